	.target	sm_80

	.elftype	@"ET_EXEC"


//--------------------- .note.nv.tkinfo           --------------------------
	.section	.note.nv.tkinfo,"",@"SHT_NOTE"
	.sectionflags	@"SHF_NOTE_NV_TKINFO"
	.tkinfo
        /*0018*/ 	.word	0x00000002
        /*0030*/ 	.string	""
        /*0030*/ 	.string	"ptxas"
        /*0030*/ 	.string	"Cuda compilation tools, release 13.0, V13.0.88"
        /*0030*/ 	.string	"Build cuda_13.0.r13.0/compiler.36424714_0"
        /*0030*/ 	.string	"-arch sm_80 -m 64 "



//--------------------- .note.nv.cuinfo           --------------------------
	.section	.note.nv.cuinfo,"",@"SHT_NOTE"
	.sectionflags	@"SHF_NOTE_NV_CUINFO"
        /*0018*/ 	.short	0x0002
        /*001a*/ 	.short	0x0050
        /*001c*/ 	.short	0x0082
	.zero		2


//--------------------- .nv.info                  --------------------------
	.section	.nv.info,"",@"SHT_CUDA_INFO"
	.align	4


	//----- nvinfo : EIATTR_REGCOUNT
	.align		4
        /*0000*/ 	.byte	0x04, 0x2f
        /*0002*/ 	.short	(.L_12 - .L_11)
	.align		4
.L_11:
        /*0004*/ 	.word	index@(_ZN7cutlass13device_kernelIN5flash19enable_sm80_to_sm89INS1_16FlashAttnFwdSm80INS1_25CollectiveMainloopFwdSm80ILi8ELi1ELb0EN4cute5tupleIJNS5_1CILi128EEENS7_ILi48EEENS7_ILi256EEEEEELi256ENS_10bfloat16_tEfNS_4arch4Sm80ELb1ELb0ELb0ELb1ELb0ELb1ELb1ELb0EEENS1_21CollectiveEpilogueFwdINS6_IJS8_SA_S9_EEENS6_IJNS7_ILi1EEESI_SI_EEESC_SE_Li256ELb1ELb1ELb0ELb0EEENS1_19SingleTileSchedulerILb1ELb0ELb1ELi128EEEEEEEEEvNT_6ParamsE)
        /*0008*/ 	.word	0x000000fd


	//----- nvinfo : EIATTR_FRAME_SIZE
	.align		4
.L_12:
        /*000c*/ 	.byte	0x04, 0x11
        /*000e*/ 	.short	(.L_14 - .L_13)
	.align		4
.L_13:
        /*0010*/ 	.word	index@(_ZN7cutlass13device_kernelIN5flash19enable_sm80_to_sm89INS1_16FlashAttnFwdSm80INS1_25CollectiveMainloopFwdSm80ILi8ELi1ELb0EN4cute5tupleIJNS5_1CILi128EEENS7_ILi48EEENS7_ILi256EEEEEELi256ENS_10bfloat16_tEfNS_4arch4Sm80ELb1ELb0ELb0ELb1ELb0ELb1ELb1ELb0EEENS1_21CollectiveEpilogueFwdINS6_IJS8_SA_S9_EEENS6_IJNS7_ILi1EEESI_SI_EEESC_SE_Li256ELb1ELb1ELb0ELb0EEENS1_19SingleTileSchedulerILb1ELb0ELb1ELi128EEEEEEEEEvNT_6ParamsE)
        /*0014*/ 	.word	0x00000000


	//----- nvinfo : EIATTR_REGCOUNT
	.align		4
.L_14:
        /*0018*/ 	.byte	0x04, 0x2f
        /*001a*/ 	.short	(.L_16 - .L_15)
	.align		4
.L_15:
        /*001c*/ 	.word	index@(_ZN7cutlass13device_kernelIN5flash19enable_sm80_to_sm89INS1_16FlashAttnFwdSm80INS1_25CollectiveMainloopFwdSm80ILi8ELi1ELb0EN4cute5tupleIJNS5_1CILi128EEENS7_ILi96EEENS7_ILi256EEEEEELi256ENS_10bfloat16_tEfNS_4arch4Sm80ELb1ELb0ELb0ELb1ELb0ELb0ELb1ELb0EEENS1_21CollectiveEpilogueFwdINS6_IJS8_SA_S9_EEENS6_IJNS7_ILi1EEESI_SI_EEESC_SE_Li256ELb1ELb1ELb0ELb0EEENS1_19SingleTileSchedulerILb1ELb0ELb1ELi128EEEEEEEEEvNT_6ParamsE)
        /*0020*/ 	.word	0x000000ff


	//----- nvinfo : EIATTR_FRAME_SIZE
	.align		4
.L_16:
        /*0024*/ 	.byte	0x04, 0x11
        /*0026*/ 	.short	(.L_18 - .L_17)
	.align		4
.L_17:
        /*0028*/ 	.word	index@(_ZN7cutlass13device_kernelIN5flash19enable_sm80_to_sm89INS1_16FlashAttnFwdSm80INS1_25CollectiveMainloopFwdSm80ILi8ELi1ELb0EN4cute5tupleIJNS5_1CILi128EEENS7_ILi96EEENS7_ILi256EEEEEELi256ENS_10bfloat16_tEfNS_4arch4Sm80ELb1ELb0ELb0ELb1ELb0ELb0ELb1ELb0EEENS1_21CollectiveEpilogueFwdINS6_IJS8_SA_S9_EEENS6_IJNS7_ILi1EEESI_SI_EEESC_SE_Li256ELb1ELb1ELb0ELb0EEENS1_19SingleTileSchedulerILb1ELb0ELb1ELi128EEEEEEEEEvNT_6ParamsE)
        /*002c*/ 	.word	0x00000068


	//----- nvinfo : EIATTR_REGCOUNT
	.align		4
.L_18:
        /*0030*/ 	.byte	0x04, 0x2f
        /*0032*/ 	.short	(.L_20 - .L_19)
	.align		4
.L_19:
        /*0034*/ 	.word	index@(_ZN7cutlass13device_kernelIN5flash19enable_sm80_to_sm89INS1_16FlashAttnFwdSm80INS1_25CollectiveMainloopFwdSm80ILi8ELi1ELb0EN4cute5tupleIJNS5_1CILi128EEENS7_ILi96EEENS7_ILi256EEEEEELi256ENS_10bfloat16_tEfNS_4arch4Sm80ELb1ELb0ELb0ELb0ELb0ELb0ELb1ELb0EEENS1_21CollectiveEpilogueFwdINS6_IJS8_SA_S9_EEENS6_IJNS7_ILi1EEESI_SI_EEESC_SE_Li256ELb0ELb1ELb0ELb0EEENS1_30DynamicPersistentTileSchedulerILi256ELi256ELb0ELb1ELb0EEEEEEEEEvNT_6ParamsE)
        /*0038*/ 	.word	0x000000ff


	//----- nvinfo : EIATTR_FRAME_SIZE
	.align		4
.L_20:
        /*003c*/ 	.byte	0x04, 0x11
        /*003e*/ 	.short	(.L_22 - .L_21)
	.align		4
.L_21:
        /*0040*/ 	.word	index@($__internal_11_$__cuda_sm70_shflsync_idx_p)
        /*0044*/ 	.word	0x00000000


	//----- nvinfo : EIATTR_FRAME_SIZE
	.align		4
.L_22:
        /*0048*/ 	.byte	0x04, 0x11
        /*004a*/ 	.short	(.L_24 - .L_23)
	.align		4
.L_23:
        /*004c*/ 	.word	index@($__internal_10_$__cuda_sm70_shflsync_bfly_p)
        /*0050*/ 	.word	0x00000000


	//----- nvinfo : EIATTR_FRAME_SIZE
	.align		4
.L_24:
        /*0054*/ 	.byte	0x04, 0x11
        /*0056*/ 	.short	(.L_26 - .L_25)
	.align		4
.L_25:
        /*0058*/ 	.word	index@(_ZN7cutlass13device_kernelIN5flash19enable_sm80_to_sm89INS1_16FlashAttnFwdSm80INS1_25CollectiveMainloopFwdSm80ILi8ELi1ELb0EN4cute5tupleIJNS5_1CILi128EEENS7_ILi96EEENS7_ILi256EEEEEELi256ENS_10bfloat16_tEfNS_4arch4Sm80ELb1ELb0ELb0ELb0ELb0ELb0ELb1ELb0EEENS1_21CollectiveEpilogueFwdINS6_IJS8_SA_S9_EEENS6_IJNS7_ILi1EEESI_SI_EEESC_SE_Li256ELb0ELb1ELb0ELb0EEENS1_30DynamicPersistentTileSchedulerILi256ELi256ELb0ELb1ELb0EEEEEEEEEvNT_6ParamsE)
        /*005c*/ 	.word	0x000000a8


	//----- nvinfo : EIATTR_REGCOUNT
	.align		4
.L_26:
        /*0060*/ 	.byte	0x04, 0x2f
        /*0062*/ 	.short	(.L_28 - .L_27)
	.align		4
.L_27:
        /*0064*/ 	.word	index@(_ZN7cutlass13device_kernelIN5flash19enable_sm80_to_sm89INS1_16FlashAttnFwdSm80INS1_25CollectiveMainloopFwdSm80ILi8ELi1ELb0EN4cute5tupleIJNS5_1CILi128EEENS7_ILi48EEENS7_ILi256EEEEEELi256ENS_10bfloat16_tEfNS_4arch4Sm80ELb0ELb1ELb0ELb1ELb0ELb1ELb1ELb0EEENS1_21CollectiveEpilogueFwdINS6_IJS8_SA_S9_EEENS6_IJNS7_ILi1EEESI_SI_EEESC_SE_Li256ELb1ELb1ELb0ELb0EEENS1_19SingleTileSchedulerILb1ELb0ELb1ELi128EEEEEEEEEvNT_6ParamsE)
        /*0068*/ 	.word	0x000000ff


	//----- nvinfo : EIATTR_FRAME_SIZE
	.align		4
.L_28:
        /*006c*/ 	.byte	0x04, 0x11
        /*006e*/ 	.short	(.L_30 - .L_29)
	.align		4
.L_29:
        /*0070*/ 	.word	index@($__internal_9_$__cuda_sm70_shflsync_idx_p)
        /*0074*/ 	.word	0x00000000


	//----- nvinfo : EIATTR_FRAME_SIZE
	.align		4
.L_30:
        /*0078*/ 	.byte	0x04, 0x11
        /*007a*/ 	.short	(.L_32 - .L_31)
	.align		4
.L_31:
        /*007c*/ 	.word	index@($__internal_8_$__cuda_sm70_shflsync_bfly_p)
        /*0080*/ 	.word	0x00000000


	//----- nvinfo : EIATTR_FRAME_SIZE
	.align		4
.L_32:
        /*0084*/ 	.byte	0x04, 0x11
        /*0086*/ 	.short	(.L_34 - .L_33)
	.align		4
.L_33:
        /*0088*/ 	.word	index@($_ZN7cutlass13device_kernelIN5flash19enable_sm80_to_sm89INS1_16FlashAttnFwdSm80INS1_25CollectiveMainloopFwdSm80ILi8ELi1ELb0EN4cute5tupleIJNS5_1CILi128EEENS7_ILi48EEENS7_ILi256EEEEEELi256ENS_10bfloat16_tEfNS_4arch4Sm80ELb0ELb1ELb0ELb1ELb0ELb1ELb1ELb0EEENS1_21CollectiveEpilogueFwdINS6_IJS8_SA_S9_EEENS6_IJNS7_ILi1EEESI_SI_EEESC_SE_Li256ELb1ELb1ELb0ELb0EEENS1_19SingleTileSchedulerILb1ELb0ELb1ELi128EEEEEEEEEvNT_6ParamsE$_ZZN5flash25CollectiveMainloopFwdSm80ILi8ELi1ELb0EN4cute5tupleIJNS1_1CILi128EEENS3_ILi48EEENS3_ILi256EEEEEELi256EN7cutlass10bfloat16_tEfNS8_4arch4Sm80ELb0ELb1ELb0ELb1ELb0ELb1ELb1ELb0EE3mmaINS_16FlashAttnFwdSm80ISC_NS_21CollectiveEpilogueFwdINS2_IJS4_S6_S5_EEENS2_IJNS3_ILi1EEESH_SH_EEES9_SB_Li256ELb1ELb1ELb0ELb0EEENS_19SingleTileSchedulerILb1ELb0ELb1ELi128EEEE13SharedStorageENS1_6TensorINS1_11ArrayEngineIfLm128EEENS1_6LayoutINS2_IJNS2_IJNS3_ILi2EEESS_EEESH_NS3_ILi32EEEEEENS2_IJNS2_IJSH_SS_EEENS3_ILi0EEENS3_ILi4EEEEEEEEEENS_7SoftmaxILi2ELi0EEEEEbRKNSC_6ParamsERT0_RT1_iRKNS_16SeqlenInfoQKNewKILb1ELb1EEENS2_IJiiiiEEERT_ENKUlvE_clEv)
        /*008c*/ 	.word	0x00000000


	//----- nvinfo : EIATTR_FRAME_SIZE
	.align		4
.L_34:
        /*0090*/ 	.byte	0x04, 0x11
        /*0092*/ 	.short	(.L_36 - .L_35)
	.align		4
.L_35:
        /*0094*/ 	.word	index@(_ZN7cutlass13device_kernelIN5flash19enable_sm80_to_sm89INS1_16FlashAttnFwdSm80INS1_25CollectiveMainloopFwdSm80ILi8ELi1ELb0EN4cute5tupleIJNS5_1CILi128EEENS7_ILi48EEENS7_ILi256EEEEEELi256ENS_10bfloat16_tEfNS_4arch4Sm80ELb0ELb1ELb0ELb1ELb0ELb1ELb1ELb0EEENS1_21CollectiveEpilogueFwdINS6_IJS8_SA_S9_EEENS6_IJNS7_ILi1EEESI_SI_EEESC_SE_Li256ELb1ELb1ELb0ELb0EEENS1_19SingleTileSchedulerILb1ELb0ELb1ELi128EEEEEEEEEvNT_6ParamsE)
        /*0098*/ 	.word	0x00000070


	//----- nvinfo : EIATTR_REGCOUNT
	.align		4
.L_36:
        /*009c*/ 	.byte	0x04, 0x2f
        /*009e*/ 	.short	(.L_38 - .L_37)
	.align		4
.L_37:
        /*00a0*/ 	.word	index@(_ZN7cutlass13device_kernelIN5flash19enable_sm80_to_sm89INS1_16FlashAttnFwdSm80INS1_25CollectiveMainloopFwdSm80ILi8ELi1ELb0EN4cute5tupleIJNS5_1CILi128EEENS7_ILi64EEENS7_ILi256EEEEEELi256ENS_10bfloat16_tEfNS_4arch4Sm80ELb0ELb1ELb0ELb1ELb0ELb0ELb1ELb0EEENS1_21CollectiveEpilogueFwdINS6_IJS8_SA_S9_EEENS6_IJNS7_ILi1EEESI_SI_EEESC_SE_Li256ELb1ELb1ELb0ELb0EEENS1_19SingleTileSchedulerILb1ELb0ELb1ELi128EEEEEEEEEvNT_6ParamsE)
        /*00a4*/ 	.word	0x000000ff


	//----- nvinfo : EIATTR_FRAME_SIZE
	.align		4
.L_38:
        /*00a8*/ 	.byte	0x04, 0x11
        /*00aa*/ 	.short	(.L_40 - .L_39)
	.align		4
.L_39:
        /*00ac*/ 	.word	index@(_ZN7cutlass13device_kernelIN5flash19enable_sm80_to_sm89INS1_16FlashAttnFwdSm80INS1_25CollectiveMainloopFwdSm80ILi8ELi1ELb0EN4cute5tupleIJNS5_1CILi128EEENS7_ILi64EEENS7_ILi256EEEEEELi256ENS_10bfloat16_tEfNS_4arch4Sm80ELb0ELb1ELb0ELb1ELb0ELb0ELb1ELb0EEENS1_21CollectiveEpilogueFwdINS6_IJS8_SA_S9_EEENS6_IJNS7_ILi1EEESI_SI_EEESC_SE_Li256ELb1ELb1ELb0ELb0EEENS1_19SingleTileSchedulerILb1ELb0ELb1ELi128EEEEEEEEEvNT_6ParamsE)
        /*00b0*/ 	.word	0x00000018


	//----- nvinfo : EIATTR_REGCOUNT
	.align		4
.L_40:
        /*00b4*/ 	.byte	0x04, 0x2f
        /*00b6*/ 	.short	(.L_42 - .L_41)
	.align		4
.L_41:
        /*00b8*/ 	.word	index@(_ZN7cutlass13device_kernelIN5flash19enable_sm80_to_sm89INS1_16FlashAttnFwdSm80INS1_25CollectiveMainloopFwdSm80ILi8ELi1ELb0EN4cute5tupleIJNS5_1CILi128EEENS7_ILi64EEENS7_ILi256EEEEEELi256ENS_10bfloat16_tEfNS_4arch4Sm80ELb0ELb1ELb0ELb0ELb0ELb0ELb1ELb0EEENS1_21CollectiveEpilogueFwdINS6_IJS8_SA_S9_EEENS6_IJNS7_ILi1EEESI_SI_EEESC_SE_Li256ELb0ELb1ELb0ELb0EEENS1_19SingleTileSchedulerILb0ELb0ELb1ELi128EEEEEEEEEvNT_6ParamsE)
        /*00bc*/ 	.word	0x000000ff


	//----- nvinfo : EIATTR_FRAME_SIZE
	.align		4
.L_42:
        /*00c0*/ 	.byte	0x04, 0x11
        /*00c2*/ 	.short	(.L_44 - .L_43)
	.align		4
.L_43:
        /*00c4*/ 	.word	index@(_ZN7cutlass13device_kernelIN5flash19enable_sm80_to_sm89INS1_16FlashAttnFwdSm80INS1_25CollectiveMainloopFwdSm80ILi8ELi1ELb0EN4cute5tupleIJNS5_1CILi128EEENS7_ILi64EEENS7_ILi256EEEEEELi256ENS_10bfloat16_tEfNS_4arch4Sm80ELb0ELb1ELb0ELb0ELb0ELb0ELb1ELb0EEENS1_21CollectiveEpilogueFwdINS6_IJS8_SA_S9_EEENS6_IJNS7_ILi1EEESI_SI_EEESC_SE_Li256ELb0ELb1ELb0ELb0EEENS1_19SingleTileSchedulerILb0ELb0ELb1ELi128EEEEEEEEEvNT_6ParamsE)
        /*00c8*/ 	.word	0x00000040


	//----- nvinfo : EIATTR_REGCOUNT
	.align		4
.L_44:
        /*00cc*/ 	.byte	0x04, 0x2f
        /*00ce*/ 	.short	(.L_46 - .L_45)
	.align		4
.L_45:
        /*00d0*/ 	.word	index@(_ZN7cutlass13device_kernelIN5flash19enable_sm80_to_sm89INS1_16FlashAttnFwdSm80INS1_25CollectiveMainloopFwdSm80ILi8ELi1ELb0EN4cute5tupleIJNS5_1CILi128EEENS7_ILi48EEENS7_ILi256EEEEEELi256ENS_10bfloat16_tEfNS_4arch4Sm80ELb0ELb0ELb0ELb1ELb0ELb1ELb1ELb0EEENS1_21CollectiveEpilogueFwdINS6_IJS8_SA_S9_EEENS6_IJNS7_ILi1EEESI_SI_EEESC_SE_Li256ELb1ELb1ELb0ELb0EEENS1_19SingleTileSchedulerILb1ELb0ELb1ELi128EEEEEEEEEvNT_6ParamsE)
        /*00d4*/ 	.word	0x000000fe


	//----- nvinfo : EIATTR_FRAME_SIZE
	.align		4
.L_46:
        /*00d8*/ 	.byte	0x04, 0x11
        /*00da*/ 	.short	(.L_48 - .L_47)
	.align		4
.L_47:
        /*00dc*/ 	.word	index@(_ZN7cutlass13device_kernelIN5flash19enable_sm80_to_sm89INS1_16FlashAttnFwdSm80INS1_25CollectiveMainloopFwdSm80ILi8ELi1ELb0EN4cute5tupleIJNS5_1CILi128EEENS7_ILi48EEENS7_ILi256EEEEEELi256ENS_10bfloat16_tEfNS_4arch4Sm80ELb0ELb0ELb0ELb1ELb0ELb1ELb1ELb0EEENS1_21CollectiveEpilogueFwdINS6_IJS8_SA_S9_EEENS6_IJNS7_ILi1EEESI_SI_EEESC_SE_Li256ELb1ELb1ELb0ELb0EEENS1_19SingleTileSchedulerILb1ELb0ELb1ELi128EEEEEEEEEvNT_6ParamsE)
        /*00e0*/ 	.word	0x00000000


	//----- nvinfo : EIATTR_REGCOUNT
	.align		4
.L_48:
        /*00e4*/ 	.byte	0x04, 0x2f
        /*00e6*/ 	.short	(.L_50 - .L_49)
	.align		4
.L_49:
        /*00e8*/ 	.word	index@(_ZN7cutlass13device_kernelIN5flash19enable_sm80_to_sm89INS1_16FlashAttnFwdSm80INS1_25CollectiveMainloopFwdSm80ILi8ELi1ELb0EN4cute5tupleIJNS5_1CILi128EEENS7_ILi96EEENS7_ILi256EEEEEELi256ENS_10bfloat16_tEfNS_4arch4Sm80ELb0ELb0ELb0ELb1ELb0ELb0ELb1ELb0EEENS1_21CollectiveEpilogueFwdINS6_IJS8_SA_S9_EEENS6_IJNS7_ILi1EEESI_SI_EEESC_SE_Li256ELb1ELb1ELb0ELb0EEENS1_19SingleTileSchedulerILb1ELb0ELb1ELi128EEEEEEEEEvNT_6ParamsE)
        /*00ec*/ 	.word	0x000000ff


	//----- nvinfo : EIATTR_FRAME_SIZE
	.align		4
.L_50:
        /*00f0*/ 	.byte	0x04, 0x11
        /*00f2*/ 	.short	(.L_52 - .L_51)
	.align		4
.L_51:
        /*00f4*/ 	.word	index@(_ZN7cutlass13device_kernelIN5flash19enable_sm80_to_sm89INS1_16FlashAttnFwdSm80INS1_25CollectiveMainloopFwdSm80ILi8ELi1ELb0EN4cute5tupleIJNS5_1CILi128EEENS7_ILi96EEENS7_ILi256EEEEEELi256ENS_10bfloat16_tEfNS_4arch4Sm80ELb0ELb0ELb0ELb1ELb0ELb0ELb1ELb0EEENS1_21CollectiveEpilogueFwdINS6_IJS8_SA_S9_EEENS6_IJNS7_ILi1EEESI_SI_EEESC_SE_Li256ELb1ELb1ELb0ELb0EEENS1_19SingleTileSchedulerILb1ELb0ELb1ELi128EEEEEEEEEvNT_6ParamsE)
        /*00f8*/ 	.word	0x00000058


	//----- nvinfo : EIATTR_REGCOUNT
	.align		4
.L_52:
        /*00fc*/ 	.byte	0x04, 0x2f
        /*00fe*/ 	.short	(.L_54 - .L_53)
	.align		4
.L_53:
        /*0100*/ 	.word	index@(_ZN7cutlass13device_kernelIN5flash19enable_sm80_to_sm89INS1_16FlashAttnFwdSm80INS1_25CollectiveMainloopFwdSm80ILi8ELi1ELb0EN4cute5tupleIJNS5_1CILi128EEENS7_ILi96EEENS7_ILi256EEEEEELi256ENS_10bfloat16_tEfNS_4arch4Sm80ELb0ELb0ELb0ELb0ELb0ELb0ELb1ELb0EEENS1_21CollectiveEpilogueFwdINS6_IJS8_SA_S9_EEENS6_IJNS7_ILi1EEESI_SI_EEESC_SE_Li256ELb0ELb1ELb0ELb0EEENS1_19SingleTileSchedulerILb0ELb0ELb1ELi128EEEEEEEEEvNT_6ParamsE)
        /*0104*/ 	.word	0x000000ff


	//----- nvinfo : EIATTR_FRAME_SIZE
	.align		4
.L_54:
        /*0108*/ 	.byte	0x04, 0x11
        /*010a*/ 	.short	(.L_56 - .L_55)
	.align		4
.L_55:
        /*010c*/ 	.word	index@(_ZN7cutlass13device_kernelIN5flash19enable_sm80_to_sm89INS1_16FlashAttnFwdSm80INS1_25CollectiveMainloopFwdSm80ILi8ELi1ELb0EN4cute5tupleIJNS5_1CILi128EEENS7_ILi96EEENS7_ILi256EEEEEELi256ENS_10bfloat16_tEfNS_4arch4Sm80ELb0ELb0ELb0ELb0ELb0ELb0ELb1ELb0EEENS1_21CollectiveEpilogueFwdINS6_IJS8_SA_S9_EEENS6_IJNS7_ILi1EEESI_SI_EEESC_SE_Li256ELb0ELb1ELb0ELb0EEENS1_19SingleTileSchedulerILb0ELb0ELb1ELi128EEEEEEEEEvNT_6ParamsE)
        /*0110*/ 	.word	0x00000068


	//----- nvinfo : EIATTR_REGCOUNT
	.align		4
.L_56:
        /*0114*/ 	.byte	0x04, 0x2f
        /*0116*/ 	.short	(.L_58 - .L_57)
	.align		4
.L_57:
        /*0118*/ 	.word	index@(_ZN7cutlass13device_kernelIN5flash19enable_sm80_to_sm89INS1_16FlashAttnFwdSm80INS1_25CollectiveMainloopFwdSm80ILi8ELi1ELb0EN4cute5tupleIJNS5_1CILi128EEENS7_ILi32EEENS7_ILi256EEEEEELi256ENS_10bfloat16_tEfNS_4arch4Sm80ELb1ELb0ELb0ELb1ELb0ELb1ELb1ELb0EEENS1_21CollectiveEpilogueFwdINS6_IJS8_SA_S9_EEENS6_IJNS7_ILi1EEESI_SI_EEESC_SE_Li256ELb1ELb1ELb0ELb0EEENS1_19SingleTileSchedulerILb1ELb0ELb1ELi128EEEEEEEEEvNT_6ParamsE)
        /*011c*/ 	.word	0x000000fb


	//----- nvinfo : EIATTR_FRAME_SIZE
	.align		4
.L_58:
        /*0120*/ 	.byte	0x04, 0x11
        /*0122*/ 	.short	(.L_60 - .L_59)
	.align		4
.L_59:
        /*0124*/ 	.word	index@(_ZN7cutlass13device_kernelIN5flash19enable_sm80_to_sm89INS1_16FlashAttnFwdSm80INS1_25CollectiveMainloopFwdSm80ILi8ELi1ELb0EN4cute5tupleIJNS5_1CILi128EEENS7_ILi32EEENS7_ILi256EEEEEELi256ENS_10bfloat16_tEfNS_4arch4Sm80ELb1ELb0ELb0ELb1ELb0ELb1ELb1ELb0EEENS1_21CollectiveEpilogueFwdINS6_IJS8_SA_S9_EEENS6_IJNS7_ILi1EEESI_SI_EEESC_SE_Li256ELb1ELb1ELb0ELb0EEENS1_19SingleTileSchedulerILb1ELb0ELb1ELi128EEEEEEEEEvNT_6ParamsE)
        /*0128*/ 	.word	0x00000000


	//----- nvinfo : EIATTR_REGCOUNT
	.align		4
.L_60:
        /*012c*/ 	.byte	0x04, 0x2f
        /*012e*/ 	.short	(.L_62 - .L_61)
	.align		4
.L_61:
        /*0130*/ 	.word	index@(_ZN7cutlass13device_kernelIN5flash19enable_sm80_to_sm89INS1_16FlashAttnFwdSm80INS1_25CollectiveMainloopFwdSm80ILi8ELi1ELb1EN4cute5tupleIJNS5_1CILi128EEENS7_ILi64EEENS7_ILi256EEEEEELi256ENS_10bfloat16_tEfNS_4arch4Sm80ELb1ELb0ELb0ELb1ELb0ELb0ELb1ELb0EEENS1_21CollectiveEpilogueFwdINS6_IJS8_SA_S9_EEENS6_IJNS7_ILi1EEESI_SI_EEESC_SE_Li256ELb1ELb1ELb0ELb0EEENS1_19SingleTileSchedulerILb1ELb0ELb1ELi128EEEEEEEEEvNT_6ParamsE)
        /*0134*/ 	.word	0x000000ff


	//----- nvinfo : EIATTR_FRAME_SIZE
	.align		4
.L_62:
        /*0138*/ 	.byte	0x04, 0x11
        /*013a*/ 	.short	(.L_64 - .L_63)
	.align		4
.L_63:
        /*013c*/ 	.word	index@(_ZN7cutlass13device_kernelIN5flash19enable_sm80_to_sm89INS1_16FlashAttnFwdSm80INS1_25CollectiveMainloopFwdSm80ILi8ELi1ELb1EN4cute5tupleIJNS5_1CILi128EEENS7_ILi64EEENS7_ILi256EEEEEELi256ENS_10bfloat16_tEfNS_4arch4Sm80ELb1ELb0ELb0ELb1ELb0ELb0ELb1ELb0EEENS1_21CollectiveEpilogueFwdINS6_IJS8_SA_S9_EEENS6_IJNS7_ILi1EEESI_SI_EEESC_SE_Li256ELb1ELb1ELb0ELb0EEENS1_19SingleTileSchedulerILb1ELb0ELb1ELi128EEEEEEEEEvNT_6ParamsE)
        /*0140*/ 	.word	0x00000130


	//----- nvinfo : EIATTR_REGCOUNT
	.align		4
.L_64:
        /*0144*/ 	.byte	0x04, 0x2f
        /*0146*/ 	.short	(.L_66 - .L_65)
	.align		4
.L_65:
        /*0148*/ 	.word	index@(_ZN7cutlass13device_kernelIN5flash19enable_sm80_to_sm89INS1_16FlashAttnFwdSm80INS1_25CollectiveMainloopFwdSm80ILi8ELi1ELb1EN4cute5tupleIJNS5_1CILi128EEENS7_ILi64EEENS7_ILi256EEEEEELi256ENS_10bfloat16_tEfNS_4arch4Sm80ELb1ELb0ELb0ELb0ELb0ELb0ELb1ELb0EEENS1_21CollectiveEpilogueFwdINS6_IJS8_SA_S9_EEENS6_IJNS7_ILi1EEESI_SI_EEESC_SE_Li256ELb0ELb1ELb0ELb0EEENS1_30DynamicPersistentTileSchedulerILi256ELi256ELb0ELb1ELb0EEEEEEEEEvNT_6ParamsE)
        /*014c*/ 	.word	0x000000ff


	//----- nvinfo : EIATTR_FRAME_SIZE
	.align		4
.L_66:
        /*0150*/ 	.byte	0x04, 0x11
        /*0152*/ 	.short	(.L_68 - .L_67)
	.align		4
.L_67:
        /*0154*/ 	.word	index@($__internal_7_$__cuda_sm70_shflsync_idx_p)
        /*0158*/ 	.word	0x00000000


	//----- nvinfo : EIATTR_FRAME_SIZE
	.align		4
.L_68:
        /*015c*/ 	.byte	0x04, 0x11
        /*015e*/ 	.short	(.L_70 - .L_69)
	.align		4
.L_69:
        /*0160*/ 	.word	index@($__internal_6_$__cuda_sm70_shflsync_bfly_p)
        /*0164*/ 	.word	0x00000000


	//----- nvinfo : EIATTR_FRAME_SIZE
	.align		4
.L_70:
        /*0168*/ 	.byte	0x04, 0x11
        /*016a*/ 	.short	(.L_72 - .L_71)
	.align		4
.L_71:
        /*016c*/ 	.word	index@(_ZN7cutlass13device_kernelIN5flash19enable_sm80_to_sm89INS1_16FlashAttnFwdSm80INS1_25CollectiveMainloopFwdSm80ILi8ELi1ELb1EN4cute5tupleIJNS5_1CILi128EEENS7_ILi64EEENS7_ILi256EEEEEELi256ENS_10bfloat16_tEfNS_4arch4Sm80ELb1ELb0ELb0ELb0ELb0ELb0ELb1ELb0EEENS1_21CollectiveEpilogueFwdINS6_IJS8_SA_S9_EEENS6_IJNS7_ILi1EEESI_SI_EEESC_SE_Li256ELb0ELb1ELb0ELb0EEENS1_30DynamicPersistentTileSchedulerILi256ELi256ELb0ELb1ELb0EEEEEEEEEvNT_6ParamsE)
        /*0170*/ 	.word	0x00000158


	//----- nvinfo : EIATTR_REGCOUNT
	.align		4
.L_72:
        /*0174*/ 	.byte	0x04, 0x2f
        /*0176*/ 	.short	(.L_74 - .L_73)
	.align		4
.L_73:
        /*0178*/ 	.word	index@(_ZN7cutlass13device_kernelIN5flash19enable_sm80_to_sm89INS1_16FlashAttnFwdSm80INS1_25CollectiveMainloopFwdSm80ILi8ELi1ELb0EN4cute5tupleIJNS5_1CILi128EEENS7_ILi32EEENS7_ILi256EEEEEELi256ENS_10bfloat16_tEfNS_4arch4Sm80ELb0ELb1ELb0ELb1ELb0ELb1ELb1ELb0EEENS1_21CollectiveEpilogueFwdINS6_IJS8_SA_S9_EEENS6_IJNS7_ILi1EEESI_SI_EEESC_SE_Li256ELb1ELb1ELb0ELb0EEENS1_19SingleTileSchedulerILb1ELb0ELb1ELi128EEEEEEEEEvNT_6ParamsE)
        /*017c*/ 	.word	0x000000f5


	//----- nvinfo : EIATTR_FRAME_SIZE
	.align		4
.L_74:
        /*0180*/ 	.byte	0x04, 0x11
        /*0182*/ 	.short	(.L_76 - .L_75)
	.align		4
.L_75:
        /*0184*/ 	.word	index@(_ZN7cutlass13device_kernelIN5flash19enable_sm80_to_sm89INS1_16FlashAttnFwdSm80INS1_25CollectiveMainloopFwdSm80ILi8ELi1ELb0EN4cute5tupleIJNS5_1CILi128EEENS7_ILi32EEENS7_ILi256EEEEEELi256ENS_10bfloat16_tEfNS_4arch4Sm80ELb0ELb1ELb0ELb1ELb0ELb1ELb1ELb0EEENS1_21CollectiveEpilogueFwdINS6_IJS8_SA_S9_EEENS6_IJNS7_ILi1EEESI_SI_EEESC_SE_Li256ELb1ELb1ELb0ELb0EEENS1_19SingleTileSchedulerILb1ELb0ELb1ELi128EEEEEEEEEvNT_6ParamsE)
        /*0188*/ 	.word	0x00000000


	//----- nvinfo : EIATTR_REGCOUNT
	.align		4
.L_76:
        /*018c*/ 	.byte	0x04, 0x2f
        /*018e*/ 	.short	(.L_78 - .L_77)
	.align		4
.L_77:
        /*0190*/ 	.word	index@(_ZN7cutlass13device_kernelIN5flash19enable_sm80_to_sm89INS1_16FlashAttnFwdSm80INS1_25CollectiveMainloopFwdSm80ILi8ELi1ELb1EN4cute5tupleIJNS5_1CILi128EEENS7_ILi48EEENS7_ILi256EEEEEELi256ENS_10bfloat16_tEfNS_4arch4Sm80ELb0ELb1ELb0ELb1ELb0ELb0ELb1ELb0EEENS1_21CollectiveEpilogueFwdINS6_IJS8_SA_S9_EEENS6_IJNS7_ILi1EEESI_SI_EEESC_SE_Li256ELb1ELb1ELb0ELb0EEENS1_19SingleTileSchedulerILb1ELb0ELb1ELi128EEEEEEEEEvNT_6ParamsE)
        /*0194*/ 	.word	0x000000ff


	//----- nvinfo : EIATTR_FRAME_SIZE
	.align		4
.L_78:
        /*0198*/ 	.byte	0x04, 0x11
        /*019a*/ 	.short	(.L_80 - .L_79)
	.align		4
.L_79:
        /*019c*/ 	.word	index@(_ZN7cutlass13device_kernelIN5flash19enable_sm80_to_sm89INS1_16FlashAttnFwdSm80INS1_25CollectiveMainloopFwdSm80ILi8ELi1ELb1EN4cute5tupleIJNS5_1CILi128EEENS7_ILi48EEENS7_ILi256EEEEEELi256ENS_10bfloat16_tEfNS_4arch4Sm80ELb0ELb1ELb0ELb1ELb0ELb0ELb1ELb0EEENS1_21CollectiveEpilogueFwdINS6_IJS8_SA_S9_EEENS6_IJNS7_ILi1EEESI_SI_EEESC_SE_Li256ELb1ELb1ELb0ELb0EEENS1_19SingleTileSchedulerILb1ELb0ELb1ELi128EEEEEEEEEvNT_6ParamsE)
        /*01a0*/ 	.word	0x00000098


	//----- nvinfo : EIATTR_REGCOUNT
	.align		4
.L_80:
        /*01a4*/ 	.byte	0x04, 0x2f
        /*01a6*/ 	.short	(.L_82 - .L_81)
	.align		4
.L_81:
        /*01a8*/ 	.word	index@(_ZN7cutlass13device_kernelIN5flash19enable_sm80_to_sm89INS1_16FlashAttnFwdSm80INS1_25CollectiveMainloopFwdSm80ILi8ELi1ELb1EN4cute5tupleIJNS5_1CILi128EEENS7_ILi48EEENS7_ILi256EEEEEELi256ENS_10bfloat16_tEfNS_4arch4Sm80ELb0ELb1ELb0ELb0ELb0ELb0ELb1ELb0EEENS1_21CollectiveEpilogueFwdINS6_IJS8_SA_S9_EEENS6_IJNS7_ILi1EEESI_SI_EEESC_SE_Li256ELb0ELb1ELb0ELb0EEENS1_19SingleTileSchedulerILb0ELb0ELb1ELi128EEEEEEEEEvNT_6ParamsE)
        /*01ac*/ 	.word	0x000000ff


	//----- nvinfo : EIATTR_FRAME_SIZE
	.align		4
.L_82:
        /*01b0*/ 	.byte	0x04, 0x11
        /*01b2*/ 	.short	(.L_84 - .L_83)
	.align		4
.L_83:
        /*01b4*/ 	.word	index@(_ZN7cutlass13device_kernelIN5flash19enable_sm80_to_sm89INS1_16FlashAttnFwdSm80INS1_25CollectiveMainloopFwdSm80ILi8ELi1ELb1EN4cute5tupleIJNS5_1CILi128EEENS7_ILi48EEENS7_ILi256EEEEEELi256ENS_10bfloat16_tEfNS_4arch4Sm80ELb0ELb1ELb0ELb0ELb0ELb0ELb1ELb0EEENS1_21CollectiveEpilogueFwdINS6_IJS8_SA_S9_EEENS6_IJNS7_ILi1EEESI_SI_EEESC_SE_Li256ELb0ELb1ELb0ELb0EEENS1_19SingleTileSchedulerILb0ELb0ELb1ELi128EEEEEEEEEvNT_6ParamsE)
        /*01b8*/ 	.word	0x00000098


	//----- nvinfo : EIATTR_REGCOUNT
	.align		4
.L_84:
        /*01bc*/ 	.byte	0x04, 0x2f
        /*01be*/ 	.short	(.L_86 - .L_85)
	.align		4
.L_85:
        /*01c0*/ 	.word	index@(_ZN7cutlass13device_kernelIN5flash19enable_sm80_to_sm89INS1_16FlashAttnFwdSm80INS1_25CollectiveMainloopFwdSm80ILi8ELi1ELb0EN4cute5tupleIJNS5_1CILi128EEENS7_ILi32EEENS7_ILi256EEEEEELi256ENS_10bfloat16_tEfNS_4arch4Sm80ELb0ELb0ELb0ELb1ELb0ELb1ELb1ELb0EEENS1_21CollectiveEpilogueFwdINS6_IJS8_SA_S9_EEENS6_IJNS7_ILi1EEESI_SI_EEESC_SE_Li256ELb1ELb1ELb0ELb0EEENS1_19SingleTileSchedulerILb1ELb0ELb1ELi128EEEEEEEEEvNT_6ParamsE)
        /*01c4*/ 	.word	0x000000fc


	//----- nvinfo : EIATTR_FRAME_SIZE
	.align		4
.L_86:
        /*01c8*/ 	.byte	0x04, 0x11
        /*01ca*/ 	.short	(.L_88 - .L_87)
	.align		4
.L_87:
        /*01cc*/ 	.word	index@(_ZN7cutlass13device_kernelIN5flash19enable_sm80_to_sm89INS1_16FlashAttnFwdSm80INS1_25CollectiveMainloopFwdSm80ILi8ELi1ELb0EN4cute5tupleIJNS5_1CILi128EEENS7_ILi32EEENS7_ILi256EEEEEELi256ENS_10bfloat16_tEfNS_4arch4Sm80ELb0ELb0ELb0ELb1ELb0ELb1ELb1ELb0EEENS1_21CollectiveEpilogueFwdINS6_IJS8_SA_S9_EEENS6_IJNS7_ILi1EEESI_SI_EEESC_SE_Li256ELb1ELb1ELb0ELb0EEENS1_19SingleTileSchedulerILb1ELb0ELb1ELi128EEEEEEEEEvNT_6ParamsE)
        /*01d0*/ 	.word	0x00000000


	//----- nvinfo : EIATTR_REGCOUNT
	.align		4
.L_88:
        /*01d4*/ 	.byte	0x04, 0x2f
        /*01d6*/ 	.short	(.L_90 - .L_89)
	.align		4
.L_89:
        /*01d8*/ 	.word	index@(_ZN7cutlass13device_kernelIN5flash19enable_sm80_to_sm89INS1_16FlashAttnFwdSm80INS1_25CollectiveMainloopFwdSm80ILi8ELi1ELb1EN4cute5tupleIJNS5_1CILi128EEENS7_ILi64EEENS7_ILi256EEEEEELi256ENS_10bfloat16_tEfNS_4arch4Sm80ELb0ELb0ELb0ELb1ELb0ELb0ELb1ELb0EEENS1_21CollectiveEpilogueFwdINS6_IJS8_SA_S9_EEENS6_IJNS7_ILi1EEESI_SI_EEESC_SE_Li256ELb1ELb1ELb0ELb0EEENS1_19SingleTileSchedulerILb1ELb0ELb1ELi128EEEEEEEEEvNT_6ParamsE)
        /*01dc*/ 	.word	0x000000ff


	//----- nvinfo : EIATTR_FRAME_SIZE
	.align		4
.L_90:
        /*01e0*/ 	.byte	0x04, 0x11
        /*01e2*/ 	.short	(.L_92 - .L_91)
	.align		4
.L_91:
        /*01e4*/ 	.word	index@(_ZN7cutlass13device_kernelIN5flash19enable_sm80_to_sm89INS1_16FlashAttnFwdSm80INS1_25CollectiveMainloopFwdSm80ILi8ELi1ELb1EN4cute5tupleIJNS5_1CILi128EEENS7_ILi64EEENS7_ILi256EEEEEELi256ENS_10bfloat16_tEfNS_4arch4Sm80ELb0ELb0ELb0ELb1ELb0ELb0ELb1ELb0EEENS1_21CollectiveEpilogueFwdINS6_IJS8_SA_S9_EEENS6_IJNS7_ILi1EEESI_SI_EEESC_SE_Li256ELb1ELb1ELb0ELb0EEENS1_19SingleTileSchedulerILb1ELb0ELb1ELi128EEEEEEEEEvNT_6ParamsE)
        /*01e8*/ 	.word	0x000000c8


	//----- nvinfo : EIATTR_REGCOUNT
	.align		4
.L_92:
        /*01ec*/ 	.byte	0x04, 0x2f
        /*01ee*/ 	.short	(.L_94 - .L_93)
	.align		4
.L_93:
        /*01f0*/ 	.word	index@(_ZN7cutlass13device_kernelIN5flash19enable_sm80_to_sm89INS1_16FlashAttnFwdSm80INS1_25CollectiveMainloopFwdSm80ILi8ELi1ELb1EN4cute5tupleIJNS5_1CILi128EEENS7_ILi64EEENS7_ILi256EEEEEELi256ENS_10bfloat16_tEfNS_4arch4Sm80ELb0ELb0ELb0ELb0ELb0ELb0ELb1ELb0EEENS1_21CollectiveEpilogueFwdINS6_IJS8_SA_S9_EEENS6_IJNS7_ILi1EEESI_SI_EEESC_SE_Li256ELb0ELb1ELb0ELb0EEENS1_19SingleTileSchedulerILb0ELb0ELb1ELi128EEEEEEEEEvNT_6ParamsE)
        /*01f4*/ 	.word	0x000000ff


	//----- nvinfo : EIATTR_FRAME_SIZE
	.align		4
.L_94:
        /*01f8*/ 	.byte	0x04, 0x11
        /*01fa*/ 	.short	(.L_96 - .L_95)
	.align		4
.L_95:
        /*01fc*/ 	.word	index@(_ZN7cutlass13device_kernelIN5flash19enable_sm80_to_sm89INS1_16FlashAttnFwdSm80INS1_25CollectiveMainloopFwdSm80ILi8ELi1ELb1EN4cute5tupleIJNS5_1CILi128EEENS7_ILi64EEENS7_ILi256EEEEEELi256ENS_10bfloat16_tEfNS_4arch4Sm80ELb0ELb0ELb0ELb0ELb0ELb0ELb1ELb0EEENS1_21CollectiveEpilogueFwdINS6_IJS8_SA_S9_EEENS6_IJNS7_ILi1EEESI_SI_EEESC_SE_Li256ELb0ELb1ELb0ELb0EEENS1_19SingleTileSchedulerILb0ELb0ELb1ELi128EEEEEEEEEvNT_6ParamsE)
        /*0200*/ 	.word	0x000000e8


	//----- nvinfo : EIATTR_REGCOUNT
	.align		4
.L_96:
        /*0204*/ 	.byte	0x04, 0x2f
        /*0206*/ 	.short	(.L_98 - .L_97)
	.align		4
.L_97:
        /*0208*/ 	.word	index@(_ZN7cutlass13device_kernelIN5flash19enable_sm80_to_sm89INS1_16FlashAttnFwdSm80INS1_25CollectiveMainloopFwdSm80ILi8ELi1ELb0EN4cute5tupleIJNS5_1CILi128EEENS7_ILi48EEENS7_ILi256EEEEEELi256ENS_10bfloat16_tEfNS_4arch4Sm80ELb1ELb0ELb1ELb1ELb0ELb1ELb1ELb0EEENS1_21CollectiveEpilogueFwdINS6_IJS8_SA_S9_EEENS6_IJNS7_ILi1EEESI_SI_EEESC_SE_Li256ELb1ELb1ELb0ELb0EEENS1_19SingleTileSchedulerILb1ELb0ELb1ELi128EEEEEEEEEvNT_6ParamsE)
        /*020c*/ 	.word	0x000000fc


	//----- nvinfo : EIATTR_FRAME_SIZE
	.align		4
.L_98:
        /*0210*/ 	.byte	0x04, 0x11
        /*0212*/ 	.short	(.L_100 - .L_99)
	.align		4
.L_99:
        /*0214*/ 	.word	index@(_ZN7cutlass13device_kernelIN5flash19enable_sm80_to_sm89INS1_16FlashAttnFwdSm80INS1_25CollectiveMainloopFwdSm80ILi8ELi1ELb0EN4cute5tupleIJNS5_1CILi128EEENS7_ILi48EEENS7_ILi256EEEEEELi256ENS_10bfloat16_tEfNS_4arch4Sm80ELb1ELb0ELb1ELb1ELb0ELb1ELb1ELb0EEENS1_21CollectiveEpilogueFwdINS6_IJS8_SA_S9_EEENS6_IJNS7_ILi1EEESI_SI_EEESC_SE_Li256ELb1ELb1ELb0ELb0EEENS1_19SingleTileSchedulerILb1ELb0ELb1ELi128EEEEEEEEEvNT_6ParamsE)
        /*0218*/ 	.word	0x00000000


	//----- nvinfo : EIATTR_REGCOUNT
	.align		4
.L_100:
        /*021c*/ 	.byte	0x04, 0x2f
        /*021e*/ 	.short	(.L_102 - .L_101)
	.align		4
.L_101:
        /*0220*/ 	.word	index@(_ZN7cutlass13device_kernelIN5flash19enable_sm80_to_sm89INS1_16FlashAttnFwdSm80INS1_25CollectiveMainloopFwdSm80ILi8ELi1ELb0EN4cute5tupleIJNS5_1CILi128EEENS7_ILi96EEENS7_ILi256EEEEEELi256ENS_10bfloat16_tEfNS_4arch4Sm80ELb1ELb0ELb1ELb1ELb0ELb0ELb1ELb0EEENS1_21CollectiveEpilogueFwdINS6_IJS8_SA_S9_EEENS6_IJNS7_ILi1EEESI_SI_EEESC_SE_Li256ELb1ELb1ELb0ELb0EEENS1_19SingleTileSchedulerILb1ELb0ELb1ELi128EEEEEEEEEvNT_6ParamsE)
        /*0224*/ 	.word	0x000000ff


	//----- nvinfo : EIATTR_FRAME_SIZE
	.align		4
.L_102:
        /*0228*/ 	.byte	0x04, 0x11
        /*022a*/ 	.short	(.L_104 - .L_103)
	.align		4
.L_103:
        /*022c*/ 	.word	index@(_ZN7cutlass13device_kernelIN5flash19enable_sm80_to_sm89INS1_16FlashAttnFwdSm80INS1_25CollectiveMainloopFwdSm80ILi8ELi1ELb0EN4cute5tupleIJNS5_1CILi128EEENS7_ILi96EEENS7_ILi256EEEEEELi256ENS_10bfloat16_tEfNS_4arch4Sm80ELb1ELb0ELb1ELb1ELb0ELb0ELb1ELb0EEENS1_21CollectiveEpilogueFwdINS6_IJS8_SA_S9_EEENS6_IJNS7_ILi1EEESI_SI_EEESC_SE_Li256ELb1ELb1ELb0ELb0EEENS1_19SingleTileSchedulerILb1ELb0ELb1ELi128EEEEEEEEEvNT_6ParamsE)
        /*0230*/ 	.word	0x00000050


	//----- nvinfo : EIATTR_REGCOUNT
	.align		4
.L_104:
        /*0234*/ 	.byte	0x04, 0x2f
        /*0236*/ 	.short	(.L_106 - .L_105)
	.align		4
.L_105:
        /*0238*/ 	.word	index@(_ZN7cutlass13device_kernelIN5flash19enable_sm80_to_sm89INS1_16FlashAttnFwdSm80INS1_25CollectiveMainloopFwdSm80ILi8ELi1ELb0EN4cute5tupleIJNS5_1CILi128EEENS7_ILi96EEENS7_ILi256EEEEEELi256ENS_10bfloat16_tEfNS_4arch4Sm80ELb1ELb0ELb1ELb0ELb0ELb0ELb1ELb0EEENS1_21CollectiveEpilogueFwdINS6_IJS8_SA_S9_EEENS6_IJNS7_ILi1EEESI_SI_EEESC_SE_Li256ELb0ELb1ELb0ELb0EEENS1_30DynamicPersistentTileSchedulerILi256ELi256ELb0ELb1ELb0EEEEEEEEEvNT_6ParamsE)
        /*023c*/ 	.word	0x000000ff


	//----- nvinfo : EIATTR_FRAME_SIZE
	.align		4
.L_106:
        /*0240*/ 	.byte	0x04, 0x11
        /*0242*/ 	.short	(.L_108 - .L_107)
	.align		4
.L_107:
        /*0244*/ 	.word	index@($__internal_5_$__cuda_sm70_shflsync_idx_p)
        /*0248*/ 	.word	0x00000000


	//----- nvinfo : EIATTR_FRAME_SIZE
	.align		4
.L_108:
        /*024c*/ 	.byte	0x04, 0x11
        /*024e*/ 	.short	(.L_110 - .L_109)
	.align		4
.L_109:
        /*0250*/ 	.word	index@($__internal_4_$__cuda_sm70_shflsync_bfly_p)
        /*0254*/ 	.word	0x00000000


	//----- nvinfo : EIATTR_FRAME_SIZE
	.align		4
.L_110:
        /*0258*/ 	.byte	0x04, 0x11
        /*025a*/ 	.short	(.L_112 - .L_111)
	.align		4
.L_111:
        /*025c*/ 	.word	index@(_ZN7cutlass13device_kernelIN5flash19enable_sm80_to_sm89INS1_16FlashAttnFwdSm80INS1_25CollectiveMainloopFwdSm80ILi8ELi1ELb0EN4cute5tupleIJNS5_1CILi128EEENS7_ILi96EEENS7_ILi256EEEEEELi256ENS_10bfloat16_tEfNS_4arch4Sm80ELb1ELb0ELb1ELb0ELb0ELb0ELb1ELb0EEENS1_21CollectiveEpilogueFwdINS6_IJS8_SA_S9_EEENS6_IJNS7_ILi1EEESI_SI_EEESC_SE_Li256ELb0ELb1ELb0ELb0EEENS1_30DynamicPersistentTileSchedulerILi256ELi256ELb0ELb1ELb0EEEEEEEEEvNT_6ParamsE)
        /*0260*/ 	.word	0x000000a8


	//----- nvinfo : EIATTR_REGCOUNT
	.align		4
.L_112:
        /*0264*/ 	.byte	0x04, 0x2f
        /*0266*/ 	.short	(.L_114 - .L_113)
	.align		4
.L_113:
        /*0268*/ 	.word	index@(_ZN7cutlass13device_kernelIN5flash19enable_sm80_to_sm89INS1_16FlashAttnFwdSm80INS1_25CollectiveMainloopFwdSm80ILi8ELi1ELb0EN4cute5tupleIJNS5_1CILi128EEENS7_ILi48EEENS7_ILi256EEEEEELi256ENS_10bfloat16_tEfNS_4arch4Sm80ELb0ELb1ELb1ELb1ELb0ELb1ELb1ELb0EEENS1_21CollectiveEpilogueFwdINS6_IJS8_SA_S9_EEENS6_IJNS7_ILi1EEESI_SI_EEESC_SE_Li256ELb1ELb1ELb0ELb0EEENS1_19SingleTileSchedulerILb1ELb0ELb1ELi128EEEEEEEEEvNT_6ParamsE)
        /*026c*/ 	.word	0x000000ff


	//----- nvinfo : EIATTR_FRAME_SIZE
	.align		4
.L_114:
        /*0270*/ 	.byte	0x04, 0x11
        /*0272*/ 	.short	(.L_116 - .L_115)
	.align		4
.L_115:
        /*0274*/ 	.word	index@($__internal_3_$__cuda_sm70_shflsync_idx_p)
        /*0278*/ 	.word	0x00000000


	//----- nvinfo : EIATTR_FRAME_SIZE
	.align		4
.L_116:
        /*027c*/ 	.byte	0x04, 0x11
        /*027e*/ 	.short	(.L_118 - .L_117)
	.align		4
.L_117:
        /*0280*/ 	.word	index@($__internal_2_$__cuda_sm70_shflsync_bfly_p)
        /*0284*/ 	.word	0x00000000


	//----- nvinfo : EIATTR_FRAME_SIZE
	.align		4
.L_118:
        /*0288*/ 	.byte	0x04, 0x11
        /*028a*/ 	.short	(.L_120 - .L_119)
	.align		4
.L_119:
        /*028c*/ 	.word	index@($_ZN7cutlass13device_kernelIN5flash19enable_sm80_to_sm89INS1_16FlashAttnFwdSm80INS1_25CollectiveMainloopFwdSm80ILi8ELi1ELb0EN4cute5tupleIJNS5_1CILi128EEENS7_ILi48EEENS7_ILi256EEEEEELi256ENS_10bfloat16_tEfNS_4arch4Sm80ELb0ELb1ELb1ELb1ELb0ELb1ELb1ELb0EEENS1_21CollectiveEpilogueFwdINS6_IJS8_SA_S9_EEENS6_IJNS7_ILi1EEESI_SI_EEESC_SE_Li256ELb1ELb1ELb0ELb0EEENS1_19SingleTileSchedulerILb1ELb0ELb1ELi128EEEEEEEEEvNT_6ParamsE$_ZZN5flash25CollectiveMainloopFwdSm80ILi8ELi1ELb0EN4cute5tupleIJNS1_1CILi128EEENS3_ILi48EEENS3_ILi256EEEEEELi256EN7cutlass10bfloat16_tEfNS8_4arch4Sm80ELb0ELb1ELb1ELb1ELb0ELb1ELb1ELb0EE3mmaINS_16FlashAttnFwdSm80ISC_NS_21CollectiveEpilogueFwdINS2_IJS4_S6_S5_EEENS2_IJNS3_ILi1EEESH_SH_EEES9_SB_Li256ELb1ELb1ELb0ELb0EEENS_19SingleTileSchedulerILb1ELb0ELb1ELi128EEEE13SharedStorageENS1_6TensorINS1_11ArrayEngineIfLm128EEENS1_6LayoutINS2_IJNS2_IJNS3_ILi2EEESS_EEESH_NS3_ILi32EEEEEENS2_IJNS2_IJSH_SS_EEENS3_ILi0EEENS3_ILi4EEEEEEEEEENS_7SoftmaxILi2ELi0EEEEEbRKNSC_6ParamsERT0_RT1_iRKNS_16SeqlenInfoQKNewKILb1ELb1EEENS2_IJiiiiEEERT_ENKUlvE_clEv)
        /*0290*/ 	.word	0x00000000


	//----- nvinfo : EIATTR_FRAME_SIZE
	.align		4
.L_120:
        /*0294*/ 	.byte	0x04, 0x11
        /*0296*/ 	.short	(.L_122 - .L_121)
	.align		4
.L_121:
        /*0298*/ 	.word	index@(_ZN7cutlass13device_kernelIN5flash19enable_sm80_to_sm89INS1_16FlashAttnFwdSm80INS1_25CollectiveMainloopFwdSm80ILi8ELi1ELb0EN4cute5tupleIJNS5_1CILi128EEENS7_ILi48EEENS7_ILi256EEEEEELi256ENS_10bfloat16_tEfNS_4arch4Sm80ELb0ELb1ELb1ELb1ELb0ELb1ELb1ELb0EEENS1_21CollectiveEpilogueFwdINS6_IJS8_SA_S9_EEENS6_IJNS7_ILi1EEESI_SI_EEESC_SE_Li256ELb1ELb1ELb0ELb0EEENS1_19SingleTileSchedulerILb1ELb0ELb1ELi128EEEEEEEEEvNT_6ParamsE)
        /*029c*/ 	.word	0x00000070


	//----- nvinfo : EIATTR_REGCOUNT
	.align		4
.L_122:
        /*02a0*/ 	.byte	0x04, 0x2f
        /*02a2*/ 	.short	(.L_124 - .L_123)
	.align		4
.L_123:
        /*02a4*/ 	.word	index@(_ZN7cutlass13device_kernelIN5flash19enable_sm80_to_sm89INS1_16FlashAttnFwdSm80INS1_25CollectiveMainloopFwdSm80ILi8ELi1ELb0EN4cute5tupleIJNS5_1CILi128EEENS7_ILi64EEENS7_ILi256EEEEEELi256ENS_10bfloat16_tEfNS_4arch4Sm80ELb0ELb1ELb1ELb1ELb0ELb0ELb1ELb0EEENS1_21CollectiveEpilogueFwdINS6_IJS8_SA_S9_EEENS6_IJNS7_ILi1EEESI_SI_EEESC_SE_Li256ELb1ELb1ELb0ELb0EEENS1_19SingleTileSchedulerILb1ELb0ELb1ELi128EEEEEEEEEvNT_6ParamsE)
        /*02a8*/ 	.word	0x000000ff


	//----- nvinfo : EIATTR_FRAME_SIZE
	.align		4
.L_124:
        /*02ac*/ 	.byte	0x04, 0x11
        /*02ae*/ 	.short	(.L_126 - .L_125)
	.align		4
.L_125:
        /*02b0*/ 	.word	index@(_ZN7cutlass13device_kernelIN5flash19enable_sm80_to_sm89INS1_16FlashAttnFwdSm80INS1_25CollectiveMainloopFwdSm80ILi8ELi1ELb0EN4cute5tupleIJNS5_1CILi128EEENS7_ILi64EEENS7_ILi256EEEEEELi256ENS_10bfloat16_tEfNS_4arch4Sm80ELb0ELb1ELb1ELb1ELb0ELb0ELb1ELb0EEENS1_21CollectiveEpilogueFwdINS6_IJS8_SA_S9_EEENS6_IJNS7_ILi1EEESI_SI_EEESC_SE_Li256ELb1ELb1ELb0ELb0EEENS1_19SingleTileSchedulerILb1ELb0ELb1ELi128EEEEEEEEEvNT_6ParamsE)
        /*02b4*/ 	.word	0x00000090


	//----- nvinfo : EIATTR_REGCOUNT
	.align		4
.L_126:
        /*02b8*/ 	.byte	0x04, 0x2f
        /*02ba*/ 	.short	(.L_128 - .L_127)
	.align		4
.L_127:
        /*02bc*/ 	.word	index@(_ZN7cutlass13device_kernelIN5flash19enable_sm80_to_sm89INS1_16FlashAttnFwdSm80INS1_25CollectiveMainloopFwdSm80ILi8ELi1ELb0EN4cute5tupleIJNS5_1CILi128EEENS7_ILi64EEENS7_ILi256EEEEEELi256ENS_10bfloat16_tEfNS_4arch4Sm80ELb0ELb1ELb1ELb0ELb0ELb0ELb1ELb0EEENS1_21CollectiveEpilogueFwdINS6_IJS8_SA_S9_EEENS6_IJNS7_ILi1EEESI_SI_EEESC_SE_Li256ELb0ELb1ELb0ELb0EEENS1_19SingleTileSchedulerILb0ELb0ELb1ELi128EEEEEEEEEvNT_6ParamsE)
        /*02c0*/ 	.word	0x000000ff


	//----- nvinfo : EIATTR_FRAME_SIZE
	.align		4
.L_128:
        /*02c4*/ 	.byte	0x04, 0x11
        /*02c6*/ 	.short	(.L_130 - .L_129)
	.align		4
.L_129:
        /*02c8*/ 	.word	index@(_ZN7cutlass13device_kernelIN5flash19enable_sm80_to_sm89INS1_16FlashAttnFwdSm80INS1_25CollectiveMainloopFwdSm80ILi8ELi1ELb0EN4cute5tupleIJNS5_1CILi128EEENS7_ILi64EEENS7_ILi256EEEEEELi256ENS_10bfloat16_tEfNS_4arch4Sm80ELb0ELb1ELb1ELb0ELb0ELb0ELb1ELb0EEENS1_21CollectiveEpilogueFwdINS6_IJS8_SA_S9_EEENS6_IJNS7_ILi1EEESI_SI_EEESC_SE_Li256ELb0ELb1ELb0ELb0EEENS1_19SingleTileSchedulerILb0ELb0ELb1ELi128EEEEEEEEEvNT_6ParamsE)
        /*02cc*/ 	.word	0x00000078


	//----- nvinfo : EIATTR_REGCOUNT
	.align		4
.L_130:
        /*02d0*/ 	.byte	0x04, 0x2f
        /*02d2*/ 	.short	(.L_132 - .L_131)
	.align		4
.L_131:
        /*02d4*/ 	.word	index@(_ZN7cutlass13device_kernelIN5flash19enable_sm80_to_sm89INS1_16FlashAttnFwdSm80INS1_25CollectiveMainloopFwdSm80ILi8ELi1ELb0EN4cute5tupleIJNS5_1CILi128EEENS7_ILi48EEENS7_ILi256EEEEEELi256ENS_10bfloat16_tEfNS_4arch4Sm80ELb0ELb0ELb1ELb1ELb0ELb1ELb1ELb0EEENS1_21CollectiveEpilogueFwdINS6_IJS8_SA_S9_EEENS6_IJNS7_ILi1EEESI_SI_EEESC_SE_Li256ELb1ELb1ELb0ELb0EEENS1_19SingleTileSchedulerILb1ELb0ELb1ELi128EEEEEEEEEvNT_6ParamsE)
        /*02d8*/ 	.word	0x000000ff


	//----- nvinfo : EIATTR_FRAME_SIZE
	.align		4
.L_132:
        /*02dc*/ 	.byte	0x04, 0x11
        /*02de*/ 	.short	(.L_134 - .L_133)
	.align		4
.L_133:
        /*02e0*/ 	.word	index@(_ZN7cutlass13device_kernelIN5flash19enable_sm80_to_sm89INS1_16FlashAttnFwdSm80INS1_25CollectiveMainloopFwdSm80ILi8ELi1ELb0EN4cute5tupleIJNS5_1CILi128EEENS7_ILi48EEENS7_ILi256EEEEEELi256ENS_10bfloat16_tEfNS_4arch4Sm80ELb0ELb0ELb1ELb1ELb0ELb1ELb1ELb0EEENS1_21CollectiveEpilogueFwdINS6_IJS8_SA_S9_EEENS6_IJNS7_ILi1EEESI_SI_EEESC_SE_Li256ELb1ELb1ELb0ELb0EEENS1_19SingleTileSchedulerILb1ELb0ELb1ELi128EEEEEEEEEvNT_6ParamsE)
        /*02e4*/ 	.word	0x00000000


	//----- nvinfo : EIATTR_REGCOUNT
	.align		4
.L_134:
        /*02e8*/ 	.byte	0x04, 0x2f
        /*02ea*/ 	.short	(.L_136 - .L_135)
	.align		4
.L_135:
        /*02ec*/ 	.word	index@(_ZN7cutlass13device_kernelIN5flash19enable_sm80_to_sm89INS1_16FlashAttnFwdSm80INS1_25CollectiveMainloopFwdSm80ILi8ELi1ELb0EN4cute5tupleIJNS5_1CILi128EEENS7_ILi96EEENS7_ILi256EEEEEELi256ENS_10bfloat16_tEfNS_4arch4Sm80ELb0ELb0ELb1ELb1ELb0ELb0ELb1ELb0EEENS1_21CollectiveEpilogueFwdINS6_IJS8_SA_S9_EEENS6_IJNS7_ILi1EEESI_SI_EEESC_SE_Li256ELb1ELb1ELb0ELb0EEENS1_19SingleTileSchedulerILb1ELb0ELb1ELi128EEEEEEEEEvNT_6ParamsE)
        /*02f0*/ 	.word	0x000000ff


	//----- nvinfo : EIATTR_FRAME_SIZE
	.align		4
.L_136:
        /*02f4*/ 	.byte	0x04, 0x11
        /*02f6*/ 	.short	(.L_138 - .L_137)
	.align		4
.L_137:
        /*02f8*/ 	.word	index@(_ZN7cutlass13device_kernelIN5flash19enable_sm80_to_sm89INS1_16FlashAttnFwdSm80INS1_25CollectiveMainloopFwdSm80ILi8ELi1ELb0EN4cute5tupleIJNS5_1CILi128EEENS7_ILi96EEENS7_ILi256EEEEEELi256ENS_10bfloat16_tEfNS_4arch4Sm80ELb0ELb0ELb1ELb1ELb0ELb0ELb1ELb0EEENS1_21CollectiveEpilogueFwdINS6_IJS8_SA_S9_EEENS6_IJNS7_ILi1EEESI_SI_EEESC_SE_Li256ELb1ELb1ELb0ELb0EEENS1_19SingleTileSchedulerILb1ELb0ELb1ELi128EEEEEEEEEvNT_6ParamsE)
        /*02fc*/ 	.word	0x00000058


	//----- nvinfo : EIATTR_REGCOUNT
	.align		4
.L_138:
        /*0300*/ 	.byte	0x04, 0x2f
        /*0302*/ 	.short	(.L_140 - .L_139)
	.align		4
.L_139:
        /*0304*/ 	.word	index@(_ZN7cutlass13device_kernelIN5flash19enable_sm80_to_sm89INS1_16FlashAttnFwdSm80INS1_25CollectiveMainloopFwdSm80ILi8ELi1ELb0EN4cute5tupleIJNS5_1CILi128EEENS7_ILi96EEENS7_ILi256EEEEEELi256ENS_10bfloat16_tEfNS_4arch4Sm80ELb0ELb0ELb1ELb0ELb0ELb0ELb1ELb0EEENS1_21CollectiveEpilogueFwdINS6_IJS8_SA_S9_EEENS6_IJNS7_ILi1EEESI_SI_EEESC_SE_Li256ELb0ELb1ELb0ELb0EEENS1_19SingleTileSchedulerILb0ELb0ELb1ELi128EEEEEEEEEvNT_6ParamsE)
        /*0308*/ 	.word	0x000000ff


	//----- nvinfo : EIATTR_FRAME_SIZE
	.align		4
.L_140:
        /*030c*/ 	.byte	0x04, 0x11
        /*030e*/ 	.short	(.L_142 - .L_141)
	.align		4
.L_141:
        /*0310*/ 	.word	index@(_ZN7cutlass13device_kernelIN5flash19enable_sm80_to_sm89INS1_16FlashAttnFwdSm80INS1_25CollectiveMainloopFwdSm80ILi8ELi1ELb0EN4cute5tupleIJNS5_1CILi128EEENS7_ILi96EEENS7_ILi256EEEEEELi256ENS_10bfloat16_tEfNS_4arch4Sm80ELb0ELb0ELb1ELb0ELb0ELb0ELb1ELb0EEENS1_21CollectiveEpilogueFwdINS6_IJS8_SA_S9_EEENS6_IJNS7_ILi1EEESI_SI_EEESC_SE_Li256ELb0ELb1ELb0ELb0EEENS1_19SingleTileSchedulerILb0ELb0ELb1ELi128EEEEEEEEEvNT_6ParamsE)
        /*0314*/ 	.word	0x00000068


	//----- nvinfo : EIATTR_REGCOUNT
	.align		4
.L_142:
        /*0318*/ 	.byte	0x04, 0x2f
        /*031a*/ 	.short	(.L_144 - .L_143)
	.align		4
.L_143:
        /*031c*/ 	.word	index@(_ZN7cutlass13device_kernelIN5flash19enable_sm80_to_sm89INS1_16FlashAttnFwdSm80INS1_25CollectiveMainloopFwdSm80ILi8ELi1ELb0EN4cute5tupleIJNS5_1CILi128EEENS7_ILi32EEENS7_ILi256EEEEEELi256ENS_10bfloat16_tEfNS_4arch4Sm80ELb1ELb0ELb1ELb1ELb0ELb1ELb1ELb0EEENS1_21CollectiveEpilogueFwdINS6_IJS8_SA_S9_EEENS6_IJNS7_ILi1EEESI_SI_EEESC_SE_Li256ELb1ELb1ELb0ELb0EEENS1_19SingleTileSchedulerILb1ELb0ELb1ELi128EEEEEEEEEvNT_6ParamsE)
        /*0320*/ 	.word	0x000000fb


	//----- nvinfo : EIATTR_FRAME_SIZE
	.align		4
.L_144:
        /*0324*/ 	.byte	0x04, 0x11
        /*0326*/ 	.short	(.L_146 - .L_145)
	.align		4
.L_145:
        /*0328*/ 	.word	index@(_ZN7cutlass13device_kernelIN5flash19enable_sm80_to_sm89INS1_16FlashAttnFwdSm80INS1_25CollectiveMainloopFwdSm80ILi8ELi1ELb0EN4cute5tupleIJNS5_1CILi128EEENS7_ILi32EEENS7_ILi256EEEEEELi256ENS_10bfloat16_tEfNS_4arch4Sm80ELb1ELb0ELb1ELb1ELb0ELb1ELb1ELb0EEENS1_21CollectiveEpilogueFwdINS6_IJS8_SA_S9_EEENS6_IJNS7_ILi1EEESI_SI_EEESC_SE_Li256ELb1ELb1ELb0ELb0EEENS1_19SingleTileSchedulerILb1ELb0ELb1ELi128EEEEEEEEEvNT_6ParamsE)
        /*032c*/ 	.word	0x00000000


	//----- nvinfo : EIATTR_REGCOUNT
	.align		4
.L_146:
        /*0330*/ 	.byte	0x04, 0x2f
        /*0332*/ 	.short	(.L_148 - .L_147)
	.align		4
.L_147:
        /*0334*/ 	.word	index@(_ZN7cutlass13device_kernelIN5flash19enable_sm80_to_sm89INS1_16FlashAttnFwdSm80INS1_25CollectiveMainloopFwdSm80ILi8ELi1ELb1EN4cute5tupleIJNS5_1CILi128EEENS7_ILi64EEENS7_ILi256EEEEEELi256ENS_10bfloat16_tEfNS_4arch4Sm80ELb1ELb0ELb1ELb1ELb0ELb0ELb1ELb0EEENS1_21CollectiveEpilogueFwdINS6_IJS8_SA_S9_EEENS6_IJNS7_ILi1EEESI_SI_EEESC_SE_Li256ELb1ELb1ELb0ELb0EEENS1_19SingleTileSchedulerILb1ELb0ELb1ELi128EEEEEEEEEvNT_6ParamsE)
        /*0338*/ 	.word	0x000000ff


	//----- nvinfo : EIATTR_FRAME_SIZE
	.align		4
.L_148:
        /*033c*/ 	.byte	0x04, 0x11
        /*033e*/ 	.short	(.L_150 - .L_149)
	.align		4
.L_149:
        /*0340*/ 	.word	index@(_ZN7cutlass13device_kernelIN5flash19enable_sm80_to_sm89INS1_16FlashAttnFwdSm80INS1_25CollectiveMainloopFwdSm80ILi8ELi1ELb1EN4cute5tupleIJNS5_1CILi128EEENS7_ILi64EEENS7_ILi256EEEEEELi256ENS_10bfloat16_tEfNS_4arch4Sm80ELb1ELb0ELb1ELb1ELb0ELb0ELb1ELb0EEENS1_21CollectiveEpilogueFwdINS6_IJS8_SA_S9_EEENS6_IJNS7_ILi1EEESI_SI_EEESC_SE_Li256ELb1ELb1ELb0ELb0EEENS1_19SingleTileSchedulerILb1ELb0ELb1ELi128EEEEEEEEEvNT_6ParamsE)
        /*0344*/ 	.word	0x00000130


	//----- nvinfo : EIATTR_REGCOUNT
	.align		4
.L_150:
        /*0348*/ 	.byte	0x04, 0x2f
        /*034a*/ 	.short	(.L_152 - .L_151)
	.align		4
.L_151:
        /*034c*/ 	.word	index@(_ZN7cutlass13device_kernelIN5flash19enable_sm80_to_sm89INS1_16FlashAttnFwdSm80INS1_25CollectiveMainloopFwdSm80ILi8ELi1ELb1EN4cute5tupleIJNS5_1CILi128EEENS7_ILi64EEENS7_ILi256EEEEEELi256ENS_10bfloat16_tEfNS_4arch4Sm80ELb1ELb0ELb1ELb0ELb0ELb0ELb1ELb0EEENS1_21CollectiveEpilogueFwdINS6_IJS8_SA_S9_EEENS6_IJNS7_ILi1EEESI_SI_EEESC_SE_Li256ELb0ELb1ELb0ELb0EEENS1_30DynamicPersistentTileSchedulerILi256ELi256ELb0ELb1ELb0EEEEEEEEEvNT_6ParamsE)
        /*0350*/ 	.word	0x000000ff


	//----- nvinfo : EIATTR_FRAME_SIZE
	.align		4
.L_152:
        /*0354*/ 	.byte	0x04, 0x11
        /*0356*/ 	.short	(.L_154 - .L_153)
	.align		4
.L_153:
        /*0358*/ 	.word	index@($__internal_1_$__cuda_sm70_shflsync_idx_p)
        /*035c*/ 	.word	0x00000000


	//----- nvinfo : EIATTR_FRAME_SIZE
	.align		4
.L_154:
        /*0360*/ 	.byte	0x04, 0x11
        /*0362*/ 	.short	(.L_156 - .L_155)
	.align		4
.L_155:
        /*0364*/ 	.word	index@($__internal_0_$__cuda_sm70_shflsync_bfly_p)
        /*0368*/ 	.word	0x00000000


	//----- nvinfo : EIATTR_FRAME_SIZE
	.align		4
.L_156:
        /*036c*/ 	.byte	0x04, 0x11
        /*036e*/ 	.short	(.L_158 - .L_157)
	.align		4
.L_157:
        /*0370*/ 	.word	index@(_ZN7cutlass13device_kernelIN5flash19enable_sm80_to_sm89INS1_16FlashAttnFwdSm80INS1_25CollectiveMainloopFwdSm80ILi8ELi1ELb1EN4cute5tupleIJNS5_1CILi128EEENS7_ILi64EEENS7_ILi256EEEEEELi256ENS_10bfloat16_tEfNS_4arch4Sm80ELb1ELb0ELb1ELb0ELb0ELb0ELb1ELb0EEENS1_21CollectiveEpilogueFwdINS6_IJS8_SA_S9_EEENS6_IJNS7_ILi1EEESI_SI_EEESC_SE_Li256ELb0ELb1ELb0ELb0EEENS1_30DynamicPersistentTileSchedulerILi256ELi256ELb0ELb1ELb0EEEEEEEEEvNT_6ParamsE)
        /*0374*/ 	.word	0x00000140


	//----- nvinfo : EIATTR_REGCOUNT
	.align		4
.L_158:
        /*0378*/ 	.byte	0x04, 0x2f
        /*037a*/ 	.short	(.L_160 - .L_159)
	.align		4
.L_159:
        /*037c*/ 	.word	index@(_ZN7cutlass13device_kernelIN5flash19enable_sm80_to_sm89INS1_16FlashAttnFwdSm80INS1_25CollectiveMainloopFwdSm80ILi8ELi1ELb0EN4cute5tupleIJNS5_1CILi128EEENS7_ILi32EEENS7_ILi256EEEEEELi256ENS_10bfloat16_tEfNS_4arch4Sm80ELb0ELb1ELb1ELb1ELb0ELb1ELb1ELb0EEENS1_21CollectiveEpilogueFwdINS6_IJS8_SA_S9_EEENS6_IJNS7_ILi1EEESI_SI_EEESC_SE_Li256ELb1ELb1ELb0ELb0EEENS1_19SingleTileSchedulerILb1ELb0ELb1ELi128EEEEEEEEEvNT_6ParamsE)
        /*0380*/ 	.word	0x000000f5


	//----- nvinfo : EIATTR_FRAME_SIZE
	.align		4
.L_160:
        /*0384*/ 	.byte	0x04, 0x11
        /*0386*/ 	.short	(.L_162 - .L_161)
	.align		4
.L_161:
        /*0388*/ 	.word	index@(_ZN7cutlass13device_kernelIN5flash19enable_sm80_to_sm89INS1_16FlashAttnFwdSm80INS1_25CollectiveMainloopFwdSm80ILi8ELi1ELb0EN4cute5tupleIJNS5_1CILi128EEENS7_ILi32EEENS7_ILi256EEEEEELi256ENS_10bfloat16_tEfNS_4arch4Sm80ELb0ELb1ELb1ELb1ELb0ELb1ELb1ELb0EEENS1_21CollectiveEpilogueFwdINS6_IJS8_SA_S9_EEENS6_IJNS7_ILi1EEESI_SI_EEESC_SE_Li256ELb1ELb1ELb0ELb0EEENS1_19SingleTileSchedulerILb1ELb0ELb1ELi128EEEEEEEEEvNT_6ParamsE)
        /*038c*/ 	.word	0x00000000


	//----- nvinfo : EIATTR_REGCOUNT
	.align		4
.L_162:
        /*0390*/ 	.byte	0x04, 0x2f
        /*0392*/ 	.short	(.L_164 - .L_163)
	.align		4
.L_163:
        /*0394*/ 	.word	index@(_ZN7cutlass13device_kernelIN5flash19enable_sm80_to_sm89INS1_16FlashAttnFwdSm80INS1_25CollectiveMainloopFwdSm80ILi8ELi1ELb1EN4cute5tupleIJNS5_1CILi128EEENS7_ILi48EEENS7_ILi256EEEEEELi256ENS_10bfloat16_tEfNS_4arch4Sm80ELb0ELb1ELb1ELb1ELb0ELb0ELb1ELb0EEENS1_21CollectiveEpilogueFwdINS6_IJS8_SA_S9_EEENS6_IJNS7_ILi1EEESI_SI_EEESC_SE_Li256ELb1ELb1ELb0ELb0EEENS1_19SingleTileSchedulerILb1ELb0ELb1ELi128EEEEEEEEEvNT_6ParamsE)
        /*0398*/ 	.word	0x000000ff


	//----- nvinfo : EIATTR_FRAME_SIZE
	.align		4
.L_164:
        /*039c*/ 	.byte	0x04, 0x11
        /*039e*/ 	.short	(.L_166 - .L_165)
	.align		4
.L_165:
        /*03a0*/ 	.word	index@(_ZN7cutlass13device_kernelIN5flash19enable_sm80_to_sm89INS1_16FlashAttnFwdSm80INS1_25CollectiveMainloopFwdSm80ILi8ELi1ELb1EN4cute5tupleIJNS5_1CILi128EEENS7_ILi48EEENS7_ILi256EEEEEELi256ENS_10bfloat16_tEfNS_4arch4Sm80ELb0ELb1ELb1ELb1ELb0ELb0ELb1ELb0EEENS1_21CollectiveEpilogueFwdINS6_IJS8_SA_S9_EEENS6_IJNS7_ILi1EEESI_SI_EEESC_SE_Li256ELb1ELb1ELb0ELb0EEENS1_19SingleTileSchedulerILb1ELb0ELb1ELi128EEEEEEEEEvNT_6ParamsE)
        /*03a4*/ 	.word	0x000000a0


	//----- nvinfo : EIATTR_REGCOUNT
	.align		4
.L_166:
        /*03a8*/ 	.byte	0x04, 0x2f
        /*03aa*/ 	.short	(.L_168 - .L_167)
	.align		4
.L_167:
        /*03ac*/ 	.word	index@(_ZN7cutlass13device_kernelIN5flash19enable_sm80_to_sm89INS1_16FlashAttnFwdSm80INS1_25CollectiveMainloopFwdSm80ILi8ELi1ELb1EN4cute5tupleIJNS5_1CILi128EEENS7_ILi48EEENS7_ILi256EEEEEELi256ENS_10bfloat16_tEfNS_4arch4Sm80ELb0ELb1ELb1ELb0ELb0ELb0ELb1ELb0EEENS1_21CollectiveEpilogueFwdINS6_IJS8_SA_S9_EEENS6_IJNS7_ILi1EEESI_SI_EEESC_SE_Li256ELb0ELb1ELb0ELb0EEENS1_19SingleTileSchedulerILb0ELb0ELb1ELi128EEEEEEEEEvNT_6ParamsE)
        /*03b0*/ 	.word	0x000000ff


	//----- nvinfo : EIATTR_FRAME_SIZE
	.align		4
.L_168:
        /*03b4*/ 	.byte	0x04, 0x11
        /*03b6*/ 	.short	(.L_170 - .L_169)
	.align		4
.L_169:
        /*03b8*/ 	.word	index@(_ZN7cutlass13device_kernelIN5flash19enable_sm80_to_sm89INS1_16FlashAttnFwdSm80INS1_25CollectiveMainloopFwdSm80ILi8ELi1ELb1EN4cute5tupleIJNS5_1CILi128EEENS7_ILi48EEENS7_ILi256EEEEEELi256ENS_10bfloat16_tEfNS_4arch4Sm80ELb0ELb1ELb1ELb0ELb0ELb0ELb1ELb0EEENS1_21CollectiveEpilogueFwdINS6_IJS8_SA_S9_EEENS6_IJNS7_ILi1EEESI_SI_EEESC_SE_Li256ELb0ELb1ELb0ELb0EEENS1_19SingleTileSchedulerILb0ELb0ELb1ELi128EEEEEEEEEvNT_6ParamsE)
        /*03bc*/ 	.word	0x000000a0


	//----- nvinfo : EIATTR_REGCOUNT
	.align		4
.L_170:
        /*03c0*/ 	.byte	0x04, 0x2f
        /*03c2*/ 	.short	(.L_172 - .L_171)
	.align		4
.L_171:
        /*03c4*/ 	.word	index@(_ZN7cutlass13device_kernelIN5flash19enable_sm80_to_sm89INS1_16FlashAttnFwdSm80INS1_25CollectiveMainloopFwdSm80ILi8ELi1ELb0EN4cute5tupleIJNS5_1CILi128EEENS7_ILi32EEENS7_ILi256EEEEEELi256ENS_10bfloat16_tEfNS_4arch4Sm80ELb0ELb0ELb1ELb1ELb0ELb1ELb1ELb0EEENS1_21CollectiveEpilogueFwdINS6_IJS8_SA_S9_EEENS6_IJNS7_ILi1EEESI_SI_EEESC_SE_Li256ELb1ELb1ELb0ELb0EEENS1_19SingleTileSchedulerILb1ELb0ELb1ELi128EEEEEEEEEvNT_6ParamsE)
        /*03c8*/ 	.word	0x000000ff


	//----- nvinfo : EIATTR_FRAME_SIZE
	.align		4
.L_172:
        /*03cc*/ 	.byte	0x04, 0x11
        /*03ce*/ 	.short	(.L_174 - .L_173)
	.align		4
.L_173:
        /*03d0*/ 	.word	index@(_ZN7cutlass13device_kernelIN5flash19enable_sm80_to_sm89INS1_16FlashAttnFwdSm80INS1_25CollectiveMainloopFwdSm80ILi8ELi1ELb0EN4cute5tupleIJNS5_1CILi128EEENS7_ILi32EEENS7_ILi256EEEEEELi256ENS_10bfloat16_tEfNS_4arch4Sm80ELb0ELb0ELb1ELb1ELb0ELb1ELb1ELb0EEENS1_21CollectiveEpilogueFwdINS6_IJS8_SA_S9_EEENS6_IJNS7_ILi1EEESI_SI_EEESC_SE_Li256ELb1ELb1ELb0ELb0EEENS1_19SingleTileSchedulerILb1ELb0ELb1ELi128EEEEEEEEEvNT_6ParamsE)
        /*03d4*/ 	.word	0x00000000


	//----- nvinfo : EIATTR_REGCOUNT
	.align		4
.L_174:
        /*03d8*/ 	.byte	0x04, 0x2f
        /*03da*/ 	.short	(.L_176 - .L_175)
	.align		4
.L_175:
        /*03dc*/ 	.word	index@(_ZN7cutlass13device_kernelIN5flash19enable_sm80_to_sm89INS1_16FlashAttnFwdSm80INS1_25CollectiveMainloopFwdSm80ILi8ELi1ELb1EN4cute5tupleIJNS5_1CILi128EEENS7_ILi64EEENS7_ILi256EEEEEELi256ENS_10bfloat16_tEfNS_4arch4Sm80ELb0ELb0ELb1ELb1ELb0ELb0ELb1ELb0EEENS1_21CollectiveEpilogueFwdINS6_IJS8_SA_S9_EEENS6_IJNS7_ILi1EEESI_SI_EEESC_SE_Li256ELb1ELb1ELb0ELb0EEENS1_19SingleTileSchedulerILb1ELb0ELb1ELi128EEEEEEEEEvNT_6ParamsE)
        /*03e0*/ 	.word	0x000000ff


	//----- nvinfo : EIATTR_FRAME_SIZE
	.align		4
.L_176:
        /*03e4*/ 	.byte	0x04, 0x11
        /*03e6*/ 	.short	(.L_178 - .L_177)
	.align		4
.L_177:
        /*03e8*/ 	.word	index@(_ZN7cutlass13device_kernelIN5flash19enable_sm80_to_sm89INS1_16FlashAttnFwdSm80INS1_25CollectiveMainloopFwdSm80ILi8ELi1ELb1EN4cute5tupleIJNS5_1CILi128EEENS7_ILi64EEENS7_ILi256EEEEEELi256ENS_10bfloat16_tEfNS_4arch4Sm80ELb0ELb0ELb1ELb1ELb0ELb0ELb1ELb0EEENS1_21CollectiveEpilogueFwdINS6_IJS8_SA_S9_EEENS6_IJNS7_ILi1EEESI_SI_EEESC_SE_Li256ELb1ELb1ELb0ELb0EEENS1_19SingleTileSchedulerILb1ELb0ELb1ELi128EEEEEEEEEvNT_6ParamsE)
        /*03ec*/ 	.word	0x00000110


	//----- nvinfo : EIATTR_REGCOUNT
	.align		4
.L_178:
        /*03f0*/ 	.byte	0x04, 0x2f
        /*03f2*/ 	.short	(.L_180 - .L_179)
	.align		4
.L_179:
        /*03f4*/ 	.word	index@(_ZN7cutlass13device_kernelIN5flash19enable_sm80_to_sm89INS1_16FlashAttnFwdSm80INS1_25CollectiveMainloopFwdSm80ILi8ELi1ELb1EN4cute5tupleIJNS5_1CILi128EEENS7_ILi64EEENS7_ILi256EEEEEELi256ENS_10bfloat16_tEfNS_4arch4Sm80ELb0ELb0ELb1ELb0ELb0ELb0ELb1ELb0EEENS1_21CollectiveEpilogueFwdINS6_IJS8_SA_S9_EEENS6_IJNS7_ILi1EEESI_SI_EEESC_SE_Li256ELb0ELb1ELb0ELb0EEENS1_19SingleTileSchedulerILb0ELb0ELb1ELi128EEEEEEEEEvNT_6ParamsE)
        /*03f8*/ 	.word	0x000000ff


	//----- nvinfo : EIATTR_FRAME_SIZE
	.align		4
.L_180:
        /*03fc*/ 	.byte	0x04, 0x11
        /*03fe*/ 	.short	(.L_182 - .L_181)
	.align		4
.L_181:
        /*0400*/ 	.word	index@(_ZN7cutlass13device_kernelIN5flash19enable_sm80_to_sm89INS1_16FlashAttnFwdSm80INS1_25CollectiveMainloopFwdSm80ILi8ELi1ELb1EN4cute5tupleIJNS5_1CILi128EEENS7_ILi64EEENS7_ILi256EEEEEELi256ENS_10bfloat16_tEfNS_4arch4Sm80ELb0ELb0ELb1ELb0ELb0ELb0ELb1ELb0EEENS1_21CollectiveEpilogueFwdINS6_IJS8_SA_S9_EEENS6_IJNS7_ILi1EEESI_SI_EEESC_SE_Li256ELb0ELb1ELb0ELb0EEENS1_19SingleTileSchedulerILb0ELb0ELb1ELi128EEEEEEEEEvNT_6ParamsE)
        /*0404*/ 	.word	0x00000130


	//----- nvinfo : EIATTR_MIN_STACK_SIZE
	.align		4
.L_182:
        /*0408*/ 	.byte	0x04, 0x12
        /*040a*/ 	.short	(.L_184 - .L_183)
	.align		4
.L_183:
        /*040c*/ 	.word	index@(_ZN7cutlass13device_kernelIN5flash19enable_sm80_to_sm89INS1_16FlashAttnFwdSm80INS1_25CollectiveMainloopFwdSm80ILi8ELi1ELb1EN4cute5tupleIJNS5_1CILi128EEENS7_ILi64EEENS7_ILi256EEEEEELi256ENS_10bfloat16_tEfNS_4arch4Sm80ELb0ELb0ELb1ELb0ELb0ELb0ELb1ELb0EEENS1_21CollectiveEpilogueFwdINS6_IJS8_SA_S9_EEENS6_IJNS7_ILi1EEESI_SI_EEESC_SE_Li256ELb0ELb1ELb0ELb0EEENS1_19SingleTileSchedulerILb0ELb0ELb1ELi128EEEEEEEEEvNT_6ParamsE)
        /*0410*/ 	.word	0x00000130


	//----- nvinfo : EIATTR_MIN_STACK_SIZE
	.align		4
.L_184:
        /*0414*/ 	.byte	0x04, 0x12
        /*0416*/ 	.short	(.L_186 - .L_185)
	.align		4
.L_185:
        /*0418*/ 	.word	index@(_ZN7cutlass13device_kernelIN5flash19enable_sm80_to_sm89INS1_16FlashAttnFwdSm80INS1_25CollectiveMainloopFwdSm80ILi8ELi1ELb1EN4cute5tupleIJNS5_1CILi128EEENS7_ILi64EEENS7_ILi256EEEEEELi256ENS_10bfloat16_tEfNS_4arch4Sm80ELb0ELb0ELb1ELb1ELb0ELb0ELb1ELb0EEENS1_21CollectiveEpilogueFwdINS6_IJS8_SA_S9_EEENS6_IJNS7_ILi1EEESI_SI_EEESC_SE_Li256ELb1ELb1ELb0ELb0EEENS1_19SingleTileSchedulerILb1ELb0ELb1ELi128EEEEEEEEEvNT_6ParamsE)
        /*041c*/ 	.word	0x00000110


	//----- nvinfo : EIATTR_MIN_STACK_SIZE
	.align		4
.L_186:
        /*0420*/ 	.byte	0x04, 0x12
        /*0422*/ 	.short	(.L_188 - .L_187)
	.align		4
.L_187:
        /*0424*/ 	.word	index@(_ZN7cutlass13device_kernelIN5flash19enable_sm80_to_sm89INS1_16FlashAttnFwdSm80INS1_25CollectiveMainloopFwdSm80ILi8ELi1ELb0EN4cute5tupleIJNS5_1CILi128EEENS7_ILi32EEENS7_ILi256EEEEEELi256ENS_10bfloat16_tEfNS_4arch4Sm80ELb0ELb0ELb1ELb1ELb0ELb1ELb1ELb0EEENS1_21CollectiveEpilogueFwdINS6_IJS8_SA_S9_EEENS6_IJNS7_ILi1EEESI_SI_EEESC_SE_Li256ELb1ELb1ELb0ELb0EEENS1_19SingleTileSchedulerILb1ELb0ELb1ELi128EEEEEEEEEvNT_6ParamsE)
        /*0428*/ 	.word	0x00000000


	//----- nvinfo : EIATTR_MIN_STACK_SIZE
	.align		4
.L_188:
        /*042c*/ 	.byte	0x04, 0x12
        /*042e*/ 	.short	(.L_190 - .L_189)
	.align		4
.L_189:
        /*0430*/ 	.word	index@(_ZN7cutlass13device_kernelIN5flash19enable_sm80_to_sm89INS1_16FlashAttnFwdSm80INS1_25CollectiveMainloopFwdSm80ILi8ELi1ELb1EN4cute5tupleIJNS5_1CILi128EEENS7_ILi48EEENS7_ILi256EEEEEELi256ENS_10bfloat16_tEfNS_4arch4Sm80ELb0ELb1ELb1ELb0ELb0ELb0ELb1ELb0EEENS1_21CollectiveEpilogueFwdINS6_IJS8_SA_S9_EEENS6_IJNS7_ILi1EEESI_SI_EEESC_SE_Li256ELb0ELb1ELb0ELb0EEENS1_19SingleTileSchedulerILb0ELb0ELb1ELi128EEEEEEEEEvNT_6ParamsE)
        /*0434*/ 	.word	0x000000a0


	//----- nvinfo : EIATTR_MIN_STACK_SIZE
	.align		4
.L_190:
        /*0438*/ 	.byte	0x04, 0x12
        /*043a*/ 	.short	(.L_192 - .L_191)
	.align		4
.L_191:
        /*043c*/ 	.word	index@(_ZN7cutlass13device_kernelIN5flash19enable_sm80_to_sm89INS1_16FlashAttnFwdSm80INS1_25CollectiveMainloopFwdSm80ILi8ELi1ELb1EN4cute5tupleIJNS5_1CILi128EEENS7_ILi48EEENS7_ILi256EEEEEELi256ENS_10bfloat16_tEfNS_4arch4Sm80ELb0ELb1ELb1ELb1ELb0ELb0ELb1ELb0EEENS1_21CollectiveEpilogueFwdINS6_IJS8_SA_S9_EEENS6_IJNS7_ILi1EEESI_SI_EEESC_SE_Li256ELb1ELb1ELb0ELb0EEENS1_19SingleTileSchedulerILb1ELb0ELb1ELi128EEEEEEEEEvNT_6ParamsE)
        /*0440*/ 	.word	0x000000a0


	//----- nvinfo : EIATTR_MIN_STACK_SIZE
	.align		4
.L_192:
        /*0444*/ 	.byte	0x04, 0x12
        /*0446*/ 	.short	(.L_194 - .L_193)
	.align		4
.L_193:
        /*0448*/ 	.word	index@(_ZN7cutlass13device_kernelIN5flash19enable_sm80_to_sm89INS1_16FlashAttnFwdSm80INS1_25CollectiveMainloopFwdSm80ILi8ELi1ELb0EN4cute5tupleIJNS5_1CILi128EEENS7_ILi32EEENS7_ILi256EEEEEELi256ENS_10bfloat16_tEfNS_4arch4Sm80ELb0ELb1ELb1ELb1ELb0ELb1ELb1ELb0EEENS1_21CollectiveEpilogueFwdINS6_IJS8_SA_S9_EEENS6_IJNS7_ILi1EEESI_SI_EEESC_SE_Li256ELb1ELb1ELb0ELb0EEENS1_19SingleTileSchedulerILb1ELb0ELb1ELi128EEEEEEEEEvNT_6ParamsE)
        /*044c*/ 	.word	0x00000000


	//----- nvinfo : EIATTR_MIN_STACK_SIZE
	.align		4
.L_194:
        /*0450*/ 	.byte	0x04, 0x12
        /*0452*/ 	.short	(.L_196 - .L_195)
	.align		4
.L_195:
        /*0454*/ 	.word	index@(_ZN7cutlass13device_kernelIN5flash19enable_sm80_to_sm89INS1_16FlashAttnFwdSm80INS1_25CollectiveMainloopFwdSm80ILi8ELi1ELb1EN4cute5tupleIJNS5_1CILi128EEENS7_ILi64EEENS7_ILi256EEEEEELi256ENS_10bfloat16_tEfNS_4arch4Sm80ELb1ELb0ELb1ELb0ELb0ELb0ELb1ELb0EEENS1_21CollectiveEpilogueFwdINS6_IJS8_SA_S9_EEENS6_IJNS7_ILi1EEESI_SI_EEESC_SE_Li256ELb0ELb1ELb0ELb0EEENS1_30DynamicPersistentTileSchedulerILi256ELi256ELb0ELb1ELb0EEEEEEEEEvNT_6ParamsE)
        /*0458*/ 	.word	0x00000140


	//----- nvinfo : EIATTR_MIN_STACK_SIZE
	.align		4
.L_196:
        /*045c*/ 	.byte	0x04, 0x12
        /*045e*/ 	.short	(.L_198 - .L_197)
	.align		4
.L_197:
        /*0460*/ 	.word	index@(_ZN7cutlass13device_kernelIN5flash19enable_sm80_to_sm89INS1_16FlashAttnFwdSm80INS1_25CollectiveMainloopFwdSm80ILi8ELi1ELb1EN4cute5tupleIJNS5_1CILi128EEENS7_ILi64EEENS7_ILi256EEEEEELi256ENS_10bfloat16_tEfNS_4arch4Sm80ELb1ELb0ELb1ELb1ELb0ELb0ELb1ELb0EEENS1_21CollectiveEpilogueFwdINS6_IJS8_SA_S9_EEENS6_IJNS7_ILi1EEESI_SI_EEESC_SE_Li256ELb1ELb1ELb0ELb0EEENS1_19SingleTileSchedulerILb1ELb0ELb1ELi128EEEEEEEEEvNT_6ParamsE)
        /*0464*/ 	.word	0x00000130


	//----- nvinfo : EIATTR_MIN_STACK_SIZE
	.align		4
.L_198:
        /*0468*/ 	.byte	0x04, 0x12
        /*046a*/ 	.short	(.L_200 - .L_199)
	.align		4
.L_199:
        /*046c*/ 	.word	index@(_ZN7cutlass13device_kernelIN5flash19enable_sm80_to_sm89INS1_16FlashAttnFwdSm80INS1_25CollectiveMainloopFwdSm80ILi8ELi1ELb0EN4cute5tupleIJNS5_1CILi128EEENS7_ILi32EEENS7_ILi256EEEEEELi256ENS_10bfloat16_tEfNS_4arch4Sm80ELb1ELb0ELb1ELb1ELb0ELb1ELb1ELb0EEENS1_21CollectiveEpilogueFwdINS6_IJS8_SA_S9_EEENS6_IJNS7_ILi1EEESI_SI_EEESC_SE_Li256ELb1ELb1ELb0ELb0EEENS1_19SingleTileSchedulerILb1ELb0ELb1ELi128EEEEEEEEEvNT_6ParamsE)
        /*0470*/ 	.word	0x00000000


	//----- nvinfo : EIATTR_MIN_STACK_SIZE
	.align		4
.L_200:
        /*0474*/ 	.byte	0x04, 0x12
        /*0476*/ 	.short	(.L_202 - .L_201)
	.align		4
.L_201:
        /*0478*/ 	.word	index@(_ZN7cutlass13device_kernelIN5flash19enable_sm80_to_sm89INS1_16FlashAttnFwdSm80INS1_25CollectiveMainloopFwdSm80ILi8ELi1ELb0EN4cute5tupleIJNS5_1CILi128EEENS7_ILi96EEENS7_ILi256EEEEEELi256ENS_10bfloat16_tEfNS_4arch4Sm80ELb0ELb0ELb1ELb0ELb0ELb0ELb1ELb0EEENS1_21CollectiveEpilogueFwdINS6_IJS8_SA_S9_EEENS6_IJNS7_ILi1EEESI_SI_EEESC_SE_Li256ELb0ELb1ELb0ELb0EEENS1_19SingleTileSchedulerILb0ELb0ELb1ELi128EEEEEEEEEvNT_6ParamsE)
        /*047c*/ 	.word	0x00000068


	//----- nvinfo : EIATTR_MIN_STACK_SIZE
	.align		4
.L_202:
        /*0480*/ 	.byte	0x04, 0x12
        /*0482*/ 	.short	(.L_204 - .L_203)
	.align		4
.L_203:
        /*0484*/ 	.word	index@(_ZN7cutlass13device_kernelIN5flash19enable_sm80_to_sm89INS1_16FlashAttnFwdSm80INS1_25CollectiveMainloopFwdSm80ILi8ELi1ELb0EN4cute5tupleIJNS5_1CILi128EEENS7_ILi96EEENS7_ILi256EEEEEELi256ENS_10bfloat16_tEfNS_4arch4Sm80ELb0ELb0ELb1ELb1ELb0ELb0ELb1ELb0EEENS1_21CollectiveEpilogueFwdINS6_IJS8_SA_S9_EEENS6_IJNS7_ILi1EEESI_SI_EEESC_SE_Li256ELb1ELb1ELb0ELb0EEENS1_19SingleTileSchedulerILb1ELb0ELb1ELi128EEEEEEEEEvNT_6ParamsE)
        /*0488*/ 	.word	0x00000058


	//----- nvinfo : EIATTR_MIN_STACK_SIZE
	.align		4
.L_204:
        /*048c*/ 	.byte	0x04, 0x12
        /*048e*/ 	.short	(.L_206 - .L_205)
	.align		4
.L_205:
        /*0490*/ 	.word	index@(_ZN7cutlass13device_kernelIN5flash19enable_sm80_to_sm89INS1_16FlashAttnFwdSm80INS1_25CollectiveMainloopFwdSm80ILi8ELi1ELb0EN4cute5tupleIJNS5_1CILi128EEENS7_ILi48EEENS7_ILi256EEEEEELi256ENS_10bfloat16_tEfNS_4arch4Sm80ELb0ELb0ELb1ELb1ELb0ELb1ELb1ELb0EEENS1_21CollectiveEpilogueFwdINS6_IJS8_SA_S9_EEENS6_IJNS7_ILi1EEESI_SI_EEESC_SE_Li256ELb1ELb1ELb0ELb0EEENS1_19SingleTileSchedulerILb1ELb0ELb1ELi128EEEEEEEEEvNT_6ParamsE)
        /*0494*/ 	.word	0x00000000


	//----- nvinfo : EIATTR_MIN_STACK_SIZE
	.align		4
.L_206:
        /*0498*/ 	.byte	0x04, 0x12
        /*049a*/ 	.short	(.L_208 - .L_207)
	.align		4
.L_207:
        /*049c*/ 	.word	index@(_ZN7cutlass13device_kernelIN5flash19enable_sm80_to_sm89INS1_16FlashAttnFwdSm80INS1_25CollectiveMainloopFwdSm80ILi8ELi1ELb0EN4cute5tupleIJNS5_1CILi128EEENS7_ILi64EEENS7_ILi256EEEEEELi256ENS_10bfloat16_tEfNS_4arch4Sm80ELb0ELb1ELb1ELb0ELb0ELb0ELb1ELb0EEENS1_21CollectiveEpilogueFwdINS6_IJS8_SA_S9_EEENS6_IJNS7_ILi1EEESI_SI_EEESC_SE_Li256ELb0ELb1ELb0ELb0EEENS1_19SingleTileSchedulerILb0ELb0ELb1ELi128EEEEEEEEEvNT_6ParamsE)
        /*04a0*/ 	.word	0x00000078


	//----- nvinfo : EIATTR_MIN_STACK_SIZE
	.align		4
.L_208:
        /*04a4*/ 	.byte	0x04, 0x12
        /*04a6*/ 	.short	(.L_210 - .L_209)
	.align		4
.L_209:
        /*04a8*/ 	.word	index@(_ZN7cutlass13device_kernelIN5flash19enable_sm80_to_sm89INS1_16FlashAttnFwdSm80INS1_25CollectiveMainloopFwdSm80ILi8ELi1ELb0EN4cute5tupleIJNS5_1CILi128EEENS7_ILi64EEENS7_ILi256EEEEEELi256ENS_10bfloat16_tEfNS_4arch4Sm80ELb0ELb1ELb1ELb1ELb0ELb0ELb1ELb0EEENS1_21CollectiveEpilogueFwdINS6_IJS8_SA_S9_EEENS6_IJNS7_ILi1EEESI_SI_EEESC_SE_Li256ELb1ELb1ELb0ELb0EEENS1_19SingleTileSchedulerILb1ELb0ELb1ELi128EEEEEEEEEvNT_6ParamsE)
        /*04ac*/ 	.word	0x00000090


	//----- nvinfo : EIATTR_MIN_STACK_SIZE
	.align		4
.L_210:
        /*04b0*/ 	.byte	0x04, 0x12
        /*04b2*/ 	.short	(.L_212 - .L_211)
	.align		4
.L_211:
        /*04b4*/ 	.word	index@(_ZN7cutlass13device_kernelIN5flash19enable_sm80_to_sm89INS1_16FlashAttnFwdSm80INS1_25CollectiveMainloopFwdSm80ILi8ELi1ELb0EN4cute5tupleIJNS5_1CILi128EEENS7_ILi48EEENS7_ILi256EEEEEELi256ENS_10bfloat16_tEfNS_4arch4Sm80ELb0ELb1ELb1ELb1ELb0ELb1ELb1ELb0EEENS1_21CollectiveEpilogueFwdINS6_IJS8_SA_S9_EEENS6_IJNS7_ILi1EEESI_SI_EEESC_SE_Li256ELb1ELb1ELb0ELb0EEENS1_19SingleTileSchedulerILb1ELb0ELb1ELi128EEEEEEEEEvNT_6ParamsE)
        /*04b8*/ 	.word	0x00000070


	//----- nvinfo : EIATTR_MIN_STACK_SIZE
	.align		4
.L_212:
        /*04bc*/ 	.byte	0x04, 0x12
        /*04be*/ 	.short	(.L_214 - .L_213)
	.align		4
.L_213:
        /*04c0*/ 	.word	index@(_ZN7cutlass13device_kernelIN5flash19enable_sm80_to_sm89INS1_16FlashAttnFwdSm80INS1_25CollectiveMainloopFwdSm80ILi8ELi1ELb0EN4cute5tupleIJNS5_1CILi128EEENS7_ILi96EEENS7_ILi256EEEEEELi256ENS_10bfloat16_tEfNS_4arch4Sm80ELb1ELb0ELb1ELb0ELb0ELb0ELb1ELb0EEENS1_21CollectiveEpilogueFwdINS6_IJS8_SA_S9_EEENS6_IJNS7_ILi1EEESI_SI_EEESC_SE_Li256ELb0ELb1ELb0ELb0EEENS1_30DynamicPersistentTileSchedulerILi256ELi256ELb0ELb1ELb0EEEEEEEEEvNT_6ParamsE)
        /*04c4*/ 	.word	0x000000a8


	//----- nvinfo : EIATTR_MIN_STACK_SIZE
	.align		4
.L_214:
        /*04c8*/ 	.byte	0x04, 0x12
        /*04ca*/ 	.short	(.L_216 - .L_215)
	.align		4
.L_215:
        /*04cc*/ 	.word	index@(_ZN7cutlass13device_kernelIN5flash19enable_sm80_to_sm89INS1_16FlashAttnFwdSm80INS1_25CollectiveMainloopFwdSm80ILi8ELi1ELb0EN4cute5tupleIJNS5_1CILi128EEENS7_ILi96EEENS7_ILi256EEEEEELi256ENS_10bfloat16_tEfNS_4arch4Sm80ELb1ELb0ELb1ELb1ELb0ELb0ELb1ELb0EEENS1_21CollectiveEpilogueFwdINS6_IJS8_SA_S9_EEENS6_IJNS7_ILi1EEESI_SI_EEESC_SE_Li256ELb1ELb1ELb0ELb0EEENS1_19SingleTileSchedulerILb1ELb0ELb1ELi128EEEEEEEEEvNT_6ParamsE)
        /*04d0*/ 	.word	0x00000050


	//----- nvinfo : EIATTR_MIN_STACK_SIZE
	.align		4
.L_216:
        /*04d4*/ 	.byte	0x04, 0x12
        /*04d6*/ 	.short	(.L_218 - .L_217)
	.align		4
.L_217:
        /*04d8*/ 	.word	index@(_ZN7cutlass13device_kernelIN5flash19enable_sm80_to_sm89INS1_16FlashAttnFwdSm80INS1_25CollectiveMainloopFwdSm80ILi8ELi1ELb0EN4cute5tupleIJNS5_1CILi128EEENS7_ILi48EEENS7_ILi256EEEEEELi256ENS_10bfloat16_tEfNS_4arch4Sm80ELb1ELb0ELb1ELb1ELb0ELb1ELb1ELb0EEENS1_21CollectiveEpilogueFwdINS6_IJS8_SA_S9_EEENS6_IJNS7_ILi1EEESI_SI_EEESC_SE_Li256ELb1ELb1ELb0ELb0EEENS1_19SingleTileSchedulerILb1ELb0ELb1ELi128EEEEEEEEEvNT_6ParamsE)
        /*04dc*/ 	.word	0x00000000


	//----- nvinfo : EIATTR_MIN_STACK_SIZE
	.align		4
.L_218:
        /*04e0*/ 	.byte	0x04, 0x12
        /*04e2*/ 	.short	(.L_220 - .L_219)
	.align		4
.L_219:
        /*04e4*/ 	.word	index@(_ZN7cutlass13device_kernelIN5flash19enable_sm80_to_sm89INS1_16FlashAttnFwdSm80INS1_25CollectiveMainloopFwdSm80ILi8ELi1ELb1EN4cute5tupleIJNS5_1CILi128EEENS7_ILi64EEENS7_ILi256EEEEEELi256ENS_10bfloat16_tEfNS_4arch4Sm80ELb0ELb0ELb0ELb0ELb0ELb0ELb1ELb0EEENS1_21CollectiveEpilogueFwdINS6_IJS8_SA_S9_EEENS6_IJNS7_ILi1EEESI_SI_EEESC_SE_Li256ELb0ELb1ELb0ELb0EEENS1_19SingleTileSchedulerILb0ELb0ELb1ELi128EEEEEEEEEvNT_6ParamsE)
        /*04e8*/ 	.word	0x000000e8


	//----- nvinfo : EIATTR_MIN_STACK_SIZE
	.align		4
.L_220:
        /*04ec*/ 	.byte	0x04, 0x12
        /*04ee*/ 	.short	(.L_222 - .L_221)
	.align		4
.L_221:
        /*04f0*/ 	.word	index@(_ZN7cutlass13device_kernelIN5flash19enable_sm80_to_sm89INS1_16FlashAttnFwdSm80INS1_25CollectiveMainloopFwdSm80ILi8ELi1ELb1EN4cute5tupleIJNS5_1CILi128EEENS7_ILi64EEENS7_ILi256EEEEEELi256ENS_10bfloat16_tEfNS_4arch4Sm80ELb0ELb0ELb0ELb1ELb0ELb0ELb1ELb0EEENS1_21CollectiveEpilogueFwdINS6_IJS8_SA_S9_EEENS6_IJNS7_ILi1EEESI_SI_EEESC_SE_Li256ELb1ELb1ELb0ELb0EEENS1_19SingleTileSchedulerILb1ELb0ELb1ELi128EEEEEEEEEvNT_6ParamsE)
        /*04f4*/ 	.word	0x000000c8


	//----- nvinfo : EIATTR_MIN_STACK_SIZE
	.align		4
.L_222:
        /*04f8*/ 	.byte	0x04, 0x12
        /*04fa*/ 	.short	(.L_224 - .L_223)
	.align		4
.L_223:
        /*04fc*/ 	.word	index@(_ZN7cutlass13device_kernelIN5flash19enable_sm80_to_sm89INS1_16FlashAttnFwdSm80INS1_25CollectiveMainloopFwdSm80ILi8ELi1ELb0EN4cute5tupleIJNS5_1CILi128EEENS7_ILi32EEENS7_ILi256EEEEEELi256ENS_10bfloat16_tEfNS_4arch4Sm80ELb0ELb0ELb0ELb1ELb0ELb1ELb1ELb0EEENS1_21CollectiveEpilogueFwdINS6_IJS8_SA_S9_EEENS6_IJNS7_ILi1EEESI_SI_EEESC_SE_Li256ELb1ELb1ELb0ELb0EEENS1_19SingleTileSchedulerILb1ELb0ELb1ELi128EEEEEEEEEvNT_6ParamsE)
        /*0500*/ 	.word	0x00000000


	//----- nvinfo : EIATTR_MIN_STACK_SIZE
	.align		4
.L_224:
        /*0504*/ 	.byte	0x04, 0x12
        /*0506*/ 	.short	(.L_226 - .L_225)
	.align		4
.L_225:
        /*0508*/ 	.word	index@(_ZN7cutlass13device_kernelIN5flash19enable_sm80_to_sm89INS1_16FlashAttnFwdSm80INS1_25CollectiveMainloopFwdSm80ILi8ELi1ELb1EN4cute5tupleIJNS5_1CILi128EEENS7_ILi48EEENS7_ILi256EEEEEELi256ENS_10bfloat16_tEfNS_4arch4Sm80ELb0ELb1ELb0ELb0ELb0ELb0ELb1ELb0EEENS1_21CollectiveEpilogueFwdINS6_IJS8_SA_S9_EEENS6_IJNS7_ILi1EEESI_SI_EEESC_SE_Li256ELb0ELb1ELb0ELb0EEENS1_19SingleTileSchedulerILb0ELb0ELb1ELi128EEEEEEEEEvNT_6ParamsE)
        /*050c*/ 	.word	0x00000098


	//----- nvinfo : EIATTR_MIN_STACK_SIZE
	.align		4
.L_226:
        /*0510*/ 	.byte	0x04, 0x12
        /*0512*/ 	.short	(.L_228 - .L_227)
	.align		4
.L_227:
        /*0514*/ 	.word	index@(_ZN7cutlass13device_kernelIN5flash19enable_sm80_to_sm89INS1_16FlashAttnFwdSm80INS1_25CollectiveMainloopFwdSm80ILi8ELi1ELb1EN4cute5tupleIJNS5_1CILi128EEENS7_ILi48EEENS7_ILi256EEEEEELi256ENS_10bfloat16_tEfNS_4arch4Sm80ELb0ELb1ELb0ELb1ELb0ELb0ELb1ELb0EEENS1_21CollectiveEpilogueFwdINS6_IJS8_SA_S9_EEENS6_IJNS7_ILi1EEESI_SI_EEESC_SE_Li256ELb1ELb1ELb0ELb0EEENS1_19SingleTileSchedulerILb1ELb0ELb1ELi128EEEEEEEEEvNT_6ParamsE)
        /*0518*/ 	.word	0x00000098


	//----- nvinfo : EIATTR_MIN_STACK_SIZE
	.align		4
.L_228:
        /*051c*/ 	.byte	0x04, 0x12
        /*051e*/ 	.short	(.L_230 - .L_229)
	.align		4
.L_229:
        /*0520*/ 	.word	index@(_ZN7cutlass13device_kernelIN5flash19enable_sm80_to_sm89INS1_16FlashAttnFwdSm80INS1_25CollectiveMainloopFwdSm80ILi8ELi1ELb0EN4cute5tupleIJNS5_1CILi128EEENS7_ILi32EEENS7_ILi256EEEEEELi256ENS_10bfloat16_tEfNS_4arch4Sm80ELb0ELb1ELb0ELb1ELb0ELb1ELb1ELb0EEENS1_21CollectiveEpilogueFwdINS6_IJS8_SA_S9_EEENS6_IJNS7_ILi1EEESI_SI_EEESC_SE_Li256ELb1ELb1ELb0ELb0EEENS1_19SingleTileSchedulerILb1ELb0ELb1ELi128EEEEEEEEEvNT_6ParamsE)
        /*0524*/ 	.word	0x00000000


	//----- nvinfo : EIATTR_MIN_STACK_SIZE
	.align		4
.L_230:
        /*0528*/ 	.byte	0x04, 0x12
        /*052a*/ 	.short	(.L_232 - .L_231)
	.align		4
.L_231:
        /*052c*/ 	.word	index@(_ZN7cutlass13device_kernelIN5flash19enable_sm80_to_sm89INS1_16FlashAttnFwdSm80INS1_25CollectiveMainloopFwdSm80ILi8ELi1ELb1EN4cute5tupleIJNS5_1CILi128EEENS7_ILi64EEENS7_ILi256EEEEEELi256ENS_10bfloat16_tEfNS_4arch4Sm80ELb1ELb0ELb0ELb0ELb0ELb0ELb1ELb0EEENS1_21CollectiveEpilogueFwdINS6_IJS8_SA_S9_EEENS6_IJNS7_ILi1EEESI_SI_EEESC_SE_Li256ELb0ELb1ELb0ELb0EEENS1_30DynamicPersistentTileSchedulerILi256ELi256ELb0ELb1ELb0EEEEEEEEEvNT_6ParamsE)
        /*0530*/ 	.word	0x00000158


	//----- nvinfo : EIATTR_MIN_STACK_SIZE
	.align		4
.L_232:
        /*0534*/ 	.byte	0x04, 0x12
        /*0536*/ 	.short	(.L_234 - .L_233)
	.align		4
.L_233:
        /*0538*/ 	.word	index@(_ZN7cutlass13device_kernelIN5flash19enable_sm80_to_sm89INS1_16FlashAttnFwdSm80INS1_25CollectiveMainloopFwdSm80ILi8ELi1ELb1EN4cute5tupleIJNS5_1CILi128EEENS7_ILi64EEENS7_ILi256EEEEEELi256ENS_10bfloat16_tEfNS_4arch4Sm80ELb1ELb0ELb0ELb1ELb0ELb0ELb1ELb0EEENS1_21CollectiveEpilogueFwdINS6_IJS8_SA_S9_EEENS6_IJNS7_ILi1EEESI_SI_EEESC_SE_Li256ELb1ELb1ELb0ELb0EEENS1_19SingleTileSchedulerILb1ELb0ELb1ELi128EEEEEEEEEvNT_6ParamsE)
        /*053c*/ 	.word	0x00000130


	//----- nvinfo : EIATTR_MIN_STACK_SIZE
	.align		4
.L_234:
        /*0540*/ 	.byte	0x04, 0x12
        /*0542*/ 	.short	(.L_236 - .L_235)
	.align		4
.L_235:
        /*0544*/ 	.word	index@(_ZN7cutlass13device_kernelIN5flash19enable_sm80_to_sm89INS1_16FlashAttnFwdSm80INS1_25CollectiveMainloopFwdSm80ILi8ELi1ELb0EN4cute5tupleIJNS5_1CILi128EEENS7_ILi32EEENS7_ILi256EEEEEELi256ENS_10bfloat16_tEfNS_4arch4Sm80ELb1ELb0ELb0ELb1ELb0ELb1ELb1ELb0EEENS1_21CollectiveEpilogueFwdINS6_IJS8_SA_S9_EEENS6_IJNS7_ILi1EEESI_SI_EEESC_SE_Li256ELb1ELb1ELb0ELb0EEENS1_19SingleTileSchedulerILb1ELb0ELb1ELi128EEEEEEEEEvNT_6ParamsE)
        /*0548*/ 	.word	0x00000000


	//----- nvinfo : EIATTR_MIN_STACK_SIZE
	.align		4
.L_236:
        /*054c*/ 	.byte	0x04, 0x12
        /*054e*/ 	.short	(.L_238 - .L_237)
	.align		4
.L_237:
        /*0550*/ 	.word	index@(_ZN7cutlass13device_kernelIN5flash19enable_sm80_to_sm89INS1_16FlashAttnFwdSm80INS1_25CollectiveMainloopFwdSm80ILi8ELi1ELb0EN4cute5tupleIJNS5_1CILi128EEENS7_ILi96EEENS7_ILi256EEEEEELi256ENS_10bfloat16_tEfNS_4arch4Sm80ELb0ELb0ELb0ELb0ELb0ELb0ELb1ELb0EEENS1_21CollectiveEpilogueFwdINS6_IJS8_SA_S9_EEENS6_IJNS7_ILi1EEESI_SI_EEESC_SE_Li256ELb0ELb1ELb0ELb0EEENS1_19SingleTileSchedulerILb0ELb0ELb1ELi128EEEEEEEEEvNT_6ParamsE)
        /*0554*/ 	.word	0x00000068


	//----- nvinfo : EIATTR_MIN_STACK_SIZE
	.align		4
.L_238:
        /*0558*/ 	.byte	0x04, 0x12
        /*055a*/ 	.short	(.L_240 - .L_239)
	.align		4
.L_239:
        /*055c*/ 	.word	index@(_ZN7cutlass13device_kernelIN5flash19enable_sm80_to_sm89INS1_16FlashAttnFwdSm80INS1_25CollectiveMainloopFwdSm80ILi8ELi1ELb0EN4cute5tupleIJNS5_1CILi128EEENS7_ILi96EEENS7_ILi256EEEEEELi256ENS_10bfloat16_tEfNS_4arch4Sm80ELb0ELb0ELb0ELb1ELb0ELb0ELb1ELb0EEENS1_21CollectiveEpilogueFwdINS6_IJS8_SA_S9_EEENS6_IJNS7_ILi1EEESI_SI_EEESC_SE_Li256ELb1ELb1ELb0ELb0EEENS1_19SingleTileSchedulerILb1ELb0ELb1ELi128EEEEEEEEEvNT_6ParamsE)
        /*0560*/ 	.word	0x00000058


	//----- nvinfo : EIATTR_MIN_STACK_SIZE
	.align		4
.L_240:
        /*0564*/ 	.byte	0x04, 0x12
        /*0566*/ 	.short	(.L_242 - .L_241)
	.align		4
.L_241:
        /*0568*/ 	.word	index@(_ZN7cutlass13device_kernelIN5flash19enable_sm80_to_sm89INS1_16FlashAttnFwdSm80INS1_25CollectiveMainloopFwdSm80ILi8ELi1ELb0EN4cute5tupleIJNS5_1CILi128EEENS7_ILi48EEENS7_ILi256EEEEEELi256ENS_10bfloat16_tEfNS_4arch4Sm80ELb0ELb0ELb0ELb1ELb0ELb1ELb1ELb0EEENS1_21CollectiveEpilogueFwdINS6_IJS8_SA_S9_EEENS6_IJNS7_ILi1EEESI_SI_EEESC_SE_Li256ELb1ELb1ELb0ELb0EEENS1_19SingleTileSchedulerILb1ELb0ELb1ELi128EEEEEEEEEvNT_6ParamsE)
        /*056c*/ 	.word	0x00000000


	//----- nvinfo : EIATTR_MIN_STACK_SIZE
	.align		4
.L_242:
        /*0570*/ 	.byte	0x04, 0x12
        /*0572*/ 	.short	(.L_244 - .L_243)
	.align		4
.L_243:
        /*0574*/ 	.word	index@(_ZN7cutlass13device_kernelIN5flash19enable_sm80_to_sm89INS1_16FlashAttnFwdSm80INS1_25CollectiveMainloopFwdSm80ILi8ELi1ELb0EN4cute5tupleIJNS5_1CILi128EEENS7_ILi64EEENS7_ILi256EEEEEELi256ENS_10bfloat16_tEfNS_4arch4Sm80ELb0ELb1ELb0ELb0ELb0ELb0ELb1ELb0EEENS1_21CollectiveEpilogueFwdINS6_IJS8_SA_S9_EEENS6_IJNS7_ILi1EEESI_SI_EEESC_SE_Li256ELb0ELb1ELb0ELb0EEENS1_19SingleTileSchedulerILb0ELb0ELb1ELi128EEEEEEEEEvNT_6ParamsE)
        /*0578*/ 	.word	0x00000040


	//----- nvinfo : EIATTR_MIN_STACK_SIZE
	.align		4
.L_244:
        /*057c*/ 	.byte	0x04, 0x12
        /*057e*/ 	.short	(.L_246 - .L_245)
	.align		4
.L_245:
        /*0580*/ 	.word	index@(_ZN7cutlass13device_kernelIN5flash19enable_sm80_to_sm89INS1_16FlashAttnFwdSm80INS1_25CollectiveMainloopFwdSm80ILi8ELi1ELb0EN4cute5tupleIJNS5_1CILi128EEENS7_ILi64EEENS7_ILi256EEEEEELi256ENS_10bfloat16_tEfNS_4arch4Sm80ELb0ELb1ELb0ELb1ELb0ELb0ELb1ELb0EEENS1_21CollectiveEpilogueFwdINS6_IJS8_SA_S9_EEENS6_IJNS7_ILi1EEESI_SI_EEESC_SE_Li256ELb1ELb1ELb0ELb0EEENS1_19SingleTileSchedulerILb1ELb0ELb1ELi128EEEEEEEEEvNT_6ParamsE)
        /*0584*/ 	.word	0x00000018


	//----- nvinfo : EIATTR_MIN_STACK_SIZE
	.align		4
.L_246:
        /*0588*/ 	.byte	0x04, 0x12
        /*058a*/ 	.short	(.L_248 - .L_247)
	.align		4
.L_247:
        /*058c*/ 	.word	index@(_ZN7cutlass13device_kernelIN5flash19enable_sm80_to_sm89INS1_16FlashAttnFwdSm80INS1_25CollectiveMainloopFwdSm80ILi8ELi1ELb0EN4cute5tupleIJNS5_1CILi128EEENS7_ILi48EEENS7_ILi256EEEEEELi256ENS_10bfloat16_tEfNS_4arch4Sm80ELb0ELb1ELb0ELb1ELb0ELb1ELb1ELb0EEENS1_21CollectiveEpilogueFwdINS6_IJS8_SA_S9_EEENS6_IJNS7_ILi1EEESI_SI_EEESC_SE_Li256ELb1ELb1ELb0ELb0EEENS1_19SingleTileSchedulerILb1ELb0ELb1ELi128EEEEEEEEEvNT_6ParamsE)
        /*0590*/ 	.word	0x00000070


	//----- nvinfo : EIATTR_MIN_STACK_SIZE
	.align		4
.L_248:
        /*0594*/ 	.byte	0x04, 0x12
        /*0596*/ 	.short	(.L_250 - .L_249)
	.align		4
.L_249:
        /*0598*/ 	.word	index@(_ZN7cutlass13device_kernelIN5flash19enable_sm80_to_sm89INS1_16FlashAttnFwdSm80INS1_25CollectiveMainloopFwdSm80ILi8ELi1ELb0EN4cute5tupleIJNS5_1CILi128EEENS7_ILi96EEENS7_ILi256EEEEEELi256ENS_10bfloat16_tEfNS_4arch4Sm80ELb1ELb0ELb0ELb0ELb0ELb0ELb1ELb0EEENS1_21CollectiveEpilogueFwdINS6_IJS8_SA_S9_EEENS6_IJNS7_ILi1EEESI_SI_EEESC_SE_Li256ELb0ELb1ELb0ELb0EEENS1_30DynamicPersistentTileSchedulerILi256ELi256ELb0ELb1ELb0EEEEEEEEEvNT_6ParamsE)
        /*059c*/ 	.word	0x000000a8


	//----- nvinfo : EIATTR_MIN_STACK_SIZE
	.align		4
.L_250:
        /*05a0*/ 	.byte	0x04, 0x12
        /*05a2*/ 	.short	(.L_252 - .L_251)
	.align		4
.L_251:
        /*05a4*/ 	.word	index@(_ZN7cutlass13device_kernelIN5flash19enable_sm80_to_sm89INS1_16FlashAttnFwdSm80INS1_25CollectiveMainloopFwdSm80ILi8ELi1ELb0EN4cute5tupleIJNS5_1CILi128EEENS7_ILi96EEENS7_ILi256EEEEEELi256ENS_10bfloat16_tEfNS_4arch4Sm80ELb1ELb0ELb0ELb1ELb0ELb0ELb1ELb0EEENS1_21CollectiveEpilogueFwdINS6_IJS8_SA_S9_EEENS6_IJNS7_ILi1EEESI_SI_EEESC_SE_Li256ELb1ELb1ELb0ELb0EEENS1_19SingleTileSchedulerILb1ELb0ELb1ELi128EEEEEEEEEvNT_6ParamsE)
        /*05a8*/ 	.word	0x00000068


	//----- nvinfo : EIATTR_MIN_STACK_SIZE
	.align		4
.L_252:
        /*05ac*/ 	.byte	0x04, 0x12
        /*05ae*/ 	.short	(.L_254 - .L_253)
	.align		4
.L_253:
        /*05b0*/ 	.word	index@(_ZN7cutlass13device_kernelIN5flash19enable_sm80_to_sm89INS1_16FlashAttnFwdSm80INS1_25CollectiveMainloopFwdSm80ILi8ELi1ELb0EN4cute5tupleIJNS5_1CILi128EEENS7_ILi48EEENS7_ILi256EEEEEELi256ENS_10bfloat16_tEfNS_4arch4Sm80ELb1ELb0ELb0ELb1ELb0ELb1ELb1ELb0EEENS1_21CollectiveEpilogueFwdINS6_IJS8_SA_S9_EEENS6_IJNS7_ILi1EEESI_SI_EEESC_SE_Li256ELb1ELb1ELb0ELb0EEENS1_19SingleTileSchedulerILb1ELb0ELb1ELi128EEEEEEEEEvNT_6ParamsE)
        /*05b4*/ 	.word	0x00000000
.L_254:


//--------------------- .nv.info._ZN7cutlass13device_kernelIN5flash19enable_sm80_to_sm89INS1_16FlashAttnFwdSm80INS1_25CollectiveMainloopFwdSm80ILi8ELi1ELb1EN4cute5tupleIJNS5_1CILi128EEENS7_ILi64EEENS7_ILi256EEEEEELi256ENS_10bfloat16_tEfNS_4arch4Sm80ELb0ELb0ELb1ELb0ELb0ELb0ELb1ELb0EEENS1_21CollectiveEpilogueFwdINS6_IJS8_SA_S9_EEENS6_IJNS7_ILi1EEESI_SI_EEESC_SE_Li256ELb0ELb1ELb0ELb0EEENS1_19SingleTileSchedulerILb0ELb0ELb1ELi128EEEEEEEEEvNT_6ParamsE --------------------------
	.section	.nv.info._ZN7cutlass13device_kernelIN5flash19enable_sm80_to_sm89INS1_16FlashAttnFwdSm80INS1_25CollectiveMainloopFwdSm80ILi8ELi1ELb1EN4cute5tupleIJNS5_1CILi128EEENS7_ILi64EEENS7_ILi256EEEEEELi256ENS_10bfloat16_tEfNS_4arch4Sm80ELb0ELb0ELb1ELb0ELb0ELb0ELb1ELb0EEENS1_21CollectiveEpilogueFwdINS6_IJS8_SA_S9_EEENS6_IJNS7_ILi1EEESI_SI_EEESC_SE_Li256ELb0ELb1ELb0ELb0EEENS1_19SingleTileSchedulerILb0ELb0ELb1ELi128EEEEEEEEEvNT_6ParamsE,"",@"SHT_CUDA_INFO"
	.sectionflags	@""
	.align	4


	//----- nvinfo : EIATTR_CUDA_API_VERSION
	.align		4
        /*0000*/ 	.byte	0x04, 0x37
        /*0002*/ 	.short	(.L_256 - .L_255)
.L_255:
        /*0004*/ 	.word	0x00000082


	//----- nvinfo : EIATTR_SW2861232_WAR
	.align		4
.L_256:
        /*0008*/ 	.byte	0x01, 0x35
	.zero		2


	//----- nvinfo : EIATTR_PARAM_CBANK
	.align		4
        /*000c*/ 	.byte	0x04, 0x0a
        /*000e*/ 	.short	(.L_258 - .L_257)
	.align		4
.L_257:
        /*0010*/ 	.word	index@(.nv.constant0._ZN7cutlass13device_kernelIN5flash19enable_sm80_to_sm89INS1_16FlashAttnFwdSm80INS1_25CollectiveMainloopFwdSm80ILi8ELi1ELb1EN4cute5tupleIJNS5_1CILi128EEENS7_ILi64EEENS7_ILi256EEEEEELi256ENS_10bfloat16_tEfNS_4arch4Sm80ELb0ELb0ELb1ELb0ELb0ELb0ELb1ELb0EEENS1_21CollectiveEpilogueFwdINS6_IJS8_SA_S9_EEENS6_IJNS7_ILi1EEESI_SI_EEESC_SE_Li256ELb0ELb1ELb0ELb0EEENS1_19SingleTileSchedulerILb0ELb0ELb1ELi128EEEEEEEEEvNT_6ParamsE)
        /*0014*/ 	.short	0x0160
        /*0016*/ 	.short	0x0418


	//----- nvinfo : EIATTR_CBANK_PARAM_SIZE
	.align		4
.L_258:
        /*0018*/ 	.byte	0x03, 0x19
        /*001a*/ 	.short	0x0418


	//----- nvinfo : EIATTR_KPARAM_INFO
	.align		4
        /*001c*/ 	.byte	0x04, 0x17
        /*001e*/ 	.short	(.L_260 - .L_259)
.L_259:
        /*0020*/ 	.word	0x00000000
        /*0024*/ 	.short	0x0000
        /*0026*/ 	.short	0x0000
        /*0028*/ 	.byte	0x00, 0xf0, 0x61, 0x10


	//----- nvinfo : EIATTR_MAXREG_COUNT
	.align		4
.L_260:
        /*002c*/ 	.byte	0x03, 0x1b
        /*002e*/ 	.short	0x00ff


	//----- nvinfo : EIATTR_NUM_BARRIERS
	.align		4
        /*0030*/ 	.byte	0x02, 0x4c
        /*0032*/ 	.byte	0x02
	.zero		1


	//----- nvinfo : EIATTR_ANNOTATIONS
	.align		4
        /*0034*/ 	.byte	0x04, 0x55
        /*0036*/ 	.short	(.L_262 - .L_261)


	//   ....[0]....
.L_261:
        /*0038*/ 	.word	0x00000001
        /*003c*/ 	.byte	0x30, 0x02, 0x00, 0x00, 0x01, 0x00, 0x00, 0x00, 0x30, 0x04, 0x00, 0x00, 0x01, 0x00, 0x00, 0x00
        /* <DEDUP_REMOVED lines=73> */
        /*04dc*/ 	.byte	0xd0, 0xa1, 0x00, 0x00, 0x01, 0x00, 0x00, 0x00, 0xf0, 0xa1, 0x00, 0x00


	//----- nvinfo : EIATTR_MERCURY_ISA_VERSION
	.align		4
.L_262:
        /*04e8*/ 	.byte	0x03, 0x5f
        /*04ea*/ 	.short	0x0000


	//----- nvinfo : EIATTR_COOP_GROUP_MASK_REGIDS
	.align		4
        /*04ec*/ 	.byte	0x04, 0x29
        /*04ee*/ 	.short	(.L_264 - .L_263)


	//   ....[0]....
.L_263:
        /*04f0*/ 	.word	0xffffffff


	//   ....[1]....
        /*04f4*/ 	.word	0xffffffff


	//   ....[2]....
        /*04f8*/ 	.word	0xffffffff


	//   ....[3]....
        /*04fc*/ 	.word	0xffffffff


	//   ....[4]....
        /*0500*/ 	.word	0xffffffff


	//   ....[5]....
        /*0504*/ 	.word	0xffffffff


	//   ....[6]....
        /*0508*/ 	.word	0xffffffff


	//   ....[7]....
        /*050c*/ 	.word	0xffffffff


	//   ....[8]....
        /*0510*/ 	.word	0xffffffff


	//   ....[9]....
        /*0514*/ 	.word	0xffffffff


	//   ....[10]....
        /*0518*/ 	.word	0xffffffff


	//   ....[11]....
        /*051c*/ 	.word	0xffffffff


	//   ....[12]....
        /*0520*/ 	.word	0xffffffff


	//   ....[13]....
        /*0524*/ 	.word	0xffffffff


	//   ....[14]....
        /*0528*/ 	.word	0xffffffff


	//   ....[15]....
        /*052c*/ 	.word	0xffffffff


	//   ....[16]....
        /*0530*/ 	.word	0xffffffff


	//   ....[17]....
        /*0534*/ 	.word	0xffffffff


	//   ....[18]....
        /*0538*/ 	.word	0xffffffff


	//   ....[19]....
        /*053c*/ 	.word	0xffffffff


	//   ....[20]....
        /*0540*/ 	.word	0xffffffff


	//   ....[21]....
        /*0544*/ 	.word	0xffffffff


	//   ....[22]....
        /*0548*/ 	.word	0xffffffff


	//   ....[23]....
        /*054c*/ 	.word	0xffffffff


	//   ....[24]....
        /*0550*/ 	.word	0xffffffff


	//   ....[25]....
        /*0554*/ 	.word	0xffffffff


	//   ....[26]....
        /*0558*/ 	.word	0xffffffff


	//   ....[27]....
        /*055c*/ 	.word	0xffffffff


	//   ....[28]....
        /*0560*/ 	.word	0xffffffff


	//   ....[29]....
        /*0564*/ 	.word	0xffffffff


	//   ....[30]....
        /*0568*/ 	.word	0xffffffff


	//   ....[31]....
        /*056c*/ 	.word	0xffffffff


	//----- nvinfo : EIATTR_COOP_GROUP_INSTR_OFFSETS
	.align		4
.L_264:
        /*0570*/ 	.byte	0x04, 0x28
        /*0572*/ 	.short	(.L_266 - .L_265)


	//   ....[0]....
.L_265:
        /*0574*/ 	.word	0x00000480


	//   ....[1]....
        /*0578*/ 	.word	0x000004d0


	//   ....[2]....
        /*057c*/ 	.word	0x00000570


	//   ....[3]....
        /*0580*/ 	.word	0x000005a0


	//   ....[4]....
        /*0584*/ 	.word	0x000007c0


	//   ....[5]....
        /*0588*/ 	.word	0x00000850


	//   ....[6]....
        /*058c*/ 	.word	0x00000a50


	//   ....[7]....
        /*0590*/ 	.word	0x00000a60


	//   ....[8]....
        /*0594*/ 	.word	0x00003060


	//   ....[9]....
        /*0598*/ 	.word	0x000030f0


	//   ....[10]....
        /*059c*/ 	.word	0x00003100


	//   ....[11]....
        /*05a0*/ 	.word	0x00003130


	//   ....[12]....
        /*05a4*/ 	.word	0x00006650


	//   ....[13]....
        /*05a8*/ 	.word	0x00006690


	//   ....[14]....
        /*05ac*/ 	.word	0x000066c0


	//   ....[15]....
        /*05b0*/ 	.word	0x00006710


	//   ....[16]....
        /*05b4*/ 	.word	0x000089f0


	//   ....[17]....
        /*05b8*/ 	.word	0x00008a00


	//   ....[18]....
        /*05bc*/ 	.word	0x00008a50


	//   ....[19]....
        /*05c0*/ 	.word	0x00008a70


	//   ....[20]....
        /*05c4*/ 	.word	0x0000a270


	//   ....[21]....
        /*05c8*/ 	.word	0x0000a280


	//   ....[22]....
        /*05cc*/ 	.word	0x0000a2a0


	//   ....[23]....
        /*05d0*/ 	.word	0x0000a2b0


	//   ....[24]....
        /*05d4*/ 	.word	0x0000a3d0


	//   ....[25]....
        /*05d8*/ 	.word	0x0000a400


	//   ....[26]....
        /*05dc*/ 	.word	0x0000a5d0


	//   ....[27]....
        /*05e0*/ 	.word	0x0000a600


	//   ....[28]....
        /*05e4*/ 	.word	0x0000a790


	//   ....[29]....
        /*05e8*/ 	.word	0x0000a7c0


	//   ....[30]....
        /*05ec*/ 	.word	0x0000a950


	//   ....[31]....
        /*05f0*/ 	.word	0x0000a970


	//----- nvinfo : EIATTR_EXIT_INSTR_OFFSETS
	.align		4
.L_266:
        /*05f4*/ 	.byte	0x04, 0x1c
        /*05f6*/ 	.short	(.L_268 - .L_267)


	//   ....[0]....
.L_267:
        /*05f8*/ 	.word	0x00000040


	//   ....[1]....
        /*05fc*/ 	.word	0x0000a980


	//   ....[2]....
        /*0600*/ 	.word	0x0000aa90


	//   ....[3]....
        /*0604*/ 	.word	0x0000aaf0


	//----- nvinfo : EIATTR_CTAIDZ_USED
	.align		4
.L_268:
        /*0608*/ 	.byte	0x01, 0x04
	.zero		2


	//----- nvinfo : EIATTR_MAX_THREADS
	.align		4
        /*060c*/ 	.byte	0x04, 0x05
        /*060e*/ 	.short	(.L_270 - .L_269)
.L_269:
        /*0610*/ 	.word	0x00000100
        /*0614*/ 	.word	0x00000001
        /*0618*/ 	.word	0x00000001


	//----- nvinfo : EIATTR_CRS_STACK_SIZE
	.align		4
.L_270:
        /*061c*/ 	.byte	0x04, 0x1e
        /*061e*/ 	.short	(.L_272 - .L_271)
.L_271:
        /*0620*/ 	.word	0x00000000
.L_272:


//--------------------- .nv.info._ZN7cutlass13device_kernelIN5flash19enable_sm80_to_sm89INS1_16FlashAttnFwdSm80INS1_25CollectiveMainloopFwdSm80ILi8ELi1ELb1EN4cute5tupleIJNS5_1CILi128EEENS7_ILi64EEENS7_ILi256EEEEEELi256ENS_10bfloat16_tEfNS_4arch4Sm80ELb0ELb0ELb1ELb1ELb0ELb0ELb1ELb0EEENS1_21CollectiveEpilogueFwdINS6_IJS8_SA_S9_EEENS6_IJNS7_ILi1EEESI_SI_EEESC_SE_Li256ELb1ELb1ELb0ELb0EEENS1_19SingleTileSchedulerILb1ELb0ELb1ELi128EEEEEEEEEvNT_6ParamsE --------------------------
	.section	.nv.info._ZN7cutlass13device_kernelIN5flash19enable_sm80_to_sm89INS1_16FlashAttnFwdSm80INS1_25CollectiveMainloopFwdSm80ILi8ELi1ELb1EN4cute5tupleIJNS5_1CILi128EEENS7_ILi64EEENS7_ILi256EEEEEELi256ENS_10bfloat16_tEfNS_4arch4Sm80ELb0ELb0ELb1ELb1ELb0ELb0ELb1ELb0EEENS1_21CollectiveEpilogueFwdINS6_IJS8_SA_S9_EEENS6_IJNS7_ILi1EEESI_SI_EEESC_SE_Li256ELb1ELb1ELb0ELb0EEENS1_19SingleTileSchedulerILb1ELb0ELb1ELi128EEEEEEEEEvNT_6ParamsE,"",@"SHT_CUDA_INFO"
	.sectionflags	@""
	.align	4


	//----- nvinfo : EIATTR_CUDA_API_VERSION
	.align		4
        /*0000*/ 	.byte	0x04, 0x37
        /*0002*/ 	.short	(.L_274 - .L_273)
.L_273:
        /*0004*/ 	.word	0x00000082


	//----- nvinfo : EIATTR_SW2861232_WAR
	.align		4
.L_274:
        /*0008*/ 	.byte	0x01, 0x35
	.zero		2


	//----- nvinfo : EIATTR_PARAM_CBANK
	.align		4
        /*000c*/ 	.byte	0x04, 0x0a
        /*000e*/ 	.short	(.L_276 - .L_275)
	.align		4
.L_275:
        /*0010*/ 	.word	index@(.nv.constant0._ZN7cutlass13device_kernelIN5flash19enable_sm80_to_sm89INS1_16FlashAttnFwdSm80INS1_25CollectiveMainloopFwdSm80ILi8ELi1ELb1EN4cute5tupleIJNS5_1CILi128EEENS7_ILi64EEENS7_ILi256EEEEEELi256ENS_10bfloat16_tEfNS_4arch4Sm80ELb0ELb0ELb1ELb1ELb0ELb0ELb1ELb0EEENS1_21CollectiveEpilogueFwdINS6_IJS8_SA_S9_EEENS6_IJNS7_ILi1EEESI_SI_EEESC_SE_Li256ELb1ELb1ELb0ELb0EEENS1_19SingleTileSchedulerILb1ELb0ELb1ELi128EEEEEEEEEvNT_6ParamsE)
        /*0014*/ 	.short	0x0160
        /*0016*/ 	.short	0x0418


	//----- nvinfo : EIATTR_CBANK_PARAM_SIZE
	.align		4
.L_276:
        /*0018*/ 	.byte	0x03, 0x19
        /*001a*/ 	.short	0x0418


	//----- nvinfo : EIATTR_KPARAM_INFO
	.align		4
        /*001c*/ 	.byte	0x04, 0x17
        /*001e*/ 	.short	(.L_278 - .L_277)
.L_277:
        /*0020*/ 	.word	0x00000000
        /*0024*/ 	.short	0x0000
        /*0026*/ 	.short	0x0000
        /*0028*/ 	.byte	0x00, 0xf0, 0x61, 0x10


	//----- nvinfo : EIATTR_MAXREG_COUNT
	.align		4
.L_278:
        /*002c*/ 	.byte	0x03, 0x1b
        /*002e*/ 	.short	0x00ff


	//----- nvinfo : EIATTR_NUM_BARRIERS
	.align		4
        /*0030*/ 	.byte	0x02, 0x4c
        /*0032*/ 	.byte	0x02
	.zero		1


	//----- nvinfo : EIATTR_ANNOTATIONS
	.align		4
        /*0034*/ 	.byte	0x04, 0x55
        /*0036*/ 	.short	(.L_280 - .L_279)


	//   ....[0]....
.L_279:
        /* <DEDUP_REMOVED lines=72> */
        /*04ac*/ 	.byte	0x90, 0xba, 0x00, 0x00


	//----- nvinfo : EIATTR_MERCURY_ISA_VERSION
	.align		4
.L_280:
        /*04b0*/ 	.byte	0x03, 0x5f
        /*04b2*/ 	.short	0x0000


	//----- nvinfo : EIATTR_COOP_GROUP_MASK_REGIDS
	.align		4
        /*04b4*/ 	.byte	0x04, 0x29
        /*04b6*/ 	.short	(.L_282 - .L_281)


	//   ....[0]....
.L_281:
        /*04b8*/ 	.word	0xffffffff


	//   ....[1]....
        /*04bc*/ 	.word	0xffffffff


	//   ....[2]....
        /*04c0*/ 	.word	0xffffffff


	//   ....[3]....
        /*04c4*/ 	.word	0xffffffff


	//   ....[4]....
        /*04c8*/ 	.word	0xffffffff


	//   ....[5]....
        /*04cc*/ 	.word	0xffffffff


	//   ....[6]....
        /*04d0*/ 	.word	0xffffffff


	//   ....[7]....
        /*04d4*/ 	.word	0xffffffff


	//   ....[8]....
        /*04d8*/ 	.word	0xffffffff


	//   ....[9]....
        /*04dc*/ 	.word	0xffffffff


	//   ....[10]....
        /*04e0*/ 	.word	0xffffffff


	//   ....[11]....
        /*04e4*/ 	.word	0xffffffff


	//   ....[12]....
        /*04e8*/ 	.word	0xffffffff


	//   ....[13]....
        /*04ec*/ 	.word	0xffffffff


	//   ....[14]....
        /*04f0*/ 	.word	0xffffffff


	//   ....[15]....
        /*04f4*/ 	.word	0xffffffff


	//   ....[16]....
        /*04f8*/ 	.word	0xffffffff


	//   ....[17]....
        /*04fc*/ 	.word	0xffffffff


	//   ....[18]....
        /*0500*/ 	.word	0xffffffff


	//   ....[19]....
        /*0504*/ 	.word	0xffffffff


	//   ....[20]....
        /*0508*/ 	.word	0xffffffff


	//   ....[21]....
        /*050c*/ 	.word	0xffffffff


	//   ....[22]....
        /*0510*/ 	.word	0xffffffff


	//   ....[23]....
        /*0514*/ 	.word	0xffffffff


	//   ....[24]....
        /*0518*/ 	.word	0xffffffff


	//   ....[25]....
        /*051c*/ 	.word	0xffffffff


	//   ....[26]....
        /*0520*/ 	.word	0xffffffff


	//   ....[27]....
        /*0524*/ 	.word	0xffffffff


	//   ....[28]....
        /*0528*/ 	.word	0xffffffff


	//   ....[29]....
        /*052c*/ 	.word	0xffffffff


	//   ....[30]....
        /*0530*/ 	.word	0xffffffff


	//   ....[31]....
        /*0534*/ 	.word	0xffffffff


	//   ....[32]....
        /*0538*/ 	.word	0xffffffff


	//   ....[33]....
        /*053c*/ 	.word	0xffffffff


	//   ....[34]....
        /*0540*/ 	.word	0xffffffff


	//   ....[35]....
        /*0544*/ 	.word	0xffffffff


	//   ....[36]....
        /*0548*/ 	.word	0xffffffff


	//   ....[37]....
        /*054c*/ 	.word	0xffffffff


	//   ....[38]....
        /*0550*/ 	.word	0xffffffff


	//   ....[39]....
        /*0554*/ 	.word	0xffffffff


	//   ....[40]....
        /*0558*/ 	.word	0xffffffff


	//----- nvinfo : EIATTR_COOP_GROUP_INSTR_OFFSETS
	.align		4
.L_282:
        /*055c*/ 	.byte	0x04, 0x28
        /*055e*/ 	.short	(.L_284 - .L_283)


	//   ....[0]....
.L_283:
        /*0560*/ 	.word	0x00000090


	//   ....[1]....
        /*0564*/ 	.word	0x00000e90


	//   ....[2]....
        /*0568*/ 	.word	0x00000ec0


	//   ....[3]....
        /*056c*/ 	.word	0x00001010


	//   ....[4]....
        /*0570*/ 	.word	0x00001070


	//   ....[5]....
        /*0574*/ 	.word	0x00001210


	//   ....[6]....
        /*0578*/ 	.word	0x00001240


	//   ....[7]....
        /*057c*/ 	.word	0x000012a0


	//   ....[8]....
        /*0580*/ 	.word	0x000012b0


	//   ....[9]....
        /*0584*/ 	.word	0x00003630


	//   ....[10]....
        /*0588*/ 	.word	0x000036e0


	//   ....[11]....
        /*058c*/ 	.word	0x000036f0


	//   ....[12]....
        /*0590*/ 	.word	0x00003730


	//   ....[13]....
        /*0594*/ 	.word	0x00007360


	//   ....[14]....
        /*0598*/ 	.word	0x000073a0


	//   ....[15]....
        /*059c*/ 	.word	0x000073d0


	//   ....[16]....
        /*05a0*/ 	.word	0x00007420


	//   ....[17]....
        /*05a4*/ 	.word	0x00009630


	//   ....[18]....
        /*05a8*/ 	.word	0x00009640


	//   ....[19]....
        /*05ac*/ 	.word	0x00009670


	//   ....[20]....
        /*05b0*/ 	.word	0x00009690


	//   ....[21]....
        /*05b4*/ 	.word	0x0000b010


	//   ....[22]....
        /*05b8*/ 	.word	0x0000b050


	//   ....[23]....
        /*05bc*/ 	.word	0x0000b080


	//   ....[24]....
        /*05c0*/ 	.word	0x0000b0a0


	//   ....[25]....
        /*05c4*/ 	.word	0x0000b2c0


	//   ....[26]....
        /*05c8*/ 	.word	0x0000b2d0


	//   ....[27]....
        /*05cc*/ 	.word	0x0000b4d0


	//   ....[28]....
        /*05d0*/ 	.word	0x0000b500


	//   ....[29]....
        /*05d4*/ 	.word	0x0000b6c0


	//   ....[30]....
        /*05d8*/ 	.word	0x0000b6f0


	//   ....[31]....
        /*05dc*/ 	.word	0x0000b8b0


	//   ....[32]....
        /*05e0*/ 	.word	0x0000b8d0


	//   ....[33]....
        /*05e4*/ 	.word	0x0000c140


	//   ....[34]....
        /*05e8*/ 	.word	0x0000c160


	//   ....[35]....
        /*05ec*/ 	.word	0x0000c320


	//   ....[36]....
        /*05f0*/ 	.word	0x0000c350


	//   ....[37]....
        /*05f4*/ 	.word	0x0000c4e0


	//   ....[38]....
        /*05f8*/ 	.word	0x0000c510


	//   ....[39]....
        /*05fc*/ 	.word	0x0000c6a0


	//   ....[40]....
        /*0600*/ 	.word	0x0000c6c0


	//----- nvinfo : EIATTR_EXIT_INSTR_OFFSETS
	.align		4
.L_284:
        /*0604*/ 	.byte	0x04, 0x1c
        /*0606*/ 	.short	(.L_286 - .L_285)


	//   ....[0]....
.L_285:
        /*0608*/ 	.word	0x00000350


	//   ....[1]....
        /*060c*/ 	.word	0x0000b8e0


	//   ....[2]....
        /*0610*/ 	.word	0x0000ba20


	//   ....[3]....
        /*0614*/ 	.word	0x0000ba80


	//   ....[4]....
        /*0618*/ 	.word	0x0000c6d0


	//   ....[5]....
        /*061c*/ 	.word	0x0000c7e0


	//   ....[6]....
        /*0620*/ 	.word	0x0000c840


	//----- nvinfo : EIATTR_CTAIDZ_USED
	.align		4
.L_286:
        /*0624*/ 	.byte	0x01, 0x04
	.zero		2


	//----- nvinfo : EIATTR_MAX_THREADS
	.align		4
        /*0628*/ 	.byte	0x04, 0x05
        /*062a*/ 	.short	(.L_288 - .L_287)
.L_287:
        /*062c*/ 	.word	0x00000100
        /*0630*/ 	.word	0x00000001
        /*0634*/ 	.word	0x00000001


	//----- nvinfo : EIATTR_CRS_STACK_SIZE
	.align		4
.L_288:
        /*0638*/ 	.byte	0x04, 0x1e
        /*063a*/ 	.short	(.L_290 - .L_289)
.L_289:
        /*063c*/ 	.word	0x00000000
.L_290:


//--------------------- .nv.info._ZN7cutlass13device_kernelIN5flash19enable_sm80_to_sm89INS1_16FlashAttnFwdSm80INS1_25CollectiveMainloopFwdSm80ILi8ELi1ELb0EN4cute5tupleIJNS5_1CILi128EEENS7_ILi32EEENS7_ILi256EEEEEELi256ENS_10bfloat16_tEfNS_4arch4Sm80ELb0ELb0ELb1ELb1ELb0ELb1ELb1ELb0EEENS1_21CollectiveEpilogueFwdINS6_IJS8_SA_S9_EEENS6_IJNS7_ILi1EEESI_SI_EEESC_SE_Li256ELb1ELb1ELb0ELb0EEENS1_19SingleTileSchedulerILb1ELb0ELb1ELi128EEEEEEEEEvNT_6ParamsE --------------------------
	.section	.nv.info._ZN7cutlass13device_kernelIN5flash19enable_sm80_to_sm89INS1_16FlashAttnFwdSm80INS1_25CollectiveMainloopFwdSm80ILi8ELi1ELb0EN4cute5tupleIJNS5_1CILi128EEENS7_ILi32EEENS7_ILi256EEEEEELi256ENS_10bfloat16_tEfNS_4arch4Sm80ELb0ELb0ELb1ELb1ELb0ELb1ELb1ELb0EEENS1_21CollectiveEpilogueFwdINS6_IJS8_SA_S9_EEENS6_IJNS7_ILi1EEESI_SI_EEESC_SE_Li256ELb1ELb1ELb0ELb0EEENS1_19SingleTileSchedulerILb1ELb0ELb1ELi128EEEEEEEEEvNT_6ParamsE,"",@"SHT_CUDA_INFO"
	.sectionflags	@""
	.align	4


	//----- nvinfo : EIATTR_CUDA_API_VERSION
	.align		4
        /*0000*/ 	.byte	0x04, 0x37
        /*0002*/ 	.short	(.L_292 - .L_291)
.L_291:
        /*0004*/ 	.word	0x00000082


	//----- nvinfo : EIATTR_SW2861232_WAR
	.align		4
.L_292:
        /*0008*/ 	.byte	0x01, 0x35
	.zero		2


	//----- nvinfo : EIATTR_PARAM_CBANK
	.align		4
        /*000c*/ 	.byte	0x04, 0x0a
        /*000e*/ 	.short	(.L_294 - .L_293)
	.align		4
.L_293:
        /*0010*/ 	.word	index@(.nv.constant0._ZN7cutlass13device_kernelIN5flash19enable_sm80_to_sm89INS1_16FlashAttnFwdSm80INS1_25CollectiveMainloopFwdSm80ILi8ELi1ELb0EN4cute5tupleIJNS5_1CILi128EEENS7_ILi32EEENS7_ILi256EEEEEELi256ENS_10bfloat16_tEfNS_4arch4Sm80ELb0ELb0ELb1ELb1ELb0ELb1ELb1ELb0EEENS1_21CollectiveEpilogueFwdINS6_IJS8_SA_S9_EEENS6_IJNS7_ILi1EEESI_SI_EEESC_SE_Li256ELb1ELb1ELb0ELb0EEENS1_19SingleTileSchedulerILb1ELb0ELb1ELi128EEEEEEEEEvNT_6ParamsE)
        /*0014*/ 	.short	0x0160
        /*0016*/ 	.short	0x0418


	//----- nvinfo : EIATTR_CBANK_PARAM_SIZE
	.align		4
.L_294:
        /*0018*/ 	.byte	0x03, 0x19
        /*001a*/ 	.short	0x0418


	//----- nvinfo : EIATTR_KPARAM_INFO
	.align		4
        /*001c*/ 	.byte	0x04, 0x17
        /*001e*/ 	.short	(.L_296 - .L_295)
.L_295:
        /*0020*/ 	.word	0x00000000
        /*0024*/ 	.short	0x0000
        /*0026*/ 	.short	0x0000
        /*0028*/ 	.byte	0x00, 0xf0, 0x61, 0x10


	//----- nvinfo : EIATTR_MAXREG_COUNT
	.align		4
.L_296:
        /*002c*/ 	.byte	0x03, 0x1b
        /*002e*/ 	.short	0x00ff


	//----- nvinfo : EIATTR_NUM_BARRIERS
	.align		4
        /*0030*/ 	.byte	0x02, 0x4c
        /*0032*/ 	.byte	0x02
	.zero		1


	//----- nvinfo : EIATTR_MERCURY_ISA_VERSION
	.align		4
        /*0034*/ 	.byte	0x03, 0x5f
        /*0036*/ 	.short	0x0000


	//----- nvinfo : EIATTR_COOP_GROUP_MASK_REGIDS
	.align		4
        /*0038*/ 	.byte	0x04, 0x29
        /*003a*/ 	.short	(.L_298 - .L_297)


	//   ....[0]....
.L_297:
        /*003c*/ 	.word	0xffffffff


	//   ....[1]....
        /*0040*/ 	.word	0xffffffff


	//   ....[2]....
        /*0044*/ 	.word	0xffffffff


	//   ....[3]....
        /*0048*/ 	.word	0xffffffff


	//   ....[4]....
        /*004c*/ 	.word	0xffffffff


	//   ....[5]....
        /*0050*/ 	.word	0xffffffff


	//   ....[6]....
        /*0054*/ 	.word	0xffffffff


	//   ....[7]....
        /*0058*/ 	.word	0xffffffff


	//   ....[8]....
        /*005c*/ 	.word	0xffffffff


	//   ....[9]....
        /*0060*/ 	.word	0xffffffff


	//   ....[10]....
        /*0064*/ 	.word	0xffffffff


	//   ....[11]....
        /*0068*/ 	.word	0xffffffff


	//   ....[12]....
        /*006c*/ 	.word	0xffffffff


	//   ....[13]....
        /*0070*/ 	.word	0xffffffff


	//   ....[14]....
        /*0074*/ 	.word	0xffffffff


	//   ....[15]....
        /*0078*/ 	.word	0xffffffff


	//   ....[16]....
        /*007c*/ 	.word	0xffffffff


	//   ....[17]....
        /*0080*/ 	.word	0xffffffff


	//   ....[18]....
        /*0084*/ 	.word	0xffffffff


	//   ....[19]....
        /*0088*/ 	.word	0xffffffff


	//   ....[20]....
        /*008c*/ 	.word	0xffffffff


	//   ....[21]....
        /*0090*/ 	.word	0xffffffff


	//   ....[22]....
        /*0094*/ 	.word	0xffffffff


	//   ....[23]....
        /*0098*/ 	.word	0xffffffff


	//   ....[24]....
        /*009c*/ 	.word	0xffffffff


	//   ....[25]....
        /*00a0*/ 	.word	0xffffffff


	//   ....[26]....
        /*00a4*/ 	.word	0xffffffff


	//   ....[27]....
        /*00a8*/ 	.word	0xffffffff


	//   ....[28]....
        /*00ac*/ 	.word	0xffffffff


	//   ....[29]....
        /*00b0*/ 	.word	0xffffffff


	//   ....[30]....
        /*00b4*/ 	.word	0xffffffff


	//   ....[31]....
        /*00b8*/ 	.word	0xffffffff


	//   ....[32]....
        /*00bc*/ 	.word	0xffffffff


	//   ....[33]....
        /*00c0*/ 	.word	0xffffffff


	//   ....[34]....
        /*00c4*/ 	.word	0xffffffff


	//   ....[35]....
        /*00c8*/ 	.word	0xffffffff


	//   ....[36]....
        /*00cc*/ 	.word	0xffffffff


	//   ....[37]....
        /*00d0*/ 	.word	0xffffffff


	//   ....[38]....
        /*00d4*/ 	.word	0xffffffff


	//   ....[39]....
        /*00d8*/ 	.word	0xffffffff


	//   ....[40]....
        /*00dc*/ 	.word	0xffffffff


	//----- nvinfo : EIATTR_COOP_GROUP_INSTR_OFFSETS
	.align		4
.L_298:
        /*00e0*/ 	.byte	0x04, 0x28
        /*00e2*/ 	.short	(.L_300 - .L_299)


	//   ....[0]....
.L_299:
        /*00e4*/ 	.word	0x00000080


	//   ....[1]....
        /*00e8*/ 	.word	0x00004c70


	//   ....[2]....
        /*00ec*/ 	.word	0x00004cb0


	//   ....[3]....
        /*00f0*/ 	.word	0x00005210


	//   ....[4]....
        /*00f4*/ 	.word	0x00005240


	//   ....[5]....
        /*00f8*/ 	.word	0x000054a0


	//   ....[6]....
        /*00fc*/ 	.word	0x000054d0


	//   ....[7]....
        /*0100*/ 	.word	0x000056e0


	//   ....[8]....
        /*0104*/ 	.word	0x00005710


	//   ....[9]....
        /*0108*/ 	.word	0x0000d650


	//   ....[10]....
        /*010c*/ 	.word	0x0000d6f0


	//   ....[11]....
        /*0110*/ 	.word	0x0000d700


	//   ....[12]....
        /*0114*/ 	.word	0x0000d7a0


	//   ....[13]....
        /*0118*/ 	.word	0x0000ee40


	//   ....[14]....
        /*011c*/ 	.word	0x0000ee50


	//   ....[15]....
        /*0120*/ 	.word	0x0000ee90


	//   ....[16]....
        /*0124*/ 	.word	0x0000eed0


	//   ....[17]....
        /*0128*/ 	.word	0x000101d0


	//   ....[18]....
        /*012c*/ 	.word	0x00010200


	//   ....[19]....
        /*0130*/ 	.word	0x00010260


	//   ....[20]....
        /*0134*/ 	.word	0x00010270


	//   ....[21]....
        /*0138*/ 	.word	0x00011b80


	//   ....[22]....
        /*013c*/ 	.word	0x00011bc0


	//   ....[23]....
        /*0140*/ 	.word	0x00011c00


	//   ....[24]....
        /*0144*/ 	.word	0x00011c40


	//   ....[25]....
        /*0148*/ 	.word	0x00011e60


	//   ....[26]....
        /*014c*/ 	.word	0x00011e70


	//   ....[27]....
        /*0150*/ 	.word	0x00012070


	//   ....[28]....
        /*0154*/ 	.word	0x000120a0


	//   ....[29]....
        /*0158*/ 	.word	0x00012260


	//   ....[30]....
        /*015c*/ 	.word	0x00012290


	//   ....[31]....
        /*0160*/ 	.word	0x00012450


	//   ....[32]....
        /*0164*/ 	.word	0x00012470


	//   ....[33]....
        /*0168*/ 	.word	0x00012ce0


	//   ....[34]....
        /*016c*/ 	.word	0x00012d00


	//   ....[35]....
        /*0170*/ 	.word	0x00012e90


	//   ....[36]....
        /*0174*/ 	.word	0x00012ec0


	//   ....[37]....
        /*0178*/ 	.word	0x00013050


	//   ....[38]....
        /*017c*/ 	.word	0x00013080


	//   ....[39]....
        /*0180*/ 	.word	0x00013210


	//   ....[40]....
        /*0184*/ 	.word	0x00013230


	//----- nvinfo : EIATTR_EXIT_INSTR_OFFSETS
	.align		4
.L_300:
        /*0188*/ 	.byte	0x04, 0x1c
        /*018a*/ 	.short	(.L_302 - .L_301)


	//   ....[0]....
.L_301:
        /*018c*/ 	.word	0x00000310


	//   ....[1]....
        /*0190*/ 	.word	0x00012480


	//   ....[2]....
        /*0194*/ 	.word	0x000125c0


	//   ....[3]....
        /*0198*/ 	.word	0x00012620


	//   ....[4]....
        /*019c*/ 	.word	0x00013240


	//   ....[5]....
        /*01a0*/ 	.word	0x00013350


	//   ....[6]....
        /*01a4*/ 	.word	0x000133b0


	//----- nvinfo : EIATTR_CTAIDZ_USED
	.align		4
.L_302:
        /*01a8*/ 	.byte	0x01, 0x04
	.zero		2


	//----- nvinfo : EIATTR_MAX_THREADS
	.align		4
        /*01ac*/ 	.byte	0x04, 0x05
        /*01ae*/ 	.short	(.L_304 - .L_303)
.L_303:
        /*01b0*/ 	.word	0x00000100
        /*01b4*/ 	.word	0x00000001
        /*01b8*/ 	.word	0x00000001


	//----- nvinfo : EIATTR_CRS_STACK_SIZE
	.align		4
.L_304:
        /*01bc*/ 	.byte	0x04, 0x1e
        /*01be*/ 	.short	(.L_306 - .L_305)
.L_305:
        /*01c0*/ 	.word	0x00000000
.L_306:


//--------------------- .nv.info._ZN7cutlass13device_kernelIN5flash19enable_sm80_to_sm89INS1_16FlashAttnFwdSm80INS1_25CollectiveMainloopFwdSm80ILi8ELi1ELb1EN4cute5tupleIJNS5_1CILi128EEENS7_ILi48EEENS7_ILi256EEEEEELi256ENS_10bfloat16_tEfNS_4arch4Sm80ELb0ELb1ELb1ELb0ELb0ELb0ELb1ELb0EEENS1_21CollectiveEpilogueFwdINS6_IJS8_SA_S9_EEENS6_IJNS7_ILi1EEESI_SI_EEESC_SE_Li256ELb0ELb1ELb0ELb0EEENS1_19SingleTileSchedulerILb0ELb0ELb1ELi128EEEEEEEEEvNT_6ParamsE --------------------------
	.section	.nv.info._ZN7cutlass13device_kernelIN5flash19enable_sm80_to_sm89INS1_16FlashAttnFwdSm80INS1_25CollectiveMainloopFwdSm80ILi8ELi1ELb1EN4cute5tupleIJNS5_1CILi128EEENS7_ILi48EEENS7_ILi256EEEEEELi256ENS_10bfloat16_tEfNS_4arch4Sm80ELb0ELb1ELb1ELb0ELb0ELb0ELb1ELb0EEENS1_21CollectiveEpilogueFwdINS6_IJS8_SA_S9_EEENS6_IJNS7_ILi1EEESI_SI_EEESC_SE_Li256ELb0ELb1ELb0ELb0EEENS1_19SingleTileSchedulerILb0ELb0ELb1ELi128EEEEEEEEEvNT_6ParamsE,"",@"SHT_CUDA_INFO"
	.sectionflags	@""
	.align	4


	//----- nvinfo : EIATTR_CUDA_API_VERSION
	.align		4
        /*0000*/ 	.byte	0x04, 0x37
        /*0002*/ 	.short	(.L_308 - .L_307)
.L_307:
        /*0004*/ 	.word	0x00000082


	//----- nvinfo : EIATTR_SW2861232_WAR
	.align		4
.L_308:
        /*0008*/ 	.byte	0x01, 0x35
	.zero		2


	//----- nvinfo : EIATTR_PARAM_CBANK
	.align		4
        /*000c*/ 	.byte	0x04, 0x0a
        /*000e*/ 	.short	(.L_310 - .L_309)
	.align		4
.L_309:
        /*0010*/ 	.word	index@(.nv.constant0._ZN7cutlass13device_kernelIN5flash19enable_sm80_to_sm89INS1_16FlashAttnFwdSm80INS1_25CollectiveMainloopFwdSm80ILi8ELi1ELb1EN4cute5tupleIJNS5_1CILi128EEENS7_ILi48EEENS7_ILi256EEEEEELi256ENS_10bfloat16_tEfNS_4arch4Sm80ELb0ELb1ELb1ELb0ELb0ELb0ELb1ELb0EEENS1_21CollectiveEpilogueFwdINS6_IJS8_SA_S9_EEENS6_IJNS7_ILi1EEESI_SI_EEESC_SE_Li256ELb0ELb1ELb0ELb0EEENS1_19SingleTileSchedulerILb0ELb0ELb1ELi128EEEEEEEEEvNT_6ParamsE)
        /*0014*/ 	.short	0x0160
        /*0016*/ 	.short	0x0418


	//----- nvinfo : EIATTR_CBANK_PARAM_SIZE
	.align		4
.L_310:
        /*0018*/ 	.byte	0x03, 0x19
        /*001a*/ 	.short	0x0418


	//----- nvinfo : EIATTR_KPARAM_INFO
	.align		4
        /*001c*/ 	.byte	0x04, 0x17
        /*001e*/ 	.short	(.L_312 - .L_311)
.L_311:
        /*0020*/ 	.word	0x00000000
        /*0024*/ 	.short	0x0000
        /*0026*/ 	.short	0x0000
        /*0028*/ 	.byte	0x00, 0xf0, 0x61, 0x10


	//----- nvinfo : EIATTR_MAXREG_COUNT
	.align		4
.L_312:
        /*002c*/ 	.byte	0x03, 0x1b
        /*002e*/ 	.short	0x00ff


	//----- nvinfo : EIATTR_NUM_BARRIERS
	.align		4
        /*0030*/ 	.byte	0x02, 0x4c
        /*0032*/ 	.byte	0x02
	.zero		1


	//----- nvinfo : EIATTR_ANNOTATIONS
	.align		4
        /*0034*/ 	.byte	0x04, 0x55
        /*0036*/ 	.short	(.L_314 - .L_313)


	//   ....[0]....
.L_313:
        /* <DEDUP_REMOVED lines=82> */


	//----- nvinfo : EIATTR_MERCURY_ISA_VERSION
	.align		4
.L_314:
        /*0548*/ 	.byte	0x03, 0x5f
        /*054a*/ 	.short	0x0000


	//----- nvinfo : EIATTR_INT_WARP_WIDE_INSTR_OFFSETS
	.align		4
        /*054c*/ 	.byte	0x04, 0x31
        /*054e*/ 	.short	(.L_316 - .L_315)


	//   ....[0]....
.L_315:
        /*0550*/ 	.word	0x00006eb0


	//   ....[1]....
        /*0554*/ 	.word	0x0000b0e0


	//   ....[2]....
        /*0558*/ 	.word	0x0000e4b0


	//----- nvinfo : EIATTR_COOP_GROUP_MASK_REGIDS
	.align		4
.L_316:
        /*055c*/ 	.byte	0x04, 0x29
        /*055e*/ 	.short	(.L_318 - .L_317)


	//   ....[0]....
.L_317:
        /*0560*/ 	.word	0xffffffff


	//   ....[1]....
        /*0564*/ 	.word	0xffffffff


	//   ....[2]....
        /*0568*/ 	.word	0xffffffff


	//   ....[3]....
        /*056c*/ 	.word	0xffffffff


	//   ....[4]....
        /*0570*/ 	.word	0xffffffff


	//   ....[5]....
        /*0574*/ 	.word	0xffffffff


	//   ....[6]....
        /*0578*/ 	.word	0xffffffff


	//   ....[7]....
        /*057c*/ 	.word	0xffffffff


	//   ....[8]....
        /*0580*/ 	.word	0xffffffff


	//   ....[9]....
        /*0584*/ 	.word	0xffffffff


	//   ....[10]....
        /*0588*/ 	.word	0xffffffff


	//   ....[11]....
        /*058c*/ 	.word	0xffffffff


	//   ....[12]....
        /*0590*/ 	.word	0xffffffff


	//   ....[13]....
        /*0594*/ 	.word	0xffffffff


	//   ....[14]....
        /*0598*/ 	.word	0xffffffff


	//   ....[15]....
        /*059c*/ 	.word	0xffffffff


	//   ....[16]....
        /*05a0*/ 	.word	0xffffffff


	//   ....[17]....
        /*05a4*/ 	.word	0xffffffff


	//   ....[18]....
        /*05a8*/ 	.word	0xffffffff


	//   ....[19]....
        /*05ac*/ 	.word	0xffffffff


	//   ....[20]....
        /*05b0*/ 	.word	0xffffffff


	//   ....[21]....
        /*05b4*/ 	.word	0xffffffff


	//   ....[22]....
        /*05b8*/ 	.word	0xffffffff


	//   ....[23]....
        /*05bc*/ 	.word	0xffffffff


	//   ....[24]....
        /*05c0*/ 	.word	0xffffffff


	//   ....[25]....
        /*05c4*/ 	.word	0xffffffff


	//   ....[26]....
        /*05c8*/ 	.word	0xffffffff


	//   ....[27]....
        /*05cc*/ 	.word	0xffffffff


	//   ....[28]....
        /*05d0*/ 	.word	0xffffffff


	//   ....[29]....
        /*05d4*/ 	.word	0xffffffff


	//   ....[30]....
        /*05d8*/ 	.word	0xffffffff


	//   ....[31]....
        /*05dc*/ 	.word	0xffffffff


	//   ....[32]....
        /*05e0*/ 	.word	0xffffffff


	//   ....[33]....
        /*05e4*/ 	.word	0xffffffff


	//   ....[34]....
        /*05e8*/ 	.word	0xffffffff


	//   ....[35]....
        /*05ec*/ 	.word	0xffffffff


	//   ....[36]....
        /*05f0*/ 	.word	0xffffffff


	//   ....[37]....
        /*05f4*/ 	.word	0xffffffff


	//   ....[38]....
        /*05f8*/ 	.word	0xffffffff


	//   ....[39]....
        /*05fc*/ 	.word	0xffffffff


	//   ....[40]....
        /*0600*/ 	.word	0xffffffff


	//   ....[41]....
        /*0604*/ 	.word	0xffffffff


	//   ....[42]....
        /*0608*/ 	.word	0xffffffff


	//   ....[43]....
        /*060c*/ 	.word	0xffffffff


	//   ....[44]....
        /*0610*/ 	.word	0xffffffff


	//   ....[45]....
        /*0614*/ 	.word	0xffffffff


	//   ....[46]....
        /*0618*/ 	.word	0xffffffff


	//   ....[47]....
        /*061c*/ 	.word	0xffffffff


	//   ....[48]....
        /*0620*/ 	.word	0xffffffff


	//   ....[49]....
        /*0624*/ 	.word	0xffffffff


	//   ....[50]....
        /*0628*/ 	.word	0xffffffff


	//   ....[51]....
        /*062c*/ 	.word	0xffffffff


	//   ....[52]....
        /*0630*/ 	.word	0xffffffff


	//   ....[53]....
        /*0634*/ 	.word	0xffffffff


	//----- nvinfo : EIATTR_COOP_GROUP_INSTR_OFFSETS
	.align		4
.L_318:
        /*0638*/ 	.byte	0x04, 0x28
        /*063a*/ 	.short	(.L_320 - .L_319)


	//   ....[0]....
.L_319:
        /*063c*/ 	.word	0x00000f60


	//   ....[1]....
        /*0640*/ 	.word	0x00000f90


	//   ....[2]....
        /*0644*/ 	.word	0x00001190


	//   ....[3]....
        /*0648*/ 	.word	0x000011f0


	//   ....[4]....
        /*064c*/ 	.word	0x00001290


	//   ....[5]....
        /*0650*/ 	.word	0x00001300


	//   ....[6]....
        /*0654*/ 	.word	0x00001330


	//   ....[7]....
        /*0658*/ 	.word	0x000013d0


	//   ....[8]....
        /*065c*/ 	.word	0x00003130


	//   ....[9]....
        /*0660*/ 	.word	0x00003940


	//   ....[10]....
        /*0664*/ 	.word	0x00004120


	//   ....[11]....
        /*0668*/ 	.word	0x000041a0


	//   ....[12]....
        /*066c*/ 	.word	0x000041e0


	//   ....[13]....
        /*0670*/ 	.word	0x00004210


	//   ....[14]....
        /*0674*/ 	.word	0x00007290


	//   ....[15]....
        /*0678*/ 	.word	0x000074c0


	//   ....[16]....
        /*067c*/ 	.word	0x00007c80


	//   ....[17]....
        /*0680*/ 	.word	0x00007ca0


	//   ....[18]....
        /*0684*/ 	.word	0x000086c0


	//   ....[19]....
        /*0688*/ 	.word	0x000086e0


	//   ....[20]....
        /*068c*/ 	.word	0x0000b4f0


	//   ....[21]....
        /*0690*/ 	.word	0x0000b510


	//   ....[22]....
        /*0694*/ 	.word	0x0000bb60


	//   ....[23]....
        /*0698*/ 	.word	0x0000bb80


	//   ....[24]....
        /*069c*/ 	.word	0x0000e700


	//   ....[25]....
        /*06a0*/ 	.word	0x0000e920


	//   ....[26]....
        /*06a4*/ 	.word	0x0000f0d0


	//   ....[27]....
        /*06a8*/ 	.word	0x0000f0f0


	//   ....[28]....
        /*06ac*/ 	.word	0x0000fb50


	//   ....[29]....
        /*06b0*/ 	.word	0x0000fb70


	//   ....[30]....
        /*06b4*/ 	.word	0x00010e00


	//   ....[31]....
        /*06b8*/ 	.word	0x00010e10


	//   ....[32]....
        /*06bc*/ 	.word	0x00010e40


	//   ....[33]....
        /*06c0*/ 	.word	0x00010e50


	//   ....[34]....
        /*06c4*/ 	.word	0x000127f0


	//   ....[35]....
        /*06c8*/ 	.word	0x00012800


	//   ....[36]....
        /*06cc*/ 	.word	0x00012820


	//   ....[37]....
        /*06d0*/ 	.word	0x00012830


	//   ....[38]....
        /*06d4*/ 	.word	0x00012840


	//   ....[39]....
        /*06d8*/ 	.word	0x00012850


	//   ....[40]....
        /*06dc*/ 	.word	0x00012b30


	//   ....[41]....
        /*06e0*/ 	.word	0x00012b60


	//   ....[42]....
        /*06e4*/ 	.word	0x00012d20


	//   ....[43]....
        /*06e8*/ 	.word	0x00012d50


	//   ....[44]....
        /*06ec*/ 	.word	0x00012f10


	//   ....[45]....
        /*06f0*/ 	.word	0x00012f30


	//   ....[46]....
        /*06f4*/ 	.word	0x00013630


	//   ....[47]....
        /*06f8*/ 	.word	0x00013650


	//   ....[48]....
        /*06fc*/ 	.word	0x00013800


	//   ....[49]....
        /*0700*/ 	.word	0x00013830


	//   ....[50]....
        /*0704*/ 	.word	0x000139c0


	//   ....[51]....
        /*0708*/ 	.word	0x000139f0


	//   ....[52]....
        /*070c*/ 	.word	0x00013b80


	//   ....[53]....
        /*0710*/ 	.word	0x00013ba0


	//----- nvinfo : EIATTR_EXIT_INSTR_OFFSETS
	.align		4
.L_320:
        /*0714*/ 	.byte	0x04, 0x1c
        /*0716*/ 	.short	(.L_322 - .L_321)


	//   ....[0]....
.L_321:
        /*0718*/ 	.word	0x00000040


	//   ....[1]....
        /*071c*/ 	.word	0x00012f40


	//   ....[2]....
        /*0720*/ 	.word	0x00013080


	//   ....[3]....
        /*0724*/ 	.word	0x000130e0


	//   ....[4]....
        /*0728*/ 	.word	0x00013bb0


	//   ....[5]....
        /*072c*/ 	.word	0x00013cc0


	//   ....[6]....
        /*0730*/ 	.word	0x00013d20


	//----- nvinfo : EIATTR_CTAIDZ_USED
	.align		4
.L_322:
        /*0734*/ 	.byte	0x01, 0x04
	.zero		2


	//----- nvinfo : EIATTR_MAX_THREADS
	.align		4
        /*0738*/ 	.byte	0x04, 0x05
        /*073a*/ 	.short	(.L_324 - .L_323)
.L_323:
        /*073c*/ 	.word	0x00000100
        /*0740*/ 	.word	0x00000001
        /*0744*/ 	.word	0x00000001


	//----- nvinfo : EIATTR_CRS_STACK_SIZE
	.align		4
.L_324:
        /*0748*/ 	.byte	0x04, 0x1e
        /*074a*/ 	.short	(.L_326 - .L_325)
.L_325:
        /*074c*/ 	.word	0x00000000
.L_326:


//--------------------- .nv.info._ZN7cutlass13device_kernelIN5flash19enable_sm80_to_sm89INS1_16FlashAttnFwdSm80INS1_25CollectiveMainloopFwdSm80ILi8ELi1ELb1EN4cute5tupleIJNS5_1CILi128EEENS7_ILi48EEENS7_ILi256EEEEEELi256ENS_10bfloat16_tEfNS_4arch4Sm80ELb0ELb1ELb1ELb1ELb0ELb0ELb1ELb0EEENS1_21CollectiveEpilogueFwdINS6_IJS8_SA_S9_EEENS6_IJNS7_ILi1EEESI_SI_EEESC_SE_Li256ELb1ELb1ELb0ELb0EEENS1_19SingleTileSchedulerILb1ELb0ELb1ELi128EEEEEEEEEvNT_6ParamsE --------------------------
	.section	.nv.info._ZN7cutlass13device_kernelIN5flash19enable_sm80_to_sm89INS1_16FlashAttnFwdSm80INS1_25CollectiveMainloopFwdSm80ILi8ELi1ELb1EN4cute5tupleIJNS5_1CILi128EEENS7_ILi48EEENS7_ILi256EEEEEELi256ENS_10bfloat16_tEfNS_4arch4Sm80ELb0ELb1ELb1ELb1ELb0ELb0ELb1ELb0EEENS1_21CollectiveEpilogueFwdINS6_IJS8_SA_S9_EEENS6_IJNS7_ILi1EEESI_SI_EEESC_SE_Li256ELb1ELb1ELb0ELb0EEENS1_19SingleTileSchedulerILb1ELb0ELb1ELi128EEEEEEEEEvNT_6ParamsE,"",@"SHT_CUDA_INFO"
	.sectionflags	@""
	.align	4


	//----- nvinfo : EIATTR_CUDA_API_VERSION
	.align		4
        /*0000*/ 	.byte	0x04, 0x37
        /*0002*/ 	.short	(.L_328 - .L_327)
.L_327:
        /*0004*/ 	.word	0x00000082


	//----- nvinfo : EIATTR_SW2861232_WAR
	.align		4
.L_328:
        /*0008*/ 	.byte	0x01, 0x35
	.zero		2


	//----- nvinfo : EIATTR_PARAM_CBANK
	.align		4
        /*000c*/ 	.byte	0x04, 0x0a
        /*000e*/ 	.short	(.L_330 - .L_329)
	.align		4
.L_329:
        /*0010*/ 	.word	index@(.nv.constant0._ZN7cutlass13device_kernelIN5flash19enable_sm80_to_sm89INS1_16FlashAttnFwdSm80INS1_25CollectiveMainloopFwdSm80ILi8ELi1ELb1EN4cute5tupleIJNS5_1CILi128EEENS7_ILi48EEENS7_ILi256EEEEEELi256ENS_10bfloat16_tEfNS_4arch4Sm80ELb0ELb1ELb1ELb1ELb0ELb0ELb1ELb0EEENS1_21CollectiveEpilogueFwdINS6_IJS8_SA_S9_EEENS6_IJNS7_ILi1EEESI_SI_EEESC_SE_Li256ELb1ELb1ELb0ELb0EEENS1_19SingleTileSchedulerILb1ELb0ELb1ELi128EEEEEEEEEvNT_6ParamsE)
        /*0014*/ 	.short	0x0160
        /*0016*/ 	.short	0x0418


	//----- nvinfo : EIATTR_CBANK_PARAM_SIZE
	.align		4
.L_330:
        /*0018*/ 	.byte	0x03, 0x19
        /*001a*/ 	.short	0x0418


	//----- nvinfo : EIATTR_KPARAM_INFO
	.align		4
        /*001c*/ 	.byte	0x04, 0x17
        /*001e*/ 	.short	(.L_332 - .L_331)
.L_331:
        /*0020*/ 	.word	0x00000000
        /*0024*/ 	.short	0x0000
        /*0026*/ 	.short	0x0000
        /*0028*/ 	.byte	0x00, 0xf0, 0x61, 0x10


	//----- nvinfo : EIATTR_MAXREG_COUNT
	.align		4
.L_332:
        /*002c*/ 	.byte	0x03, 0x1b
        /*002e*/ 	.short	0x00ff


	//----- nvinfo : EIATTR_NUM_BARRIERS
	.align		4
        /*0030*/ 	.byte	0x02, 0x4c
        /*0032*/ 	.byte	0x02
	.zero		1


	//----- nvinfo : EIATTR_ANNOTATIONS
	.align		4
        /*0034*/ 	.byte	0x04, 0x55
        /*0036*/ 	.short	(.L_334 - .L_333)


	//   ....[0]....
.L_333:
        /* <DEDUP_REMOVED lines=82> */


	//----- nvinfo : EIATTR_MERCURY_ISA_VERSION
	.align		4
.L_334:
        /*0548*/ 	.byte	0x03, 0x5f
        /*054a*/ 	.short	0x0000


	//----- nvinfo : EIATTR_INT_WARP_WIDE_INSTR_OFFSETS
	.align		4
        /*054c*/ 	.byte	0x04, 0x31
        /*054e*/ 	.short	(.L_336 - .L_335)


	//   ....[0]....
.L_335:
        /*0550*/ 	.word	0x000078f0


	//   ....[1]....
        /*0554*/ 	.word	0x0000bb00


	//   ....[2]....
        /*0558*/ 	.word	0x0000eed0


	//----- nvinfo : EIATTR_COOP_GROUP_MASK_REGIDS
	.align		4
.L_336:
        /*055c*/ 	.byte	0x04, 0x29
        /*055e*/ 	.short	(.L_338 - .L_337)


	//   ....[0]....
.L_337:
        /*0560*/ 	.word	0xffffffff


	//   ....[1]....
        /*0564*/ 	.word	0xffffffff


	//   ....[2]....
        /*0568*/ 	.word	0xffffffff


	//   ....[3]....
        /*056c*/ 	.word	0xffffffff


	//   ....[4]....
        /*0570*/ 	.word	0xffffffff


	//   ....[5]....
        /*0574*/ 	.word	0xffffffff


	//   ....[6]....
        /*0578*/ 	.word	0xffffffff


	//   ....[7]....
        /*057c*/ 	.word	0xffffffff


	//   ....[8]....
        /*0580*/ 	.word	0xffffffff


	//   ....[9]....
        /*0584*/ 	.word	0xffffffff


	//   ....[10]....
        /*0588*/ 	.word	0xffffffff


	//   ....[11]....
        /*058c*/ 	.word	0xffffffff


	//   ....[12]....
        /*0590*/ 	.word	0xffffffff


	//   ....[13]....
        /*0594*/ 	.word	0xffffffff


	//   ....[14]....
        /*0598*/ 	.word	0xffffffff


	//   ....[15]....
        /*059c*/ 	.word	0xffffffff


	//   ....[16]....
        /*05a0*/ 	.word	0xffffffff


	//   ....[17]....
        /*05a4*/ 	.word	0xffffffff


	//   ....[18]....
        /*05a8*/ 	.word	0xffffffff


	//   ....[19]....
        /*05ac*/ 	.word	0xffffffff


	//   ....[20]....
        /*05b0*/ 	.word	0xffffffff


	//   ....[21]....
        /*05b4*/ 	.word	0xffffffff


	//   ....[22]....
        /*05b8*/ 	.word	0xffffffff


	//   ....[23]....
        /*05bc*/ 	.word	0xffffffff


	//   ....[24]....
        /*05c0*/ 	.word	0xffffffff


	//   ....[25]....
        /*05c4*/ 	.word	0xffffffff


	//   ....[26]....
        /*05c8*/ 	.word	0xffffffff


	//   ....[27]....
        /*05cc*/ 	.word	0xffffffff


	//   ....[28]....
        /*05d0*/ 	.word	0xffffffff


	//   ....[29]....
        /*05d4*/ 	.word	0xffffffff


	//   ....[30]....
        /*05d8*/ 	.word	0xffffffff


	//   ....[31]....
        /*05dc*/ 	.word	0xffffffff


	//   ....[32]....
        /*05e0*/ 	.word	0xffffffff


	//   ....[33]....
        /*05e4*/ 	.word	0xffffffff


	//   ....[34]....
        /*05e8*/ 	.word	0xffffffff


	//   ....[35]....
        /*05ec*/ 	.word	0xffffffff


	//   ....[36]....
        /*05f0*/ 	.word	0xffffffff


	//   ....[37]....
        /*05f4*/ 	.word	0xffffffff


	//   ....[38]....
        /*05f8*/ 	.word	0xffffffff


	//   ....[39]....
        /*05fc*/ 	.word	0xffffffff


	//   ....[40]....
        /*0600*/ 	.word	0xffffffff


	//   ....[41]....
        /*0604*/ 	.word	0xffffffff


	//   ....[42]....
        /*0608*/ 	.word	0xffffffff


	//   ....[43]....
        /*060c*/ 	.word	0xffffffff


	//   ....[44]....
        /*0610*/ 	.word	0xffffffff


	//   ....[45]....
        /*0614*/ 	.word	0xffffffff


	//   ....[46]....
        /*0618*/ 	.word	0xffffffff


	//   ....[47]....
        /*061c*/ 	.word	0xffffffff


	//   ....[48]....
        /*0620*/ 	.word	0xffffffff


	//   ....[49]....
        /*0624*/ 	.word	0xffffffff


	//   ....[50]....
        /*0628*/ 	.word	0xffffffff


	//   ....[51]....
        /*062c*/ 	.word	0xffffffff


	//   ....[52]....
        /*0630*/ 	.word	0xffffffff


	//   ....[53]....
        /*0634*/ 	.word	0xffffffff


	//   ....[54]....
        /*0638*/ 	.word	0xffffffff


	//----- nvinfo : EIATTR_COOP_GROUP_INSTR_OFFSETS
	.align		4
.L_338:
        /*063c*/ 	.byte	0x04, 0x28
        /*063e*/ 	.short	(.L_340 - .L_339)


	//   ....[0]....
.L_339:
        /*0640*/ 	.word	0x000000a0


	//   ....[1]....
        /*0644*/ 	.word	0x00001830


	//   ....[2]....
        /*0648*/ 	.word	0x00001860


	//   ....[3]....
        /*064c*/ 	.word	0x000018b0


	//   ....[4]....
        /*0650*/ 	.word	0x00001910


	//   ....[5]....
        /*0654*/ 	.word	0x00001d00


	//   ....[6]....
        /*0658*/ 	.word	0x00001d40


	//   ....[7]....
        /*065c*/ 	.word	0x00001e70


	//   ....[8]....
        /*0660*/ 	.word	0x00001ea0


	//   ....[9]....
        /*0664*/ 	.word	0x00003ae0


	//   ....[10]....
        /*0668*/ 	.word	0x00004310


	//   ....[11]....
        /*066c*/ 	.word	0x00004b40


	//   ....[12]....
        /*0670*/ 	.word	0x00004bc0


	//   ....[13]....
        /*0674*/ 	.word	0x00004c00


	//   ....[14]....
        /*0678*/ 	.word	0x00004c30


	//   ....[15]....
        /*067c*/ 	.word	0x00007ce0


	//   ....[16]....
        /*0680*/ 	.word	0x00007f00


	//   ....[17]....
        /*0684*/ 	.word	0x000086c0


	//   ....[18]....
        /*0688*/ 	.word	0x000086e0


	//   ....[19]....
        /*068c*/ 	.word	0x00009100


	//   ....[20]....
        /*0690*/ 	.word	0x00009120


	//   ....[21]....
        /*0694*/ 	.word	0x0000bf10


	//   ....[22]....
        /*0698*/ 	.word	0x0000bf30


	//   ....[23]....
        /*069c*/ 	.word	0x0000c580


	//   ....[24]....
        /*06a0*/ 	.word	0x0000c5a0


	//   ....[25]....
        /*06a4*/ 	.word	0x0000f130


	//   ....[26]....
        /*06a8*/ 	.word	0x0000f340


	//   ....[27]....
        /*06ac*/ 	.word	0x0000faf0


	//   ....[28]....
        /*06b0*/ 	.word	0x0000fb10


	//   ....[29]....
        /*06b4*/ 	.word	0x00010570


	//   ....[30]....
        /*06b8*/ 	.word	0x00010590


	//   ....[31]....
        /*06bc*/ 	.word	0x00011830


	//   ....[32]....
        /*06c0*/ 	.word	0x00011840


	//   ....[33]....
        /*06c4*/ 	.word	0x00011870


	//   ....[34]....
        /*06c8*/ 	.word	0x00011880


	//   ....[35]....
        /*06cc*/ 	.word	0x00013310


	//   ....[36]....
        /*06d0*/ 	.word	0x00013370


	//   ....[37]....
        /*06d4*/ 	.word	0x000133a0


	//   ....[38]....
        /*06d8*/ 	.word	0x000133d0


	//   ....[39]....
        /*06dc*/ 	.word	0x00013600


	//   ....[40]....
        /*06e0*/ 	.word	0x00013610


	//   ....[41]....
        /*06e4*/ 	.word	0x00013810


	//   ....[42]....
        /*06e8*/ 	.word	0x00013840


	//   ....[43]....
        /*06ec*/ 	.word	0x00013a00


	//   ....[44]....
        /*06f0*/ 	.word	0x00013a30


	//   ....[45]....
        /*06f4*/ 	.word	0x00013bf0


	//   ....[46]....
        /*06f8*/ 	.word	0x00013c10


	//   ....[47]....
        /*06fc*/ 	.word	0x000145e0


	//   ....[48]....
        /*0700*/ 	.word	0x00014600


	//   ....[49]....
        /*0704*/ 	.word	0x000147c0


	//   ....[50]....
        /*0708*/ 	.word	0x000147f0


	//   ....[51]....
        /*070c*/ 	.word	0x00014980


	//   ....[52]....
        /*0710*/ 	.word	0x000149b0


	//   ....[53]....
        /*0714*/ 	.word	0x00014b40


	//   ....[54]....
        /*0718*/ 	.word	0x00014b60


	//----- nvinfo : EIATTR_EXIT_INSTR_OFFSETS
	.align		4
.L_340:
        /*071c*/ 	.byte	0x04, 0x1c
        /*071e*/ 	.short	(.L_342 - .L_341)


	//   ....[0]....
.L_341:
        /*0720*/ 	.word	0x00000450


	//   ....[1]....
        /*0724*/ 	.word	0x00013c20


	//   ....[2]....
        /*0728*/ 	.word	0x00013d60


	//   ....[3]....
        /*072c*/ 	.word	0x00013dc0


	//   ....[4]....
        /*0730*/ 	.word	0x00014b70


	//   ....[5]....
        /*0734*/ 	.word	0x00014c80


	//   ....[6]....
        /*0738*/ 	.word	0x00014ce0


	//----- nvinfo : EIATTR_CTAIDZ_USED
	.align		4
.L_342:
        /*073c*/ 	.byte	0x01, 0x04
	.zero		2


	//----- nvinfo : EIATTR_MAX_THREADS
	.align		4
        /*0740*/ 	.byte	0x04, 0x05
        /*0742*/ 	.short	(.L_344 - .L_343)
.L_343:
        /*0744*/ 	.word	0x00000100
        /*0748*/ 	.word	0x00000001
        /*074c*/ 	.word	0x00000001


	//----- nvinfo : EIATTR_CRS_STACK_SIZE
	.align		4
.L_344:
        /*0750*/ 	.byte	0x04, 0x1e
        /*0752*/ 	.short	(.L_346 - .L_345)
.L_345:
        /*0754*/ 	.word	0x00000000
.L_346:


//--------------------- .nv.info._ZN7cutlass13device_kernelIN5flash19enable_sm80_to_sm89INS1_16FlashAttnFwdSm80INS1_25CollectiveMainloopFwdSm80ILi8ELi1ELb0EN4cute5tupleIJNS5_1CILi128EEENS7_ILi32EEENS7_ILi256EEEEEELi256ENS_10bfloat16_tEfNS_4arch4Sm80ELb0ELb1ELb1ELb1ELb0ELb1ELb1ELb0EEENS1_21CollectiveEpilogueFwdINS6_IJS8_SA_S9_EEENS6_IJNS7_ILi1EEESI_SI_EEESC_SE_Li256ELb1ELb1ELb0ELb0EEENS1_19SingleTileSchedulerILb1ELb0ELb1ELi128EEEEEEEEEvNT_6ParamsE --------------------------
	.section	.nv.info._ZN7cutlass13device_kernelIN5flash19enable_sm80_to_sm89INS1_16FlashAttnFwdSm80INS1_25CollectiveMainloopFwdSm80ILi8ELi1ELb0EN4cute5tupleIJNS5_1CILi128EEENS7_ILi32EEENS7_ILi256EEEEEELi256ENS_10bfloat16_tEfNS_4arch4Sm80ELb0ELb1ELb1ELb1ELb0ELb1ELb1ELb0EEENS1_21CollectiveEpilogueFwdINS6_IJS8_SA_S9_EEENS6_IJNS7_ILi1EEESI_SI_EEESC_SE_Li256ELb1ELb1ELb0ELb0EEENS1_19SingleTileSchedulerILb1ELb0ELb1ELi128EEEEEEEEEvNT_6ParamsE,"",@"SHT_CUDA_INFO"
	.sectionflags	@""
	.align	4


	//----- nvinfo : EIATTR_CUDA_API_VERSION
	.align		4
        /*0000*/ 	.byte	0x04, 0x37
        /*0002*/ 	.short	(.L_348 - .L_347)
.L_347:
        /*0004*/ 	.word	0x00000082


	//----- nvinfo : EIATTR_SW2861232_WAR
	.align		4
.L_348:
        /*0008*/ 	.byte	0x01, 0x35
	.zero		2


	//----- nvinfo : EIATTR_PARAM_CBANK
	.align		4
        /*000c*/ 	.byte	0x04, 0x0a
        /*000e*/ 	.short	(.L_350 - .L_349)
	.align		4
.L_349:
        /*0010*/ 	.word	index@(.nv.constant0._ZN7cutlass13device_kernelIN5flash19enable_sm80_to_sm89INS1_16FlashAttnFwdSm80INS1_25CollectiveMainloopFwdSm80ILi8ELi1ELb0EN4cute5tupleIJNS5_1CILi128EEENS7_ILi32EEENS7_ILi256EEEEEELi256ENS_10bfloat16_tEfNS_4arch4Sm80ELb0ELb1ELb1ELb1ELb0ELb1ELb1ELb0EEENS1_21CollectiveEpilogueFwdINS6_IJS8_SA_S9_EEENS6_IJNS7_ILi1EEESI_SI_EEESC_SE_Li256ELb1ELb1ELb0ELb0EEENS1_19SingleTileSchedulerILb1ELb0ELb1ELi128EEEEEEEEEvNT_6ParamsE)
        /*0014*/ 	.short	0x0160
        /*0016*/ 	.short	0x0418


	//----- nvinfo : EIATTR_CBANK_PARAM_SIZE
	.align		4
.L_350:
        /*0018*/ 	.byte	0x03, 0x19
        /*001a*/ 	.short	0x0418


	//----- nvinfo : EIATTR_KPARAM_INFO
	.align		4
        /*001c*/ 	.byte	0x04, 0x17
        /*001e*/ 	.short	(.L_352 - .L_351)
.L_351:
        /*0020*/ 	.word	0x00000000
        /*0024*/ 	.short	0x0000
        /*0026*/ 	.short	0x0000
        /*0028*/ 	.byte	0x00, 0xf0, 0x61, 0x10


	//----- nvinfo : EIATTR_MAXREG_COUNT
	.align		4
.L_352:
        /*002c*/ 	.byte	0x03, 0x1b
        /*002e*/ 	.short	0x00ff


	//----- nvinfo : EIATTR_NUM_BARRIERS
	.align		4
        /*0030*/ 	.byte	0x02, 0x4c
        /*0032*/ 	.byte	0x02
	.zero		1


	//----- nvinfo : EIATTR_MERCURY_ISA_VERSION
	.align		4
        /*0034*/ 	.byte	0x03, 0x5f
        /*0036*/ 	.short	0x0000


	//----- nvinfo : EIATTR_INT_WARP_WIDE_INSTR_OFFSETS
	.align		4
        /*0038*/ 	.byte	0x04, 0x31
        /*003a*/ 	.short	(.L_354 - .L_353)


	//   ....[0]....
.L_353:
        /*003c*/ 	.word	0x00006880


	//----- nvinfo : EIATTR_COOP_GROUP_MASK_REGIDS
	.align		4
.L_354:
        /*0040*/ 	.byte	0x04, 0x29
        /*0042*/ 	.short	(.L_356 - .L_355)


	//   ....[0]....
.L_355:
        /*0044*/ 	.word	0xffffffff


	//   ....[1]....
        /*0048*/ 	.word	0xffffffff


	//   ....[2]....
        /*004c*/ 	.word	0xffffffff


	//   ....[3]....
        /*0050*/ 	.word	0xffffffff


	//   ....[4]....
        /*0054*/ 	.word	0xffffffff


	//   ....[5]....
        /*0058*/ 	.word	0xffffffff


	//   ....[6]....
        /*005c*/ 	.word	0xffffffff


	//   ....[7]....
        /*0060*/ 	.word	0xffffffff


	//   ....[8]....
        /*0064*/ 	.word	0xffffffff


	//   ....[9]....
        /*0068*/ 	.word	0xffffffff


	//   ....[10]....
        /*006c*/ 	.word	0xffffffff


	//   ....[11]....
        /*0070*/ 	.word	0xffffffff


	//   ....[12]....
        /*0074*/ 	.word	0xffffffff


	//   ....[13]....
        /*0078*/ 	.word	0xffffffff


	//   ....[14]....
        /*007c*/ 	.word	0xffffffff


	//   ....[15]....
        /*0080*/ 	.word	0xffffffff


	//   ....[16]....
        /*0084*/ 	.word	0xffffffff


	//   ....[17]....
        /*0088*/ 	.word	0xffffffff


	//   ....[18]....
        /*008c*/ 	.word	0xffffffff


	//   ....[19]....
        /*0090*/ 	.word	0xffffffff


	//   ....[20]....
        /*0094*/ 	.word	0xffffffff


	//   ....[21]....
        /*0098*/ 	.word	0xffffffff


	//   ....[22]....
        /*009c*/ 	.word	0xffffffff


	//   ....[23]....
        /*00a0*/ 	.word	0xffffffff


	//   ....[24]....
        /*00a4*/ 	.word	0xffffffff


	//   ....[25]....
        /*00a8*/ 	.word	0xffffffff


	//   ....[26]....
        /*00ac*/ 	.word	0xffffffff


	//   ....[27]....
        /*00b0*/ 	.word	0xffffffff


	//   ....[28]....
        /*00b4*/ 	.word	0xffffffff


	//   ....[29]....
        /*00b8*/ 	.word	0xffffffff


	//   ....[30]....
        /*00bc*/ 	.word	0xffffffff


	//   ....[31]....
        /*00c0*/ 	.word	0xffffffff


	//   ....[32]....
        /*00c4*/ 	.word	0xffffffff


	//   ....[33]....
        /*00c8*/ 	.word	0xffffffff


	//   ....[34]....
        /*00cc*/ 	.word	0xffffffff


	//   ....[35]....
        /*00d0*/ 	.word	0xffffffff


	//   ....[36]....
        /*00d4*/ 	.word	0xffffffff


	//   ....[37]....
        /*00d8*/ 	.word	0xffffffff


	//   ....[38]....
        /*00dc*/ 	.word	0xffffffff


	//   ....[39]....
        /*00e0*/ 	.word	0xffffffff


	//   ....[40]....
        /*00e4*/ 	.word	0xffffffff


	//   ....[41]....
        /*00e8*/ 	.word	0xffffffff


	//   ....[42]....
        /*00ec*/ 	.word	0xffffffff


	//   ....[43]....
        /*00f0*/ 	.word	0xffffffff


	//   ....[44]....
        /*00f4*/ 	.word	0xffffffff


	//   ....[45]....
        /*00f8*/ 	.word	0xffffffff


	//   ....[46]....
        /*00fc*/ 	.word	0xffffffff


	//   ....[47]....
        /*0100*/ 	.word	0xffffffff


	//   ....[48]....
        /*0104*/ 	.word	0xffffffff


	//   ....[49]....
        /*0108*/ 	.word	0xffffffff


	//   ....[50]....
        /*010c*/ 	.word	0xffffffff


	//   ....[51]....
        /*0110*/ 	.word	0xffffffff


	//   ....[52]....
        /*0114*/ 	.word	0xffffffff


	//   ....[53]....
        /*0118*/ 	.word	0xffffffff


	//   ....[54]....
        /*011c*/ 	.word	0xffffffff


	//   ....[55]....
        /*0120*/ 	.word	0xffffffff


	//   ....[56]....
        /*0124*/ 	.word	0xffffffff


	//   ....[57]....
        /*0128*/ 	.word	0xffffffff


	//   ....[58]....
        /*012c*/ 	.word	0xffffffff


	//   ....[59]....
        /*0130*/ 	.word	0xffffffff


	//   ....[60]....
        /*0134*/ 	.word	0xffffffff


	//   ....[61]....
        /*0138*/ 	.word	0xffffffff


	//   ....[62]....
        /*013c*/ 	.word	0xffffffff


	//   ....[63]....
        /*0140*/ 	.word	0xffffffff


	//   ....[64]....
        /*0144*/ 	.word	0xffffffff


	//   ....[65]....
        /*0148*/ 	.word	0xffffffff


	//   ....[66]....
        /*014c*/ 	.word	0xffffffff


	//   ....[67]....
        /*0150*/ 	.word	0xffffffff


	//   ....[68]....
        /*0154*/ 	.word	0xffffffff


	//   ....[69]....
        /*0158*/ 	.word	0xffffffff


	//   ....[70]....
        /*015c*/ 	.word	0xffffffff


	//   ....[71]....
        /*0160*/ 	.word	0xffffffff


	//   ....[72]....
        /*0164*/ 	.word	0xffffffff


	//   ....[73]....
        /*0168*/ 	.word	0xffffffff


	//   ....[74]....
        /*016c*/ 	.word	0xffffffff


	//   ....[75]....
        /*0170*/ 	.word	0xffffffff


	//   ....[76]....
        /*0174*/ 	.word	0xffffffff


	//   ....[77]....
        /*0178*/ 	.word	0xffffffff


	//   ....[78]....
        /*017c*/ 	.word	0xffffffff


	//   ....[79]....
        /*0180*/ 	.word	0xffffffff


	//   ....[80]....
        /*0184*/ 	.word	0xffffffff


	//   ....[81]....
        /*0188*/ 	.word	0xffffffff


	//   ....[82]....
        /*018c*/ 	.word	0xffffffff


	//   ....[83]....
        /*0190*/ 	.word	0xffffffff


	//   ....[84]....
        /*0194*/ 	.word	0xffffffff


	//   ....[85]....
        /*0198*/ 	.word	0xffffffff


	//   ....[86]....
        /*019c*/ 	.word	0xffffffff


	//----- nvinfo : EIATTR_COOP_GROUP_INSTR_OFFSETS
	.align		4
.L_356:
        /*01a0*/ 	.byte	0x04, 0x28
        /*01a2*/ 	.short	(.L_358 - .L_357)


	//   ....[0]....
.L_357:
        /*01a4*/ 	.word	0x00000090


	//   ....[1]....
        /*01a8*/ 	.word	0x00005d60


	//   ....[2]....
        /*01ac*/ 	.word	0x00005d90


	//   ....[3]....
        /*01b0*/ 	.word	0x00005f70


	//   ....[4]....
        /*01b4*/ 	.word	0x00005fd0


	//   ....[5]....
        /*01b8*/ 	.word	0x000063c0


	//   ....[6]....
        /*01bc*/ 	.word	0x000063f0


	//   ....[7]....
        /*01c0*/ 	.word	0x000065a0


	//   ....[8]....
        /*01c4*/ 	.word	0x000065e0


	//   ....[9]....
        /*01c8*/ 	.word	0x00006c20


	//   ....[10]....
        /*01cc*/ 	.word	0x00006c70


	//   ....[11]....
        /*01d0*/ 	.word	0x00006cc0


	//   ....[12]....
        /*01d4*/ 	.word	0x00006cf0


	//   ....[13]....
        /*01d8*/ 	.word	0x00006fc0


	//   ....[14]....
        /*01dc*/ 	.word	0x00007180


	//   ....[15]....
        /*01e0*/ 	.word	0x000071c0


	//   ....[16]....
        /*01e4*/ 	.word	0x00007200


	//   ....[17]....
        /*01e8*/ 	.word	0x00007530


	//   ....[18]....
        /*01ec*/ 	.word	0x000076f0


	//   ....[19]....
        /*01f0*/ 	.word	0x00007730


	//   ....[20]....
        /*01f4*/ 	.word	0x00007770


	//   ....[21]....
        /*01f8*/ 	.word	0x00007ac0


	//   ....[22]....
        /*01fc*/ 	.word	0x00007c80


	//   ....[23]....
        /*0200*/ 	.word	0x00007cc0


	//   ....[24]....
        /*0204*/ 	.word	0x00007d00


	//   ....[25]....
        /*0208*/ 	.word	0x0000b720


	//   ....[26]....
        /*020c*/ 	.word	0x0000b780


	//   ....[27]....
        /*0210*/ 	.word	0x0000b7c0


	//   ....[28]....
        /*0214*/ 	.word	0x0000b7d0


	//   ....[29]....
        /*0218*/ 	.word	0x0000b9b0


	//   ....[30]....
        /*021c*/ 	.word	0x0000bb70


	//   ....[31]....
        /*0220*/ 	.word	0x0000bbb0


	//   ....[32]....
        /*0224*/ 	.word	0x0000bbf0


	//   ....[33]....
        /*0228*/ 	.word	0x0000be30


	//   ....[34]....
        /*022c*/ 	.word	0x0000bff0


	//   ....[35]....
        /*0230*/ 	.word	0x0000c030


	//   ....[36]....
        /*0234*/ 	.word	0x0000c070


	//   ....[37]....
        /*0238*/ 	.word	0x0000c2d0


	//   ....[38]....
        /*023c*/ 	.word	0x0000c490


	//   ....[39]....
        /*0240*/ 	.word	0x0000c4d0


	//   ....[40]....
        /*0244*/ 	.word	0x0000c510


	//   ....[41]....
        /*0248*/ 	.word	0x00011470


	//   ....[42]....
        /*024c*/ 	.word	0x000118b0


	//   ....[43]....
        /*0250*/ 	.word	0x00011e60


	//   ....[44]....
        /*0254*/ 	.word	0x00012000


	//   ....[45]....
        /*0258*/ 	.word	0x00012010


	//   ....[46]....
        /*025c*/ 	.word	0x000120d0


	//   ....[47]....
        /*0260*/ 	.word	0x00013130


	//   ....[48]....
        /*0264*/ 	.word	0x00013b70


	//   ....[49]....
        /*0268*/ 	.word	0x000140a0


	//   ....[50]....
        /*026c*/ 	.word	0x000142e0


	//   ....[51]....
        /*0270*/ 	.word	0x00014300


	//   ....[52]....
        /*0274*/ 	.word	0x00014370


	//   ....[53]....
        /*0278*/ 	.word	0x00016570


	//   ....[54]....
        /*027c*/ 	.word	0x000165a0


	//   ....[55]....
        /*0280*/ 	.word	0x000165c0


	//   ....[56]....
        /*0284*/ 	.word	0x000165f0


	//   ....[57]....
        /*0288*/ 	.word	0x00018690


	//   ....[58]....
        /*028c*/ 	.word	0x00018960


	//   ....[59]....
        /*0290*/ 	.word	0x00018e90


	//   ....[60]....
        /*0294*/ 	.word	0x000190d0


	//   ....[61]....
        /*0298*/ 	.word	0x00019100


	//   ....[62]....
        /*029c*/ 	.word	0x00019170


	//   ....[63]....
        /*02a0*/ 	.word	0x0001a380


	//   ....[64]....
        /*02a4*/ 	.word	0x0001a3b0


	//   ....[65]....
        /*02a8*/ 	.word	0x0001a400


	//   ....[66]....
        /*02ac*/ 	.word	0x0001a410


	//   ....[67]....
        /*02b0*/ 	.word	0x0001be80


	//   ....[68]....
        /*02b4*/ 	.word	0x0001bec0


	//   ....[69]....
        /*02b8*/ 	.word	0x0001bef0


	//   ....[70]....
        /*02bc*/ 	.word	0x0001bf20


	//   ....[71]....
        /*02c0*/ 	.word	0x0001c160


	//   ....[72]....
        /*02c4*/ 	.word	0x0001c170


	//   ....[73]....
        /*02c8*/ 	.word	0x0001c370


	//   ....[74]....
        /*02cc*/ 	.word	0x0001c3a0


	//   ....[75]....
        /*02d0*/ 	.word	0x0001c560


	//   ....[76]....
        /*02d4*/ 	.word	0x0001c590


	//   ....[77]....
        /*02d8*/ 	.word	0x0001c750


	//   ....[78]....
        /*02dc*/ 	.word	0x0001c770


	//   ....[79]....
        /*02e0*/ 	.word	0x0001d120


	//   ....[80]....
        /*02e4*/ 	.word	0x0001d140


	//   ....[81]....
        /*02e8*/ 	.word	0x0001d2d0


	//   ....[82]....
        /*02ec*/ 	.word	0x0001d300


	//   ....[83]....
        /*02f0*/ 	.word	0x0001d490


	//   ....[84]....
        /*02f4*/ 	.word	0x0001d4c0


	//   ....[85]....
        /*02f8*/ 	.word	0x0001d650


	//   ....[86]....
        /*02fc*/ 	.word	0x0001d670


	//----- nvinfo : EIATTR_EXIT_INSTR_OFFSETS
	.align		4
.L_358:
        /*0300*/ 	.byte	0x04, 0x1c
        /*0302*/ 	.short	(.L_360 - .L_359)


	//   ....[0]....
.L_359:
        /*0304*/ 	.word	0x00000440


	//   ....[1]....
        /*0308*/ 	.word	0x0001c780


	//   ....[2]....
        /*030c*/ 	.word	0x0001c8c0


	//   ....[3]....
        /*0310*/ 	.word	0x0001c920


	//   ....[4]....
        /*0314*/ 	.word	0x0001d680


	//   ....[5]....
        /*0318*/ 	.word	0x0001d790


	//   ....[6]....
        /*031c*/ 	.word	0x0001d7f0


	//----- nvinfo : EIATTR_CTAIDZ_USED
	.align		4
.L_360:
        /*0320*/ 	.byte	0x01, 0x04
	.zero		2


	//----- nvinfo : EIATTR_MAX_THREADS
	.align		4
        /*0324*/ 	.byte	0x04, 0x05
        /*0326*/ 	.short	(.L_362 - .L_361)
.L_361:
        /*0328*/ 	.word	0x00000100
        /*032c*/ 	.word	0x00000001
        /*0330*/ 	.word	0x00000001


	//----- nvinfo : EIATTR_CRS_STACK_SIZE
	.align		4
.L_362:
        /*0334*/ 	.byte	0x04, 0x1e
        /*0336*/ 	.short	(.L_364 - .L_363)
.L_363:
        /*0338*/ 	.word	0x00000000
.L_364:


//--------------------- .nv.info._ZN7cutlass13device_kernelIN5flash19enable_sm80_to_sm89INS1_16FlashAttnFwdSm80INS1_25CollectiveMainloopFwdSm80ILi8ELi1ELb1EN4cute5tupleIJNS5_1CILi128EEENS7_ILi64EEENS7_ILi256EEEEEELi256ENS_10bfloat16_tEfNS_4arch4Sm80ELb1ELb0ELb1ELb0ELb0ELb0ELb1ELb0EEENS1_21CollectiveEpilogueFwdINS6_IJS8_SA_S9_EEENS6_IJNS7_ILi1EEESI_SI_EEESC_SE_Li256ELb0ELb1ELb0ELb0EEENS1_30DynamicPersistentTileSchedulerILi256ELi256ELb0ELb1ELb0EEEEEEEEEvNT_6ParamsE --------------------------
	.section	.nv.info._ZN7cutlass13device_kernelIN5flash19enable_sm80_to_sm89INS1_16FlashAttnFwdSm80INS1_25CollectiveMainloopFwdSm80ILi8ELi1ELb1EN4cute5tupleIJNS5_1CILi128EEENS7_ILi64EEENS7_ILi256EEEEEELi256ENS_10bfloat16_tEfNS_4arch4Sm80ELb1ELb0ELb1ELb0ELb0ELb0ELb1ELb0EEENS1_21CollectiveEpilogueFwdINS6_IJS8_SA_S9_EEENS6_IJNS7_ILi1EEESI_SI_EEESC_SE_Li256ELb0ELb1ELb0ELb0EEENS1_30DynamicPersistentTileSchedulerILi256ELi256ELb0ELb1ELb0EEEEEEEEEvNT_6ParamsE,"",@"SHT_CUDA_INFO"
	.sectionflags	@""
	.align	4


	//----- nvinfo : EIATTR_CUDA_API_VERSION
	.align		4
        /*0000*/ 	.byte	0x04, 0x37
        /*0002*/ 	.short	(.L_366 - .L_365)
.L_365:
        /*0004*/ 	.word	0x00000082


	//----- nvinfo : EIATTR_SW2861232_WAR
	.align		4
.L_366:
        /*0008*/ 	.byte	0x01, 0x35
	.zero		2


	//----- nvinfo : EIATTR_PARAM_CBANK
	.align		4
        /*000c*/ 	.byte	0x04, 0x0a
        /*000e*/ 	.short	(.L_368 - .L_367)
	.align		4
.L_367:
        /*0010*/ 	.word	index@(.nv.constant0._ZN7cutlass13device_kernelIN5flash19enable_sm80_to_sm89INS1_16FlashAttnFwdSm80INS1_25CollectiveMainloopFwdSm80ILi8ELi1ELb1EN4cute5tupleIJNS5_1CILi128EEENS7_ILi64EEENS7_ILi256EEEEEELi256ENS_10bfloat16_tEfNS_4arch4Sm80ELb1ELb0ELb1ELb0ELb0ELb0ELb1ELb0EEENS1_21CollectiveEpilogueFwdINS6_IJS8_SA_S9_EEENS6_IJNS7_ILi1EEESI_SI_EEESC_SE_Li256ELb0ELb1ELb0ELb0EEENS1_30DynamicPersistentTileSchedulerILi256ELi256ELb0ELb1ELb0EEEEEEEEEvNT_6ParamsE)
        /*0014*/ 	.short	0x0160
        /*0016*/ 	.short	0x0428


	//----- nvinfo : EIATTR_CBANK_PARAM_SIZE
	.align		4
.L_368:
        /*0018*/ 	.byte	0x03, 0x19
        /*001a*/ 	.short	0x0428


	//----- nvinfo : EIATTR_KPARAM_INFO
	.align		4
        /*001c*/ 	.byte	0x04, 0x17
        /*001e*/ 	.short	(.L_370 - .L_369)
.L_369:
        /*0020*/ 	.word	0x00000000
        /*0024*/ 	.short	0x0000
        /*0026*/ 	.short	0x0000
        /*0028*/ 	.byte	0x00, 0xf0, 0xa1, 0x10


	//----- nvinfo : EIATTR_MAXREG_COUNT
	.align		4
.L_370:
        /*002c*/ 	.byte	0x03, 0x1b
        /*002e*/ 	.short	0x00ff


	//----- nvinfo : EIATTR_NUM_BARRIERS
	.align		4
        /*0030*/ 	.byte	0x02, 0x4c
        /*0032*/ 	.byte	0x06
	.zero		1


	//----- nvinfo : EIATTR_ANNOTATIONS
	.align		4
        /*0034*/ 	.byte	0x04, 0x55
        /*0036*/ 	.short	(.L_372 - .L_371)


	//   ....[0]....
.L_371:
        /* <DEDUP_REMOVED lines=143> */


	//----- nvinfo : EIATTR_MERCURY_ISA_VERSION
	.align		4
.L_372:
        /*0910*/ 	.byte	0x03, 0x5f
        /*0912*/ 	.short	0x0000


	//----- nvinfo : EIATTR_INT_WARP_WIDE_INSTR_OFFSETS
	.align		4
        /*0914*/ 	.byte	0x04, 0x31
        /*0916*/ 	.short	(.L_374 - .L_373)


	//   ....[0]....
.L_373:
        /*0918*/ 	.word	0x0000e6d0


	//   ....[1]....
        /*091c*/ 	.word	0x0000e750


	//----- nvinfo : EIATTR_COOP_GROUP_MASK_REGIDS
	.align		4
.L_374:
        /*0920*/ 	.byte	0x04, 0x29
        /*0922*/ 	.short	(.L_376 - .L_375)


	//   ....[0]....
.L_375:
        /*0924*/ 	.word	0xffffffff


	//   ....[1]....
        /*0928*/ 	.word	0xffffffff


	//   ....[2]....
        /*092c*/ 	.word	0xffffffff


	//   ....[3]....
        /*0930*/ 	.word	0xffffffff


	//   ....[4]....
        /*0934*/ 	.word	0xffffffff


	//   ....[5]....
        /*0938*/ 	.word	0xffffffff


	//   ....[6]....
        /*093c*/ 	.word	0xffffffff


	//   ....[7]....
        /*0940*/ 	.word	0xffffffff


	//   ....[8]....
        /*0944*/ 	.word	0xffffffff


	//   ....[9]....
        /*0948*/ 	.word	0xffffffff


	//   ....[10]....
        /*094c*/ 	.word	0xffffffff


	//   ....[11]....
        /*0950*/ 	.word	0xffffffff


	//   ....[12]....
        /*0954*/ 	.word	0xffffffff


	//   ....[13]....
        /*0958*/ 	.word	0xffffffff


	//   ....[14]....
        /*095c*/ 	.word	0xffffffff


	//   ....[15]....
        /*0960*/ 	.word	0xffffffff


	//   ....[16]....
        /*0964*/ 	.word	0xffffffff


	//   ....[17]....
        /*0968*/ 	.word	0xffffffff


	//   ....[18]....
        /*096c*/ 	.word	0xffffffff


	//   ....[19]....
        /*0970*/ 	.word	0xffffffff


	//   ....[20]....
        /*0974*/ 	.word	0xffffffff


	//   ....[21]....
        /*0978*/ 	.word	0xffffffff


	//   ....[22]....
        /*097c*/ 	.word	0xffffffff


	//   ....[23]....
        /*0980*/ 	.word	0xffffffff


	//   ....[24]....
        /*0984*/ 	.word	0xffffffff


	//   ....[25]....
        /*0988*/ 	.word	0xffffffff


	//   ....[26]....
        /*098c*/ 	.word	0xffffffff


	//   ....[27]....
        /*0990*/ 	.word	0xffffffff


	//   ....[28]....
        /*0994*/ 	.word	0xffffffff


	//   ....[29]....
        /*0998*/ 	.word	0xffffffff


	//   ....[30]....
        /*099c*/ 	.word	0xffffffff


	//   ....[31]....
        /*09a0*/ 	.word	0xffffffff


	//   ....[32]....
        /*09a4*/ 	.word	0xffffffff


	//   ....[33]....
        /*09a8*/ 	.word	0xffffffff


	//   ....[34]....
        /*09ac*/ 	.word	0xffffffff


	//   ....[35]....
        /*09b0*/ 	.word	0xffffffff


	//   ....[36]....
        /*09b4*/ 	.word	0xffffffff


	//   ....[37]....
        /*09b8*/ 	.word	0xffffffff


	//   ....[38]....
        /*09bc*/ 	.word	0xffffffff


	//   ....[39]....
        /*09c0*/ 	.word	0xffffffff


	//   ....[40]....
        /*09c4*/ 	.word	0xffffffff


	//   ....[41]....
        /*09c8*/ 	.word	0xffffffff


	//   ....[42]....
        /*09cc*/ 	.word	0xffffffff


	//   ....[43]....
        /*09d0*/ 	.word	0xffffffff


	//   ....[44]....
        /*09d4*/ 	.word	0xffffffff


	//   ....[45]....
        /*09d8*/ 	.word	0xffffffff


	//   ....[46]....
        /*09dc*/ 	.word	0xffffffff


	//   ....[47]....
        /*09e0*/ 	.word	0xffffffff


	//   ....[48]....
        /*09e4*/ 	.word	0xffffffff


	//   ....[49]....
        /*09e8*/ 	.word	0xffffffff


	//   ....[50]....
        /*09ec*/ 	.word	0xffffffff


	//   ....[51]....
        /*09f0*/ 	.word	0xffffffff


	//   ....[52]....
        /*09f4*/ 	.word	0xffffffff


	//   ....[53]....
        /*09f8*/ 	.word	0xffffffff


	//   ....[54]....
        /*09fc*/ 	.word	0xffffffff


	//   ....[55]....
        /*0a00*/ 	.word	0xffffffff


	//   ....[56]....
        /*0a04*/ 	.word	0xffffffff


	//   ....[57]....
        /*0a08*/ 	.word	0xffffffff


	//   ....[58]....
        /*0a0c*/ 	.word	0xffffffff


	//   ....[59]....
        /*0a10*/ 	.word	0xffffffff


	//   ....[60]....
        /*0a14*/ 	.word	0xffffffff


	//   ....[61]....
        /*0a18*/ 	.word	0xffffffff


	//   ....[62]....
        /*0a1c*/ 	.word	0xffffffff


	//   ....[63]....
        /*0a20*/ 	.word	0xffffffff


	//----- nvinfo : EIATTR_COOP_GROUP_INSTR_OFFSETS
	.align		4
.L_376:
        /*0a24*/ 	.byte	0x04, 0x28
        /*0a26*/ 	.short	(.L_378 - .L_377)


	//   ....[0]....
.L_377:
        /*0a28*/ 	.word	0x00000050


	//   ....[1]....
        /*0a2c*/ 	.word	0x00001bc0


	//   ....[2]....
        /*0a30*/ 	.word	0x00001be0


	//   ....[3]....
        /*0a34*/ 	.word	0x00001c00


	//   ....[4]....
        /*0a38*/ 	.word	0x00001c40


	//   ....[5]....
        /*0a3c*/ 	.word	0x00001dd0


	//   ....[6]....
        /*0a40*/ 	.word	0x00001df0


	//   ....[7]....
        /*0a44*/ 	.word	0x00001ec0


	//   ....[8]....
        /*0a48*/ 	.word	0x00001ee0


	//   ....[9]....
        /*0a4c*/ 	.word	0x00003aa0


	//   ....[10]....
        /*0a50*/ 	.word	0x00003ab0


	//   ....[11]....
        /*0a54*/ 	.word	0x00004050


	//   ....[12]....
        /*0a58*/ 	.word	0x000041c0


	//   ....[13]....
        /*0a5c*/ 	.word	0x000041d0


	//   ....[14]....
        /*0a60*/ 	.word	0x00004200


	//   ....[15]....
        /*0a64*/ 	.word	0x00007300


	//   ....[16]....
        /*0a68*/ 	.word	0x00007320


	//   ....[17]....
        /*0a6c*/ 	.word	0x00007a50


	//   ....[18]....
        /*0a70*/ 	.word	0x00007bd0


	//   ....[19]....
        /*0a74*/ 	.word	0x00007c10


	//   ....[20]....
        /*0a78*/ 	.word	0x00007d20


	//   ....[21]....
        /*0a7c*/ 	.word	0x0000b7b0


	//   ....[22]....
        /*0a80*/ 	.word	0x0000b7f0


	//   ....[23]....
        /*0a84*/ 	.word	0x0000b810


	//   ....[24]....
        /*0a88*/ 	.word	0x0000b830


	//   ....[25]....
        /*0a8c*/ 	.word	0x0000dc80


	//   ....[26]....
        /*0a90*/ 	.word	0x0000dcd0


	//   ....[27]....
        /*0a94*/ 	.word	0x0000dcf0


	//   ....[28]....
        /*0a98*/ 	.word	0x0000dd10


	//   ....[29]....
        /*0a9c*/ 	.word	0x0000f130


	//   ....[30]....
        /*0aa0*/ 	.word	0x0000f520


	//   ....[31]....
        /*0aa4*/ 	.word	0x0000f540


	//   ....[32]....
        /*0aa8*/ 	.word	0x0000f560


	//   ....[33]....
        /*0aac*/ 	.word	0x0000f570


	//   ....[34]....
        /*0ab0*/ 	.word	0x0000f710


	//   ....[35]....
        /*0ab4*/ 	.word	0x0000f730


	//   ....[36]....
        /*0ab8*/ 	.word	0x0000f970


	//   ....[37]....
        /*0abc*/ 	.word	0x0000f9a0


	//   ....[38]....
        /*0ac0*/ 	.word	0x0000fae0


	//   ....[39]....
        /*0ac4*/ 	.word	0x0000fb10


	//   ....[40]....
        /*0ac8*/ 	.word	0x0000fc40


	//   ....[41]....
        /*0acc*/ 	.word	0x0000fc50


	//   ....[42]....
        /*0ad0*/ 	.word	0x00010260


	//   ....[43]....
        /*0ad4*/ 	.word	0x00010280


	//   ....[44]....
        /*0ad8*/ 	.word	0x00010470


	//   ....[45]....
        /*0adc*/ 	.word	0x00010480


	//   ....[46]....
        /*0ae0*/ 	.word	0x00010660


	//   ....[47]....
        /*0ae4*/ 	.word	0x00010680


	//   ....[48]....
        /*0ae8*/ 	.word	0x00010860


	//   ....[49]....
        /*0aec*/ 	.word	0x00010870


	//   ....[50]....
        /*0af0*/ 	.word	0x00010ac0


	//   ....[51]....
        /*0af4*/ 	.word	0x00010bc0


	//   ....[52]....
        /*0af8*/ 	.word	0x00010c20


	//   ....[53]....
        /*0afc*/ 	.word	0x00010c70


	//   ....[54]....
        /*0b00*/ 	.word	0x00010cc0


	//   ....[55]....
        /*0b04*/ 	.word	0x00010d30


	//   ....[56]....
        /*0b08*/ 	.word	0x00010da0


	//   ....[57]....
        /*0b0c*/ 	.word	0x00010e00


	//   ....[58]....
        /*0b10*/ 	.word	0x00010e60


	//   ....[59]....
        /*0b14*/ 	.word	0x00010ec0


	//   ....[60]....
        /*0b18*/ 	.word	0x00010f30


	//   ....[61]....
        /*0b1c*/ 	.word	0x00010f90


	//   ....[62]....
        /*0b20*/ 	.word	0x00010ff0


	//   ....[63]....
        /*0b24*/ 	.word	0x00011050


	//----- nvinfo : EIATTR_EXIT_INSTR_OFFSETS
	.align		4
.L_378:
        /*0b28*/ 	.byte	0x04, 0x1c
        /*0b2a*/ 	.short	(.L_380 - .L_379)


	//   ....[0]....
.L_379:
        /*0b2c*/ 	.word	0x000000a0


	//   ....[1]....
        /*0b30*/ 	.word	0x00010b80


	//----- nvinfo : EIATTR_MAX_THREADS
	.align		4
.L_380:
        /*0b34*/ 	.byte	0x04, 0x05
        /*0b36*/ 	.short	(.L_382 - .L_381)
.L_381:
        /*0b38*/ 	.word	0x00000100
        /*0b3c*/ 	.word	0x00000001
        /*0b40*/ 	.word	0x00000001


	//----- nvinfo : EIATTR_CRS_STACK_SIZE
	.align		4
.L_382:
        /*0b44*/ 	.byte	0x04, 0x1e
        /*0b46*/ 	.short	(.L_384 - .L_383)
.L_383:
        /*0b48*/ 	.word	0x00000000
.L_384:


//--------------------- .nv.info._ZN7cutlass13device_kernelIN5flash19enable_sm80_to_sm89INS1_16FlashAttnFwdSm80INS1_25CollectiveMainloopFwdSm80ILi8ELi1ELb1EN4cute5tupleIJNS5_1CILi128EEENS7_ILi64EEENS7_ILi256EEEEEELi256ENS_10bfloat16_tEfNS_4arch4Sm80ELb1ELb0ELb1ELb1ELb0ELb0ELb1ELb0EEENS1_21CollectiveEpilogueFwdINS6_IJS8_SA_S9_EEENS6_IJNS7_ILi1EEESI_SI_EEESC_SE_Li256ELb1ELb1ELb0ELb0EEENS1_19SingleTileSchedulerILb1ELb0ELb1ELi128EEEEEEEEEvNT_6ParamsE --------------------------
	.section	.nv.info._ZN7cutlass13device_kernelIN5flash19enable_sm80_to_sm89INS1_16FlashAttnFwdSm80INS1_25CollectiveMainloopFwdSm80ILi8ELi1ELb1EN4cute5tupleIJNS5_1CILi128EEENS7_ILi64EEENS7_ILi256EEEEEELi256ENS_10bfloat16_tEfNS_4arch4Sm80ELb1ELb0ELb1ELb1ELb0ELb0ELb1ELb0EEENS1_21CollectiveEpilogueFwdINS6_IJS8_SA_S9_EEENS6_IJNS7_ILi1EEESI_SI_EEESC_SE_Li256ELb1ELb1ELb0ELb0EEENS1_19SingleTileSchedulerILb1ELb0ELb1ELi128EEEEEEEEEvNT_6ParamsE,"",@"SHT_CUDA_INFO"
	.sectionflags	@""
	.align	4


	//----- nvinfo : EIATTR_CUDA_API_VERSION
	.align		4
        /*0000*/ 	.byte	0x04, 0x37
        /*0002*/ 	.short	(.L_386 - .L_385)
.L_385:
        /*0004*/ 	.word	0x00000082


	//----- nvinfo : EIATTR_SW2861232_WAR
	.align		4
.L_386:
        /*0008*/ 	.byte	0x01, 0x35
	.zero		2


	//----- nvinfo : EIATTR_PARAM_CBANK
	.align		4
        /*000c*/ 	.byte	0x04, 0x0a
        /*000e*/ 	.short	(.L_388 - .L_387)
	.align		4
.L_387:
        /*0010*/ 	.word	index@(.nv.constant0._ZN7cutlass13device_kernelIN5flash19enable_sm80_to_sm89INS1_16FlashAttnFwdSm80INS1_25CollectiveMainloopFwdSm80ILi8ELi1ELb1EN4cute5tupleIJNS5_1CILi128EEENS7_ILi64EEENS7_ILi256EEEEEELi256ENS_10bfloat16_tEfNS_4arch4Sm80ELb1ELb0ELb1ELb1ELb0ELb0ELb1ELb0EEENS1_21CollectiveEpilogueFwdINS6_IJS8_SA_S9_EEENS6_IJNS7_ILi1EEESI_SI_EEESC_SE_Li256ELb1ELb1ELb0ELb0EEENS1_19SingleTileSchedulerILb1ELb0ELb1ELi128EEEEEEEEEvNT_6ParamsE)
        /*0014*/ 	.short	0x0160
        /*0016*/ 	.short	0x0418


	//----- nvinfo : EIATTR_CBANK_PARAM_SIZE
	.align		4
.L_388:
        /*0018*/ 	.byte	0x03, 0x19
        /*001a*/ 	.short	0x0418


	//----- nvinfo : EIATTR_KPARAM_INFO
	.align		4
        /*001c*/ 	.byte	0x04, 0x17
        /*001e*/ 	.short	(.L_390 - .L_389)
.L_389:
        /*0020*/ 	.word	0x00000000
        /*0024*/ 	.short	0x0000
        /*0026*/ 	.short	0x0000
        /*0028*/ 	.byte	0x00, 0xf0, 0x61, 0x10


	//----- nvinfo : EIATTR_MAXREG_COUNT
	.align		4
.L_390:
        /*002c*/ 	.byte	0x03, 0x1b
        /*002e*/ 	.short	0x00ff


	//----- nvinfo : EIATTR_NUM_BARRIERS
	.align		4
        /*0030*/ 	.byte	0x02, 0x4c
        /*0032*/ 	.byte	0x02
	.zero		1


	//----- nvinfo : EIATTR_ANNOTATIONS
	.align		4
        /*0034*/ 	.byte	0x04, 0x55
        /*0036*/ 	.short	(.L_392 - .L_391)


	//   ....[0]....
.L_391:
        /* <DEDUP_REMOVED lines=96> */


	//----- nvinfo : EIATTR_MERCURY_ISA_VERSION
	.align		4
.L_392:
        /*0628*/ 	.byte	0x03, 0x5f
        /*062a*/ 	.short	0x0000


	//----- nvinfo : EIATTR_COOP_GROUP_MASK_REGIDS
	.align		4
        /*062c*/ 	.byte	0x04, 0x29
        /*062e*/ 	.short	(.L_394 - .L_393)


	//   ....[0]....
.L_393:
        /*0630*/ 	.word	0xffffffff


	//   ....[1]....
        /*0634*/ 	.word	0xffffffff


	//   ....[2]....
        /*0638*/ 	.word	0xffffffff


	//   ....[3]....
        /*063c*/ 	.word	0xffffffff


	//   ....[4]....
        /*0640*/ 	.word	0xffffffff


	//   ....[5]....
        /*0644*/ 	.word	0xffffffff


	//   ....[6]....
        /*0648*/ 	.word	0xffffffff


	//   ....[7]....
        /*064c*/ 	.word	0xffffffff


	//   ....[8]....
        /*0650*/ 	.word	0xffffffff


	//   ....[9]....
        /*0654*/ 	.word	0xffffffff


	//   ....[10]....
        /*0658*/ 	.word	0xffffffff


	//   ....[11]....
        /*065c*/ 	.word	0xffffffff


	//   ....[12]....
        /*0660*/ 	.word	0xffffffff


	//   ....[13]....
        /*0664*/ 	.word	0xffffffff


	//   ....[14]....
        /*0668*/ 	.word	0xffffffff


	//   ....[15]....
        /*066c*/ 	.word	0xffffffff


	//   ....[16]....
        /*0670*/ 	.word	0xffffffff


	//   ....[17]....
        /*0674*/ 	.word	0xffffffff


	//   ....[18]....
        /*0678*/ 	.word	0xffffffff


	//   ....[19]....
        /*067c*/ 	.word	0xffffffff


	//   ....[20]....
        /*0680*/ 	.word	0xffffffff


	//   ....[21]....
        /*0684*/ 	.word	0xffffffff


	//   ....[22]....
        /*0688*/ 	.word	0xffffffff


	//   ....[23]....
        /*068c*/ 	.word	0xffffffff


	//   ....[24]....
        /*0690*/ 	.word	0xffffffff


	//   ....[25]....
        /*0694*/ 	.word	0xffffffff


	//   ....[26]....
        /*0698*/ 	.word	0xffffffff


	//   ....[27]....
        /*069c*/ 	.word	0xffffffff


	//   ....[28]....
        /*06a0*/ 	.word	0xffffffff


	//   ....[29]....
        /*06a4*/ 	.word	0xffffffff


	//   ....[30]....
        /*06a8*/ 	.word	0xffffffff


	//   ....[31]....
        /*06ac*/ 	.word	0xffffffff


	//   ....[32]....
        /*06b0*/ 	.word	0xffffffff


	//   ....[33]....
        /*06b4*/ 	.word	0xffffffff


	//   ....[34]....
        /*06b8*/ 	.word	0xffffffff


	//   ....[35]....
        /*06bc*/ 	.word	0xffffffff


	//   ....[36]....
        /*06c0*/ 	.word	0xffffffff


	//   ....[37]....
        /*06c4*/ 	.word	0xffffffff


	//   ....[38]....
        /*06c8*/ 	.word	0xffffffff


	//   ....[39]....
        /*06cc*/ 	.word	0xffffffff


	//   ....[40]....
        /*06d0*/ 	.word	0xffffffff


	//   ....[41]....
        /*06d4*/ 	.word	0xffffffff


	//   ....[42]....
        /*06d8*/ 	.word	0xffffffff


	//   ....[43]....
        /*06dc*/ 	.word	0xffffffff


	//   ....[44]....
        /*06e0*/ 	.word	0xffffffff


	//   ....[45]....
        /*06e4*/ 	.word	0xffffffff


	//   ....[46]....
        /*06e8*/ 	.word	0xffffffff


	//   ....[47]....
        /*06ec*/ 	.word	0xffffffff


	//   ....[48]....
        /*06f0*/ 	.word	0xffffffff


	//----- nvinfo : EIATTR_COOP_GROUP_INSTR_OFFSETS
	.align		4
.L_394:
        /*06f4*/ 	.byte	0x04, 0x28
        /*06f6*/ 	.short	(.L_396 - .L_395)


	//   ....[0]....
.L_395:
        /*06f8*/ 	.word	0x00000090


	//   ....[1]....
        /*06fc*/ 	.word	0x00001160


	//   ....[2]....
        /*0700*/ 	.word	0x000011a0


	//   ....[3]....
        /*0704*/ 	.word	0x000012f0


	//   ....[4]....
        /*0708*/ 	.word	0x00001320


	//   ....[5]....
        /*070c*/ 	.word	0x00001470


	//   ....[6]....
        /*0710*/ 	.word	0x000014a0


	//   ....[7]....
        /*0714*/ 	.word	0x00001610


	//   ....[8]....
        /*0718*/ 	.word	0x00001670


	//   ....[9]....
        /*071c*/ 	.word	0x000031f0


	//   ....[10]....
        /*0720*/ 	.word	0x00003220


	//   ....[11]....
        /*0724*/ 	.word	0x00003a80


	//   ....[12]....
        /*0728*/ 	.word	0x00003be0


	//   ....[13]....
        /*072c*/ 	.word	0x00003c00


	//   ....[14]....
        /*0730*/ 	.word	0x00003c60


	//   ....[15]....
        /*0734*/ 	.word	0x000077d0


	//   ....[16]....
        /*0738*/ 	.word	0x000077f0


	//   ....[17]....
        /*073c*/ 	.word	0x00007dc0


	//   ....[18]....
        /*0740*/ 	.word	0x00007ef0


	//   ....[19]....
        /*0744*/ 	.word	0x00007fa0


	//   ....[20]....
        /*0748*/ 	.word	0x00007fc0


	//   ....[21]....
        /*074c*/ 	.word	0x0000bae0


	//   ....[22]....
        /*0750*/ 	.word	0x0000bb30


	//   ....[23]....
        /*0754*/ 	.word	0x0000c320


	//   ....[24]....
        /*0758*/ 	.word	0x0000c340


	//   ....[25]....
        /*075c*/ 	.word	0x0000de00


	//   ....[26]....
        /*0760*/ 	.word	0x0000de10


	//   ....[27]....
        /*0764*/ 	.word	0x0000de40


	//   ....[28]....
        /*0768*/ 	.word	0x0000de60


	//   ....[29]....
        /*076c*/ 	.word	0x0000f7e0


	//   ....[30]....
        /*0770*/ 	.word	0x0000f820


	//   ....[31]....
        /*0774*/ 	.word	0x0000f850


	//   ....[32]....
        /*0778*/ 	.word	0x0000f870


	//   ....[33]....
        /*077c*/ 	.word	0x0000fa90


	//   ....[34]....
        /*0780*/ 	.word	0x0000faa0


	//   ....[35]....
        /*0784*/ 	.word	0x0000fca0


	//   ....[36]....
        /*0788*/ 	.word	0x0000fcd0


	//   ....[37]....
        /*078c*/ 	.word	0x0000fe90


	//   ....[38]....
        /*0790*/ 	.word	0x0000fec0


	//   ....[39]....
        /*0794*/ 	.word	0x00010080


	//   ....[40]....
        /*0798*/ 	.word	0x000100a0


	//   ....[41]....
        /*079c*/ 	.word	0x00010910


	//   ....[42]....
        /*07a0*/ 	.word	0x00010930


	//   ....[43]....
        /*07a4*/ 	.word	0x00010af0


	//   ....[44]....
        /*07a8*/ 	.word	0x00010b20


	//   ....[45]....
        /*07ac*/ 	.word	0x00010cb0


	//   ....[46]....
        /*07b0*/ 	.word	0x00010ce0


	//   ....[47]....
        /*07b4*/ 	.word	0x00010e70


	//   ....[48]....
        /*07b8*/ 	.word	0x00010e90


	//----- nvinfo : EIATTR_EXIT_INSTR_OFFSETS
	.align		4
.L_396:
        /*07bc*/ 	.byte	0x04, 0x1c
        /*07be*/ 	.short	(.L_398 - .L_397)


	//   ....[0]....
.L_397:
        /*07c0*/ 	.word	0x00000350


	//   ....[1]....
        /*07c4*/ 	.word	0x000100b0


	//   ....[2]....
        /*07c8*/ 	.word	0x000101f0


	//   ....[3]....
        /*07cc*/ 	.word	0x00010250


	//   ....[4]....
        /*07d0*/ 	.word	0x00010ea0


	//   ....[5]....
        /*07d4*/ 	.word	0x00010fb0


	//   ....[6]....
        /*07d8*/ 	.word	0x00011010


	//----- nvinfo : EIATTR_CTAIDZ_USED
	.align		4
.L_398:
        /*07dc*/ 	.byte	0x01, 0x04
	.zero		2


	//----- nvinfo : EIATTR_MAX_THREADS
	.align		4
        /*07e0*/ 	.byte	0x04, 0x05
        /*07e2*/ 	.short	(.L_400 - .L_399)
.L_399:
        /*07e4*/ 	.word	0x00000100
        /*07e8*/ 	.word	0x00000001
        /*07ec*/ 	.word	0x00000001


	//----- nvinfo : EIATTR_CRS_STACK_SIZE
	.align		4
.L_400:
        /*07f0*/ 	.byte	0x04, 0x1e
        /*07f2*/ 	.short	(.L_402 - .L_401)
.L_401:
        /*07f4*/ 	.word	0x00000000
.L_402:


//--------------------- .nv.info._ZN7cutlass13device_kernelIN5flash19enable_sm80_to_sm89INS1_16FlashAttnFwdSm80INS1_25CollectiveMainloopFwdSm80ILi8ELi1ELb0EN4cute5tupleIJNS5_1CILi128EEENS7_ILi32EEENS7_ILi256EEEEEELi256ENS_10bfloat16_tEfNS_4arch4Sm80ELb1ELb0ELb1ELb1ELb0ELb1ELb1ELb0EEENS1_21CollectiveEpilogueFwdINS6_IJS8_SA_S9_EEENS6_IJNS7_ILi1EEESI_SI_EEESC_SE_Li256ELb1ELb1ELb0ELb0EEENS1_19SingleTileSchedulerILb1ELb0ELb1ELi128EEEEEEEEEvNT_6ParamsE --------------------------
	.section	.nv.info._ZN7cutlass13device_kernelIN5flash19enable_sm80_to_sm89INS1_16FlashAttnFwdSm80INS1_25CollectiveMainloopFwdSm80ILi8ELi1ELb0EN4cute5tupleIJNS5_1CILi128EEENS7_ILi32EEENS7_ILi256EEEEEELi256ENS_10bfloat16_tEfNS_4arch4Sm80ELb1ELb0ELb1ELb1ELb0ELb1ELb1ELb0EEENS1_21CollectiveEpilogueFwdINS6_IJS8_SA_S9_EEENS6_IJNS7_ILi1EEESI_SI_EEESC_SE_Li256ELb1ELb1ELb0ELb0EEENS1_19SingleTileSchedulerILb1ELb0ELb1ELi128EEEEEEEEEvNT_6ParamsE,"",@"SHT_CUDA_INFO"
	.sectionflags	@""
	.align	4


	//----- nvinfo : EIATTR_CUDA_API_VERSION
	.align		4
        /*0000*/ 	.byte	0x04, 0x37
        /*0002*/ 	.short	(.L_404 - .L_403)
.L_403:
        /*0004*/ 	.word	0x00000082


	//----- nvinfo : EIATTR_SW2861232_WAR
	.align		4
.L_404:
        /*0008*/ 	.byte	0x01, 0x35
	.zero		2


	//----- nvinfo : EIATTR_PARAM_CBANK
	.align		4
        /*000c*/ 	.byte	0x04, 0x0a
        /*000e*/ 	.short	(.L_406 - .L_405)
	.align		4
.L_405:
        /*0010*/ 	.word	index@(.nv.constant0._ZN7cutlass13device_kernelIN5flash19enable_sm80_to_sm89INS1_16FlashAttnFwdSm80INS1_25CollectiveMainloopFwdSm80ILi8ELi1ELb0EN4cute5tupleIJNS5_1CILi128EEENS7_ILi32EEENS7_ILi256EEEEEELi256ENS_10bfloat16_tEfNS_4arch4Sm80ELb1ELb0ELb1ELb1ELb0ELb1ELb1ELb0EEENS1_21CollectiveEpilogueFwdINS6_IJS8_SA_S9_EEENS6_IJNS7_ILi1EEESI_SI_EEESC_SE_Li256ELb1ELb1ELb0ELb0EEENS1_19SingleTileSchedulerILb1ELb0ELb1ELi128EEEEEEEEEvNT_6ParamsE)
        /*0014*/ 	.short	0x0160
        /*0016*/ 	.short	0x0418


	//----- nvinfo : EIATTR_CBANK_PARAM_SIZE
	.align		4
.L_406:
        /*0018*/ 	.byte	0x03, 0x19
        /*001a*/ 	.short	0x0418


	//----- nvinfo : EIATTR_KPARAM_INFO
	.align		4
        /*001c*/ 	.byte	0x04, 0x17
        /*001e*/ 	.short	(.L_408 - .L_407)
.L_407:
        /*0020*/ 	.word	0x00000000
        /*0024*/ 	.short	0x0000
        /*0026*/ 	.short	0x0000
        /*0028*/ 	.byte	0x00, 0xf0, 0x61, 0x10


	//----- nvinfo : EIATTR_MAXREG_COUNT
	.align		4
.L_408:
        /*002c*/ 	.byte	0x03, 0x1b
        /*002e*/ 	.short	0x00ff


	//----- nvinfo : EIATTR_NUM_BARRIERS
	.align		4
        /*0030*/ 	.byte	0x02, 0x4c
        /*0032*/ 	.byte	0x02
	.zero		1


	//----- nvinfo : EIATTR_MERCURY_ISA_VERSION
	.align		4
        /*0034*/ 	.byte	0x03, 0x5f
        /*0036*/ 	.short	0x0000


	//----- nvinfo : EIATTR_COOP_GROUP_MASK_REGIDS
	.align		4
        /*0038*/ 	.byte	0x04, 0x29
        /*003a*/ 	.short	(.L_410 - .L_409)


	//   ....[0]....
.L_409:
        /*003c*/ 	.word	0xffffffff


	//   ....[1]....
        /*0040*/ 	.word	0xffffffff


	//   ....[2]....
        /*0044*/ 	.word	0xffffffff


	//   ....[3]....
        /*0048*/ 	.word	0xffffffff


	//   ....[4]....
        /*004c*/ 	.word	0xffffffff


	//   ....[5]....
        /*0050*/ 	.word	0xffffffff


	//   ....[6]....
        /*0054*/ 	.word	0xffffffff


	//   ....[7]....
        /*0058*/ 	.word	0xffffffff


	//   ....[8]....
        /*005c*/ 	.word	0xffffffff


	//   ....[9]....
        /*0060*/ 	.word	0xffffffff


	//   ....[10]....
        /*0064*/ 	.word	0xffffffff


	//   ....[11]....
        /*0068*/ 	.word	0xffffffff


	//   ....[12]....
        /*006c*/ 	.word	0xffffffff


	//   ....[13]....
        /*0070*/ 	.word	0xffffffff


	//   ....[14]....
        /*0074*/ 	.word	0xffffffff


	//   ....[15]....
        /*0078*/ 	.word	0xffffffff


	//   ....[16]....
        /*007c*/ 	.word	0xffffffff


	//   ....[17]....
        /*0080*/ 	.word	0xffffffff


	//   ....[18]....
        /*0084*/ 	.word	0xffffffff


	//   ....[19]....
        /*0088*/ 	.word	0xffffffff


	//   ....[20]....
        /*008c*/ 	.word	0xffffffff


	//   ....[21]....
        /*0090*/ 	.word	0xffffffff


	//   ....[22]....
        /*0094*/ 	.word	0xffffffff


	//   ....[23]....
        /*0098*/ 	.word	0xffffffff


	//   ....[24]....
        /*009c*/ 	.word	0xffffffff


	//   ....[25]....
        /*00a0*/ 	.word	0xffffffff


	//   ....[26]....
        /*00a4*/ 	.word	0xffffffff


	//   ....[27]....
        /*00a8*/ 	.word	0xffffffff


	//   ....[28]....
        /*00ac*/ 	.word	0xffffffff


	//   ....[29]....
        /*00b0*/ 	.word	0xffffffff


	//   ....[30]....
        /*00b4*/ 	.word	0xffffffff


	//   ....[31]....
        /*00b8*/ 	.word	0xffffffff


	//   ....[32]....
        /*00bc*/ 	.word	0xffffffff


	//   ....[33]....
        /*00c0*/ 	.word	0xffffffff


	//   ....[34]....
        /*00c4*/ 	.word	0xffffffff


	//   ....[35]....
        /*00c8*/ 	.word	0xffffffff


	//   ....[36]....
        /*00cc*/ 	.word	0xffffffff


	//   ....[37]....
        /*00d0*/ 	.word	0xffffffff


	//   ....[38]....
        /*00d4*/ 	.word	0xffffffff


	//   ....[39]....
        /*00d8*/ 	.word	0xffffffff


	//   ....[40]....
        /*00dc*/ 	.word	0xffffffff


	//   ....[41]....
        /*00e0*/ 	.word	0xffffffff


	//   ....[42]....
        /*00e4*/ 	.word	0xffffffff


	//   ....[43]....
        /*00e8*/ 	.word	0xffffffff


	//   ....[44]....
        /*00ec*/ 	.word	0xffffffff


	//   ....[45]....
        /*00f0*/ 	.word	0xffffffff


	//   ....[46]....
        /*00f4*/ 	.word	0xffffffff


	//   ....[47]....
        /*00f8*/ 	.word	0xffffffff


	//   ....[48]....
        /*00fc*/ 	.word	0xffffffff


	//   ....[49]....
        /*0100*/ 	.word	0xffffffff


	//   ....[50]....
        /*0104*/ 	.word	0xffffffff


	//   ....[51]....
        /*0108*/ 	.word	0xffffffff


	//   ....[52]....
        /*010c*/ 	.word	0xffffffff


	//   ....[53]....
        /*0110*/ 	.word	0xffffffff


	//   ....[54]....
        /*0114*/ 	.word	0xffffffff


	//   ....[55]....
        /*0118*/ 	.word	0xffffffff


	//   ....[56]....
        /*011c*/ 	.word	0xffffffff


	//   ....[57]....
        /*0120*/ 	.word	0xffffffff


	//   ....[58]....
        /*0124*/ 	.word	0xffffffff


	//   ....[59]....
        /*0128*/ 	.word	0xffffffff


	//   ....[60]....
        /*012c*/ 	.word	0xffffffff


	//   ....[61]....
        /*0130*/ 	.word	0xffffffff


	//   ....[62]....
        /*0134*/ 	.word	0xffffffff


	//   ....[63]....
        /*0138*/ 	.word	0xffffffff


	//   ....[64]....
        /*013c*/ 	.word	0xffffffff


	//   ....[65]....
        /*0140*/ 	.word	0xffffffff


	//   ....[66]....
        /*0144*/ 	.word	0xffffffff


	//   ....[67]....
        /*0148*/ 	.word	0xffffffff


	//   ....[68]....
        /*014c*/ 	.word	0xffffffff


	//   ....[69]....
        /*0150*/ 	.word	0xffffffff


	//   ....[70]....
        /*0154*/ 	.word	0xffffffff


	//   ....[71]....
        /*0158*/ 	.word	0xffffffff


	//   ....[72]....
        /*015c*/ 	.word	0xffffffff


	//   ....[73]....
        /*0160*/ 	.word	0xffffffff


	//   ....[74]....
        /*0164*/ 	.word	0xffffffff


	//   ....[75]....
        /*0168*/ 	.word	0xffffffff


	//   ....[76]....
        /*016c*/ 	.word	0xffffffff


	//   ....[77]....
        /*0170*/ 	.word	0xffffffff


	//   ....[78]....
        /*0174*/ 	.word	0xffffffff


	//   ....[79]....
        /*0178*/ 	.word	0xffffffff


	//   ....[80]....
        /*017c*/ 	.word	0xffffffff


	//----- nvinfo : EIATTR_COOP_GROUP_INSTR_OFFSETS
	.align		4
.L_410:
        /*0180*/ 	.byte	0x04, 0x28
        /*0182*/ 	.short	(.L_412 - .L_411)


	//   ....[0]....
.L_411:
        /*0184*/ 	.word	0x00000060


	//   ....[1]....
        /*0188*/ 	.word	0x00004d70


	//   ....[2]....
        /*018c*/ 	.word	0x00004db0


	//   ....[3]....
        /*0190*/ 	.word	0x00005330


	//   ....[4]....
        /*0194*/ 	.word	0x00005340


	//   ....[5]....
        /*0198*/ 	.word	0x00005540


	//   ....[6]....
        /*019c*/ 	.word	0x00005570


	//   ....[7]....
        /*01a0*/ 	.word	0x00005780


	//   ....[8]....
        /*01a4*/ 	.word	0x000057a0


	//   ....[9]....
        /*01a8*/ 	.word	0x00005e50


	//   ....[10]....
        /*01ac*/ 	.word	0x00005e70


	//   ....[11]....
        /*01b0*/ 	.word	0x00005e90


	//   ....[12]....
        /*01b4*/ 	.word	0x00005ea0


	//   ....[13]....
        /*01b8*/ 	.word	0x00006190


	//   ....[14]....
        /*01bc*/ 	.word	0x00006200


	//   ....[15]....
        /*01c0*/ 	.word	0x00006250


	//   ....[16]....
        /*01c4*/ 	.word	0x000062a0


	//   ....[17]....
        /*01c8*/ 	.word	0x000066a0


	//   ....[18]....
        /*01cc*/ 	.word	0x00006740


	//   ....[19]....
        /*01d0*/ 	.word	0x000067c0


	//   ....[20]....
        /*01d4*/ 	.word	0x00006830


	//   ....[21]....
        /*01d8*/ 	.word	0x00006ba0


	//   ....[22]....
        /*01dc*/ 	.word	0x00006c00


	//   ....[23]....
        /*01e0*/ 	.word	0x00006c40


	//   ....[24]....
        /*01e4*/ 	.word	0x00006c80


	//   ....[25]....
        /*01e8*/ 	.word	0x0000a750


	//   ....[26]....
        /*01ec*/ 	.word	0x0000a770


	//   ....[27]....
        /*01f0*/ 	.word	0x0000a790


	//   ....[28]....
        /*01f4*/ 	.word	0x0000a7a0


	//   ....[29]....
        /*01f8*/ 	.word	0x0000a9a0


	//   ....[30]....
        /*01fc*/ 	.word	0x0000aa40


	//   ....[31]....
        /*0200*/ 	.word	0x0000aa90


	//   ....[32]....
        /*0204*/ 	.word	0x0000ab00


	//   ....[33]....
        /*0208*/ 	.word	0x0000ada0


	//   ....[34]....
        /*020c*/ 	.word	0x0000ae40


	//   ....[35]....
        /*0210*/ 	.word	0x0000aec0


	//   ....[36]....
        /*0214*/ 	.word	0x0000af30


	//   ....[37]....
        /*0218*/ 	.word	0x0000b1c0


	//   ....[38]....
        /*021c*/ 	.word	0x0000b260


	//   ....[39]....
        /*0220*/ 	.word	0x0000b2b0


	//   ....[40]....
        /*0224*/ 	.word	0x0000b300


	//   ....[41]....
        /*0228*/ 	.word	0x00010070


	//   ....[42]....
        /*022c*/ 	.word	0x00010090


	//   ....[43]....
        /*0230*/ 	.word	0x00010440


	//   ....[44]....
        /*0234*/ 	.word	0x00010560


	//   ....[45]....
        /*0238*/ 	.word	0x00010580


	//   ....[46]....
        /*023c*/ 	.word	0x00010600


	//   ....[47]....
        /*0240*/ 	.word	0x00011b60


	//   ....[48]....
        /*0244*/ 	.word	0x00011bb0


	//   ....[49]....
        /*0248*/ 	.word	0x00011ec0


	//   ....[50]....
        /*024c*/ 	.word	0x00012010


	//   ....[51]....
        /*0250*/ 	.word	0x00012040


	//   ....[52]....
        /*0254*/ 	.word	0x000120d0


	//   ....[53]....
        /*0258*/ 	.word	0x00013fe0


	//   ....[54]....
        /*025c*/ 	.word	0x00014010


	//   ....[55]....
        /*0260*/ 	.word	0x00014030


	//   ....[56]....
        /*0264*/ 	.word	0x00014050


	//   ....[57]....
        /*0268*/ 	.word	0x00015390


	//   ....[58]....
        /*026c*/ 	.word	0x000153c0


	//   ....[59]....
        /*0270*/ 	.word	0x00015410


	//   ....[60]....
        /*0274*/ 	.word	0x00015420


	//   ....[61]....
        /*0278*/ 	.word	0x00016d00


	//   ....[62]....
        /*027c*/ 	.word	0x00016d60


	//   ....[63]....
        /*0280*/ 	.word	0x00016db0


	//   ....[64]....
        /*0284*/ 	.word	0x00016df0


	//   ....[65]....
        /*0288*/ 	.word	0x00017010


	//   ....[66]....
        /*028c*/ 	.word	0x00017020


	//   ....[67]....
        /*0290*/ 	.word	0x00017220


	//   ....[68]....
        /*0294*/ 	.word	0x00017250


	//   ....[69]....
        /*0298*/ 	.word	0x00017410


	//   ....[70]....
        /*029c*/ 	.word	0x00017440


	//   ....[71]....
        /*02a0*/ 	.word	0x00017600


	//   ....[72]....
        /*02a4*/ 	.word	0x00017620


	//   ....[73]....
        /*02a8*/ 	.word	0x00017e80


	//   ....[74]....
        /*02ac*/ 	.word	0x00017ea0


	//   ....[75]....
        /*02b0*/ 	.word	0x00018030


	//   ....[76]....
        /*02b4*/ 	.word	0x00018060


	//   ....[77]....
        /*02b8*/ 	.word	0x000181f0


	//   ....[78]....
        /*02bc*/ 	.word	0x00018220


	//   ....[79]....
        /*02c0*/ 	.word	0x000183b0


	//   ....[80]....
        /*02c4*/ 	.word	0x000183d0


	//----- nvinfo : EIATTR_EXIT_INSTR_OFFSETS
	.align		4
.L_412:
        /*02c8*/ 	.byte	0x04, 0x1c
        /*02ca*/ 	.short	(.L_414 - .L_413)


	//   ....[0]....
.L_413:
        /*02cc*/ 	.word	0x00000330


	//   ....[1]....
        /*02d0*/ 	.word	0x00017630


	//   ....[2]....
        /*02d4*/ 	.word	0x00017770


	//   ....[3]....
        /*02d8*/ 	.word	0x000177d0


	//   ....[4]....
        /*02dc*/ 	.word	0x000183e0


	//   ....[5]....
        /*02e0*/ 	.word	0x000184f0


	//   ....[6]....
        /*02e4*/ 	.word	0x00018550


	//----- nvinfo : EIATTR_CTAIDZ_USED
	.align		4
.L_414:
        /*02e8*/ 	.byte	0x01, 0x04
	.zero		2


	//----- nvinfo : EIATTR_MAX_THREADS
	.align		4
        /*02ec*/ 	.byte	0x04, 0x05
        /*02ee*/ 	.short	(.L_416 - .L_415)
.L_415:
        /*02f0*/ 	.word	0x00000100
        /*02f4*/ 	.word	0x00000001
        /*02f8*/ 	.word	0x00000001


	//----- nvinfo : EIATTR_CRS_STACK_SIZE
	.align		4
.L_416:
        /*02fc*/ 	.byte	0x04, 0x1e
        /*02fe*/ 	.short	(.L_418 - .L_417)
.L_417:
        /*0300*/ 	.word	0x00000000
.L_418:


//--------------------- .nv.info._ZN7cutlass13device_kernelIN5flash19enable_sm80_to_sm89INS1_16FlashAttnFwdSm80INS1_25CollectiveMainloopFwdSm80ILi8ELi1ELb0EN4cute5tupleIJNS5_1CILi128EEENS7_ILi96EEENS7_ILi256EEEEEELi256ENS_10bfloat16_tEfNS_4arch4Sm80ELb0ELb0ELb1ELb0ELb0ELb0ELb1ELb0EEENS1_21CollectiveEpilogueFwdINS6_IJS8_SA_S9_EEENS6_IJNS7_ILi1EEESI_SI_EEESC_SE_Li256ELb0ELb1ELb0ELb0EEENS1_19SingleTileSchedulerILb0ELb0ELb1ELi128EEEEEEEEEvNT_6ParamsE --------------------------
	.section	.nv.info._ZN7cutlass13device_kernelIN5flash19enable_sm80_to_sm89INS1_16FlashAttnFwdSm80INS1_25CollectiveMainloopFwdSm80ILi8ELi1ELb0EN4cute5tupleIJNS5_1CILi128EEENS7_ILi96EEENS7_ILi256EEEEEELi256ENS_10bfloat16_tEfNS_4arch4Sm80ELb0ELb0ELb1ELb0ELb0ELb0ELb1ELb0EEENS1_21CollectiveEpilogueFwdINS6_IJS8_SA_S9_EEENS6_IJNS7_ILi1EEESI_SI_EEESC_SE_Li256ELb0ELb1ELb0ELb0EEENS1_19SingleTileSchedulerILb0ELb0ELb1ELi128EEEEEEEEEvNT_6ParamsE,"",@"SHT_CUDA_INFO"
	.sectionflags	@""
	.align	4


	//----- nvinfo : EIATTR_CUDA_API_VERSION
	.align		4
        /*0000*/ 	.byte	0x04, 0x37
        /*0002*/ 	.short	(.L_420 - .L_419)
.L_419:
        /*0004*/ 	.word	0x00000082


	//----- nvinfo : EIATTR_SW2861232_WAR
	.align		4
.L_420:
        /*0008*/ 	.byte	0x01, 0x35
	.zero		2


	//----- nvinfo : EIATTR_PARAM_CBANK
	.align		4
        /*000c*/ 	.byte	0x04, 0x0a
        /*000e*/ 	.short	(.L_422 - .L_421)
	.align		4
.L_421:
        /*0010*/ 	.word	index@(.nv.constant0._ZN7cutlass13device_kernelIN5flash19enable_sm80_to_sm89INS1_16FlashAttnFwdSm80INS1_25CollectiveMainloopFwdSm80ILi8ELi1ELb0EN4cute5tupleIJNS5_1CILi128EEENS7_ILi96EEENS7_ILi256EEEEEELi256ENS_10bfloat16_tEfNS_4arch4Sm80ELb0ELb0ELb1ELb0ELb0ELb0ELb1ELb0EEENS1_21CollectiveEpilogueFwdINS6_IJS8_SA_S9_EEENS6_IJNS7_ILi1EEESI_SI_EEESC_SE_Li256ELb0ELb1ELb0ELb0EEENS1_19SingleTileSchedulerILb0ELb0ELb1ELi128EEEEEEEEEvNT_6ParamsE)
        /*0014*/ 	.short	0x0160
        /*0016*/ 	.short	0x0418


	//----- nvinfo : EIATTR_CBANK_PARAM_SIZE
	.align		4
.L_422:
        /*0018*/ 	.byte	0x03, 0x19
        /*001a*/ 	.short	0x0418


	//----- nvinfo : EIATTR_KPARAM_INFO
	.align		4
        /*001c*/ 	.byte	0x04, 0x17
        /*001e*/ 	.short	(.L_424 - .L_423)
.L_423:
        /*0020*/ 	.word	0x00000000
        /*0024*/ 	.short	0x0000
        /*0026*/ 	.short	0x0000
        /*0028*/ 	.byte	0x00, 0xf0, 0x61, 0x10


	//----- nvinfo : EIATTR_MAXREG_COUNT
	.align		4
.L_424:
        /*002c*/ 	.byte	0x03, 0x1b
        /*002e*/ 	.short	0x00ff


	//----- nvinfo : EIATTR_NUM_BARRIERS
	.align		4
        /*0030*/ 	.byte	0x02, 0x4c
        /*0032*/ 	.byte	0x02
	.zero		1


	//----- nvinfo : EIATTR_ANNOTATIONS
	.align		4
        /*0034*/ 	.byte	0x04, 0x55
        /*0036*/ 	.short	(.L_426 - .L_425)


	//   ....[0]....
.L_425:
        /* <DEDUP_REMOVED lines=26> */


	//----- nvinfo : EIATTR_MERCURY_ISA_VERSION
	.align		4
.L_426:
        /*01c8*/ 	.byte	0x03, 0x5f
        /*01ca*/ 	.short	0x0000


	//----- nvinfo : EIATTR_COOP_GROUP_MASK_REGIDS
	.align		4
        /*01cc*/ 	.byte	0x04, 0x29
        /*01ce*/ 	.short	(.L_428 - .L_427)


	//   ....[0]....
.L_427:
        /*01d0*/ 	.word	0xffffffff


	//   ....[1]....
        /*01d4*/ 	.word	0xffffffff


	//   ....[2]....
        /*01d8*/ 	.word	0xffffffff


	//   ....[3]....
        /*01dc*/ 	.word	0xffffffff


	//   ....[4]....
        /*01e0*/ 	.word	0xffffffff


	//   ....[5]....
        /*01e4*/ 	.word	0xffffffff


	//   ....[6]....
        /*01e8*/ 	.word	0xffffffff


	//   ....[7]....
        /*01ec*/ 	.word	0xffffffff


	//   ....[8]....
        /*01f0*/ 	.word	0xffffffff


	//   ....[9]....
        /*01f4*/ 	.word	0xffffffff


	//   ....[10]....
        /*01f8*/ 	.word	0xffffffff


	//   ....[11]....
        /*01fc*/ 	.word	0xffffffff


	//   ....[12]....
        /*0200*/ 	.word	0xffffffff


	//   ....[13]....
        /*0204*/ 	.word	0xffffffff


	//   ....[14]....
        /*0208*/ 	.word	0xffffffff


	//   ....[15]....
        /*020c*/ 	.word	0xffffffff


	//   ....[16]....
        /*0210*/ 	.word	0xffffffff


	//   ....[17]....
        /*0214*/ 	.word	0xffffffff


	//   ....[18]....
        /*0218*/ 	.word	0xffffffff


	//   ....[19]....
        /*021c*/ 	.word	0xffffffff


	//   ....[20]....
        /*0220*/ 	.word	0xffffffff


	//   ....[21]....
        /*0224*/ 	.word	0xffffffff


	//   ....[22]....
        /*0228*/ 	.word	0xffffffff


	//   ....[23]....
        /*022c*/ 	.word	0xffffffff


	//   ....[24]....
        /*0230*/ 	.word	0xffffffff


	//   ....[25]....
        /*0234*/ 	.word	0xffffffff


	//   ....[26]....
        /*0238*/ 	.word	0xffffffff


	//   ....[27]....
        /*023c*/ 	.word	0xffffffff


	//   ....[28]....
        /*0240*/ 	.word	0xffffffff


	//   ....[29]....
        /*0244*/ 	.word	0xffffffff


	//   ....[30]....
        /*0248*/ 	.word	0xffffffff


	//   ....[31]....
        /*024c*/ 	.word	0xffffffff


	//----- nvinfo : EIATTR_COOP_GROUP_INSTR_OFFSETS
	.align		4
.L_428:
        /*0250*/ 	.byte	0x04, 0x28
        /*0252*/ 	.short	(.L_430 - .L_429)


	//   ....[0]....
.L_429:
        /*0254*/ 	.word	0x000003f0


	//   ....[1]....
        /*0258*/ 	.word	0x00000420


	//   ....[2]....
        /*025c*/ 	.word	0x00000450


	//   ....[3]....
        /*0260*/ 	.word	0x00000480


	//   ....[4]....
        /*0264*/ 	.word	0x00000730


	//   ....[5]....
        /*0268*/ 	.word	0x00000770


	//   ....[6]....
        /*026c*/ 	.word	0x00000940


	//   ....[7]....
        /*0270*/ 	.word	0x00000a10


	//   ....[8]....
        /*0274*/ 	.word	0x00003db0


	//   ....[9]....
        /*0278*/ 	.word	0x00003e70


	//   ....[10]....
        /*027c*/ 	.word	0x00003ec0


	//   ....[11]....
        /*0280*/ 	.word	0x00003f40


	//   ....[12]....
        /*0284*/ 	.word	0x00009060


	//   ....[13]....
        /*0288*/ 	.word	0x000090e0


	//   ....[14]....
        /*028c*/ 	.word	0x00009110


	//   ....[15]....
        /*0290*/ 	.word	0x000091f0


	//   ....[16]....
        /*0294*/ 	.word	0x0000bf70


	//   ....[17]....
        /*0298*/ 	.word	0x0000bf80


	//   ....[18]....
        /*029c*/ 	.word	0x0000bfd0


	//   ....[19]....
        /*02a0*/ 	.word	0x0000bff0


	//   ....[20]....
        /*02a4*/ 	.word	0x0000d7f0


	//   ....[21]....
        /*02a8*/ 	.word	0x0000d800


	//   ....[22]....
        /*02ac*/ 	.word	0x0000d820


	//   ....[23]....
        /*02b0*/ 	.word	0x0000d830


	//   ....[24]....
        /*02b4*/ 	.word	0x0000d950


	//   ....[25]....
        /*02b8*/ 	.word	0x0000d980


	//   ....[26]....
        /*02bc*/ 	.word	0x0000db50


	//   ....[27]....
        /*02c0*/ 	.word	0x0000db80


	//   ....[28]....
        /*02c4*/ 	.word	0x0000dd10


	//   ....[29]....
        /*02c8*/ 	.word	0x0000dd40


	//   ....[30]....
        /*02cc*/ 	.word	0x0000ded0


	//   ....[31]....
        /*02d0*/ 	.word	0x0000def0


	//----- nvinfo : EIATTR_EXIT_INSTR_OFFSETS
	.align		4
.L_430:
        /*02d4*/ 	.byte	0x04, 0x1c
        /*02d6*/ 	.short	(.L_432 - .L_431)


	//   ....[0]....
.L_431:
        /*02d8*/ 	.word	0x00000040


	//   ....[1]....
        /*02dc*/ 	.word	0x0000df00


	//   ....[2]....
        /*02e0*/ 	.word	0x0000e010


	//   ....[3]....
        /*02e4*/ 	.word	0x0000e070


	//----- nvinfo : EIATTR_CTAIDZ_USED
	.align		4
.L_432:
        /*02e8*/ 	.byte	0x01, 0x04
	.zero		2


	//----- nvinfo : EIATTR_MAX_THREADS
	.align		4
        /*02ec*/ 	.byte	0x04, 0x05
        /*02ee*/ 	.short	(.L_434 - .L_433)
.L_433:
        /*02f0*/ 	.word	0x00000100
        /*02f4*/ 	.word	0x00000001
        /*02f8*/ 	.word	0x00000001


	//----- nvinfo : EIATTR_CRS_STACK_SIZE
	.align		4
.L_434:
        /*02fc*/ 	.byte	0x04, 0x1e
        /*02fe*/ 	.short	(.L_436 - .L_435)
.L_435:
        /*0300*/ 	.word	0x00000000
.L_436:


//--------------------- .nv.info._ZN7cutlass13device_kernelIN5flash19enable_sm80_to_sm89INS1_16FlashAttnFwdSm80INS1_25CollectiveMainloopFwdSm80ILi8ELi1ELb0EN4cute5tupleIJNS5_1CILi128EEENS7_ILi96EEENS7_ILi256EEEEEELi256ENS_10bfloat16_tEfNS_4arch4Sm80ELb0ELb0ELb1ELb1ELb0ELb0ELb1ELb0EEENS1_21CollectiveEpilogueFwdINS6_IJS8_SA_S9_EEENS6_IJNS7_ILi1EEESI_SI_EEESC_SE_Li256ELb1ELb1ELb0ELb0EEENS1_19SingleTileSchedulerILb1ELb0ELb1ELi128EEEEEEEEEvNT_6ParamsE --------------------------
	.section	.nv.info._ZN7cutlass13device_kernelIN5flash19enable_sm80_to_sm89INS1_16FlashAttnFwdSm80INS1_25CollectiveMainloopFwdSm80ILi8ELi1ELb0EN4cute5tupleIJNS5_1CILi128EEENS7_ILi96EEENS7_ILi256EEEEEELi256ENS_10bfloat16_tEfNS_4arch4Sm80ELb0ELb0ELb1ELb1ELb0ELb0ELb1ELb0EEENS1_21CollectiveEpilogueFwdINS6_IJS8_SA_S9_EEENS6_IJNS7_ILi1EEESI_SI_EEESC_SE_Li256ELb1ELb1ELb0ELb0EEENS1_19SingleTileSchedulerILb1ELb0ELb1ELi128EEEEEEEEEvNT_6ParamsE,"",@"SHT_CUDA_INFO"
	.sectionflags	@""
	.align	4


	//----- nvinfo : EIATTR_CUDA_API_VERSION
	.align		4
        /*0000*/ 	.byte	0x04, 0x37
        /*0002*/ 	.short	(.L_438 - .L_437)
.L_437:
        /*0004*/ 	.word	0x00000082


	//----- nvinfo : EIATTR_SW2861232_WAR
	.align		4
.L_438:
        /*0008*/ 	.byte	0x01, 0x35
	.zero		2


	//----- nvinfo : EIATTR_PARAM_CBANK
	.align		4
        /*000c*/ 	.byte	0x04, 0x0a
        /*000e*/ 	.short	(.L_440 - .L_439)
	.align		4
.L_439:
        /*0010*/ 	.word	index@(.nv.constant0._ZN7cutlass13device_kernelIN5flash19enable_sm80_to_sm89INS1_16FlashAttnFwdSm80INS1_25CollectiveMainloopFwdSm80ILi8ELi1ELb0EN4cute5tupleIJNS5_1CILi128EEENS7_ILi96EEENS7_ILi256EEEEEELi256ENS_10bfloat16_tEfNS_4arch4Sm80ELb0ELb0ELb1ELb1ELb0ELb0ELb1ELb0EEENS1_21CollectiveEpilogueFwdINS6_IJS8_SA_S9_EEENS6_IJNS7_ILi1EEESI_SI_EEESC_SE_Li256ELb1ELb1ELb0ELb0EEENS1_19SingleTileSchedulerILb1ELb0ELb1ELi128EEEEEEEEEvNT_6ParamsE)
        /*0014*/ 	.short	0x0160
        /*0016*/ 	.short	0x0418


	//----- nvinfo : EIATTR_CBANK_PARAM_SIZE
	.align		4
.L_440:
        /*0018*/ 	.byte	0x03, 0x19
        /*001a*/ 	.short	0x0418


	//----- nvinfo : EIATTR_KPARAM_INFO
	.align		4
        /*001c*/ 	.byte	0x04, 0x17
        /*001e*/ 	.short	(.L_442 - .L_441)
.L_441:
        /*0020*/ 	.word	0x00000000
        /*0024*/ 	.short	0x0000
        /*0026*/ 	.short	0x0000
        /*0028*/ 	.byte	0x00, 0xf0, 0x61, 0x10


	//----- nvinfo : EIATTR_MAXREG_COUNT
	.align		4
.L_442:
        /*002c*/ 	.byte	0x03, 0x1b
        /*002e*/ 	.short	0x00ff


	//----- nvinfo : EIATTR_NUM_BARRIERS
	.align		4
        /*0030*/ 	.byte	0x02, 0x4c
        /*0032*/ 	.byte	0x02
	.zero		1


	//----- nvinfo : EIATTR_ANNOTATIONS
	.align		4
        /*0034*/ 	.byte	0x04, 0x55
        /*0036*/ 	.short	(.L_444 - .L_443)


	//   ....[0]....
.L_443:
        /* <DEDUP_REMOVED lines=22> */


	//----- nvinfo : EIATTR_MERCURY_ISA_VERSION
	.align		4
.L_444:
        /*0180*/ 	.byte	0x03, 0x5f
        /*0182*/ 	.short	0x0000


	//----- nvinfo : EIATTR_COOP_GROUP_MASK_REGIDS
	.align		4
        /*0184*/ 	.byte	0x04, 0x29
        /*0186*/ 	.short	(.L_446 - .L_445)


	//   ....[0]....
.L_445:
        /*0188*/ 	.word	0xffffffff


	//   ....[1]....
        /*018c*/ 	.word	0xffffffff


	//   ....[2]....
        /*0190*/ 	.word	0xffffffff


	//   ....[3]....
        /*0194*/ 	.word	0xffffffff


	//   ....[4]....
        /*0198*/ 	.word	0xffffffff


	//   ....[5]....
        /*019c*/ 	.word	0xffffffff


	//   ....[6]....
        /*01a0*/ 	.word	0xffffffff


	//   ....[7]....
        /*01a4*/ 	.word	0xffffffff


	//   ....[8]....
        /*01a8*/ 	.word	0xffffffff


	//   ....[9]....
        /*01ac*/ 	.word	0xffffffff


	//   ....[10]....
        /*01b0*/ 	.word	0xffffffff


	//   ....[11]....
        /*01b4*/ 	.word	0xffffffff


	//   ....[12]....
        /*01b8*/ 	.word	0xffffffff


	//   ....[13]....
        /*01bc*/ 	.word	0xffffffff


	//   ....[14]....
        /*01c0*/ 	.word	0xffffffff


	//   ....[15]....
        /*01c4*/ 	.word	0xffffffff


	//   ....[16]....
        /*01c8*/ 	.word	0xffffffff


	//   ....[17]....
        /*01cc*/ 	.word	0xffffffff


	//   ....[18]....
        /*01d0*/ 	.word	0xffffffff


	//   ....[19]....
        /*01d4*/ 	.word	0xffffffff


	//   ....[20]....
        /*01d8*/ 	.word	0xffffffff


	//   ....[21]....
        /*01dc*/ 	.word	0xffffffff


	//   ....[22]....
        /*01e0*/ 	.word	0xffffffff


	//   ....[23]....
        /*01e4*/ 	.word	0xffffffff


	//   ....[24]....
        /*01e8*/ 	.word	0xffffffff


	//   ....[25]....
        /*01ec*/ 	.word	0xffffffff


	//   ....[26]....
        /*01f0*/ 	.word	0xffffffff


	//   ....[27]....
        /*01f4*/ 	.word	0xffffffff


	//   ....[28]....
        /*01f8*/ 	.word	0xffffffff


	//   ....[29]....
        /*01fc*/ 	.word	0xffffffff


	//   ....[30]....
        /*0200*/ 	.word	0xffffffff


	//   ....[31]....
        /*0204*/ 	.word	0xffffffff


	//   ....[32]....
        /*0208*/ 	.word	0xffffffff


	//   ....[33]....
        /*020c*/ 	.word	0xffffffff


	//   ....[34]....
        /*0210*/ 	.word	0xffffffff


	//   ....[35]....
        /*0214*/ 	.word	0xffffffff


	//   ....[36]....
        /*0218*/ 	.word	0xffffffff


	//   ....[37]....
        /*021c*/ 	.word	0xffffffff


	//   ....[38]....
        /*0220*/ 	.word	0xffffffff


	//   ....[39]....
        /*0224*/ 	.word	0xffffffff


	//   ....[40]....
        /*0228*/ 	.word	0xffffffff


	//----- nvinfo : EIATTR_COOP_GROUP_INSTR_OFFSETS
	.align		4
.L_446:
        /*022c*/ 	.byte	0x04, 0x28
        /*022e*/ 	.short	(.L_448 - .L_447)


	//   ....[0]....
.L_447:
        /*0230*/ 	.word	0x00000090


	//   ....[1]....
        /*0234*/ 	.word	0x000010a0


	//   ....[2]....
        /*0238*/ 	.word	0x000010e0


	//   ....[3]....
        /*023c*/ 	.word	0x00001500


	//   ....[4]....
        /*0240*/ 	.word	0x00001530


	//   ....[5]....
        /*0244*/ 	.word	0x000017d0


	//   ....[6]....
        /*0248*/ 	.word	0x00001800


	//   ....[7]....
        /*024c*/ 	.word	0x000019e0


	//   ....[8]....
        /*0250*/ 	.word	0x00001a20


	//   ....[9]....
        /*0254*/ 	.word	0x00004ad0


	//   ....[10]....
        /*0258*/ 	.word	0x00004ba0


	//   ....[11]....
        /*025c*/ 	.word	0x00004bb0


	//   ....[12]....
        /*0260*/ 	.word	0x00004c00


	//   ....[13]....
        /*0264*/ 	.word	0x00009ed0


	//   ....[14]....
        /*0268*/ 	.word	0x00009f50


	//   ....[15]....
        /*026c*/ 	.word	0x00009f80


	//   ....[16]....
        /*0270*/ 	.word	0x0000a060


	//   ....[17]....
        /*0274*/ 	.word	0x0000cd30


	//   ....[18]....
        /*0278*/ 	.word	0x0000cd40


	//   ....[19]....
        /*027c*/ 	.word	0x0000cd70


	//   ....[20]....
        /*0280*/ 	.word	0x0000cd90


	//   ....[21]....
        /*0284*/ 	.word	0x0000e720


	//   ....[22]....
        /*0288*/ 	.word	0x0000e750


	//   ....[23]....
        /*028c*/ 	.word	0x0000e770


	//   ....[24]....
        /*0290*/ 	.word	0x0000e780


	//   ....[25]....
        /*0294*/ 	.word	0x0000e9a0


	//   ....[26]....
        /*0298*/ 	.word	0x0000e9b0


	//   ....[27]....
        /*029c*/ 	.word	0x0000ebb0


	//   ....[28]....
        /*02a0*/ 	.word	0x0000ebe0


	//   ....[29]....
        /*02a4*/ 	.word	0x0000eda0


	//   ....[30]....
        /*02a8*/ 	.word	0x0000edd0


	//   ....[31]....
        /*02ac*/ 	.word	0x0000ef90


	//   ....[32]....
        /*02b0*/ 	.word	0x0000efb0


	//   ....[33]....
        /*02b4*/ 	.word	0x0000f820


	//   ....[34]....
        /*02b8*/ 	.word	0x0000f840


	//   ....[35]....
        /*02bc*/ 	.word	0x0000fa00


	//   ....[36]....
        /*02c0*/ 	.word	0x0000fa30


	//   ....[37]....
        /*02c4*/ 	.word	0x0000fbc0


	//   ....[38]....
        /*02c8*/ 	.word	0x0000fbf0


	//   ....[39]....
        /*02cc*/ 	.word	0x0000fd80


	//   ....[40]....
        /*02d0*/ 	.word	0x0000fda0


	//----- nvinfo : EIATTR_EXIT_INSTR_OFFSETS
	.align		4
.L_448:
        /*02d4*/ 	.byte	0x04, 0x1c
        /*02d6*/ 	.short	(.L_450 - .L_449)


	//   ....[0]....
.L_449:
        /*02d8*/ 	.word	0x00000350


	//   ....[1]....
        /*02dc*/ 	.word	0x0000efc0


	//   ....[2]....
        /*02e0*/ 	.word	0x0000f100


	//   ....[3]....
        /*02e4*/ 	.word	0x0000f160


	//   ....[4]....
        /*02e8*/ 	.word	0x0000fdb0


	//   ....[5]....
        /*02ec*/ 	.word	0x0000fec0


	//   ....[6]....
        /*02f0*/ 	.word	0x0000ff20


	//----- nvinfo : EIATTR_CTAIDZ_USED
	.align		4
.L_450:
        /*02f4*/ 	.byte	0x01, 0x04
	.zero		2


	//----- nvinfo : EIATTR_MAX_THREADS
	.align		4
        /*02f8*/ 	.byte	0x04, 0x05
        /*02fa*/ 	.short	(.L_452 - .L_451)
.L_451:
        /*02fc*/ 	.word	0x00000100
        /*0300*/ 	.word	0x00000001
        /*0304*/ 	.word	0x00000001


	//----- nvinfo : EIATTR_CRS_STACK_SIZE
	.align		4
.L_452:
        /*0308*/ 	.byte	0x04, 0x1e
        /*030a*/ 	.short	(.L_454 - .L_453)
.L_453:
        /*030c*/ 	.word	0x00000000
.L_454:


//--------------------- .nv.info._ZN7cutlass13device_kernelIN5flash19enable_sm80_to_sm89INS1_16FlashAttnFwdSm80INS1_25CollectiveMainloopFwdSm80ILi8ELi1ELb0EN4cute5tupleIJNS5_1CILi128EEENS7_ILi48EEENS7_ILi256EEEEEELi256ENS_10bfloat16_tEfNS_4arch4Sm80ELb0ELb0ELb1ELb1ELb0ELb1ELb1ELb0EEENS1_21CollectiveEpilogueFwdINS6_IJS8_SA_S9_EEENS6_IJNS7_ILi1EEESI_SI_EEESC_SE_Li256ELb1ELb1ELb0ELb0EEENS1_19SingleTileSchedulerILb1ELb0ELb1ELi128EEEEEEEEEvNT_6ParamsE --------------------------
	.section	.nv.info._ZN7cutlass13device_kernelIN5flash19enable_sm80_to_sm89INS1_16FlashAttnFwdSm80INS1_25CollectiveMainloopFwdSm80ILi8ELi1ELb0EN4cute5tupleIJNS5_1CILi128EEENS7_ILi48EEENS7_ILi256EEEEEELi256ENS_10bfloat16_tEfNS_4arch4Sm80ELb0ELb0ELb1ELb1ELb0ELb1ELb1ELb0EEENS1_21CollectiveEpilogueFwdINS6_IJS8_SA_S9_EEENS6_IJNS7_ILi1EEESI_SI_EEESC_SE_Li256ELb1ELb1ELb0ELb0EEENS1_19SingleTileSchedulerILb1ELb0ELb1ELi128EEEEEEEEEvNT_6ParamsE,"",@"SHT_CUDA_INFO"
	.sectionflags	@""
	.align	4


	//----- nvinfo : EIATTR_CUDA_API_VERSION
	.align		4
        /*0000*/ 	.byte	0x04, 0x37
        /*0002*/ 	.short	(.L_456 - .L_455)
.L_455:
        /*0004*/ 	.word	0x00000082


	//----- nvinfo : EIATTR_SW2861232_WAR
	.align		4
.L_456:
        /*0008*/ 	.byte	0x01, 0x35
	.zero		2


	//----- nvinfo : EIATTR_PARAM_CBANK
	.align		4
        /*000c*/ 	.byte	0x04, 0x0a
        /*000e*/ 	.short	(.L_458 - .L_457)
	.align		4
.L_457:
        /*0010*/ 	.word	index@(.nv.constant0._ZN7cutlass13device_kernelIN5flash19enable_sm80_to_sm89INS1_16FlashAttnFwdSm80INS1_25CollectiveMainloopFwdSm80ILi8ELi1ELb0EN4cute5tupleIJNS5_1CILi128EEENS7_ILi48EEENS7_ILi256EEEEEELi256ENS_10bfloat16_tEfNS_4arch4Sm80ELb0ELb0ELb1ELb1ELb0ELb1ELb1ELb0EEENS1_21CollectiveEpilogueFwdINS6_IJS8_SA_S9_EEENS6_IJNS7_ILi1EEESI_SI_EEESC_SE_Li256ELb1ELb1ELb0ELb0EEENS1_19SingleTileSchedulerILb1ELb0ELb1ELi128EEEEEEEEEvNT_6ParamsE)
        /*0014*/ 	.short	0x0160
        /*0016*/ 	.short	0x0418


	//----- nvinfo : EIATTR_CBANK_PARAM_SIZE
	.align		4
.L_458:
        /*0018*/ 	.byte	0x03, 0x19
        /*001a*/ 	.short	0x0418


	//----- nvinfo : EIATTR_KPARAM_INFO
	.align		4
        /*001c*/ 	.byte	0x04, 0x17
        /*001e*/ 	.short	(.L_460 - .L_459)
.L_459:
        /*0020*/ 	.word	0x00000000
        /*0024*/ 	.short	0x0000
        /*0026*/ 	.short	0x0000
        /*0028*/ 	.byte	0x00, 0xf0, 0x61, 0x10


	//----- nvinfo : EIATTR_MAXREG_COUNT
	.align		4
.L_460:
        /*002c*/ 	.byte	0x03, 0x1b
        /*002e*/ 	.short	0x00ff


	//----- nvinfo : EIATTR_NUM_BARRIERS
	.align		4
        /*0030*/ 	.byte	0x02, 0x4c
        /*0032*/ 	.byte	0x02
	.zero		1


	//----- nvinfo : EIATTR_MERCURY_ISA_VERSION
	.align		4
        /*0034*/ 	.byte	0x03, 0x5f
        /*0036*/ 	.short	0x0000


	//----- nvinfo : EIATTR_INT_WARP_WIDE_INSTR_OFFSETS
	.align		4
        /*0038*/ 	.byte	0x04, 0x31
        /*003a*/ 	.short	(.L_462 - .L_461)


	//   ....[0]....
.L_461:
        /*003c*/ 	.word	0x00012230


	//----- nvinfo : EIATTR_COOP_GROUP_MASK_REGIDS
	.align		4
.L_462:
        /*0040*/ 	.byte	0x04, 0x29
        /*0042*/ 	.short	(.L_464 - .L_463)


	//   ....[0]....
.L_463:
        /*0044*/ 	.word	0xffffffff


	//   ....[1]....
        /*0048*/ 	.word	0xffffffff


	//   ....[2]....
        /*004c*/ 	.word	0xffffffff


	//   ....[3]....
        /*0050*/ 	.word	0xffffffff


	//   ....[4]....
        /*0054*/ 	.word	0xffffffff


	//   ....[5]....
        /*0058*/ 	.word	0xffffffff


	//   ....[6]....
        /*005c*/ 	.word	0xffffffff


	//   ....[7]....
        /*0060*/ 	.word	0xffffffff


	//   ....[8]....
        /*0064*/ 	.word	0xffffffff


	//   ....[9]....
        /*0068*/ 	.word	0xffffffff


	//   ....[10]....
        /*006c*/ 	.word	0xffffffff


	//   ....[11]....
        /*0070*/ 	.word	0xffffffff


	//   ....[12]....
        /*0074*/ 	.word	0xffffffff


	//   ....[13]....
        /*0078*/ 	.word	0xffffffff


	//   ....[14]....
        /*007c*/ 	.word	0xffffffff


	//   ....[15]....
        /*0080*/ 	.word	0xffffffff


	//   ....[16]....
        /*0084*/ 	.word	0xffffffff


	//   ....[17]....
        /*0088*/ 	.word	0xffffffff


	//   ....[18]....
        /*008c*/ 	.word	0xffffffff


	//   ....[19]....
        /*0090*/ 	.word	0xffffffff


	//   ....[20]....
        /*0094*/ 	.word	0xffffffff


	//   ....[21]....
        /*0098*/ 	.word	0xffffffff


	//   ....[22]....
        /*009c*/ 	.word	0xffffffff


	//   ....[23]....
        /*00a0*/ 	.word	0xffffffff


	//   ....[24]....
        /*00a4*/ 	.word	0xffffffff


	//   ....[25]....
        /*00a8*/ 	.word	0xffffffff


	//   ....[26]....
        /*00ac*/ 	.word	0xffffffff


	//   ....[27]....
        /*00b0*/ 	.word	0xffffffff


	//   ....[28]....
        /*00b4*/ 	.word	0xffffffff


	//   ....[29]....
        /*00b8*/ 	.word	0xffffffff


	//   ....[30]....
        /*00bc*/ 	.word	0xffffffff


	//   ....[31]....
        /*00c0*/ 	.word	0xffffffff


	//   ....[32]....
        /*00c4*/ 	.word	0xffffffff


	//   ....[33]....
        /*00c8*/ 	.word	0xffffffff


	//   ....[34]....
        /*00cc*/ 	.word	0xffffffff


	//   ....[35]....
        /*00d0*/ 	.word	0xffffffff


	//   ....[36]....
        /*00d4*/ 	.word	0xffffffff


	//   ....[37]....
        /*00d8*/ 	.word	0xffffffff


	//   ....[38]....
        /*00dc*/ 	.word	0xffffffff


	//   ....[39]....
        /*00e0*/ 	.word	0xffffffff


	//   ....[40]....
        /*00e4*/ 	.word	0xffffffff


	//----- nvinfo : EIATTR_COOP_GROUP_INSTR_OFFSETS
	.align		4
.L_464:
        /*00e8*/ 	.byte	0x04, 0x28
        /*00ea*/ 	.short	(.L_466 - .L_465)


	//   ....[0]....
.L_465:
        /*00ec*/ 	.word	0x00000080


	//   ....[1]....
        /*00f0*/ 	.word	0x00007b20


	//   ....[2]....
        /*00f4*/ 	.word	0x00007b60


	//   ....[3]....
        /*00f8*/ 	.word	0x00008150


	//   ....[4]....
        /*00fc*/ 	.word	0x00008180


	//   ....[5]....
        /*0100*/ 	.word	0x00008360


	//   ....[6]....
        /*0104*/ 	.word	0x00008390


	//   ....[7]....
        /*0108*/ 	.word	0x00008540


	//   ....[8]....
        /*010c*/ 	.word	0x00008580


	//   ....[9]....
        /*0110*/ 	.word	0x00011050


	//   ....[10]....
        /*0114*/ 	.word	0x00011090


	//   ....[11]....
        /*0118*/ 	.word	0x000110b0


	//   ....[12]....
        /*011c*/ 	.word	0x000110d0


	//   ....[13]....
        /*0120*/ 	.word	0x000136f0


	//   ....[14]....
        /*0124*/ 	.word	0x00013700


	//   ....[15]....
        /*0128*/ 	.word	0x00013730


	//   ....[16]....
        /*012c*/ 	.word	0x00013740


	//   ....[17]....
        /*0130*/ 	.word	0x00014e20


	//   ....[18]....
        /*0134*/ 	.word	0x00014e50


	//   ....[19]....
        /*0138*/ 	.word	0x00014ea0


	//   ....[20]....
        /*013c*/ 	.word	0x00014eb0


	//   ....[21]....
        /*0140*/ 	.word	0x000167c0


	//   ....[22]....
        /*0144*/ 	.word	0x00016810


	//   ....[23]....
        /*0148*/ 	.word	0x00016850


	//   ....[24]....
        /*014c*/ 	.word	0x00016890


	//   ....[25]....
        /*0150*/ 	.word	0x00016aa0


	//   ....[26]....
        /*0154*/ 	.word	0x00016ab0


	//   ....[27]....
        /*0158*/ 	.word	0x00016cb0


	//   ....[28]....
        /*015c*/ 	.word	0x00016ce0


	//   ....[29]....
        /*0160*/ 	.word	0x00016ea0


	//   ....[30]....
        /*0164*/ 	.word	0x00016ed0


	//   ....[31]....
        /*0168*/ 	.word	0x00017090


	//   ....[32]....
        /*016c*/ 	.word	0x000170b0


	//   ....[33]....
        /*0170*/ 	.word	0x00017920


	//   ....[34]....
        /*0174*/ 	.word	0x00017940


	//   ....[35]....
        /*0178*/ 	.word	0x00017ad0


	//   ....[36]....
        /*017c*/ 	.word	0x00017b00


	//   ....[37]....
        /*0180*/ 	.word	0x00017c90


	//   ....[38]....
        /*0184*/ 	.word	0x00017cc0


	//   ....[39]....
        /*0188*/ 	.word	0x00017e50


	//   ....[40]....
        /*018c*/ 	.word	0x00017e70


	//----- nvinfo : EIATTR_EXIT_INSTR_OFFSETS
	.align		4
.L_466:
        /*0190*/ 	.byte	0x04, 0x1c
        /*0192*/ 	.short	(.L_468 - .L_467)


	//   ....[0]....
.L_467:
        /*0194*/ 	.word	0x00000310


	//   ....[1]....
        /*0198*/ 	.word	0x000170c0


	//   ....[2]....
        /*019c*/ 	.word	0x00017200


	//   ....[3]....
        /*01a0*/ 	.word	0x00017260


	//   ....[4]....
        /*01a4*/ 	.word	0x00017e80


	//   ....[5]....
        /*01a8*/ 	.word	0x00017f90


	//   ....[6]....
        /*01ac*/ 	.word	0x00017ff0


	//----- nvinfo : EIATTR_CTAIDZ_USED
	.align		4
.L_468:
        /*01b0*/ 	.byte	0x01, 0x04
	.zero		2


	//----- nvinfo : EIATTR_MAX_THREADS
	.align		4
        /*01b4*/ 	.byte	0x04, 0x05
        /*01b6*/ 	.short	(.L_470 - .L_469)
.L_469:
        /*01b8*/ 	.word	0x00000100
        /*01bc*/ 	.word	0x00000001
        /*01c0*/ 	.word	0x00000001


	//----- nvinfo : EIATTR_CRS_STACK_SIZE
	.align		4
.L_470:
        /*01c4*/ 	.byte	0x04, 0x1e
        /*01c6*/ 	.short	(.L_472 - .L_471)
.L_471:
        /*01c8*/ 	.word	0x00000000
.L_472:


//--------------------- .nv.info._ZN7cutlass13device_kernelIN5flash19enable_sm80_to_sm89INS1_16FlashAttnFwdSm80INS1_25CollectiveMainloopFwdSm80ILi8ELi1ELb0EN4cute5tupleIJNS5_1CILi128EEENS7_ILi64EEENS7_ILi256EEEEEELi256ENS_10bfloat16_tEfNS_4arch4Sm80ELb0ELb1ELb1ELb0ELb0ELb0ELb1ELb0EEENS1_21CollectiveEpilogueFwdINS6_IJS8_SA_S9_EEENS6_IJNS7_ILi1EEESI_SI_EEESC_SE_Li256ELb0ELb1ELb0ELb0EEENS1_19SingleTileSchedulerILb0ELb0ELb1ELi128EEEEEEEEEvNT_6ParamsE --------------------------
	.section	.nv.info._ZN7cutlass13device_kernelIN5flash19enable_sm80_to_sm89INS1_16FlashAttnFwdSm80INS1_25CollectiveMainloopFwdSm80ILi8ELi1ELb0EN4cute5tupleIJNS5_1CILi128EEENS7_ILi64EEENS7_ILi256EEEEEELi256ENS_10bfloat16_tEfNS_4arch4Sm80ELb0ELb1ELb1ELb0ELb0ELb0ELb1ELb0EEENS1_21CollectiveEpilogueFwdINS6_IJS8_SA_S9_EEENS6_IJNS7_ILi1EEESI_SI_EEESC_SE_Li256ELb0ELb1ELb0ELb0EEENS1_19SingleTileSchedulerILb0ELb0ELb1ELi128EEEEEEEEEvNT_6ParamsE,"",@"SHT_CUDA_INFO"
	.sectionflags	@""
	.align	4


	//----- nvinfo : EIATTR_CUDA_API_VERSION
	.align		4
        /*0000*/ 	.byte	0x04, 0x37
        /*0002*/ 	.short	(.L_474 - .L_473)
.L_473:
        /*0004*/ 	.word	0x00000082


	//----- nvinfo : EIATTR_SW2861232_WAR
	.align		4
.L_474:
        /*0008*/ 	.byte	0x01, 0x35
	.zero		2


	//----- nvinfo : EIATTR_PARAM_CBANK
	.align		4
        /*000c*/ 	.byte	0x04, 0x0a
        /*000e*/ 	.short	(.L_476 - .L_475)
	.align		4
.L_475:
        /*0010*/ 	.word	index@(.nv.constant0._ZN7cutlass13device_kernelIN5flash19enable_sm80_to_sm89INS1_16FlashAttnFwdSm80INS1_25CollectiveMainloopFwdSm80ILi8ELi1ELb0EN4cute5tupleIJNS5_1CILi128EEENS7_ILi64EEENS7_ILi256EEEEEELi256ENS_10bfloat16_tEfNS_4arch4Sm80ELb0ELb1ELb1ELb0ELb0ELb0ELb1ELb0EEENS1_21CollectiveEpilogueFwdINS6_IJS8_SA_S9_EEENS6_IJNS7_ILi1EEESI_SI_EEESC_SE_Li256ELb0ELb1ELb0ELb0EEENS1_19SingleTileSchedulerILb0ELb0ELb1ELi128EEEEEEEEEvNT_6ParamsE)
        /*0014*/ 	.short	0x0160
        /*0016*/ 	.short	0x0418


	//----- nvinfo : EIATTR_CBANK_PARAM_SIZE
	.align		4
.L_476:
        /*0018*/ 	.byte	0x03, 0x19
        /*001a*/ 	.short	0x0418


	//----- nvinfo : EIATTR_KPARAM_INFO
	.align		4
        /*001c*/ 	.byte	0x04, 0x17
        /*001e*/ 	.short	(.L_478 - .L_477)
.L_477:
        /*0020*/ 	.word	0x00000000
        /*0024*/ 	.short	0x0000
        /*0026*/ 	.short	0x0000
        /*0028*/ 	.byte	0x00, 0xf0, 0x61, 0x10


	//----- nvinfo : EIATTR_MAXREG_COUNT
	.align		4
.L_478:
        /*002c*/ 	.byte	0x03, 0x1b
        /*002e*/ 	.short	0x00ff


	//----- nvinfo : EIATTR_NUM_BARRIERS
	.align		4
        /*0030*/ 	.byte	0x02, 0x4c
        /*0032*/ 	.byte	0x02
	.zero		1


	//----- nvinfo : EIATTR_ANNOTATIONS
	.align		4
        /*0034*/ 	.byte	0x04, 0x55
        /*0036*/ 	.short	(.L_480 - .L_479)


	//   ....[0]....
.L_479:
        /* <DEDUP_REMOVED lines=44> */


	//----- nvinfo : EIATTR_MERCURY_ISA_VERSION
	.align		4
.L_480:
        /*02e0*/ 	.byte	0x03, 0x5f
        /*02e2*/ 	.short	0x0000


	//----- nvinfo : EIATTR_COOP_GROUP_MASK_REGIDS
	.align		4
        /*02e4*/ 	.byte	0x04, 0x29
        /*02e6*/ 	.short	(.L_482 - .L_481)


	//   ....[0]....
.L_481:
        /*02e8*/ 	.word	0xffffffff


	//   ....[1]....
        /*02ec*/ 	.word	0xffffffff


	//   ....[2]....
        /*02f0*/ 	.word	0xffffffff


	//   ....[3]....
        /*02f4*/ 	.word	0xffffffff


	//   ....[4]....
        /*02f8*/ 	.word	0xffffffff


	//   ....[5]....
        /*02fc*/ 	.word	0xffffffff


	//   ....[6]....
        /*0300*/ 	.word	0xffffffff


	//   ....[7]....
        /*0304*/ 	.word	0xffffffff


	//   ....[8]....
        /*0308*/ 	.word	0xffffffff


	//   ....[9]....
        /*030c*/ 	.word	0xffffffff


	//   ....[10]....
        /*0310*/ 	.word	0xffffffff


	//   ....[11]....
        /*0314*/ 	.word	0xffffffff


	//   ....[12]....
        /*0318*/ 	.word	0xffffffff


	//   ....[13]....
        /*031c*/ 	.word	0xffffffff


	//   ....[14]....
        /*0320*/ 	.word	0xffffffff


	//   ....[15]....
        /*0324*/ 	.word	0xffffffff


	//   ....[16]....
        /*0328*/ 	.word	0xffffffff


	//   ....[17]....
        /*032c*/ 	.word	0xffffffff


	//   ....[18]....
        /*0330*/ 	.word	0xffffffff


	//   ....[19]....
        /*0334*/ 	.word	0xffffffff


	//   ....[20]....
        /*0338*/ 	.word	0xffffffff


	//   ....[21]....
        /*033c*/ 	.word	0xffffffff


	//   ....[22]....
        /*0340*/ 	.word	0xffffffff


	//   ....[23]....
        /*0344*/ 	.word	0xffffffff


	//   ....[24]....
        /*0348*/ 	.word	0xffffffff


	//   ....[25]....
        /*034c*/ 	.word	0xffffffff


	//   ....[26]....
        /*0350*/ 	.word	0xffffffff


	//   ....[27]....
        /*0354*/ 	.word	0xffffffff


	//   ....[28]....
        /*0358*/ 	.word	0xffffffff


	//   ....[29]....
        /*035c*/ 	.word	0xffffffff


	//   ....[30]....
        /*0360*/ 	.word	0xffffffff


	//   ....[31]....
        /*0364*/ 	.word	0xffffffff


	//   ....[32]....
        /*0368*/ 	.word	0xffffffff


	//   ....[33]....
        /*036c*/ 	.word	0xffffffff


	//   ....[34]....
        /*0370*/ 	.word	0xffffffff


	//   ....[35]....
        /*0374*/ 	.word	0xffffffff


	//   ....[36]....
        /*0378*/ 	.word	0xffffffff


	//   ....[37]....
        /*037c*/ 	.word	0xffffffff


	//   ....[38]....
        /*0380*/ 	.word	0xffffffff


	//   ....[39]....
        /*0384*/ 	.word	0xffffffff


	//   ....[40]....
        /*0388*/ 	.word	0xffffffff


	//   ....[41]....
        /*038c*/ 	.word	0xffffffff


	//   ....[42]....
        /*0390*/ 	.word	0xffffffff


	//   ....[43]....
        /*0394*/ 	.word	0xffffffff


	//   ....[44]....
        /*0398*/ 	.word	0xffffffff


	//   ....[45]....
        /*039c*/ 	.word	0xffffffff


	//   ....[46]....
        /*03a0*/ 	.word	0xffffffff


	//   ....[47]....
        /*03a4*/ 	.word	0xffffffff


	//   ....[48]....
        /*03a8*/ 	.word	0xffffffff


	//   ....[49]....
        /*03ac*/ 	.word	0xffffffff


	//   ....[50]....
        /*03b0*/ 	.word	0xffffffff


	//   ....[51]....
        /*03b4*/ 	.word	0xffffffff


	//   ....[52]....
        /*03b8*/ 	.word	0xffffffff


	//   ....[53]....
        /*03bc*/ 	.word	0xffffffff


	//----- nvinfo : EIATTR_COOP_GROUP_INSTR_OFFSETS
	.align		4
.L_482:
        /*03c0*/ 	.byte	0x04, 0x28
        /*03c2*/ 	.short	(.L_484 - .L_483)


	//   ....[0]....
.L_483:
        /*03c4*/ 	.word	0x00000c00


	//   ....[1]....
        /*03c8*/ 	.word	0x00000c30


	//   ....[2]....
        /*03cc*/ 	.word	0x00000c60


	//   ....[3]....
        /*03d0*/ 	.word	0x00000ca0


	//   ....[4]....
        /*03d4*/ 	.word	0x00000cc0


	//   ....[5]....
        /*03d8*/ 	.word	0x00000cf0


	//   ....[6]....
        /*03dc*/ 	.word	0x00000f10


	//   ....[7]....
        /*03e0*/ 	.word	0x00000f20


	//   ....[8]....
        /*03e4*/ 	.word	0x000030c0


	//   ....[9]....
        /*03e8*/ 	.word	0x00003350


	//   ....[10]....
        /*03ec*/ 	.word	0x00003c70


	//   ....[11]....
        /*03f0*/ 	.word	0x00003f10


	//   ....[12]....
        /*03f4*/ 	.word	0x00003f50


	//   ....[13]....
        /*03f8*/ 	.word	0x00003ff0


	//   ....[14]....
        /*03fc*/ 	.word	0x00007990


	//   ....[15]....
        /*0400*/ 	.word	0x00007b80


	//   ....[16]....
        /*0404*/ 	.word	0x00008480


	//   ....[17]....
        /*0408*/ 	.word	0x000085a0


	//   ....[18]....
        /*040c*/ 	.word	0x000085b0


	//   ....[19]....
        /*0410*/ 	.word	0x000085e0


	//   ....[20]....
        /*0414*/ 	.word	0x0000c210


	//   ....[21]....
        /*0418*/ 	.word	0x0000c280


	//   ....[22]....
        /*041c*/ 	.word	0x0000c2c0


	//   ....[23]....
        /*0420*/ 	.word	0x0000c330


	//   ....[24]....
        /*0424*/ 	.word	0x0000fa20


	//   ....[25]....
        /*0428*/ 	.word	0x0000fc00


	//   ....[26]....
        /*042c*/ 	.word	0x000104e0


	//   ....[27]....
        /*0430*/ 	.word	0x00010600


	//   ....[28]....
        /*0434*/ 	.word	0x00010640


	//   ....[29]....
        /*0438*/ 	.word	0x00010660


	//   ....[30]....
        /*043c*/ 	.word	0x00012300


	//   ....[31]....
        /*0440*/ 	.word	0x00012310


	//   ....[32]....
        /*0444*/ 	.word	0x00012340


	//   ....[33]....
        /*0448*/ 	.word	0x00012350


	//   ....[34]....
        /*044c*/ 	.word	0x00013cf0


	//   ....[35]....
        /*0450*/ 	.word	0x00013d00


	//   ....[36]....
        /*0454*/ 	.word	0x00013d20


	//   ....[37]....
        /*0458*/ 	.word	0x00013d30


	//   ....[38]....
        /*045c*/ 	.word	0x00013d40


	//   ....[39]....
        /*0460*/ 	.word	0x00013d50


	//   ....[40]....
        /*0464*/ 	.word	0x00014030


	//   ....[41]....
        /*0468*/ 	.word	0x00014060


	//   ....[42]....
        /*046c*/ 	.word	0x00014220


	//   ....[43]....
        /*0470*/ 	.word	0x00014250


	//   ....[44]....
        /*0474*/ 	.word	0x00014410


	//   ....[45]....
        /*0478*/ 	.word	0x00014430


	//   ....[46]....
        /*047c*/ 	.word	0x00014b30


	//   ....[47]....
        /*0480*/ 	.word	0x00014b50


	//   ....[48]....
        /*0484*/ 	.word	0x00014d00


	//   ....[49]....
        /*0488*/ 	.word	0x00014d30


	//   ....[50]....
        /*048c*/ 	.word	0x00014ec0


	//   ....[51]....
        /*0490*/ 	.word	0x00014ef0


	//   ....[52]....
        /*0494*/ 	.word	0x00015080


	//   ....[53]....
        /*0498*/ 	.word	0x000150a0


	//----- nvinfo : EIATTR_EXIT_INSTR_OFFSETS
	.align		4
.L_484:
        /*049c*/ 	.byte	0x04, 0x1c
        /*049e*/ 	.short	(.L_486 - .L_485)


	//   ....[0]....
.L_485:
        /*04a0*/ 	.word	0x00000040


	//   ....[1]....
        /*04a4*/ 	.word	0x00014440


	//   ....[2]....
        /*04a8*/ 	.word	0x00014580


	//   ....[3]....
        /*04ac*/ 	.word	0x000145e0


	//   ....[4]....
        /*04b0*/ 	.word	0x000150b0


	//   ....[5]....
        /*04b4*/ 	.word	0x000151c0


	//   ....[6]....
        /*04b8*/ 	.word	0x00015220


	//----- nvinfo : EIATTR_CTAIDZ_USED
	.align		4
.L_486:
        /*04bc*/ 	.byte	0x01, 0x04
	.zero		2


	//----- nvinfo : EIATTR_MAX_THREADS
	.align		4
        /*04c0*/ 	.byte	0x04, 0x05
        /*04c2*/ 	.short	(.L_488 - .L_487)
.L_487:
        /*04c4*/ 	.word	0x00000100
        /*04c8*/ 	.word	0x00000001
        /*04cc*/ 	.word	0x00000001


	//----- nvinfo : EIATTR_CRS_STACK_SIZE
	.align		4
.L_488:
        /*04d0*/ 	.byte	0x04, 0x1e
        /*04d2*/ 	.short	(.L_490 - .L_489)
.L_489:
        /*04d4*/ 	.word	0x00000000
.L_490:


//--------------------- .nv.info._ZN7cutlass13device_kernelIN5flash19enable_sm80_to_sm89INS1_16FlashAttnFwdSm80INS1_25CollectiveMainloopFwdSm80ILi8ELi1ELb0EN4cute5tupleIJNS5_1CILi128EEENS7_ILi64EEENS7_ILi256EEEEEELi256ENS_10bfloat16_tEfNS_4arch4Sm80ELb0ELb1ELb1ELb1ELb0ELb0ELb1ELb0EEENS1_21CollectiveEpilogueFwdINS6_IJS8_SA_S9_EEENS6_IJNS7_ILi1EEESI_SI_EEESC_SE_Li256ELb1ELb1ELb0ELb0EEENS1_19SingleTileSchedulerILb1ELb0ELb1ELi128EEEEEEEEEvNT_6ParamsE --------------------------
	.section	.nv.info._ZN7cutlass13device_kernelIN5flash19enable_sm80_to_sm89INS1_16FlashAttnFwdSm80INS1_25CollectiveMainloopFwdSm80ILi8ELi1ELb0EN4cute5tupleIJNS5_1CILi128EEENS7_ILi64EEENS7_ILi256EEEEEELi256ENS_10bfloat16_tEfNS_4arch4Sm80ELb0ELb1ELb1ELb1ELb0ELb0ELb1ELb0EEENS1_21CollectiveEpilogueFwdINS6_IJS8_SA_S9_EEENS6_IJNS7_ILi1EEESI_SI_EEESC_SE_Li256ELb1ELb1ELb0ELb0EEENS1_19SingleTileSchedulerILb1ELb0ELb1ELi128EEEEEEEEEvNT_6ParamsE,"",@"SHT_CUDA_INFO"
	.sectionflags	@""
	.align	4


	//----- nvinfo : EIATTR_CUDA_API_VERSION
	.align		4
        /*0000*/ 	.byte	0x04, 0x37
        /*0002*/ 	.short	(.L_492 - .L_491)
.L_491:
        /*0004*/ 	.word	0x00000082


	//----- nvinfo : EIATTR_SW2861232_WAR
	.align		4
.L_492:
        /*0008*/ 	.byte	0x01, 0x35
	.zero		2


	//----- nvinfo : EIATTR_PARAM_CBANK
	.align		4
        /*000c*/ 	.byte	0x04, 0x0a
        /*000e*/ 	.short	(.L_494 - .L_493)
	.align		4
.L_493:
        /*0010*/ 	.word	index@(.nv.constant0._ZN7cutlass13device_kernelIN5flash19enable_sm80_to_sm89INS1_16FlashAttnFwdSm80INS1_25CollectiveMainloopFwdSm80ILi8ELi1ELb0EN4cute5tupleIJNS5_1CILi128EEENS7_ILi64EEENS7_ILi256EEEEEELi256ENS_10bfloat16_tEfNS_4arch4Sm80ELb0ELb1ELb1ELb1ELb0ELb0ELb1ELb0EEENS1_21CollectiveEpilogueFwdINS6_IJS8_SA_S9_EEENS6_IJNS7_ILi1EEESI_SI_EEESC_SE_Li256ELb1ELb1ELb0ELb0EEENS1_19SingleTileSchedulerILb1ELb0ELb1ELi128EEEEEEEEEvNT_6ParamsE)
        /*0014*/ 	.short	0x0160
        /*0016*/ 	.short	0x0418


	//----- nvinfo : EIATTR_CBANK_PARAM_SIZE
	.align		4
.L_494:
        /*0018*/ 	.byte	0x03, 0x19
        /*001a*/ 	.short	0x0418


	//----- nvinfo : EIATTR_KPARAM_INFO
	.align		4
        /*001c*/ 	.byte	0x04, 0x17
        /*001e*/ 	.short	(.L_496 - .L_495)
.L_495:
        /*0020*/ 	.word	0x00000000
        /*0024*/ 	.short	0x0000
        /*0026*/ 	.short	0x0000
        /*0028*/ 	.byte	0x00, 0xf0, 0x61, 0x10


	//----- nvinfo : EIATTR_MAXREG_COUNT
	.align		4
.L_496:
        /*002c*/ 	.byte	0x03, 0x1b
        /*002e*/ 	.short	0x00ff


	//----- nvinfo : EIATTR_NUM_BARRIERS
	.align		4
        /*0030*/ 	.byte	0x02, 0x4c
        /*0032*/ 	.byte	0x02
	.zero		1


	//----- nvinfo : EIATTR_ANNOTATIONS
	.align		4
        /*0034*/ 	.byte	0x04, 0x55
        /*0036*/ 	.short	(.L_498 - .L_497)


	//   ....[0]....
.L_497:
        /* <DEDUP_REMOVED lines=53> */


	//----- nvinfo : EIATTR_MERCURY_ISA_VERSION
	.align		4
.L_498:
        /*0378*/ 	.byte	0x03, 0x5f
        /*037a*/ 	.short	0x0000


	//----- nvinfo : EIATTR_COOP_GROUP_MASK_REGIDS
	.align		4
        /*037c*/ 	.byte	0x04, 0x29
        /*037e*/ 	.short	(.L_500 - .L_499)


	//   ....[0]....
.L_499:
        /*0380*/ 	.word	0xffffffff


	//   ....[1]....
        /*0384*/ 	.word	0xffffffff


	//   ....[2]....
        /*0388*/ 	.word	0xffffffff


	//   ....[3]....
        /*038c*/ 	.word	0xffffffff


	//   ....[4]....
        /*0390*/ 	.word	0xffffffff


	//   ....[5]....
        /*0394*/ 	.word	0xffffffff


	//   ....[6]....
        /*0398*/ 	.word	0xffffffff


	//   ....[7]....
        /*039c*/ 	.word	0xffffffff


	//   ....[8]....
        /*03a0*/ 	.word	0xffffffff


	//   ....[9]....
        /*03a4*/ 	.word	0xffffffff


	//   ....[10]....
        /*03a8*/ 	.word	0xffffffff


	//   ....[11]....
        /*03ac*/ 	.word	0xffffffff


	//   ....[12]....
        /*03b0*/ 	.word	0xffffffff


	//   ....[13]....
        /*03b4*/ 	.word	0xffffffff


	//   ....[14]....
        /*03b8*/ 	.word	0xffffffff


	//   ....[15]....
        /*03bc*/ 	.word	0xffffffff


	//   ....[16]....
        /*03c0*/ 	.word	0xffffffff


	//   ....[17]....
        /*03c4*/ 	.word	0xffffffff


	//   ....[18]....
        /*03c8*/ 	.word	0xffffffff


	//   ....[19]....
        /*03cc*/ 	.word	0xffffffff


	//   ....[20]....
        /*03d0*/ 	.word	0xffffffff


	//   ....[21]....
        /*03d4*/ 	.word	0xffffffff


	//   ....[22]....
        /*03d8*/ 	.word	0xffffffff


	//   ....[23]....
        /*03dc*/ 	.word	0xffffffff


	//   ....[24]....
        /*03e0*/ 	.word	0xffffffff


	//   ....[25]....
        /*03e4*/ 	.word	0xffffffff


	//   ....[26]....
        /*03e8*/ 	.word	0xffffffff


	//   ....[27]....
        /*03ec*/ 	.word	0xffffffff


	//   ....[28]....
        /*03f0*/ 	.word	0xffffffff


	//   ....[29]....
        /*03f4*/ 	.word	0xffffffff


	//   ....[30]....
        /*03f8*/ 	.word	0xffffffff


	//   ....[31]....
        /*03fc*/ 	.word	0xffffffff


	//   ....[32]....
        /*0400*/ 	.word	0xffffffff


	//   ....[33]....
        /*0404*/ 	.word	0xffffffff


	//   ....[34]....
        /*0408*/ 	.word	0xffffffff


	//   ....[35]....
        /*040c*/ 	.word	0xffffffff


	//   ....[36]....
        /*0410*/ 	.word	0xffffffff


	//   ....[37]....
        /*0414*/ 	.word	0xffffffff


	//   ....[38]....
        /*0418*/ 	.word	0xffffffff


	//   ....[39]....
        /*041c*/ 	.word	0xffffffff


	//   ....[40]....
        /*0420*/ 	.word	0xffffffff


	//   ....[41]....
        /*0424*/ 	.word	0xffffffff


	//   ....[42]....
        /*0428*/ 	.word	0xffffffff


	//   ....[43]....
        /*042c*/ 	.word	0xffffffff


	//   ....[44]....
        /*0430*/ 	.word	0xffffffff


	//   ....[45]....
        /*0434*/ 	.word	0xffffffff


	//   ....[46]....
        /*0438*/ 	.word	0xffffffff


	//   ....[47]....
        /*043c*/ 	.word	0xffffffff


	//   ....[48]....
        /*0440*/ 	.word	0xffffffff


	//   ....[49]....
        /*0444*/ 	.word	0xffffffff


	//   ....[50]....
        /*0448*/ 	.word	0xffffffff


	//   ....[51]....
        /*044c*/ 	.word	0xffffffff


	//   ....[52]....
        /*0450*/ 	.word	0xffffffff


	//   ....[53]....
        /*0454*/ 	.word	0xffffffff


	//   ....[54]....
        /*0458*/ 	.word	0xffffffff


	//----- nvinfo : EIATTR_COOP_GROUP_INSTR_OFFSETS
	.align		4
.L_500:
        /*045c*/ 	.byte	0x04, 0x28
        /*045e*/ 	.short	(.L_502 - .L_501)


	//   ....[0]....
.L_501:
        /*0460*/ 	.word	0x00000090


	//   ....[1]....
        /*0464*/ 	.word	0x00001560


	//   ....[2]....
        /*0468*/ 	.word	0x000015d0


	//   ....[3]....
        /*046c*/ 	.word	0x000019a0


	//   ....[4]....
        /*0470*/ 	.word	0x000019e0


	//   ....[5]....
        /*0474*/ 	.word	0x00001c20


	//   ....[6]....
        /*0478*/ 	.word	0x00001c50


	//   ....[7]....
        /*047c*/ 	.word	0x00001e40


	//   ....[8]....
        /*0480*/ 	.word	0x00001e80


	//   ....[9]....
        /*0484*/ 	.word	0x00003cc0


	//   ....[10]....
        /*0488*/ 	.word	0x000043b0


	//   ....[11]....
        /*048c*/ 	.word	0x00004a80


	//   ....[12]....
        /*0490*/ 	.word	0x00004bd0


	//   ....[13]....
        /*0494*/ 	.word	0x00004be0


	//   ....[14]....
        /*0498*/ 	.word	0x00004c70


	//   ....[15]....
        /*049c*/ 	.word	0x00009910


	//   ....[16]....
        /*04a0*/ 	.word	0x00009af0


	//   ....[17]....
        /*04a4*/ 	.word	0x0000a570


	//   ....[18]....
        /*04a8*/ 	.word	0x0000a720


	//   ....[19]....
        /*04ac*/ 	.word	0x0000a760


	//   ....[20]....
        /*04b0*/ 	.word	0x0000a780


	//   ....[21]....
        /*04b4*/ 	.word	0x0000e770


	//   ....[22]....
        /*04b8*/ 	.word	0x0000e7e0


	//   ....[23]....
        /*04bc*/ 	.word	0x0000e830


	//   ....[24]....
        /*04c0*/ 	.word	0x0000e890


	//   ....[25]....
        /*04c4*/ 	.word	0x00012530


	//   ....[26]....
        /*04c8*/ 	.word	0x00012760


	//   ....[27]....
        /*04cc*/ 	.word	0x000131e0


	//   ....[28]....
        /*04d0*/ 	.word	0x00013390


	//   ....[29]....
        /*04d4*/ 	.word	0x000133d0


	//   ....[30]....
        /*04d8*/ 	.word	0x000133f0


	//   ....[31]....
        /*04dc*/ 	.word	0x00015000


	//   ....[32]....
        /*04e0*/ 	.word	0x00015030


	//   ....[33]....
        /*04e4*/ 	.word	0x00015060


	//   ....[34]....
        /*04e8*/ 	.word	0x00015070


	//   ....[35]....
        /*04ec*/ 	.word	0x00016a20


	//   ....[36]....
        /*04f0*/ 	.word	0x00016a50


	//   ....[37]....
        /*04f4*/ 	.word	0x00016a70


	//   ....[38]....
        /*04f8*/ 	.word	0x00016a80


	//   ....[39]....
        /*04fc*/ 	.word	0x00016ca0


	//   ....[40]....
        /*0500*/ 	.word	0x00016cb0


	//   ....[41]....
        /*0504*/ 	.word	0x00016eb0


	//   ....[42]....
        /*0508*/ 	.word	0x00016ee0


	//   ....[43]....
        /*050c*/ 	.word	0x000170a0


	//   ....[44]....
        /*0510*/ 	.word	0x000170d0


	//   ....[45]....
        /*0514*/ 	.word	0x00017290


	//   ....[46]....
        /*0518*/ 	.word	0x000172b0


	//   ....[47]....
        /*051c*/ 	.word	0x00017b20


	//   ....[48]....
        /*0520*/ 	.word	0x00017b40


	//   ....[49]....
        /*0524*/ 	.word	0x00017d00


	//   ....[50]....
        /*0528*/ 	.word	0x00017d30


	//   ....[51]....
        /*052c*/ 	.word	0x00017ec0


	//   ....[52]....
        /*0530*/ 	.word	0x00017ef0


	//   ....[53]....
        /*0534*/ 	.word	0x00018080


	//   ....[54]....
        /*0538*/ 	.word	0x000180a0


	//----- nvinfo : EIATTR_EXIT_INSTR_OFFSETS
	.align		4
.L_502:
        /*053c*/ 	.byte	0x04, 0x1c
        /*053e*/ 	.short	(.L_504 - .L_503)


	//   ....[0]....
.L_503:
        /*0540*/ 	.word	0x00000350


	//   ....[1]....
        /*0544*/ 	.word	0x000172c0


	//   ....[2]....
        /*0548*/ 	.word	0x00017400


	//   ....[3]....
        /*054c*/ 	.word	0x00017460


	//   ....[4]....
        /*0550*/ 	.word	0x000180b0


	//   ....[5]....
        /*0554*/ 	.word	0x000181c0


	//   ....[6]....
        /*0558*/ 	.word	0x00018220


	//----- nvinfo : EIATTR_CTAIDZ_USED
	.align		4
.L_504:
        /*055c*/ 	.byte	0x01, 0x04
	.zero		2


	//----- nvinfo : EIATTR_MAX_THREADS
	.align		4
        /*0560*/ 	.byte	0x04, 0x05
        /*0562*/ 	.short	(.L_506 - .L_505)
.L_505:
        /*0564*/ 	.word	0x00000100
        /*0568*/ 	.word	0x00000001
        /*056c*/ 	.word	0x00000001


	//----- nvinfo : EIATTR_CRS_STACK_SIZE
	.align		4
.L_506:
        /*0570*/ 	.byte	0x04, 0x1e
        /*0572*/ 	.short	(.L_508 - .L_507)
.L_507:
        /*0574*/ 	.word	0x00000000
.L_508:


//--------------------- .nv.info._ZN7cutlass13device_kernelIN5flash19enable_sm80_to_sm89INS1_16FlashAttnFwdSm80INS1_25CollectiveMainloopFwdSm80ILi8ELi1ELb0EN4cute5tupleIJNS5_1CILi128EEENS7_ILi48EEENS7_ILi256EEEEEELi256ENS_10bfloat16_tEfNS_4arch4Sm80ELb0ELb1ELb1ELb1ELb0ELb1ELb1ELb0EEENS1_21CollectiveEpilogueFwdINS6_IJS8_SA_S9_EEENS6_IJNS7_ILi1EEESI_SI_EEESC_SE_Li256ELb1ELb1ELb0ELb0EEENS1_19SingleTileSchedulerILb1ELb0ELb1ELi128EEEEEEEEEvNT_6ParamsE --------------------------
	.section	.nv.info._ZN7cutlass13device_kernelIN5flash19enable_sm80_to_sm89INS1_16FlashAttnFwdSm80INS1_25CollectiveMainloopFwdSm80ILi8ELi1ELb0EN4cute5tupleIJNS5_1CILi128EEENS7_ILi48EEENS7_ILi256EEEEEELi256ENS_10bfloat16_tEfNS_4arch4Sm80ELb0ELb1ELb1ELb1ELb0ELb1ELb1ELb0EEENS1_21CollectiveEpilogueFwdINS6_IJS8_SA_S9_EEENS6_IJNS7_ILi1EEESI_SI_EEESC_SE_Li256ELb1ELb1ELb0ELb0EEENS1_19SingleTileSchedulerILb1ELb0ELb1ELi128EEEEEEEEEvNT_6ParamsE,"",@"SHT_CUDA_INFO"
	.sectionflags	@""
	.align	4


	//----- nvinfo : EIATTR_CUDA_API_VERSION
	.align		4
        /*0000*/ 	.byte	0x04, 0x37
        /*0002*/ 	.short	(.L_510 - .L_509)
.L_509:
        /*0004*/ 	.word	0x00000082


	//----- nvinfo : EIATTR_SW2861232_WAR
	.align		4
.L_510:
        /*0008*/ 	.byte	0x01, 0x35
	.zero		2


	//----- nvinfo : EIATTR_PARAM_CBANK
	.align		4
        /*000c*/ 	.byte	0x04, 0x0a
        /*000e*/ 	.short	(.L_512 - .L_511)
	.align		4
.L_511:
        /*0010*/ 	.word	index@(.nv.constant0._ZN7cutlass13device_kernelIN5flash19enable_sm80_to_sm89INS1_16FlashAttnFwdSm80INS1_25CollectiveMainloopFwdSm80ILi8ELi1ELb0EN4cute5tupleIJNS5_1CILi128EEENS7_ILi48EEENS7_ILi256EEEEEELi256ENS_10bfloat16_tEfNS_4arch4Sm80ELb0ELb1ELb1ELb1ELb0ELb1ELb1ELb0EEENS1_21CollectiveEpilogueFwdINS6_IJS8_SA_S9_EEENS6_IJNS7_ILi1EEESI_SI_EEESC_SE_Li256ELb1ELb1ELb0ELb0EEENS1_19SingleTileSchedulerILb1ELb0ELb1ELi128EEEEEEEEEvNT_6ParamsE)
        /*0014*/ 	.short	0x0160
        /*0016*/ 	.short	0x0418


	//----- nvinfo : EIATTR_CBANK_PARAM_SIZE
	.align		4
.L_512:
        /*0018*/ 	.byte	0x03, 0x19
        /*001a*/ 	.short	0x0418


	//----- nvinfo : EIATTR_KPARAM_INFO
	.align		4
        /*001c*/ 	.byte	0x04, 0x17
        /*001e*/ 	.short	(.L_514 - .L_513)
.L_513:
        /*0020*/ 	.word	0x00000000
        /*0024*/ 	.short	0x0000
        /*0026*/ 	.short	0x0000
        /*0028*/ 	.byte	0x00, 0xf0, 0x61, 0x10


	//----- nvinfo : EIATTR_MAXREG_COUNT
	.align		4
.L_514:
        /*002c*/ 	.byte	0x03, 0x1b
        /*002e*/ 	.short	0x00ff


	//----- nvinfo : EIATTR_NUM_BARRIERS
	.align		4
        /*0030*/ 	.byte	0x02, 0x4c
        /*0032*/ 	.byte	0x02
	.zero		1


	//----- nvinfo : EIATTR_MERCURY_ISA_VERSION
	.align		4
        /*0034*/ 	.byte	0x03, 0x5f
        /*0036*/ 	.short	0x0000


	//----- nvinfo : EIATTR_COOP_GROUP_MASK_REGIDS
	.align		4
        /*0038*/ 	.byte	0x04, 0x29
        /*003a*/ 	.short	(.L_516 - .L_515)


	//   ....[0]....
.L_515:
        /*003c*/ 	.word	0xffffffff


	//   ....[1]....
        /*0040*/ 	.word	0xffffffff


	//   ....[2]....
        /*0044*/ 	.word	0xffffffff


	//   ....[3]....
        /*0048*/ 	.word	0xffffffff


	//   ....[4]....
        /*004c*/ 	.word	0xffffffff


	//   ....[5]....
        /*0050*/ 	.word	0xffffffff


	//   ....[6]....
        /*0054*/ 	.word	0xffffffff


	//   ....[7]....
        /*0058*/ 	.word	0xffffffff


	//   ....[8]....
        /*005c*/ 	.word	0xffffffff


	//   ....[9]....
        /*0060*/ 	.word	0xffffffff


	//   ....[10]....
        /*0064*/ 	.word	0xffffffff


	//   ....[11]....
        /*0068*/ 	.word	0xffffffff


	//   ....[12]....
        /*006c*/ 	.word	0xffffffff


	//   ....[13]....
        /*0070*/ 	.word	0xffffffff


	//   ....[14]....
        /*0074*/ 	.word	0xffffffff


	//   ....[15]....
        /*0078*/ 	.word	0xffffffff


	//   ....[16]....
        /*007c*/ 	.word	0xffffffff


	//   ....[17]....
        /*0080*/ 	.word	0xffffffff


	//   ....[18]....
        /*0084*/ 	.word	0xffffffff


	//   ....[19]....
        /*0088*/ 	.word	0xffffffff


	//   ....[20]....
        /*008c*/ 	.word	0xffffffff


	//   ....[21]....
        /*0090*/ 	.word	0xffffffff


	//   ....[22]....
        /*0094*/ 	.word	0xffffffff


	//   ....[23]....
        /*0098*/ 	.word	0xffffffff


	//   ....[24]....
        /*009c*/ 	.word	0xffffffff


	//   ....[25]....
        /*00a0*/ 	.word	0xffffffff


	//   ....[26]....
        /*00a4*/ 	.word	0xffffffff


	//   ....[27]....
        /*00a8*/ 	.word	0xffffffff


	//   ....[28]....
        /*00ac*/ 	.word	0xffffffff


	//   ....[29]....
        /*00b0*/ 	.word	0xffffffff


	//   ....[30]....
        /*00b4*/ 	.word	0xffffffff


	//   ....[31]....
        /*00b8*/ 	.word	0xffffffff


	//   ....[32]....
        /*00bc*/ 	.word	0xffffffff


	//   ....[33]....
        /*00c0*/ 	.word	0xffffffff


	//   ....[34]....
        /*00c4*/ 	.word	0xffffffff


	//   ....[35]....
        /*00c8*/ 	.word	0xffffffff


	//   ....[36]....
        /*00cc*/ 	.word	0xffffffff


	//   ....[37]....
        /*00d0*/ 	.word	0xffffffff


	//   ....[38]....
        /*00d4*/ 	.word	0xffffffff


	//   ....[39]....
        /*00d8*/ 	.word	0xffffffff


	//   ....[40]....
        /*00dc*/ 	.word	0xffffffff


	//   ....[41]....
        /*00e0*/ 	.word	0xffffffff


	//   ....[42]....
        /*00e4*/ 	.word	0xffffffff


	//   ....[43]....
        /*00e8*/ 	.word	0xffffffff


	//   ....[44]....
        /*00ec*/ 	.word	0xffffffff


	//   ....[45]....
        /*00f0*/ 	.word	0xffffffff


	//   ....[46]....
        /*00f4*/ 	.word	0xffffffff


	//   ....[47]....
        /*00f8*/ 	.word	0xffffffff


	//   ....[48]....
        /*00fc*/ 	.word	0xffffffff


	//   ....[49]....
        /*0100*/ 	.word	0xffffffff


	//   ....[50]....
        /*0104*/ 	.word	0xffffffff


	//   ....[51]....
        /*0108*/ 	.word	0xffffffff


	//   ....[52]....
        /*010c*/ 	.word	0xffffffff


	//   ....[53]....
        /*0110*/ 	.word	0xffffffff


	//   ....[54]....
        /*0114*/ 	.word	0xffffffff


	//   ....[55]....
        /*0118*/ 	.word	0xffffffff


	//   ....[56]....
        /*011c*/ 	.word	0xffffffff


	//   ....[57]....
        /*0120*/ 	.word	0xffffffff


	//   ....[58]....
        /*0124*/ 	.word	0xffffffff


	//   ....[59]....
        /*0128*/ 	.word	0xffffffff


	//   ....[60]....
        /*012c*/ 	.word	0xffffffff


	//   ....[61]....
        /*0130*/ 	.word	0xffffffff


	//   ....[62]....
        /*0134*/ 	.word	0xffffffff


	//   ....[63]....
        /*0138*/ 	.word	0xffffffff


	//   ....[64]....
        /*013c*/ 	.word	0xffffffff


	//   ....[65]....
        /*0140*/ 	.word	0xffffffff


	//   ....[66]....
        /*0144*/ 	.word	0xffffffff


	//   ....[67]....
        /*0148*/ 	.word	0xffffffff


	//   ....[68]....
        /*014c*/ 	.word	0xffffffff


	//   ....[69]....
        /*0150*/ 	.word	0xffffffff


	//   ....[70]....
        /*0154*/ 	.word	0xffffffff


	//   ....[71]....
        /*0158*/ 	.word	0xffffffff


	//   ....[72]....
        /*015c*/ 	.word	0xffffffff


	//   ....[73]....
        /*0160*/ 	.word	0xffffffff


	//   ....[74]....
        /*0164*/ 	.word	0xffffffff


	//   ....[75]....
        /*0168*/ 	.word	0xffffffff


	//   ....[76]....
        /*016c*/ 	.word	0xffffffff


	//   ....[77]....
        /*0170*/ 	.word	0xffffffff


	//   ....[78]....
        /*0174*/ 	.word	0xffffffff


	//   ....[79]....
        /*0178*/ 	.word	0xffffffff


	//   ....[80]....
        /*017c*/ 	.word	0xffffffff


	//   ....[81]....
        /*0180*/ 	.word	0xffffffff


	//   ....[82]....
        /*0184*/ 	.word	0xffffffff


	//   ....[83]....
        /*0188*/ 	.word	0xffffffff


	//   ....[84]....
        /*018c*/ 	.word	0xffffffff


	//   ....[85]....
        /*0190*/ 	.word	0xffffffff


	//   ....[86]....
        /*0194*/ 	.word	0xffffffff


	//   ....[87]....
        /*0198*/ 	.word	0xffffffff


	//   ....[88]....
        /*019c*/ 	.word	0xffffffff


	//   ....[89]....
        /*01a0*/ 	.word	0xffffffff


	//   ....[90]....
        /*01a4*/ 	.word	0xffffffff


	//   ....[91]....
        /*01a8*/ 	.word	0xffffffff


	//   ....[92]....
        /*01ac*/ 	.word	0xffffffff


	//   ....[93]....
        /*01b0*/ 	.word	0xffffffff


	//   ....[94]....
        /*01b4*/ 	.word	0xffffffff


	//   ....[95]....
        /*01b8*/ 	.word	0xffffffff


	//   ....[96]....
        /*01bc*/ 	.word	0xffffffff


	//   ....[97]....
        /*01c0*/ 	.word	0xffffffff


	//   ....[98]....
        /*01c4*/ 	.word	0xffffffff


	//   ....[99]....
        /*01c8*/ 	.word	0xffffffff


	//   ....[100]....
        /*01cc*/ 	.word	0xffffffff


	//   ....[101]....
        /*01d0*/ 	.word	0xffffffff


	//   ....[102]....
        /*01d4*/ 	.word	0xffffffff


	//   ....[103]....
        /*01d8*/ 	.word	0xffffffff


	//   ....[104]....
        /*01dc*/ 	.word	0xffffffff


	//   ....[105]....
        /*01e0*/ 	.word	0xffffffff


	//   ....[106]....
        /*01e4*/ 	.word	0xffffffff


	//   ....[107]....
        /*01e8*/ 	.word	0xffffffff


	//   ....[108]....
        /*01ec*/ 	.word	0xffffffff


	//   ....[109]....
        /*01f0*/ 	.word	0xffffffff


	//   ....[110]....
        /*01f4*/ 	.word	0xffffffff


	//   ....[111]....
        /*01f8*/ 	.word	0xffffffff


	//   ....[112]....
        /*01fc*/ 	.word	0xffffffff


	//   ....[113]....
        /*0200*/ 	.word	0xffffffff


	//   ....[114]....
        /*0204*/ 	.word	0xffffffff


	//   ....[115]....
        /*0208*/ 	.word	0xffffffff


	//   ....[116]....
        /*020c*/ 	.word	0xffffffff


	//   ....[117]....
        /*0210*/ 	.word	0xffffffff


	//   ....[118]....
        /*0214*/ 	.word	0xffffffff


	//   ....[119]....
        /*0218*/ 	.word	0xffffffff


	//   ....[120]....
        /*021c*/ 	.word	0xffffffff


	//   ....[121]....
        /*0220*/ 	.word	0xffffffff


	//   ....[122]....
        /*0224*/ 	.word	0xffffffff


	//   ....[123]....
        /*0228*/ 	.word	0xffffffff


	//   ....[124]....
        /*022c*/ 	.word	0xffffffff


	//   ....[125]....
        /*0230*/ 	.word	0xffffffff


	//   ....[126]....
        /*0234*/ 	.word	0xffffffff


	//   ....[127]....
        /*0238*/ 	.word	0xffffffff


	//   ....[128]....
        /*023c*/ 	.word	0xffffffff


	//   ....[129]....
        /*0240*/ 	.word	0xffffffff


	//   ....[130]....
        /*0244*/ 	.word	0xffffffff


	//   ....[131]....
        /*0248*/ 	.word	0xffffffff


	//   ....[132]....
        /*024c*/ 	.word	0xffffffff


	//   ....[133]....
        /*0250*/ 	.word	0xffffffff


	//   ....[134]....
        /*0254*/ 	.word	0xffffffff


	//   ....[135]....
        /*0258*/ 	.word	0xffffffff


	//   ....[136]....
        /*025c*/ 	.word	0xffffffff


	//   ....[137]....
        /*0260*/ 	.word	0xffffffff


	//   ....[138]....
        /*0264*/ 	.word	0xffffffff


	//----- nvinfo : EIATTR_COOP_GROUP_INSTR_OFFSETS
	.align		4
.L_516:
        /*0268*/ 	.byte	0x04, 0x28
        /*026a*/ 	.short	(.L_518 - .L_517)


	//   ....[0]....
.L_517:
        /*026c*/ 	.word	0x00000090


	//   ....[1]....
        /*0270*/ 	.word	0x00008a70


	//   ....[2]....
        /*0274*/ 	.word	0x00008a90


	//   ....[3]....
        /*0278*/ 	.word	0x00008cb0


	//   ....[4]....
        /*027c*/ 	.word	0x00008cc0


	//   ....[5]....
        /*0280*/ 	.word	0x00008eb0


	//   ....[6]....
        /*0284*/ 	.word	0x00008ed0


	//   ....[7]....
        /*0288*/ 	.word	0x000090c0


	//   ....[8]....
        /*028c*/ 	.word	0x000090d0


	//   ....[9]....
        /*0290*/ 	.word	0x0000ade0


	//   ....[10]....
        /*0294*/ 	.word	0x0000af90


	//   ....[11]....
        /*0298*/ 	.word	0x0000b840


	//   ....[12]....
        /*029c*/ 	.word	0x0000ba80


	//   ....[13]....
        /*02a0*/ 	.word	0x0000bba0


	//   ....[14]....
        /*02a4*/ 	.word	0x0000bc90


	//   ....[15]....
        /*02a8*/ 	.word	0x0000de00


	//   ....[16]....
        /*02ac*/ 	.word	0x0000dfc0


	//   ....[17]....
        /*02b0*/ 	.word	0x0000e6d0


	//   ....[18]....
        /*02b4*/ 	.word	0x0000e780


	//   ....[19]....
        /*02b8*/ 	.word	0x0000e970


	//   ....[20]....
        /*02bc*/ 	.word	0x0000ea90


	//   ....[21]....
        /*02c0*/ 	.word	0x000117a0


	//   ....[22]....
        /*02c4*/ 	.word	0x000117c0


	//   ....[23]....
        /*02c8*/ 	.word	0x00011800


	//   ....[24]....
        /*02cc*/ 	.word	0x00011810


	//   ....[25]....
        /*02d0*/ 	.word	0x00014600


	//   ....[26]....
        /*02d4*/ 	.word	0x000147c0


	//   ....[27]....
        /*02d8*/ 	.word	0x00014f80


	//   ....[28]....
        /*02dc*/ 	.word	0x00015140


	//   ....[29]....
        /*02e0*/ 	.word	0x00015150


	//   ....[30]....
        /*02e4*/ 	.word	0x000151c0


	//   ....[31]....
        /*02e8*/ 	.word	0x00016940


	//   ....[32]....
        /*02ec*/ 	.word	0x00016970


	//   ....[33]....
        /*02f0*/ 	.word	0x00016980


	//   ....[34]....
        /*02f4*/ 	.word	0x000169b0


	//   ....[35]....
        /*02f8*/ 	.word	0x00018300


	//   ....[36]....
        /*02fc*/ 	.word	0x00018340


	//   ....[37]....
        /*0300*/ 	.word	0x00018380


	//   ....[38]....
        /*0304*/ 	.word	0x000183c0


	//   ....[39]....
        /*0308*/ 	.word	0x000185e0


	//   ....[40]....
        /*030c*/ 	.word	0x000185f0


	//   ....[41]....
        /*0310*/ 	.word	0x000187f0


	//   ....[42]....
        /*0314*/ 	.word	0x00018820


	//   ....[43]....
        /*0318*/ 	.word	0x000189e0


	//   ....[44]....
        /*031c*/ 	.word	0x00018a10


	//   ....[45]....
        /*0320*/ 	.word	0x00018bd0


	//   ....[46]....
        /*0324*/ 	.word	0x00018bf0


	//   ....[47]....
        /*0328*/ 	.word	0x00019440


	//   ....[48]....
        /*032c*/ 	.word	0x00019460


	//   ....[49]....
        /*0330*/ 	.word	0x00019630


	//   ....[50]....
        /*0334*/ 	.word	0x00019640


	//   ....[51]....
        /*0338*/ 	.word	0x00019810


	//   ....[52]....
        /*033c*/ 	.word	0x00019830


	//   ....[53]....
        /*0340*/ 	.word	0x00019a00


	//   ....[54]....
        /*0344*/ 	.word	0x00019a10


	//   ....[55]....
        /*0348*/ 	.word	0x00019c20


	//   ....[56]....
        /*034c*/ 	.word	0x00019ca0


	//   ....[57]....
        /*0350*/ 	.word	0x00019d10


	//   ....[58]....
        /*0354*/ 	.word	0x00019d80


	//   ....[59]....
        /*0358*/ 	.word	0x00019df0


	//   ....[60]....
        /*035c*/ 	.word	0x00019e70


	//   ....[61]....
        /*0360*/ 	.word	0x00019ee0


	//   ....[62]....
        /*0364*/ 	.word	0x00019f50


	//   ....[63]....
        /*0368*/ 	.word	0x00019f90


	//   ....[64]....
        /*036c*/ 	.word	0x00019fd0


	//   ....[65]....
        /*0370*/ 	.word	0x0001a020


	//   ....[66]....
        /*0374*/ 	.word	0x0001a070


	//   ....[67]....
        /*0378*/ 	.word	0x0001a0e0


	//   ....[68]....
        /*037c*/ 	.word	0x0001a160


	//   ....[69]....
        /*0380*/ 	.word	0x0001a1e0


	//   ....[70]....
        /*0384*/ 	.word	0x0001a250


	//   ....[71]....
        /*0388*/ 	.word	0x0001a2d0


	//   ....[72]....
        /*038c*/ 	.word	0x0001a350


	//   ....[73]....
        /*0390*/ 	.word	0x0001a3d0


	//   ....[74]....
        /*0394*/ 	.word	0x0001a440


	//   ....[75]....
        /*0398*/ 	.word	0x0001a830


	//   ....[76]....
        /*039c*/ 	.word	0x0001a850


	//   ....[77]....
        /*03a0*/ 	.word	0x0001a860


	//   ....[78]....
        /*03a4*/ 	.word	0x0001a870


	//   ....[79]....
        /*03a8*/ 	.word	0x0001ae50


	//   ....[80]....
        /*03ac*/ 	.word	0x0001ae60


	//   ....[81]....
        /*03b0*/ 	.word	0x0001ae70


	//   ....[82]....
        /*03b4*/ 	.word	0x0001ae80


	//   ....[83]....
        /*03b8*/ 	.word	0x0001b400


	//   ....[84]....
        /*03bc*/ 	.word	0x0001b420


	//   ....[85]....
        /*03c0*/ 	.word	0x0001b440


	//   ....[86]....
        /*03c4*/ 	.word	0x0001b450


	//   ....[87]....
        /*03c8*/ 	.word	0x0001b9e0


	//   ....[88]....
        /*03cc*/ 	.word	0x0001ba40


	//   ....[89]....
        /*03d0*/ 	.word	0x0001ba60


	//   ....[90]....
        /*03d4*/ 	.word	0x0001ba70


	//   ....[91]....
        /*03d8*/ 	.word	0x0001f6c0


	//   ....[92]....
        /*03dc*/ 	.word	0x0001f6e0


	//   ....[93]....
        /*03e0*/ 	.word	0x0001f6f0


	//   ....[94]....
        /*03e4*/ 	.word	0x0001f700


	//   ....[95]....
        /*03e8*/ 	.word	0x0001fbc0


	//   ....[96]....
        /*03ec*/ 	.word	0x0001fbd0


	//   ....[97]....
        /*03f0*/ 	.word	0x0001fbe0


	//   ....[98]....
        /*03f4*/ 	.word	0x0001fbf0


	//   ....[99]....
        /*03f8*/ 	.word	0x00020040


	//   ....[100]....
        /*03fc*/ 	.word	0x00020060


	//   ....[101]....
        /*0400*/ 	.word	0x00020070


	//   ....[102]....
        /*0404*/ 	.word	0x00020080


	//   ....[103]....
        /*0408*/ 	.word	0x000204f0


	//   ....[104]....
        /*040c*/ 	.word	0x00020550


	//   ....[105]....
        /*0410*/ 	.word	0x00020570


	//   ....[106]....
        /*0414*/ 	.word	0x00020580


	//   ....[107]....
        /*0418*/ 	.word	0x000247a0


	//   ....[108]....
        /*041c*/ 	.word	0x00024820


	//   ....[109]....
        /*0420*/ 	.word	0x00024890


	//   ....[110]....
        /*0424*/ 	.word	0x00024900


	//   ....[111]....
        /*0428*/ 	.word	0x00024970


	//   ....[112]....
        /*042c*/ 	.word	0x000249e0


	//   ....[113]....
        /*0430*/ 	.word	0x00024a60


	//   ....[114]....
        /*0434*/ 	.word	0x00024ad0


	//   ....[115]....
        /*0438*/ 	.word	0x00024b40


	//   ....[116]....
        /*043c*/ 	.word	0x00024bc0


	//   ....[117]....
        /*0440*/ 	.word	0x00024c40


	//   ....[118]....
        /*0444*/ 	.word	0x00024cb0


	//   ....[119]....
        /*0448*/ 	.word	0x00024d20


	//   ....[120]....
        /*044c*/ 	.word	0x00024da0


	//   ....[121]....
        /*0450*/ 	.word	0x00024e20


	//   ....[122]....
        /*0454*/ 	.word	0x00024e90


	//   ....[123]....
        /*0458*/ 	.word	0x00024f00


	//   ....[124]....
        /*045c*/ 	.word	0x00024f80


	//   ....[125]....
        /*0460*/ 	.word	0x00024ff0


	//   ....[126]....
        /*0464*/ 	.word	0x00025060


	//   ....[127]....
        /*0468*/ 	.word	0x000250d0


	//   ....[128]....
        /*046c*/ 	.word	0x00025140


	//   ....[129]....
        /*0470*/ 	.word	0x000251c0


	//   ....[130]....
        /*0474*/ 	.word	0x00025230


	//   ....[131]....
        /*0478*/ 	.word	0x000252a0


	//   ....[132]....
        /*047c*/ 	.word	0x00025320


	//   ....[133]....
        /*0480*/ 	.word	0x00025390


	//   ....[134]....
        /*0484*/ 	.word	0x00025400


	//   ....[135]....
        /*0488*/ 	.word	0x00025470


	//   ....[136]....
        /*048c*/ 	.word	0x000254f0


	//   ....[137]....
        /*0490*/ 	.word	0x00025570


	//   ....[138]....
        /*0494*/ 	.word	0x000255e0


	//----- nvinfo : EIATTR_EXIT_INSTR_OFFSETS
	.align		4
.L_518:
        /*0498*/ 	.byte	0x04, 0x1c
        /*049a*/ 	.short	(.L_520 - .L_519)


	//   ....[0]....
.L_519:
        /*049c*/ 	.word	0x00000320


	//   ....[1]....
        /*04a0*/ 	.word	0x00018c00


	//   ....[2]....
        /*04a4*/ 	.word	0x00018d40


	//   ....[3]....
        /*04a8*/ 	.word	0x00018da0


	//   ....[4]....
        /*04ac*/ 	.word	0x00019a50


	//   ....[5]....
        /*04b0*/ 	.word	0x00019b60


	//   ....[6]....
        /*04b4*/ 	.word	0x00019bc0


	//----- nvinfo : EIATTR_CTAIDZ_USED
	.align		4
.L_520:
        /*04b8*/ 	.byte	0x01, 0x04
	.zero		2


	//----- nvinfo : EIATTR_MAX_THREADS
	.align		4
        /*04bc*/ 	.byte	0x04, 0x05
        /*04be*/ 	.short	(.L_522 - .L_521)
.L_521:
        /*04c0*/ 	.word	0x00000100
        /*04c4*/ 	.word	0x00000001
        /*04c8*/ 	.word	0x00000001


	//----- nvinfo : EIATTR_CRS_STACK_SIZE
	.align		4
.L_522:
        /*04cc*/ 	.byte	0x04, 0x1e
        /*04ce*/ 	.short	(.L_524 - .L_523)
.L_523:
        /*04d0*/ 	.word	0x00000000
.L_524:


//--------------------- .nv.info._ZN7cutlass13device_kernelIN5flash19enable_sm80_to_sm89INS1_16FlashAttnFwdSm80INS1_25CollectiveMainloopFwdSm80ILi8ELi1ELb0EN4cute5tupleIJNS5_1CILi128EEENS7_ILi96EEENS7_ILi256EEEEEELi256ENS_10bfloat16_tEfNS_4arch4Sm80ELb1ELb0ELb1ELb0ELb0ELb0ELb1ELb0EEENS1_21CollectiveEpilogueFwdINS6_IJS8_SA_S9_EEENS6_IJNS7_ILi1EEESI_SI_EEESC_SE_Li256ELb0ELb1ELb0ELb0EEENS1_30DynamicPersistentTileSchedulerILi256ELi256ELb0ELb1ELb0EEEEEEEEEvNT_6ParamsE --------------------------
	.section	.nv.info._ZN7cutlass13device_kernelIN5flash19enable_sm80_to_sm89INS1_16FlashAttnFwdSm80INS1_25CollectiveMainloopFwdSm80ILi8ELi1ELb0EN4cute5tupleIJNS5_1CILi128EEENS7_ILi96EEENS7_ILi256EEEEEELi256ENS_10bfloat16_tEfNS_4arch4Sm80ELb1ELb0ELb1ELb0ELb0ELb0ELb1ELb0EEENS1_21CollectiveEpilogueFwdINS6_IJS8_SA_S9_EEENS6_IJNS7_ILi1EEESI_SI_EEESC_SE_Li256ELb0ELb1ELb0ELb0EEENS1_30DynamicPersistentTileSchedulerILi256ELi256ELb0ELb1ELb0EEEEEEEEEvNT_6ParamsE,"",@"SHT_CUDA_INFO"
	.sectionflags	@""
	.align	4


	//----- nvinfo : EIATTR_CUDA_API_VERSION
	.align		4
        /*0000*/ 	.byte	0x04, 0x37
        /*0002*/ 	.short	(.L_526 - .L_525)
.L_525:
        /*0004*/ 	.word	0x00000082


	//----- nvinfo : EIATTR_SW2861232_WAR
	.align		4
.L_526:
        /*0008*/ 	.byte	0x01, 0x35
	.zero		2


	//----- nvinfo : EIATTR_PARAM_CBANK
	.align		4
        /*000c*/ 	.byte	0x04, 0x0a
        /*000e*/ 	.short	(.L_528 - .L_527)
	.align		4
.L_527:
        /*0010*/ 	.word	index@(.nv.constant0._ZN7cutlass13device_kernelIN5flash19enable_sm80_to_sm89INS1_16FlashAttnFwdSm80INS1_25CollectiveMainloopFwdSm80ILi8ELi1ELb0EN4cute5tupleIJNS5_1CILi128EEENS7_ILi96EEENS7_ILi256EEEEEELi256ENS_10bfloat16_tEfNS_4arch4Sm80ELb1ELb0ELb1ELb0ELb0ELb0ELb1ELb0EEENS1_21CollectiveEpilogueFwdINS6_IJS8_SA_S9_EEENS6_IJNS7_ILi1EEESI_SI_EEESC_SE_Li256ELb0ELb1ELb0ELb0EEENS1_30DynamicPersistentTileSchedulerILi256ELi256ELb0ELb1ELb0EEEEEEEEEvNT_6ParamsE)
        /*0014*/ 	.short	0x0160
        /*0016*/ 	.short	0x0428


	//----- nvinfo : EIATTR_CBANK_PARAM_SIZE
	.align		4
.L_528:
        /*0018*/ 	.byte	0x03, 0x19
        /*001a*/ 	.short	0x0428


	//----- nvinfo : EIATTR_KPARAM_INFO
	.align		4
        /*001c*/ 	.byte	0x04, 0x17
        /*001e*/ 	.short	(.L_530 - .L_529)
.L_529:
        /*0020*/ 	.word	0x00000000
        /*0024*/ 	.short	0x0000
        /*0026*/ 	.short	0x0000
        /*0028*/ 	.byte	0x00, 0xf0, 0xa1, 0x10


	//----- nvinfo : EIATTR_MAXREG_COUNT
	.align		4
.L_530:
        /*002c*/ 	.byte	0x03, 0x1b
        /*002e*/ 	.short	0x00ff


	//----- nvinfo : EIATTR_NUM_BARRIERS
	.align		4
        /*0030*/ 	.byte	0x02, 0x4c
        /*0032*/ 	.byte	0x06
	.zero		1


	//----- nvinfo : EIATTR_ANNOTATIONS
	.align		4
        /*0034*/ 	.byte	0x04, 0x55
        /*0036*/ 	.short	(.L_532 - .L_531)


	//   ....[0]....
.L_531:
        /* <DEDUP_REMOVED lines=90> */


	//----- nvinfo : EIATTR_MERCURY_ISA_VERSION
	.align		4
.L_532:
        /*05c0*/ 	.byte	0x03, 0x5f
        /*05c2*/ 	.short	0x0000


	//----- nvinfo : EIATTR_INT_WARP_WIDE_INSTR_OFFSETS
	.align		4
        /*05c4*/ 	.byte	0x04, 0x31
        /*05c6*/ 	.short	(.L_534 - .L_533)


	//   ....[0]....
.L_533:
        /*05c8*/ 	.word	0x00012c90


	//   ....[1]....
        /*05cc*/ 	.word	0x00012d10


	//----- nvinfo : EIATTR_COOP_GROUP_MASK_REGIDS
	.align		4
.L_534:
        /*05d0*/ 	.byte	0x04, 0x29
        /*05d2*/ 	.short	(.L_536 - .L_535)


	//   ....[0]....
.L_535:
        /*05d4*/ 	.word	0xffffffff


	//   ....[1]....
        /*05d8*/ 	.word	0xffffffff


	//   ....[2]....
        /*05dc*/ 	.word	0xffffffff


	//   ....[3]....
        /*05e0*/ 	.word	0xffffffff


	//   ....[4]....
        /*05e4*/ 	.word	0xffffffff


	//   ....[5]....
        /*05e8*/ 	.word	0xffffffff


	//   ....[6]....
        /*05ec*/ 	.word	0xffffffff


	//   ....[7]....
        /*05f0*/ 	.word	0xffffffff


	//   ....[8]....
        /*05f4*/ 	.word	0xffffffff


	//   ....[9]....
        /*05f8*/ 	.word	0xffffffff


	//   ....[10]....
        /*05fc*/ 	.word	0xffffffff


	//   ....[11]....
        /*0600*/ 	.word	0xffffffff


	//   ....[12]....
        /*0604*/ 	.word	0xffffffff


	//   ....[13]....
        /*0608*/ 	.word	0xffffffff


	//   ....[14]....
        /*060c*/ 	.word	0xffffffff


	//   ....[15]....
        /*0610*/ 	.word	0xffffffff


	//   ....[16]....
        /*0614*/ 	.word	0xffffffff


	//   ....[17]....
        /*0618*/ 	.word	0xffffffff


	//   ....[18]....
        /*061c*/ 	.word	0xffffffff


	//   ....[19]....
        /*0620*/ 	.word	0xffffffff


	//   ....[20]....
        /*0624*/ 	.word	0xffffffff


	//   ....[21]....
        /*0628*/ 	.word	0xffffffff


	//   ....[22]....
        /*062c*/ 	.word	0xffffffff


	//   ....[23]....
        /*0630*/ 	.word	0xffffffff


	//   ....[24]....
        /*0634*/ 	.word	0xffffffff


	//   ....[25]....
        /*0638*/ 	.word	0xffffffff


	//   ....[26]....
        /*063c*/ 	.word	0xffffffff


	//   ....[27]....
        /*0640*/ 	.word	0xffffffff


	//   ....[28]....
        /*0644*/ 	.word	0xffffffff


	//   ....[29]....
        /*0648*/ 	.word	0xffffffff


	//   ....[30]....
        /*064c*/ 	.word	0xffffffff


	//   ....[31]....
        /*0650*/ 	.word	0xffffffff


	//   ....[32]....
        /*0654*/ 	.word	0xffffffff


	//   ....[33]....
        /*0658*/ 	.word	0xffffffff


	//   ....[34]....
        /*065c*/ 	.word	0xffffffff


	//   ....[35]....
        /*0660*/ 	.word	0xffffffff


	//   ....[36]....
        /*0664*/ 	.word	0xffffffff


	//   ....[37]....
        /*0668*/ 	.word	0xffffffff


	//   ....[38]....
        /*066c*/ 	.word	0xffffffff


	//   ....[39]....
        /*0670*/ 	.word	0xffffffff


	//   ....[40]....
        /*0674*/ 	.word	0xffffffff


	//   ....[41]....
        /*0678*/ 	.word	0xffffffff


	//   ....[42]....
        /*067c*/ 	.word	0xffffffff


	//   ....[43]....
        /*0680*/ 	.word	0xffffffff


	//   ....[44]....
        /*0684*/ 	.word	0xffffffff


	//   ....[45]....
        /*0688*/ 	.word	0xffffffff


	//   ....[46]....
        /*068c*/ 	.word	0xffffffff


	//   ....[47]....
        /*0690*/ 	.word	0xffffffff


	//   ....[48]....
        /*0694*/ 	.word	0xffffffff


	//   ....[49]....
        /*0698*/ 	.word	0xffffffff


	//   ....[50]....
        /*069c*/ 	.word	0xffffffff


	//   ....[51]....
        /*06a0*/ 	.word	0xffffffff


	//   ....[52]....
        /*06a4*/ 	.word	0xffffffff


	//   ....[53]....
        /*06a8*/ 	.word	0xffffffff


	//   ....[54]....
        /*06ac*/ 	.word	0xffffffff


	//   ....[55]....
        /*06b0*/ 	.word	0xffffffff


	//   ....[56]....
        /*06b4*/ 	.word	0xffffffff


	//   ....[57]....
        /*06b8*/ 	.word	0xffffffff


	//   ....[58]....
        /*06bc*/ 	.word	0xffffffff


	//   ....[59]....
        /*06c0*/ 	.word	0xffffffff


	//   ....[60]....
        /*06c4*/ 	.word	0xffffffff


	//   ....[61]....
        /*06c8*/ 	.word	0xffffffff


	//   ....[62]....
        /*06cc*/ 	.word	0xffffffff


	//   ....[63]....
        /*06d0*/ 	.word	0xffffffff


	//   ....[64]....
        /*06d4*/ 	.word	0xffffffff


	//   ....[65]....
        /*06d8*/ 	.word	0xffffffff


	//   ....[66]....
        /*06dc*/ 	.word	0xffffffff


	//   ....[67]....
        /*06e0*/ 	.word	0xffffffff


	//   ....[68]....
        /*06e4*/ 	.word	0xffffffff


	//   ....[69]....
        /*06e8*/ 	.word	0xffffffff


	//   ....[70]....
        /*06ec*/ 	.word	0xffffffff


	//   ....[71]....
        /*06f0*/ 	.word	0xffffffff


	//   ....[72]....
        /*06f4*/ 	.word	0xffffffff


	//----- nvinfo : EIATTR_COOP_GROUP_INSTR_OFFSETS
	.align		4
.L_536:
        /*06f8*/ 	.byte	0x04, 0x28
        /*06fa*/ 	.short	(.L_538 - .L_537)


	//   ....[0]....
.L_537:
        /*06fc*/ 	.word	0x00000050


	//   ....[1]....
        /*0700*/ 	.word	0x00000060


	//   ....[2]....
        /*0704*/ 	.word	0x00001ac0


	//   ....[3]....
        /*0708*/ 	.word	0x00001ae0


	//   ....[4]....
        /*070c*/ 	.word	0x00001cd0


	//   ....[5]....
        /*0710*/ 	.word	0x00001ce0


	//   ....[6]....
        /*0714*/ 	.word	0x00001ec0


	//   ....[7]....
        /*0718*/ 	.word	0x00001ee0


	//   ....[8]....
        /*071c*/ 	.word	0x000020c0


	//   ....[9]....
        /*0720*/ 	.word	0x000020d0


	//   ....[10]....
        /*0724*/ 	.word	0x00004710


	//   ....[11]....
        /*0728*/ 	.word	0x00004740


	//   ....[12]....
        /*072c*/ 	.word	0x00004fe0


	//   ....[13]....
        /*0730*/ 	.word	0x00005110


	//   ....[14]....
        /*0734*/ 	.word	0x00005120


	//   ....[15]....
        /*0738*/ 	.word	0x00005170


	//   ....[16]....
        /*073c*/ 	.word	0x00008870


	//   ....[17]....
        /*0740*/ 	.word	0x000097f0


	//   ....[18]....
        /*0744*/ 	.word	0x0000a790


	//   ....[19]....
        /*0748*/ 	.word	0x0000a7a0


	//   ....[20]....
        /*074c*/ 	.word	0x0000a800


	//   ....[21]....
        /*0750*/ 	.word	0x0000a810


	//   ....[22]....
        /*0754*/ 	.word	0x0000f360


	//   ....[23]....
        /*0758*/ 	.word	0x0000f3b0


	//   ....[24]....
        /*075c*/ 	.word	0x0000f3d0


	//   ....[25]....
        /*0760*/ 	.word	0x0000f3f0


	//   ....[26]....
        /*0764*/ 	.word	0x00012240


	//   ....[27]....
        /*0768*/ 	.word	0x00012290


	//   ....[28]....
        /*076c*/ 	.word	0x000122b0


	//   ....[29]....
        /*0770*/ 	.word	0x000122d0


	//   ....[30]....
        /*0774*/ 	.word	0x000136e0


	//   ....[31]....
        /*0778*/ 	.word	0x00013a70


	//   ....[32]....
        /*077c*/ 	.word	0x00013aa0


	//   ....[33]....
        /*0780*/ 	.word	0x00013ac0


	//   ....[34]....
        /*0784*/ 	.word	0x00013af0


	//   ....[35]....
        /*0788*/ 	.word	0x00013d70


	//   ....[36]....
        /*078c*/ 	.word	0x00013d90


	//   ....[37]....
        /*0790*/ 	.word	0x00013f10


	//   ....[38]....
        /*0794*/ 	.word	0x00013f40


	//   ....[39]....
        /*0798*/ 	.word	0x00014080


	//   ....[40]....
        /*079c*/ 	.word	0x000140b0


	//   ....[41]....
        /*07a0*/ 	.word	0x000141e0


	//   ....[42]....
        /*07a4*/ 	.word	0x000141f0


	//   ....[43]....
        /*07a8*/ 	.word	0x00014800


	//   ....[44]....
        /*07ac*/ 	.word	0x00014820


	//   ....[45]....
        /*07b0*/ 	.word	0x00014a10


	//   ....[46]....
        /*07b4*/ 	.word	0x00014a20


	//   ....[47]....
        /*07b8*/ 	.word	0x00014c00


	//   ....[48]....
        /*07bc*/ 	.word	0x00014c20


	//   ....[49]....
        /*07c0*/ 	.word	0x00014e00


	//   ....[50]....
        /*07c4*/ 	.word	0x00014e10


	//   ....[51]....
        /*07c8*/ 	.word	0x00015050


	//   ....[52]....
        /*07cc*/ 	.word	0x00015160


	//   ....[53]....
        /*07d0*/ 	.word	0x000151d0


	//   ....[54]....
        /*07d4*/ 	.word	0x00015230


	//   ....[55]....
        /*07d8*/ 	.word	0x00015290


	//   ....[56]....
        /*07dc*/ 	.word	0x000152f0


	//   ....[57]....
        /*07e0*/ 	.word	0x00015360


	//   ....[58]....
        /*07e4*/ 	.word	0x000153c0


	//   ....[59]....
        /*07e8*/ 	.word	0x00015420


	//   ....[60]....
        /*07ec*/ 	.word	0x00015470


	//   ....[61]....
        /*07f0*/ 	.word	0x000154d0


	//   ....[62]....
        /*07f4*/ 	.word	0x00015520


	//   ....[63]....
        /*07f8*/ 	.word	0x00015570


	//   ....[64]....
        /*07fc*/ 	.word	0x000155e0


	//   ....[65]....
        /*0800*/ 	.word	0x00015650


	//   ....[66]....
        /*0804*/ 	.word	0x000156b0


	//   ....[67]....
        /*0808*/ 	.word	0x00015710


	//   ....[68]....
        /*080c*/ 	.word	0x00015770


	//   ....[69]....
        /*0810*/ 	.word	0x000157e0


	//   ....[70]....
        /*0814*/ 	.word	0x00015840


	//   ....[71]....
        /*0818*/ 	.word	0x000158a0


	//   ....[72]....
        /*081c*/ 	.word	0x00015900


	//----- nvinfo : EIATTR_EXIT_INSTR_OFFSETS
	.align		4
.L_538:
        /*0820*/ 	.byte	0x04, 0x1c
        /*0822*/ 	.short	(.L_540 - .L_539)


	//   ....[0]....
.L_539:
        /*0824*/ 	.word	0x000000b0


	//   ....[1]....
        /*0828*/ 	.word	0x00015110


	//----- nvinfo : EIATTR_MAX_THREADS
	.align		4
.L_540:
        /*082c*/ 	.byte	0x04, 0x05
        /*082e*/ 	.short	(.L_542 - .L_541)
.L_541:
        /*0830*/ 	.word	0x00000100
        /*0834*/ 	.word	0x00000001
        /*0838*/ 	.word	0x00000001


	//----- nvinfo : EIATTR_CRS_STACK_SIZE
	.align		4
.L_542:
        /*083c*/ 	.byte	0x04, 0x1e
        /*083e*/ 	.short	(.L_544 - .L_543)
.L_543:
        /*0840*/ 	.word	0x00000000
.L_544:


//--------------------- .nv.info._ZN7cutlass13device_kernelIN5flash19enable_sm80_to_sm89INS1_16FlashAttnFwdSm80INS1_25CollectiveMainloopFwdSm80ILi8ELi1ELb0EN4cute5tupleIJNS5_1CILi128EEENS7_ILi96EEENS7_ILi256EEEEEELi256ENS_10bfloat16_tEfNS_4arch4Sm80ELb1ELb0ELb1ELb1ELb0ELb0ELb1ELb0EEENS1_21CollectiveEpilogueFwdINS6_IJS8_SA_S9_EEENS6_IJNS7_ILi1EEESI_SI_EEESC_SE_Li256ELb1ELb1ELb0ELb0EEENS1_19SingleTileSchedulerILb1ELb0ELb1ELi128EEEEEEEEEvNT_6ParamsE --------------------------
	.section	.nv.info._ZN7cutlass13device_kernelIN5flash19enable_sm80_to_sm89INS1_16FlashAttnFwdSm80INS1_25CollectiveMainloopFwdSm80ILi8ELi1ELb0EN4cute5tupleIJNS5_1CILi128EEENS7_ILi96EEENS7_ILi256EEEEEELi256ENS_10bfloat16_tEfNS_4arch4Sm80ELb1ELb0ELb1ELb1ELb0ELb0ELb1ELb0EEENS1_21CollectiveEpilogueFwdINS6_IJS8_SA_S9_EEENS6_IJNS7_ILi1EEESI_SI_EEESC_SE_Li256ELb1ELb1ELb0ELb0EEENS1_19SingleTileSchedulerILb1ELb0ELb1ELi128EEEEEEEEEvNT_6ParamsE,"",@"SHT_CUDA_INFO"
	.sectionflags	@""
	.align	4


	//----- nvinfo : EIATTR_CUDA_API_VERSION
	.align		4
        /*0000*/ 	.byte	0x04, 0x37
        /*0002*/ 	.short	(.L_546 - .L_545)
.L_545:
        /*0004*/ 	.word	0x00000082


	//----- nvinfo : EIATTR_SW2861232_WAR
	.align		4
.L_546:
        /*0008*/ 	.byte	0x01, 0x35
	.zero		2


	//----- nvinfo : EIATTR_PARAM_CBANK
	.align		4
        /*000c*/ 	.byte	0x04, 0x0a
        /*000e*/ 	.short	(.L_548 - .L_547)
	.align		4
.L_547:
        /*0010*/ 	.word	index@(.nv.constant0._ZN7cutlass13device_kernelIN5flash19enable_sm80_to_sm89INS1_16FlashAttnFwdSm80INS1_25CollectiveMainloopFwdSm80ILi8ELi1ELb0EN4cute5tupleIJNS5_1CILi128EEENS7_ILi96EEENS7_ILi256EEEEEELi256ENS_10bfloat16_tEfNS_4arch4Sm80ELb1ELb0ELb1ELb1ELb0ELb0ELb1ELb0EEENS1_21CollectiveEpilogueFwdINS6_IJS8_SA_S9_EEENS6_IJNS7_ILi1EEESI_SI_EEESC_SE_Li256ELb1ELb1ELb0ELb0EEENS1_19SingleTileSchedulerILb1ELb0ELb1ELi128EEEEEEEEEvNT_6ParamsE)
        /*0014*/ 	.short	0x0160
        /*0016*/ 	.short	0x0418


	//----- nvinfo : EIATTR_CBANK_PARAM_SIZE
	.align		4
.L_548:
        /*0018*/ 	.byte	0x03, 0x19
        /*001a*/ 	.short	0x0418


	//----- nvinfo : EIATTR_KPARAM_INFO
	.align		4
        /*001c*/ 	.byte	0x04, 0x17
        /*001e*/ 	.short	(.L_550 - .L_549)
.L_549:
        /*0020*/ 	.word	0x00000000
        /*0024*/ 	.short	0x0000
        /*0026*/ 	.short	0x0000
        /*0028*/ 	.byte	0x00, 0xf0, 0x61, 0x10


	//----- nvinfo : EIATTR_MAXREG_COUNT
	.align		4
.L_550:
        /*002c*/ 	.byte	0x03, 0x1b
        /*002e*/ 	.short	0x00ff


	//----- nvinfo : EIATTR_NUM_BARRIERS
	.align		4
        /*0030*/ 	.byte	0x02, 0x4c
        /*0032*/ 	.byte	0x02
	.zero		1


	//----- nvinfo : EIATTR_ANNOTATIONS
	.align		4
        /*0034*/ 	.byte	0x04, 0x55
        /*0036*/ 	.short	(.L_552 - .L_551)


	//   ....[0]....
.L_551:
        /* <DEDUP_REMOVED lines=27> */


	//----- nvinfo : EIATTR_MERCURY_ISA_VERSION
	.align		4
.L_552:
        /*01d8*/ 	.byte	0x03, 0x5f
        /*01da*/ 	.short	0x0000


	//----- nvinfo : EIATTR_COOP_GROUP_MASK_REGIDS
	.align		4
        /*01dc*/ 	.byte	0x04, 0x29
        /*01de*/ 	.short	(.L_554 - .L_553)


	//   ....[0]....
.L_553:
        /*01e0*/ 	.word	0xffffffff


	//   ....[1]....
        /*01e4*/ 	.word	0xffffffff


	//   ....[2]....
        /*01e8*/ 	.word	0xffffffff


	//   ....[3]....
        /*01ec*/ 	.word	0xffffffff


	//   ....[4]....
        /*01f0*/ 	.word	0xffffffff


	//   ....[5]....
        /*01f4*/ 	.word	0xffffffff


	//   ....[6]....
        /*01f8*/ 	.word	0xffffffff


	//   ....[7]....
        /*01fc*/ 	.word	0xffffffff


	//   ....[8]....
        /*0200*/ 	.word	0xffffffff


	//   ....[9]....
        /*0204*/ 	.word	0xffffffff


	//   ....[10]....
        /*0208*/ 	.word	0xffffffff


	//   ....[11]....
        /*020c*/ 	.word	0xffffffff


	//   ....[12]....
        /*0210*/ 	.word	0xffffffff


	//   ....[13]....
        /*0214*/ 	.word	0xffffffff


	//   ....[14]....
        /*0218*/ 	.word	0xffffffff


	//   ....[15]....
        /*021c*/ 	.word	0xffffffff


	//   ....[16]....
        /*0220*/ 	.word	0xffffffff


	//   ....[17]....
        /*0224*/ 	.word	0xffffffff


	//   ....[18]....
        /*0228*/ 	.word	0xffffffff


	//   ....[19]....
        /*022c*/ 	.word	0xffffffff


	//   ....[20]....
        /*0230*/ 	.word	0xffffffff


	//   ....[21]....
        /*0234*/ 	.word	0xffffffff


	//   ....[22]....
        /*0238*/ 	.word	0xffffffff


	//   ....[23]....
        /*023c*/ 	.word	0xffffffff


	//   ....[24]....
        /*0240*/ 	.word	0xffffffff


	//   ....[25]....
        /*0244*/ 	.word	0xffffffff


	//   ....[26]....
        /*0248*/ 	.word	0xffffffff


	//   ....[27]....
        /*024c*/ 	.word	0xffffffff


	//   ....[28]....
        /*0250*/ 	.word	0xffffffff


	//   ....[29]....
        /*0254*/ 	.word	0xffffffff


	//   ....[30]....
        /*0258*/ 	.word	0xffffffff


	//   ....[31]....
        /*025c*/ 	.word	0xffffffff


	//   ....[32]....
        /*0260*/ 	.word	0xffffffff


	//   ....[33]....
        /*0264*/ 	.word	0xffffffff


	//   ....[34]....
        /*0268*/ 	.word	0xffffffff


	//   ....[35]....
        /*026c*/ 	.word	0xffffffff


	//   ....[36]....
        /*0270*/ 	.word	0xffffffff


	//   ....[37]....
        /*0274*/ 	.word	0xffffffff


	//   ....[38]....
        /*0278*/ 	.word	0xffffffff


	//   ....[39]....
        /*027c*/ 	.word	0xffffffff


	//   ....[40]....
        /*0280*/ 	.word	0xffffffff


	//   ....[41]....
        /*0284*/ 	.word	0xffffffff


	//   ....[42]....
        /*0288*/ 	.word	0xffffffff


	//   ....[43]....
        /*028c*/ 	.word	0xffffffff


	//   ....[44]....
        /*0290*/ 	.word	0xffffffff


	//   ....[45]....
        /*0294*/ 	.word	0xffffffff


	//   ....[46]....
        /*0298*/ 	.word	0xffffffff


	//   ....[47]....
        /*029c*/ 	.word	0xffffffff


	//   ....[48]....
        /*02a0*/ 	.word	0xffffffff


	//----- nvinfo : EIATTR_COOP_GROUP_INSTR_OFFSETS
	.align		4
.L_554:
        /*02a4*/ 	.byte	0x04, 0x28
        /*02a6*/ 	.short	(.L_556 - .L_555)


	//   ....[0]....
.L_555:
        /*02a8*/ 	.word	0x00000090


	//   ....[1]....
        /*02ac*/ 	.word	0x00001270


	//   ....[2]....
        /*02b0*/ 	.word	0x000012e0


	//   ....[3]....
        /*02b4*/ 	.word	0x000015e0


	//   ....[4]....
        /*02b8*/ 	.word	0x00001660


	//   ....[5]....
        /*02bc*/ 	.word	0x00001930


	//   ....[6]....
        /*02c0*/ 	.word	0x00001960


	//   ....[7]....
        /*02c4*/ 	.word	0x00001b50


	//   ....[8]....
        /*02c8*/ 	.word	0x00001b90


	//   ....[9]....
        /*02cc*/ 	.word	0x00004600


	//   ....[10]....
        /*02d0*/ 	.word	0x00004620


	//   ....[11]....
        /*02d4*/ 	.word	0x00004fc0


	//   ....[12]....
        /*02d8*/ 	.word	0x00005110


	//   ....[13]....
        /*02dc*/ 	.word	0x00005120


	//   ....[14]....
        /*02e0*/ 	.word	0x00005170


	//   ....[15]....
        /*02e4*/ 	.word	0x0000a270


	//   ....[16]....
        /*02e8*/ 	.word	0x0000a290


	//   ....[17]....
        /*02ec*/ 	.word	0x0000aed0


	//   ....[18]....
        /*02f0*/ 	.word	0x0000af70


	//   ....[19]....
        /*02f4*/ 	.word	0x0000afa0


	//   ....[20]....
        /*02f8*/ 	.word	0x0000afc0


	//   ....[21]....
        /*02fc*/ 	.word	0x0000ff00


	//   ....[22]....
        /*0300*/ 	.word	0x0000ff30


	//   ....[23]....
        /*0304*/ 	.word	0x0000ff50


	//   ....[24]....
        /*0308*/ 	.word	0x0000ff80


	//   ....[25]....
        /*030c*/ 	.word	0x00012ba0


	//   ....[26]....
        /*0310*/ 	.word	0x00012bb0


	//   ....[27]....
        /*0314*/ 	.word	0x00012be0


	//   ....[28]....
        /*0318*/ 	.word	0x00012c00


	//   ....[29]....
        /*031c*/ 	.word	0x00014590


	//   ....[30]....
        /*0320*/ 	.word	0x000145c0


	//   ....[31]....
        /*0324*/ 	.word	0x000145e0


	//   ....[32]....
        /*0328*/ 	.word	0x000145f0


	//   ....[33]....
        /*032c*/ 	.word	0x00014810


	//   ....[34]....
        /*0330*/ 	.word	0x00014820


	//   ....[35]....
        /*0334*/ 	.word	0x00014a20


	//   ....[36]....
        /*0338*/ 	.word	0x00014a50


	//   ....[37]....
        /*033c*/ 	.word	0x00014c10


	//   ....[38]....
        /*0340*/ 	.word	0x00014c40


	//   ....[39]....
        /*0344*/ 	.word	0x00014e00


	//   ....[40]....
        /*0348*/ 	.word	0x00014e20


	//   ....[41]....
        /*034c*/ 	.word	0x00015690


	//   ....[42]....
        /*0350*/ 	.word	0x000156b0


	//   ....[43]....
        /*0354*/ 	.word	0x00015870


	//   ....[44]....
        /*0358*/ 	.word	0x000158a0


	//   ....[45]....
        /*035c*/ 	.word	0x00015a30


	//   ....[46]....
        /*0360*/ 	.word	0x00015a60


	//   ....[47]....
        /*0364*/ 	.word	0x00015bf0


	//   ....[48]....
        /*0368*/ 	.word	0x00015c10


	//----- nvinfo : EIATTR_EXIT_INSTR_OFFSETS
	.align		4
.L_556:
        /*036c*/ 	.byte	0x04, 0x1c
        /*036e*/ 	.short	(.L_558 - .L_557)


	//   ....[0]....
.L_557:
        /*0370*/ 	.word	0x00000350


	//   ....[1]....
        /*0374*/ 	.word	0x00014e30


	//   ....[2]....
        /*0378*/ 	.word	0x00014f70


	//   ....[3]....
        /*037c*/ 	.word	0x00014fd0


	//   ....[4]....
        /*0380*/ 	.word	0x00015c20


	//   ....[5]....
        /*0384*/ 	.word	0x00015d30


	//   ....[6]....
        /*0388*/ 	.word	0x00015d90


	//----- nvinfo : EIATTR_CTAIDZ_USED
	.align		4
.L_558:
        /*038c*/ 	.byte	0x01, 0x04
	.zero		2


	//----- nvinfo : EIATTR_MAX_THREADS
	.align		4
        /*0390*/ 	.byte	0x04, 0x05
        /*0392*/ 	.short	(.L_560 - .L_559)
.L_559:
        /*0394*/ 	.word	0x00000100
        /*0398*/ 	.word	0x00000001
        /*039c*/ 	.word	0x00000001


	//----- nvinfo : EIATTR_CRS_STACK_SIZE
	.align		4
.L_560:
        /*03a0*/ 	.byte	0x04, 0x1e
        /*03a2*/ 	.short	(.L_562 - .L_561)
.L_561:
        /*03a4*/ 	.word	0x00000000
.L_562:


//--------------------- .nv.info._ZN7cutlass13device_kernelIN5flash19enable_sm80_to_sm89INS1_16FlashAttnFwdSm80INS1_25CollectiveMainloopFwdSm80ILi8ELi1ELb0EN4cute5tupleIJNS5_1CILi128EEENS7_ILi48EEENS7_ILi256EEEEEELi256ENS_10bfloat16_tEfNS_4arch4Sm80ELb1ELb0ELb1ELb1ELb0ELb1ELb1ELb0EEENS1_21CollectiveEpilogueFwdINS6_IJS8_SA_S9_EEENS6_IJNS7_ILi1EEESI_SI_EEESC_SE_Li256ELb1ELb1ELb0ELb0EEENS1_19SingleTileSchedulerILb1ELb0ELb1ELi128EEEEEEEEEvNT_6ParamsE --------------------------
	.section	.nv.info._ZN7cutlass13device_kernelIN5flash19enable_sm80_to_sm89INS1_16FlashAttnFwdSm80INS1_25CollectiveMainloopFwdSm80ILi8ELi1ELb0EN4cute5tupleIJNS5_1CILi128EEENS7_ILi48EEENS7_ILi256EEEEEELi256ENS_10bfloat16_tEfNS_4arch4Sm80ELb1ELb0ELb1ELb1ELb0ELb1ELb1ELb0EEENS1_21CollectiveEpilogueFwdINS6_IJS8_SA_S9_EEENS6_IJNS7_ILi1EEESI_SI_EEESC_SE_Li256ELb1ELb1ELb0ELb0EEENS1_19SingleTileSchedulerILb1ELb0ELb1ELi128EEEEEEEEEvNT_6ParamsE,"",@"SHT_CUDA_INFO"
	.sectionflags	@""
	.align	4


	//----- nvinfo : EIATTR_CUDA_API_VERSION
	.align		4
        /*0000*/ 	.byte	0x04, 0x37
        /*0002*/ 	.short	(.L_564 - .L_563)
.L_563:
        /*0004*/ 	.word	0x00000082


	//----- nvinfo : EIATTR_SW2861232_WAR
	.align		4
.L_564:
        /*0008*/ 	.byte	0x01, 0x35
	.zero		2


	//----- nvinfo : EIATTR_PARAM_CBANK
	.align		4
        /*000c*/ 	.byte	0x04, 0x0a
        /*000e*/ 	.short	(.L_566 - .L_565)
	.align		4
.L_565:
        /*0010*/ 	.word	index@(.nv.constant0._ZN7cutlass13device_kernelIN5flash19enable_sm80_to_sm89INS1_16FlashAttnFwdSm80INS1_25CollectiveMainloopFwdSm80ILi8ELi1ELb0EN4cute5tupleIJNS5_1CILi128EEENS7_ILi48EEENS7_ILi256EEEEEELi256ENS_10bfloat16_tEfNS_4arch4Sm80ELb1ELb0ELb1ELb1ELb0ELb1ELb1ELb0EEENS1_21CollectiveEpilogueFwdINS6_IJS8_SA_S9_EEENS6_IJNS7_ILi1EEESI_SI_EEESC_SE_Li256ELb1ELb1ELb0ELb0EEENS1_19SingleTileSchedulerILb1ELb0ELb1ELi128EEEEEEEEEvNT_6ParamsE)
        /*0014*/ 	.short	0x0160
        /*0016*/ 	.short	0x0418


	//----- nvinfo : EIATTR_CBANK_PARAM_SIZE
	.align		4
.L_566:
        /*0018*/ 	.byte	0x03, 0x19
        /*001a*/ 	.short	0x0418


	//----- nvinfo : EIATTR_KPARAM_INFO
	.align		4
        /*001c*/ 	.byte	0x04, 0x17
        /*001e*/ 	.short	(.L_568 - .L_567)
.L_567:
        /*0020*/ 	.word	0x00000000
        /*0024*/ 	.short	0x0000
        /*0026*/ 	.short	0x0000
        /*0028*/ 	.byte	0x00, 0xf0, 0x61, 0x10


	//----- nvinfo : EIATTR_MAXREG_COUNT
	.align		4
.L_568:
        /*002c*/ 	.byte	0x03, 0x1b
        /*002e*/ 	.short	0x00ff


	//----- nvinfo : EIATTR_NUM_BARRIERS
	.align		4
        /*0030*/ 	.byte	0x02, 0x4c
        /*0032*/ 	.byte	0x02
	.zero		1


	//----- nvinfo : EIATTR_MERCURY_ISA_VERSION
	.align		4
        /*0034*/ 	.byte	0x03, 0x5f
        /*0036*/ 	.short	0x0000


	//----- nvinfo : EIATTR_INT_WARP_WIDE_INSTR_OFFSETS
	.align		4
        /*0038*/ 	.byte	0x04, 0x31
        /*003a*/ 	.short	(.L_570 - .L_569)


	//   ....[0]....
.L_569:
        /*003c*/ 	.word	0x00016d70


	//   ....[1]....
        /*0040*/ 	.word	0x00019050


	//----- nvinfo : EIATTR_COOP_GROUP_MASK_REGIDS
	.align		4
.L_570:
        /*0044*/ 	.byte	0x04, 0x29
        /*0046*/ 	.short	(.L_572 - .L_571)


	//   ....[0]....
.L_571:
        /*0048*/ 	.word	0xffffffff


	//   ....[1]....
        /*004c*/ 	.word	0xffffffff


	//   ....[2]....
        /*0050*/ 	.word	0xffffffff


	//   ....[3]....
        /*0054*/ 	.word	0xffffffff


	//   ....[4]....
        /*0058*/ 	.word	0xffffffff


	//   ....[5]....
        /*005c*/ 	.word	0xffffffff


	//   ....[6]....
        /*0060*/ 	.word	0xffffffff


	//   ....[7]....
        /*0064*/ 	.word	0xffffffff


	//   ....[8]....
        /*0068*/ 	.word	0xffffffff


	//   ....[9]....
        /*006c*/ 	.word	0xffffffff


	//   ....[10]....
        /*0070*/ 	.word	0xffffffff


	//   ....[11]....
        /*0074*/ 	.word	0xffffffff


	//   ....[12]....
        /*0078*/ 	.word	0xffffffff


	//   ....[13]....
        /*007c*/ 	.word	0xffffffff


	//   ....[14]....
        /*0080*/ 	.word	0xffffffff


	//   ....[15]....
        /*0084*/ 	.word	0xffffffff


	//   ....[16]....
        /*0088*/ 	.word	0xffffffff


	//   ....[17]....
        /*008c*/ 	.word	0xffffffff


	//   ....[18]....
        /*0090*/ 	.word	0xffffffff


	//   ....[19]....
        /*0094*/ 	.word	0xffffffff


	//   ....[20]....
        /*0098*/ 	.word	0xffffffff


	//   ....[21]....
        /*009c*/ 	.word	0xffffffff


	//   ....[22]....
        /*00a0*/ 	.word	0xffffffff


	//   ....[23]....
        /*00a4*/ 	.word	0xffffffff


	//   ....[24]....
        /*00a8*/ 	.word	0xffffffff


	//   ....[25]....
        /*00ac*/ 	.word	0xffffffff


	//   ....[26]....
        /*00b0*/ 	.word	0xffffffff


	//   ....[27]....
        /*00b4*/ 	.word	0xffffffff


	//   ....[28]....
        /*00b8*/ 	.word	0xffffffff


	//   ....[29]....
        /*00bc*/ 	.word	0xffffffff


	//   ....[30]....
        /*00c0*/ 	.word	0xffffffff


	//   ....[31]....
        /*00c4*/ 	.word	0xffffffff


	//   ....[32]....
        /*00c8*/ 	.word	0xffffffff


	//   ....[33]....
        /*00cc*/ 	.word	0xffffffff


	//   ....[34]....
        /*00d0*/ 	.word	0xffffffff


	//   ....[35]....
        /*00d4*/ 	.word	0xffffffff


	//   ....[36]....
        /*00d8*/ 	.word	0xffffffff


	//   ....[37]....
        /*00dc*/ 	.word	0xffffffff


	//   ....[38]....
        /*00e0*/ 	.word	0xffffffff


	//   ....[39]....
        /*00e4*/ 	.word	0xffffffff


	//   ....[40]....
        /*00e8*/ 	.word	0xffffffff


	//   ....[41]....
        /*00ec*/ 	.word	0xffffffff


	//   ....[42]....
        /*00f0*/ 	.word	0xffffffff


	//   ....[43]....
        /*00f4*/ 	.word	0xffffffff


	//   ....[44]....
        /*00f8*/ 	.word	0xffffffff


	//   ....[45]....
        /*00fc*/ 	.word	0xffffffff


	//   ....[46]....
        /*0100*/ 	.word	0xffffffff


	//   ....[47]....
        /*0104*/ 	.word	0xffffffff


	//   ....[48]....
        /*0108*/ 	.word	0xffffffff


	//   ....[49]....
        /*010c*/ 	.word	0xffffffff


	//   ....[50]....
        /*0110*/ 	.word	0xffffffff


	//   ....[51]....
        /*0114*/ 	.word	0xffffffff


	//   ....[52]....
        /*0118*/ 	.word	0xffffffff


	//   ....[53]....
        /*011c*/ 	.word	0xffffffff


	//   ....[54]....
        /*0120*/ 	.word	0xffffffff


	//   ....[55]....
        /*0124*/ 	.word	0xffffffff


	//   ....[56]....
        /*0128*/ 	.word	0xffffffff


	//   ....[57]....
        /*012c*/ 	.word	0xffffffff


	//   ....[58]....
        /*0130*/ 	.word	0xffffffff


	//   ....[59]....
        /*0134*/ 	.word	0xffffffff


	//   ....[60]....
        /*0138*/ 	.word	0xffffffff


	//   ....[61]....
        /*013c*/ 	.word	0xffffffff


	//   ....[62]....
        /*0140*/ 	.word	0xffffffff


	//   ....[63]....
        /*0144*/ 	.word	0xffffffff


	//   ....[64]....
        /*0148*/ 	.word	0xffffffff


	//   ....[65]....
        /*014c*/ 	.word	0xffffffff


	//   ....[66]....
        /*0150*/ 	.word	0xffffffff


	//   ....[67]....
        /*0154*/ 	.word	0xffffffff


	//   ....[68]....
        /*0158*/ 	.word	0xffffffff


	//   ....[69]....
        /*015c*/ 	.word	0xffffffff


	//   ....[70]....
        /*0160*/ 	.word	0xffffffff


	//   ....[71]....
        /*0164*/ 	.word	0xffffffff


	//   ....[72]....
        /*0168*/ 	.word	0xffffffff


	//   ....[73]....
        /*016c*/ 	.word	0xffffffff


	//   ....[74]....
        /*0170*/ 	.word	0xffffffff


	//   ....[75]....
        /*0174*/ 	.word	0xffffffff


	//   ....[76]....
        /*0178*/ 	.word	0xffffffff


	//   ....[77]....
        /*017c*/ 	.word	0xffffffff


	//   ....[78]....
        /*0180*/ 	.word	0xffffffff


	//   ....[79]....
        /*0184*/ 	.word	0xffffffff


	//   ....[80]....
        /*0188*/ 	.word	0xffffffff


	//----- nvinfo : EIATTR_COOP_GROUP_INSTR_OFFSETS
	.align		4
.L_572:
        /*018c*/ 	.byte	0x04, 0x28
        /*018e*/ 	.short	(.L_574 - .L_573)


	//   ....[0]....
.L_573:
        /*0190*/ 	.word	0x00000070


	//   ....[1]....
        /*0194*/ 	.word	0x000082c0


	//   ....[2]....
        /*0198*/ 	.word	0x00008300


	//   ....[3]....
        /*019c*/ 	.word	0x00008790


	//   ....[4]....
        /*01a0*/ 	.word	0x00008860


	//   ....[5]....
        /*01a4*/ 	.word	0x00008ac0


	//   ....[6]....
        /*01a8*/ 	.word	0x00008af0


	//   ....[7]....
        /*01ac*/ 	.word	0x00008cf0


	//   ....[8]....
        /*01b0*/ 	.word	0x00008d30


	//   ....[9]....
        /*01b4*/ 	.word	0x000094a0


	//   ....[10]....
        /*01b8*/ 	.word	0x00009500


	//   ....[11]....
        /*01bc*/ 	.word	0x00009520


	//   ....[12]....
        /*01c0*/ 	.word	0x00009540


	//   ....[13]....
        /*01c4*/ 	.word	0x00009810


	//   ....[14]....
        /*01c8*/ 	.word	0x000099d0


	//   ....[15]....
        /*01cc*/ 	.word	0x00009a10


	//   ....[16]....
        /*01d0*/ 	.word	0x00009a50


	//   ....[17]....
        /*01d4*/ 	.word	0x00009d80


	//   ....[18]....
        /*01d8*/ 	.word	0x00009f40


	//   ....[19]....
        /*01dc*/ 	.word	0x00009f80


	//   ....[20]....
        /*01e0*/ 	.word	0x00009fc0


	//   ....[21]....
        /*01e4*/ 	.word	0x0000a310


	//   ....[22]....
        /*01e8*/ 	.word	0x0000a4d0


	//   ....[23]....
        /*01ec*/ 	.word	0x0000a510


	//   ....[24]....
        /*01f0*/ 	.word	0x0000a550


	//   ....[25]....
        /*01f4*/ 	.word	0x0000df60


	//   ....[26]....
        /*01f8*/ 	.word	0x0000dfc0


	//   ....[27]....
        /*01fc*/ 	.word	0x0000e010


	//   ....[28]....
        /*0200*/ 	.word	0x0000e020


	//   ....[29]....
        /*0204*/ 	.word	0x0000e200


	//   ....[30]....
        /*0208*/ 	.word	0x0000e3c0


	//   ....[31]....
        /*020c*/ 	.word	0x0000e400


	//   ....[32]....
        /*0210*/ 	.word	0x0000e440


	//   ....[33]....
        /*0214*/ 	.word	0x0000e680


	//   ....[34]....
        /*0218*/ 	.word	0x0000e840


	//   ....[35]....
        /*021c*/ 	.word	0x0000e880


	//   ....[36]....
        /*0220*/ 	.word	0x0000e8c0


	//   ....[37]....
        /*0224*/ 	.word	0x0000eb20


	//   ....[38]....
        /*0228*/ 	.word	0x0000ece0


	//   ....[39]....
        /*022c*/ 	.word	0x0000ed20


	//   ....[40]....
        /*0230*/ 	.word	0x0000ed60


	//   ....[41]....
        /*0234*/ 	.word	0x000142f0


	//   ....[42]....
        /*0238*/ 	.word	0x00014320


	//   ....[43]....
        /*023c*/ 	.word	0x00014b10


	//   ....[44]....
        /*0240*/ 	.word	0x00014b40


	//   ....[45]....
        /*0244*/ 	.word	0x00014b60


	//   ....[46]....
        /*0248*/ 	.word	0x00014b80


	//   ....[47]....
        /*024c*/ 	.word	0x00017010


	//   ....[48]....
        /*0250*/ 	.word	0x00017020


	//   ....[49]....
        /*0254*/ 	.word	0x000174e0


	//   ....[50]....
        /*0258*/ 	.word	0x000174f0


	//   ....[51]....
        /*025c*/ 	.word	0x00017510


	//   ....[52]....
        /*0260*/ 	.word	0x00017530


	//   ....[53]....
        /*0264*/ 	.word	0x0001a4e0


	//   ....[54]....
        /*0268*/ 	.word	0x0001a4f0


	//   ....[55]....
        /*026c*/ 	.word	0x0001a520


	//   ....[56]....
        /*0270*/ 	.word	0x0001a530


	//   ....[57]....
        /*0274*/ 	.word	0x0001bc30


	//   ....[58]....
        /*0278*/ 	.word	0x0001bc60


	//   ....[59]....
        /*027c*/ 	.word	0x0001bcb0


	//   ....[60]....
        /*0280*/ 	.word	0x0001bcc0


	//   ....[61]....
        /*0284*/ 	.word	0x0001d770


	//   ....[62]....
        /*0288*/ 	.word	0x0001d7c0


	//   ....[63]....
        /*028c*/ 	.word	0x0001d7f0


	//   ....[64]....
        /*0290*/ 	.word	0x0001d820


	//   ....[65]....
        /*0294*/ 	.word	0x0001da60


	//   ....[66]....
        /*0298*/ 	.word	0x0001da70


	//   ....[67]....
        /*029c*/ 	.word	0x0001dc70


	//   ....[68]....
        /*02a0*/ 	.word	0x0001dca0


	//   ....[69]....
        /*02a4*/ 	.word	0x0001de60


	//   ....[70]....
        /*02a8*/ 	.word	0x0001de90


	//   ....[71]....
        /*02ac*/ 	.word	0x0001e050


	//   ....[72]....
        /*02b0*/ 	.word	0x0001e070


	//   ....[73]....
        /*02b4*/ 	.word	0x0001ea80


	//   ....[74]....
        /*02b8*/ 	.word	0x0001eaa0


	//   ....[75]....
        /*02bc*/ 	.word	0x0001ec30


	//   ....[76]....
        /*02c0*/ 	.word	0x0001ec60


	//   ....[77]....
        /*02c4*/ 	.word	0x0001edf0


	//   ....[78]....
        /*02c8*/ 	.word	0x0001ee20


	//   ....[79]....
        /*02cc*/ 	.word	0x0001efb0


	//   ....[80]....
        /*02d0*/ 	.word	0x0001efd0


	//----- nvinfo : EIATTR_EXIT_INSTR_OFFSETS
	.align		4
.L_574:
        /*02d4*/ 	.byte	0x04, 0x1c
        /*02d6*/ 	.short	(.L_576 - .L_575)


	//   ....[0]....
.L_575:
        /*02d8*/ 	.word	0x000003a0


	//   ....[1]....
        /*02dc*/ 	.word	0x0001e080


	//   ....[2]....
        /*02e0*/ 	.word	0x0001e1c0


	//   ....[3]....
        /*02e4*/ 	.word	0x0001e220


	//   ....[4]....
        /*02e8*/ 	.word	0x0001efe0


	//   ....[5]....
        /*02ec*/ 	.word	0x0001f0f0


	//   ....[6]....
        /*02f0*/ 	.word	0x0001f150


	//----- nvinfo : EIATTR_CTAIDZ_USED
	.align		4
.L_576:
        /*02f4*/ 	.byte	0x01, 0x04
	.zero		2


	//----- nvinfo : EIATTR_MAX_THREADS
	.align		4
        /*02f8*/ 	.byte	0x04, 0x05
        /*02fa*/ 	.short	(.L_578 - .L_577)
.L_577:
        /*02fc*/ 	.word	0x00000100
        /*0300*/ 	.word	0x00000001
        /*0304*/ 	.word	0x00000001


	//----- nvinfo : EIATTR_CRS_STACK_SIZE
	.align		4
.L_578:
        /*0308*/ 	.byte	0x04, 0x1e
        /*030a*/ 	.short	(.L_580 - .L_579)
.L_579:
        /*030c*/ 	.word	0x00000000
.L_580:


//--------------------- .nv.info._ZN7cutlass13device_kernelIN5flash19enable_sm80_to_sm89INS1_16FlashAttnFwdSm80INS1_25CollectiveMainloopFwdSm80ILi8ELi1ELb1EN4cute5tupleIJNS5_1CILi128EEENS7_ILi64EEENS7_ILi256EEEEEELi256ENS_10bfloat16_tEfNS_4arch4Sm80ELb0ELb0ELb0ELb0ELb0ELb0ELb1ELb0EEENS1_21CollectiveEpilogueFwdINS6_IJS8_SA_S9_EEENS6_IJNS7_ILi1EEESI_SI_EEESC_SE_Li256ELb0ELb1ELb0ELb0EEENS1_19SingleTileSchedulerILb0ELb0ELb1ELi128EEEEEEEEEvNT_6ParamsE --------------------------
	.section	.nv.info._ZN7cutlass13device_kernelIN5flash19enable_sm80_to_sm89INS1_16FlashAttnFwdSm80INS1_25CollectiveMainloopFwdSm80ILi8ELi1ELb1EN4cute5tupleIJNS5_1CILi128EEENS7_ILi64EEENS7_ILi256EEEEEELi256ENS_10bfloat16_tEfNS_4arch4Sm80ELb0ELb0ELb0ELb0ELb0ELb0ELb1ELb0EEENS1_21CollectiveEpilogueFwdINS6_IJS8_SA_S9_EEENS6_IJNS7_ILi1EEESI_SI_EEESC_SE_Li256ELb0ELb1ELb0ELb0EEENS1_19SingleTileSchedulerILb0ELb0ELb1ELi128EEEEEEEEEvNT_6ParamsE,"",@"SHT_CUDA_INFO"
	.sectionflags	@""
	.align	4


	//----- nvinfo : EIATTR_CUDA_API_VERSION
	.align		4
        /*0000*/ 	.byte	0x04, 0x37
        /*0002*/ 	.short	(.L_582 - .L_581)
.L_581:
        /*0004*/ 	.word	0x00000082


	//----- nvinfo : EIATTR_SW2861232_WAR
	.align		4
.L_582:
        /*0008*/ 	.byte	0x01, 0x35
	.zero		2


	//----- nvinfo : EIATTR_PARAM_CBANK
	.align		4
        /*000c*/ 	.byte	0x04, 0x0a
        /*000e*/ 	.short	(.L_584 - .L_583)
	.align		4
.L_583:
        /*0010*/ 	.word	index@(.nv.constant0._ZN7cutlass13device_kernelIN5flash19enable_sm80_to_sm89INS1_16FlashAttnFwdSm80INS1_25CollectiveMainloopFwdSm80ILi8ELi1ELb1EN4cute5tupleIJNS5_1CILi128EEENS7_ILi64EEENS7_ILi256EEEEEELi256ENS_10bfloat16_tEfNS_4arch4Sm80ELb0ELb0ELb0ELb0ELb0ELb0ELb1ELb0EEENS1_21CollectiveEpilogueFwdINS6_IJS8_SA_S9_EEENS6_IJNS7_ILi1EEESI_SI_EEESC_SE_Li256ELb0ELb1ELb0ELb0EEENS1_19SingleTileSchedulerILb0ELb0ELb1ELi128EEEEEEEEEvNT_6ParamsE)
        /*0014*/ 	.short	0x0160
        /*0016*/ 	.short	0x0418


	//----- nvinfo : EIATTR_CBANK_PARAM_SIZE
	.align		4
.L_584:
        /*0018*/ 	.byte	0x03, 0x19
        /*001a*/ 	.short	0x0418


	//----- nvinfo : EIATTR_KPARAM_INFO
	.align		4
        /*001c*/ 	.byte	0x04, 0x17
        /*001e*/ 	.short	(.L_586 - .L_585)
.L_585:
        /*0020*/ 	.word	0x00000000
        /*0024*/ 	.short	0x0000
        /*0026*/ 	.short	0x0000
        /*0028*/ 	.byte	0x00, 0xf0, 0x61, 0x10


	//----- nvinfo : EIATTR_MAXREG_COUNT
	.align		4
.L_586:
        /*002c*/ 	.byte	0x03, 0x1b
        /*002e*/ 	.short	0x00ff


	//----- nvinfo : EIATTR_NUM_BARRIERS
	.align		4
        /*0030*/ 	.byte	0x02, 0x4c
        /*0032*/ 	.byte	0x02
	.zero		1


	//----- nvinfo : EIATTR_ANNOTATIONS
	.align		4
        /*0034*/ 	.byte	0x04, 0x55
        /*0036*/ 	.short	(.L_588 - .L_587)


	//   ....[0]....
.L_587:
        /* <DEDUP_REMOVED lines=58> */


	//----- nvinfo : EIATTR_MERCURY_ISA_VERSION
	.align		4
.L_588:
        /*03c0*/ 	.byte	0x03, 0x5f
        /*03c2*/ 	.short	0x0000


	//----- nvinfo : EIATTR_COOP_GROUP_MASK_REGIDS
	.align		4
        /*03c4*/ 	.byte	0x04, 0x29
        /*03c6*/ 	.short	(.L_590 - .L_589)


	//   ....[0]....
.L_589:
        /*03c8*/ 	.word	0xffffffff


	//   ....[1]....
        /*03cc*/ 	.word	0xffffffff


	//   ....[2]....
        /*03d0*/ 	.word	0xffffffff


	//   ....[3]....
        /*03d4*/ 	.word	0xffffffff


	//   ....[4]....
        /*03d8*/ 	.word	0xffffffff


	//   ....[5]....
        /*03dc*/ 	.word	0xffffffff


	//   ....[6]....
        /*03e0*/ 	.word	0xffffffff


	//   ....[7]....
        /*03e4*/ 	.word	0xffffffff


	//   ....[8]....
        /*03e8*/ 	.word	0xffffffff


	//   ....[9]....
        /*03ec*/ 	.word	0xffffffff


	//   ....[10]....
        /*03f0*/ 	.word	0xffffffff


	//   ....[11]....
        /*03f4*/ 	.word	0xffffffff


	//   ....[12]....
        /*03f8*/ 	.word	0xffffffff


	//   ....[13]....
        /*03fc*/ 	.word	0xffffffff


	//   ....[14]....
        /*0400*/ 	.word	0xffffffff


	//   ....[15]....
        /*0404*/ 	.word	0xffffffff


	//   ....[16]....
        /*0408*/ 	.word	0xffffffff


	//   ....[17]....
        /*040c*/ 	.word	0xffffffff


	//   ....[18]....
        /*0410*/ 	.word	0xffffffff


	//   ....[19]....
        /*0414*/ 	.word	0xffffffff


	//   ....[20]....
        /*0418*/ 	.word	0xffffffff


	//   ....[21]....
        /*041c*/ 	.word	0xffffffff


	//   ....[22]....
        /*0420*/ 	.word	0xffffffff


	//   ....[23]....
        /*0424*/ 	.word	0xffffffff


	//   ....[24]....
        /*0428*/ 	.word	0xffffffff


	//   ....[25]....
        /*042c*/ 	.word	0xffffffff


	//   ....[26]....
        /*0430*/ 	.word	0xffffffff


	//   ....[27]....
        /*0434*/ 	.word	0xffffffff


	//   ....[28]....
        /*0438*/ 	.word	0xffffffff


	//   ....[29]....
        /*043c*/ 	.word	0xffffffff


	//   ....[30]....
        /*0440*/ 	.word	0xffffffff


	//   ....[31]....
        /*0444*/ 	.word	0xffffffff


	//----- nvinfo : EIATTR_COOP_GROUP_INSTR_OFFSETS
	.align		4
.L_590:
        /*0448*/ 	.byte	0x04, 0x28
        /*044a*/ 	.short	(.L_592 - .L_591)


	//   ....[0]....
.L_591:
        /*044c*/ 	.word	0x00000480


	//   ....[1]....
        /*0450*/ 	.word	0x000004d0


	//   ....[2]....
        /*0454*/ 	.word	0x00000570


	//   ....[3]....
        /*0458*/ 	.word	0x000005a0


	//   ....[4]....
        /*045c*/ 	.word	0x000007c0


	//   ....[5]....
        /*0460*/ 	.word	0x00000860


	//   ....[6]....
        /*0464*/ 	.word	0x00000a60


	//   ....[7]....
        /*0468*/ 	.word	0x00000a80


	//   ....[8]....
        /*046c*/ 	.word	0x00002c50


	//   ....[9]....
        /*0470*/ 	.word	0x00002cf0


	//   ....[10]....
        /*0474*/ 	.word	0x00002d00


	//   ....[11]....
        /*0478*/ 	.word	0x00002d30


	//   ....[12]....
        /*047c*/ 	.word	0x00005cc0


	//   ....[13]....
        /*0480*/ 	.word	0x00005cf0


	//   ....[14]....
        /*0484*/ 	.word	0x00005d20


	//   ....[15]....
        /*0488*/ 	.word	0x00005d60


	//   ....[16]....
        /*048c*/ 	.word	0x00007ee0


	//   ....[17]....
        /*0490*/ 	.word	0x00007ef0


	//   ....[18]....
        /*0494*/ 	.word	0x00007f40


	//   ....[19]....
        /*0498*/ 	.word	0x00007f60


	//   ....[20]....
        /*049c*/ 	.word	0x00009760


	//   ....[21]....
        /*04a0*/ 	.word	0x00009770


	//   ....[22]....
        /*04a4*/ 	.word	0x00009790


	//   ....[23]....
        /*04a8*/ 	.word	0x000097a0


	//   ....[24]....
        /*04ac*/ 	.word	0x000098c0


	//   ....[25]....
        /*04b0*/ 	.word	0x000098f0


	//   ....[26]....
        /*04b4*/ 	.word	0x00009ac0


	//   ....[27]....
        /*04b8*/ 	.word	0x00009af0


	//   ....[28]....
        /*04bc*/ 	.word	0x00009c80


	//   ....[29]....
        /*04c0*/ 	.word	0x00009cb0


	//   ....[30]....
        /*04c4*/ 	.word	0x00009e40


	//   ....[31]....
        /*04c8*/ 	.word	0x00009e60


	//----- nvinfo : EIATTR_EXIT_INSTR_OFFSETS
	.align		4
.L_592:
        /*04cc*/ 	.byte	0x04, 0x1c
        /*04ce*/ 	.short	(.L_594 - .L_593)


	//   ....[0]....
.L_593:
        /*04d0*/ 	.word	0x00000040


	//   ....[1]....
        /*04d4*/ 	.word	0x00009e70


	//   ....[2]....
        /*04d8*/ 	.word	0x00009f80


	//   ....[3]....
        /*04dc*/ 	.word	0x00009fe0


	//----- nvinfo : EIATTR_CTAIDZ_USED
	.align		4
.L_594:
        /*04e0*/ 	.byte	0x01, 0x04
	.zero		2


	//----- nvinfo : EIATTR_MAX_THREADS
	.align		4
        /*04e4*/ 	.byte	0x04, 0x05
        /*04e6*/ 	.short	(.L_596 - .L_595)
.L_595:
        /*04e8*/ 	.word	0x00000100
        /*04ec*/ 	.word	0x00000001
        /*04f0*/ 	.word	0x00000001


	//----- nvinfo : EIATTR_CRS_STACK_SIZE
	.align		4
.L_596:
        /*04f4*/ 	.byte	0x04, 0x1e
        /*04f6*/ 	.short	(.L_598 - .L_597)
.L_597:
        /*04f8*/ 	.word	0x00000000
.L_598:


//--------------------- .nv.info._ZN7cutlass13device_kernelIN5flash19enable_sm80_to_sm89INS1_16FlashAttnFwdSm80INS1_25CollectiveMainloopFwdSm80ILi8ELi1ELb1EN4cute5tupleIJNS5_1CILi128EEENS7_ILi64EEENS7_ILi256EEEEEELi256ENS_10bfloat16_tEfNS_4arch4Sm80ELb0ELb0ELb0ELb1ELb0ELb0ELb1ELb0EEENS1_21CollectiveEpilogueFwdINS6_IJS8_SA_S9_EEENS6_IJNS7_ILi1EEESI_SI_EEESC_SE_Li256ELb1ELb1ELb0ELb0EEENS1_19SingleTileSchedulerILb1ELb0ELb1ELi128EEEEEEEEEvNT_6ParamsE --------------------------
	.section	.nv.info._ZN7cutlass13device_kernelIN5flash19enable_sm80_to_sm89INS1_16FlashAttnFwdSm80INS1_25CollectiveMainloopFwdSm80ILi8ELi1ELb1EN4cute5tupleIJNS5_1CILi128EEENS7_ILi64EEENS7_ILi256EEEEEELi256ENS_10bfloat16_tEfNS_4arch4Sm80ELb0ELb0ELb0ELb1ELb0ELb0ELb1ELb0EEENS1_21CollectiveEpilogueFwdINS6_IJS8_SA_S9_EEENS6_IJNS7_ILi1EEESI_SI_EEESC_SE_Li256ELb1ELb1ELb0ELb0EEENS1_19SingleTileSchedulerILb1ELb0ELb1ELi128EEEEEEEEEvNT_6ParamsE,"",@"SHT_CUDA_INFO"
	.sectionflags	@""
	.align	4


	//----- nvinfo : EIATTR_CUDA_API_VERSION
	.align		4
        /*0000*/ 	.byte	0x04, 0x37
        /*0002*/ 	.short	(.L_600 - .L_599)
.L_599:
        /*0004*/ 	.word	0x00000082


	//----- nvinfo : EIATTR_SW2861232_WAR
	.align		4
.L_600:
        /*0008*/ 	.byte	0x01, 0x35
	.zero		2


	//----- nvinfo : EIATTR_PARAM_CBANK
	.align		4
        /*000c*/ 	.byte	0x04, 0x0a
        /*000e*/ 	.short	(.L_602 - .L_601)
	.align		4
.L_601:
        /*0010*/ 	.word	index@(.nv.constant0._ZN7cutlass13device_kernelIN5flash19enable_sm80_to_sm89INS1_16FlashAttnFwdSm80INS1_25CollectiveMainloopFwdSm80ILi8ELi1ELb1EN4cute5tupleIJNS5_1CILi128EEENS7_ILi64EEENS7_ILi256EEEEEELi256ENS_10bfloat16_tEfNS_4arch4Sm80ELb0ELb0ELb0ELb1ELb0ELb0ELb1ELb0EEENS1_21CollectiveEpilogueFwdINS6_IJS8_SA_S9_EEENS6_IJNS7_ILi1EEESI_SI_EEESC_SE_Li256ELb1ELb1ELb0ELb0EEENS1_19SingleTileSchedulerILb1ELb0ELb1ELi128EEEEEEEEEvNT_6ParamsE)
        /*0014*/ 	.short	0x0160
        /*0016*/ 	.short	0x0418


	//----- nvinfo : EIATTR_CBANK_PARAM_SIZE
	.align		4
.L_602:
        /*0018*/ 	.byte	0x03, 0x19
        /*001a*/ 	.short	0x0418


	//----- nvinfo : EIATTR_KPARAM_INFO
	.align		4
        /*001c*/ 	.byte	0x04, 0x17
        /*001e*/ 	.short	(.L_604 - .L_603)
.L_603:
        /*0020*/ 	.word	0x00000000
        /*0024*/ 	.short	0x0000
        /*0026*/ 	.short	0x0000
        /*0028*/ 	.byte	0x00, 0xf0, 0x61, 0x10


	//----- nvinfo : EIATTR_MAXREG_COUNT
	.align		4
.L_604:
        /*002c*/ 	.byte	0x03, 0x1b
        /*002e*/ 	.short	0x00ff


	//----- nvinfo : EIATTR_NUM_BARRIERS
	.align		4
        /*0030*/ 	.byte	0x02, 0x4c
        /*0032*/ 	.byte	0x02
	.zero		1


	//----- nvinfo : EIATTR_ANNOTATIONS
	.align		4
        /*0034*/ 	.byte	0x04, 0x55
        /*0036*/ 	.short	(.L_606 - .L_605)


	//   ....[0]....
.L_605:
        /* <DEDUP_REMOVED lines=54> */


	//----- nvinfo : EIATTR_MERCURY_ISA_VERSION
	.align		4
.L_606:
        /*0380*/ 	.byte	0x03, 0x5f
        /*0382*/ 	.short	0x0000


	//----- nvinfo : EIATTR_COOP_GROUP_MASK_REGIDS
	.align		4
        /*0384*/ 	.byte	0x04, 0x29
        /*0386*/ 	.short	(.L_608 - .L_607)


	//   ....[0]....
.L_607:
        /*0388*/ 	.word	0xffffffff


	//   ....[1]....
        /*038c*/ 	.word	0xffffffff


	//   ....[2]....
        /*0390*/ 	.word	0xffffffff


	//   ....[3]....
        /*0394*/ 	.word	0xffffffff


	//   ....[4]....
        /*0398*/ 	.word	0xffffffff


	//   ....[5]....
        /*039c*/ 	.word	0xffffffff


	//   ....[6]....
        /*03a0*/ 	.word	0xffffffff


	//   ....[7]....
        /*03a4*/ 	.word	0xffffffff


	//   ....[8]....
        /*03a8*/ 	.word	0xffffffff


	//   ....[9]....
        /*03ac*/ 	.word	0xffffffff


	//   ....[10]....
        /*03b0*/ 	.word	0xffffffff


	//   ....[11]....
        /*03b4*/ 	.word	0xffffffff


	//   ....[12]....
        /*03b8*/ 	.word	0xffffffff


	//   ....[13]....
        /*03bc*/ 	.word	0xffffffff


	//   ....[14]....
        /*03c0*/ 	.word	0xffffffff


	//   ....[15]....
        /*03c4*/ 	.word	0xffffffff


	//   ....[16]....
        /*03c8*/ 	.word	0xffffffff


	//   ....[17]....
        /*03cc*/ 	.word	0xffffffff


	//   ....[18]....
        /*03d0*/ 	.word	0xffffffff


	//   ....[19]....
        /*03d4*/ 	.word	0xffffffff


	//   ....[20]....
        /*03d8*/ 	.word	0xffffffff


	//   ....[21]....
        /*03dc*/ 	.word	0xffffffff


	//   ....[22]....
        /*03e0*/ 	.word	0xffffffff


	//   ....[23]....
        /*03e4*/ 	.word	0xffffffff


	//   ....[24]....
        /*03e8*/ 	.word	0xffffffff


	//   ....[25]....
        /*03ec*/ 	.word	0xffffffff


	//   ....[26]....
        /*03f0*/ 	.word	0xffffffff


	//   ....[27]....
        /*03f4*/ 	.word	0xffffffff


	//   ....[28]....
        /*03f8*/ 	.word	0xffffffff


	//   ....[29]....
        /*03fc*/ 	.word	0xffffffff


	//   ....[30]....
        /*0400*/ 	.word	0xffffffff


	//   ....[31]....
        /*0404*/ 	.word	0xffffffff


	//   ....[32]....
        /*0408*/ 	.word	0xffffffff


	//   ....[33]....
        /*040c*/ 	.word	0xffffffff


	//   ....[34]....
        /*0410*/ 	.word	0xffffffff


	//   ....[35]....
        /*0414*/ 	.word	0xffffffff


	//   ....[36]....
        /*0418*/ 	.word	0xffffffff


	//   ....[37]....
        /*041c*/ 	.word	0xffffffff


	//   ....[38]....
        /*0420*/ 	.word	0xffffffff


	//   ....[39]....
        /*0424*/ 	.word	0xffffffff


	//   ....[40]....
        /*0428*/ 	.word	0xffffffff


	//----- nvinfo : EIATTR_COOP_GROUP_INSTR_OFFSETS
	.align		4
.L_608:
        /*042c*/ 	.byte	0x04, 0x28
        /*042e*/ 	.short	(.L_610 - .L_609)


	//   ....[0]....
.L_609:
        /*0430*/ 	.word	0x00000090


	//   ....[1]....
        /*0434*/ 	.word	0x00000eb0


	//   ....[2]....
        /*0438*/ 	.word	0x00000ee0


	//   ....[3]....
        /*043c*/ 	.word	0x00001040


	//   ....[4]....
        /*0440*/ 	.word	0x00001090


	//   ....[5]....
        /*0444*/ 	.word	0x00001230


	//   ....[6]....
        /*0448*/ 	.word	0x00001260


	//   ....[7]....
        /*044c*/ 	.word	0x000012c0


	//   ....[8]....
        /*0450*/ 	.word	0x000012d0


	//   ....[9]....
        /*0454*/ 	.word	0x00003250


	//   ....[10]....
        /*0458*/ 	.word	0x00003300


	//   ....[11]....
        /*045c*/ 	.word	0x00003310


	//   ....[12]....
        /*0460*/ 	.word	0x00003350


	//   ....[13]....
        /*0464*/ 	.word	0x00006980


	//   ....[14]....
        /*0468*/ 	.word	0x000069b0


	//   ....[15]....
        /*046c*/ 	.word	0x000069e0


	//   ....[16]....
        /*0470*/ 	.word	0x00006a20


	//   ....[17]....
        /*0474*/ 	.word	0x00008ad0


	//   ....[18]....
        /*0478*/ 	.word	0x00008ae0


	//   ....[19]....
        /*047c*/ 	.word	0x00008b10


	//   ....[20]....
        /*0480*/ 	.word	0x00008b30


	//   ....[21]....
        /*0484*/ 	.word	0x0000a4e0


	//   ....[22]....
        /*0488*/ 	.word	0x0000a510


	//   ....[23]....
        /*048c*/ 	.word	0x0000a530


	//   ....[24]....
        /*0490*/ 	.word	0x0000a540


	//   ....[25]....
        /*0494*/ 	.word	0x0000a760


	//   ....[26]....
        /*0498*/ 	.word	0x0000a770


	//   ....[27]....
        /*049c*/ 	.word	0x0000a970


	//   ....[28]....
        /*04a0*/ 	.word	0x0000a9a0


	//   ....[29]....
        /*04a4*/ 	.word	0x0000ab60


	//   ....[30]....
        /*04a8*/ 	.word	0x0000ab90


	//   ....[31]....
        /*04ac*/ 	.word	0x0000ad50


	//   ....[32]....
        /*04b0*/ 	.word	0x0000ad70


	//   ....[33]....
        /*04b4*/ 	.word	0x0000b5e0


	//   ....[34]....
        /*04b8*/ 	.word	0x0000b600


	//   ....[35]....
        /*04bc*/ 	.word	0x0000b7c0


	//   ....[36]....
        /*04c0*/ 	.word	0x0000b7f0


	//   ....[37]....
        /*04c4*/ 	.word	0x0000b980


	//   ....[38]....
        /*04c8*/ 	.word	0x0000b9b0


	//   ....[39]....
        /*04cc*/ 	.word	0x0000bb40


	//   ....[40]....
        /*04d0*/ 	.word	0x0000bb60


	//----- nvinfo : EIATTR_EXIT_INSTR_OFFSETS
	.align		4
.L_610:
        /*04d4*/ 	.byte	0x04, 0x1c
        /*04d6*/ 	.short	(.L_612 - .L_611)


	//   ....[0]....
.L_611:
        /*04d8*/ 	.word	0x00000350


	//   ....[1]....
        /*04dc*/ 	.word	0x0000ad80


	//   ....[2]....
        /*04e0*/ 	.word	0x0000aec0


	//   ....[3]....
        /*04e4*/ 	.word	0x0000af20


	//   ....[4]....
        /*04e8*/ 	.word	0x0000bb70


	//   ....[5]....
        /*04ec*/ 	.word	0x0000bc80


	//   ....[6]....
        /*04f0*/ 	.word	0x0000bce0


	//----- nvinfo : EIATTR_CTAIDZ_USED
	.align		4
.L_612:
        /*04f4*/ 	.byte	0x01, 0x04
	.zero		2


	//----- nvinfo : EIATTR_MAX_THREADS
	.align		4
        /*04f8*/ 	.byte	0x04, 0x05
        /*04fa*/ 	.short	(.L_614 - .L_613)
.L_613:
        /*04fc*/ 	.word	0x00000100
        /*0500*/ 	.word	0x00000001
        /*0504*/ 	.word	0x00000001


	//----- nvinfo : EIATTR_CRS_STACK_SIZE
	.align		4
.L_614:
        /*0508*/ 	.byte	0x04, 0x1e
        /*050a*/ 	.short	(.L_616 - .L_615)
.L_615:
        /*050c*/ 	.word	0x00000000
.L_616:


//--------------------- .nv.info._ZN7cutlass13device_kernelIN5flash19enable_sm80_to_sm89INS1_16FlashAttnFwdSm80INS1_25CollectiveMainloopFwdSm80ILi8ELi1ELb0EN4cute5tupleIJNS5_1CILi128EEENS7_ILi32EEENS7_ILi256EEEEEELi256ENS_10bfloat16_tEfNS_4arch4Sm80ELb0ELb0ELb0ELb1ELb0ELb1ELb1ELb0EEENS1_21CollectiveEpilogueFwdINS6_IJS8_SA_S9_EEENS6_IJNS7_ILi1EEESI_SI_EEESC_SE_Li256ELb1ELb1ELb0ELb0EEENS1_19SingleTileSchedulerILb1ELb0ELb1ELi128EEEEEEEEEvNT_6ParamsE --------------------------
	.section	.nv.info._ZN7cutlass13device_kernelIN5flash19enable_sm80_to_sm89INS1_16FlashAttnFwdSm80INS1_25CollectiveMainloopFwdSm80ILi8ELi1ELb0EN4cute5tupleIJNS5_1CILi128EEENS7_ILi32EEENS7_ILi256EEEEEELi256ENS_10bfloat16_tEfNS_4arch4Sm80ELb0ELb0ELb0ELb1ELb0ELb1ELb1ELb0EEENS1_21CollectiveEpilogueFwdINS6_IJS8_SA_S9_EEENS6_IJNS7_ILi1EEESI_SI_EEESC_SE_Li256ELb1ELb1ELb0ELb0EEENS1_19SingleTileSchedulerILb1ELb0ELb1ELi128EEEEEEEEEvNT_6ParamsE,"",@"SHT_CUDA_INFO"
	.sectionflags	@""
	.align	4


	//----- nvinfo : EIATTR_CUDA_API_VERSION
	.align		4
        /*0000*/ 	.byte	0x04, 0x37
        /*0002*/ 	.short	(.L_618 - .L_617)
.L_617:
        /*0004*/ 	.word	0x00000082


	//----- nvinfo : EIATTR_SW2861232_WAR
	.align		4
.L_618:
        /*0008*/ 	.byte	0x01, 0x35
	.zero		2


	//----- nvinfo : EIATTR_PARAM_CBANK
	.align		4
        /*000c*/ 	.byte	0x04, 0x0a
        /*000e*/ 	.short	(.L_620 - .L_619)
	.align		4
.L_619:
        /*0010*/ 	.word	index@(.nv.constant0._ZN7cutlass13device_kernelIN5flash19enable_sm80_to_sm89INS1_16FlashAttnFwdSm80INS1_25CollectiveMainloopFwdSm80ILi8ELi1ELb0EN4cute5tupleIJNS5_1CILi128EEENS7_ILi32EEENS7_ILi256EEEEEELi256ENS_10bfloat16_tEfNS_4arch4Sm80ELb0ELb0ELb0ELb1ELb0ELb1ELb1ELb0EEENS1_21CollectiveEpilogueFwdINS6_IJS8_SA_S9_EEENS6_IJNS7_ILi1EEESI_SI_EEESC_SE_Li256ELb1ELb1ELb0ELb0EEENS1_19SingleTileSchedulerILb1ELb0ELb1ELi128EEEEEEEEEvNT_6ParamsE)
        /*0014*/ 	.short	0x0160
        /*0016*/ 	.short	0x0418


	//----- nvinfo : EIATTR_CBANK_PARAM_SIZE
	.align		4
.L_620:
        /*0018*/ 	.byte	0x03, 0x19
        /*001a*/ 	.short	0x0418


	//----- nvinfo : EIATTR_KPARAM_INFO
	.align		4
        /*001c*/ 	.byte	0x04, 0x17
        /*001e*/ 	.short	(.L_622 - .L_621)
.L_621:
        /*0020*/ 	.word	0x00000000
        /*0024*/ 	.short	0x0000
        /*0026*/ 	.short	0x0000
        /*0028*/ 	.byte	0x00, 0xf0, 0x61, 0x10


	//----- nvinfo : EIATTR_MAXREG_COUNT
	.align		4
.L_622:
        /*002c*/ 	.byte	0x03, 0x1b
        /*002e*/ 	.short	0x00ff


	//----- nvinfo : EIATTR_NUM_BARRIERS
	.align		4
        /*0030*/ 	.byte	0x02, 0x4c
        /*0032*/ 	.byte	0x02
	.zero		1


	//----- nvinfo : EIATTR_MERCURY_ISA_VERSION
	.align		4
        /*0034*/ 	.byte	0x03, 0x5f
        /*0036*/ 	.short	0x0000


	//----- nvinfo : EIATTR_COOP_GROUP_MASK_REGIDS
	.align		4
        /*0038*/ 	.byte	0x04, 0x29
        /*003a*/ 	.short	(.L_624 - .L_623)


	//   ....[0]....
.L_623:
        /*003c*/ 	.word	0xffffffff


	//   ....[1]....
        /*0040*/ 	.word	0xffffffff


	//   ....[2]....
        /*0044*/ 	.word	0xffffffff


	//   ....[3]....
        /*0048*/ 	.word	0xffffffff


	//   ....[4]....
        /*004c*/ 	.word	0xffffffff


	//   ....[5]....
        /*0050*/ 	.word	0xffffffff


	//   ....[6]....
        /*0054*/ 	.word	0xffffffff


	//   ....[7]....
        /*0058*/ 	.word	0xffffffff


	//   ....[8]....
        /*005c*/ 	.word	0xffffffff


	//   ....[9]....
        /*0060*/ 	.word	0xffffffff


	//   ....[10]....
        /*0064*/ 	.word	0xffffffff


	//   ....[11]....
        /*0068*/ 	.word	0xffffffff


	//   ....[12]....
        /*006c*/ 	.word	0xffffffff


	//   ....[13]....
        /*0070*/ 	.word	0xffffffff


	//   ....[14]....
        /*0074*/ 	.word	0xffffffff


	//   ....[15]....
        /*0078*/ 	.word	0xffffffff


	//   ....[16]....
        /*007c*/ 	.word	0xffffffff


	//   ....[17]....
        /*0080*/ 	.word	0xffffffff


	//   ....[18]....
        /*0084*/ 	.word	0xffffffff


	//   ....[19]....
        /*0088*/ 	.word	0xffffffff


	//   ....[20]....
        /*008c*/ 	.word	0xffffffff


	//   ....[21]....
        /*0090*/ 	.word	0xffffffff


	//   ....[22]....
        /*0094*/ 	.word	0xffffffff


	//   ....[23]....
        /*0098*/ 	.word	0xffffffff


	//   ....[24]....
        /*009c*/ 	.word	0xffffffff


	//   ....[25]....
        /*00a0*/ 	.word	0xffffffff


	//   ....[26]....
        /*00a4*/ 	.word	0xffffffff


	//   ....[27]....
        /*00a8*/ 	.word	0xffffffff


	//   ....[28]....
        /*00ac*/ 	.word	0xffffffff


	//   ....[29]....
        /*00b0*/ 	.word	0xffffffff


	//   ....[30]....
        /*00b4*/ 	.word	0xffffffff


	//   ....[31]....
        /*00b8*/ 	.word	0xffffffff


	//   ....[32]....
        /*00bc*/ 	.word	0xffffffff


	//   ....[33]....
        /*00c0*/ 	.word	0xffffffff


	//   ....[34]....
        /*00c4*/ 	.word	0xffffffff


	//   ....[35]....
        /*00c8*/ 	.word	0xffffffff


	//   ....[36]....
        /*00cc*/ 	.word	0xffffffff


	//   ....[37]....
        /*00d0*/ 	.word	0xffffffff


	//   ....[38]....
        /*00d4*/ 	.word	0xffffffff


	//   ....[39]....
        /*00d8*/ 	.word	0xffffffff


	//   ....[40]....
        /*00dc*/ 	.word	0xffffffff


	//----- nvinfo : EIATTR_COOP_GROUP_INSTR_OFFSETS
	.align		4
.L_624:
        /*00e0*/ 	.byte	0x04, 0x28
        /*00e2*/ 	.short	(.L_626 - .L_625)


	//   ....[0]....
.L_625:
        /*00e4*/ 	.word	0x00000080


	//   ....[1]....
        /*00e8*/ 	.word	0x00004c50


	//   ....[2]....
        /*00ec*/ 	.word	0x00004c90


	//   ....[3]....
        /*00f0*/ 	.word	0x000050b0


	//   ....[4]....
        /*00f4*/ 	.word	0x000050e0


	//   ....[5]....
        /*00f8*/ 	.word	0x00005490


	//   ....[6]....
        /*00fc*/ 	.word	0x000054c0


	//   ....[7]....
        /*0100*/ 	.word	0x000056d0


	//   ....[8]....
        /*0104*/ 	.word	0x00005700


	//   ....[9]....
        /*0108*/ 	.word	0x0000d480


	//   ....[10]....
        /*010c*/ 	.word	0x0000d510


	//   ....[11]....
        /*0110*/ 	.word	0x0000d550


	//   ....[12]....
        /*0114*/ 	.word	0x0000d5d0


	//   ....[13]....
        /*0118*/ 	.word	0x0000ea50


	//   ....[14]....
        /*011c*/ 	.word	0x0000ea70


	//   ....[15]....
        /*0120*/ 	.word	0x0000eaa0


	//   ....[16]....
        /*0124*/ 	.word	0x0000ead0


	//   ....[17]....
        /*0128*/ 	.word	0x0000fdf0


	//   ....[18]....
        /*012c*/ 	.word	0x0000fe20


	//   ....[19]....
        /*0130*/ 	.word	0x0000fe80


	//   ....[20]....
        /*0134*/ 	.word	0x0000fe90


	//   ....[21]....
        /*0138*/ 	.word	0x000117a0


	//   ....[22]....
        /*013c*/ 	.word	0x000117e0


	//   ....[23]....
        /*0140*/ 	.word	0x00011820


	//   ....[24]....
        /*0144*/ 	.word	0x00011860


	//   ....[25]....
        /*0148*/ 	.word	0x00011a80


	//   ....[26]....
        /*014c*/ 	.word	0x00011a90


	//   ....[27]....
        /*0150*/ 	.word	0x00011c90


	//   ....[28]....
        /*0154*/ 	.word	0x00011cc0


	//   ....[29]....
        /*0158*/ 	.word	0x00011e80


	//   ....[30]....
        /*015c*/ 	.word	0x00011eb0


	//   ....[31]....
        /*0160*/ 	.word	0x00012070


	//   ....[32]....
        /*0164*/ 	.word	0x00012090


	//   ....[33]....
        /*0168*/ 	.word	0x00012900


	//   ....[34]....
        /*016c*/ 	.word	0x00012920


	//   ....[35]....
        /*0170*/ 	.word	0x00012ab0


	//   ....[36]....
        /*0174*/ 	.word	0x00012ae0


	//   ....[37]....
        /*0178*/ 	.word	0x00012c70


	//   ....[38]....
        /*017c*/ 	.word	0x00012ca0


	//   ....[39]....
        /*0180*/ 	.word	0x00012e30


	//   ....[40]....
        /*0184*/ 	.word	0x00012e50


	//----- nvinfo : EIATTR_EXIT_INSTR_OFFSETS
	.align		4
.L_626:
        /*0188*/ 	.byte	0x04, 0x1c
        /*018a*/ 	.short	(.L_628 - .L_627)


	//   ....[0]....
.L_627:
        /*018c*/ 	.word	0x00000310


	//   ....[1]....
        /*0190*/ 	.word	0x000120a0


	//   ....[2]....
        /*0194*/ 	.word	0x000121e0


	//   ....[3]....
        /*0198*/ 	.word	0x00012240


	//   ....[4]....
        /*019c*/ 	.word	0x00012e60


	//   ....[5]....
        /*01a0*/ 	.word	0x00012f70


	//   ....[6]....
        /*01a4*/ 	.word	0x00012fd0


	//----- nvinfo : EIATTR_CTAIDZ_USED
	.align		4
.L_628:
        /*01a8*/ 	.byte	0x01, 0x04
	.zero		2


	//----- nvinfo : EIATTR_MAX_THREADS
	.align		4
        /*01ac*/ 	.byte	0x04, 0x05
        /*01ae*/ 	.short	(.L_630 - .L_629)
.L_629:
        /*01b0*/ 	.word	0x00000100
        /*01b4*/ 	.word	0x00000001
        /*01b8*/ 	.word	0x00000001


	//----- nvinfo : EIATTR_CRS_STACK_SIZE
	.align		4
.L_630:
        /*01bc*/ 	.byte	0x04, 0x1e
        /*01be*/ 	.short	(.L_632 - .L_631)
.L_631:
        /*01c0*/ 	.word	0x00000000
.L_632:


//--------------------- .nv.info._ZN7cutlass13device_kernelIN5flash19enable_sm80_to_sm89INS1_16FlashAttnFwdSm80INS1_25CollectiveMainloopFwdSm80ILi8ELi1ELb1EN4cute5tupleIJNS5_1CILi128EEENS7_ILi48EEENS7_ILi256EEEEEELi256ENS_10bfloat16_tEfNS_4arch4Sm80ELb0ELb1ELb0ELb0ELb0ELb0ELb1ELb0EEENS1_21CollectiveEpilogueFwdINS6_IJS8_SA_S9_EEENS6_IJNS7_ILi1EEESI_SI_EEESC_SE_Li256ELb0ELb1ELb0ELb0EEENS1_19SingleTileSchedulerILb0ELb0ELb1ELi128EEEEEEEEEvNT_6ParamsE --------------------------
	.section	.nv.info._ZN7cutlass13device_kernelIN5flash19enable_sm80_to_sm89INS1_16FlashAttnFwdSm80INS1_25CollectiveMainloopFwdSm80ILi8ELi1ELb1EN4cute5tupleIJNS5_1CILi128EEENS7_ILi48EEENS7_ILi256EEEEEELi256ENS_10bfloat16_tEfNS_4arch4Sm80ELb0ELb1ELb0ELb0ELb0ELb0ELb1ELb0EEENS1_21CollectiveEpilogueFwdINS6_IJS8_SA_S9_EEENS6_IJNS7_ILi1EEESI_SI_EEESC_SE_Li256ELb0ELb1ELb0ELb0EEENS1_19SingleTileSchedulerILb0ELb0ELb1ELi128EEEEEEEEEvNT_6ParamsE,"",@"SHT_CUDA_INFO"
	.sectionflags	@""
	.align	4


	//----- nvinfo : EIATTR_CUDA_API_VERSION
	.align		4
        /*0000*/ 	.byte	0x04, 0x37
        /*0002*/ 	.short	(.L_634 - .L_633)
.L_633:
        /*0004*/ 	.word	0x00000082


	//----- nvinfo : EIATTR_SW2861232_WAR
	.align		4
.L_634:
        /*0008*/ 	.byte	0x01, 0x35
	.zero		2


	//----- nvinfo : EIATTR_PARAM_CBANK
	.align		4
        /*000c*/ 	.byte	0x04, 0x0a
        /*000e*/ 	.short	(.L_636 - .L_635)
	.align		4
.L_635:
        /*0010*/ 	.word	index@(.nv.constant0._ZN7cutlass13device_kernelIN5flash19enable_sm80_to_sm89INS1_16FlashAttnFwdSm80INS1_25CollectiveMainloopFwdSm80ILi8ELi1ELb1EN4cute5tupleIJNS5_1CILi128EEENS7_ILi48EEENS7_ILi256EEEEEELi256ENS_10bfloat16_tEfNS_4arch4Sm80ELb0ELb1ELb0ELb0ELb0ELb0ELb1ELb0EEENS1_21CollectiveEpilogueFwdINS6_IJS8_SA_S9_EEENS6_IJNS7_ILi1EEESI_SI_EEESC_SE_Li256ELb0ELb1ELb0ELb0EEENS1_19SingleTileSchedulerILb0ELb0ELb1ELi128EEEEEEEEEvNT_6ParamsE)
        /*0014*/ 	.short	0x0160
        /*0016*/ 	.short	0x0418


	//----- nvinfo : EIATTR_CBANK_PARAM_SIZE
	.align		4
.L_636:
        /*0018*/ 	.byte	0x03, 0x19
        /*001a*/ 	.short	0x0418


	//----- nvinfo : EIATTR_KPARAM_INFO
	.align		4
        /*001c*/ 	.byte	0x04, 0x17
        /*001e*/ 	.short	(.L_638 - .L_637)
.L_637:
        /*0020*/ 	.word	0x00000000
        /*0024*/ 	.short	0x0000
        /*0026*/ 	.short	0x0000
        /*0028*/ 	.byte	0x00, 0xf0, 0x61, 0x10


	//----- nvinfo : EIATTR_MAXREG_COUNT
	.align		4
.L_638:
        /*002c*/ 	.byte	0x03, 0x1b
        /*002e*/ 	.short	0x00ff


	//----- nvinfo : EIATTR_NUM_BARRIERS
	.align		4
        /*0030*/ 	.byte	0x02, 0x4c
        /*0032*/ 	.byte	0x02
	.zero		1


	//----- nvinfo : EIATTR_ANNOTATIONS
	.align		4
        /*0034*/ 	.byte	0x04, 0x55
        /*0036*/ 	.short	(.L_640 - .L_639)


	//   ....[0]....
.L_639:
        /* <DEDUP_REMOVED lines=80> */


	//----- nvinfo : EIATTR_MERCURY_ISA_VERSION
	.align		4
.L_640:
        /*0528*/ 	.byte	0x03, 0x5f
        /*052a*/ 	.short	0x0000


	//----- nvinfo : EIATTR_INT_WARP_WIDE_INSTR_OFFSETS
	.align		4
        /*052c*/ 	.byte	0x04, 0x31
        /*052e*/ 	.short	(.L_642 - .L_641)


	//   ....[0]....
.L_641:
        /*0530*/ 	.word	0x00006880


	//   ....[1]....
        /*0534*/ 	.word	0x0000a800


	//   ....[2]....
        /*0538*/ 	.word	0x0000d8d0


	//----- nvinfo : EIATTR_COOP_GROUP_MASK_REGIDS
	.align		4
.L_642:
        /*053c*/ 	.byte	0x04, 0x29
        /*053e*/ 	.short	(.L_644 - .L_643)


	//   ....[0]....
.L_643:
        /*0540*/ 	.word	0xffffffff


	//   ....[1]....
        /*0544*/ 	.word	0xffffffff


	//   ....[2]....
        /*0548*/ 	.word	0xffffffff


	//   ....[3]....
        /*054c*/ 	.word	0xffffffff


	//   ....[4]....
        /*0550*/ 	.word	0xffffffff


	//   ....[5]....
        /*0554*/ 	.word	0xffffffff


	//   ....[6]....
        /*0558*/ 	.word	0xffffffff


	//   ....[7]....
        /*055c*/ 	.word	0xffffffff


	//   ....[8]....
        /*0560*/ 	.word	0xffffffff


	//   ....[9]....
        /*0564*/ 	.word	0xffffffff


	//   ....[10]....
        /*0568*/ 	.word	0xffffffff


	//   ....[11]....
        /*056c*/ 	.word	0xffffffff


	//   ....[12]....
        /*0570*/ 	.word	0xffffffff


	//   ....[13]....
        /*0574*/ 	.word	0xffffffff


	//   ....[14]....
        /*0578*/ 	.word	0xffffffff


	//   ....[15]....
        /*057c*/ 	.word	0xffffffff


	//   ....[16]....
        /*0580*/ 	.word	0xffffffff


	//   ....[17]....
        /*0584*/ 	.word	0xffffffff


	//   ....[18]....
        /*0588*/ 	.word	0xffffffff


	//   ....[19]....
        /*058c*/ 	.word	0xffffffff


	//   ....[20]....
        /*0590*/ 	.word	0xffffffff


	//   ....[21]....
        /*0594*/ 	.word	0xffffffff


	//   ....[22]....
        /*0598*/ 	.word	0xffffffff


	//   ....[23]....
        /*059c*/ 	.word	0xffffffff


	//   ....[24]....
        /*05a0*/ 	.word	0xffffffff


	//   ....[25]....
        /*05a4*/ 	.word	0xffffffff


	//   ....[26]....
        /*05a8*/ 	.word	0xffffffff


	//   ....[27]....
        /*05ac*/ 	.word	0xffffffff


	//   ....[28]....
        /*05b0*/ 	.word	0xffffffff


	//   ....[29]....
        /*05b4*/ 	.word	0xffffffff


	//   ....[30]....
        /*05b8*/ 	.word	0xffffffff


	//   ....[31]....
        /*05bc*/ 	.word	0xffffffff


	//   ....[32]....
        /*05c0*/ 	.word	0xffffffff


	//   ....[33]....
        /*05c4*/ 	.word	0xffffffff


	//   ....[34]....
        /*05c8*/ 	.word	0xffffffff


	//   ....[35]....
        /*05cc*/ 	.word	0xffffffff


	//   ....[36]....
        /*05d0*/ 	.word	0xffffffff


	//   ....[37]....
        /*05d4*/ 	.word	0xffffffff


	//   ....[38]....
        /*05d8*/ 	.word	0xffffffff


	//   ....[39]....
        /*05dc*/ 	.word	0xffffffff


	//   ....[40]....
        /*05e0*/ 	.word	0xffffffff


	//   ....[41]....
        /*05e4*/ 	.word	0xffffffff


	//   ....[42]....
        /*05e8*/ 	.word	0xffffffff


	//   ....[43]....
        /*05ec*/ 	.word	0xffffffff


	//   ....[44]....
        /*05f0*/ 	.word	0xffffffff


	//   ....[45]....
        /*05f4*/ 	.word	0xffffffff


	//   ....[46]....
        /*05f8*/ 	.word	0xffffffff


	//   ....[47]....
        /*05fc*/ 	.word	0xffffffff


	//   ....[48]....
        /*0600*/ 	.word	0xffffffff


	//   ....[49]....
        /*0604*/ 	.word	0xffffffff


	//   ....[50]....
        /*0608*/ 	.word	0xffffffff


	//   ....[51]....
        /*060c*/ 	.word	0xffffffff


	//   ....[52]....
        /*0610*/ 	.word	0xffffffff


	//   ....[53]....
        /*0614*/ 	.word	0xffffffff


	//----- nvinfo : EIATTR_COOP_GROUP_INSTR_OFFSETS
	.align		4
.L_644:
        /*0618*/ 	.byte	0x04, 0x28
        /*061a*/ 	.short	(.L_646 - .L_645)


	//   ....[0]....
.L_645:
        /*061c*/ 	.word	0x00000f50


	//   ....[1]....
        /*0620*/ 	.word	0x00000f80


	//   ....[2]....
        /*0624*/ 	.word	0x00001180


	//   ....[3]....
        /*0628*/ 	.word	0x000011e0


	//   ....[4]....
        /*062c*/ 	.word	0x00001280


	//   ....[5]....
        /*0630*/ 	.word	0x000012f0


	//   ....[6]....
        /*0634*/ 	.word	0x00001320


	//   ....[7]....
        /*0638*/ 	.word	0x000013c0


	//   ....[8]....
        /*063c*/ 	.word	0x00002fa0


	//   ....[9]....
        /*0640*/ 	.word	0x000031f0


	//   ....[10]....
        /*0644*/ 	.word	0x00003e20


	//   ....[11]....
        /*0648*/ 	.word	0x00003e90


	//   ....[12]....
        /*064c*/ 	.word	0x00003ed0


	//   ....[13]....
        /*0650*/ 	.word	0x00003f00


	//   ....[14]....
        /*0654*/ 	.word	0x00006c60


	//   ....[15]....
        /*0658*/ 	.word	0x00007060


	//   ....[16]....
        /*065c*/ 	.word	0x00007640


	//   ....[17]....
        /*0660*/ 	.word	0x00007660


	//   ....[18]....
        /*0664*/ 	.word	0x00008090


	//   ....[19]....
        /*0668*/ 	.word	0x000080b0


	//   ....[20]....
        /*066c*/ 	.word	0x0000ac20


	//   ....[21]....
        /*0670*/ 	.word	0x0000ac40


	//   ....[22]....
        /*0674*/ 	.word	0x0000b280


	//   ....[23]....
        /*0678*/ 	.word	0x0000b2a0


	//   ....[24]....
        /*067c*/ 	.word	0x0000db20


	//   ....[25]....
        /*0680*/ 	.word	0x0000df10


	//   ....[26]....
        /*0684*/ 	.word	0x0000e4f0


	//   ....[27]....
        /*0688*/ 	.word	0x0000e510


	//   ....[28]....
        /*068c*/ 	.word	0x0000eed0


	//   ....[29]....
        /*0690*/ 	.word	0x0000eef0


	//   ....[30]....
        /*0694*/ 	.word	0x00010230


	//   ....[31]....
        /*0698*/ 	.word	0x00010240


	//   ....[32]....
        /*069c*/ 	.word	0x00010270


	//   ....[33]....
        /*06a0*/ 	.word	0x00010280


	//   ....[34]....
        /*06a4*/ 	.word	0x00011c00


	//   ....[35]....
        /*06a8*/ 	.word	0x00011c10


	//   ....[36]....
        /*06ac*/ 	.word	0x00011c30


	//   ....[37]....
        /*06b0*/ 	.word	0x00011c40


	//   ....[38]....
        /*06b4*/ 	.word	0x00011c50


	//   ....[39]....
        /*06b8*/ 	.word	0x00011c60


	//   ....[40]....
        /*06bc*/ 	.word	0x00011f60


	//   ....[41]....
        /*06c0*/ 	.word	0x00011f90


	//   ....[42]....
        /*06c4*/ 	.word	0x00012150


	//   ....[43]....
        /*06c8*/ 	.word	0x00012180


	//   ....[44]....
        /*06cc*/ 	.word	0x00012340


	//   ....[45]....
        /*06d0*/ 	.word	0x00012360


	//   ....[46]....
        /*06d4*/ 	.word	0x00012a60


	//   ....[47]....
        /*06d8*/ 	.word	0x00012a80


	//   ....[48]....
        /*06dc*/ 	.word	0x00012c30


	//   ....[49]....
        /*06e0*/ 	.word	0x00012c60


	//   ....[50]....
        /*06e4*/ 	.word	0x00012df0


	//   ....[51]....
        /*06e8*/ 	.word	0x00012e20


	//   ....[52]....
        /*06ec*/ 	.word	0x00012fb0


	//   ....[53]....
        /*06f0*/ 	.word	0x00012fd0


	//----- nvinfo : EIATTR_EXIT_INSTR_OFFSETS
	.align		4
.L_646:
        /*06f4*/ 	.byte	0x04, 0x1c
        /*06f6*/ 	.short	(.L_648 - .L_647)


	//   ....[0]....
.L_647:
        /*06f8*/ 	.word	0x00000040


	//   ....[1]....
        /*06fc*/ 	.word	0x00012370


	//   ....[2]....
        /*0700*/ 	.word	0x000124b0


	//   ....[3]....
        /*0704*/ 	.word	0x00012510


	//   ....[4]....
        /*0708*/ 	.word	0x00012fe0


	//   ....[5]....
        /*070c*/ 	.word	0x000130f0


	//   ....[6]....
        /*0710*/ 	.word	0x00013150


	//----- nvinfo : EIATTR_CTAIDZ_USED
	.align		4
.L_648:
        /*0714*/ 	.byte	0x01, 0x04
	.zero		2


	//----- nvinfo : EIATTR_MAX_THREADS
	.align		4
        /*0718*/ 	.byte	0x04, 0x05
        /*071a*/ 	.short	(.L_650 - .L_649)
.L_649:
        /*071c*/ 	.word	0x00000100
        /*0720*/ 	.word	0x00000001
        /*0724*/ 	.word	0x00000001


	//----- nvinfo : EIATTR_CRS_STACK_SIZE
	.align		4
.L_650:
        /*0728*/ 	.byte	0x04, 0x1e
        /*072a*/ 	.short	(.L_652 - .L_651)
.L_651:
        /*072c*/ 	.word	0x00000000
.L_652:


//--------------------- .nv.info._ZN7cutlass13device_kernelIN5flash19enable_sm80_to_sm89INS1_16FlashAttnFwdSm80INS1_25CollectiveMainloopFwdSm80ILi8ELi1ELb1EN4cute5tupleIJNS5_1CILi128EEENS7_ILi48EEENS7_ILi256EEEEEELi256ENS_10bfloat16_tEfNS_4arch4Sm80ELb0ELb1ELb0ELb1ELb0ELb0ELb1ELb0EEENS1_21CollectiveEpilogueFwdINS6_IJS8_SA_S9_EEENS6_IJNS7_ILi1EEESI_SI_EEESC_SE_Li256ELb1ELb1ELb0ELb0EEENS1_19SingleTileSchedulerILb1ELb0ELb1ELi128EEEEEEEEEvNT_6ParamsE --------------------------
	.section	.nv.info._ZN7cutlass13device_kernelIN5flash19enable_sm80_to_sm89INS1_16FlashAttnFwdSm80INS1_25CollectiveMainloopFwdSm80ILi8ELi1ELb1EN4cute5tupleIJNS5_1CILi128EEENS7_ILi48EEENS7_ILi256EEEEEELi256ENS_10bfloat16_tEfNS_4arch4Sm80ELb0ELb1ELb0ELb1ELb0ELb0ELb1ELb0EEENS1_21CollectiveEpilogueFwdINS6_IJS8_SA_S9_EEENS6_IJNS7_ILi1EEESI_SI_EEESC_SE_Li256ELb1ELb1ELb0ELb0EEENS1_19SingleTileSchedulerILb1ELb0ELb1ELi128EEEEEEEEEvNT_6ParamsE,"",@"SHT_CUDA_INFO"
	.sectionflags	@""
	.align	4


	//----- nvinfo : EIATTR_CUDA_API_VERSION
	.align		4
        /*0000*/ 	.byte	0x04, 0x37
        /*0002*/ 	.short	(.L_654 - .L_653)
.L_653:
        /*0004*/ 	.word	0x00000082


	//----- nvinfo : EIATTR_SW2861232_WAR
	.align		4
.L_654:
        /*0008*/ 	.byte	0x01, 0x35
	.zero		2


	//----- nvinfo : EIATTR_PARAM_CBANK
	.align		4
        /*000c*/ 	.byte	0x04, 0x0a
        /*000e*/ 	.short	(.L_656 - .L_655)
	.align		4
.L_655:
        /*0010*/ 	.word	index@(.nv.constant0._ZN7cutlass13device_kernelIN5flash19enable_sm80_to_sm89INS1_16FlashAttnFwdSm80INS1_25CollectiveMainloopFwdSm80ILi8ELi1ELb1EN4cute5tupleIJNS5_1CILi128EEENS7_ILi48EEENS7_ILi256EEEEEELi256ENS_10bfloat16_tEfNS_4arch4Sm80ELb0ELb1ELb0ELb1ELb0ELb0ELb1ELb0EEENS1_21CollectiveEpilogueFwdINS6_IJS8_SA_S9_EEENS6_IJNS7_ILi1EEESI_SI_EEESC_SE_Li256ELb1ELb1ELb0ELb0EEENS1_19SingleTileSchedulerILb1ELb0ELb1ELi128EEEEEEEEEvNT_6ParamsE)
        /*0014*/ 	.short	0x0160
        /*0016*/ 	.short	0x0418


	//----- nvinfo : EIATTR_CBANK_PARAM_SIZE
	.align		4
.L_656:
        /*0018*/ 	.byte	0x03, 0x19
        /*001a*/ 	.short	0x0418


	//----- nvinfo : EIATTR_KPARAM_INFO
	.align		4
        /*001c*/ 	.byte	0x04, 0x17
        /*001e*/ 	.short	(.L_658 - .L_657)
.L_657:
        /*0020*/ 	.word	0x00000000
        /*0024*/ 	.short	0x0000
        /*0026*/ 	.short	0x0000
        /*0028*/ 	.byte	0x00, 0xf0, 0x61, 0x10


	//----- nvinfo : EIATTR_MAXREG_COUNT
	.align		4
.L_658:
        /*002c*/ 	.byte	0x03, 0x1b
        /*002e*/ 	.short	0x00ff


	//----- nvinfo : EIATTR_NUM_BARRIERS
	.align		4
        /*0030*/ 	.byte	0x02, 0x4c
        /*0032*/ 	.byte	0x02
	.zero		1


	//----- nvinfo : EIATTR_ANNOTATIONS
	.align		4
        /*0034*/ 	.byte	0x04, 0x55
        /*0036*/ 	.short	(.L_660 - .L_659)


	//   ....[0]....
.L_659:
        /* <DEDUP_REMOVED lines=80> */


	//----- nvinfo : EIATTR_MERCURY_ISA_VERSION
	.align		4
.L_660:
        /*0528*/ 	.byte	0x03, 0x5f
        /*052a*/ 	.short	0x0000


	//----- nvinfo : EIATTR_INT_WARP_WIDE_INSTR_OFFSETS
	.align		4
        /*052c*/ 	.byte	0x04, 0x31
        /*052e*/ 	.short	(.L_662 - .L_661)


	//   ....[0]....
.L_661:
        /*0530*/ 	.word	0x000072c0


	//   ....[1]....
        /*0534*/ 	.word	0x0000b220


	//   ....[2]....
        /*0538*/ 	.word	0x0000e2f0


	//----- nvinfo : EIATTR_COOP_GROUP_MASK_REGIDS
	.align		4
.L_662:
        /*053c*/ 	.byte	0x04, 0x29
        /*053e*/ 	.short	(.L_664 - .L_663)


	//   ....[0]....
.L_663:
        /*0540*/ 	.word	0xffffffff


	//   ....[1]....
        /*0544*/ 	.word	0xffffffff


	//   ....[2]....
        /*0548*/ 	.word	0xffffffff


	//   ....[3]....
        /*054c*/ 	.word	0xffffffff


	//   ....[4]....
        /*0550*/ 	.word	0xffffffff


	//   ....[5]....
        /*0554*/ 	.word	0xffffffff


	//   ....[6]....
        /*0558*/ 	.word	0xffffffff


	//   ....[7]....
        /*055c*/ 	.word	0xffffffff


	//   ....[8]....
        /*0560*/ 	.word	0xffffffff


	//   ....[9]....
        /*0564*/ 	.word	0xffffffff


	//   ....[10]....
        /*0568*/ 	.word	0xffffffff


	//   ....[11]....
        /*056c*/ 	.word	0xffffffff


	//   ....[12]....
        /*0570*/ 	.word	0xffffffff


	//   ....[13]....
        /*0574*/ 	.word	0xffffffff


	//   ....[14]....
        /*0578*/ 	.word	0xffffffff


	//   ....[15]....
        /*057c*/ 	.word	0xffffffff


	//   ....[16]....
        /*0580*/ 	.word	0xffffffff


	//   ....[17]....
        /*0584*/ 	.word	0xffffffff


	//   ....[18]....
        /*0588*/ 	.word	0xffffffff


	//   ....[19]....
        /*058c*/ 	.word	0xffffffff


	//   ....[20]....
        /*0590*/ 	.word	0xffffffff


	//   ....[21]....
        /*0594*/ 	.word	0xffffffff


	//   ....[22]....
        /*0598*/ 	.word	0xffffffff


	//   ....[23]....
        /*059c*/ 	.word	0xffffffff


	//   ....[24]....
        /*05a0*/ 	.word	0xffffffff


	//   ....[25]....
        /*05a4*/ 	.word	0xffffffff


	//   ....[26]....
        /*05a8*/ 	.word	0xffffffff


	//   ....[27]....
        /*05ac*/ 	.word	0xffffffff


	//   ....[28]....
        /*05b0*/ 	.word	0xffffffff


	//   ....[29]....
        /*05b4*/ 	.word	0xffffffff


	//   ....[30]....
        /*05b8*/ 	.word	0xffffffff


	//   ....[31]....
        /*05bc*/ 	.word	0xffffffff


	//   ....[32]....
        /*05c0*/ 	.word	0xffffffff


	//   ....[33]....
        /*05c4*/ 	.word	0xffffffff


	//   ....[34]....
        /*05c8*/ 	.word	0xffffffff


	//   ....[35]....
        /*05cc*/ 	.word	0xffffffff


	//   ....[36]....
        /*05d0*/ 	.word	0xffffffff


	//   ....[37]....
        /*05d4*/ 	.word	0xffffffff


	//   ....[38]....
        /*05d8*/ 	.word	0xffffffff


	//   ....[39]....
        /*05dc*/ 	.word	0xffffffff


	//   ....[40]....
        /*05e0*/ 	.word	0xffffffff


	//   ....[41]....
        /*05e4*/ 	.word	0xffffffff


	//   ....[42]....
        /*05e8*/ 	.word	0xffffffff


	//   ....[43]....
        /*05ec*/ 	.word	0xffffffff


	//   ....[44]....
        /*05f0*/ 	.word	0xffffffff


	//   ....[45]....
        /*05f4*/ 	.word	0xffffffff


	//   ....[46]....
        /*05f8*/ 	.word	0xffffffff


	//   ....[47]....
        /*05fc*/ 	.word	0xffffffff


	//   ....[48]....
        /*0600*/ 	.word	0xffffffff


	//   ....[49]....
        /*0604*/ 	.word	0xffffffff


	//   ....[50]....
        /*0608*/ 	.word	0xffffffff


	//   ....[51]....
        /*060c*/ 	.word	0xffffffff


	//   ....[52]....
        /*0610*/ 	.word	0xffffffff


	//   ....[53]....
        /*0614*/ 	.word	0xffffffff


	//   ....[54]....
        /*0618*/ 	.word	0xffffffff


	//----- nvinfo : EIATTR_COOP_GROUP_INSTR_OFFSETS
	.align		4
.L_664:
        /*061c*/ 	.byte	0x04, 0x28
        /*061e*/ 	.short	(.L_666 - .L_665)


	//   ....[0]....
.L_665:
        /*0620*/ 	.word	0x000000a0


	//   ....[1]....
        /*0624*/ 	.word	0x00001820


	//   ....[2]....
        /*0628*/ 	.word	0x00001850


	//   ....[3]....
        /*062c*/ 	.word	0x000018a0


	//   ....[4]....
        /*0630*/ 	.word	0x00001900


	//   ....[5]....
        /*0634*/ 	.word	0x00001cf0


	//   ....[6]....
        /*0638*/ 	.word	0x00001d30


	//   ....[7]....
        /*063c*/ 	.word	0x00001e60


	//   ....[8]....
        /*0640*/ 	.word	0x00001e90


	//   ....[9]....
        /*0644*/ 	.word	0x00003950


	//   ....[10]....
        /*0648*/ 	.word	0x00003bc0


	//   ....[11]....
        /*064c*/ 	.word	0x00004840


	//   ....[12]....
        /*0650*/ 	.word	0x000048b0


	//   ....[13]....
        /*0654*/ 	.word	0x000048f0


	//   ....[14]....
        /*0658*/ 	.word	0x00004920


	//   ....[15]....
        /*065c*/ 	.word	0x000076b0


	//   ....[16]....
        /*0660*/ 	.word	0x00007aa0


	//   ....[17]....
        /*0664*/ 	.word	0x00008080


	//   ....[18]....
        /*0668*/ 	.word	0x000080a0


	//   ....[19]....
        /*066c*/ 	.word	0x00008ad0


	//   ....[20]....
        /*0670*/ 	.word	0x00008af0


	//   ....[21]....
        /*0674*/ 	.word	0x0000b640


	//   ....[22]....
        /*0678*/ 	.word	0x0000b660


	//   ....[23]....
        /*067c*/ 	.word	0x0000bca0


	//   ....[24]....
        /*0680*/ 	.word	0x0000bcc0


	//   ....[25]....
        /*0684*/ 	.word	0x0000e540


	//   ....[26]....
        /*0688*/ 	.word	0x0000e930


	//   ....[27]....
        /*068c*/ 	.word	0x0000ef10


	//   ....[28]....
        /*0690*/ 	.word	0x0000ef30


	//   ....[29]....
        /*0694*/ 	.word	0x0000f8f0


	//   ....[30]....
        /*0698*/ 	.word	0x0000f910


	//   ....[31]....
        /*069c*/ 	.word	0x00010c60


	//   ....[32]....
        /*06a0*/ 	.word	0x00010c70


	//   ....[33]....
        /*06a4*/ 	.word	0x00010ca0


	//   ....[34]....
        /*06a8*/ 	.word	0x00010cb0


	//   ....[35]....
        /*06ac*/ 	.word	0x00012740


	//   ....[36]....
        /*06b0*/ 	.word	0x000127a0


	//   ....[37]....
        /*06b4*/ 	.word	0x000127d0


	//   ....[38]....
        /*06b8*/ 	.word	0x00012800


	//   ....[39]....
        /*06bc*/ 	.word	0x00012a30


	//   ....[40]....
        /*06c0*/ 	.word	0x00012a40


	//   ....[41]....
        /*06c4*/ 	.word	0x00012c40


	//   ....[42]....
        /*06c8*/ 	.word	0x00012c70


	//   ....[43]....
        /*06cc*/ 	.word	0x00012e30


	//   ....[44]....
        /*06d0*/ 	.word	0x00012e60


	//   ....[45]....
        /*06d4*/ 	.word	0x00013020


	//   ....[46]....
        /*06d8*/ 	.word	0x00013040


	//   ....[47]....
        /*06dc*/ 	.word	0x00013a10


	//   ....[48]....
        /*06e0*/ 	.word	0x00013a30


	//   ....[49]....
        /*06e4*/ 	.word	0x00013bf0


	//   ....[50]....
        /*06e8*/ 	.word	0x00013c20


	//   ....[51]....
        /*06ec*/ 	.word	0x00013db0


	//   ....[52]....
        /*06f0*/ 	.word	0x00013de0


	//   ....[53]....
        /*06f4*/ 	.word	0x00013f70


	//   ....[54]....
        /*06f8*/ 	.word	0x00013f90


	//----- nvinfo : EIATTR_EXIT_INSTR_OFFSETS
	.align		4
.L_666:
        /*06fc*/ 	.byte	0x04, 0x1c
        /*06fe*/ 	.short	(.L_668 - .L_667)


	//   ....[0]....
.L_667:
        /*0700*/ 	.word	0x00000450


	//   ....[1]....
        /*0704*/ 	.word	0x00013050


	//   ....[2]....
        /*0708*/ 	.word	0x00013190


	//   ....[3]....
        /*070c*/ 	.word	0x000131f0


	//   ....[4]....
        /*0710*/ 	.word	0x00013fa0


	//   ....[5]....
        /*0714*/ 	.word	0x000140b0


	//   ....[6]....
        /*0718*/ 	.word	0x00014110


	//----- nvinfo : EIATTR_CTAIDZ_USED
	.align		4
.L_668:
        /*071c*/ 	.byte	0x01, 0x04
	.zero		2


	//----- nvinfo : EIATTR_MAX_THREADS
	.align		4
        /*0720*/ 	.byte	0x04, 0x05
        /*0722*/ 	.short	(.L_670 - .L_669)
.L_669:
        /*0724*/ 	.word	0x00000100
        /*0728*/ 	.word	0x00000001
        /*072c*/ 	.word	0x00000001


	//----- nvinfo : EIATTR_CRS_STACK_SIZE
	.align		4
.L_670:
        /*0730*/ 	.byte	0x04, 0x1e
        /*0732*/ 	.short	(.L_672 - .L_671)
.L_671:
        /*0734*/ 	.word	0x00000000
.L_672:


//--------------------- .nv.info._ZN7cutlass13device_kernelIN5flash19enable_sm80_to_sm89INS1_16FlashAttnFwdSm80INS1_25CollectiveMainloopFwdSm80ILi8ELi1ELb0EN4cute5tupleIJNS5_1CILi128EEENS7_ILi32EEENS7_ILi256EEEEEELi256ENS_10bfloat16_tEfNS_4arch4Sm80ELb0ELb1ELb0ELb1ELb0ELb1ELb1ELb0EEENS1_21CollectiveEpilogueFwdINS6_IJS8_SA_S9_EEENS6_IJNS7_ILi1EEESI_SI_EEESC_SE_Li256ELb1ELb1ELb0ELb0EEENS1_19SingleTileSchedulerILb1ELb0ELb1ELi128EEEEEEEEEvNT_6ParamsE --------------------------
	.section	.nv.info._ZN7cutlass13device_kernelIN5flash19enable_sm80_to_sm89INS1_16FlashAttnFwdSm80INS1_25CollectiveMainloopFwdSm80ILi8ELi1ELb0EN4cute5tupleIJNS5_1CILi128EEENS7_ILi32EEENS7_ILi256EEEEEELi256ENS_10bfloat16_tEfNS_4arch4Sm80ELb0ELb1ELb0ELb1ELb0ELb1ELb1ELb0EEENS1_21CollectiveEpilogueFwdINS6_IJS8_SA_S9_EEENS6_IJNS7_ILi1EEESI_SI_EEESC_SE_Li256ELb1ELb1ELb0ELb0EEENS1_19SingleTileSchedulerILb1ELb0ELb1ELi128EEEEEEEEEvNT_6ParamsE,"",@"SHT_CUDA_INFO"
	.sectionflags	@""
	.align	4


	//----- nvinfo : EIATTR_CUDA_API_VERSION
	.align		4
        /*0000*/ 	.byte	0x04, 0x37
        /*0002*/ 	.short	(.L_674 - .L_673)
.L_673:
        /*0004*/ 	.word	0x00000082


	//----- nvinfo : EIATTR_SW2861232_WAR
	.align		4
.L_674:
        /*0008*/ 	.byte	0x01, 0x35
	.zero		2


	//----- nvinfo : EIATTR_PARAM_CBANK
	.align		4
        /*000c*/ 	.byte	0x04, 0x0a
        /*000e*/ 	.short	(.L_676 - .L_675)
	.align		4
.L_675:
        /*0010*/ 	.word	index@(.nv.constant0._ZN7cutlass13device_kernelIN5flash19enable_sm80_to_sm89INS1_16FlashAttnFwdSm80INS1_25CollectiveMainloopFwdSm80ILi8ELi1ELb0EN4cute5tupleIJNS5_1CILi128EEENS7_ILi32EEENS7_ILi256EEEEEELi256ENS_10bfloat16_tEfNS_4arch4Sm80ELb0ELb1ELb0ELb1ELb0ELb1ELb1ELb0EEENS1_21CollectiveEpilogueFwdINS6_IJS8_SA_S9_EEENS6_IJNS7_ILi1EEESI_SI_EEESC_SE_Li256ELb1ELb1ELb0ELb0EEENS1_19SingleTileSchedulerILb1ELb0ELb1ELi128EEEEEEEEEvNT_6ParamsE)
        /*0014*/ 	.short	0x0160
        /*0016*/ 	.short	0x0418


	//----- nvinfo : EIATTR_CBANK_PARAM_SIZE
	.align		4
.L_676:
        /*0018*/ 	.byte	0x03, 0x19
        /*001a*/ 	.short	0x0418


	//----- nvinfo : EIATTR_KPARAM_INFO
	.align		4
        /*001c*/ 	.byte	0x04, 0x17
        /*001e*/ 	.short	(.L_678 - .L_677)
.L_677:
        /*0020*/ 	.word	0x00000000
        /*0024*/ 	.short	0x0000
        /*0026*/ 	.short	0x0000
        /*0028*/ 	.byte	0x00, 0xf0, 0x61, 0x10


	//----- nvinfo : EIATTR_MAXREG_COUNT
	.align		4
.L_678:
        /*002c*/ 	.byte	0x03, 0x1b
        /*002e*/ 	.short	0x00ff


	//----- nvinfo : EIATTR_NUM_BARRIERS
	.align		4
        /*0030*/ 	.byte	0x02, 0x4c
        /*0032*/ 	.byte	0x02
	.zero		1


	//----- nvinfo : EIATTR_MERCURY_ISA_VERSION
	.align		4
        /*0034*/ 	.byte	0x03, 0x5f
        /*0036*/ 	.short	0x0000


	//----- nvinfo : EIATTR_INT_WARP_WIDE_INSTR_OFFSETS
	.align		4
        /*0038*/ 	.byte	0x04, 0x31
        /*003a*/ 	.short	(.L_680 - .L_679)


	//   ....[0]....
.L_679:
        /*003c*/ 	.word	0x00006880


	//----- nvinfo : EIATTR_COOP_GROUP_MASK_REGIDS
	.align		4
.L_680:
        /*0040*/ 	.byte	0x04, 0x29
        /*0042*/ 	.short	(.L_682 - .L_681)


	//   ....[0]....
.L_681:
        /*0044*/ 	.word	0xffffffff


	//   ....[1]....
        /*0048*/ 	.word	0xffffffff


	//   ....[2]....
        /*004c*/ 	.word	0xffffffff


	//   ....[3]....
        /*0050*/ 	.word	0xffffffff


	//   ....[4]....
        /*0054*/ 	.word	0xffffffff


	//   ....[5]....
        /*0058*/ 	.word	0xffffffff


	//   ....[6]....
        /*005c*/ 	.word	0xffffffff


	//   ....[7]....
        /*0060*/ 	.word	0xffffffff


	//   ....[8]....
        /*0064*/ 	.word	0xffffffff


	//   ....[9]....
        /*0068*/ 	.word	0xffffffff


	//   ....[10]....
        /*006c*/ 	.word	0xffffffff


	//   ....[11]....
        /*0070*/ 	.word	0xffffffff


	//   ....[12]....
        /*0074*/ 	.word	0xffffffff


	//   ....[13]....
        /*0078*/ 	.word	0xffffffff


	//   ....[14]....
        /*007c*/ 	.word	0xffffffff


	//   ....[15]....
        /*0080*/ 	.word	0xffffffff


	//   ....[16]....
        /*0084*/ 	.word	0xffffffff


	//   ....[17]....
        /*0088*/ 	.word	0xffffffff


	//   ....[18]....
        /*008c*/ 	.word	0xffffffff


	//   ....[19]....
        /*0090*/ 	.word	0xffffffff


	//   ....[20]....
        /*0094*/ 	.word	0xffffffff


	//   ....[21]....
        /*0098*/ 	.word	0xffffffff


	//   ....[22]....
        /*009c*/ 	.word	0xffffffff


	//   ....[23]....
        /*00a0*/ 	.word	0xffffffff


	//   ....[24]....
        /*00a4*/ 	.word	0xffffffff


	//   ....[25]....
        /*00a8*/ 	.word	0xffffffff


	//   ....[26]....
        /*00ac*/ 	.word	0xffffffff


	//   ....[27]....
        /*00b0*/ 	.word	0xffffffff


	//   ....[28]....
        /*00b4*/ 	.word	0xffffffff


	//   ....[29]....
        /*00b8*/ 	.word	0xffffffff


	//   ....[30]....
        /*00bc*/ 	.word	0xffffffff


	//   ....[31]....
        /*00c0*/ 	.word	0xffffffff


	//   ....[32]....
        /*00c4*/ 	.word	0xffffffff


	//   ....[33]....
        /*00c8*/ 	.word	0xffffffff


	//   ....[34]....
        /*00cc*/ 	.word	0xffffffff


	//   ....[35]....
        /*00d0*/ 	.word	0xffffffff


	//   ....[36]....
        /*00d4*/ 	.word	0xffffffff


	//   ....[37]....
        /*00d8*/ 	.word	0xffffffff


	//   ....[38]....
        /*00dc*/ 	.word	0xffffffff


	//   ....[39]....
        /*00e0*/ 	.word	0xffffffff


	//   ....[40]....
        /*00e4*/ 	.word	0xffffffff


	//   ....[41]....
        /*00e8*/ 	.word	0xffffffff


	//   ....[42]....
        /*00ec*/ 	.word	0xffffffff


	//   ....[43]....
        /*00f0*/ 	.word	0xffffffff


	//   ....[44]....
        /*00f4*/ 	.word	0xffffffff


	//   ....[45]....
        /*00f8*/ 	.word	0xffffffff


	//   ....[46]....
        /*00fc*/ 	.word	0xffffffff


	//   ....[47]....
        /*0100*/ 	.word	0xffffffff


	//   ....[48]....
        /*0104*/ 	.word	0xffffffff


	//   ....[49]....
        /*0108*/ 	.word	0xffffffff


	//   ....[50]....
        /*010c*/ 	.word	0xffffffff


	//   ....[51]....
        /*0110*/ 	.word	0xffffffff


	//   ....[52]....
        /*0114*/ 	.word	0xffffffff


	//   ....[53]....
        /*0118*/ 	.word	0xffffffff


	//   ....[54]....
        /*011c*/ 	.word	0xffffffff


	//   ....[55]....
        /*0120*/ 	.word	0xffffffff


	//   ....[56]....
        /*0124*/ 	.word	0xffffffff


	//   ....[57]....
        /*0128*/ 	.word	0xffffffff


	//   ....[58]....
        /*012c*/ 	.word	0xffffffff


	//   ....[59]....
        /*0130*/ 	.word	0xffffffff


	//   ....[60]....
        /*0134*/ 	.word	0xffffffff


	//   ....[61]....
        /*0138*/ 	.word	0xffffffff


	//   ....[62]....
        /*013c*/ 	.word	0xffffffff


	//   ....[63]....
        /*0140*/ 	.word	0xffffffff


	//   ....[64]....
        /*0144*/ 	.word	0xffffffff


	//   ....[65]....
        /*0148*/ 	.word	0xffffffff


	//   ....[66]....
        /*014c*/ 	.word	0xffffffff


	//   ....[67]....
        /*0150*/ 	.word	0xffffffff


	//   ....[68]....
        /*0154*/ 	.word	0xffffffff


	//   ....[69]....
        /*0158*/ 	.word	0xffffffff


	//   ....[70]....
        /*015c*/ 	.word	0xffffffff


	//   ....[71]....
        /*0160*/ 	.word	0xffffffff


	//   ....[72]....
        /*0164*/ 	.word	0xffffffff


	//   ....[73]....
        /*0168*/ 	.word	0xffffffff


	//   ....[74]....
        /*016c*/ 	.word	0xffffffff


	//   ....[75]....
        /*0170*/ 	.word	0xffffffff


	//   ....[76]....
        /*0174*/ 	.word	0xffffffff


	//   ....[77]....
        /*0178*/ 	.word	0xffffffff


	//   ....[78]....
        /*017c*/ 	.word	0xffffffff


	//   ....[79]....
        /*0180*/ 	.word	0xffffffff


	//   ....[80]....
        /*0184*/ 	.word	0xffffffff


	//   ....[81]....
        /*0188*/ 	.word	0xffffffff


	//   ....[82]....
        /*018c*/ 	.word	0xffffffff


	//   ....[83]....
        /*0190*/ 	.word	0xffffffff


	//   ....[84]....
        /*0194*/ 	.word	0xffffffff


	//   ....[85]....
        /*0198*/ 	.word	0xffffffff


	//   ....[86]....
        /*019c*/ 	.word	0xffffffff


	//----- nvinfo : EIATTR_COOP_GROUP_INSTR_OFFSETS
	.align		4
.L_682:
        /*01a0*/ 	.byte	0x04, 0x28
        /*01a2*/ 	.short	(.L_684 - .L_683)


	//   ....[0]....
.L_683:
        /*01a4*/ 	.word	0x00000090


	//   ....[1]....
        /*01a8*/ 	.word	0x00005d60


	//   ....[2]....
        /*01ac*/ 	.word	0x00005d90


	//   ....[3]....
        /*01b0*/ 	.word	0x00005f70


	//   ....[4]....
        /*01b4*/ 	.word	0x00005fd0


	//   ....[5]....
        /*01b8*/ 	.word	0x000063c0


	//   ....[6]....
        /*01bc*/ 	.word	0x000063f0


	//   ....[7]....
        /*01c0*/ 	.word	0x000065a0


	//   ....[8]....
        /*01c4*/ 	.word	0x000065e0


	//   ....[9]....
        /*01c8*/ 	.word	0x00006c20


	//   ....[10]....
        /*01cc*/ 	.word	0x00006c70


	//   ....[11]....
        /*01d0*/ 	.word	0x00006cc0


	//   ....[12]....
        /*01d4*/ 	.word	0x00006cf0


	//   ....[13]....
        /*01d8*/ 	.word	0x00006fc0


	//   ....[14]....
        /*01dc*/ 	.word	0x00007180


	//   ....[15]....
        /*01e0*/ 	.word	0x000071c0


	//   ....[16]....
        /*01e4*/ 	.word	0x00007200


	//   ....[17]....
        /*01e8*/ 	.word	0x00007530


	//   ....[18]....
        /*01ec*/ 	.word	0x000076f0


	//   ....[19]....
        /*01f0*/ 	.word	0x00007730


	//   ....[20]....
        /*01f4*/ 	.word	0x00007770


	//   ....[21]....
        /*01f8*/ 	.word	0x00007ac0


	//   ....[22]....
        /*01fc*/ 	.word	0x00007c80


	//   ....[23]....
        /*0200*/ 	.word	0x00007cc0


	//   ....[24]....
        /*0204*/ 	.word	0x00007d00


	//   ....[25]....
        /*0208*/ 	.word	0x0000b720


	//   ....[26]....
        /*020c*/ 	.word	0x0000b780


	//   ....[27]....
        /*0210*/ 	.word	0x0000b7c0


	//   ....[28]....
        /*0214*/ 	.word	0x0000b7d0


	//   ....[29]....
        /*0218*/ 	.word	0x0000b9b0


	//   ....[30]....
        /*021c*/ 	.word	0x0000bb70


	//   ....[31]....
        /*0220*/ 	.word	0x0000bbb0


	//   ....[32]....
        /*0224*/ 	.word	0x0000bbf0


	//   ....[33]....
        /*0228*/ 	.word	0x0000be30


	//   ....[34]....
        /*022c*/ 	.word	0x0000bff0


	//   ....[35]....
        /*0230*/ 	.word	0x0000c030


	//   ....[36]....
        /*0234*/ 	.word	0x0000c070


	//   ....[37]....
        /*0238*/ 	.word	0x0000c2d0


	//   ....[38]....
        /*023c*/ 	.word	0x0000c490


	//   ....[39]....
        /*0240*/ 	.word	0x0000c4d0


	//   ....[40]....
        /*0244*/ 	.word	0x0000c510


	//   ....[41]....
        /*0248*/ 	.word	0x00011420


	//   ....[42]....
        /*024c*/ 	.word	0x00011680


	//   ....[43]....
        /*0250*/ 	.word	0x00011c70


	//   ....[44]....
        /*0254*/ 	.word	0x00011e10


	//   ....[45]....
        /*0258*/ 	.word	0x00011e20


	//   ....[46]....
        /*025c*/ 	.word	0x00011ee0


	//   ....[47]....
        /*0260*/ 	.word	0x00012fc0


	//   ....[48]....
        /*0264*/ 	.word	0x00013770


	//   ....[49]....
        /*0268*/ 	.word	0x00013ca0


	//   ....[50]....
        /*026c*/ 	.word	0x00013ee0


	//   ....[51]....
        /*0270*/ 	.word	0x00013f10


	//   ....[52]....
        /*0274*/ 	.word	0x00013f80


	//   ....[53]....
        /*0278*/ 	.word	0x00015f70


	//   ....[54]....
        /*027c*/ 	.word	0x00015f90


	//   ....[55]....
        /*0280*/ 	.word	0x00015fc0


	//   ....[56]....
        /*0284*/ 	.word	0x00016000


	//   ....[57]....
        /*0288*/ 	.word	0x00017ef0


	//   ....[58]....
        /*028c*/ 	.word	0x00018170


	//   ....[59]....
        /*0290*/ 	.word	0x000186a0


	//   ....[60]....
        /*0294*/ 	.word	0x000188d0


	//   ....[61]....
        /*0298*/ 	.word	0x00018900


	//   ....[62]....
        /*029c*/ 	.word	0x00018970


	//   ....[63]....
        /*02a0*/ 	.word	0x00019b90


	//   ....[64]....
        /*02a4*/ 	.word	0x00019bc0


	//   ....[65]....
        /*02a8*/ 	.word	0x00019c10


	//   ....[66]....
        /*02ac*/ 	.word	0x00019c20


	//   ....[67]....
        /*02b0*/ 	.word	0x0001b690


	//   ....[68]....
        /*02b4*/ 	.word	0x0001b6d0


	//   ....[69]....
        /*02b8*/ 	.word	0x0001b700


	//   ....[70]....
        /*02bc*/ 	.word	0x0001b730


	//   ....[71]....
        /*02c0*/ 	.word	0x0001b970


	//   ....[72]....
        /*02c4*/ 	.word	0x0001b980


	//   ....[73]....
        /*02c8*/ 	.word	0x0001bb80


	//   ....[74]....
        /*02cc*/ 	.word	0x0001bbb0


	//   ....[75]....
        /*02d0*/ 	.word	0x0001bd70


	//   ....[76]....
        /*02d4*/ 	.word	0x0001bda0


	//   ....[77]....
        /*02d8*/ 	.word	0x0001bf60


	//   ....[78]....
        /*02dc*/ 	.word	0x0001bf80


	//   ....[79]....
        /*02e0*/ 	.word	0x0001c930


	//   ....[80]....
        /*02e4*/ 	.word	0x0001c950


	//   ....[81]....
        /*02e8*/ 	.word	0x0001cae0


	//   ....[82]....
        /*02ec*/ 	.word	0x0001cb10


	//   ....[83]....
        /*02f0*/ 	.word	0x0001cca0


	//   ....[84]....
        /*02f4*/ 	.word	0x0001ccd0


	//   ....[85]....
        /*02f8*/ 	.word	0x0001ce60


	//   ....[86]....
        /*02fc*/ 	.word	0x0001ce80


	//----- nvinfo : EIATTR_EXIT_INSTR_OFFSETS
	.align		4
.L_684:
        /*0300*/ 	.byte	0x04, 0x1c
        /*0302*/ 	.short	(.L_686 - .L_685)


	//   ....[0]....
.L_685:
        /*0304*/ 	.word	0x00000440


	//   ....[1]....
        /*0308*/ 	.word	0x0001bf90


	//   ....[2]....
        /*030c*/ 	.word	0x0001c0d0


	//   ....[3]....
        /*0310*/ 	.word	0x0001c130


	//   ....[4]....
        /*0314*/ 	.word	0x0001ce90


	//   ....[5]....
        /*0318*/ 	.word	0x0001cfa0


	//   ....[6]....
        /*031c*/ 	.word	0x0001d000


	//----- nvinfo : EIATTR_CTAIDZ_USED
	.align		4
.L_686:
        /*0320*/ 	.byte	0x01, 0x04
	.zero		2


	//----- nvinfo : EIATTR_MAX_THREADS
	.align		4
        /*0324*/ 	.byte	0x04, 0x05
        /*0326*/ 	.short	(.L_688 - .L_687)
.L_687:
        /*0328*/ 	.word	0x00000100
        /*032c*/ 	.word	0x00000001
        /*0330*/ 	.word	0x00000001


	//----- nvinfo : EIATTR_CRS_STACK_SIZE
	.align		4
.L_688:
        /*0334*/ 	.byte	0x04, 0x1e
        /*0336*/ 	.short	(.L_690 - .L_689)
.L_689:
        /*0338*/ 	.word	0x00000000
.L_690:


//--------------------- .nv.info._ZN7cutlass13device_kernelIN5flash19enable_sm80_to_sm89INS1_16FlashAttnFwdSm80INS1_25CollectiveMainloopFwdSm80ILi8ELi1ELb1EN4cute5tupleIJNS5_1CILi128EEENS7_ILi64EEENS7_ILi256EEEEEELi256ENS_10bfloat16_tEfNS_4arch4Sm80ELb1ELb0ELb0ELb0ELb0ELb0ELb1ELb0EEENS1_21CollectiveEpilogueFwdINS6_IJS8_SA_S9_EEENS6_IJNS7_ILi1EEESI_SI_EEESC_SE_Li256ELb0ELb1ELb0ELb0EEENS1_30DynamicPersistentTileSchedulerILi256ELi256ELb0ELb1ELb0EEEEEEEEEvNT_6ParamsE --------------------------
	.section	.nv.info._ZN7cutlass13device_kernelIN5flash19enable_sm80_to_sm89INS1_16FlashAttnFwdSm80INS1_25CollectiveMainloopFwdSm80ILi8ELi1ELb1EN4cute5tupleIJNS5_1CILi128EEENS7_ILi64EEENS7_ILi256EEEEEELi256ENS_10bfloat16_tEfNS_4arch4Sm80ELb1ELb0ELb0ELb0ELb0ELb0ELb1ELb0EEENS1_21CollectiveEpilogueFwdINS6_IJS8_SA_S9_EEENS6_IJNS7_ILi1EEESI_SI_EEESC_SE_Li256ELb0ELb1ELb0ELb0EEENS1_30DynamicPersistentTileSchedulerILi256ELi256ELb0ELb1ELb0EEEEEEEEEvNT_6ParamsE,"",@"SHT_CUDA_INFO"
	.sectionflags	@""
	.align	4


	//----- nvinfo : EIATTR_CUDA_API_VERSION
	.align		4
        /*0000*/ 	.byte	0x04, 0x37
        /*0002*/ 	.short	(.L_692 - .L_691)
.L_691:
        /*0004*/ 	.word	0x00000082


	//----- nvinfo : EIATTR_SW2861232_WAR
	.align		4
.L_692:
        /*0008*/ 	.byte	0x01, 0x35
	.zero		2


	//----- nvinfo : EIATTR_PARAM_CBANK
	.align		4
        /*000c*/ 	.byte	0x04, 0x0a
        /*000e*/ 	.short	(.L_694 - .L_693)
	.align		4
.L_693:
        /*0010*/ 	.word	index@(.nv.constant0._ZN7cutlass13device_kernelIN5flash19enable_sm80_to_sm89INS1_16FlashAttnFwdSm80INS1_25CollectiveMainloopFwdSm80ILi8ELi1ELb1EN4cute5tupleIJNS5_1CILi128EEENS7_ILi64EEENS7_ILi256EEEEEELi256ENS_10bfloat16_tEfNS_4arch4Sm80ELb1ELb0ELb0ELb0ELb0ELb0ELb1ELb0EEENS1_21CollectiveEpilogueFwdINS6_IJS8_SA_S9_EEENS6_IJNS7_ILi1EEESI_SI_EEESC_SE_Li256ELb0ELb1ELb0ELb0EEENS1_30DynamicPersistentTileSchedulerILi256ELi256ELb0ELb1ELb0EEEEEEEEEvNT_6ParamsE)
        /*0014*/ 	.short	0x0160
        /*0016*/ 	.short	0x0428


	//----- nvinfo : EIATTR_CBANK_PARAM_SIZE
	.align		4
.L_694:
        /*0018*/ 	.byte	0x03, 0x19
        /*001a*/ 	.short	0x0428


	//----- nvinfo : EIATTR_KPARAM_INFO
	.align		4
        /*001c*/ 	.byte	0x04, 0x17
        /*001e*/ 	.short	(.L_696 - .L_695)
.L_695:
        /*0020*/ 	.word	0x00000000
        /*0024*/ 	.short	0x0000
        /*0026*/ 	.short	0x0000
        /*0028*/ 	.byte	0x00, 0xf0, 0xa1, 0x10


	//----- nvinfo : EIATTR_MAXREG_COUNT
	.align		4
.L_696:
        /*002c*/ 	.byte	0x03, 0x1b
        /*002e*/ 	.short	0x00ff


	//----- nvinfo : EIATTR_NUM_BARRIERS
	.align		4
        /*0030*/ 	.byte	0x02, 0x4c
        /*0032*/ 	.byte	0x06
	.zero		1


	//----- nvinfo : EIATTR_ANNOTATIONS
	.align		4
        /*0034*/ 	.byte	0x04, 0x55
        /*0036*/ 	.short	(.L_698 - .L_697)


	//   ....[0]....
.L_697:
        /* <DEDUP_REMOVED lines=139> */


	//----- nvinfo : EIATTR_MERCURY_ISA_VERSION
	.align		4
.L_698:
        /*08d0*/ 	.byte	0x03, 0x5f
        /*08d2*/ 	.short	0x0000


	//----- nvinfo : EIATTR_INT_WARP_WIDE_INSTR_OFFSETS
	.align		4
        /*08d4*/ 	.byte	0x04, 0x31
        /*08d6*/ 	.short	(.L_700 - .L_699)


	//   ....[0]....
.L_699:
        /*08d8*/ 	.word	0x0000d780


	//   ....[1]....
        /*08dc*/ 	.word	0x0000d800


	//----- nvinfo : EIATTR_COOP_GROUP_MASK_REGIDS
	.align		4
.L_700:
        /*08e0*/ 	.byte	0x04, 0x29
        /*08e2*/ 	.short	(.L_702 - .L_701)


	//   ....[0]....
.L_701:
        /*08e4*/ 	.word	0xffffffff


	//   ....[1]....
        /*08e8*/ 	.word	0xffffffff


	//   ....[2]....
        /*08ec*/ 	.word	0xffffffff


	//   ....[3]....
        /*08f0*/ 	.word	0xffffffff


	//   ....[4]....
        /*08f4*/ 	.word	0xffffffff


	//   ....[5]....
        /*08f8*/ 	.word	0xffffffff


	//   ....[6]....
        /*08fc*/ 	.word	0xffffffff


	//   ....[7]....
        /*0900*/ 	.word	0xffffffff


	//   ....[8]....
        /*0904*/ 	.word	0xffffffff


	//   ....[9]....
        /*0908*/ 	.word	0xffffffff


	//   ....[10]....
        /*090c*/ 	.word	0xffffffff


	//   ....[11]....
        /*0910*/ 	.word	0xffffffff


	//   ....[12]....
        /*0914*/ 	.word	0xffffffff


	//   ....[13]....
        /*0918*/ 	.word	0xffffffff


	//   ....[14]....
        /*091c*/ 	.word	0xffffffff


	//   ....[15]....
        /*0920*/ 	.word	0xffffffff


	//   ....[16]....
        /*0924*/ 	.word	0xffffffff


	//   ....[17]....
        /*0928*/ 	.word	0xffffffff


	//   ....[18]....
        /*092c*/ 	.word	0xffffffff


	//   ....[19]....
        /*0930*/ 	.word	0xffffffff


	//   ....[20]....
        /*0934*/ 	.word	0xffffffff


	//   ....[21]....
        /*0938*/ 	.word	0xffffffff


	//   ....[22]....
        /*093c*/ 	.word	0xffffffff


	//   ....[23]....
        /*0940*/ 	.word	0xffffffff


	//   ....[24]....
        /*0944*/ 	.word	0xffffffff


	//   ....[25]....
        /*0948*/ 	.word	0xffffffff


	//   ....[26]....
        /*094c*/ 	.word	0xffffffff


	//   ....[27]....
        /*0950*/ 	.word	0xffffffff


	//   ....[28]....
        /*0954*/ 	.word	0xffffffff


	//   ....[29]....
        /*0958*/ 	.word	0xffffffff


	//   ....[30]....
        /*095c*/ 	.word	0xffffffff


	//   ....[31]....
        /*0960*/ 	.word	0xffffffff


	//   ....[32]....
        /*0964*/ 	.word	0xffffffff


	//   ....[33]....
        /*0968*/ 	.word	0xffffffff


	//   ....[34]....
        /*096c*/ 	.word	0xffffffff


	//   ....[35]....
        /*0970*/ 	.word	0xffffffff


	//   ....[36]....
        /*0974*/ 	.word	0xffffffff


	//   ....[37]....
        /*0978*/ 	.word	0xffffffff


	//   ....[38]....
        /*097c*/ 	.word	0xffffffff


	//   ....[39]....
        /*0980*/ 	.word	0xffffffff


	//   ....[40]....
        /*0984*/ 	.word	0xffffffff


	//   ....[41]....
        /*0988*/ 	.word	0xffffffff


	//   ....[42]....
        /*098c*/ 	.word	0xffffffff


	//   ....[43]....
        /*0990*/ 	.word	0xffffffff


	//   ....[44]....
        /*0994*/ 	.word	0xffffffff


	//   ....[45]....
        /*0998*/ 	.word	0xffffffff


	//   ....[46]....
        /*099c*/ 	.word	0xffffffff


	//   ....[47]....
        /*09a0*/ 	.word	0xffffffff


	//   ....[48]....
        /*09a4*/ 	.word	0xffffffff


	//   ....[49]....
        /*09a8*/ 	.word	0xffffffff


	//   ....[50]....
        /*09ac*/ 	.word	0xffffffff


	//   ....[51]....
        /*09b0*/ 	.word	0xffffffff


	//   ....[52]....
        /*09b4*/ 	.word	0xffffffff


	//   ....[53]....
        /*09b8*/ 	.word	0xffffffff


	//   ....[54]....
        /*09bc*/ 	.word	0xffffffff


	//   ....[55]....
        /*09c0*/ 	.word	0xffffffff


	//   ....[56]....
        /*09c4*/ 	.word	0xffffffff


	//   ....[57]....
        /*09c8*/ 	.word	0xffffffff


	//   ....[58]....
        /*09cc*/ 	.word	0xffffffff


	//   ....[59]....
        /*09d0*/ 	.word	0xffffffff


	//   ....[60]....
        /*09d4*/ 	.word	0xffffffff


	//   ....[61]....
        /*09d8*/ 	.word	0xffffffff


	//   ....[62]....
        /*09dc*/ 	.word	0xffffffff


	//   ....[63]....
        /*09e0*/ 	.word	0xffffffff


	//----- nvinfo : EIATTR_COOP_GROUP_INSTR_OFFSETS
	.align		4
.L_702:
        /*09e4*/ 	.byte	0x04, 0x28
        /*09e6*/ 	.short	(.L_704 - .L_703)


	//   ....[0]....
.L_703:
        /*09e8*/ 	.word	0x00000050


	//   ....[1]....
        /*09ec*/ 	.word	0x00001bd0


	//   ....[2]....
        /*09f0*/ 	.word	0x00001bf0


	//   ....[3]....
        /*09f4*/ 	.word	0x00001c10


	//   ....[4]....
        /*09f8*/ 	.word	0x00001c50


	//   ....[5]....
        /*09fc*/ 	.word	0x00001de0


	//   ....[6]....
        /*0a00*/ 	.word	0x00001e00


	//   ....[7]....
        /*0a04*/ 	.word	0x00001ee0


	//   ....[8]....
        /*0a08*/ 	.word	0x00001f00


	//   ....[9]....
        /*0a0c*/ 	.word	0x00003680


	//   ....[10]....
        /*0a10*/ 	.word	0x00003690


	//   ....[11]....
        /*0a14*/ 	.word	0x00003be0


	//   ....[12]....
        /*0a18*/ 	.word	0x00003d80


	//   ....[13]....
        /*0a1c*/ 	.word	0x00003d90


	//   ....[14]....
        /*0a20*/ 	.word	0x00003dc0


	//   ....[15]....
        /*0a24*/ 	.word	0x00006b40


	//   ....[16]....
        /*0a28*/ 	.word	0x00006b90


	//   ....[17]....
        /*0a2c*/ 	.word	0x000071c0


	//   ....[18]....
        /*0a30*/ 	.word	0x000073a0


	//   ....[19]....
        /*0a34*/ 	.word	0x00007410


	//   ....[20]....
        /*0a38*/ 	.word	0x000074a0


	//   ....[21]....
        /*0a3c*/ 	.word	0x0000ab60


	//   ....[22]....
        /*0a40*/ 	.word	0x0000abc0


	//   ....[23]....
        /*0a44*/ 	.word	0x0000ac50


	//   ....[24]....
        /*0a48*/ 	.word	0x0000ac80


	//   ....[25]....
        /*0a4c*/ 	.word	0x0000cd30


	//   ....[26]....
        /*0a50*/ 	.word	0x0000cd80


	//   ....[27]....
        /*0a54*/ 	.word	0x0000cda0


	//   ....[28]....
        /*0a58*/ 	.word	0x0000cdc0


	//   ....[29]....
        /*0a5c*/ 	.word	0x0000e1e0


	//   ....[30]....
        /*0a60*/ 	.word	0x0000e5d0


	//   ....[31]....
        /*0a64*/ 	.word	0x0000e5f0


	//   ....[32]....
        /*0a68*/ 	.word	0x0000e610


	//   ....[33]....
        /*0a6c*/ 	.word	0x0000e620


	//   ....[34]....
        /*0a70*/ 	.word	0x0000e7c0


	//   ....[35]....
        /*0a74*/ 	.word	0x0000e7e0


	//   ....[36]....
        /*0a78*/ 	.word	0x0000ea20


	//   ....[37]....
        /*0a7c*/ 	.word	0x0000ea50


	//   ....[38]....
        /*0a80*/ 	.word	0x0000eb90


	//   ....[39]....
        /*0a84*/ 	.word	0x0000ebc0


	//   ....[40]....
        /*0a88*/ 	.word	0x0000ecf0


	//   ....[41]....
        /*0a8c*/ 	.word	0x0000ed00


	//   ....[42]....
        /*0a90*/ 	.word	0x0000f310


	//   ....[43]....
        /*0a94*/ 	.word	0x0000f330


	//   ....[44]....
        /*0a98*/ 	.word	0x0000f520


	//   ....[45]....
        /*0a9c*/ 	.word	0x0000f530


	//   ....[46]....
        /*0aa0*/ 	.word	0x0000f710


	//   ....[47]....
        /*0aa4*/ 	.word	0x0000f730


	//   ....[48]....
        /*0aa8*/ 	.word	0x0000f910


	//   ....[49]....
        /*0aac*/ 	.word	0x0000f920


	//   ....[50]....
        /*0ab0*/ 	.word	0x0000fb70


	//   ....[51]....
        /*0ab4*/ 	.word	0x0000fc70


	//   ....[52]....
        /*0ab8*/ 	.word	0x0000fcd0


	//   ....[53]....
        /*0abc*/ 	.word	0x0000fd20


	//   ....[54]....
        /*0ac0*/ 	.word	0x0000fd70


	//   ....[55]....
        /*0ac4*/ 	.word	0x0000fde0


	//   ....[56]....
        /*0ac8*/ 	.word	0x0000fe50


	//   ....[57]....
        /*0acc*/ 	.word	0x0000feb0


	//   ....[58]....
        /*0ad0*/ 	.word	0x0000ff10


	//   ....[59]....
        /*0ad4*/ 	.word	0x0000ff70


	//   ....[60]....
        /*0ad8*/ 	.word	0x0000ffe0


	//   ....[61]....
        /*0adc*/ 	.word	0x00010040


	//   ....[62]....
        /*0ae0*/ 	.word	0x000100a0


	//   ....[63]....
        /*0ae4*/ 	.word	0x00010100


	//----- nvinfo : EIATTR_EXIT_INSTR_OFFSETS
	.align		4
.L_704:
        /*0ae8*/ 	.byte	0x04, 0x1c
        /*0aea*/ 	.short	(.L_706 - .L_705)


	//   ....[0]....
.L_705:
        /*0aec*/ 	.word	0x000000a0


	//   ....[1]....
        /*0af0*/ 	.word	0x0000fc30


	//----- nvinfo : EIATTR_MAX_THREADS
	.align		4
.L_706:
        /*0af4*/ 	.byte	0x04, 0x05
        /*0af6*/ 	.short	(.L_708 - .L_707)
.L_707:
        /*0af8*/ 	.word	0x00000100
        /*0afc*/ 	.word	0x00000001
        /*0b00*/ 	.word	0x00000001


	//----- nvinfo : EIATTR_CRS_STACK_SIZE
	.align		4
.L_708:
        /*0b04*/ 	.byte	0x04, 0x1e
        /*0b06*/ 	.short	(.L_710 - .L_709)
.L_709:
        /*0b08*/ 	.word	0x00000000
.L_710:


//--------------------- .nv.info._ZN7cutlass13device_kernelIN5flash19enable_sm80_to_sm89INS1_16FlashAttnFwdSm80INS1_25CollectiveMainloopFwdSm80ILi8ELi1ELb1EN4cute5tupleIJNS5_1CILi128EEENS7_ILi64EEENS7_ILi256EEEEEELi256ENS_10bfloat16_tEfNS_4arch4Sm80ELb1ELb0ELb0ELb1ELb0ELb0ELb1ELb0EEENS1_21CollectiveEpilogueFwdINS6_IJS8_SA_S9_EEENS6_IJNS7_ILi1EEESI_SI_EEESC_SE_Li256ELb1ELb1ELb0ELb0EEENS1_19SingleTileSchedulerILb1ELb0ELb1ELi128EEEEEEEEEvNT_6ParamsE --------------------------
	.section	.nv.info._ZN7cutlass13device_kernelIN5flash19enable_sm80_to_sm89INS1_16FlashAttnFwdSm80INS1_25CollectiveMainloopFwdSm80ILi8ELi1ELb1EN4cute5tupleIJNS5_1CILi128EEENS7_ILi64EEENS7_ILi256EEEEEELi256ENS_10bfloat16_tEfNS_4arch4Sm80ELb1ELb0ELb0ELb1ELb0ELb0ELb1ELb0EEENS1_21CollectiveEpilogueFwdINS6_IJS8_SA_S9_EEENS6_IJNS7_ILi1EEESI_SI_EEESC_SE_Li256ELb1ELb1ELb0ELb0EEENS1_19SingleTileSchedulerILb1ELb0ELb1ELi128EEEEEEEEEvNT_6ParamsE,"",@"SHT_CUDA_INFO"
	.sectionflags	@""
	.align	4


	//----- nvinfo : EIATTR_CUDA_API_VERSION
	.align		4
        /*0000*/ 	.byte	0x04, 0x37
        /*0002*/ 	.short	(.L_712 - .L_711)
.L_711:
        /*0004*/ 	.word	0x00000082


	//----- nvinfo : EIATTR_SW2861232_WAR
	.align		4
.L_712:
        /*0008*/ 	.byte	0x01, 0x35
	.zero		2


	//----- nvinfo : EIATTR_PARAM_CBANK
	.align		4
        /*000c*/ 	.byte	0x04, 0x0a
        /*000e*/ 	.short	(.L_714 - .L_713)
	.align		4
.L_713:
        /*0010*/ 	.word	index@(.nv.constant0._ZN7cutlass13device_kernelIN5flash19enable_sm80_to_sm89INS1_16FlashAttnFwdSm80INS1_25CollectiveMainloopFwdSm80ILi8ELi1ELb1EN4cute5tupleIJNS5_1CILi128EEENS7_ILi64EEENS7_ILi256EEEEEELi256ENS_10bfloat16_tEfNS_4arch4Sm80ELb1ELb0ELb0ELb1ELb0ELb0ELb1ELb0EEENS1_21CollectiveEpilogueFwdINS6_IJS8_SA_S9_EEENS6_IJNS7_ILi1EEESI_SI_EEESC_SE_Li256ELb1ELb1ELb0ELb0EEENS1_19SingleTileSchedulerILb1ELb0ELb1ELi128EEEEEEEEEvNT_6ParamsE)
        /*0014*/ 	.short	0x0160
        /*0016*/ 	.short	0x0418


	//----- nvinfo : EIATTR_CBANK_PARAM_SIZE
	.align		4
.L_714:
        /*0018*/ 	.byte	0x03, 0x19
        /*001a*/ 	.short	0x0418


	//----- nvinfo : EIATTR_KPARAM_INFO
	.align		4
        /*001c*/ 	.byte	0x04, 0x17
        /*001e*/ 	.short	(.L_716 - .L_715)
.L_715:
        /*0020*/ 	.word	0x00000000
        /*0024*/ 	.short	0x0000
        /*0026*/ 	.short	0x0000
        /*0028*/ 	.byte	0x00, 0xf0, 0x61, 0x10


	//----- nvinfo : EIATTR_MAXREG_COUNT
	.align		4
.L_716:
        /*002c*/ 	.byte	0x03, 0x1b
        /*002e*/ 	.short	0x00ff


	//----- nvinfo : EIATTR_NUM_BARRIERS
	.align		4
        /*0030*/ 	.byte	0x02, 0x4c
        /*0032*/ 	.byte	0x02
	.zero		1


	//----- nvinfo : EIATTR_ANNOTATIONS
	.align		4
        /*0034*/ 	.byte	0x04, 0x55
        /*0036*/ 	.short	(.L_718 - .L_717)


	//   ....[0]....
.L_717:
        /* <DEDUP_REMOVED lines=99> */


	//----- nvinfo : EIATTR_MERCURY_ISA_VERSION
	.align		4
.L_718:
        /*0658*/ 	.byte	0x03, 0x5f
        /*065a*/ 	.short	0x0000


	//----- nvinfo : EIATTR_COOP_GROUP_MASK_REGIDS
	.align		4
        /*065c*/ 	.byte	0x04, 0x29
        /*065e*/ 	.short	(.L_720 - .L_719)


	//   ....[0]....
.L_719:
        /*0660*/ 	.word	0xffffffff


	//   ....[1]....
        /*0664*/ 	.word	0xffffffff


	//   ....[2]....
        /*0668*/ 	.word	0xffffffff


	//   ....[3]....
        /*066c*/ 	.word	0xffffffff


	//   ....[4]....
        /*0670*/ 	.word	0xffffffff


	//   ....[5]....
        /*0674*/ 	.word	0xffffffff


	//   ....[6]....
        /*0678*/ 	.word	0xffffffff


	//   ....[7]....
        /*067c*/ 	.word	0xffffffff


	//   ....[8]....
        /*0680*/ 	.word	0xffffffff


	//   ....[9]....
        /*0684*/ 	.word	0xffffffff


	//   ....[10]....
        /*0688*/ 	.word	0xffffffff


	//   ....[11]....
        /*068c*/ 	.word	0xffffffff


	//   ....[12]....
        /*0690*/ 	.word	0xffffffff


	//   ....[13]....
        /*0694*/ 	.word	0xffffffff


	//   ....[14]....
        /*0698*/ 	.word	0xffffffff


	//   ....[15]....
        /*069c*/ 	.word	0xffffffff


	//   ....[16]....
        /*06a0*/ 	.word	0xffffffff


	//   ....[17]....
        /*06a4*/ 	.word	0xffffffff


	//   ....[18]....
        /*06a8*/ 	.word	0xffffffff


	//   ....[19]....
        /*06ac*/ 	.word	0xffffffff


	//   ....[20]....
        /*06b0*/ 	.word	0xffffffff


	//   ....[21]....
        /*06b4*/ 	.word	0xffffffff


	//   ....[22]....
        /*06b8*/ 	.word	0xffffffff


	//   ....[23]....
        /*06bc*/ 	.word	0xffffffff


	//   ....[24]....
        /*06c0*/ 	.word	0xffffffff


	//   ....[25]....
        /*06c4*/ 	.word	0xffffffff


	//   ....[26]....
        /*06c8*/ 	.word	0xffffffff


	//   ....[27]....
        /*06cc*/ 	.word	0xffffffff


	//   ....[28]....
        /*06d0*/ 	.word	0xffffffff


	//   ....[29]....
        /*06d4*/ 	.word	0xffffffff


	//   ....[30]....
        /*06d8*/ 	.word	0xffffffff


	//   ....[31]....
        /*06dc*/ 	.word	0xffffffff


	//   ....[32]....
        /*06e0*/ 	.word	0xffffffff


	//   ....[33]....
        /*06e4*/ 	.word	0xffffffff


	//   ....[34]....
        /*06e8*/ 	.word	0xffffffff


	//   ....[35]....
        /*06ec*/ 	.word	0xffffffff


	//   ....[36]....
        /*06f0*/ 	.word	0xffffffff


	//   ....[37]....
        /*06f4*/ 	.word	0xffffffff


	//   ....[38]....
        /*06f8*/ 	.word	0xffffffff


	//   ....[39]....
        /*06fc*/ 	.word	0xffffffff


	//   ....[40]....
        /*0700*/ 	.word	0xffffffff


	//   ....[41]....
        /*0704*/ 	.word	0xffffffff


	//   ....[42]....
        /*0708*/ 	.word	0xffffffff


	//   ....[43]....
        /*070c*/ 	.word	0xffffffff


	//   ....[44]....
        /*0710*/ 	.word	0xffffffff


	//   ....[45]....
        /*0714*/ 	.word	0xffffffff


	//   ....[46]....
        /*0718*/ 	.word	0xffffffff


	//   ....[47]....
        /*071c*/ 	.word	0xffffffff


	//   ....[48]....
        /*0720*/ 	.word	0xffffffff


	//----- nvinfo : EIATTR_COOP_GROUP_INSTR_OFFSETS
	.align		4
.L_720:
        /*0724*/ 	.byte	0x04, 0x28
        /*0726*/ 	.short	(.L_722 - .L_721)


	//   ....[0]....
.L_721:
        /*0728*/ 	.word	0x00000090


	//   ....[1]....
        /*072c*/ 	.word	0x00001160


	//   ....[2]....
        /*0730*/ 	.word	0x000011a0


	//   ....[3]....
        /*0734*/ 	.word	0x000012f0


	//   ....[4]....
        /*0738*/ 	.word	0x00001330


	//   ....[5]....
        /*073c*/ 	.word	0x00001470


	//   ....[6]....
        /*0740*/ 	.word	0x000014a0


	//   ....[7]....
        /*0744*/ 	.word	0x00001610


	//   ....[8]....
        /*0748*/ 	.word	0x00001670


	//   ....[9]....
        /*074c*/ 	.word	0x00003050


	//   ....[10]....
        /*0750*/ 	.word	0x00003070


	//   ....[11]....
        /*0754*/ 	.word	0x00003690


	//   ....[12]....
        /*0758*/ 	.word	0x000037f0


	//   ....[13]....
        /*075c*/ 	.word	0x00003800


	//   ....[14]....
        /*0760*/ 	.word	0x00003860


	//   ....[15]....
        /*0764*/ 	.word	0x00007060


	//   ....[16]....
        /*0768*/ 	.word	0x00007070


	//   ....[17]....
        /*076c*/ 	.word	0x00007730


	//   ....[18]....
        /*0770*/ 	.word	0x00007800


	//   ....[19]....
        /*0774*/ 	.word	0x00007810


	//   ....[20]....
        /*0778*/ 	.word	0x00007830


	//   ....[21]....
        /*077c*/ 	.word	0x0000b000


	//   ....[22]....
        /*0780*/ 	.word	0x0000b020


	//   ....[23]....
        /*0784*/ 	.word	0x0000b740


	//   ....[24]....
        /*0788*/ 	.word	0x0000b760


	//   ....[25]....
        /*078c*/ 	.word	0x0000d130


	//   ....[26]....
        /*0790*/ 	.word	0x0000d140


	//   ....[27]....
        /*0794*/ 	.word	0x0000d170


	//   ....[28]....
        /*0798*/ 	.word	0x0000d190


	//   ....[29]....
        /*079c*/ 	.word	0x0000eb10


	//   ....[30]....
        /*07a0*/ 	.word	0x0000eb50


	//   ....[31]....
        /*07a4*/ 	.word	0x0000eb80


	//   ....[32]....
        /*07a8*/ 	.word	0x0000eba0


	//   ....[33]....
        /*07ac*/ 	.word	0x0000edc0


	//   ....[34]....
        /*07b0*/ 	.word	0x0000edd0


	//   ....[35]....
        /*07b4*/ 	.word	0x0000efd0


	//   ....[36]....
        /*07b8*/ 	.word	0x0000f000


	//   ....[37]....
        /*07bc*/ 	.word	0x0000f1c0


	//   ....[38]....
        /*07c0*/ 	.word	0x0000f1f0


	//   ....[39]....
        /*07c4*/ 	.word	0x0000f3b0


	//   ....[40]....
        /*07c8*/ 	.word	0x0000f3d0


	//   ....[41]....
        /*07cc*/ 	.word	0x0000fc40


	//   ....[42]....
        /*07d0*/ 	.word	0x0000fc60


	//   ....[43]....
        /*07d4*/ 	.word	0x0000fe20


	//   ....[44]....
        /*07d8*/ 	.word	0x0000fe50


	//   ....[45]....
        /*07dc*/ 	.word	0x0000ffe0


	//   ....[46]....
        /*07e0*/ 	.word	0x00010010


	//   ....[47]....
        /*07e4*/ 	.word	0x000101a0


	//   ....[48]....
        /*07e8*/ 	.word	0x000101c0


	//----- nvinfo : EIATTR_EXIT_INSTR_OFFSETS
	.align		4
.L_722:
        /*07ec*/ 	.byte	0x04, 0x1c
        /*07ee*/ 	.short	(.L_724 - .L_723)


	//   ....[0]....
.L_723:
        /*07f0*/ 	.word	0x00000350


	//   ....[1]....
        /*07f4*/ 	.word	0x0000f3e0


	//   ....[2]....
        /*07f8*/ 	.word	0x0000f520


	//   ....[3]....
        /*07fc*/ 	.word	0x0000f580


	//   ....[4]....
        /*0800*/ 	.word	0x000101d0


	//   ....[5]....
        /*0804*/ 	.word	0x000102e0


	//   ....[6]....
        /*0808*/ 	.word	0x00010340


	//----- nvinfo : EIATTR_CTAIDZ_USED
	.align		4
.L_724:
        /*080c*/ 	.byte	0x01, 0x04
	.zero		2


	//----- nvinfo : EIATTR_MAX_THREADS
	.align		4
        /*0810*/ 	.byte	0x04, 0x05
        /*0812*/ 	.short	(.L_726 - .L_725)
.L_725:
        /*0814*/ 	.word	0x00000100
        /*0818*/ 	.word	0x00000001
        /*081c*/ 	.word	0x00000001


	//----- nvinfo : EIATTR_CRS_STACK_SIZE
	.align		4
.L_726:
        /*0820*/ 	.byte	0x04, 0x1e
        /*0822*/ 	.short	(.L_728 - .L_727)
.L_727:
        /*0824*/ 	.word	0x00000000
.L_728:


//--------------------- .nv.info._ZN7cutlass13device_kernelIN5flash19enable_sm80_to_sm89INS1_16FlashAttnFwdSm80INS1_25CollectiveMainloopFwdSm80ILi8ELi1ELb0EN4cute5tupleIJNS5_1CILi128EEENS7_ILi32EEENS7_ILi256EEEEEELi256ENS_10bfloat16_tEfNS_4arch4Sm80ELb1ELb0ELb0ELb1ELb0ELb1ELb1ELb0EEENS1_21CollectiveEpilogueFwdINS6_IJS8_SA_S9_EEENS6_IJNS7_ILi1EEESI_SI_EEESC_SE_Li256ELb1ELb1ELb0ELb0EEENS1_19SingleTileSchedulerILb1ELb0ELb1ELi128EEEEEEEEEvNT_6ParamsE --------------------------
	.section	.nv.info._ZN7cutlass13device_kernelIN5flash19enable_sm80_to_sm89INS1_16FlashAttnFwdSm80INS1_25CollectiveMainloopFwdSm80ILi8ELi1ELb0EN4cute5tupleIJNS5_1CILi128EEENS7_ILi32EEENS7_ILi256EEEEEELi256ENS_10bfloat16_tEfNS_4arch4Sm80ELb1ELb0ELb0ELb1ELb0ELb1ELb1ELb0EEENS1_21CollectiveEpilogueFwdINS6_IJS8_SA_S9_EEENS6_IJNS7_ILi1EEESI_SI_EEESC_SE_Li256ELb1ELb1ELb0ELb0EEENS1_19SingleTileSchedulerILb1ELb0ELb1ELi128EEEEEEEEEvNT_6ParamsE,"",@"SHT_CUDA_INFO"
	.sectionflags	@""
	.align	4


	//----- nvinfo : EIATTR_CUDA_API_VERSION
	.align		4
        /*0000*/ 	.byte	0x04, 0x37
        /*0002*/ 	.short	(.L_730 - .L_729)
.L_729:
        /*0004*/ 	.word	0x00000082


	//----- nvinfo : EIATTR_SW2861232_WAR
	.align		4
.L_730:
        /*0008*/ 	.byte	0x01, 0x35
	.zero		2


	//----- nvinfo : EIATTR_PARAM_CBANK
	.align		4
        /*000c*/ 	.byte	0x04, 0x0a
        /*000e*/ 	.short	(.L_732 - .L_731)
	.align		4
.L_731:
        /*0010*/ 	.word	index@(.nv.constant0._ZN7cutlass13device_kernelIN5flash19enable_sm80_to_sm89INS1_16FlashAttnFwdSm80INS1_25CollectiveMainloopFwdSm80ILi8ELi1ELb0EN4cute5tupleIJNS5_1CILi128EEENS7_ILi32EEENS7_ILi256EEEEEELi256ENS_10bfloat16_tEfNS_4arch4Sm80ELb1ELb0ELb0ELb1ELb0ELb1ELb1ELb0EEENS1_21CollectiveEpilogueFwdINS6_IJS8_SA_S9_EEENS6_IJNS7_ILi1EEESI_SI_EEESC_SE_Li256ELb1ELb1ELb0ELb0EEENS1_19SingleTileSchedulerILb1ELb0ELb1ELi128EEEEEEEEEvNT_6ParamsE)
        /*0014*/ 	.short	0x0160
        /*0016*/ 	.short	0x0418


	//----- nvinfo : EIATTR_CBANK_PARAM_SIZE
	.align		4
.L_732:
        /*0018*/ 	.byte	0x03, 0x19
        /*001a*/ 	.short	0x0418


	//----- nvinfo : EIATTR_KPARAM_INFO
	.align		4
        /*001c*/ 	.byte	0x04, 0x17
        /*001e*/ 	.short	(.L_734 - .L_733)
.L_733:
        /*0020*/ 	.word	0x00000000
        /*0024*/ 	.short	0x0000
        /*0026*/ 	.short	0x0000
        /*0028*/ 	.byte	0x00, 0xf0, 0x61, 0x10


	//----- nvinfo : EIATTR_MAXREG_COUNT
	.align		4
.L_734:
        /*002c*/ 	.byte	0x03, 0x1b
        /*002e*/ 	.short	0x00ff


	//----- nvinfo : EIATTR_NUM_BARRIERS
	.align		4
        /*0030*/ 	.byte	0x02, 0x4c
        /*0032*/ 	.byte	0x02
	.zero		1


	//----- nvinfo : EIATTR_MERCURY_ISA_VERSION
	.align		4
        /*0034*/ 	.byte	0x03, 0x5f
        /*0036*/ 	.short	0x0000


	//----- nvinfo : EIATTR_COOP_GROUP_MASK_REGIDS
	.align		4
        /*0038*/ 	.byte	0x04, 0x29
        /*003a*/ 	.short	(.L_736 - .L_735)


	//   ....[0]....
.L_735:
        /*003c*/ 	.word	0xffffffff


	//   ....[1]....
        /*0040*/ 	.word	0xffffffff


	//   ....[2]....
        /*0044*/ 	.word	0xffffffff


	//   ....[3]....
        /*0048*/ 	.word	0xffffffff


	//   ....[4]....
        /*004c*/ 	.word	0xffffffff


	//   ....[5]....
        /*0050*/ 	.word	0xffffffff


	//   ....[6]....
        /*0054*/ 	.word	0xffffffff


	//   ....[7]....
        /*0058*/ 	.word	0xffffffff


	//   ....[8]....
        /*005c*/ 	.word	0xffffffff


	//   ....[9]....
        /*0060*/ 	.word	0xffffffff


	//   ....[10]....
        /*0064*/ 	.word	0xffffffff


	//   ....[11]....
        /*0068*/ 	.word	0xffffffff


	//   ....[12]....
        /*006c*/ 	.word	0xffffffff


	//   ....[13]....
        /*0070*/ 	.word	0xffffffff


	//   ....[14]....
        /*0074*/ 	.word	0xffffffff


	//   ....[15]....
        /*0078*/ 	.word	0xffffffff


	//   ....[16]....
        /*007c*/ 	.word	0xffffffff


	//   ....[17]....
        /*0080*/ 	.word	0xffffffff


	//   ....[18]....
        /*0084*/ 	.word	0xffffffff


	//   ....[19]....
        /*0088*/ 	.word	0xffffffff


	//   ....[20]....
        /*008c*/ 	.word	0xffffffff


	//   ....[21]....
        /*0090*/ 	.word	0xffffffff


	//   ....[22]....
        /*0094*/ 	.word	0xffffffff


	//   ....[23]....
        /*0098*/ 	.word	0xffffffff


	//   ....[24]....
        /*009c*/ 	.word	0xffffffff


	//   ....[25]....
        /*00a0*/ 	.word	0xffffffff


	//   ....[26]....
        /*00a4*/ 	.word	0xffffffff


	//   ....[27]....
        /*00a8*/ 	.word	0xffffffff


	//   ....[28]....
        /*00ac*/ 	.word	0xffffffff


	//   ....[29]....
        /*00b0*/ 	.word	0xffffffff


	//   ....[30]....
        /*00b4*/ 	.word	0xffffffff


	//   ....[31]....
        /*00b8*/ 	.word	0xffffffff


	//   ....[32]....
        /*00bc*/ 	.word	0xffffffff


	//   ....[33]....
        /*00c0*/ 	.word	0xffffffff


	//   ....[34]....
        /*00c4*/ 	.word	0xffffffff


	//   ....[35]....
        /*00c8*/ 	.word	0xffffffff


	//   ....[36]....
        /*00cc*/ 	.word	0xffffffff


	//   ....[37]....
        /*00d0*/ 	.word	0xffffffff


	//   ....[38]....
        /*00d4*/ 	.word	0xffffffff


	//   ....[39]....
        /*00d8*/ 	.word	0xffffffff


	//   ....[40]....
        /*00dc*/ 	.word	0xffffffff


	//   ....[41]....
        /*00e0*/ 	.word	0xffffffff


	//   ....[42]....
        /*00e4*/ 	.word	0xffffffff


	//   ....[43]....
        /*00e8*/ 	.word	0xffffffff


	//   ....[44]....
        /*00ec*/ 	.word	0xffffffff


	//   ....[45]....
        /*00f0*/ 	.word	0xffffffff


	//   ....[46]....
        /*00f4*/ 	.word	0xffffffff


	//   ....[47]....
        /*00f8*/ 	.word	0xffffffff


	//   ....[48]....
        /*00fc*/ 	.word	0xffffffff


	//   ....[49]....
        /*0100*/ 	.word	0xffffffff


	//   ....[50]....
        /*0104*/ 	.word	0xffffffff


	//   ....[51]....
        /*0108*/ 	.word	0xffffffff


	//   ....[52]....
        /*010c*/ 	.word	0xffffffff


	//   ....[53]....
        /*0110*/ 	.word	0xffffffff


	//   ....[54]....
        /*0114*/ 	.word	0xffffffff


	//   ....[55]....
        /*0118*/ 	.word	0xffffffff


	//   ....[56]....
        /*011c*/ 	.word	0xffffffff


	//   ....[57]....
        /*0120*/ 	.word	0xffffffff


	//   ....[58]....
        /*0124*/ 	.word	0xffffffff


	//   ....[59]....
        /*0128*/ 	.word	0xffffffff


	//   ....[60]....
        /*012c*/ 	.word	0xffffffff


	//   ....[61]....
        /*0130*/ 	.word	0xffffffff


	//   ....[62]....
        /*0134*/ 	.word	0xffffffff


	//   ....[63]....
        /*0138*/ 	.word	0xffffffff


	//   ....[64]....
        /*013c*/ 	.word	0xffffffff


	//   ....[65]....
        /*0140*/ 	.word	0xffffffff


	//   ....[66]....
        /*0144*/ 	.word	0xffffffff


	//   ....[67]....
        /*0148*/ 	.word	0xffffffff


	//   ....[68]....
        /*014c*/ 	.word	0xffffffff


	//   ....[69]....
        /*0150*/ 	.word	0xffffffff


	//   ....[70]....
        /*0154*/ 	.word	0xffffffff


	//   ....[71]....
        /*0158*/ 	.word	0xffffffff


	//   ....[72]....
        /*015c*/ 	.word	0xffffffff


	//   ....[73]....
        /*0160*/ 	.word	0xffffffff


	//   ....[74]....
        /*0164*/ 	.word	0xffffffff


	//   ....[75]....
        /*0168*/ 	.word	0xffffffff


	//   ....[76]....
        /*016c*/ 	.word	0xffffffff


	//   ....[77]....
        /*0170*/ 	.word	0xffffffff


	//   ....[78]....
        /*0174*/ 	.word	0xffffffff


	//   ....[79]....
        /*0178*/ 	.word	0xffffffff


	//   ....[80]....
        /*017c*/ 	.word	0xffffffff


	//----- nvinfo : EIATTR_COOP_GROUP_INSTR_OFFSETS
	.align		4
.L_736:
        /*0180*/ 	.byte	0x04, 0x28
        /*0182*/ 	.short	(.L_738 - .L_737)


	//   ....[0]....
.L_737:
        /*0184*/ 	.word	0x00000060


	//   ....[1]....
        /*0188*/ 	.word	0x00004d70


	//   ....[2]....
        /*018c*/ 	.word	0x00004db0


	//   ....[3]....
        /*0190*/ 	.word	0x00005330


	//   ....[4]....
        /*0194*/ 	.word	0x00005340


	//   ....[5]....
        /*0198*/ 	.word	0x00005540


	//   ....[6]....
        /*019c*/ 	.word	0x00005570


	//   ....[7]....
        /*01a0*/ 	.word	0x00005780


	//   ....[8]....
        /*01a4*/ 	.word	0x000057a0


	//   ....[9]....
        /*01a8*/ 	.word	0x00005e50


	//   ....[10]....
        /*01ac*/ 	.word	0x00005e70


	//   ....[11]....
        /*01b0*/ 	.word	0x00005e90


	//   ....[12]....
        /*01b4*/ 	.word	0x00005ea0


	//   ....[13]....
        /*01b8*/ 	.word	0x00006190


	//   ....[14]....
        /*01bc*/ 	.word	0x00006200


	//   ....[15]....
        /*01c0*/ 	.word	0x00006250


	//   ....[16]....
        /*01c4*/ 	.word	0x000062a0


	//   ....[17]....
        /*01c8*/ 	.word	0x000066a0


	//   ....[18]....
        /*01cc*/ 	.word	0x00006740


	//   ....[19]....
        /*01d0*/ 	.word	0x000067c0


	//   ....[20]....
        /*01d4*/ 	.word	0x00006830


	//   ....[21]....
        /*01d8*/ 	.word	0x00006ba0


	//   ....[22]....
        /*01dc*/ 	.word	0x00006c00


	//   ....[23]....
        /*01e0*/ 	.word	0x00006c40


	//   ....[24]....
        /*01e4*/ 	.word	0x00006c80


	//   ....[25]....
        /*01e8*/ 	.word	0x0000a750


	//   ....[26]....
        /*01ec*/ 	.word	0x0000a770


	//   ....[27]....
        /*01f0*/ 	.word	0x0000a790


	//   ....[28]....
        /*01f4*/ 	.word	0x0000a7a0


	//   ....[29]....
        /*01f8*/ 	.word	0x0000a9a0


	//   ....[30]....
        /*01fc*/ 	.word	0x0000aa40


	//   ....[31]....
        /*0200*/ 	.word	0x0000aa90


	//   ....[32]....
        /*0204*/ 	.word	0x0000ab00


	//   ....[33]....
        /*0208*/ 	.word	0x0000ada0


	//   ....[34]....
        /*020c*/ 	.word	0x0000ae40


	//   ....[35]....
        /*0210*/ 	.word	0x0000aec0


	//   ....[36]....
        /*0214*/ 	.word	0x0000af30


	//   ....[37]....
        /*0218*/ 	.word	0x0000b1c0


	//   ....[38]....
        /*021c*/ 	.word	0x0000b260


	//   ....[39]....
        /*0220*/ 	.word	0x0000b2b0


	//   ....[40]....
        /*0224*/ 	.word	0x0000b300


	//   ....[41]....
        /*0228*/ 	.word	0x0000ff60


	//   ....[42]....
        /*022c*/ 	.word	0x0000ff70


	//   ....[43]....
        /*0230*/ 	.word	0x00010260


	//   ....[44]....
        /*0234*/ 	.word	0x00010360


	//   ....[45]....
        /*0238*/ 	.word	0x00010380


	//   ....[46]....
        /*023c*/ 	.word	0x00010420


	//   ....[47]....
        /*0240*/ 	.word	0x00011820


	//   ....[48]....
        /*0244*/ 	.word	0x00011850


	//   ....[49]....
        /*0248*/ 	.word	0x00011ac0


	//   ....[50]....
        /*024c*/ 	.word	0x00011bf0


	//   ....[51]....
        /*0250*/ 	.word	0x00011c10


	//   ....[52]....
        /*0254*/ 	.word	0x00011cc0


	//   ....[53]....
        /*0258*/ 	.word	0x000139d0


	//   ....[54]....
        /*025c*/ 	.word	0x00013a00


	//   ....[55]....
        /*0260*/ 	.word	0x00013a20


	//   ....[56]....
        /*0264*/ 	.word	0x00013a40


	//   ....[57]....
        /*0268*/ 	.word	0x00014d70


	//   ....[58]....
        /*026c*/ 	.word	0x00014da0


	//   ....[59]....
        /*0270*/ 	.word	0x00014df0


	//   ....[60]....
        /*0274*/ 	.word	0x00014e00


	//   ....[61]....
        /*0278*/ 	.word	0x000166e0


	//   ....[62]....
        /*027c*/ 	.word	0x00016740


	//   ....[63]....
        /*0280*/ 	.word	0x00016790


	//   ....[64]....
        /*0284*/ 	.word	0x000167d0


	//   ....[65]....
        /*0288*/ 	.word	0x000169f0


	//   ....[66]....
        /*028c*/ 	.word	0x00016a00


	//   ....[67]....
        /*0290*/ 	.word	0x00016c00


	//   ....[68]....
        /*0294*/ 	.word	0x00016c30


	//   ....[69]....
        /*0298*/ 	.word	0x00016df0


	//   ....[70]....
        /*029c*/ 	.word	0x00016e20


	//   ....[71]....
        /*02a0*/ 	.word	0x00016fe0


	//   ....[72]....
        /*02a4*/ 	.word	0x00017000


	//   ....[73]....
        /*02a8*/ 	.word	0x00017860


	//   ....[74]....
        /*02ac*/ 	.word	0x00017880


	//   ....[75]....
        /*02b0*/ 	.word	0x00017a10


	//   ....[76]....
        /*02b4*/ 	.word	0x00017a40


	//   ....[77]....
        /*02b8*/ 	.word	0x00017bd0


	//   ....[78]....
        /*02bc*/ 	.word	0x00017c00


	//   ....[79]....
        /*02c0*/ 	.word	0x00017d90


	//   ....[80]....
        /*02c4*/ 	.word	0x00017db0


	//----- nvinfo : EIATTR_EXIT_INSTR_OFFSETS
	.align		4
.L_738:
        /*02c8*/ 	.byte	0x04, 0x1c
        /*02ca*/ 	.short	(.L_740 - .L_739)


	//   ....[0]....
.L_739:
        /*02cc*/ 	.word	0x00000330


	//   ....[1]....
        /*02d0*/ 	.word	0x00017010


	//   ....[2]....
        /*02d4*/ 	.word	0x00017150


	//   ....[3]....
        /*02d8*/ 	.word	0x000171b0


	//   ....[4]....
        /*02dc*/ 	.word	0x00017dc0


	//   ....[5]....
        /*02e0*/ 	.word	0x00017ed0


	//   ....[6]....
        /*02e4*/ 	.word	0x00017f30


	//----- nvinfo : EIATTR_CTAIDZ_USED
	.align		4
.L_740:
        /*02e8*/ 	.byte	0x01, 0x04
	.zero		2


	//----- nvinfo : EIATTR_MAX_THREADS
	.align		4
        /*02ec*/ 	.byte	0x04, 0x05
        /*02ee*/ 	.short	(.L_742 - .L_741)
.L_741:
        /*02f0*/ 	.word	0x00000100
        /*02f4*/ 	.word	0x00000001
        /*02f8*/ 	.word	0x00000001


	//----- nvinfo : EIATTR_CRS_STACK_SIZE
	.align		4
.L_742:
        /*02fc*/ 	.byte	0x04, 0x1e
        /*02fe*/ 	.short	(.L_744 - .L_743)
.L_743:
        /*0300*/ 	.word	0x00000000
.L_744:


//--------------------- .nv.info._ZN7cutlass13device_kernelIN5flash19enable_sm80_to_sm89INS1_16FlashAttnFwdSm80INS1_25CollectiveMainloopFwdSm80ILi8ELi1ELb0EN4cute5tupleIJNS5_1CILi128EEENS7_ILi96EEENS7_ILi256EEEEEELi256ENS_10bfloat16_tEfNS_4arch4Sm80ELb0ELb0ELb0ELb0ELb0ELb0ELb1ELb0EEENS1_21CollectiveEpilogueFwdINS6_IJS8_SA_S9_EEENS6_IJNS7_ILi1EEESI_SI_EEESC_SE_Li256ELb0ELb1ELb0ELb0EEENS1_19SingleTileSchedulerILb0ELb0ELb1ELi128EEEEEEEEEvNT_6ParamsE --------------------------
	.section	.nv.info._ZN7cutlass13device_kernelIN5flash19enable_sm80_to_sm89INS1_16FlashAttnFwdSm80INS1_25CollectiveMainloopFwdSm80ILi8ELi1ELb0EN4cute5tupleIJNS5_1CILi128EEENS7_ILi96EEENS7_ILi256EEEEEELi256ENS_10bfloat16_tEfNS_4arch4Sm80ELb0ELb0ELb0ELb0ELb0ELb0ELb1ELb0EEENS1_21CollectiveEpilogueFwdINS6_IJS8_SA_S9_EEENS6_IJNS7_ILi1EEESI_SI_EEESC_SE_Li256ELb0ELb1ELb0ELb0EEENS1_19SingleTileSchedulerILb0ELb0ELb1ELi128EEEEEEEEEvNT_6ParamsE,"",@"SHT_CUDA_INFO"
	.sectionflags	@""
	.align	4


	//----- nvinfo : EIATTR_CUDA_API_VERSION
	.align		4
        /*0000*/ 	.byte	0x04, 0x37
        /*0002*/ 	.short	(.L_746 - .L_745)
.L_745:
        /*0004*/ 	.word	0x00000082


	//----- nvinfo : EIATTR_SW2861232_WAR
	.align		4
.L_746:
        /*0008*/ 	.byte	0x01, 0x35
	.zero		2


	//----- nvinfo : EIATTR_PARAM_CBANK
	.align		4
        /*000c*/ 	.byte	0x04, 0x0a
        /*000e*/ 	.short	(.L_748 - .L_747)
	.align		4
.L_747:
        /*0010*/ 	.word	index@(.nv.constant0._ZN7cutlass13device_kernelIN5flash19enable_sm80_to_sm89INS1_16FlashAttnFwdSm80INS1_25CollectiveMainloopFwdSm80ILi8ELi1ELb0EN4cute5tupleIJNS5_1CILi128EEENS7_ILi96EEENS7_ILi256EEEEEELi256ENS_10bfloat16_tEfNS_4arch4Sm80ELb0ELb0ELb0ELb0ELb0ELb0ELb1ELb0EEENS1_21CollectiveEpilogueFwdINS6_IJS8_SA_S9_EEENS6_IJNS7_ILi1EEESI_SI_EEESC_SE_Li256ELb0ELb1ELb0ELb0EEENS1_19SingleTileSchedulerILb0ELb0ELb1ELi128EEEEEEEEEvNT_6ParamsE)
        /*0014*/ 	.short	0x0160
        /*0016*/ 	.short	0x0418


	//----- nvinfo : EIATTR_CBANK_PARAM_SIZE
	.align		4
.L_748:
        /*0018*/ 	.byte	0x03, 0x19
        /*001a*/ 	.short	0x0418


	//----- nvinfo : EIATTR_KPARAM_INFO
	.align		4
        /*001c*/ 	.byte	0x04, 0x17
        /*001e*/ 	.short	(.L_750 - .L_749)
.L_749:
        /*0020*/ 	.word	0x00000000
        /*0024*/ 	.short	0x0000
        /*0026*/ 	.short	0x0000
        /*0028*/ 	.byte	0x00, 0xf0, 0x61, 0x10


	//----- nvinfo : EIATTR_MAXREG_COUNT
	.align		4
.L_750:
        /*002c*/ 	.byte	0x03, 0x1b
        /*002e*/ 	.short	0x00ff


	//----- nvinfo : EIATTR_NUM_BARRIERS
	.align		4
        /*0030*/ 	.byte	0x02, 0x4c
        /*0032*/ 	.byte	0x02
	.zero		1


	//----- nvinfo : EIATTR_ANNOTATIONS
	.align		4
        /*0034*/ 	.byte	0x04, 0x55
        /*0036*/ 	.short	(.L_752 - .L_751)


	//   ....[0]....
.L_751:
        /* <DEDUP_REMOVED lines=23> */


	//----- nvinfo : EIATTR_MERCURY_ISA_VERSION
	.align		4
.L_752:
        /*0198*/ 	.byte	0x03, 0x5f
        /*019a*/ 	.short	0x0000


	//----- nvinfo : EIATTR_COOP_GROUP_MASK_REGIDS
	.align		4
        /*019c*/ 	.byte	0x04, 0x29
        /*019e*/ 	.short	(.L_754 - .L_753)


	//   ....[0]....
.L_753:
        /*01a0*/ 	.word	0xffffffff


	//   ....[1]....
        /*01a4*/ 	.word	0xffffffff


	//   ....[2]....
        /*01a8*/ 	.word	0xffffffff


	//   ....[3]....
        /*01ac*/ 	.word	0xffffffff


	//   ....[4]....
        /*01b0*/ 	.word	0xffffffff


	//   ....[5]....
        /*01b4*/ 	.word	0xffffffff


	//   ....[6]....
        /*01b8*/ 	.word	0xffffffff


	//   ....[7]....
        /*01bc*/ 	.word	0xffffffff


	//   ....[8]....
        /*01c0*/ 	.word	0xffffffff


	//   ....[9]....
        /*01c4*/ 	.word	0xffffffff


	//   ....[10]....
        /*01c8*/ 	.word	0xffffffff


	//   ....[11]....
        /*01cc*/ 	.word	0xffffffff


	//   ....[12]....
        /*01d0*/ 	.word	0xffffffff


	//   ....[13]....
        /*01d4*/ 	.word	0xffffffff


	//   ....[14]....
        /*01d8*/ 	.word	0xffffffff


	//   ....[15]....
        /*01dc*/ 	.word	0xffffffff


	//   ....[16]....
        /*01e0*/ 	.word	0xffffffff


	//   ....[17]....
        /*01e4*/ 	.word	0xffffffff


	//   ....[18]....
        /*01e8*/ 	.word	0xffffffff


	//   ....[19]....
        /*01ec*/ 	.word	0xffffffff


	//   ....[20]....
        /*01f0*/ 	.word	0xffffffff


	//   ....[21]....
        /*01f4*/ 	.word	0xffffffff


	//   ....[22]....
        /*01f8*/ 	.word	0xffffffff


	//   ....[23]....
        /*01fc*/ 	.word	0xffffffff


	//   ....[24]....
        /*0200*/ 	.word	0xffffffff


	//   ....[25]....
        /*0204*/ 	.word	0xffffffff


	//   ....[26]....
        /*0208*/ 	.word	0xffffffff


	//   ....[27]....
        /*020c*/ 	.word	0xffffffff


	//   ....[28]....
        /*0210*/ 	.word	0xffffffff


	//   ....[29]....
        /*0214*/ 	.word	0xffffffff


	//   ....[30]....
        /*0218*/ 	.word	0xffffffff


	//   ....[31]....
        /*021c*/ 	.word	0xffffffff


	//----- nvinfo : EIATTR_COOP_GROUP_INSTR_OFFSETS
	.align		4
.L_754:
        /*0220*/ 	.byte	0x04, 0x28
        /*0222*/ 	.short	(.L_756 - .L_755)


	//   ....[0]....
.L_755:
        /*0224*/ 	.word	0x000003f0


	//   ....[1]....
        /*0228*/ 	.word	0x00000420


	//   ....[2]....
        /*022c*/ 	.word	0x00000450


	//   ....[3]....
        /*0230*/ 	.word	0x00000480


	//   ....[4]....
        /*0234*/ 	.word	0x00000730


	//   ....[5]....
        /*0238*/ 	.word	0x00000770


	//   ....[6]....
        /*023c*/ 	.word	0x00000940


	//   ....[7]....
        /*0240*/ 	.word	0x00000a10


	//   ....[8]....
        /*0244*/ 	.word	0x00003760


	//   ....[9]....
        /*0248*/ 	.word	0x00003830


	//   ....[10]....
        /*024c*/ 	.word	0x00003880


	//   ....[11]....
        /*0250*/ 	.word	0x00003900


	//   ....[12]....
        /*0254*/ 	.word	0x000082f0


	//   ....[13]....
        /*0258*/ 	.word	0x00008320


	//   ....[14]....
        /*025c*/ 	.word	0x00008340


	//   ....[15]....
        /*0260*/ 	.word	0x00008360


	//   ....[16]....
        /*0264*/ 	.word	0x0000acb0


	//   ....[17]....
        /*0268*/ 	.word	0x0000acc0


	//   ....[18]....
        /*026c*/ 	.word	0x0000ad10


	//   ....[19]....
        /*0270*/ 	.word	0x0000ad30


	//   ....[20]....
        /*0274*/ 	.word	0x0000c530


	//   ....[21]....
        /*0278*/ 	.word	0x0000c540


	//   ....[22]....
        /*027c*/ 	.word	0x0000c560


	//   ....[23]....
        /*0280*/ 	.word	0x0000c570


	//   ....[24]....
        /*0284*/ 	.word	0x0000c6a0


	//   ....[25]....
        /*0288*/ 	.word	0x0000c6c0


	//   ....[26]....
        /*028c*/ 	.word	0x0000c890


	//   ....[27]....
        /*0290*/ 	.word	0x0000c8c0


	//   ....[28]....
        /*0294*/ 	.word	0x0000ca50


	//   ....[29]....
        /*0298*/ 	.word	0x0000ca80


	//   ....[30]....
        /*029c*/ 	.word	0x0000cc10


	//   ....[31]....
        /*02a0*/ 	.word	0x0000cc30


	//----- nvinfo : EIATTR_EXIT_INSTR_OFFSETS
	.align		4
.L_756:
        /*02a4*/ 	.byte	0x04, 0x1c
        /*02a6*/ 	.short	(.L_758 - .L_757)


	//   ....[0]....
.L_757:
        /*02a8*/ 	.word	0x00000040


	//   ....[1]....
        /*02ac*/ 	.word	0x0000cc40


	//   ....[2]....
        /*02b0*/ 	.word	0x0000cd50


	//   ....[3]....
        /*02b4*/ 	.word	0x0000cdb0


	//----- nvinfo : EIATTR_CTAIDZ_USED
	.align		4
.L_758:
        /*02b8*/ 	.byte	0x01, 0x04
	.zero		2


	//----- nvinfo : EIATTR_MAX_THREADS
	.align		4
        /*02bc*/ 	.byte	0x04, 0x05
        /*02be*/ 	.short	(.L_760 - .L_759)
.L_759:
        /*02c0*/ 	.word	0x00000100
        /*02c4*/ 	.word	0x00000001
        /*02c8*/ 	.word	0x00000001


	//----- nvinfo : EIATTR_CRS_STACK_SIZE
	.align		4
.L_760:
        /*02cc*/ 	.byte	0x04, 0x1e
        /*02ce*/ 	.short	(.L_762 - .L_761)
.L_761:
        /*02d0*/ 	.word	0x00000000
.L_762:


//--------------------- .nv.info._ZN7cutlass13device_kernelIN5flash19enable_sm80_to_sm89INS1_16FlashAttnFwdSm80INS1_25CollectiveMainloopFwdSm80ILi8ELi1ELb0EN4cute5tupleIJNS5_1CILi128EEENS7_ILi96EEENS7_ILi256EEEEEELi256ENS_10bfloat16_tEfNS_4arch4Sm80ELb0ELb0ELb0ELb1ELb0ELb0ELb1ELb0EEENS1_21CollectiveEpilogueFwdINS6_IJS8_SA_S9_EEENS6_IJNS7_ILi1EEESI_SI_EEESC_SE_Li256ELb1ELb1ELb0ELb0EEENS1_19SingleTileSchedulerILb1ELb0ELb1ELi128EEEEEEEEEvNT_6ParamsE --------------------------
	.section	.nv.info._ZN7cutlass13device_kernelIN5flash19enable_sm80_to_sm89INS1_16FlashAttnFwdSm80INS1_25CollectiveMainloopFwdSm80ILi8ELi1ELb0EN4cute5tupleIJNS5_1CILi128EEENS7_ILi96EEENS7_ILi256EEEEEELi256ENS_10bfloat16_tEfNS_4arch4Sm80ELb0ELb0ELb0ELb1ELb0ELb0ELb1ELb0EEENS1_21CollectiveEpilogueFwdINS6_IJS8_SA_S9_EEENS6_IJNS7_ILi1EEESI_SI_EEESC_SE_Li256ELb1ELb1ELb0ELb0EEENS1_19SingleTileSchedulerILb1ELb0ELb1ELi128EEEEEEEEEvNT_6ParamsE,"",@"SHT_CUDA_INFO"
	.sectionflags	@""
	.align	4


	//----- nvinfo : EIATTR_CUDA_API_VERSION
	.align		4
        /*0000*/ 	.byte	0x04, 0x37
        /*0002*/ 	.short	(.L_764 - .L_763)
.L_763:
        /*0004*/ 	.word	0x00000082


	//----- nvinfo : EIATTR_SW2861232_WAR
	.align		4
.L_764:
        /*0008*/ 	.byte	0x01, 0x35
	.zero		2


	//----- nvinfo : EIATTR_PARAM_CBANK
	.align		4
        /*000c*/ 	.byte	0x04, 0x0a
        /*000e*/ 	.short	(.L_766 - .L_765)
	.align		4
.L_765:
        /*0010*/ 	.word	index@(.nv.constant0._ZN7cutlass13device_kernelIN5flash19enable_sm80_to_sm89INS1_16FlashAttnFwdSm80INS1_25CollectiveMainloopFwdSm80ILi8ELi1ELb0EN4cute5tupleIJNS5_1CILi128EEENS7_ILi96EEENS7_ILi256EEEEEELi256ENS_10bfloat16_tEfNS_4arch4Sm80ELb0ELb0ELb0ELb1ELb0ELb0ELb1ELb0EEENS1_21CollectiveEpilogueFwdINS6_IJS8_SA_S9_EEENS6_IJNS7_ILi1EEESI_SI_EEESC_SE_Li256ELb1ELb1ELb0ELb0EEENS1_19SingleTileSchedulerILb1ELb0ELb1ELi128EEEEEEEEEvNT_6ParamsE)
        /*0014*/ 	.short	0x0160
        /*0016*/ 	.short	0x0418


	//----- nvinfo : EIATTR_CBANK_PARAM_SIZE
	.align		4
.L_766:
        /*0018*/ 	.byte	0x03, 0x19
        /*001a*/ 	.short	0x0418


	//----- nvinfo : EIATTR_KPARAM_INFO
	.align		4
        /*001c*/ 	.byte	0x04, 0x17
        /*001e*/ 	.short	(.L_768 - .L_767)
.L_767:
        /*0020*/ 	.word	0x00000000
        /*0024*/ 	.short	0x0000
        /*0026*/ 	.short	0x0000
        /*0028*/ 	.byte	0x00, 0xf0, 0x61, 0x10


	//----- nvinfo : EIATTR_MAXREG_COUNT
	.align		4
.L_768:
        /*002c*/ 	.byte	0x03, 0x1b
        /*002e*/ 	.short	0x00ff


	//----- nvinfo : EIATTR_NUM_BARRIERS
	.align		4
        /*0030*/ 	.byte	0x02, 0x4c
        /*0032*/ 	.byte	0x02
	.zero		1


	//----- nvinfo : EIATTR_ANNOTATIONS
	.align		4
        /*0034*/ 	.byte	0x04, 0x55
        /*0036*/ 	.short	(.L_770 - .L_769)


	//   ....[0]....
.L_769:
        /* <DEDUP_REMOVED lines=21> */


	//----- nvinfo : EIATTR_MERCURY_ISA_VERSION
	.align		4
.L_770:
        /*0170*/ 	.byte	0x03, 0x5f
        /*0172*/ 	.short	0x0000


	//----- nvinfo : EIATTR_COOP_GROUP_MASK_REGIDS
	.align		4
        /*0174*/ 	.byte	0x04, 0x29
        /*0176*/ 	.short	(.L_772 - .L_771)


	//   ....[0]....
.L_771:
        /*0178*/ 	.word	0xffffffff


	//   ....[1]....
        /*017c*/ 	.word	0xffffffff


	//   ....[2]....
        /*0180*/ 	.word	0xffffffff


	//   ....[3]....
        /*0184*/ 	.word	0xffffffff


	//   ....[4]....
        /*0188*/ 	.word	0xffffffff


	//   ....[5]....
        /*018c*/ 	.word	0xffffffff


	//   ....[6]....
        /*0190*/ 	.word	0xffffffff


	//   ....[7]....
        /*0194*/ 	.word	0xffffffff


	//   ....[8]....
        /*0198*/ 	.word	0xffffffff


	//   ....[9]....
        /*019c*/ 	.word	0xffffffff


	//   ....[10]....
        /*01a0*/ 	.word	0xffffffff


	//   ....[11]....
        /*01a4*/ 	.word	0xffffffff


	//   ....[12]....
        /*01a8*/ 	.word	0xffffffff


	//   ....[13]....
        /*01ac*/ 	.word	0xffffffff


	//   ....[14]....
        /*01b0*/ 	.word	0xffffffff


	//   ....[15]....
        /*01b4*/ 	.word	0xffffffff


	//   ....[16]....
        /*01b8*/ 	.word	0xffffffff


	//   ....[17]....
        /*01bc*/ 	.word	0xffffffff


	//   ....[18]....
        /*01c0*/ 	.word	0xffffffff


	//   ....[19]....
        /*01c4*/ 	.word	0xffffffff


	//   ....[20]....
        /*01c8*/ 	.word	0xffffffff


	//   ....[21]....
        /*01cc*/ 	.word	0xffffffff


	//   ....[22]....
        /*01d0*/ 	.word	0xffffffff


	//   ....[23]....
        /*01d4*/ 	.word	0xffffffff


	//   ....[24]....
        /*01d8*/ 	.word	0xffffffff


	//   ....[25]....
        /*01dc*/ 	.word	0xffffffff


	//   ....[26]....
        /*01e0*/ 	.word	0xffffffff


	//   ....[27]....
        /*01e4*/ 	.word	0xffffffff


	//   ....[28]....
        /*01e8*/ 	.word	0xffffffff


	//   ....[29]....
        /*01ec*/ 	.word	0xffffffff


	//   ....[30]....
        /*01f0*/ 	.word	0xffffffff


	//   ....[31]....
        /*01f4*/ 	.word	0xffffffff


	//   ....[32]....
        /*01f8*/ 	.word	0xffffffff


	//   ....[33]....
        /*01fc*/ 	.word	0xffffffff


	//   ....[34]....
        /*0200*/ 	.word	0xffffffff


	//   ....[35]....
        /*0204*/ 	.word	0xffffffff


	//   ....[36]....
        /*0208*/ 	.word	0xffffffff


	//   ....[37]....
        /*020c*/ 	.word	0xffffffff


	//   ....[38]....
        /*0210*/ 	.word	0xffffffff


	//   ....[39]....
        /*0214*/ 	.word	0xffffffff


	//   ....[40]....
        /*0218*/ 	.word	0xffffffff


	//----- nvinfo : EIATTR_COOP_GROUP_INSTR_OFFSETS
	.align		4
.L_772:
        /*021c*/ 	.byte	0x04, 0x28
        /*021e*/ 	.short	(.L_774 - .L_773)


	//   ....[0]....
.L_773:
        /*0220*/ 	.word	0x00000090


	//   ....[1]....
        /*0224*/ 	.word	0x000010a0


	//   ....[2]....
        /*0228*/ 	.word	0x000010e0


	//   ....[3]....
        /*022c*/ 	.word	0x000014f0


	//   ....[4]....
        /*0230*/ 	.word	0x00001530


	//   ....[5]....
        /*0234*/ 	.word	0x000017d0


	//   ....[6]....
        /*0238*/ 	.word	0x00001800


	//   ....[7]....
        /*023c*/ 	.word	0x000019e0


	//   ....[8]....
        /*0240*/ 	.word	0x00001a20


	//   ....[9]....
        /*0244*/ 	.word	0x000044c0


	//   ....[10]....
        /*0248*/ 	.word	0x00004590


	//   ....[11]....
        /*024c*/ 	.word	0x000045a0


	//   ....[12]....
        /*0250*/ 	.word	0x000045f0


	//   ....[13]....
        /*0254*/ 	.word	0x000097a0


	//   ....[14]....
        /*0258*/ 	.word	0x000097d0


	//   ....[15]....
        /*025c*/ 	.word	0x000097f0


	//   ....[16]....
        /*0260*/ 	.word	0x00009810


	//   ....[17]....
        /*0264*/ 	.word	0x0000c0b0


	//   ....[18]....
        /*0268*/ 	.word	0x0000c0c0


	//   ....[19]....
        /*026c*/ 	.word	0x0000c0f0


	//   ....[20]....
        /*0270*/ 	.word	0x0000c110


	//   ....[21]....
        /*0274*/ 	.word	0x0000daa0


	//   ....[22]....
        /*0278*/ 	.word	0x0000dad0


	//   ....[23]....
        /*027c*/ 	.word	0x0000daf0


	//   ....[24]....
        /*0280*/ 	.word	0x0000db00


	//   ....[25]....
        /*0284*/ 	.word	0x0000dd20


	//   ....[26]....
        /*0288*/ 	.word	0x0000dd30


	//   ....[27]....
        /*028c*/ 	.word	0x0000df30


	//   ....[28]....
        /*0290*/ 	.word	0x0000df60


	//   ....[29]....
        /*0294*/ 	.word	0x0000e120


	//   ....[30]....
        /*0298*/ 	.word	0x0000e150


	//   ....[31]....
        /*029c*/ 	.word	0x0000e310


	//   ....[32]....
        /*02a0*/ 	.word	0x0000e330


	//   ....[33]....
        /*02a4*/ 	.word	0x0000eba0


	//   ....[34]....
        /*02a8*/ 	.word	0x0000ebc0


	//   ....[35]....
        /*02ac*/ 	.word	0x0000ed80


	//   ....[36]....
        /*02b0*/ 	.word	0x0000edb0


	//   ....[37]....
        /*02b4*/ 	.word	0x0000ef40


	//   ....[38]....
        /*02b8*/ 	.word	0x0000ef70


	//   ....[39]....
        /*02bc*/ 	.word	0x0000f100


	//   ....[40]....
        /*02c0*/ 	.word	0x0000f120


	//----- nvinfo : EIATTR_EXIT_INSTR_OFFSETS
	.align		4
.L_774:
        /*02c4*/ 	.byte	0x04, 0x1c
        /*02c6*/ 	.short	(.L_776 - .L_775)


	//   ....[0]....
.L_775:
        /*02c8*/ 	.word	0x00000350


	//   ....[1]....
        /*02cc*/ 	.word	0x0000e340


	//   ....[2]....
        /*02d0*/ 	.word	0x0000e480


	//   ....[3]....
        /*02d4*/ 	.word	0x0000e4e0


	//   ....[4]....
        /*02d8*/ 	.word	0x0000f130


	//   ....[5]....
        /*02dc*/ 	.word	0x0000f240


	//   ....[6]....
        /*02e0*/ 	.word	0x0000f2a0


	//----- nvinfo : EIATTR_CTAIDZ_USED
	.align		4
.L_776:
        /*02e4*/ 	.byte	0x01, 0x04
	.zero		2


	//----- nvinfo : EIATTR_MAX_THREADS
	.align		4
        /*02e8*/ 	.byte	0x04, 0x05
        /*02ea*/ 	.short	(.L_778 - .L_777)
.L_777:
        /*02ec*/ 	.word	0x00000100
        /*02f0*/ 	.word	0x00000001
        /*02f4*/ 	.word	0x00000001


	//----- nvinfo : EIATTR_CRS_STACK_SIZE
	.align		4
.L_778:
        /*02f8*/ 	.byte	0x04, 0x1e
        /*02fa*/ 	.short	(.L_780 - .L_779)
.L_779:
        /*02fc*/ 	.word	0x00000000
.L_780:


//--------------------- .nv.info._ZN7cutlass13device_kernelIN5flash19enable_sm80_to_sm89INS1_16FlashAttnFwdSm80INS1_25CollectiveMainloopFwdSm80ILi8ELi1ELb0EN4cute5tupleIJNS5_1CILi128EEENS7_ILi48EEENS7_ILi256EEEEEELi256ENS_10bfloat16_tEfNS_4arch4Sm80ELb0ELb0ELb0ELb1ELb0ELb1ELb1ELb0EEENS1_21CollectiveEpilogueFwdINS6_IJS8_SA_S9_EEENS6_IJNS7_ILi1EEESI_SI_EEESC_SE_Li256ELb1ELb1ELb0ELb0EEENS1_19SingleTileSchedulerILb1ELb0ELb1ELi128EEEEEEEEEvNT_6ParamsE --------------------------
	.section	.nv.info._ZN7cutlass13device_kernelIN5flash19enable_sm80_to_sm89INS1_16FlashAttnFwdSm80INS1_25CollectiveMainloopFwdSm80ILi8ELi1ELb0EN4cute5tupleIJNS5_1CILi128EEENS7_ILi48EEENS7_ILi256EEEEEELi256ENS_10bfloat16_tEfNS_4arch4Sm80ELb0ELb0ELb0ELb1ELb0ELb1ELb1ELb0EEENS1_21CollectiveEpilogueFwdINS6_IJS8_SA_S9_EEENS6_IJNS7_ILi1EEESI_SI_EEESC_SE_Li256ELb1ELb1ELb0ELb0EEENS1_19SingleTileSchedulerILb1ELb0ELb1ELi128EEEEEEEEEvNT_6ParamsE,"",@"SHT_CUDA_INFO"
	.sectionflags	@""
	.align	4


	//----- nvinfo : EIATTR_CUDA_API_VERSION
	.align		4
        /*0000*/ 	.byte	0x04, 0x37
        /*0002*/ 	.short	(.L_782 - .L_781)
.L_781:
        /*0004*/ 	.word	0x00000082


	//----- nvinfo : EIATTR_SW2861232_WAR
	.align		4
.L_782:
        /*0008*/ 	.byte	0x01, 0x35
	.zero		2


	//----- nvinfo : EIATTR_PARAM_CBANK
	.align		4
        /*000c*/ 	.byte	0x04, 0x0a
        /*000e*/ 	.short	(.L_784 - .L_783)
	.align		4
.L_783:
        /*0010*/ 	.word	index@(.nv.constant0._ZN7cutlass13device_kernelIN5flash19enable_sm80_to_sm89INS1_16FlashAttnFwdSm80INS1_25CollectiveMainloopFwdSm80ILi8ELi1ELb0EN4cute5tupleIJNS5_1CILi128EEENS7_ILi48EEENS7_ILi256EEEEEELi256ENS_10bfloat16_tEfNS_4arch4Sm80ELb0ELb0ELb0ELb1ELb0ELb1ELb1ELb0EEENS1_21CollectiveEpilogueFwdINS6_IJS8_SA_S9_EEENS6_IJNS7_ILi1EEESI_SI_EEESC_SE_Li256ELb1ELb1ELb0ELb0EEENS1_19SingleTileSchedulerILb1ELb0ELb1ELi128EEEEEEEEEvNT_6ParamsE)
        /*0014*/ 	.short	0x0160
        /*0016*/ 	.short	0x0418


	//----- nvinfo : EIATTR_CBANK_PARAM_SIZE
	.align		4
.L_784:
        /*0018*/ 	.byte	0x03, 0x19
        /*001a*/ 	.short	0x0418


	//----- nvinfo : EIATTR_KPARAM_INFO
	.align		4
        /*001c*/ 	.byte	0x04, 0x17
        /*001e*/ 	.short	(.L_786 - .L_785)
.L_785:
        /*0020*/ 	.word	0x00000000
        /*0024*/ 	.short	0x0000
        /*0026*/ 	.short	0x0000
        /*0028*/ 	.byte	0x00, 0xf0, 0x61, 0x10


	//----- nvinfo : EIATTR_MAXREG_COUNT
	.align		4
.L_786:
        /*002c*/ 	.byte	0x03, 0x1b
        /*002e*/ 	.short	0x00ff


	//----- nvinfo : EIATTR_NUM_BARRIERS
	.align		4
        /*0030*/ 	.byte	0x02, 0x4c
        /*0032*/ 	.byte	0x02
	.zero		1


	//----- nvinfo : EIATTR_MERCURY_ISA_VERSION
	.align		4
        /*0034*/ 	.byte	0x03, 0x5f
        /*0036*/ 	.short	0x0000


	//----- nvinfo : EIATTR_INT_WARP_WIDE_INSTR_OFFSETS
	.align		4
        /*0038*/ 	.byte	0x04, 0x31
        /*003a*/ 	.short	(.L_788 - .L_787)


	//   ....[0]....
.L_787:
        /*003c*/ 	.word	0x00011f00


	//----- nvinfo : EIATTR_COOP_GROUP_MASK_REGIDS
	.align		4
.L_788:
        /*0040*/ 	.byte	0x04, 0x29
        /*0042*/ 	.short	(.L_790 - .L_789)


	//   ....[0]....
.L_789:
        /*0044*/ 	.word	0xffffffff


	//   ....[1]....
        /*0048*/ 	.word	0xffffffff


	//   ....[2]....
        /*004c*/ 	.word	0xffffffff


	//   ....[3]....
        /*0050*/ 	.word	0xffffffff


	//   ....[4]....
        /*0054*/ 	.word	0xffffffff


	//   ....[5]....
        /*0058*/ 	.word	0xffffffff


	//   ....[6]....
        /*005c*/ 	.word	0xffffffff


	//   ....[7]....
        /*0060*/ 	.word	0xffffffff


	//   ....[8]....
        /*0064*/ 	.word	0xffffffff


	//   ....[9]....
        /*0068*/ 	.word	0xffffffff


	//   ....[10]....
        /*006c*/ 	.word	0xffffffff


	//   ....[11]....
        /*0070*/ 	.word	0xffffffff


	//   ....[12]....
        /*0074*/ 	.word	0xffffffff


	//   ....[13]....
        /*0078*/ 	.word	0xffffffff


	//   ....[14]....
        /*007c*/ 	.word	0xffffffff


	//   ....[15]....
        /*0080*/ 	.word	0xffffffff


	//   ....[16]....
        /*0084*/ 	.word	0xffffffff


	//   ....[17]....
        /*0088*/ 	.word	0xffffffff


	//   ....[18]....
        /*008c*/ 	.word	0xffffffff


	//   ....[19]....
        /*0090*/ 	.word	0xffffffff


	//   ....[20]....
        /*0094*/ 	.word	0xffffffff


	//   ....[21]....
        /*0098*/ 	.word	0xffffffff


	//   ....[22]....
        /*009c*/ 	.word	0xffffffff


	//   ....[23]....
        /*00a0*/ 	.word	0xffffffff


	//   ....[24]....
        /*00a4*/ 	.word	0xffffffff


	//   ....[25]....
        /*00a8*/ 	.word	0xffffffff


	//   ....[26]....
        /*00ac*/ 	.word	0xffffffff


	//   ....[27]....
        /*00b0*/ 	.word	0xffffffff


	//   ....[28]....
        /*00b4*/ 	.word	0xffffffff


	//   ....[29]....
        /*00b8*/ 	.word	0xffffffff


	//   ....[30]....
        /*00bc*/ 	.word	0xffffffff


	//   ....[31]....
        /*00c0*/ 	.word	0xffffffff


	//   ....[32]....
        /*00c4*/ 	.word	0xffffffff


	//   ....[33]....
        /*00c8*/ 	.word	0xffffffff


	//   ....[34]....
        /*00cc*/ 	.word	0xffffffff


	//   ....[35]....
        /*00d0*/ 	.word	0xffffffff


	//   ....[36]....
        /*00d4*/ 	.word	0xffffffff


	//   ....[37]....
        /*00d8*/ 	.word	0xffffffff


	//   ....[38]....
        /*00dc*/ 	.word	0xffffffff


	//   ....[39]....
        /*00e0*/ 	.word	0xffffffff


	//   ....[40]....
        /*00e4*/ 	.word	0xffffffff


	//----- nvinfo : EIATTR_COOP_GROUP_INSTR_OFFSETS
	.align		4
.L_790:
        /*00e8*/ 	.byte	0x04, 0x28
        /*00ea*/ 	.short	(.L_792 - .L_791)


	//   ....[0]....
.L_791:
        /*00ec*/ 	.word	0x00000080


	//   ....[1]....
        /*00f0*/ 	.word	0x00007b00


	//   ....[2]....
        /*00f4*/ 	.word	0x00007b30


	//   ....[3]....
        /*00f8*/ 	.word	0x00008040


	//   ....[4]....
        /*00fc*/ 	.word	0x00008080


	//   ....[5]....
        /*0100*/ 	.word	0x00008330


	//   ....[6]....
        /*0104*/ 	.word	0x00008360


	//   ....[7]....
        /*0108*/ 	.word	0x00008510


	//   ....[8]....
        /*010c*/ 	.word	0x00008550


	//   ....[9]....
        /*0110*/ 	.word	0x00010d00


	//   ....[10]....
        /*0114*/ 	.word	0x00010d50


	//   ....[11]....
        /*0118*/ 	.word	0x00010d70


	//   ....[12]....
        /*011c*/ 	.word	0x00010da0


	//   ....[13]....
        /*0120*/ 	.word	0x000130d0


	//   ....[14]....
        /*0124*/ 	.word	0x000130f0


	//   ....[15]....
        /*0128*/ 	.word	0x00013130


	//   ....[16]....
        /*012c*/ 	.word	0x00013140


	//   ....[17]....
        /*0130*/ 	.word	0x000147f0


	//   ....[18]....
        /*0134*/ 	.word	0x00014820


	//   ....[19]....
        /*0138*/ 	.word	0x00014880


	//   ....[20]....
        /*013c*/ 	.word	0x00014890


	//   ....[21]....
        /*0140*/ 	.word	0x000161a0


	//   ....[22]....
        /*0144*/ 	.word	0x000161e0


	//   ....[23]....
        /*0148*/ 	.word	0x00016220


	//   ....[24]....
        /*014c*/ 	.word	0x00016260


	//   ....[25]....
        /*0150*/ 	.word	0x00016480


	//   ....[26]....
        /*0154*/ 	.word	0x00016490


	//   ....[27]....
        /*0158*/ 	.word	0x00016690


	//   ....[28]....
        /*015c*/ 	.word	0x000166c0


	//   ....[29]....
        /*0160*/ 	.word	0x00016880


	//   ....[30]....
        /*0164*/ 	.word	0x000168b0


	//   ....[31]....
        /*0168*/ 	.word	0x00016a70


	//   ....[32]....
        /*016c*/ 	.word	0x00016a90


	//   ....[33]....
        /*0170*/ 	.word	0x00017300


	//   ....[34]....
        /*0174*/ 	.word	0x00017320


	//   ....[35]....
        /*0178*/ 	.word	0x000174b0


	//   ....[36]....
        /*017c*/ 	.word	0x000174e0


	//   ....[37]....
        /*0180*/ 	.word	0x00017670


	//   ....[38]....
        /*0184*/ 	.word	0x000176a0


	//   ....[39]....
        /*0188*/ 	.word	0x00017830


	//   ....[40]....
        /*018c*/ 	.word	0x00017850


	//----- nvinfo : EIATTR_EXIT_INSTR_OFFSETS
	.align		4
.L_792:
        /*0190*/ 	.byte	0x04, 0x1c
        /*0192*/ 	.short	(.L_794 - .L_793)


	//   ....[0]....
.L_793:
        /*0194*/ 	.word	0x00000310


	//   ....[1]....
        /*0198*/ 	.word	0x00016aa0


	//   ....[2]....
        /*019c*/ 	.word	0x00016be0


	//   ....[3]....
        /*01a0*/ 	.word	0x00016c40


	//   ....[4]....
        /*01a4*/ 	.word	0x00017860


	//   ....[5]....
        /*01a8*/ 	.word	0x00017970


	//   ....[6]....
        /*01ac*/ 	.word	0x000179d0


	//----- nvinfo : EIATTR_CTAIDZ_USED
	.align		4
.L_794:
        /*01b0*/ 	.byte	0x01, 0x04
	.zero		2


	//----- nvinfo : EIATTR_MAX_THREADS
	.align		4
        /*01b4*/ 	.byte	0x04, 0x05
        /*01b6*/ 	.short	(.L_796 - .L_795)
.L_795:
        /*01b8*/ 	.word	0x00000100
        /*01bc*/ 	.word	0x00000001
        /*01c0*/ 	.word	0x00000001


	//----- nvinfo : EIATTR_CRS_STACK_SIZE
	.align		4
.L_796:
        /*01c4*/ 	.byte	0x04, 0x1e
        /*01c6*/ 	.short	(.L_798 - .L_797)
.L_797:
        /*01c8*/ 	.word	0x00000000
.L_798:


//--------------------- .nv.info._ZN7cutlass13device_kernelIN5flash19enable_sm80_to_sm89INS1_16FlashAttnFwdSm80INS1_25CollectiveMainloopFwdSm80ILi8ELi1ELb0EN4cute5tupleIJNS5_1CILi128EEENS7_ILi64EEENS7_ILi256EEEEEELi256ENS_10bfloat16_tEfNS_4arch4Sm80ELb0ELb1ELb0ELb0ELb0ELb0ELb1ELb0EEENS1_21CollectiveEpilogueFwdINS6_IJS8_SA_S9_EEENS6_IJNS7_ILi1EEESI_SI_EEESC_SE_Li256ELb0ELb1ELb0ELb0EEENS1_19SingleTileSchedulerILb0ELb0ELb1ELi128EEEEEEEEEvNT_6ParamsE --------------------------
	.section	.nv.info._ZN7cutlass13device_kernelIN5flash19enable_sm80_to_sm89INS1_16FlashAttnFwdSm80INS1_25CollectiveMainloopFwdSm80ILi8ELi1ELb0EN4cute5tupleIJNS5_1CILi128EEENS7_ILi64EEENS7_ILi256EEEEEELi256ENS_10bfloat16_tEfNS_4arch4Sm80ELb0ELb1ELb0ELb0ELb0ELb0ELb1ELb0EEENS1_21CollectiveEpilogueFwdINS6_IJS8_SA_S9_EEENS6_IJNS7_ILi1EEESI_SI_EEESC_SE_Li256ELb0ELb1ELb0ELb0EEENS1_19SingleTileSchedulerILb0ELb0ELb1ELi128EEEEEEEEEvNT_6ParamsE,"",@"SHT_CUDA_INFO"
	.sectionflags	@""
	.align	4


	//----- nvinfo : EIATTR_CUDA_API_VERSION
	.align		4
        /*0000*/ 	.byte	0x04, 0x37
        /*0002*/ 	.short	(.L_800 - .L_799)
.L_799:
        /*0004*/ 	.word	0x00000082


	//----- nvinfo : EIATTR_SW2861232_WAR
	.align		4
.L_800:
        /*0008*/ 	.byte	0x01, 0x35
	.zero		2


	//----- nvinfo : EIATTR_PARAM_CBANK
	.align		4
        /*000c*/ 	.byte	0x04, 0x0a
        /*000e*/ 	.short	(.L_802 - .L_801)
	.align		4
.L_801:
        /*0010*/ 	.word	index@(.nv.constant0._ZN7cutlass13device_kernelIN5flash19enable_sm80_to_sm89INS1_16FlashAttnFwdSm80INS1_25CollectiveMainloopFwdSm80ILi8ELi1ELb0EN4cute5tupleIJNS5_1CILi128EEENS7_ILi64EEENS7_ILi256EEEEEELi256ENS_10bfloat16_tEfNS_4arch4Sm80ELb0ELb1ELb0ELb0ELb0ELb0ELb1ELb0EEENS1_21CollectiveEpilogueFwdINS6_IJS8_SA_S9_EEENS6_IJNS7_ILi1EEESI_SI_EEESC_SE_Li256ELb0ELb1ELb0ELb0EEENS1_19SingleTileSchedulerILb0ELb0ELb1ELi128EEEEEEEEEvNT_6ParamsE)
        /*0014*/ 	.short	0x0160
        /*0016*/ 	.short	0x0418


	//----- nvinfo : EIATTR_CBANK_PARAM_SIZE
	.align		4
.L_802:
        /*0018*/ 	.byte	0x03, 0x19
        /*001a*/ 	.short	0x0418


	//----- nvinfo : EIATTR_KPARAM_INFO
	.align		4
        /*001c*/ 	.byte	0x04, 0x17
        /*001e*/ 	.short	(.L_804 - .L_803)
.L_803:
        /*0020*/ 	.word	0x00000000
        /*0024*/ 	.short	0x0000
        /*0026*/ 	.short	0x0000
        /*0028*/ 	.byte	0x00, 0xf0, 0x61, 0x10


	//----- nvinfo : EIATTR_MAXREG_COUNT
	.align		4
.L_804:
        /*002c*/ 	.byte	0x03, 0x1b
        /*002e*/ 	.short	0x00ff


	//----- nvinfo : EIATTR_NUM_BARRIERS
	.align		4
        /*0030*/ 	.byte	0x02, 0x4c
        /*0032*/ 	.byte	0x02
	.zero		1


	//----- nvinfo : EIATTR_ANNOTATIONS
	.align		4
        /*0034*/ 	.byte	0x04, 0x55
        /*0036*/ 	.short	(.L_806 - .L_805)


	//   ....[0]....
.L_805:
        /* <DEDUP_REMOVED lines=28> */


	//----- nvinfo : EIATTR_MERCURY_ISA_VERSION
	.align		4
.L_806:
        /*01e0*/ 	.byte	0x03, 0x5f
        /*01e2*/ 	.short	0x0000


	//----- nvinfo : EIATTR_COOP_GROUP_MASK_REGIDS
	.align		4
        /*01e4*/ 	.byte	0x04, 0x29
        /*01e6*/ 	.short	(.L_808 - .L_807)


	//   ....[0]....
.L_807:
        /*01e8*/ 	.word	0xffffffff


	//   ....[1]....
        /*01ec*/ 	.word	0xffffffff


	//   ....[2]....
        /*01f0*/ 	.word	0xffffffff


	//   ....[3]....
        /*01f4*/ 	.word	0xffffffff


	//   ....[4]....
        /*01f8*/ 	.word	0xffffffff


	//   ....[5]....
        /*01fc*/ 	.word	0xffffffff


	//   ....[6]....
        /*0200*/ 	.word	0xffffffff


	//   ....[7]....
        /*0204*/ 	.word	0xffffffff


	//   ....[8]....
        /*0208*/ 	.word	0xffffffff


	//   ....[9]....
        /*020c*/ 	.word	0xffffffff


	//   ....[10]....
        /*0210*/ 	.word	0xffffffff


	//   ....[11]....
        /*0214*/ 	.word	0xffffffff


	//   ....[12]....
        /*0218*/ 	.word	0xffffffff


	//   ....[13]....
        /*021c*/ 	.word	0xffffffff


	//   ....[14]....
        /*0220*/ 	.word	0xffffffff


	//   ....[15]....
        /*0224*/ 	.word	0xffffffff


	//   ....[16]....
        /*0228*/ 	.word	0xffffffff


	//   ....[17]....
        /*022c*/ 	.word	0xffffffff


	//   ....[18]....
        /*0230*/ 	.word	0xffffffff


	//   ....[19]....
        /*0234*/ 	.word	0xffffffff


	//   ....[20]....
        /*0238*/ 	.word	0xffffffff


	//   ....[21]....
        /*023c*/ 	.word	0xffffffff


	//   ....[22]....
        /*0240*/ 	.word	0xffffffff


	//   ....[23]....
        /*0244*/ 	.word	0xffffffff


	//   ....[24]....
        /*0248*/ 	.word	0xffffffff


	//   ....[25]....
        /*024c*/ 	.word	0xffffffff


	//   ....[26]....
        /*0250*/ 	.word	0xffffffff


	//   ....[27]....
        /*0254*/ 	.word	0xffffffff


	//   ....[28]....
        /*0258*/ 	.word	0xffffffff


	//   ....[29]....
        /*025c*/ 	.word	0xffffffff


	//   ....[30]....
        /*0260*/ 	.word	0xffffffff


	//   ....[31]....
        /*0264*/ 	.word	0xffffffff


	//   ....[32]....
        /*0268*/ 	.word	0xffffffff


	//   ....[33]....
        /*026c*/ 	.word	0xffffffff


	//   ....[34]....
        /*0270*/ 	.word	0xffffffff


	//   ....[35]....
        /*0274*/ 	.word	0xffffffff


	//   ....[36]....
        /*0278*/ 	.word	0xffffffff


	//   ....[37]....
        /*027c*/ 	.word	0xffffffff


	//   ....[38]....
        /*0280*/ 	.word	0xffffffff


	//   ....[39]....
        /*0284*/ 	.word	0xffffffff


	//   ....[40]....
        /*0288*/ 	.word	0xffffffff


	//   ....[41]....
        /*028c*/ 	.word	0xffffffff


	//   ....[42]....
        /*0290*/ 	.word	0xffffffff


	//   ....[43]....
        /*0294*/ 	.word	0xffffffff


	//   ....[44]....
        /*0298*/ 	.word	0xffffffff


	//   ....[45]....
        /*029c*/ 	.word	0xffffffff


	//   ....[46]....
        /*02a0*/ 	.word	0xffffffff


	//   ....[47]....
        /*02a4*/ 	.word	0xffffffff


	//   ....[48]....
        /*02a8*/ 	.word	0xffffffff


	//   ....[49]....
        /*02ac*/ 	.word	0xffffffff


	//   ....[50]....
        /*02b0*/ 	.word	0xffffffff


	//   ....[51]....
        /*02b4*/ 	.word	0xffffffff


	//   ....[52]....
        /*02b8*/ 	.word	0xffffffff


	//   ....[53]....
        /*02bc*/ 	.word	0xffffffff


	//----- nvinfo : EIATTR_COOP_GROUP_INSTR_OFFSETS
	.align		4
.L_808:
        /*02c0*/ 	.byte	0x04, 0x28
        /*02c2*/ 	.short	(.L_810 - .L_809)


	//   ....[0]....
.L_809:
        /*02c4*/ 	.word	0x00000c00


	//   ....[1]....
        /*02c8*/ 	.word	0x00000c30


	//   ....[2]....
        /*02cc*/ 	.word	0x00000c60


	//   ....[3]....
        /*02d0*/ 	.word	0x00000ca0


	//   ....[4]....
        /*02d4*/ 	.word	0x00000cc0


	//   ....[5]....
        /*02d8*/ 	.word	0x00000cf0


	//   ....[6]....
        /*02dc*/ 	.word	0x00000f10


	//   ....[7]....
        /*02e0*/ 	.word	0x00000f20


	//   ....[8]....
        /*02e4*/ 	.word	0x00002e90


	//   ....[9]....
        /*02e8*/ 	.word	0x00003120


	//   ....[10]....
        /*02ec*/ 	.word	0x00003850


	//   ....[11]....
        /*02f0*/ 	.word	0x00003b20


	//   ....[12]....
        /*02f4*/ 	.word	0x00003b60


	//   ....[13]....
        /*02f8*/ 	.word	0x00003be0


	//   ....[14]....
        /*02fc*/ 	.word	0x00006780


	//   ....[15]....
        /*0300*/ 	.word	0x00007400


	//   ....[16]....
        /*0304*/ 	.word	0x00007ce0


	//   ....[17]....
        /*0308*/ 	.word	0x00007e00


	//   ....[18]....
        /*030c*/ 	.word	0x00007e40


	//   ....[19]....
        /*0310*/ 	.word	0x00007e60


	//   ....[20]....
        /*0314*/ 	.word	0x0000b4e0


	//   ....[21]....
        /*0318*/ 	.word	0x0000b520


	//   ....[22]....
        /*031c*/ 	.word	0x0000b560


	//   ....[23]....
        /*0320*/ 	.word	0x0000b590


	//   ....[24]....
        /*0324*/ 	.word	0x0000dd40


	//   ....[25]....
        /*0328*/ 	.word	0x0000ea80


	//   ....[26]....
        /*032c*/ 	.word	0x0000f380


	//   ....[27]....
        /*0330*/ 	.word	0x0000f490


	//   ....[28]....
        /*0334*/ 	.word	0x0000f4c0


	//   ....[29]....
        /*0338*/ 	.word	0x0000f4e0


	//   ....[30]....
        /*033c*/ 	.word	0x00011110


	//   ....[31]....
        /*0340*/ 	.word	0x00011130


	//   ....[32]....
        /*0344*/ 	.word	0x00011160


	//   ....[33]....
        /*0348*/ 	.word	0x00011170


	//   ....[34]....
        /*034c*/ 	.word	0x00012b10


	//   ....[35]....
        /*0350*/ 	.word	0x00012b20


	//   ....[36]....
        /*0354*/ 	.word	0x00012b40


	//   ....[37]....
        /*0358*/ 	.word	0x00012b50


	//   ....[38]....
        /*035c*/ 	.word	0x00012b60


	//   ....[39]....
        /*0360*/ 	.word	0x00012b70


	//   ....[40]....
        /*0364*/ 	.word	0x00012e50


	//   ....[41]....
        /*0368*/ 	.word	0x00012e80


	//   ....[42]....
        /*036c*/ 	.word	0x00013040


	//   ....[43]....
        /*0370*/ 	.word	0x00013070


	//   ....[44]....
        /*0374*/ 	.word	0x00013230


	//   ....[45]....
        /*0378*/ 	.word	0x00013250


	//   ....[46]....
        /*037c*/ 	.word	0x00013950


	//   ....[47]....
        /*0380*/ 	.word	0x00013970


	//   ....[48]....
        /*0384*/ 	.word	0x00013b20


	//   ....[49]....
        /*0388*/ 	.word	0x00013b50


	//   ....[50]....
        /*038c*/ 	.word	0x00013ce0


	//   ....[51]....
        /*0390*/ 	.word	0x00013d10


	//   ....[52]....
        /*0394*/ 	.word	0x00013ea0


	//   ....[53]....
        /*0398*/ 	.word	0x00013ec0


	//----- nvinfo : EIATTR_EXIT_INSTR_OFFSETS
	.align		4
.L_810:
        /*039c*/ 	.byte	0x04, 0x1c
        /*039e*/ 	.short	(.L_812 - .L_811)


	//   ....[0]....
.L_811:
        /*03a0*/ 	.word	0x00000040


	//   ....[1]....
        /*03a4*/ 	.word	0x00013260


	//   ....[2]....
        /*03a8*/ 	.word	0x000133a0


	//   ....[3]....
        /*03ac*/ 	.word	0x00013400


	//   ....[4]....
        /*03b0*/ 	.word	0x00013ed0


	//   ....[5]....
        /*03b4*/ 	.word	0x00013fe0


	//   ....[6]....
        /*03b8*/ 	.word	0x00014040


	//----- nvinfo : EIATTR_CTAIDZ_USED
	.align		4
.L_812:
        /*03bc*/ 	.byte	0x01, 0x04
	.zero		2


	//----- nvinfo : EIATTR_MAX_THREADS
	.align		4
        /*03c0*/ 	.byte	0x04, 0x05
        /*03c2*/ 	.short	(.L_814 - .L_813)
.L_813:
        /*03c4*/ 	.word	0x00000100
        /*03c8*/ 	.word	0x00000001
        /*03cc*/ 	.word	0x00000001


	//----- nvinfo : EIATTR_CRS_STACK_SIZE
	.align		4
.L_814:
        /*03d0*/ 	.byte	0x04, 0x1e
        /*03d2*/ 	.short	(.L_816 - .L_815)
.L_815:
        /*03d4*/ 	.word	0x00000000
.L_816:


//--------------------- .nv.info._ZN7cutlass13device_kernelIN5flash19enable_sm80_to_sm89INS1_16FlashAttnFwdSm80INS1_25CollectiveMainloopFwdSm80ILi8ELi1ELb0EN4cute5tupleIJNS5_1CILi128EEENS7_ILi64EEENS7_ILi256EEEEEELi256ENS_10bfloat16_tEfNS_4arch4Sm80ELb0ELb1ELb0ELb1ELb0ELb0ELb1ELb0EEENS1_21CollectiveEpilogueFwdINS6_IJS8_SA_S9_EEENS6_IJNS7_ILi1EEESI_SI_EEESC_SE_Li256ELb1ELb1ELb0ELb0EEENS1_19SingleTileSchedulerILb1ELb0ELb1ELi128EEEEEEEEEvNT_6ParamsE --------------------------
	.section	.nv.info._ZN7cutlass13device_kernelIN5flash19enable_sm80_to_sm89INS1_16FlashAttnFwdSm80INS1_25CollectiveMainloopFwdSm80ILi8ELi1ELb0EN4cute5tupleIJNS5_1CILi128EEENS7_ILi64EEENS7_ILi256EEEEEELi256ENS_10bfloat16_tEfNS_4arch4Sm80ELb0ELb1ELb0ELb1ELb0ELb0ELb1ELb0EEENS1_21CollectiveEpilogueFwdINS6_IJS8_SA_S9_EEENS6_IJNS7_ILi1EEESI_SI_EEESC_SE_Li256ELb1ELb1ELb0ELb0EEENS1_19SingleTileSchedulerILb1ELb0ELb1ELi128EEEEEEEEEvNT_6ParamsE,"",@"SHT_CUDA_INFO"
	.sectionflags	@""
	.align	4


	//----- nvinfo : EIATTR_CUDA_API_VERSION
	.align		4
        /*0000*/ 	.byte	0x04, 0x37
        /*0002*/ 	.short	(.L_818 - .L_817)
.L_817:
        /*0004*/ 	.word	0x00000082


	//----- nvinfo : EIATTR_SW2861232_WAR
	.align		4
.L_818:
        /*0008*/ 	.byte	0x01, 0x35
	.zero		2


	//----- nvinfo : EIATTR_PARAM_CBANK
	.align		4
        /*000c*/ 	.byte	0x04, 0x0a
        /*000e*/ 	.short	(.L_820 - .L_819)
	.align		4
.L_819:
        /*0010*/ 	.word	index@(.nv.constant0._ZN7cutlass13device_kernelIN5flash19enable_sm80_to_sm89INS1_16FlashAttnFwdSm80INS1_25CollectiveMainloopFwdSm80ILi8ELi1ELb0EN4cute5tupleIJNS5_1CILi128EEENS7_ILi64EEENS7_ILi256EEEEEELi256ENS_10bfloat16_tEfNS_4arch4Sm80ELb0ELb1ELb0ELb1ELb0ELb0ELb1ELb0EEENS1_21CollectiveEpilogueFwdINS6_IJS8_SA_S9_EEENS6_IJNS7_ILi1EEESI_SI_EEESC_SE_Li256ELb1ELb1ELb0ELb0EEENS1_19SingleTileSchedulerILb1ELb0ELb1ELi128EEEEEEEEEvNT_6ParamsE)
        /*0014*/ 	.short	0x0160
        /*0016*/ 	.short	0x0418


	//----- nvinfo : EIATTR_CBANK_PARAM_SIZE
	.align		4
.L_820:
        /*0018*/ 	.byte	0x03, 0x19
        /*001a*/ 	.short	0x0418


	//----- nvinfo : EIATTR_KPARAM_INFO
	.align		4
        /*001c*/ 	.byte	0x04, 0x17
        /*001e*/ 	.short	(.L_822 - .L_821)
.L_821:
        /*0020*/ 	.word	0x00000000
        /*0024*/ 	.short	0x0000
        /*0026*/ 	.short	0x0000
        /*0028*/ 	.byte	0x00, 0xf0, 0x61, 0x10


	//----- nvinfo : EIATTR_MAXREG_COUNT
	.align		4
.L_822:
        /*002c*/ 	.byte	0x03, 0x1b
        /*002e*/ 	.short	0x00ff


	//----- nvinfo : EIATTR_NUM_BARRIERS
	.align		4
        /*0030*/ 	.byte	0x02, 0x4c
        /*0032*/ 	.byte	0x02
	.zero		1


	//----- nvinfo : EIATTR_ANNOTATIONS
	.align		4
        /*0034*/ 	.byte	0x04, 0x55
        /*0036*/ 	.short	(.L_824 - .L_823)


	//   ....[0]....
.L_823:
        /* <DEDUP_REMOVED lines=9> */


	//----- nvinfo : EIATTR_MERCURY_ISA_VERSION
	.align		4
.L_824:
        /*00b8*/ 	.byte	0x03, 0x5f
        /*00ba*/ 	.short	0x0000


	//----- nvinfo : EIATTR_COOP_GROUP_MASK_REGIDS
	.align		4
        /*00bc*/ 	.byte	0x04, 0x29
        /*00be*/ 	.short	(.L_826 - .L_825)


	//   ....[0]....
.L_825:
        /*00c0*/ 	.word	0xffffffff


	//   ....[1]....
        /*00c4*/ 	.word	0xffffffff


	//   ....[2]....
        /*00c8*/ 	.word	0xffffffff


	//   ....[3]....
        /*00cc*/ 	.word	0xffffffff


	//   ....[4]....
        /*00d0*/ 	.word	0xffffffff


	//   ....[5]....
        /*00d4*/ 	.word	0xffffffff


	//   ....[6]....
        /*00d8*/ 	.word	0xffffffff


	//   ....[7]....
        /*00dc*/ 	.word	0xffffffff


	//   ....[8]....
        /*00e0*/ 	.word	0xffffffff


	//   ....[9]....
        /*00e4*/ 	.word	0xffffffff


	//   ....[10]....
        /*00e8*/ 	.word	0xffffffff


	//   ....[11]....
        /*00ec*/ 	.word	0xffffffff


	//   ....[12]....
        /*00f0*/ 	.word	0xffffffff


	//   ....[13]....
        /*00f4*/ 	.word	0xffffffff


	//   ....[14]....
        /*00f8*/ 	.word	0xffffffff


	//   ....[15]....
        /*00fc*/ 	.word	0xffffffff


	//   ....[16]....
        /*0100*/ 	.word	0xffffffff


	//   ....[17]....
        /*0104*/ 	.word	0xffffffff


	//   ....[18]....
        /*0108*/ 	.word	0xffffffff


	//   ....[19]....
        /*010c*/ 	.word	0xffffffff


	//   ....[20]....
        /*0110*/ 	.word	0xffffffff


	//   ....[21]....
        /*0114*/ 	.word	0xffffffff


	//   ....[22]....
        /*0118*/ 	.word	0xffffffff


	//   ....[23]....
        /*011c*/ 	.word	0xffffffff


	//   ....[24]....
        /*0120*/ 	.word	0xffffffff


	//   ....[25]....
        /*0124*/ 	.word	0xffffffff


	//   ....[26]....
        /*0128*/ 	.word	0xffffffff


	//   ....[27]....
        /*012c*/ 	.word	0xffffffff


	//   ....[28]....
        /*0130*/ 	.word	0xffffffff


	//   ....[29]....
        /*0134*/ 	.word	0xffffffff


	//   ....[30]....
        /*0138*/ 	.word	0xffffffff


	//   ....[31]....
        /*013c*/ 	.word	0xffffffff


	//   ....[32]....
        /*0140*/ 	.word	0xffffffff


	//   ....[33]....
        /*0144*/ 	.word	0xffffffff


	//   ....[34]....
        /*0148*/ 	.word	0xffffffff


	//   ....[35]....
        /*014c*/ 	.word	0xffffffff


	//   ....[36]....
        /*0150*/ 	.word	0xffffffff


	//   ....[37]....
        /*0154*/ 	.word	0xffffffff


	//   ....[38]....
        /*0158*/ 	.word	0xffffffff


	//   ....[39]....
        /*015c*/ 	.word	0xffffffff


	//   ....[40]....
        /*0160*/ 	.word	0xffffffff


	//   ....[41]....
        /*0164*/ 	.word	0xffffffff


	//   ....[42]....
        /*0168*/ 	.word	0xffffffff


	//   ....[43]....
        /*016c*/ 	.word	0xffffffff


	//   ....[44]....
        /*0170*/ 	.word	0xffffffff


	//   ....[45]....
        /*0174*/ 	.word	0xffffffff


	//   ....[46]....
        /*0178*/ 	.word	0xffffffff


	//   ....[47]....
        /*017c*/ 	.word	0xffffffff


	//   ....[48]....
        /*0180*/ 	.word	0xffffffff


	//   ....[49]....
        /*0184*/ 	.word	0xffffffff


	//   ....[50]....
        /*0188*/ 	.word	0xffffffff


	//   ....[51]....
        /*018c*/ 	.word	0xffffffff


	//   ....[52]....
        /*0190*/ 	.word	0xffffffff


	//   ....[53]....
        /*0194*/ 	.word	0xffffffff


	//   ....[54]....
        /*0198*/ 	.word	0xffffffff


	//----- nvinfo : EIATTR_COOP_GROUP_INSTR_OFFSETS
	.align		4
.L_826:
        /*019c*/ 	.byte	0x04, 0x28
        /*019e*/ 	.short	(.L_828 - .L_827)


	//   ....[0]....
.L_827:
        /*01a0*/ 	.word	0x00000090


	//   ....[1]....
        /*01a4*/ 	.word	0x00001410


	//   ....[2]....
        /*01a8*/ 	.word	0x00001450


	//   ....[3]....
        /*01ac*/ 	.word	0x00001930


	//   ....[4]....
        /*01b0*/ 	.word	0x00001960


	//   ....[5]....
        /*01b4*/ 	.word	0x00001b60


	//   ....[6]....
        /*01b8*/ 	.word	0x00001b90


	//   ....[7]....
        /*01bc*/ 	.word	0x00001d80


	//   ....[8]....
        /*01c0*/ 	.word	0x00001dc0


	//   ....[9]....
        /*01c4*/ 	.word	0x00003970


	//   ....[10]....
        /*01c8*/ 	.word	0x00003b70


	//   ....[11]....
        /*01cc*/ 	.word	0x00004640


	//   ....[12]....
        /*01d0*/ 	.word	0x00004720


	//   ....[13]....
        /*01d4*/ 	.word	0x00004730


	//   ....[14]....
        /*01d8*/ 	.word	0x00004760


	//   ....[15]....
        /*01dc*/ 	.word	0x000077d0


	//   ....[16]....
        /*01e0*/ 	.word	0x00007af0


	//   ....[17]....
        /*01e4*/ 	.word	0x00008400


	//   ....[18]....
        /*01e8*/ 	.word	0x00008690


	//   ....[19]....
        /*01ec*/ 	.word	0x000086c0


	//   ....[20]....
        /*01f0*/ 	.word	0x00008730


	//   ....[21]....
        /*01f4*/ 	.word	0x0000c200


	//   ....[22]....
        /*01f8*/ 	.word	0x0000c260


	//   ....[23]....
        /*01fc*/ 	.word	0x0000c2e0


	//   ....[24]....
        /*0200*/ 	.word	0x0000c320


	//   ....[25]....
        /*0204*/ 	.word	0x0000f960


	//   ....[26]....
        /*0208*/ 	.word	0x0000fd10


	//   ....[27]....
        /*020c*/ 	.word	0x000106c0


	//   ....[28]....
        /*0210*/ 	.word	0x00010890


	//   ....[29]....
        /*0214*/ 	.word	0x000108a0


	//   ....[30]....
        /*0218*/ 	.word	0x000108c0


	//   ....[31]....
        /*021c*/ 	.word	0x000124e0


	//   ....[32]....
        /*0220*/ 	.word	0x00012510


	//   ....[33]....
        /*0224*/ 	.word	0x00012550


	//   ....[34]....
        /*0228*/ 	.word	0x00012560


	//   ....[35]....
        /*022c*/ 	.word	0x00013e70


	//   ....[36]....
        /*0230*/ 	.word	0x00013ec0


	//   ....[37]....
        /*0234*/ 	.word	0x00013f30


	//   ....[38]....
        /*0238*/ 	.word	0x00013f70


	//   ....[39]....
        /*023c*/ 	.word	0x00014170


	//   ....[40]....
        /*0240*/ 	.word	0x00014180


	//   ....[41]....
        /*0244*/ 	.word	0x00014380


	//   ....[42]....
        /*0248*/ 	.word	0x000143b0


	//   ....[43]....
        /*024c*/ 	.word	0x00014570


	//   ....[44]....
        /*0250*/ 	.word	0x000145a0


	//   ....[45]....
        /*0254*/ 	.word	0x00014760


	//   ....[46]....
        /*0258*/ 	.word	0x00014780


	//   ....[47]....
        /*025c*/ 	.word	0x00015010


	//   ....[48]....
        /*0260*/ 	.word	0x00015030


	//   ....[49]....
        /*0264*/ 	.word	0x000151c0


	//   ....[50]....
        /*0268*/ 	.word	0x000151f0


	//   ....[51]....
        /*026c*/ 	.word	0x00015380


	//   ....[52]....
        /*0270*/ 	.word	0x000153b0


	//   ....[53]....
        /*0274*/ 	.word	0x00015540


	//   ....[54]....
        /*0278*/ 	.word	0x00015560


	//----- nvinfo : EIATTR_EXIT_INSTR_OFFSETS
	.align		4
.L_828:
        /*027c*/ 	.byte	0x04, 0x1c
        /*027e*/ 	.short	(.L_830 - .L_829)


	//   ....[0]....
.L_829:
        /*0280*/ 	.word	0x00000320


	//   ....[1]....
        /*0284*/ 	.word	0x00014790


	//   ....[2]....
        /*0288*/ 	.word	0x000148d0


	//   ....[3]....
        /*028c*/ 	.word	0x00014930


	//   ....[4]....
        /*0290*/ 	.word	0x00015570


	//   ....[5]....
        /*0294*/ 	.word	0x00015680


	//   ....[6]....
        /*0298*/ 	.word	0x000156e0


	//----- nvinfo : EIATTR_CTAIDZ_USED
	.align		4
.L_830:
        /*029c*/ 	.byte	0x01, 0x04
	.zero		2


	//----- nvinfo : EIATTR_MAX_THREADS
	.align		4
        /*02a0*/ 	.byte	0x04, 0x05
        /*02a2*/ 	.short	(.L_832 - .L_831)
.L_831:
        /*02a4*/ 	.word	0x00000100
        /*02a8*/ 	.word	0x00000001
        /*02ac*/ 	.word	0x00000001


	//----- nvinfo : EIATTR_CRS_STACK_SIZE
	.align		4
.L_832:
        /*02b0*/ 	.byte	0x04, 0x1e
        /*02b2*/ 	.short	(.L_834 - .L_833)
.L_833:
        /*02b4*/ 	.word	0x00000000
.L_834:


//--------------------- .nv.info._ZN7cutlass13device_kernelIN5flash19enable_sm80_to_sm89INS1_16FlashAttnFwdSm80INS1_25CollectiveMainloopFwdSm80ILi8ELi1ELb0EN4cute5tupleIJNS5_1CILi128EEENS7_ILi48EEENS7_ILi256EEEEEELi256ENS_10bfloat16_tEfNS_4arch4Sm80ELb0ELb1ELb0ELb1ELb0ELb1ELb1ELb0EEENS1_21CollectiveEpilogueFwdINS6_IJS8_SA_S9_EEENS6_IJNS7_ILi1EEESI_SI_EEESC_SE_Li256ELb1ELb1ELb0ELb0EEENS1_19SingleTileSchedulerILb1ELb0ELb1ELi128EEEEEEEEEvNT_6ParamsE --------------------------
	.section	.nv.info._ZN7cutlass13device_kernelIN5flash19enable_sm80_to_sm89INS1_16FlashAttnFwdSm80INS1_25CollectiveMainloopFwdSm80ILi8ELi1ELb0EN4cute5tupleIJNS5_1CILi128EEENS7_ILi48EEENS7_ILi256EEEEEELi256ENS_10bfloat16_tEfNS_4arch4Sm80ELb0ELb1ELb0ELb1ELb0ELb1ELb1ELb0EEENS1_21CollectiveEpilogueFwdINS6_IJS8_SA_S9_EEENS6_IJNS7_ILi1EEESI_SI_EEESC_SE_Li256ELb1ELb1ELb0ELb0EEENS1_19SingleTileSchedulerILb1ELb0ELb1ELi128EEEEEEEEEvNT_6ParamsE,"",@"SHT_CUDA_INFO"
	.sectionflags	@""
	.align	4


	//----- nvinfo : EIATTR_CUDA_API_VERSION
	.align		4
        /*0000*/ 	.byte	0x04, 0x37
        /*0002*/ 	.short	(.L_836 - .L_835)
.L_835:
        /*0004*/ 	.word	0x00000082


	//----- nvinfo : EIATTR_SW2861232_WAR
	.align		4
.L_836:
        /*0008*/ 	.byte	0x01, 0x35
	.zero		2


	//----- nvinfo : EIATTR_PARAM_CBANK
	.align		4
        /*000c*/ 	.byte	0x04, 0x0a
        /*000e*/ 	.short	(.L_838 - .L_837)
	.align		4
.L_837:
        /*0010*/ 	.word	index@(.nv.constant0._ZN7cutlass13device_kernelIN5flash19enable_sm80_to_sm89INS1_16FlashAttnFwdSm80INS1_25CollectiveMainloopFwdSm80ILi8ELi1ELb0EN4cute5tupleIJNS5_1CILi128EEENS7_ILi48EEENS7_ILi256EEEEEELi256ENS_10bfloat16_tEfNS_4arch4Sm80ELb0ELb1ELb0ELb1ELb0ELb1ELb1ELb0EEENS1_21CollectiveEpilogueFwdINS6_IJS8_SA_S9_EEENS6_IJNS7_ILi1EEESI_SI_EEESC_SE_Li256ELb1ELb1ELb0ELb0EEENS1_19SingleTileSchedulerILb1ELb0ELb1ELi128EEEEEEEEEvNT_6ParamsE)
        /*0014*/ 	.short	0x0160
        /*0016*/ 	.short	0x0418


	//----- nvinfo : EIATTR_CBANK_PARAM_SIZE
	.align		4
.L_838:
        /*0018*/ 	.byte	0x03, 0x19
        /*001a*/ 	.short	0x0418


	//----- nvinfo : EIATTR_KPARAM_INFO
	.align		4
        /*001c*/ 	.byte	0x04, 0x17
        /*001e*/ 	.short	(.L_840 - .L_839)
.L_839:
        /*0020*/ 	.word	0x00000000
        /*0024*/ 	.short	0x0000
        /*0026*/ 	.short	0x0000
        /*0028*/ 	.byte	0x00, 0xf0, 0x61, 0x10


	//----- nvinfo : EIATTR_MAXREG_COUNT
	.align		4
.L_840:
        /*002c*/ 	.byte	0x03, 0x1b
        /*002e*/ 	.short	0x00ff


	//----- nvinfo : EIATTR_NUM_BARRIERS
	.align		4
        /*0030*/ 	.byte	0x02, 0x4c
        /*0032*/ 	.byte	0x02
	.zero		1


	//----- nvinfo : EIATTR_MERCURY_ISA_VERSION
	.align		4
        /*0034*/ 	.byte	0x03, 0x5f
        /*0036*/ 	.short	0x0000


	//----- nvinfo : EIATTR_COOP_GROUP_MASK_REGIDS
	.align		4
        /*0038*/ 	.byte	0x04, 0x29
        /*003a*/ 	.short	(.L_842 - .L_841)


	//   ....[0]....
.L_841:
        /*003c*/ 	.word	0xffffffff


	//   ....[1]....
        /*0040*/ 	.word	0xffffffff


	//   ....[2]....
        /*0044*/ 	.word	0xffffffff


	//   ....[3]....
        /*0048*/ 	.word	0xffffffff


	//   ....[4]....
        /*004c*/ 	.word	0xffffffff


	//   ....[5]....
        /*0050*/ 	.word	0xffffffff


	//   ....[6]....
        /*0054*/ 	.word	0xffffffff


	//   ....[7]....
        /*0058*/ 	.word	0xffffffff


	//   ....[8]....
        /*005c*/ 	.word	0xffffffff


	//   ....[9]....
        /*0060*/ 	.word	0xffffffff


	//   ....[10]....
        /*0064*/ 	.word	0xffffffff


	//   ....[11]....
        /*0068*/ 	.word	0xffffffff


	//   ....[12]....
        /*006c*/ 	.word	0xffffffff


	//   ....[13]....
        /*0070*/ 	.word	0xffffffff


	//   ....[14]....
        /*0074*/ 	.word	0xffffffff


	//   ....[15]....
        /*0078*/ 	.word	0xffffffff


	//   ....[16]....
        /*007c*/ 	.word	0xffffffff


	//   ....[17]....
        /*0080*/ 	.word	0xffffffff


	//   ....[18]....
        /*0084*/ 	.word	0xffffffff


	//   ....[19]....
        /*0088*/ 	.word	0xffffffff


	//   ....[20]....
        /*008c*/ 	.word	0xffffffff


	//   ....[21]....
        /*0090*/ 	.word	0xffffffff


	//   ....[22]....
        /*0094*/ 	.word	0xffffffff


	//   ....[23]....
        /*0098*/ 	.word	0xffffffff


	//   ....[24]....
        /*009c*/ 	.word	0xffffffff


	//   ....[25]....
        /*00a0*/ 	.word	0xffffffff


	//   ....[26]....
        /*00a4*/ 	.word	0xffffffff


	//   ....[27]....
        /*00a8*/ 	.word	0xffffffff


	//   ....[28]....
        /*00ac*/ 	.word	0xffffffff


	//   ....[29]....
        /*00b0*/ 	.word	0xffffffff


	//   ....[30]....
        /*00b4*/ 	.word	0xffffffff


	//   ....[31]....
        /*00b8*/ 	.word	0xffffffff


	//   ....[32]....
        /*00bc*/ 	.word	0xffffffff


	//   ....[33]....
        /*00c0*/ 	.word	0xffffffff


	//   ....[34]....
        /*00c4*/ 	.word	0xffffffff


	//   ....[35]....
        /*00c8*/ 	.word	0xffffffff


	//   ....[36]....
        /*00cc*/ 	.word	0xffffffff


	//   ....[37]....
        /*00d0*/ 	.word	0xffffffff


	//   ....[38]....
        /*00d4*/ 	.word	0xffffffff


	//   ....[39]....
        /*00d8*/ 	.word	0xffffffff


	//   ....[40]....
        /*00dc*/ 	.word	0xffffffff


	//   ....[41]....
        /*00e0*/ 	.word	0xffffffff


	//   ....[42]....
        /*00e4*/ 	.word	0xffffffff


	//   ....[43]....
        /*00e8*/ 	.word	0xffffffff


	//   ....[44]....
        /*00ec*/ 	.word	0xffffffff


	//   ....[45]....
        /*00f0*/ 	.word	0xffffffff


	//   ....[46]....
        /*00f4*/ 	.word	0xffffffff


	//   ....[47]....
        /*00f8*/ 	.word	0xffffffff


	//   ....[48]....
        /*00fc*/ 	.word	0xffffffff


	//   ....[49]....
        /*0100*/ 	.word	0xffffffff


	//   ....[50]....
        /*0104*/ 	.word	0xffffffff


	//   ....[51]....
        /*0108*/ 	.word	0xffffffff


	//   ....[52]....
        /*010c*/ 	.word	0xffffffff


	//   ....[53]....
        /*0110*/ 	.word	0xffffffff


	//   ....[54]....
        /*0114*/ 	.word	0xffffffff


	//   ....[55]....
        /*0118*/ 	.word	0xffffffff


	//   ....[56]....
        /*011c*/ 	.word	0xffffffff


	//   ....[57]....
        /*0120*/ 	.word	0xffffffff


	//   ....[58]....
        /*0124*/ 	.word	0xffffffff


	//   ....[59]....
        /*0128*/ 	.word	0xffffffff


	//   ....[60]....
        /*012c*/ 	.word	0xffffffff


	//   ....[61]....
        /*0130*/ 	.word	0xffffffff


	//   ....[62]....
        /*0134*/ 	.word	0xffffffff


	//   ....[63]....
        /*0138*/ 	.word	0xffffffff


	//   ....[64]....
        /*013c*/ 	.word	0xffffffff


	//   ....[65]....
        /*0140*/ 	.word	0xffffffff


	//   ....[66]....
        /*0144*/ 	.word	0xffffffff


	//   ....[67]....
        /*0148*/ 	.word	0xffffffff


	//   ....[68]....
        /*014c*/ 	.word	0xffffffff


	//   ....[69]....
        /*0150*/ 	.word	0xffffffff


	//   ....[70]....
        /*0154*/ 	.word	0xffffffff


	//   ....[71]....
        /*0158*/ 	.word	0xffffffff


	//   ....[72]....
        /*015c*/ 	.word	0xffffffff


	//   ....[73]....
        /*0160*/ 	.word	0xffffffff


	//   ....[74]....
        /*0164*/ 	.word	0xffffffff


	//   ....[75]....
        /*0168*/ 	.word	0xffffffff


	//   ....[76]....
        /*016c*/ 	.word	0xffffffff


	//   ....[77]....
        /*0170*/ 	.word	0xffffffff


	//   ....[78]....
        /*0174*/ 	.word	0xffffffff


	//   ....[79]....
        /*0178*/ 	.word	0xffffffff


	//   ....[80]....
        /*017c*/ 	.word	0xffffffff


	//   ....[81]....
        /*0180*/ 	.word	0xffffffff


	//   ....[82]....
        /*0184*/ 	.word	0xffffffff


	//   ....[83]....
        /*0188*/ 	.word	0xffffffff


	//   ....[84]....
        /*018c*/ 	.word	0xffffffff


	//   ....[85]....
        /*0190*/ 	.word	0xffffffff


	//   ....[86]....
        /*0194*/ 	.word	0xffffffff


	//   ....[87]....
        /*0198*/ 	.word	0xffffffff


	//   ....[88]....
        /*019c*/ 	.word	0xffffffff


	//   ....[89]....
        /*01a0*/ 	.word	0xffffffff


	//   ....[90]....
        /*01a4*/ 	.word	0xffffffff


	//   ....[91]....
        /*01a8*/ 	.word	0xffffffff


	//   ....[92]....
        /*01ac*/ 	.word	0xffffffff


	//   ....[93]....
        /*01b0*/ 	.word	0xffffffff


	//   ....[94]....
        /*01b4*/ 	.word	0xffffffff


	//   ....[95]....
        /*01b8*/ 	.word	0xffffffff


	//   ....[96]....
        /*01bc*/ 	.word	0xffffffff


	//   ....[97]....
        /*01c0*/ 	.word	0xffffffff


	//   ....[98]....
        /*01c4*/ 	.word	0xffffffff


	//   ....[99]....
        /*01c8*/ 	.word	0xffffffff


	//   ....[100]....
        /*01cc*/ 	.word	0xffffffff


	//   ....[101]....
        /*01d0*/ 	.word	0xffffffff


	//   ....[102]....
        /*01d4*/ 	.word	0xffffffff


	//   ....[103]....
        /*01d8*/ 	.word	0xffffffff


	//   ....[104]....
        /*01dc*/ 	.word	0xffffffff


	//   ....[105]....
        /*01e0*/ 	.word	0xffffffff


	//   ....[106]....
        /*01e4*/ 	.word	0xffffffff


	//   ....[107]....
        /*01e8*/ 	.word	0xffffffff


	//   ....[108]....
        /*01ec*/ 	.word	0xffffffff


	//   ....[109]....
        /*01f0*/ 	.word	0xffffffff


	//   ....[110]....
        /*01f4*/ 	.word	0xffffffff


	//   ....[111]....
        /*01f8*/ 	.word	0xffffffff


	//   ....[112]....
        /*01fc*/ 	.word	0xffffffff


	//   ....[113]....
        /*0200*/ 	.word	0xffffffff


	//   ....[114]....
        /*0204*/ 	.word	0xffffffff


	//   ....[115]....
        /*0208*/ 	.word	0xffffffff


	//   ....[116]....
        /*020c*/ 	.word	0xffffffff


	//   ....[117]....
        /*0210*/ 	.word	0xffffffff


	//   ....[118]....
        /*0214*/ 	.word	0xffffffff


	//   ....[119]....
        /*0218*/ 	.word	0xffffffff


	//   ....[120]....
        /*021c*/ 	.word	0xffffffff


	//   ....[121]....
        /*0220*/ 	.word	0xffffffff


	//   ....[122]....
        /*0224*/ 	.word	0xffffffff


	//   ....[123]....
        /*0228*/ 	.word	0xffffffff


	//   ....[124]....
        /*022c*/ 	.word	0xffffffff


	//   ....[125]....
        /*0230*/ 	.word	0xffffffff


	//   ....[126]....
        /*0234*/ 	.word	0xffffffff


	//   ....[127]....
        /*0238*/ 	.word	0xffffffff


	//   ....[128]....
        /*023c*/ 	.word	0xffffffff


	//   ....[129]....
        /*0240*/ 	.word	0xffffffff


	//   ....[130]....
        /*0244*/ 	.word	0xffffffff


	//   ....[131]....
        /*0248*/ 	.word	0xffffffff


	//   ....[132]....
        /*024c*/ 	.word	0xffffffff


	//   ....[133]....
        /*0250*/ 	.word	0xffffffff


	//   ....[134]....
        /*0254*/ 	.word	0xffffffff


	//   ....[135]....
        /*0258*/ 	.word	0xffffffff


	//   ....[136]....
        /*025c*/ 	.word	0xffffffff


	//   ....[137]....
        /*0260*/ 	.word	0xffffffff


	//   ....[138]....
        /*0264*/ 	.word	0xffffffff


	//----- nvinfo : EIATTR_COOP_GROUP_INSTR_OFFSETS
	.align		4
.L_842:
        /*0268*/ 	.byte	0x04, 0x28
        /*026a*/ 	.short	(.L_844 - .L_843)


	//   ....[0]....
.L_843:
        /*026c*/ 	.word	0x00000090


	//   ....[1]....
        /*0270*/ 	.word	0x00008a60


	//   ....[2]....
        /*0274*/ 	.word	0x00008a80


	//   ....[3]....
        /*0278*/ 	.word	0x00008ca0


	//   ....[4]....
        /*027c*/ 	.word	0x00008cb0


	//   ....[5]....
        /*0280*/ 	.word	0x00008ea0


	//   ....[6]....
        /*0284*/ 	.word	0x00008ec0


	//   ....[7]....
        /*0288*/ 	.word	0x000090b0


	//   ....[8]....
        /*028c*/ 	.word	0x000090c0


	//   ....[9]....
        /*0290*/ 	.word	0x0000ac40


	//   ....[10]....
        /*0294*/ 	.word	0x0000af40


	//   ....[11]....
        /*0298*/ 	.word	0x0000b790


	//   ....[12]....
        /*029c*/ 	.word	0x0000b840


	//   ....[13]....
        /*02a0*/ 	.word	0x0000b850


	//   ....[14]....
        /*02a4*/ 	.word	0x0000b8b0


	//   ....[15]....
        /*02a8*/ 	.word	0x0000d810


	//   ....[16]....
        /*02ac*/ 	.word	0x0000daf0


	//   ....[17]....
        /*02b0*/ 	.word	0x0000e1d0


	//   ....[18]....
        /*02b4*/ 	.word	0x0000e340


	//   ....[19]....
        /*02b8*/ 	.word	0x0000e350


	//   ....[20]....
        /*02bc*/ 	.word	0x0000e3c0


	//   ....[21]....
        /*02c0*/ 	.word	0x00010ea0


	//   ....[22]....
        /*02c4*/ 	.word	0x00010ec0


	//   ....[23]....
        /*02c8*/ 	.word	0x00010ef0


	//   ....[24]....
        /*02cc*/ 	.word	0x00010f00


	//   ....[25]....
        /*02d0*/ 	.word	0x00013a20


	//   ....[26]....
        /*02d4*/ 	.word	0x00013be0


	//   ....[27]....
        /*02d8*/ 	.word	0x000143e0


	//   ....[28]....
        /*02dc*/ 	.word	0x00014490


	//   ....[29]....
        /*02e0*/ 	.word	0x00014650


	//   ....[30]....
        /*02e4*/ 	.word	0x000146e0


	//   ....[31]....
        /*02e8*/ 	.word	0x00015d50


	//   ....[32]....
        /*02ec*/ 	.word	0x00015d80


	//   ....[33]....
        /*02f0*/ 	.word	0x00015d90


	//   ....[34]....
        /*02f4*/ 	.word	0x00015dc0


	//   ....[35]....
        /*02f8*/ 	.word	0x000176f0


	//   ....[36]....
        /*02fc*/ 	.word	0x00017730


	//   ....[37]....
        /*0300*/ 	.word	0x00017770


	//   ....[38]....
        /*0304*/ 	.word	0x00017790


	//   ....[39]....
        /*0308*/ 	.word	0x000179f0


	//   ....[40]....
        /*030c*/ 	.word	0x00017a00


	//   ....[41]....
        /*0310*/ 	.word	0x00017c00


	//   ....[42]....
        /*0314*/ 	.word	0x00017c30


	//   ....[43]....
        /*0318*/ 	.word	0x00017df0


	//   ....[44]....
        /*031c*/ 	.word	0x00017e20


	//   ....[45]....
        /*0320*/ 	.word	0x00017fe0


	//   ....[46]....
        /*0324*/ 	.word	0x00018000


	//   ....[47]....
        /*0328*/ 	.word	0x00018850


	//   ....[48]....
        /*032c*/ 	.word	0x00018870


	//   ....[49]....
        /*0330*/ 	.word	0x00018a40


	//   ....[50]....
        /*0334*/ 	.word	0x00018a50


	//   ....[51]....
        /*0338*/ 	.word	0x00018c20


	//   ....[52]....
        /*033c*/ 	.word	0x00018c40


	//   ....[53]....
        /*0340*/ 	.word	0x00018e10


	//   ....[54]....
        /*0344*/ 	.word	0x00018e20


	//   ....[55]....
        /*0348*/ 	.word	0x00019030


	//   ....[56]....
        /*034c*/ 	.word	0x000190b0


	//   ....[57]....
        /*0350*/ 	.word	0x00019120


	//   ....[58]....
        /*0354*/ 	.word	0x00019190


	//   ....[59]....
        /*0358*/ 	.word	0x00019200


	//   ....[60]....
        /*035c*/ 	.word	0x00019280


	//   ....[61]....
        /*0360*/ 	.word	0x000192f0


	//   ....[62]....
        /*0364*/ 	.word	0x00019360


	//   ....[63]....
        /*0368*/ 	.word	0x000193a0


	//   ....[64]....
        /*036c*/ 	.word	0x000193e0


	//   ....[65]....
        /*0370*/ 	.word	0x00019430


	//   ....[66]....
        /*0374*/ 	.word	0x00019480


	//   ....[67]....
        /*0378*/ 	.word	0x000194f0


	//   ....[68]....
        /*037c*/ 	.word	0x00019570


	//   ....[69]....
        /*0380*/ 	.word	0x000195f0


	//   ....[70]....
        /*0384*/ 	.word	0x00019660


	//   ....[71]....
        /*0388*/ 	.word	0x000196e0


	//   ....[72]....
        /*038c*/ 	.word	0x00019760


	//   ....[73]....
        /*0390*/ 	.word	0x000197e0


	//   ....[74]....
        /*0394*/ 	.word	0x00019850


	//   ....[75]....
        /*0398*/ 	.word	0x00019c30


	//   ....[76]....
        /*039c*/ 	.word	0x00019c50


	//   ....[77]....
        /*03a0*/ 	.word	0x00019c60


	//   ....[78]....
        /*03a4*/ 	.word	0x00019c70


	//   ....[79]....
        /*03a8*/ 	.word	0x0001a250


	//   ....[80]....
        /*03ac*/ 	.word	0x0001a260


	//   ....[81]....
        /*03b0*/ 	.word	0x0001a270


	//   ....[82]....
        /*03b4*/ 	.word	0x0001a280


	//   ....[83]....
        /*03b8*/ 	.word	0x0001a800


	//   ....[84]....
        /*03bc*/ 	.word	0x0001a820


	//   ....[85]....
        /*03c0*/ 	.word	0x0001a840


	//   ....[86]....
        /*03c4*/ 	.word	0x0001a850


	//   ....[87]....
        /*03c8*/ 	.word	0x0001ade0


	//   ....[88]....
        /*03cc*/ 	.word	0x0001ae40


	//   ....[89]....
        /*03d0*/ 	.word	0x0001ae60


	//   ....[90]....
        /*03d4*/ 	.word	0x0001ae70


	//   ....[91]....
        /*03d8*/ 	.word	0x0001eaa0


	//   ....[92]....
        /*03dc*/ 	.word	0x0001eac0


	//   ....[93]....
        /*03e0*/ 	.word	0x0001ead0


	//   ....[94]....
        /*03e4*/ 	.word	0x0001eae0


	//   ....[95]....
        /*03e8*/ 	.word	0x0001efa0


	//   ....[96]....
        /*03ec*/ 	.word	0x0001efb0


	//   ....[97]....
        /*03f0*/ 	.word	0x0001efc0


	//   ....[98]....
        /*03f4*/ 	.word	0x0001efd0


	//   ....[99]....
        /*03f8*/ 	.word	0x0001f420


	//   ....[100]....
        /*03fc*/ 	.word	0x0001f440


	//   ....[101]....
        /*0400*/ 	.word	0x0001f450


	//   ....[102]....
        /*0404*/ 	.word	0x0001f460


	//   ....[103]....
        /*0408*/ 	.word	0x0001f8d0


	//   ....[104]....
        /*040c*/ 	.word	0x0001f930


	//   ....[105]....
        /*0410*/ 	.word	0x0001f950


	//   ....[106]....
        /*0414*/ 	.word	0x0001f960


	//   ....[107]....
        /*0418*/ 	.word	0x00023b70


	//   ....[108]....
        /*041c*/ 	.word	0x00023bf0


	//   ....[109]....
        /*0420*/ 	.word	0x00023c60


	//   ....[110]....
        /*0424*/ 	.word	0x00023cd0


	//   ....[111]....
        /*0428*/ 	.word	0x00023d40


	//   ....[112]....
        /*042c*/ 	.word	0x00023db0


	//   ....[113]....
        /*0430*/ 	.word	0x00023e30


	//   ....[114]....
        /*0434*/ 	.word	0x00023ea0


	//   ....[115]....
        /*0438*/ 	.word	0x00023f10


	//   ....[116]....
        /*043c*/ 	.word	0x00023f90


	//   ....[117]....
        /*0440*/ 	.word	0x00024010


	//   ....[118]....
        /*0444*/ 	.word	0x00024080


	//   ....[119]....
        /*0448*/ 	.word	0x000240f0


	//   ....[120]....
        /*044c*/ 	.word	0x00024170


	//   ....[121]....
        /*0450*/ 	.word	0x000241f0


	//   ....[122]....
        /*0454*/ 	.word	0x00024260


	//   ....[123]....
        /*0458*/ 	.word	0x000242d0


	//   ....[124]....
        /*045c*/ 	.word	0x00024350


	//   ....[125]....
        /*0460*/ 	.word	0x000243c0


	//   ....[126]....
        /*0464*/ 	.word	0x00024430


	//   ....[127]....
        /*0468*/ 	.word	0x000244a0


	//   ....[128]....
        /*046c*/ 	.word	0x00024510


	//   ....[129]....
        /*0470*/ 	.word	0x00024590


	//   ....[130]....
        /*0474*/ 	.word	0x00024600


	//   ....[131]....
        /*0478*/ 	.word	0x00024670


	//   ....[132]....
        /*047c*/ 	.word	0x000246f0


	//   ....[133]....
        /*0480*/ 	.word	0x00024760


	//   ....[134]....
        /*0484*/ 	.word	0x000247d0


	//   ....[135]....
        /*0488*/ 	.word	0x00024840


	//   ....[136]....
        /*048c*/ 	.word	0x000248c0


	//   ....[137]....
        /*0490*/ 	.word	0x00024940


	//   ....[138]....
        /*0494*/ 	.word	0x000249b0


	//----- nvinfo : EIATTR_EXIT_INSTR_OFFSETS
	.align		4
.L_844:
        /*0498*/ 	.byte	0x04, 0x1c
        /*049a*/ 	.short	(.L_846 - .L_845)


	//   ....[0]....
.L_845:
        /*049c*/ 	.word	0x00000320


	//   ....[1]....
        /*04a0*/ 	.word	0x00018010


	//   ....[2]....
        /*04a4*/ 	.word	0x00018150


	//   ....[3]....
        /*04a8*/ 	.word	0x000181b0


	//   ....[4]....
        /*04ac*/ 	.word	0x00018e60


	//   ....[5]....
        /*04b0*/ 	.word	0x00018f70


	//   ....[6]....
        /*04b4*/ 	.word	0x00018fd0


	//----- nvinfo : EIATTR_CTAIDZ_USED
	.align		4
.L_846:
        /*04b8*/ 	.byte	0x01, 0x04
	.zero		2


	//----- nvinfo : EIATTR_MAX_THREADS
	.align		4
        /*04bc*/ 	.byte	0x04, 0x05
        /*04be*/ 	.short	(.L_848 - .L_847)
.L_847:
        /*04c0*/ 	.word	0x00000100
        /*04c4*/ 	.word	0x00000001
        /*04c8*/ 	.word	0x00000001


	//----- nvinfo : EIATTR_CRS_STACK_SIZE
	.align		4
.L_848:
        /*04cc*/ 	.byte	0x04, 0x1e
        /*04ce*/ 	.short	(.L_850 - .L_849)
.L_849:
        /*04d0*/ 	.word	0x00000000
.L_850:


//--------------------- .nv.info._ZN7cutlass13device_kernelIN5flash19enable_sm80_to_sm89INS1_16FlashAttnFwdSm80INS1_25CollectiveMainloopFwdSm80ILi8ELi1ELb0EN4cute5tupleIJNS5_1CILi128EEENS7_ILi96EEENS7_ILi256EEEEEELi256ENS_10bfloat16_tEfNS_4arch4Sm80ELb1ELb0ELb0ELb0ELb0ELb0ELb1ELb0EEENS1_21CollectiveEpilogueFwdINS6_IJS8_SA_S9_EEENS6_IJNS7_ILi1EEESI_SI_EEESC_SE_Li256ELb0ELb1ELb0ELb0EEENS1_30DynamicPersistentTileSchedulerILi256ELi256ELb0ELb1ELb0EEEEEEEEEvNT_6ParamsE --------------------------
	.section	.nv.info._ZN7cutlass13device_kernelIN5flash19enable_sm80_to_sm89INS1_16FlashAttnFwdSm80INS1_25CollectiveMainloopFwdSm80ILi8ELi1ELb0EN4cute5tupleIJNS5_1CILi128EEENS7_ILi96EEENS7_ILi256EEEEEELi256ENS_10bfloat16_tEfNS_4arch4Sm80ELb1ELb0ELb0ELb0ELb0ELb0ELb1ELb0EEENS1_21CollectiveEpilogueFwdINS6_IJS8_SA_S9_EEENS6_IJNS7_ILi1EEESI_SI_EEESC_SE_Li256ELb0ELb1ELb0ELb0EEENS1_30DynamicPersistentTileSchedulerILi256ELi256ELb0ELb1ELb0EEEEEEEEEvNT_6ParamsE,"",@"SHT_CUDA_INFO"
	.sectionflags	@""
	.align	4


	//----- nvinfo : EIATTR_CUDA_API_VERSION
	.align		4
        /*0000*/ 	.byte	0x04, 0x37
        /*0002*/ 	.short	(.L_852 - .L_851)
.L_851:
        /*0004*/ 	.word	0x00000082


	//----- nvinfo : EIATTR_SW2861232_WAR
	.align		4
.L_852:
        /*0008*/ 	.byte	0x01, 0x35
	.zero		2


	//----- nvinfo : EIATTR_PARAM_CBANK
	.align		4
        /*000c*/ 	.byte	0x04, 0x0a
        /*000e*/ 	.short	(.L_854 - .L_853)
	.align		4
.L_853:
        /*0010*/ 	.word	index@(.nv.constant0._ZN7cutlass13device_kernelIN5flash19enable_sm80_to_sm89INS1_16FlashAttnFwdSm80INS1_25CollectiveMainloopFwdSm80ILi8ELi1ELb0EN4cute5tupleIJNS5_1CILi128EEENS7_ILi96EEENS7_ILi256EEEEEELi256ENS_10bfloat16_tEfNS_4arch4Sm80ELb1ELb0ELb0ELb0ELb0ELb0ELb1ELb0EEENS1_21CollectiveEpilogueFwdINS6_IJS8_SA_S9_EEENS6_IJNS7_ILi1EEESI_SI_EEESC_SE_Li256ELb0ELb1ELb0ELb0EEENS1_30DynamicPersistentTileSchedulerILi256ELi256ELb0ELb1ELb0EEEEEEEEEvNT_6ParamsE)
        /*0014*/ 	.short	0x0160
        /*0016*/ 	.short	0x0428


	//----- nvinfo : EIATTR_CBANK_PARAM_SIZE
	.align		4
.L_854:
        /*0018*/ 	.byte	0x03, 0x19
        /*001a*/ 	.short	0x0428


	//----- nvinfo : EIATTR_KPARAM_INFO
	.align		4
        /*001c*/ 	.byte	0x04, 0x17
        /*001e*/ 	.short	(.L_856 - .L_855)
.L_855:
        /*0020*/ 	.word	0x00000000
        /*0024*/ 	.short	0x0000
        /*0026*/ 	.short	0x0000
        /*0028*/ 	.byte	0x00, 0xf0, 0xa1, 0x10


	//----- nvinfo : EIATTR_MAXREG_COUNT
	.align		4
.L_856:
        /*002c*/ 	.byte	0x03, 0x1b
        /*002e*/ 	.short	0x00ff


	//----- nvinfo : EIATTR_NUM_BARRIERS
	.align		4
        /*0030*/ 	.byte	0x02, 0x4c
        /*0032*/ 	.byte	0x06
	.zero		1


	//----- nvinfo : EIATTR_ANNOTATIONS
	.align		4
        /*0034*/ 	.byte	0x04, 0x55
        /*0036*/ 	.short	(.L_858 - .L_857)


	//   ....[0]....
.L_857:
        /* <DEDUP_REMOVED lines=90> */


	//----- nvinfo : EIATTR_MERCURY_ISA_VERSION
	.align		4
.L_858:
        /*05c0*/ 	.byte	0x03, 0x5f
        /*05c2*/ 	.short	0x0000


	//----- nvinfo : EIATTR_INT_WARP_WIDE_INSTR_OFFSETS
	.align		4
        /*05c4*/ 	.byte	0x04, 0x31
        /*05c6*/ 	.short	(.L_860 - .L_859)


	//   ....[0]....
.L_859:
        /*05c8*/ 	.word	0x00011510


	//   ....[1]....
        /*05cc*/ 	.word	0x00011590


	//----- nvinfo : EIATTR_COOP_GROUP_MASK_REGIDS
	.align		4
.L_860:
        /*05d0*/ 	.byte	0x04, 0x29
        /*05d2*/ 	.short	(.L_862 - .L_861)


	//   ....[0]....
.L_861:
        /*05d4*/ 	.word	0xffffffff


	//   ....[1]....
        /*05d8*/ 	.word	0xffffffff


	//   ....[2]....
        /*05dc*/ 	.word	0xffffffff


	//   ....[3]....
        /*05e0*/ 	.word	0xffffffff


	//   ....[4]....
        /*05e4*/ 	.word	0xffffffff


	//   ....[5]....
        /*05e8*/ 	.word	0xffffffff


	//   ....[6]....
        /*05ec*/ 	.word	0xffffffff


	//   ....[7]....
        /*05f0*/ 	.word	0xffffffff


	//   ....[8]....
        /*05f4*/ 	.word	0xffffffff


	//   ....[9]....
        /*05f8*/ 	.word	0xffffffff


	//   ....[10]....
        /*05fc*/ 	.word	0xffffffff


	//   ....[11]....
        /*0600*/ 	.word	0xffffffff


	//   ....[12]....
        /*0604*/ 	.word	0xffffffff


	//   ....[13]....
        /*0608*/ 	.word	0xffffffff


	//   ....[14]....
        /*060c*/ 	.word	0xffffffff


	//   ....[15]....
        /*0610*/ 	.word	0xffffffff


	//   ....[16]....
        /*0614*/ 	.word	0xffffffff


	//   ....[17]....
        /*0618*/ 	.word	0xffffffff


	//   ....[18]....
        /*061c*/ 	.word	0xffffffff


	//   ....[19]....
        /*0620*/ 	.word	0xffffffff


	//   ....[20]....
        /*0624*/ 	.word	0xffffffff


	//   ....[21]....
        /*0628*/ 	.word	0xffffffff


	//   ....[22]....
        /*062c*/ 	.word	0xffffffff


	//   ....[23]....
        /*0630*/ 	.word	0xffffffff


	//   ....[24]....
        /*0634*/ 	.word	0xffffffff


	//   ....[25]....
        /*0638*/ 	.word	0xffffffff


	//   ....[26]....
        /*063c*/ 	.word	0xffffffff


	//   ....[27]....
        /*0640*/ 	.word	0xffffffff


	//   ....[28]....
        /*0644*/ 	.word	0xffffffff


	//   ....[29]....
        /*0648*/ 	.word	0xffffffff


	//   ....[30]....
        /*064c*/ 	.word	0xffffffff


	//   ....[31]....
        /*0650*/ 	.word	0xffffffff


	//   ....[32]....
        /*0654*/ 	.word	0xffffffff


	//   ....[33]....
        /*0658*/ 	.word	0xffffffff


	//   ....[34]....
        /*065c*/ 	.word	0xffffffff


	//   ....[35]....
        /*0660*/ 	.word	0xffffffff


	//   ....[36]....
        /*0664*/ 	.word	0xffffffff


	//   ....[37]....
        /*0668*/ 	.word	0xffffffff


	//   ....[38]....
        /*066c*/ 	.word	0xffffffff


	//   ....[39]....
        /*0670*/ 	.word	0xffffffff


	//   ....[40]....
        /*0674*/ 	.word	0xffffffff


	//   ....[41]....
        /*0678*/ 	.word	0xffffffff


	//   ....[42]....
        /*067c*/ 	.word	0xffffffff


	//   ....[43]....
        /*0680*/ 	.word	0xffffffff


	//   ....[44]....
        /*0684*/ 	.word	0xffffffff


	//   ....[45]....
        /*0688*/ 	.word	0xffffffff


	//   ....[46]....
        /*068c*/ 	.word	0xffffffff


	//   ....[47]....
        /*0690*/ 	.word	0xffffffff


	//   ....[48]....
        /*0694*/ 	.word	0xffffffff


	//   ....[49]....
        /*0698*/ 	.word	0xffffffff


	//   ....[50]....
        /*069c*/ 	.word	0xffffffff


	//   ....[51]....
        /*06a0*/ 	.word	0xffffffff


	//   ....[52]....
        /*06a4*/ 	.word	0xffffffff


	//   ....[53]....
        /*06a8*/ 	.word	0xffffffff


	//   ....[54]....
        /*06ac*/ 	.word	0xffffffff


	//   ....[55]....
        /*06b0*/ 	.word	0xffffffff


	//   ....[56]....
        /*06b4*/ 	.word	0xffffffff


	//   ....[57]....
        /*06b8*/ 	.word	0xffffffff


	//   ....[58]....
        /*06bc*/ 	.word	0xffffffff


	//   ....[59]....
        /*06c0*/ 	.word	0xffffffff


	//   ....[60]....
        /*06c4*/ 	.word	0xffffffff


	//   ....[61]....
        /*06c8*/ 	.word	0xffffffff


	//   ....[62]....
        /*06cc*/ 	.word	0xffffffff


	//   ....[63]....
        /*06d0*/ 	.word	0xffffffff


	//   ....[64]....
        /*06d4*/ 	.word	0xffffffff


	//   ....[65]....
        /*06d8*/ 	.word	0xffffffff


	//   ....[66]....
        /*06dc*/ 	.word	0xffffffff


	//   ....[67]....
        /*06e0*/ 	.word	0xffffffff


	//   ....[68]....
        /*06e4*/ 	.word	0xffffffff


	//   ....[69]....
        /*06e8*/ 	.word	0xffffffff


	//   ....[70]....
        /*06ec*/ 	.word	0xffffffff


	//   ....[71]....
        /*06f0*/ 	.word	0xffffffff


	//   ....[72]....
        /*06f4*/ 	.word	0xffffffff


	//----- nvinfo : EIATTR_COOP_GROUP_INSTR_OFFSETS
	.align		4
.L_862:
        /*06f8*/ 	.byte	0x04, 0x28
        /*06fa*/ 	.short	(.L_864 - .L_863)


	//   ....[0]....
.L_863:
        /*06fc*/ 	.word	0x00000050


	//   ....[1]....
        /*0700*/ 	.word	0x00000060


	//   ....[2]....
        /*0704*/ 	.word	0x00001aa0


	//   ....[3]....
        /*0708*/ 	.word	0x00001ac0


	//   ....[4]....
        /*070c*/ 	.word	0x00001cb0


	//   ....[5]....
        /*0710*/ 	.word	0x00001cc0


	//   ....[6]....
        /*0714*/ 	.word	0x00001ea0


	//   ....[7]....
        /*0718*/ 	.word	0x00001ec0


	//   ....[8]....
        /*071c*/ 	.word	0x000020a0


	//   ....[9]....
        /*0720*/ 	.word	0x000020b0


	//   ....[10]....
        /*0724*/ 	.word	0x000040e0


	//   ....[11]....
        /*0728*/ 	.word	0x00004100


	//   ....[12]....
        /*072c*/ 	.word	0x000049b0


	//   ....[13]....
        /*0730*/ 	.word	0x00004b00


	//   ....[14]....
        /*0734*/ 	.word	0x00004b10


	//   ....[15]....
        /*0738*/ 	.word	0x00004b60


	//   ....[16]....
        /*073c*/ 	.word	0x00008230


	//   ....[17]....
        /*0740*/ 	.word	0x00008240


	//   ....[18]....
        /*0744*/ 	.word	0x00009bc0


	//   ....[19]....
        /*0748*/ 	.word	0x00009bd0


	//   ....[20]....
        /*074c*/ 	.word	0x00009c00


	//   ....[21]....
        /*0750*/ 	.word	0x00009c20


	//   ....[22]....
        /*0754*/ 	.word	0x0000e170


	//   ....[23]....
        /*0758*/ 	.word	0x0000e1c0


	//   ....[24]....
        /*075c*/ 	.word	0x0000e1e0


	//   ....[25]....
        /*0760*/ 	.word	0x0000e200


	//   ....[26]....
        /*0764*/ 	.word	0x00010ac0


	//   ....[27]....
        /*0768*/ 	.word	0x00010b10


	//   ....[28]....
        /*076c*/ 	.word	0x00010b30


	//   ....[29]....
        /*0770*/ 	.word	0x00010b50


	//   ....[30]....
        /*0774*/ 	.word	0x00011f60


	//   ....[31]....
        /*0778*/ 	.word	0x000122f0


	//   ....[32]....
        /*077c*/ 	.word	0x00012320


	//   ....[33]....
        /*0780*/ 	.word	0x00012340


	//   ....[34]....
        /*0784*/ 	.word	0x00012370


	//   ....[35]....
        /*0788*/ 	.word	0x000125f0


	//   ....[36]....
        /*078c*/ 	.word	0x00012610


	//   ....[37]....
        /*0790*/ 	.word	0x00012790


	//   ....[38]....
        /*0794*/ 	.word	0x000127c0


	//   ....[39]....
        /*0798*/ 	.word	0x00012900


	//   ....[40]....
        /*079c*/ 	.word	0x00012930


	//   ....[41]....
        /*07a0*/ 	.word	0x00012a60


	//   ....[42]....
        /*07a4*/ 	.word	0x00012a70


	//   ....[43]....
        /*07a8*/ 	.word	0x00013080


	//   ....[44]....
        /*07ac*/ 	.word	0x000130a0


	//   ....[45]....
        /*07b0*/ 	.word	0x00013290


	//   ....[46]....
        /*07b4*/ 	.word	0x000132a0


	//   ....[47]....
        /*07b8*/ 	.word	0x00013480


	//   ....[48]....
        /*07bc*/ 	.word	0x000134a0


	//   ....[49]....
        /*07c0*/ 	.word	0x00013680


	//   ....[50]....
        /*07c4*/ 	.word	0x00013690


	//   ....[51]....
        /*07c8*/ 	.word	0x000138d0


	//   ....[52]....
        /*07cc*/ 	.word	0x000139e0


	//   ....[53]....
        /*07d0*/ 	.word	0x00013a50


	//   ....[54]....
        /*07d4*/ 	.word	0x00013ab0


	//   ....[55]....
        /*07d8*/ 	.word	0x00013b10


	//   ....[56]....
        /*07dc*/ 	.word	0x00013b70


	//   ....[57]....
        /*07e0*/ 	.word	0x00013be0


	//   ....[58]....
        /*07e4*/ 	.word	0x00013c40


	//   ....[59]....
        /*07e8*/ 	.word	0x00013ca0


	//   ....[60]....
        /*07ec*/ 	.word	0x00013cf0


	//   ....[61]....
        /*07f0*/ 	.word	0x00013d50


	//   ....[62]....
        /*07f4*/ 	.word	0x00013da0


	//   ....[63]....
        /*07f8*/ 	.word	0x00013df0


	//   ....[64]....
        /*07fc*/ 	.word	0x00013e60


	//   ....[65]....
        /*0800*/ 	.word	0x00013ed0


	//   ....[66]....
        /*0804*/ 	.word	0x00013f30


	//   ....[67]....
        /*0808*/ 	.word	0x00013f90


	//   ....[68]....
        /*080c*/ 	.word	0x00013ff0


	//   ....[69]....
        /*0810*/ 	.word	0x00014060


	//   ....[70]....
        /*0814*/ 	.word	0x000140c0


	//   ....[71]....
        /*0818*/ 	.word	0x00014120


	//   ....[72]....
        /*081c*/ 	.word	0x00014180


	//----- nvinfo : EIATTR_EXIT_INSTR_OFFSETS
	.align		4
.L_864:
        /*0820*/ 	.byte	0x04, 0x1c
        /*0822*/ 	.short	(.L_866 - .L_865)


	//   ....[0]....
.L_865:
        /*0824*/ 	.word	0x000000b0


	//   ....[1]....
        /*0828*/ 	.word	0x00013990


	//----- nvinfo : EIATTR_MAX_THREADS
	.align		4
.L_866:
        /*082c*/ 	.byte	0x04, 0x05
        /*082e*/ 	.short	(.L_868 - .L_867)
.L_867:
        /*0830*/ 	.word	0x00000100
        /*0834*/ 	.word	0x00000001
        /*0838*/ 	.word	0x00000001


	//----- nvinfo : EIATTR_CRS_STACK_SIZE
	.align		4
.L_868:
        /*083c*/ 	.byte	0x04, 0x1e
        /*083e*/ 	.short	(.L_870 - .L_869)
.L_869:
        /*0840*/ 	.word	0x00000000
.L_870:


//--------------------- .nv.info._ZN7cutlass13device_kernelIN5flash19enable_sm80_to_sm89INS1_16FlashAttnFwdSm80INS1_25CollectiveMainloopFwdSm80ILi8ELi1ELb0EN4cute5tupleIJNS5_1CILi128EEENS7_ILi96EEENS7_ILi256EEEEEELi256ENS_10bfloat16_tEfNS_4arch4Sm80ELb1ELb0ELb0ELb1ELb0ELb0ELb1ELb0EEENS1_21CollectiveEpilogueFwdINS6_IJS8_SA_S9_EEENS6_IJNS7_ILi1EEESI_SI_EEESC_SE_Li256ELb1ELb1ELb0ELb0EEENS1_19SingleTileSchedulerILb1ELb0ELb1ELi128EEEEEEEEEvNT_6ParamsE --------------------------
	.section	.nv.info._ZN7cutlass13device_kernelIN5flash19enable_sm80_to_sm89INS1_16FlashAttnFwdSm80INS1_25CollectiveMainloopFwdSm80ILi8ELi1ELb0EN4cute5tupleIJNS5_1CILi128EEENS7_ILi96EEENS7_ILi256EEEEEELi256ENS_10bfloat16_tEfNS_4arch4Sm80ELb1ELb0ELb0ELb1ELb0ELb0ELb1ELb0EEENS1_21CollectiveEpilogueFwdINS6_IJS8_SA_S9_EEENS6_IJNS7_ILi1EEESI_SI_EEESC_SE_Li256ELb1ELb1ELb0ELb0EEENS1_19SingleTileSchedulerILb1ELb0ELb1ELi128EEEEEEEEEvNT_6ParamsE,"",@"SHT_CUDA_INFO"
	.sectionflags	@""
	.align	4


	//----- nvinfo : EIATTR_CUDA_API_VERSION
	.align		4
        /*0000*/ 	.byte	0x04, 0x37
        /*0002*/ 	.short	(.L_872 - .L_871)
.L_871:
        /*0004*/ 	.word	0x00000082


	//----- nvinfo : EIATTR_SW2861232_WAR
	.align		4
.L_872:
        /*0008*/ 	.byte	0x01, 0x35
	.zero		2


	//----- nvinfo : EIATTR_PARAM_CBANK
	.align		4
        /*000c*/ 	.byte	0x04, 0x0a
        /*000e*/ 	.short	(.L_874 - .L_873)
	.align		4
.L_873:
        /*0010*/ 	.word	index@(.nv.constant0._ZN7cutlass13device_kernelIN5flash19enable_sm80_to_sm89INS1_16FlashAttnFwdSm80INS1_25CollectiveMainloopFwdSm80ILi8ELi1ELb0EN4cute5tupleIJNS5_1CILi128EEENS7_ILi96EEENS7_ILi256EEEEEELi256ENS_10bfloat16_tEfNS_4arch4Sm80ELb1ELb0ELb0ELb1ELb0ELb0ELb1ELb0EEENS1_21CollectiveEpilogueFwdINS6_IJS8_SA_S9_EEENS6_IJNS7_ILi1EEESI_SI_EEESC_SE_Li256ELb1ELb1ELb0ELb0EEENS1_19SingleTileSchedulerILb1ELb0ELb1ELi128EEEEEEEEEvNT_6ParamsE)
        /*0014*/ 	.short	0x0160
        /*0016*/ 	.short	0x0418


	//----- nvinfo : EIATTR_CBANK_PARAM_SIZE
	.align		4
.L_874:
        /*0018*/ 	.byte	0x03, 0x19
        /*001a*/ 	.short	0x0418


	//----- nvinfo : EIATTR_KPARAM_INFO
	.align		4
        /*001c*/ 	.byte	0x04, 0x17
        /*001e*/ 	.short	(.L_876 - .L_875)
.L_875:
        /*0020*/ 	.word	0x00000000
        /*0024*/ 	.short	0x0000
        /*0026*/ 	.short	0x0000
        /*0028*/ 	.byte	0x00, 0xf0, 0x61, 0x10


	//----- nvinfo : EIATTR_MAXREG_COUNT
	.align		4
.L_876:
        /*002c*/ 	.byte	0x03, 0x1b
        /*002e*/ 	.short	0x00ff


	//----- nvinfo : EIATTR_NUM_BARRIERS
	.align		4
        /*0030*/ 	.byte	0x02, 0x4c
        /*0032*/ 	.byte	0x02
	.zero		1


	//----- nvinfo : EIATTR_ANNOTATIONS
	.align		4
        /*0034*/ 	.byte	0x04, 0x55
        /*0036*/ 	.short	(.L_878 - .L_877)


	//   ....[0]....
.L_877:
        /* <DEDUP_REMOVED lines=27> */


	//----- nvinfo : EIATTR_MERCURY_ISA_VERSION
	.align		4
.L_878:
        /*01d8*/ 	.byte	0x03, 0x5f
        /*01da*/ 	.short	0x0000


	//----- nvinfo : EIATTR_COOP_GROUP_MASK_REGIDS
	.align		4
        /*01dc*/ 	.byte	0x04, 0x29
        /*01de*/ 	.short	(.L_880 - .L_879)


	//   ....[0]....
.L_879:
        /*01e0*/ 	.word	0xffffffff


	//   ....[1]....
        /*01e4*/ 	.word	0xffffffff


	//   ....[2]....
        /*01e8*/ 	.word	0xffffffff


	//   ....[3]....
        /*01ec*/ 	.word	0xffffffff


	//   ....[4]....
        /*01f0*/ 	.word	0xffffffff


	//   ....[5]....
        /*01f4*/ 	.word	0xffffffff


	//   ....[6]....
        /*01f8*/ 	.word	0xffffffff


	//   ....[7]....
        /*01fc*/ 	.word	0xffffffff


	//   ....[8]....
        /*0200*/ 	.word	0xffffffff


	//   ....[9]....
        /*0204*/ 	.word	0xffffffff


	//   ....[10]....
        /*0208*/ 	.word	0xffffffff


	//   ....[11]....
        /*020c*/ 	.word	0xffffffff


	//   ....[12]....
        /*0210*/ 	.word	0xffffffff


	//   ....[13]....
        /*0214*/ 	.word	0xffffffff


	//   ....[14]....
        /*0218*/ 	.word	0xffffffff


	//   ....[15]....
        /*021c*/ 	.word	0xffffffff


	//   ....[16]....
        /*0220*/ 	.word	0xffffffff


	//   ....[17]....
        /*0224*/ 	.word	0xffffffff


	//   ....[18]....
        /*0228*/ 	.word	0xffffffff


	//   ....[19]....
        /*022c*/ 	.word	0xffffffff


	//   ....[20]....
        /*0230*/ 	.word	0xffffffff


	//   ....[21]....
        /*0234*/ 	.word	0xffffffff


	//   ....[22]....
        /*0238*/ 	.word	0xffffffff


	//   ....[23]....
        /*023c*/ 	.word	0xffffffff


	//   ....[24]....
        /*0240*/ 	.word	0xffffffff


	//   ....[25]....
        /*0244*/ 	.word	0xffffffff


	//   ....[26]....
        /*0248*/ 	.word	0xffffffff


	//   ....[27]....
        /*024c*/ 	.word	0xffffffff


	//   ....[28]....
        /*0250*/ 	.word	0xffffffff


	//   ....[29]....
        /*0254*/ 	.word	0xffffffff


	//   ....[30]....
        /*0258*/ 	.word	0xffffffff


	//   ....[31]....
        /*025c*/ 	.word	0xffffffff


	//   ....[32]....
        /*0260*/ 	.word	0xffffffff


	//   ....[33]....
        /*0264*/ 	.word	0xffffffff


	//   ....[34]....
        /*0268*/ 	.word	0xffffffff


	//   ....[35]....
        /*026c*/ 	.word	0xffffffff


	//   ....[36]....
        /*0270*/ 	.word	0xffffffff


	//   ....[37]....
        /*0274*/ 	.word	0xffffffff


	//   ....[38]....
        /*0278*/ 	.word	0xffffffff


	//   ....[39]....
        /*027c*/ 	.word	0xffffffff


	//   ....[40]....
        /*0280*/ 	.word	0xffffffff


	//   ....[41]....
        /*0284*/ 	.word	0xffffffff


	//   ....[42]....
        /*0288*/ 	.word	0xffffffff


	//   ....[43]....
        /*028c*/ 	.word	0xffffffff


	//   ....[44]....
        /*0290*/ 	.word	0xffffffff


	//   ....[45]....
        /*0294*/ 	.word	0xffffffff


	//   ....[46]....
        /*0298*/ 	.word	0xffffffff


	//   ....[47]....
        /*029c*/ 	.word	0xffffffff


	//   ....[48]....
        /*02a0*/ 	.word	0xffffffff


	//----- nvinfo : EIATTR_COOP_GROUP_INSTR_OFFSETS
	.align		4
.L_880:
        /*02a4*/ 	.byte	0x04, 0x28
        /*02a6*/ 	.short	(.L_882 - .L_881)


	//   ....[0]....
.L_881:
        /*02a8*/ 	.word	0x00000090


	//   ....[1]....
        /*02ac*/ 	.word	0x00001270


	//   ....[2]....
        /*02b0*/ 	.word	0x000012e0


	//   ....[3]....
        /*02b4*/ 	.word	0x000015e0


	//   ....[4]....
        /*02b8*/ 	.word	0x00001660


	//   ....[5]....
        /*02bc*/ 	.word	0x00001930


	//   ....[6]....
        /*02c0*/ 	.word	0x00001960


	//   ....[7]....
        /*02c4*/ 	.word	0x00001b50


	//   ....[8]....
        /*02c8*/ 	.word	0x00001b90


	//   ....[9]....
        /*02cc*/ 	.word	0x000040a0


	//   ....[10]....
        /*02d0*/ 	.word	0x000040b0


	//   ....[11]....
        /*02d4*/ 	.word	0x000049f0


	//   ....[12]....
        /*02d8*/ 	.word	0x00004b10


	//   ....[13]....
        /*02dc*/ 	.word	0x00004b20


	//   ....[14]....
        /*02e0*/ 	.word	0x00004b70


	//   ....[15]....
        /*02e4*/ 	.word	0x00009720


	//   ....[16]....
        /*02e8*/ 	.word	0x00009730


	//   ....[17]....
        /*02ec*/ 	.word	0x0000a2d0


	//   ....[18]....
        /*02f0*/ 	.word	0x0000a340


	//   ....[19]....
        /*02f4*/ 	.word	0x0000a3b0


	//   ....[20]....
        /*02f8*/ 	.word	0x0000a450


	//   ....[21]....
        /*02fc*/ 	.word	0x0000ed50


	//   ....[22]....
        /*0300*/ 	.word	0x0000eda0


	//   ....[23]....
        /*0304*/ 	.word	0x0000edc0


	//   ....[24]....
        /*0308*/ 	.word	0x0000edf0


	//   ....[25]....
        /*030c*/ 	.word	0x00011680


	//   ....[26]....
        /*0310*/ 	.word	0x00011690


	//   ....[27]....
        /*0314*/ 	.word	0x000116c0


	//   ....[28]....
        /*0318*/ 	.word	0x000116e0


	//   ....[29]....
        /*031c*/ 	.word	0x00013070


	//   ....[30]....
        /*0320*/ 	.word	0x000130a0


	//   ....[31]....
        /*0324*/ 	.word	0x000130c0


	//   ....[32]....
        /*0328*/ 	.word	0x000130d0


	//   ....[33]....
        /*032c*/ 	.word	0x000132f0


	//   ....[34]....
        /*0330*/ 	.word	0x00013300


	//   ....[35]....
        /*0334*/ 	.word	0x00013500


	//   ....[36]....
        /*0338*/ 	.word	0x00013530


	//   ....[37]....
        /*033c*/ 	.word	0x000136f0


	//   ....[38]....
        /*0340*/ 	.word	0x00013720


	//   ....[39]....
        /*0344*/ 	.word	0x000138e0


	//   ....[40]....
        /*0348*/ 	.word	0x00013900


	//   ....[41]....
        /*034c*/ 	.word	0x00014170


	//   ....[42]....
        /*0350*/ 	.word	0x00014190


	//   ....[43]....
        /*0354*/ 	.word	0x00014350


	//   ....[44]....
        /*0358*/ 	.word	0x00014380


	//   ....[45]....
        /*035c*/ 	.word	0x00014510


	//   ....[46]....
        /*0360*/ 	.word	0x00014540


	//   ....[47]....
        /*0364*/ 	.word	0x000146d0


	//   ....[48]....
        /*0368*/ 	.word	0x000146f0


	//----- nvinfo : EIATTR_EXIT_INSTR_OFFSETS
	.align		4
.L_882:
        /*036c*/ 	.byte	0x04, 0x1c
        /*036e*/ 	.short	(.L_884 - .L_883)


	//   ....[0]....
.L_883:
        /*0370*/ 	.word	0x00000350


	//   ....[1]....
        /*0374*/ 	.word	0x00013910


	//   ....[2]....
        /*0378*/ 	.word	0x00013a50


	//   ....[3]....
        /*037c*/ 	.word	0x00013ab0


	//   ....[4]....
        /*0380*/ 	.word	0x00014700


	//   ....[5]....
        /*0384*/ 	.word	0x00014810


	//   ....[6]....
        /*0388*/ 	.word	0x00014870


	//----- nvinfo : EIATTR_CTAIDZ_USED
	.align		4
.L_884:
        /*038c*/ 	.byte	0x01, 0x04
	.zero		2


	//----- nvinfo : EIATTR_MAX_THREADS
	.align		4
        /*0390*/ 	.byte	0x04, 0x05
        /*0392*/ 	.short	(.L_886 - .L_885)
.L_885:
        /*0394*/ 	.word	0x00000100
        /*0398*/ 	.word	0x00000001
        /*039c*/ 	.word	0x00000001


	//----- nvinfo : EIATTR_CRS_STACK_SIZE
	.align		4
.L_886:
        /*03a0*/ 	.byte	0x04, 0x1e
        /*03a2*/ 	.short	(.L_888 - .L_887)
.L_887:
        /*03a4*/ 	.word	0x00000000
.L_888:


//--------------------- .nv.info._ZN7cutlass13device_kernelIN5flash19enable_sm80_to_sm89INS1_16FlashAttnFwdSm80INS1_25CollectiveMainloopFwdSm80ILi8ELi1ELb0EN4cute5tupleIJNS5_1CILi128EEENS7_ILi48EEENS7_ILi256EEEEEELi256ENS_10bfloat16_tEfNS_4arch4Sm80ELb1ELb0ELb0ELb1ELb0ELb1ELb1ELb0EEENS1_21CollectiveEpilogueFwdINS6_IJS8_SA_S9_EEENS6_IJNS7_ILi1EEESI_SI_EEESC_SE_Li256ELb1ELb1ELb0ELb0EEENS1_19SingleTileSchedulerILb1ELb0ELb1ELi128EEEEEEEEEvNT_6ParamsE --------------------------
	.section	.nv.info._ZN7cutlass13device_kernelIN5flash19enable_sm80_to_sm89INS1_16FlashAttnFwdSm80INS1_25CollectiveMainloopFwdSm80ILi8ELi1ELb0EN4cute5tupleIJNS5_1CILi128EEENS7_ILi48EEENS7_ILi256EEEEEELi256ENS_10bfloat16_tEfNS_4arch4Sm80ELb1ELb0ELb0ELb1ELb0ELb1ELb1ELb0EEENS1_21CollectiveEpilogueFwdINS6_IJS8_SA_S9_EEENS6_IJNS7_ILi1EEESI_SI_EEESC_SE_Li256ELb1ELb1ELb0ELb0EEENS1_19SingleTileSchedulerILb1ELb0ELb1ELi128EEEEEEEEEvNT_6ParamsE,"",@"SHT_CUDA_INFO"
	.sectionflags	@""
	.align	4


	//----- nvinfo : EIATTR_CUDA_API_VERSION
	.align		4
        /*0000*/ 	.byte	0x04, 0x37
        /*0002*/ 	.short	(.L_890 - .L_889)
.L_889:
        /*0004*/ 	.word	0x00000082


	//----- nvinfo : EIATTR_SW2861232_WAR
	.align		4
.L_890:
        /*0008*/ 	.byte	0x01, 0x35
	.zero		2


	//----- nvinfo : EIATTR_PARAM_CBANK
	.align		4
        /*000c*/ 	.byte	0x04, 0x0a
        /*000e*/ 	.short	(.L_892 - .L_891)
	.align		4
.L_891:
        /*0010*/ 	.word	index@(.nv.constant0._ZN7cutlass13device_kernelIN5flash19enable_sm80_to_sm89INS1_16FlashAttnFwdSm80INS1_25CollectiveMainloopFwdSm80ILi8ELi1ELb0EN4cute5tupleIJNS5_1CILi128EEENS7_ILi48EEENS7_ILi256EEEEEELi256ENS_10bfloat16_tEfNS_4arch4Sm80ELb1ELb0ELb0ELb1ELb0ELb1ELb1ELb0EEENS1_21CollectiveEpilogueFwdINS6_IJS8_SA_S9_EEENS6_IJNS7_ILi1EEESI_SI_EEESC_SE_Li256ELb1ELb1ELb0ELb0EEENS1_19SingleTileSchedulerILb1ELb0ELb1ELi128EEEEEEEEEvNT_6ParamsE)
        /*0014*/ 	.short	0x0160
        /*0016*/ 	.short	0x0418


	//----- nvinfo : EIATTR_CBANK_PARAM_SIZE
	.align		4
.L_892:
        /*0018*/ 	.byte	0x03, 0x19
        /*001a*/ 	.short	0x0418


	//----- nvinfo : EIATTR_KPARAM_INFO
	.align		4
        /*001c*/ 	.byte	0x04, 0x17
        /*001e*/ 	.short	(.L_894 - .L_893)
.L_893:
        /*0020*/ 	.word	0x00000000
        /*0024*/ 	.short	0x0000
        /*0026*/ 	.short	0x0000
        /*0028*/ 	.byte	0x00, 0xf0, 0x61, 0x10


	//----- nvinfo : EIATTR_MAXREG_COUNT
	.align		4
.L_894:
        /*002c*/ 	.byte	0x03, 0x1b
        /*002e*/ 	.short	0x00ff


	//----- nvinfo : EIATTR_NUM_BARRIERS
	.align		4
        /*0030*/ 	.byte	0x02, 0x4c
        /*0032*/ 	.byte	0x02
	.zero		1


	//----- nvinfo : EIATTR_MERCURY_ISA_VERSION
	.align		4
        /*0034*/ 	.byte	0x03, 0x5f
        /*0036*/ 	.short	0x0000


	//----- nvinfo : EIATTR_INT_WARP_WIDE_INSTR_OFFSETS
	.align		4
        /*0038*/ 	.byte	0x04, 0x31
        /*003a*/ 	.short	(.L_896 - .L_895)


	//   ....[0]....
.L_895:
        /*003c*/ 	.word	0x00016770


	//   ....[1]....
        /*0040*/ 	.word	0x00018a50


	//----- nvinfo : EIATTR_COOP_GROUP_MASK_REGIDS
	.align		4
.L_896:
        /*0044*/ 	.byte	0x04, 0x29
        /*0046*/ 	.short	(.L_898 - .L_897)


	//   ....[0]....
.L_897:
        /*0048*/ 	.word	0xffffffff


	//   ....[1]....
        /*004c*/ 	.word	0xffffffff


	//   ....[2]....
        /*0050*/ 	.word	0xffffffff


	//   ....[3]....
        /*0054*/ 	.word	0xffffffff


	//   ....[4]....
        /*0058*/ 	.word	0xffffffff


	//   ....[5]....
        /*005c*/ 	.word	0xffffffff


	//   ....[6]....
        /*0060*/ 	.word	0xffffffff


	//   ....[7]....
        /*0064*/ 	.word	0xffffffff


	//   ....[8]....
        /*0068*/ 	.word	0xffffffff


	//   ....[9]....
        /*006c*/ 	.word	0xffffffff


	//   ....[10]....
        /*0070*/ 	.word	0xffffffff


	//   ....[11]....
        /*0074*/ 	.word	0xffffffff


	//   ....[12]....
        /*0078*/ 	.word	0xffffffff


	//   ....[13]....
        /*007c*/ 	.word	0xffffffff


	//   ....[14]....
        /*0080*/ 	.word	0xffffffff


	//   ....[15]....
        /*0084*/ 	.word	0xffffffff


	//   ....[16]....
        /*0088*/ 	.word	0xffffffff


	//   ....[17]....
        /*008c*/ 	.word	0xffffffff


	//   ....[18]....
        /*0090*/ 	.word	0xffffffff


	//   ....[19]....
        /*0094*/ 	.word	0xffffffff


	//   ....[20]....
        /*0098*/ 	.word	0xffffffff


	//   ....[21]....
        /*009c*/ 	.word	0xffffffff


	//   ....[22]....
        /*00a0*/ 	.word	0xffffffff


	//   ....[23]....
        /*00a4*/ 	.word	0xffffffff


	//   ....[24]....
        /*00a8*/ 	.word	0xffffffff


	//   ....[25]....
        /*00ac*/ 	.word	0xffffffff


	//   ....[26]....
        /*00b0*/ 	.word	0xffffffff


	//   ....[27]....
        /*00b4*/ 	.word	0xffffffff


	//   ....[28]....
        /*00b8*/ 	.word	0xffffffff


	//   ....[29]....
        /*00bc*/ 	.word	0xffffffff


	//   ....[30]....
        /*00c0*/ 	.word	0xffffffff


	//   ....[31]....
        /*00c4*/ 	.word	0xffffffff


	//   ....[32]....
        /*00c8*/ 	.word	0xffffffff


	//   ....[33]....
        /*00cc*/ 	.word	0xffffffff


	//   ....[34]....
        /*00d0*/ 	.word	0xffffffff


	//   ....[35]....
        /*00d4*/ 	.word	0xffffffff


	//   ....[36]....
        /*00d8*/ 	.word	0xffffffff


	//   ....[37]....
        /*00dc*/ 	.word	0xffffffff


	//   ....[38]....
        /*00e0*/ 	.word	0xffffffff


	//   ....[39]....
        /*00e4*/ 	.word	0xffffffff


	//   ....[40]....
        /*00e8*/ 	.word	0xffffffff


	//   ....[41]....
        /*00ec*/ 	.word	0xffffffff


	//   ....[42]....
        /*00f0*/ 	.word	0xffffffff


	//   ....[43]....
        /*00f4*/ 	.word	0xffffffff


	//   ....[44]....
        /*00f8*/ 	.word	0xffffffff


	//   ....[45]....
        /*00fc*/ 	.word	0xffffffff


	//   ....[46]....
        /*0100*/ 	.word	0xffffffff


	//   ....[47]....
        /*0104*/ 	.word	0xffffffff


	//   ....[48]....
        /*0108*/ 	.word	0xffffffff


	//   ....[49]....
        /*010c*/ 	.word	0xffffffff


	//   ....[50]....
        /*0110*/ 	.word	0xffffffff


	//   ....[51]....
        /*0114*/ 	.word	0xffffffff


	//   ....[52]....
        /*0118*/ 	.word	0xffffffff


	//   ....[53]....
        /*011c*/ 	.word	0xffffffff


	//   ....[54]....
        /*0120*/ 	.word	0xffffffff


	//   ....[55]....
        /*0124*/ 	.word	0xffffffff


	//   ....[56]....
        /*0128*/ 	.word	0xffffffff


	//   ....[57]....
        /*012c*/ 	.word	0xffffffff


	//   ....[58]....
        /*0130*/ 	.word	0xffffffff


	//   ....[59]....
        /*0134*/ 	.word	0xffffffff


	//   ....[60]....
        /*0138*/ 	.word	0xffffffff


	//   ....[61]....
        /*013c*/ 	.word	0xffffffff


	//   ....[62]....
        /*0140*/ 	.word	0xffffffff


	//   ....[63]....
        /*0144*/ 	.word	0xffffffff


	//   ....[64]....
        /*0148*/ 	.word	0xffffffff


	//   ....[65]....
        /*014c*/ 	.word	0xffffffff


	//   ....[66]....
        /*0150*/ 	.word	0xffffffff


	//   ....[67]....
        /*0154*/ 	.word	0xffffffff


	//   ....[68]....
        /*0158*/ 	.word	0xffffffff


	//   ....[69]....
        /*015c*/ 	.word	0xffffffff


	//   ....[70]....
        /*0160*/ 	.word	0xffffffff


	//   ....[71]....
        /*0164*/ 	.word	0xffffffff


	//   ....[72]....
        /*0168*/ 	.word	0xffffffff


	//   ....[73]....
        /*016c*/ 	.word	0xffffffff


	//   ....[74]....
        /*0170*/ 	.word	0xffffffff


	//   ....[75]....
        /*0174*/ 	.word	0xffffffff


	//   ....[76]....
        /*0178*/ 	.word	0xffffffff


	//   ....[77]....
        /*017c*/ 	.word	0xffffffff


	//   ....[78]....
        /*0180*/ 	.word	0xffffffff


	//   ....[79]....
        /*0184*/ 	.word	0xffffffff


	//   ....[80]....
        /*0188*/ 	.word	0xffffffff


	//----- nvinfo : EIATTR_COOP_GROUP_INSTR_OFFSETS
	.align		4
.L_898:
        /*018c*/ 	.byte	0x04, 0x28
        /*018e*/ 	.short	(.L_900 - .L_899)


	//   ....[0]....
.L_899:
        /*0190*/ 	.word	0x00000070


	//   ....[1]....
        /*0194*/ 	.word	0x000082d0


	//   ....[2]....
        /*0198*/ 	.word	0x00008310


	//   ....[3]....
        /*019c*/ 	.word	0x00008790


	//   ....[4]....
        /*01a0*/ 	.word	0x00008860


	//   ....[5]....
        /*01a4*/ 	.word	0x00008ac0


	//   ....[6]....
        /*01a8*/ 	.word	0x00008af0


	//   ....[7]....
        /*01ac*/ 	.word	0x00008cf0


	//   ....[8]....
        /*01b0*/ 	.word	0x00008d30


	//   ....[9]....
        /*01b4*/ 	.word	0x000094a0


	//   ....[10]....
        /*01b8*/ 	.word	0x00009500


	//   ....[11]....
        /*01bc*/ 	.word	0x00009520


	//   ....[12]....
        /*01c0*/ 	.word	0x00009540


	//   ....[13]....
        /*01c4*/ 	.word	0x00009810


	//   ....[14]....
        /*01c8*/ 	.word	0x000099d0


	//   ....[15]....
        /*01cc*/ 	.word	0x00009a10


	//   ....[16]....
        /*01d0*/ 	.word	0x00009a50


	//   ....[17]....
        /*01d4*/ 	.word	0x00009d80


	//   ....[18]....
        /*01d8*/ 	.word	0x00009f40


	//   ....[19]....
        /*01dc*/ 	.word	0x00009f80


	//   ....[20]....
        /*01e0*/ 	.word	0x00009fc0


	//   ....[21]....
        /*01e4*/ 	.word	0x0000a310


	//   ....[22]....
        /*01e8*/ 	.word	0x0000a4d0


	//   ....[23]....
        /*01ec*/ 	.word	0x0000a510


	//   ....[24]....
        /*01f0*/ 	.word	0x0000a550


	//   ....[25]....
        /*01f4*/ 	.word	0x0000df60


	//   ....[26]....
        /*01f8*/ 	.word	0x0000dfc0


	//   ....[27]....
        /*01fc*/ 	.word	0x0000e010


	//   ....[28]....
        /*0200*/ 	.word	0x0000e020


	//   ....[29]....
        /*0204*/ 	.word	0x0000e200


	//   ....[30]....
        /*0208*/ 	.word	0x0000e3c0


	//   ....[31]....
        /*020c*/ 	.word	0x0000e400


	//   ....[32]....
        /*0210*/ 	.word	0x0000e440


	//   ....[33]....
        /*0214*/ 	.word	0x0000e680


	//   ....[34]....
        /*0218*/ 	.word	0x0000e840


	//   ....[35]....
        /*021c*/ 	.word	0x0000e880


	//   ....[36]....
        /*0220*/ 	.word	0x0000e8c0


	//   ....[37]....
        /*0224*/ 	.word	0x0000eb20


	//   ....[38]....
        /*0228*/ 	.word	0x0000ece0


	//   ....[39]....
        /*022c*/ 	.word	0x0000ed20


	//   ....[40]....
        /*0230*/ 	.word	0x0000ed60


	//   ....[41]....
        /*0234*/ 	.word	0x000141d0


	//   ....[42]....
        /*0238*/ 	.word	0x00014200


	//   ....[43]....
        /*023c*/ 	.word	0x00014810


	//   ....[44]....
        /*0240*/ 	.word	0x00014830


	//   ....[45]....
        /*0244*/ 	.word	0x00014850


	//   ....[46]....
        /*0248*/ 	.word	0x00014870


	//   ....[47]....
        /*024c*/ 	.word	0x00016a10


	//   ....[48]....
        /*0250*/ 	.word	0x00016a20


	//   ....[49]....
        /*0254*/ 	.word	0x00016ee0


	//   ....[50]....
        /*0258*/ 	.word	0x00016f00


	//   ....[51]....
        /*025c*/ 	.word	0x00016f20


	//   ....[52]....
        /*0260*/ 	.word	0x00016f40


	//   ....[53]....
        /*0264*/ 	.word	0x00019c10


	//   ....[54]....
        /*0268*/ 	.word	0x00019c30


	//   ....[55]....
        /*026c*/ 	.word	0x00019c70


	//   ....[56]....
        /*0270*/ 	.word	0x00019c80


	//   ....[57]....
        /*0274*/ 	.word	0x0001b330


	//   ....[58]....
        /*0278*/ 	.word	0x0001b360


	//   ....[59]....
        /*027c*/ 	.word	0x0001b3b0


	//   ....[60]....
        /*0280*/ 	.word	0x0001b3c0


	//   ....[61]....
        /*0284*/ 	.word	0x0001ce70


	//   ....[62]....
        /*0288*/ 	.word	0x0001cec0


	//   ....[63]....
        /*028c*/ 	.word	0x0001cef0


	//   ....[64]....
        /*0290*/ 	.word	0x0001cf20


	//   ....[65]....
        /*0294*/ 	.word	0x0001d160


	//   ....[66]....
        /*0298*/ 	.word	0x0001d170


	//   ....[67]....
        /*029c*/ 	.word	0x0001d370


	//   ....[68]....
        /*02a0*/ 	.word	0x0001d3a0


	//   ....[69]....
        /*02a4*/ 	.word	0x0001d560


	//   ....[70]....
        /*02a8*/ 	.word	0x0001d590


	//   ....[71]....
        /*02ac*/ 	.word	0x0001d750


	//   ....[72]....
        /*02b0*/ 	.word	0x0001d770


	//   ....[73]....
        /*02b4*/ 	.word	0x0001e180


	//   ....[74]....
        /*02b8*/ 	.word	0x0001e1a0


	//   ....[75]....
        /*02bc*/ 	.word	0x0001e330


	//   ....[76]....
        /*02c0*/ 	.word	0x0001e360


	//   ....[77]....
        /*02c4*/ 	.word	0x0001e4f0


	//   ....[78]....
        /*02c8*/ 	.word	0x0001e520


	//   ....[79]....
        /*02cc*/ 	.word	0x0001e6b0


	//   ....[80]....
        /*02d0*/ 	.word	0x0001e6d0


	//----- nvinfo : EIATTR_EXIT_INSTR_OFFSETS
	.align		4
.L_900:
        /*02d4*/ 	.byte	0x04, 0x1c
        /*02d6*/ 	.short	(.L_902 - .L_901)


	//   ....[0]....
.L_901:
        /*02d8*/ 	.word	0x000003a0


	//   ....[1]....
        /*02dc*/ 	.word	0x0001d780


	//   ....[2]....
        /*02e0*/ 	.word	0x0001d8c0


	//   ....[3]....
        /*02e4*/ 	.word	0x0001d920


	//   ....[4]....
        /*02e8*/ 	.word	0x0001e6e0


	//   ....[5]....
        /*02ec*/ 	.word	0x0001e7f0


	//   ....[6]....
        /*02f0*/ 	.word	0x0001e850


	//----- nvinfo : EIATTR_CTAIDZ_USED
	.align		4
.L_902:
        /*02f4*/ 	.byte	0x01, 0x04
	.zero		2


	//----- nvinfo : EIATTR_MAX_THREADS
	.align		4
        /*02f8*/ 	.byte	0x04, 0x05
        /*02fa*/ 	.short	(.L_904 - .L_903)
.L_903:
        /*02fc*/ 	.word	0x00000100
        /*0300*/ 	.word	0x00000001
        /*0304*/ 	.word	0x00000001


	//----- nvinfo : EIATTR_CRS_STACK_SIZE
	.align		4
.L_904:
        /*0308*/ 	.byte	0x04, 0x1e
        /*030a*/ 	.short	(.L_906 - .L_905)
.L_905:
        /*030c*/ 	.word	0x00000000
.L_906:


//--------------------- .nv.callgraph             --------------------------
	.section	.nv.callgraph,"",@"SHT_CUDA_CALLGRAPH"
	.align	4
	.sectionentsize	8
	.align		4
        /*0000*/ 	.word	0x00000000
	.align		4
        /*0004*/ 	.word	0xffffffff
	.align		4
        /*0008*/ 	.word	0x00000000
	.align		4
        /*000c*/ 	.word	0xfffffffe
	.align		4
        /*0010*/ 	.word	0x00000000
	.align		4
        /*0014*/ 	.word	0xfffffffd
	.align		4
        /*0018*/ 	.word	0x00000000
	.align		4
        /*001c*/ 	.word	0xfffffffc


//--------------------- .nv.rel.action            --------------------------
	.section	.nv.rel.action,"",@"SHT_CUDA_RELOCINFO"
	.align	8
	.sectionentsize	8
        /*0000*/ 	.byte	0x73, 0x00, 0x00, 0x00, 0x00, 0x00, 0x00, 0x00, 0x00, 0x00, 0x00, 0x11, 0x25, 0x00, 0x05, 0x36


//--------------------- .nv.constant4             --------------------------
	.section	.nv.constant4,"a",@progbits
	.align	8
	.align		8
.nv.constant4:
        /*0000*/ 	.dword	_ZN77_INTERNAL_6e8fd411_41_flash_fwd_hdim256_bf16_softcapall_sm80_cu_9afb97bd_37174cuda3std3__45__cpo5beginE
	.align		8
        /*0008*/ 	.dword	_ZN77_INTERNAL_6e8fd411_41_flash_fwd_hdim256_bf16_softcapall_sm80_cu_9afb97bd_37174cuda3std3__45__cpo3endE
	.align		8
        /*0010*/ 	.dword	_ZN77_INTERNAL_6e8fd411_41_flash_fwd_hdim256_bf16_softcapall_sm80_cu_9afb97bd_37174cuda3std3__45__cpo6cbeginE
	.align		8
        /*0018*/ 	.dword	_ZN77_INTERNAL_6e8fd411_41_flash_fwd_hdim256_bf16_softcapall_sm80_cu_9afb97bd_37174cuda3std3__45__cpo4cendE
	.align		8
        /*0020*/ 	.dword	_ZN77_INTERNAL_6e8fd411_41_flash_fwd_hdim256_bf16_softcapall_sm80_cu_9afb97bd_37174cuda3std3__479_GLOBAL__N__6e8fd411_41_flash_fwd_hdim256_bf16_softcapall_sm80_cu_9afb97bd_37176ignoreE
	.align		8
        /*0028*/ 	.dword	_ZN77_INTERNAL_6e8fd411_41_flash_fwd_hdim256_bf16_softcapall_sm80_cu_9afb97bd_37174cuda3std3__419piecewise_constructE
	.align		8
        /*0030*/ 	.dword	_ZN77_INTERNAL_6e8fd411_41_flash_fwd_hdim256_bf16_softcapall_sm80_cu_9afb97bd_37174cuda3std3__48in_placeE
	.align		8
        /*0038*/ 	.dword	_ZN77_INTERNAL_6e8fd411_41_flash_fwd_hdim256_bf16_softcapall_sm80_cu_9afb97bd_37174cuda3std6ranges3__45__cpo4swapE
	.align		8
        /*0040*/ 	.dword	_ZN77_INTERNAL_6e8fd411_41_flash_fwd_hdim256_bf16_softcapall_sm80_cu_9afb97bd_37174cuda3std6ranges3__45__cpo9iter_moveE
	.align		8
        /*0048*/ 	.dword	_ZN77_INTERNAL_6e8fd411_41_flash_fwd_hdim256_bf16_softcapall_sm80_cu_9afb97bd_37174cute7productE
	.align		8
        /*0050*/ 	.dword	_ZN77_INTERNAL_6e8fd411_41_flash_fwd_hdim256_bf16_softcapall_sm80_cu_9afb97bd_37174cute1_E


//--------------------- .nv.constant0._ZN7cutlass13device_kernelIN5flash19enable_sm80_to_sm89INS1_16FlashAttnFwdSm80INS1_25CollectiveMainloopFwdSm80ILi8ELi1ELb1EN4cute5tupleIJNS5_1CILi128EEENS7_ILi64EEENS7_ILi256EEEEEELi256ENS_10bfloat16_tEfNS_4arch4Sm80ELb0ELb0ELb1ELb0ELb0ELb0ELb1ELb0EEENS1_21CollectiveEpilogueFwdINS6_IJS8_SA_S9_EEENS6_IJNS7_ILi1EEESI_SI_EEESC_SE_Li256ELb0ELb1ELb0ELb0EEENS1_19SingleTileSchedulerILb0ELb0ELb1ELi128EEEEEEEEEvNT_6ParamsE --------------------------
	.section	.nv.constant0._ZN7cutlass13device_kernelIN5flash19enable_sm80_to_sm89INS1_16FlashAttnFwdSm80INS1_25CollectiveMainloopFwdSm80ILi8ELi1ELb1EN4cute5tupleIJNS5_1CILi128EEENS7_ILi64EEENS7_ILi256EEEEEELi256ENS_10bfloat16_tEfNS_4arch4Sm80ELb0ELb0ELb1ELb0ELb0ELb0ELb1ELb0EEENS1_21CollectiveEpilogueFwdINS6_IJS8_SA_S9_EEENS6_IJNS7_ILi1EEESI_SI_EEESC_SE_Li256ELb0ELb1ELb0ELb0EEENS1_19SingleTileSchedulerILb0ELb0ELb1ELi128EEEEEEEEEvNT_6ParamsE,"a",@progbits
	.sectionflags	@""
	.align	4
.nv.constant0._ZN7cutlass13device_kernelIN5flash19enable_sm80_to_sm89INS1_16FlashAttnFwdSm80INS1_25CollectiveMainloopFwdSm80ILi8ELi1ELb1EN4cute5tupleIJNS5_1CILi128EEENS7_ILi64EEENS7_ILi256EEEEEELi256ENS_10bfloat16_tEfNS_4arch4Sm80ELb0ELb0ELb1ELb0ELb0ELb0ELb1ELb0EEENS1_21CollectiveEpilogueFwdINS6_IJS8_SA_S9_EEENS6_IJNS7_ILi1EEESI_SI_EEESC_SE_Li256ELb0ELb1ELb0ELb0EEENS1_19SingleTileSchedulerILb0ELb0ELb1ELi128EEEEEEEEEvNT_6ParamsE:
	.zero		1400


//--------------------- .nv.constant0._ZN7cutlass13device_kernelIN5flash19enable_sm80_to_sm89INS1_16FlashAttnFwdSm80INS1_25CollectiveMainloopFwdSm80ILi8ELi1ELb1EN4cute5tupleIJNS5_1CILi128EEENS7_ILi64EEENS7_ILi256EEEEEELi256ENS_10bfloat16_tEfNS_4arch4Sm80ELb0ELb0ELb1ELb1ELb0ELb0ELb1ELb0EEENS1_21CollectiveEpilogueFwdINS6_IJS8_SA_S9_EEENS6_IJNS7_ILi1EEESI_SI_EEESC_SE_Li256ELb1ELb1ELb0ELb0EEENS1_19SingleTileSchedulerILb1ELb0ELb1ELi128EEEEEEEEEvNT_6ParamsE --------------------------
	.section	.nv.constant0._ZN7cutlass13device_kernelIN5flash19enable_sm80_to_sm89INS1_16FlashAttnFwdSm80INS1_25CollectiveMainloopFwdSm80ILi8ELi1ELb1EN4cute5tupleIJNS5_1CILi128EEENS7_ILi64EEENS7_ILi256EEEEEELi256ENS_10bfloat16_tEfNS_4arch4Sm80ELb0ELb0ELb1ELb1ELb0ELb0ELb1ELb0EEENS1_21CollectiveEpilogueFwdINS6_IJS8_SA_S9_EEENS6_IJNS7_ILi1EEESI_SI_EEESC_SE_Li256ELb1ELb1ELb0ELb0EEENS1_19SingleTileSchedulerILb1ELb0ELb1ELi128EEEEEEEEEvNT_6ParamsE,"a",@progbits
	.sectionflags	@""
	.align	4
.nv.constant0._ZN7cutlass13device_kernelIN5flash19enable_sm80_to_sm89INS1_16FlashAttnFwdSm80INS1_25CollectiveMainloopFwdSm80ILi8ELi1ELb1EN4cute5tupleIJNS5_1CILi128EEENS7_ILi64EEENS7_ILi256EEEEEELi256ENS_10bfloat16_tEfNS_4arch4Sm80ELb0ELb0ELb1ELb1ELb0ELb0ELb1ELb0EEENS1_21CollectiveEpilogueFwdINS6_IJS8_SA_S9_EEENS6_IJNS7_ILi1EEESI_SI_EEESC_SE_Li256ELb1ELb1ELb0ELb0EEENS1_19SingleTileSchedulerILb1ELb0ELb1ELi128EEEEEEEEEvNT_6ParamsE:
	.zero		1400


//--------------------- .nv.constant0._ZN7cutlass13device_kernelIN5flash19enable_sm80_to_sm89INS1_16FlashAttnFwdSm80INS1_25CollectiveMainloopFwdSm80ILi8ELi1ELb0EN4cute5tupleIJNS5_1CILi128EEENS7_ILi32EEENS7_ILi256EEEEEELi256ENS_10bfloat16_tEfNS_4arch4Sm80ELb0ELb0ELb1ELb1ELb0ELb1ELb1ELb0EEENS1_21CollectiveEpilogueFwdINS6_IJS8_SA_S9_EEENS6_IJNS7_ILi1EEESI_SI_EEESC_SE_Li256ELb1ELb1ELb0ELb0EEENS1_19SingleTileSchedulerILb1ELb0ELb1ELi128EEEEEEEEEvNT_6ParamsE --------------------------
	.section	.nv.constant0._ZN7cutlass13device_kernelIN5flash19enable_sm80_to_sm89INS1_16FlashAttnFwdSm80INS1_25CollectiveMainloopFwdSm80ILi8ELi1ELb0EN4cute5tupleIJNS5_1CILi128EEENS7_ILi32EEENS7_ILi256EEEEEELi256ENS_10bfloat16_tEfNS_4arch4Sm80ELb0ELb0ELb1ELb1ELb0ELb1ELb1ELb0EEENS1_21CollectiveEpilogueFwdINS6_IJS8_SA_S9_EEENS6_IJNS7_ILi1EEESI_SI_EEESC_SE_Li256ELb1ELb1ELb0ELb0EEENS1_19SingleTileSchedulerILb1ELb0ELb1ELi128EEEEEEEEEvNT_6ParamsE,"a",@progbits
	.sectionflags	@""
	.align	4
.nv.constant0._ZN7cutlass13device_kernelIN5flash19enable_sm80_to_sm89INS1_16FlashAttnFwdSm80INS1_25CollectiveMainloopFwdSm80ILi8ELi1ELb0EN4cute5tupleIJNS5_1CILi128EEENS7_ILi32EEENS7_ILi256EEEEEELi256ENS_10bfloat16_tEfNS_4arch4Sm80ELb0ELb0ELb1ELb1ELb0ELb1ELb1ELb0EEENS1_21CollectiveEpilogueFwdINS6_IJS8_SA_S9_EEENS6_IJNS7_ILi1EEESI_SI_EEESC_SE_Li256ELb1ELb1ELb0ELb0EEENS1_19SingleTileSchedulerILb1ELb0ELb1ELi128EEEEEEEEEvNT_6ParamsE:
	.zero		1400


//--------------------- .nv.constant0._ZN7cutlass13device_kernelIN5flash19enable_sm80_to_sm89INS1_16FlashAttnFwdSm80INS1_25CollectiveMainloopFwdSm80ILi8ELi1ELb1EN4cute5tupleIJNS5_1CILi128EEENS7_ILi48EEENS7_ILi256EEEEEELi256ENS_10bfloat16_tEfNS_4arch4Sm80ELb0ELb1ELb1ELb0ELb0ELb0ELb1ELb0EEENS1_21CollectiveEpilogueFwdINS6_IJS8_SA_S9_EEENS6_IJNS7_ILi1EEESI_SI_EEESC_SE_Li256ELb0ELb1ELb0ELb0EEENS1_19SingleTileSchedulerILb0ELb0ELb1ELi128EEEEEEEEEvNT_6ParamsE --------------------------
	.section	.nv.constant0._ZN7cutlass13device_kernelIN5flash19enable_sm80_to_sm89INS1_16FlashAttnFwdSm80INS1_25CollectiveMainloopFwdSm80ILi8ELi1ELb1EN4cute5tupleIJNS5_1CILi128EEENS7_ILi48EEENS7_ILi256EEEEEELi256ENS_10bfloat16_tEfNS_4arch4Sm80ELb0ELb1ELb1ELb0ELb0ELb0ELb1ELb0EEENS1_21CollectiveEpilogueFwdINS6_IJS8_SA_S9_EEENS6_IJNS7_ILi1EEESI_SI_EEESC_SE_Li256ELb0ELb1ELb0ELb0EEENS1_19SingleTileSchedulerILb0ELb0ELb1ELi128EEEEEEEEEvNT_6ParamsE,"a",@progbits
	.sectionflags	@""
	.align	4
.nv.constant0._ZN7cutlass13device_kernelIN5flash19enable_sm80_to_sm89INS1_16FlashAttnFwdSm80INS1_25CollectiveMainloopFwdSm80ILi8ELi1ELb1EN4cute5tupleIJNS5_1CILi128EEENS7_ILi48EEENS7_ILi256EEEEEELi256ENS_10bfloat16_tEfNS_4arch4Sm80ELb0ELb1ELb1ELb0ELb0ELb0ELb1ELb0EEENS1_21CollectiveEpilogueFwdINS6_IJS8_SA_S9_EEENS6_IJNS7_ILi1EEESI_SI_EEESC_SE_Li256ELb0ELb1ELb0ELb0EEENS1_19SingleTileSchedulerILb0ELb0ELb1ELi128EEEEEEEEEvNT_6ParamsE:
	.zero		1400


//--------------------- .nv.constant0._ZN7cutlass13device_kernelIN5flash19enable_sm80_to_sm89INS1_16FlashAttnFwdSm80INS1_25CollectiveMainloopFwdSm80ILi8ELi1ELb1EN4cute5tupleIJNS5_1CILi128EEENS7_ILi48EEENS7_ILi256EEEEEELi256ENS_10bfloat16_tEfNS_4arch4Sm80ELb0ELb1ELb1ELb1ELb0ELb0ELb1ELb0EEENS1_21CollectiveEpilogueFwdINS6_IJS8_SA_S9_EEENS6_IJNS7_ILi1EEESI_SI_EEESC_SE_Li256ELb1ELb1ELb0ELb0EEENS1_19SingleTileSchedulerILb1ELb0ELb1ELi128EEEEEEEEEvNT_6ParamsE --------------------------
	.section	.nv.constant0._ZN7cutlass13device_kernelIN5flash19enable_sm80_to_sm89INS1_16FlashAttnFwdSm80INS1_25CollectiveMainloopFwdSm80ILi8ELi1ELb1EN4cute5tupleIJNS5_1CILi128EEENS7_ILi48EEENS7_ILi256EEEEEELi256ENS_10bfloat16_tEfNS_4arch4Sm80ELb0ELb1ELb1ELb1ELb0ELb0ELb1ELb0EEENS1_21CollectiveEpilogueFwdINS6_IJS8_SA_S9_EEENS6_IJNS7_ILi1EEESI_SI_EEESC_SE_Li256ELb1ELb1ELb0ELb0EEENS1_19SingleTileSchedulerILb1ELb0ELb1ELi128EEEEEEEEEvNT_6ParamsE,"a",@progbits
	.sectionflags	@""
	.align	4
.nv.constant0._ZN7cutlass13device_kernelIN5flash19enable_sm80_to_sm89INS1_16FlashAttnFwdSm80INS1_25CollectiveMainloopFwdSm80ILi8ELi1ELb1EN4cute5tupleIJNS5_1CILi128EEENS7_ILi48EEENS7_ILi256EEEEEELi256ENS_10bfloat16_tEfNS_4arch4Sm80ELb0ELb1ELb1ELb1ELb0ELb0ELb1ELb0EEENS1_21CollectiveEpilogueFwdINS6_IJS8_SA_S9_EEENS6_IJNS7_ILi1EEESI_SI_EEESC_SE_Li256ELb1ELb1ELb0ELb0EEENS1_19SingleTileSchedulerILb1ELb0ELb1ELi128EEEEEEEEEvNT_6ParamsE:
	.zero		1400


//--------------------- .nv.constant0._ZN7cutlass13device_kernelIN5flash19enable_sm80_to_sm89INS1_16FlashAttnFwdSm80INS1_25CollectiveMainloopFwdSm80ILi8ELi1ELb0EN4cute5tupleIJNS5_1CILi128EEENS7_ILi32EEENS7_ILi256EEEEEELi256ENS_10bfloat16_tEfNS_4arch4Sm80ELb0ELb1ELb1ELb1ELb0ELb1ELb1ELb0EEENS1_21CollectiveEpilogueFwdINS6_IJS8_SA_S9_EEENS6_IJNS7_ILi1EEESI_SI_EEESC_SE_Li256ELb1ELb1ELb0ELb0EEENS1_19SingleTileSchedulerILb1ELb0ELb1ELi128EEEEEEEEEvNT_6ParamsE --------------------------
	.section	.nv.constant0._ZN7cutlass13device_kernelIN5flash19enable_sm80_to_sm89INS1_16FlashAttnFwdSm80INS1_25CollectiveMainloopFwdSm80ILi8ELi1ELb0EN4cute5tupleIJNS5_1CILi128EEENS7_ILi32EEENS7_ILi256EEEEEELi256ENS_10bfloat16_tEfNS_4arch4Sm80ELb0ELb1ELb1ELb1ELb0ELb1ELb1ELb0EEENS1_21CollectiveEpilogueFwdINS6_IJS8_SA_S9_EEENS6_IJNS7_ILi1EEESI_SI_EEESC_SE_Li256ELb1ELb1ELb0ELb0EEENS1_19SingleTileSchedulerILb1ELb0ELb1ELi128EEEEEEEEEvNT_6ParamsE,"a",@progbits
	.sectionflags	@""
	.align	4
.nv.constant0._ZN7cutlass13device_kernelIN5flash19enable_sm80_to_sm89INS1_16FlashAttnFwdSm80INS1_25CollectiveMainloopFwdSm80ILi8ELi1ELb0EN4cute5tupleIJNS5_1CILi128EEENS7_ILi32EEENS7_ILi256EEEEEELi256ENS_10bfloat16_tEfNS_4arch4Sm80ELb0ELb1ELb1ELb1ELb0ELb1ELb1ELb0EEENS1_21CollectiveEpilogueFwdINS6_IJS8_SA_S9_EEENS6_IJNS7_ILi1EEESI_SI_EEESC_SE_Li256ELb1ELb1ELb0ELb0EEENS1_19SingleTileSchedulerILb1ELb0ELb1ELi128EEEEEEEEEvNT_6ParamsE:
	.zero		1400


//--------------------- .nv.constant0._ZN7cutlass13device_kernelIN5flash19enable_sm80_to_sm89INS1_16FlashAttnFwdSm80INS1_25CollectiveMainloopFwdSm80ILi8ELi1ELb1EN4cute5tupleIJNS5_1CILi128EEENS7_ILi64EEENS7_ILi256EEEEEELi256ENS_10bfloat16_tEfNS_4arch4Sm80ELb1ELb0ELb1ELb0ELb0ELb0ELb1ELb0EEENS1_21CollectiveEpilogueFwdINS6_IJS8_SA_S9_EEENS6_IJNS7_ILi1EEESI_SI_EEESC_SE_Li256ELb0ELb1ELb0ELb0EEENS1_30DynamicPersistentTileSchedulerILi256ELi256ELb0ELb1ELb0EEEEEEEEEvNT_6ParamsE --------------------------
	.section	.nv.constant0._ZN7cutlass13device_kernelIN5flash19enable_sm80_to_sm89INS1_16FlashAttnFwdSm80INS1_25CollectiveMainloopFwdSm80ILi8ELi1ELb1EN4cute5tupleIJNS5_1CILi128EEENS7_ILi64EEENS7_ILi256EEEEEELi256ENS_10bfloat16_tEfNS_4arch4Sm80ELb1ELb0ELb1ELb0ELb0ELb0ELb1ELb0EEENS1_21CollectiveEpilogueFwdINS6_IJS8_SA_S9_EEENS6_IJNS7_ILi1EEESI_SI_EEESC_SE_Li256ELb0ELb1ELb0ELb0EEENS1_30DynamicPersistentTileSchedulerILi256ELi256ELb0ELb1ELb0EEEEEEEEEvNT_6ParamsE,"a",@progbits
	.sectionflags	@""
	.align	4
.nv.constant0._ZN7cutlass13device_kernelIN5flash19enable_sm80_to_sm89INS1_16FlashAttnFwdSm80INS1_25CollectiveMainloopFwdSm80ILi8ELi1ELb1EN4cute5tupleIJNS5_1CILi128EEENS7_ILi64EEENS7_ILi256EEEEEELi256ENS_10bfloat16_tEfNS_4arch4Sm80ELb1ELb0ELb1ELb0ELb0ELb0ELb1ELb0EEENS1_21CollectiveEpilogueFwdINS6_IJS8_SA_S9_EEENS6_IJNS7_ILi1EEESI_SI_EEESC_SE_Li256ELb0ELb1ELb0ELb0EEENS1_30DynamicPersistentTileSchedulerILi256ELi256ELb0ELb1ELb0EEEEEEEEEvNT_6ParamsE:
	.zero		1416


//--------------------- .nv.constant0._ZN7cutlass13device_kernelIN5flash19enable_sm80_to_sm89INS1_16FlashAttnFwdSm80INS1_25CollectiveMainloopFwdSm80ILi8ELi1ELb1EN4cute5tupleIJNS5_1CILi128EEENS7_ILi64EEENS7_ILi256EEEEEELi256ENS_10bfloat16_tEfNS_4arch4Sm80ELb1ELb0ELb1ELb1ELb0ELb0ELb1ELb0EEENS1_21CollectiveEpilogueFwdINS6_IJS8_SA_S9_EEENS6_IJNS7_ILi1EEESI_SI_EEESC_SE_Li256ELb1ELb1ELb0ELb0EEENS1_19SingleTileSchedulerILb1ELb0ELb1ELi128EEEEEEEEEvNT_6ParamsE --------------------------
	.section	.nv.constant0._ZN7cutlass13device_kernelIN5flash19enable_sm80_to_sm89INS1_16FlashAttnFwdSm80INS1_25CollectiveMainloopFwdSm80ILi8ELi1ELb1EN4cute5tupleIJNS5_1CILi128EEENS7_ILi64EEENS7_ILi256EEEEEELi256ENS_10bfloat16_tEfNS_4arch4Sm80ELb1ELb0ELb1ELb1ELb0ELb0ELb1ELb0EEENS1_21CollectiveEpilogueFwdINS6_IJS8_SA_S9_EEENS6_IJNS7_ILi1EEESI_SI_EEESC_SE_Li256ELb1ELb1ELb0ELb0EEENS1_19SingleTileSchedulerILb1ELb0ELb1ELi128EEEEEEEEEvNT_6ParamsE,"a",@progbits
	.sectionflags	@""
	.align	4
.nv.constant0._ZN7cutlass13device_kernelIN5flash19enable_sm80_to_sm89INS1_16FlashAttnFwdSm80INS1_25CollectiveMainloopFwdSm80ILi8ELi1ELb1EN4cute5tupleIJNS5_1CILi128EEENS7_ILi64EEENS7_ILi256EEEEEELi256ENS_10bfloat16_tEfNS_4arch4Sm80ELb1ELb0ELb1ELb1ELb0ELb0ELb1ELb0EEENS1_21CollectiveEpilogueFwdINS6_IJS8_SA_S9_EEENS6_IJNS7_ILi1EEESI_SI_EEESC_SE_Li256ELb1ELb1ELb0ELb0EEENS1_19SingleTileSchedulerILb1ELb0ELb1ELi128EEEEEEEEEvNT_6ParamsE:
	.zero		1400


//--------------------- .nv.constant0._ZN7cutlass13device_kernelIN5flash19enable_sm80_to_sm89INS1_16FlashAttnFwdSm80INS1_25CollectiveMainloopFwdSm80ILi8ELi1ELb0EN4cute5tupleIJNS5_1CILi128EEENS7_ILi32EEENS7_ILi256EEEEEELi256ENS_10bfloat16_tEfNS_4arch4Sm80ELb1ELb0ELb1ELb1ELb0ELb1ELb1ELb0EEENS1_21CollectiveEpilogueFwdINS6_IJS8_SA_S9_EEENS6_IJNS7_ILi1EEESI_SI_EEESC_SE_Li256ELb1ELb1ELb0ELb0EEENS1_19SingleTileSchedulerILb1ELb0ELb1ELi128EEEEEEEEEvNT_6ParamsE --------------------------
	.section	.nv.constant0._ZN7cutlass13device_kernelIN5flash19enable_sm80_to_sm89INS1_16FlashAttnFwdSm80INS1_25CollectiveMainloopFwdSm80ILi8ELi1ELb0EN4cute5tupleIJNS5_1CILi128EEENS7_ILi32EEENS7_ILi256EEEEEELi256ENS_10bfloat16_tEfNS_4arch4Sm80ELb1ELb0ELb1ELb1ELb0ELb1ELb1ELb0EEENS1_21CollectiveEpilogueFwdINS6_IJS8_SA_S9_EEENS6_IJNS7_ILi1EEESI_SI_EEESC_SE_Li256ELb1ELb1ELb0ELb0EEENS1_19SingleTileSchedulerILb1ELb0ELb1ELi128EEEEEEEEEvNT_6ParamsE,"a",@progbits
	.sectionflags	@""
	.align	4
.nv.constant0._ZN7cutlass13device_kernelIN5flash19enable_sm80_to_sm89INS1_16FlashAttnFwdSm80INS1_25CollectiveMainloopFwdSm80ILi8ELi1ELb0EN4cute5tupleIJNS5_1CILi128EEENS7_ILi32EEENS7_ILi256EEEEEELi256ENS_10bfloat16_tEfNS_4arch4Sm80ELb1ELb0ELb1ELb1ELb0ELb1ELb1ELb0EEENS1_21CollectiveEpilogueFwdINS6_IJS8_SA_S9_EEENS6_IJNS7_ILi1EEESI_SI_EEESC_SE_Li256ELb1ELb1ELb0ELb0EEENS1_19SingleTileSchedulerILb1ELb0ELb1ELi128EEEEEEEEEvNT_6ParamsE:
	.zero		1400


//--------------------- .nv.constant0._ZN7cutlass13device_kernelIN5flash19enable_sm80_to_sm89INS1_16FlashAttnFwdSm80INS1_25CollectiveMainloopFwdSm80ILi8ELi1ELb0EN4cute5tupleIJNS5_1CILi128EEENS7_ILi96EEENS7_ILi256EEEEEELi256ENS_10bfloat16_tEfNS_4arch4Sm80ELb0ELb0ELb1ELb0ELb0ELb0ELb1ELb0EEENS1_21CollectiveEpilogueFwdINS6_IJS8_SA_S9_EEENS6_IJNS7_ILi1EEESI_SI_EEESC_SE_Li256ELb0ELb1ELb0ELb0EEENS1_19SingleTileSchedulerILb0ELb0ELb1ELi128EEEEEEEEEvNT_6ParamsE --------------------------
	.section	.nv.constant0._ZN7cutlass13device_kernelIN5flash19enable_sm80_to_sm89INS1_16FlashAttnFwdSm80INS1_25CollectiveMainloopFwdSm80ILi8ELi1ELb0EN4cute5tupleIJNS5_1CILi128EEENS7_ILi96EEENS7_ILi256EEEEEELi256ENS_10bfloat16_tEfNS_4arch4Sm80ELb0ELb0ELb1ELb0ELb0ELb0ELb1ELb0EEENS1_21CollectiveEpilogueFwdINS6_IJS8_SA_S9_EEENS6_IJNS7_ILi1EEESI_SI_EEESC_SE_Li256ELb0ELb1ELb0ELb0EEENS1_19SingleTileSchedulerILb0ELb0ELb1ELi128EEEEEEEEEvNT_6ParamsE,"a",@progbits
	.sectionflags	@""
	.align	4
.nv.constant0._ZN7cutlass13device_kernelIN5flash19enable_sm80_to_sm89INS1_16FlashAttnFwdSm80INS1_25CollectiveMainloopFwdSm80ILi8ELi1ELb0EN4cute5tupleIJNS5_1CILi128EEENS7_ILi96EEENS7_ILi256EEEEEELi256ENS_10bfloat16_tEfNS_4arch4Sm80ELb0ELb0ELb1ELb0ELb0ELb0ELb1ELb0EEENS1_21CollectiveEpilogueFwdINS6_IJS8_SA_S9_EEENS6_IJNS7_ILi1EEESI_SI_EEESC_SE_Li256ELb0ELb1ELb0ELb0EEENS1_19SingleTileSchedulerILb0ELb0ELb1ELi128EEEEEEEEEvNT_6ParamsE:
	.zero		1400


//--------------------- .nv.constant0._ZN7cutlass13device_kernelIN5flash19enable_sm80_to_sm89INS1_16FlashAttnFwdSm80INS1_25CollectiveMainloopFwdSm80ILi8ELi1ELb0EN4cute5tupleIJNS5_1CILi128EEENS7_ILi96EEENS7_ILi256EEEEEELi256ENS_10bfloat16_tEfNS_4arch4Sm80ELb0ELb0ELb1ELb1ELb0ELb0ELb1ELb0EEENS1_21CollectiveEpilogueFwdINS6_IJS8_SA_S9_EEENS6_IJNS7_ILi1EEESI_SI_EEESC_SE_Li256ELb1ELb1ELb0ELb0EEENS1_19SingleTileSchedulerILb1ELb0ELb1ELi128EEEEEEEEEvNT_6ParamsE --------------------------
	.section	.nv.constant0._ZN7cutlass13device_kernelIN5flash19enable_sm80_to_sm89INS1_16FlashAttnFwdSm80INS1_25CollectiveMainloopFwdSm80ILi8ELi1ELb0EN4cute5tupleIJNS5_1CILi128EEENS7_ILi96EEENS7_ILi256EEEEEELi256ENS_10bfloat16_tEfNS_4arch4Sm80ELb0ELb0ELb1ELb1ELb0ELb0ELb1ELb0EEENS1_21CollectiveEpilogueFwdINS6_IJS8_SA_S9_EEENS6_IJNS7_ILi1EEESI_SI_EEESC_SE_Li256ELb1ELb1ELb0ELb0EEENS1_19SingleTileSchedulerILb1ELb0ELb1ELi128EEEEEEEEEvNT_6ParamsE,"a",@progbits
	.sectionflags	@""
	.align	4
.nv.constant0._ZN7cutlass13device_kernelIN5flash19enable_sm80_to_sm89INS1_16FlashAttnFwdSm80INS1_25CollectiveMainloopFwdSm80ILi8ELi1ELb0EN4cute5tupleIJNS5_1CILi128EEENS7_ILi96EEENS7_ILi256EEEEEELi256ENS_10bfloat16_tEfNS_4arch4Sm80ELb0ELb0ELb1ELb1ELb0ELb0ELb1ELb0EEENS1_21CollectiveEpilogueFwdINS6_IJS8_SA_S9_EEENS6_IJNS7_ILi1EEESI_SI_EEESC_SE_Li256ELb1ELb1ELb0ELb0EEENS1_19SingleTileSchedulerILb1ELb0ELb1ELi128EEEEEEEEEvNT_6ParamsE:
	.zero		1400


//--------------------- .nv.constant0._ZN7cutlass13device_kernelIN5flash19enable_sm80_to_sm89INS1_16FlashAttnFwdSm80INS1_25CollectiveMainloopFwdSm80ILi8ELi1ELb0EN4cute5tupleIJNS5_1CILi128EEENS7_ILi48EEENS7_ILi256EEEEEELi256ENS_10bfloat16_tEfNS_4arch4Sm80ELb0ELb0ELb1ELb1ELb0ELb1ELb1ELb0EEENS1_21CollectiveEpilogueFwdINS6_IJS8_SA_S9_EEENS6_IJNS7_ILi1EEESI_SI_EEESC_SE_Li256ELb1ELb1ELb0ELb0EEENS1_19SingleTileSchedulerILb1ELb0ELb1ELi128EEEEEEEEEvNT_6ParamsE --------------------------
	.section	.nv.constant0._ZN7cutlass13device_kernelIN5flash19enable_sm80_to_sm89INS1_16FlashAttnFwdSm80INS1_25CollectiveMainloopFwdSm80ILi8ELi1ELb0EN4cute5tupleIJNS5_1CILi128EEENS7_ILi48EEENS7_ILi256EEEEEELi256ENS_10bfloat16_tEfNS_4arch4Sm80ELb0ELb0ELb1ELb1ELb0ELb1ELb1ELb0EEENS1_21CollectiveEpilogueFwdINS6_IJS8_SA_S9_EEENS6_IJNS7_ILi1EEESI_SI_EEESC_SE_Li256ELb1ELb1ELb0ELb0EEENS1_19SingleTileSchedulerILb1ELb0ELb1ELi128EEEEEEEEEvNT_6ParamsE,"a",@progbits
	.sectionflags	@""
	.align	4
.nv.constant0._ZN7cutlass13device_kernelIN5flash19enable_sm80_to_sm89INS1_16FlashAttnFwdSm80INS1_25CollectiveMainloopFwdSm80ILi8ELi1ELb0EN4cute5tupleIJNS5_1CILi128EEENS7_ILi48EEENS7_ILi256EEEEEELi256ENS_10bfloat16_tEfNS_4arch4Sm80ELb0ELb0ELb1ELb1ELb0ELb1ELb1ELb0EEENS1_21CollectiveEpilogueFwdINS6_IJS8_SA_S9_EEENS6_IJNS7_ILi1EEESI_SI_EEESC_SE_Li256ELb1ELb1ELb0ELb0EEENS1_19SingleTileSchedulerILb1ELb0ELb1ELi128EEEEEEEEEvNT_6ParamsE:
	.zero		1400


//--------------------- .nv.constant0._ZN7cutlass13device_kernelIN5flash19enable_sm80_to_sm89INS1_16FlashAttnFwdSm80INS1_25CollectiveMainloopFwdSm80ILi8ELi1ELb0EN4cute5tupleIJNS5_1CILi128EEENS7_ILi64EEENS7_ILi256EEEEEELi256ENS_10bfloat16_tEfNS_4arch4Sm80ELb0ELb1ELb1ELb0ELb0ELb0ELb1ELb0EEENS1_21CollectiveEpilogueFwdINS6_IJS8_SA_S9_EEENS6_IJNS7_ILi1EEESI_SI_EEESC_SE_Li256ELb0ELb1ELb0ELb0EEENS1_19SingleTileSchedulerILb0ELb0ELb1ELi128EEEEEEEEEvNT_6ParamsE --------------------------
	.section	.nv.constant0._ZN7cutlass13device_kernelIN5flash19enable_sm80_to_sm89INS1_16FlashAttnFwdSm80INS1_25CollectiveMainloopFwdSm80ILi8ELi1ELb0EN4cute5tupleIJNS5_1CILi128EEENS7_ILi64EEENS7_ILi256EEEEEELi256ENS_10bfloat16_tEfNS_4arch4Sm80ELb0ELb1ELb1ELb0ELb0ELb0ELb1ELb0EEENS1_21CollectiveEpilogueFwdINS6_IJS8_SA_S9_EEENS6_IJNS7_ILi1EEESI_SI_EEESC_SE_Li256ELb0ELb1ELb0ELb0EEENS1_19SingleTileSchedulerILb0ELb0ELb1ELi128EEEEEEEEEvNT_6ParamsE,"a",@progbits
	.sectionflags	@""
	.align	4
.nv.constant0._ZN7cutlass13device_kernelIN5flash19enable_sm80_to_sm89INS1_16FlashAttnFwdSm80INS1_25CollectiveMainloopFwdSm80ILi8ELi1ELb0EN4cute5tupleIJNS5_1CILi128EEENS7_ILi64EEENS7_ILi256EEEEEELi256ENS_10bfloat16_tEfNS_4arch4Sm80ELb0ELb1ELb1ELb0ELb0ELb0ELb1ELb0EEENS1_21CollectiveEpilogueFwdINS6_IJS8_SA_S9_EEENS6_IJNS7_ILi1EEESI_SI_EEESC_SE_Li256ELb0ELb1ELb0ELb0EEENS1_19SingleTileSchedulerILb0ELb0ELb1ELi128EEEEEEEEEvNT_6ParamsE:
	.zero		1400


//--------------------- .nv.constant0._ZN7cutlass13device_kernelIN5flash19enable_sm80_to_sm89INS1_16FlashAttnFwdSm80INS1_25CollectiveMainloopFwdSm80ILi8ELi1ELb0EN4cute5tupleIJNS5_1CILi128EEENS7_ILi64EEENS7_ILi256EEEEEELi256ENS_10bfloat16_tEfNS_4arch4Sm80ELb0ELb1ELb1ELb1ELb0ELb0ELb1ELb0EEENS1_21CollectiveEpilogueFwdINS6_IJS8_SA_S9_EEENS6_IJNS7_ILi1EEESI_SI_EEESC_SE_Li256ELb1ELb1ELb0ELb0EEENS1_19SingleTileSchedulerILb1ELb0ELb1ELi128EEEEEEEEEvNT_6ParamsE --------------------------
	.section	.nv.constant0._ZN7cutlass13device_kernelIN5flash19enable_sm80_to_sm89INS1_16FlashAttnFwdSm80INS1_25CollectiveMainloopFwdSm80ILi8ELi1ELb0EN4cute5tupleIJNS5_1CILi128EEENS7_ILi64EEENS7_ILi256EEEEEELi256ENS_10bfloat16_tEfNS_4arch4Sm80ELb0ELb1ELb1ELb1ELb0ELb0ELb1ELb0EEENS1_21CollectiveEpilogueFwdINS6_IJS8_SA_S9_EEENS6_IJNS7_ILi1EEESI_SI_EEESC_SE_Li256ELb1ELb1ELb0ELb0EEENS1_19SingleTileSchedulerILb1ELb0ELb1ELi128EEEEEEEEEvNT_6ParamsE,"a",@progbits
	.sectionflags	@""
	.align	4
.nv.constant0._ZN7cutlass13device_kernelIN5flash19enable_sm80_to_sm89INS1_16FlashAttnFwdSm80INS1_25CollectiveMainloopFwdSm80ILi8ELi1ELb0EN4cute5tupleIJNS5_1CILi128EEENS7_ILi64EEENS7_ILi256EEEEEELi256ENS_10bfloat16_tEfNS_4arch4Sm80ELb0ELb1ELb1ELb1ELb0ELb0ELb1ELb0EEENS1_21CollectiveEpilogueFwdINS6_IJS8_SA_S9_EEENS6_IJNS7_ILi1EEESI_SI_EEESC_SE_Li256ELb1ELb1ELb0ELb0EEENS1_19SingleTileSchedulerILb1ELb0ELb1ELi128EEEEEEEEEvNT_6ParamsE:
	.zero		1400


//--------------------- .nv.constant0._ZN7cutlass13device_kernelIN5flash19enable_sm80_to_sm89INS1_16FlashAttnFwdSm80INS1_25CollectiveMainloopFwdSm80ILi8ELi1ELb0EN4cute5tupleIJNS5_1CILi128EEENS7_ILi48EEENS7_ILi256EEEEEELi256ENS_10bfloat16_tEfNS_4arch4Sm80ELb0ELb1ELb1ELb1ELb0ELb1ELb1ELb0EEENS1_21CollectiveEpilogueFwdINS6_IJS8_SA_S9_EEENS6_IJNS7_ILi1EEESI_SI_EEESC_SE_Li256ELb1ELb1ELb0ELb0EEENS1_19SingleTileSchedulerILb1ELb0ELb1ELi128EEEEEEEEEvNT_6ParamsE --------------------------
	.section	.nv.constant0._ZN7cutlass13device_kernelIN5flash19enable_sm80_to_sm89INS1_16FlashAttnFwdSm80INS1_25CollectiveMainloopFwdSm80ILi8ELi1ELb0EN4cute5tupleIJNS5_1CILi128EEENS7_ILi48EEENS7_ILi256EEEEEELi256ENS_10bfloat16_tEfNS_4arch4Sm80ELb0ELb1ELb1ELb1ELb0ELb1ELb1ELb0EEENS1_21CollectiveEpilogueFwdINS6_IJS8_SA_S9_EEENS6_IJNS7_ILi1EEESI_SI_EEESC_SE_Li256ELb1ELb1ELb0ELb0EEENS1_19SingleTileSchedulerILb1ELb0ELb1ELi128EEEEEEEEEvNT_6ParamsE,"a",@progbits
	.sectionflags	@""
	.align	4
.nv.constant0._ZN7cutlass13device_kernelIN5flash19enable_sm80_to_sm89INS1_16FlashAttnFwdSm80INS1_25CollectiveMainloopFwdSm80ILi8ELi1ELb0EN4cute5tupleIJNS5_1CILi128EEENS7_ILi48EEENS7_ILi256EEEEEELi256ENS_10bfloat16_tEfNS_4arch4Sm80ELb0ELb1ELb1ELb1ELb0ELb1ELb1ELb0EEENS1_21CollectiveEpilogueFwdINS6_IJS8_SA_S9_EEENS6_IJNS7_ILi1EEESI_SI_EEESC_SE_Li256ELb1ELb1ELb0ELb0EEENS1_19SingleTileSchedulerILb1ELb0ELb1ELi128EEEEEEEEEvNT_6ParamsE:
	.zero		1400


//--------------------- .nv.constant0._ZN7cutlass13device_kernelIN5flash19enable_sm80_to_sm89INS1_16FlashAttnFwdSm80INS1_25CollectiveMainloopFwdSm80ILi8ELi1ELb0EN4cute5tupleIJNS5_1CILi128EEENS7_ILi96EEENS7_ILi256EEEEEELi256ENS_10bfloat16_tEfNS_4arch4Sm80ELb1ELb0ELb1ELb0ELb0ELb0ELb1ELb0EEENS1_21CollectiveEpilogueFwdINS6_IJS8_SA_S9_EEENS6_IJNS7_ILi1EEESI_SI_EEESC_SE_Li256ELb0ELb1ELb0ELb0EEENS1_30DynamicPersistentTileSchedulerILi256ELi256ELb0ELb1ELb0EEEEEEEEEvNT_6ParamsE --------------------------
	.section	.nv.constant0._ZN7cutlass13device_kernelIN5flash19enable_sm80_to_sm89INS1_16FlashAttnFwdSm80INS1_25CollectiveMainloopFwdSm80ILi8ELi1ELb0EN4cute5tupleIJNS5_1CILi128EEENS7_ILi96EEENS7_ILi256EEEEEELi256ENS_10bfloat16_tEfNS_4arch4Sm80ELb1ELb0ELb1ELb0ELb0ELb0ELb1ELb0EEENS1_21CollectiveEpilogueFwdINS6_IJS8_SA_S9_EEENS6_IJNS7_ILi1EEESI_SI_EEESC_SE_Li256ELb0ELb1ELb0ELb0EEENS1_30DynamicPersistentTileSchedulerILi256ELi256ELb0ELb1ELb0EEEEEEEEEvNT_6ParamsE,"a",@progbits
	.sectionflags	@""
	.align	4
.nv.constant0._ZN7cutlass13device_kernelIN5flash19enable_sm80_to_sm89INS1_16FlashAttnFwdSm80INS1_25CollectiveMainloopFwdSm80ILi8ELi1ELb0EN4cute5tupleIJNS5_1CILi128EEENS7_ILi96EEENS7_ILi256EEEEEELi256ENS_10bfloat16_tEfNS_4arch4Sm80ELb1ELb0ELb1ELb0ELb0ELb0ELb1ELb0EEENS1_21CollectiveEpilogueFwdINS6_IJS8_SA_S9_EEENS6_IJNS7_ILi1EEESI_SI_EEESC_SE_Li256ELb0ELb1ELb0ELb0EEENS1_30DynamicPersistentTileSchedulerILi256ELi256ELb0ELb1ELb0EEEEEEEEEvNT_6ParamsE:
	.zero		1416


//--------------------- .nv.constant0._ZN7cutlass13device_kernelIN5flash19enable_sm80_to_sm89INS1_16FlashAttnFwdSm80INS1_25CollectiveMainloopFwdSm80ILi8ELi1ELb0EN4cute5tupleIJNS5_1CILi128EEENS7_ILi96EEENS7_ILi256EEEEEELi256ENS_10bfloat16_tEfNS_4arch4Sm80ELb1ELb0ELb1ELb1ELb0ELb0ELb1ELb0EEENS1_21CollectiveEpilogueFwdINS6_IJS8_SA_S9_EEENS6_IJNS7_ILi1EEESI_SI_EEESC_SE_Li256ELb1ELb1ELb0ELb0EEENS1_19SingleTileSchedulerILb1ELb0ELb1ELi128EEEEEEEEEvNT_6ParamsE --------------------------
	.section	.nv.constant0._ZN7cutlass13device_kernelIN5flash19enable_sm80_to_sm89INS1_16FlashAttnFwdSm80INS1_25CollectiveMainloopFwdSm80ILi8ELi1ELb0EN4cute5tupleIJNS5_1CILi128EEENS7_ILi96EEENS7_ILi256EEEEEELi256ENS_10bfloat16_tEfNS_4arch4Sm80ELb1ELb0ELb1ELb1ELb0ELb0ELb1ELb0EEENS1_21CollectiveEpilogueFwdINS6_IJS8_SA_S9_EEENS6_IJNS7_ILi1EEESI_SI_EEESC_SE_Li256ELb1ELb1ELb0ELb0EEENS1_19SingleTileSchedulerILb1ELb0ELb1ELi128EEEEEEEEEvNT_6ParamsE,"a",@progbits
	.sectionflags	@""
	.align	4
.nv.constant0._ZN7cutlass13device_kernelIN5flash19enable_sm80_to_sm89INS1_16FlashAttnFwdSm80INS1_25CollectiveMainloopFwdSm80ILi8ELi1ELb0EN4cute5tupleIJNS5_1CILi128EEENS7_ILi96EEENS7_ILi256EEEEEELi256ENS_10bfloat16_tEfNS_4arch4Sm80ELb1ELb0ELb1ELb1ELb0ELb0ELb1ELb0EEENS1_21CollectiveEpilogueFwdINS6_IJS8_SA_S9_EEENS6_IJNS7_ILi1EEESI_SI_EEESC_SE_Li256ELb1ELb1ELb0ELb0EEENS1_19SingleTileSchedulerILb1ELb0ELb1ELi128EEEEEEEEEvNT_6ParamsE:
	.zero		1400


//--------------------- .nv.constant0._ZN7cutlass13device_kernelIN5flash19enable_sm80_to_sm89INS1_16FlashAttnFwdSm80INS1_25CollectiveMainloopFwdSm80ILi8ELi1ELb0EN4cute5tupleIJNS5_1CILi128EEENS7_ILi48EEENS7_ILi256EEEEEELi256ENS_10bfloat16_tEfNS_4arch4Sm80ELb1ELb0ELb1ELb1ELb0ELb1ELb1ELb0EEENS1_21CollectiveEpilogueFwdINS6_IJS8_SA_S9_EEENS6_IJNS7_ILi1EEESI_SI_EEESC_SE_Li256ELb1ELb1ELb0ELb0EEENS1_19SingleTileSchedulerILb1ELb0ELb1ELi128EEEEEEEEEvNT_6ParamsE --------------------------
	.section	.nv.constant0._ZN7cutlass13device_kernelIN5flash19enable_sm80_to_sm89INS1_16FlashAttnFwdSm80INS1_25CollectiveMainloopFwdSm80ILi8ELi1ELb0EN4cute5tupleIJNS5_1CILi128EEENS7_ILi48EEENS7_ILi256EEEEEELi256ENS_10bfloat16_tEfNS_4arch4Sm80ELb1ELb0ELb1ELb1ELb0ELb1ELb1ELb0EEENS1_21CollectiveEpilogueFwdINS6_IJS8_SA_S9_EEENS6_IJNS7_ILi1EEESI_SI_EEESC_SE_Li256ELb1ELb1ELb0ELb0EEENS1_19SingleTileSchedulerILb1ELb0ELb1ELi128EEEEEEEEEvNT_6ParamsE,"a",@progbits
	.sectionflags	@""
	.align	4
.nv.constant0._ZN7cutlass13device_kernelIN5flash19enable_sm80_to_sm89INS1_16FlashAttnFwdSm80INS1_25CollectiveMainloopFwdSm80ILi8ELi1ELb0EN4cute5tupleIJNS5_1CILi128EEENS7_ILi48EEENS7_ILi256EEEEEELi256ENS_10bfloat16_tEfNS_4arch4Sm80ELb1ELb0ELb1ELb1ELb0ELb1ELb1ELb0EEENS1_21CollectiveEpilogueFwdINS6_IJS8_SA_S9_EEENS6_IJNS7_ILi1EEESI_SI_EEESC_SE_Li256ELb1ELb1ELb0ELb0EEENS1_19SingleTileSchedulerILb1ELb0ELb1ELi128EEEEEEEEEvNT_6ParamsE:
	.zero		1400


//--------------------- .nv.constant0._ZN7cutlass13device_kernelIN5flash19enable_sm80_to_sm89INS1_16FlashAttnFwdSm80INS1_25CollectiveMainloopFwdSm80ILi8ELi1ELb1EN4cute5tupleIJNS5_1CILi128EEENS7_ILi64EEENS7_ILi256EEEEEELi256ENS_10bfloat16_tEfNS_4arch4Sm80ELb0ELb0ELb0ELb0ELb0ELb0ELb1ELb0EEENS1_21CollectiveEpilogueFwdINS6_IJS8_SA_S9_EEENS6_IJNS7_ILi1EEESI_SI_EEESC_SE_Li256ELb0ELb1ELb0ELb0EEENS1_19SingleTileSchedulerILb0ELb0ELb1ELi128EEEEEEEEEvNT_6ParamsE --------------------------
	.section	.nv.constant0._ZN7cutlass13device_kernelIN5flash19enable_sm80_to_sm89INS1_16FlashAttnFwdSm80INS1_25CollectiveMainloopFwdSm80ILi8ELi1ELb1EN4cute5tupleIJNS5_1CILi128EEENS7_ILi64EEENS7_ILi256EEEEEELi256ENS_10bfloat16_tEfNS_4arch4Sm80ELb0ELb0ELb0ELb0ELb0ELb0ELb1ELb0EEENS1_21CollectiveEpilogueFwdINS6_IJS8_SA_S9_EEENS6_IJNS7_ILi1EEESI_SI_EEESC_SE_Li256ELb0ELb1ELb0ELb0EEENS1_19SingleTileSchedulerILb0ELb0ELb1ELi128EEEEEEEEEvNT_6ParamsE,"a",@progbits
	.sectionflags	@""
	.align	4
.nv.constant0._ZN7cutlass13device_kernelIN5flash19enable_sm80_to_sm89INS1_16FlashAttnFwdSm80INS1_25CollectiveMainloopFwdSm80ILi8ELi1ELb1EN4cute5tupleIJNS5_1CILi128EEENS7_ILi64EEENS7_ILi256EEEEEELi256ENS_10bfloat16_tEfNS_4arch4Sm80ELb0ELb0ELb0ELb0ELb0ELb0ELb1ELb0EEENS1_21CollectiveEpilogueFwdINS6_IJS8_SA_S9_EEENS6_IJNS7_ILi1EEESI_SI_EEESC_SE_Li256ELb0ELb1ELb0ELb0EEENS1_19SingleTileSchedulerILb0ELb0ELb1ELi128EEEEEEEEEvNT_6ParamsE:
	.zero		1400


//--------------------- .nv.constant0._ZN7cutlass13device_kernelIN5flash19enable_sm80_to_sm89INS1_16FlashAttnFwdSm80INS1_25CollectiveMainloopFwdSm80ILi8ELi1ELb1EN4cute5tupleIJNS5_1CILi128EEENS7_ILi64EEENS7_ILi256EEEEEELi256ENS_10bfloat16_tEfNS_4arch4Sm80ELb0ELb0ELb0ELb1ELb0ELb0ELb1ELb0EEENS1_21CollectiveEpilogueFwdINS6_IJS8_SA_S9_EEENS6_IJNS7_ILi1EEESI_SI_EEESC_SE_Li256ELb1ELb1ELb0ELb0EEENS1_19SingleTileSchedulerILb1ELb0ELb1ELi128EEEEEEEEEvNT_6ParamsE --------------------------
	.section	.nv.constant0._ZN7cutlass13device_kernelIN5flash19enable_sm80_to_sm89INS1_16FlashAttnFwdSm80INS1_25CollectiveMainloopFwdSm80ILi8ELi1ELb1EN4cute5tupleIJNS5_1CILi128EEENS7_ILi64EEENS7_ILi256EEEEEELi256ENS_10bfloat16_tEfNS_4arch4Sm80ELb0ELb0ELb0ELb1ELb0ELb0ELb1ELb0EEENS1_21CollectiveEpilogueFwdINS6_IJS8_SA_S9_EEENS6_IJNS7_ILi1EEESI_SI_EEESC_SE_Li256ELb1ELb1ELb0ELb0EEENS1_19SingleTileSchedulerILb1ELb0ELb1ELi128EEEEEEEEEvNT_6ParamsE,"a",@progbits
	.sectionflags	@""
	.align	4
.nv.constant0._ZN7cutlass13device_kernelIN5flash19enable_sm80_to_sm89INS1_16FlashAttnFwdSm80INS1_25CollectiveMainloopFwdSm80ILi8ELi1ELb1EN4cute5tupleIJNS5_1CILi128EEENS7_ILi64EEENS7_ILi256EEEEEELi256ENS_10bfloat16_tEfNS_4arch4Sm80ELb0ELb0ELb0ELb1ELb0ELb0ELb1ELb0EEENS1_21CollectiveEpilogueFwdINS6_IJS8_SA_S9_EEENS6_IJNS7_ILi1EEESI_SI_EEESC_SE_Li256ELb1ELb1ELb0ELb0EEENS1_19SingleTileSchedulerILb1ELb0ELb1ELi128EEEEEEEEEvNT_6ParamsE:
	.zero		1400


//--------------------- .nv.constant0._ZN7cutlass13device_kernelIN5flash19enable_sm80_to_sm89INS1_16FlashAttnFwdSm80INS1_25CollectiveMainloopFwdSm80ILi8ELi1ELb0EN4cute5tupleIJNS5_1CILi128EEENS7_ILi32EEENS7_ILi256EEEEEELi256ENS_10bfloat16_tEfNS_4arch4Sm80ELb0ELb0ELb0ELb1ELb0ELb1ELb1ELb0EEENS1_21CollectiveEpilogueFwdINS6_IJS8_SA_S9_EEENS6_IJNS7_ILi1EEESI_SI_EEESC_SE_Li256ELb1ELb1ELb0ELb0EEENS1_19SingleTileSchedulerILb1ELb0ELb1ELi128EEEEEEEEEvNT_6ParamsE --------------------------
	.section	.nv.constant0._ZN7cutlass13device_kernelIN5flash19enable_sm80_to_sm89INS1_16FlashAttnFwdSm80INS1_25CollectiveMainloopFwdSm80ILi8ELi1ELb0EN4cute5tupleIJNS5_1CILi128EEENS7_ILi32EEENS7_ILi256EEEEEELi256ENS_10bfloat16_tEfNS_4arch4Sm80ELb0ELb0ELb0ELb1ELb0ELb1ELb1ELb0EEENS1_21CollectiveEpilogueFwdINS6_IJS8_SA_S9_EEENS6_IJNS7_ILi1EEESI_SI_EEESC_SE_Li256ELb1ELb1ELb0ELb0EEENS1_19SingleTileSchedulerILb1ELb0ELb1ELi128EEEEEEEEEvNT_6ParamsE,"a",@progbits
	.sectionflags	@""
	.align	4
.nv.constant0._ZN7cutlass13device_kernelIN5flash19enable_sm80_to_sm89INS1_16FlashAttnFwdSm80INS1_25CollectiveMainloopFwdSm80ILi8ELi1ELb0EN4cute5tupleIJNS5_1CILi128EEENS7_ILi32EEENS7_ILi256EEEEEELi256ENS_10bfloat16_tEfNS_4arch4Sm80ELb0ELb0ELb0ELb1ELb0ELb1ELb1ELb0EEENS1_21CollectiveEpilogueFwdINS6_IJS8_SA_S9_EEENS6_IJNS7_ILi1EEESI_SI_EEESC_SE_Li256ELb1ELb1ELb0ELb0EEENS1_19SingleTileSchedulerILb1ELb0ELb1ELi128EEEEEEEEEvNT_6ParamsE:
	.zero		1400


//--------------------- .nv.constant0._ZN7cutlass13device_kernelIN5flash19enable_sm80_to_sm89INS1_16FlashAttnFwdSm80INS1_25CollectiveMainloopFwdSm80ILi8ELi1ELb1EN4cute5tupleIJNS5_1CILi128EEENS7_ILi48EEENS7_ILi256EEEEEELi256ENS_10bfloat16_tEfNS_4arch4Sm80ELb0ELb1ELb0ELb0ELb0ELb0ELb1ELb0EEENS1_21CollectiveEpilogueFwdINS6_IJS8_SA_S9_EEENS6_IJNS7_ILi1EEESI_SI_EEESC_SE_Li256ELb0ELb1ELb0ELb0EEENS1_19SingleTileSchedulerILb0ELb0ELb1ELi128EEEEEEEEEvNT_6ParamsE --------------------------
	.section	.nv.constant0._ZN7cutlass13device_kernelIN5flash19enable_sm80_to_sm89INS1_16FlashAttnFwdSm80INS1_25CollectiveMainloopFwdSm80ILi8ELi1ELb1EN4cute5tupleIJNS5_1CILi128EEENS7_ILi48EEENS7_ILi256EEEEEELi256ENS_10bfloat16_tEfNS_4arch4Sm80ELb0ELb1ELb0ELb0ELb0ELb0ELb1ELb0EEENS1_21CollectiveEpilogueFwdINS6_IJS8_SA_S9_EEENS6_IJNS7_ILi1EEESI_SI_EEESC_SE_Li256ELb0ELb1ELb0ELb0EEENS1_19SingleTileSchedulerILb0ELb0ELb1ELi128EEEEEEEEEvNT_6ParamsE,"a",@progbits
	.sectionflags	@""
	.align	4
.nv.constant0._ZN7cutlass13device_kernelIN5flash19enable_sm80_to_sm89INS1_16FlashAttnFwdSm80INS1_25CollectiveMainloopFwdSm80ILi8ELi1ELb1EN4cute5tupleIJNS5_1CILi128EEENS7_ILi48EEENS7_ILi256EEEEEELi256ENS_10bfloat16_tEfNS_4arch4Sm80ELb0ELb1ELb0ELb0ELb0ELb0ELb1ELb0EEENS1_21CollectiveEpilogueFwdINS6_IJS8_SA_S9_EEENS6_IJNS7_ILi1EEESI_SI_EEESC_SE_Li256ELb0ELb1ELb0ELb0EEENS1_19SingleTileSchedulerILb0ELb0ELb1ELi128EEEEEEEEEvNT_6ParamsE:
	.zero		1400


//--------------------- .nv.constant0._ZN7cutlass13device_kernelIN5flash19enable_sm80_to_sm89INS1_16FlashAttnFwdSm80INS1_25CollectiveMainloopFwdSm80ILi8ELi1ELb1EN4cute5tupleIJNS5_1CILi128EEENS7_ILi48EEENS7_ILi256EEEEEELi256ENS_10bfloat16_tEfNS_4arch4Sm80ELb0ELb1ELb0ELb1ELb0ELb0ELb1ELb0EEENS1_21CollectiveEpilogueFwdINS6_IJS8_SA_S9_EEENS6_IJNS7_ILi1EEESI_SI_EEESC_SE_Li256ELb1ELb1ELb0ELb0EEENS1_19SingleTileSchedulerILb1ELb0ELb1ELi128EEEEEEEEEvNT_6ParamsE --------------------------
	.section	.nv.constant0._ZN7cutlass13device_kernelIN5flash19enable_sm80_to_sm89INS1_16FlashAttnFwdSm80INS1_25CollectiveMainloopFwdSm80ILi8ELi1ELb1EN4cute5tupleIJNS5_1CILi128EEENS7_ILi48EEENS7_ILi256EEEEEELi256ENS_10bfloat16_tEfNS_4arch4Sm80ELb0ELb1ELb0ELb1ELb0ELb0ELb1ELb0EEENS1_21CollectiveEpilogueFwdINS6_IJS8_SA_S9_EEENS6_IJNS7_ILi1EEESI_SI_EEESC_SE_Li256ELb1ELb1ELb0ELb0EEENS1_19SingleTileSchedulerILb1ELb0ELb1ELi128EEEEEEEEEvNT_6ParamsE,"a",@progbits
	.sectionflags	@""
	.align	4
.nv.constant0._ZN7cutlass13device_kernelIN5flash19enable_sm80_to_sm89INS1_16FlashAttnFwdSm80INS1_25CollectiveMainloopFwdSm80ILi8ELi1ELb1EN4cute5tupleIJNS5_1CILi128EEENS7_ILi48EEENS7_ILi256EEEEEELi256ENS_10bfloat16_tEfNS_4arch4Sm80ELb0ELb1ELb0ELb1ELb0ELb0ELb1ELb0EEENS1_21CollectiveEpilogueFwdINS6_IJS8_SA_S9_EEENS6_IJNS7_ILi1EEESI_SI_EEESC_SE_Li256ELb1ELb1ELb0ELb0EEENS1_19SingleTileSchedulerILb1ELb0ELb1ELi128EEEEEEEEEvNT_6ParamsE:
	.zero		1400


//--------------------- .nv.constant0._ZN7cutlass13device_kernelIN5flash19enable_sm80_to_sm89INS1_16FlashAttnFwdSm80INS1_25CollectiveMainloopFwdSm80ILi8ELi1ELb0EN4cute5tupleIJNS5_1CILi128EEENS7_ILi32EEENS7_ILi256EEEEEELi256ENS_10bfloat16_tEfNS_4arch4Sm80ELb0ELb1ELb0ELb1ELb0ELb1ELb1ELb0EEENS1_21CollectiveEpilogueFwdINS6_IJS8_SA_S9_EEENS6_IJNS7_ILi1EEESI_SI_EEESC_SE_Li256ELb1ELb1ELb0ELb0EEENS1_19SingleTileSchedulerILb1ELb0ELb1ELi128EEEEEEEEEvNT_6ParamsE --------------------------
	.section	.nv.constant0._ZN7cutlass13device_kernelIN5flash19enable_sm80_to_sm89INS1_16FlashAttnFwdSm80INS1_25CollectiveMainloopFwdSm80ILi8ELi1ELb0EN4cute5tupleIJNS5_1CILi128EEENS7_ILi32EEENS7_ILi256EEEEEELi256ENS_10bfloat16_tEfNS_4arch4Sm80ELb0ELb1ELb0ELb1ELb0ELb1ELb1ELb0EEENS1_21CollectiveEpilogueFwdINS6_IJS8_SA_S9_EEENS6_IJNS7_ILi1EEESI_SI_EEESC_SE_Li256ELb1ELb1ELb0ELb0EEENS1_19SingleTileSchedulerILb1ELb0ELb1ELi128EEEEEEEEEvNT_6ParamsE,"a",@progbits
	.sectionflags	@""
	.align	4
.nv.constant0._ZN7cutlass13device_kernelIN5flash19enable_sm80_to_sm89INS1_16FlashAttnFwdSm80INS1_25CollectiveMainloopFwdSm80ILi8ELi1ELb0EN4cute5tupleIJNS5_1CILi128EEENS7_ILi32EEENS7_ILi256EEEEEELi256ENS_10bfloat16_tEfNS_4arch4Sm80ELb0ELb1ELb0ELb1ELb0ELb1ELb1ELb0EEENS1_21CollectiveEpilogueFwdINS6_IJS8_SA_S9_EEENS6_IJNS7_ILi1EEESI_SI_EEESC_SE_Li256ELb1ELb1ELb0ELb0EEENS1_19SingleTileSchedulerILb1ELb0ELb1ELi128EEEEEEEEEvNT_6ParamsE:
	.zero		1400


//--------------------- .nv.constant0._ZN7cutlass13device_kernelIN5flash19enable_sm80_to_sm89INS1_16FlashAttnFwdSm80INS1_25CollectiveMainloopFwdSm80ILi8ELi1ELb1EN4cute5tupleIJNS5_1CILi128EEENS7_ILi64EEENS7_ILi256EEEEEELi256ENS_10bfloat16_tEfNS_4arch4Sm80ELb1ELb0ELb0ELb0ELb0ELb0ELb1ELb0EEENS1_21CollectiveEpilogueFwdINS6_IJS8_SA_S9_EEENS6_IJNS7_ILi1EEESI_SI_EEESC_SE_Li256ELb0ELb1ELb0ELb0EEENS1_30DynamicPersistentTileSchedulerILi256ELi256ELb0ELb1ELb0EEEEEEEEEvNT_6ParamsE --------------------------
	.section	.nv.constant0._ZN7cutlass13device_kernelIN5flash19enable_sm80_to_sm89INS1_16FlashAttnFwdSm80INS1_25CollectiveMainloopFwdSm80ILi8ELi1ELb1EN4cute5tupleIJNS5_1CILi128EEENS7_ILi64EEENS7_ILi256EEEEEELi256ENS_10bfloat16_tEfNS_4arch4Sm80ELb1ELb0ELb0ELb0ELb0ELb0ELb1ELb0EEENS1_21CollectiveEpilogueFwdINS6_IJS8_SA_S9_EEENS6_IJNS7_ILi1EEESI_SI_EEESC_SE_Li256ELb0ELb1ELb0ELb0EEENS1_30DynamicPersistentTileSchedulerILi256ELi256ELb0ELb1ELb0EEEEEEEEEvNT_6ParamsE,"a",@progbits
	.sectionflags	@""
	.align	4
.nv.constant0._ZN7cutlass13device_kernelIN5flash19enable_sm80_to_sm89INS1_16FlashAttnFwdSm80INS1_25CollectiveMainloopFwdSm80ILi8ELi1ELb1EN4cute5tupleIJNS5_1CILi128EEENS7_ILi64EEENS7_ILi256EEEEEELi256ENS_10bfloat16_tEfNS_4arch4Sm80ELb1ELb0ELb0ELb0ELb0ELb0ELb1ELb0EEENS1_21CollectiveEpilogueFwdINS6_IJS8_SA_S9_EEENS6_IJNS7_ILi1EEESI_SI_EEESC_SE_Li256ELb0ELb1ELb0ELb0EEENS1_30DynamicPersistentTileSchedulerILi256ELi256ELb0ELb1ELb0EEEEEEEEEvNT_6ParamsE:
	.zero		1416


//--------------------- .nv.constant0._ZN7cutlass13device_kernelIN5flash19enable_sm80_to_sm89INS1_16FlashAttnFwdSm80INS1_25CollectiveMainloopFwdSm80ILi8ELi1ELb1EN4cute5tupleIJNS5_1CILi128EEENS7_ILi64EEENS7_ILi256EEEEEELi256ENS_10bfloat16_tEfNS_4arch4Sm80ELb1ELb0ELb0ELb1ELb0ELb0ELb1ELb0EEENS1_21CollectiveEpilogueFwdINS6_IJS8_SA_S9_EEENS6_IJNS7_ILi1EEESI_SI_EEESC_SE_Li256ELb1ELb1ELb0ELb0EEENS1_19SingleTileSchedulerILb1ELb0ELb1ELi128EEEEEEEEEvNT_6ParamsE --------------------------
	.section	.nv.constant0._ZN7cutlass13device_kernelIN5flash19enable_sm80_to_sm89INS1_16FlashAttnFwdSm80INS1_25CollectiveMainloopFwdSm80ILi8ELi1ELb1EN4cute5tupleIJNS5_1CILi128EEENS7_ILi64EEENS7_ILi256EEEEEELi256ENS_10bfloat16_tEfNS_4arch4Sm80ELb1ELb0ELb0ELb1ELb0ELb0ELb1ELb0EEENS1_21CollectiveEpilogueFwdINS6_IJS8_SA_S9_EEENS6_IJNS7_ILi1EEESI_SI_EEESC_SE_Li256ELb1ELb1ELb0ELb0EEENS1_19SingleTileSchedulerILb1ELb0ELb1ELi128EEEEEEEEEvNT_6ParamsE,"a",@progbits
	.sectionflags	@""
	.align	4
.nv.constant0._ZN7cutlass13device_kernelIN5flash19enable_sm80_to_sm89INS1_16FlashAttnFwdSm80INS1_25CollectiveMainloopFwdSm80ILi8ELi1ELb1EN4cute5tupleIJNS5_1CILi128EEENS7_ILi64EEENS7_ILi256EEEEEELi256ENS_10bfloat16_tEfNS_4arch4Sm80ELb1ELb0ELb0ELb1ELb0ELb0ELb1ELb0EEENS1_21CollectiveEpilogueFwdINS6_IJS8_SA_S9_EEENS6_IJNS7_ILi1EEESI_SI_EEESC_SE_Li256ELb1ELb1ELb0ELb0EEENS1_19SingleTileSchedulerILb1ELb0ELb1ELi128EEEEEEEEEvNT_6ParamsE:
	.zero		1400


//--------------------- .nv.constant0._ZN7cutlass13device_kernelIN5flash19enable_sm80_to_sm89INS1_16FlashAttnFwdSm80INS1_25CollectiveMainloopFwdSm80ILi8ELi1ELb0EN4cute5tupleIJNS5_1CILi128EEENS7_ILi32EEENS7_ILi256EEEEEELi256ENS_10bfloat16_tEfNS_4arch4Sm80ELb1ELb0ELb0ELb1ELb0ELb1ELb1ELb0EEENS1_21CollectiveEpilogueFwdINS6_IJS8_SA_S9_EEENS6_IJNS7_ILi1EEESI_SI_EEESC_SE_Li256ELb1ELb1ELb0ELb0EEENS1_19SingleTileSchedulerILb1ELb0ELb1ELi128EEEEEEEEEvNT_6ParamsE --------------------------
	.section	.nv.constant0._ZN7cutlass13device_kernelIN5flash19enable_sm80_to_sm89INS1_16FlashAttnFwdSm80INS1_25CollectiveMainloopFwdSm80ILi8ELi1ELb0EN4cute5tupleIJNS5_1CILi128EEENS7_ILi32EEENS7_ILi256EEEEEELi256ENS_10bfloat16_tEfNS_4arch4Sm80ELb1ELb0ELb0ELb1ELb0ELb1ELb1ELb0EEENS1_21CollectiveEpilogueFwdINS6_IJS8_SA_S9_EEENS6_IJNS7_ILi1EEESI_SI_EEESC_SE_Li256ELb1ELb1ELb0ELb0EEENS1_19SingleTileSchedulerILb1ELb0ELb1ELi128EEEEEEEEEvNT_6ParamsE,"a",@progbits
	.sectionflags	@""
	.align	4
.nv.constant0._ZN7cutlass13device_kernelIN5flash19enable_sm80_to_sm89INS1_16FlashAttnFwdSm80INS1_25CollectiveMainloopFwdSm80ILi8ELi1ELb0EN4cute5tupleIJNS5_1CILi128EEENS7_ILi32EEENS7_ILi256EEEEEELi256ENS_10bfloat16_tEfNS_4arch4Sm80ELb1ELb0ELb0ELb1ELb0ELb1ELb1ELb0EEENS1_21CollectiveEpilogueFwdINS6_IJS8_SA_S9_EEENS6_IJNS7_ILi1EEESI_SI_EEESC_SE_Li256ELb1ELb1ELb0ELb0EEENS1_19SingleTileSchedulerILb1ELb0ELb1ELi128EEEEEEEEEvNT_6ParamsE:
	.zero		1400


//--------------------- .nv.constant0._ZN7cutlass13device_kernelIN5flash19enable_sm80_to_sm89INS1_16FlashAttnFwdSm80INS1_25CollectiveMainloopFwdSm80ILi8ELi1ELb0EN4cute5tupleIJNS5_1CILi128EEENS7_ILi96EEENS7_ILi256EEEEEELi256ENS_10bfloat16_tEfNS_4arch4Sm80ELb0ELb0ELb0ELb0ELb0ELb0ELb1ELb0EEENS1_21CollectiveEpilogueFwdINS6_IJS8_SA_S9_EEENS6_IJNS7_ILi1EEESI_SI_EEESC_SE_Li256ELb0ELb1ELb0ELb0EEENS1_19SingleTileSchedulerILb0ELb0ELb1ELi128EEEEEEEEEvNT_6ParamsE --------------------------
	.section	.nv.constant0._ZN7cutlass13device_kernelIN5flash19enable_sm80_to_sm89INS1_16FlashAttnFwdSm80INS1_25CollectiveMainloopFwdSm80ILi8ELi1ELb0EN4cute5tupleIJNS5_1CILi128EEENS7_ILi96EEENS7_ILi256EEEEEELi256ENS_10bfloat16_tEfNS_4arch4Sm80ELb0ELb0ELb0ELb0ELb0ELb0ELb1ELb0EEENS1_21CollectiveEpilogueFwdINS6_IJS8_SA_S9_EEENS6_IJNS7_ILi1EEESI_SI_EEESC_SE_Li256ELb0ELb1ELb0ELb0EEENS1_19SingleTileSchedulerILb0ELb0ELb1ELi128EEEEEEEEEvNT_6ParamsE,"a",@progbits
	.sectionflags	@""
	.align	4
.nv.constant0._ZN7cutlass13device_kernelIN5flash19enable_sm80_to_sm89INS1_16FlashAttnFwdSm80INS1_25CollectiveMainloopFwdSm80ILi8ELi1ELb0EN4cute5tupleIJNS5_1CILi128EEENS7_ILi96EEENS7_ILi256EEEEEELi256ENS_10bfloat16_tEfNS_4arch4Sm80ELb0ELb0ELb0ELb0ELb0ELb0ELb1ELb0EEENS1_21CollectiveEpilogueFwdINS6_IJS8_SA_S9_EEENS6_IJNS7_ILi1EEESI_SI_EEESC_SE_Li256ELb0ELb1ELb0ELb0EEENS1_19SingleTileSchedulerILb0ELb0ELb1ELi128EEEEEEEEEvNT_6ParamsE:
	.zero		1400


//--------------------- .nv.constant0._ZN7cutlass13device_kernelIN5flash19enable_sm80_to_sm89INS1_16FlashAttnFwdSm80INS1_25CollectiveMainloopFwdSm80ILi8ELi1ELb0EN4cute5tupleIJNS5_1CILi128EEENS7_ILi96EEENS7_ILi256EEEEEELi256ENS_10bfloat16_tEfNS_4arch4Sm80ELb0ELb0ELb0ELb1ELb0ELb0ELb1ELb0EEENS1_21CollectiveEpilogueFwdINS6_IJS8_SA_S9_EEENS6_IJNS7_ILi1EEESI_SI_EEESC_SE_Li256ELb1ELb1ELb0ELb0EEENS1_19SingleTileSchedulerILb1ELb0ELb1ELi128EEEEEEEEEvNT_6ParamsE --------------------------
	.section	.nv.constant0._ZN7cutlass13device_kernelIN5flash19enable_sm80_to_sm89INS1_16FlashAttnFwdSm80INS1_25CollectiveMainloopFwdSm80ILi8ELi1ELb0EN4cute5tupleIJNS5_1CILi128EEENS7_ILi96EEENS7_ILi256EEEEEELi256ENS_10bfloat16_tEfNS_4arch4Sm80ELb0ELb0ELb0ELb1ELb0ELb0ELb1ELb0EEENS1_21CollectiveEpilogueFwdINS6_IJS8_SA_S9_EEENS6_IJNS7_ILi1EEESI_SI_EEESC_SE_Li256ELb1ELb1ELb0ELb0EEENS1_19SingleTileSchedulerILb1ELb0ELb1ELi128EEEEEEEEEvNT_6ParamsE,"a",@progbits
	.sectionflags	@""
	.align	4
.nv.constant0._ZN7cutlass13device_kernelIN5flash19enable_sm80_to_sm89INS1_16FlashAttnFwdSm80INS1_25CollectiveMainloopFwdSm80ILi8ELi1ELb0EN4cute5tupleIJNS5_1CILi128EEENS7_ILi96EEENS7_ILi256EEEEEELi256ENS_10bfloat16_tEfNS_4arch4Sm80ELb0ELb0ELb0ELb1ELb0ELb0ELb1ELb0EEENS1_21CollectiveEpilogueFwdINS6_IJS8_SA_S9_EEENS6_IJNS7_ILi1EEESI_SI_EEESC_SE_Li256ELb1ELb1ELb0ELb0EEENS1_19SingleTileSchedulerILb1ELb0ELb1ELi128EEEEEEEEEvNT_6ParamsE:
	.zero		1400


//--------------------- .nv.constant0._ZN7cutlass13device_kernelIN5flash19enable_sm80_to_sm89INS1_16FlashAttnFwdSm80INS1_25CollectiveMainloopFwdSm80ILi8ELi1ELb0EN4cute5tupleIJNS5_1CILi128EEENS7_ILi48EEENS7_ILi256EEEEEELi256ENS_10bfloat16_tEfNS_4arch4Sm80ELb0ELb0ELb0ELb1ELb0ELb1ELb1ELb0EEENS1_21CollectiveEpilogueFwdINS6_IJS8_SA_S9_EEENS6_IJNS7_ILi1EEESI_SI_EEESC_SE_Li256ELb1ELb1ELb0ELb0EEENS1_19SingleTileSchedulerILb1ELb0ELb1ELi128EEEEEEEEEvNT_6ParamsE --------------------------
	.section	.nv.constant0._ZN7cutlass13device_kernelIN5flash19enable_sm80_to_sm89INS1_16FlashAttnFwdSm80INS1_25CollectiveMainloopFwdSm80ILi8ELi1ELb0EN4cute5tupleIJNS5_1CILi128EEENS7_ILi48EEENS7_ILi256EEEEEELi256ENS_10bfloat16_tEfNS_4arch4Sm80ELb0ELb0ELb0ELb1ELb0ELb1ELb1ELb0EEENS1_21CollectiveEpilogueFwdINS6_IJS8_SA_S9_EEENS6_IJNS7_ILi1EEESI_SI_EEESC_SE_Li256ELb1ELb1ELb0ELb0EEENS1_19SingleTileSchedulerILb1ELb0ELb1ELi128EEEEEEEEEvNT_6ParamsE,"a",@progbits
	.sectionflags	@""
	.align	4
.nv.constant0._ZN7cutlass13device_kernelIN5flash19enable_sm80_to_sm89INS1_16FlashAttnFwdSm80INS1_25CollectiveMainloopFwdSm80ILi8ELi1ELb0EN4cute5tupleIJNS5_1CILi128EEENS7_ILi48EEENS7_ILi256EEEEEELi256ENS_10bfloat16_tEfNS_4arch4Sm80ELb0ELb0ELb0ELb1ELb0ELb1ELb1ELb0EEENS1_21CollectiveEpilogueFwdINS6_IJS8_SA_S9_EEENS6_IJNS7_ILi1EEESI_SI_EEESC_SE_Li256ELb1ELb1ELb0ELb0EEENS1_19SingleTileSchedulerILb1ELb0ELb1ELi128EEEEEEEEEvNT_6ParamsE:
	.zero		1400


//--------------------- .nv.constant0._ZN7cutlass13device_kernelIN5flash19enable_sm80_to_sm89INS1_16FlashAttnFwdSm80INS1_25CollectiveMainloopFwdSm80ILi8ELi1ELb0EN4cute5tupleIJNS5_1CILi128EEENS7_ILi64EEENS7_ILi256EEEEEELi256ENS_10bfloat16_tEfNS_4arch4Sm80ELb0ELb1ELb0ELb0ELb0ELb0ELb1ELb0EEENS1_21CollectiveEpilogueFwdINS6_IJS8_SA_S9_EEENS6_IJNS7_ILi1EEESI_SI_EEESC_SE_Li256ELb0ELb1ELb0ELb0EEENS1_19SingleTileSchedulerILb0ELb0ELb1ELi128EEEEEEEEEvNT_6ParamsE --------------------------
	.section	.nv.constant0._ZN7cutlass13device_kernelIN5flash19enable_sm80_to_sm89INS1_16FlashAttnFwdSm80INS1_25CollectiveMainloopFwdSm80ILi8ELi1ELb0EN4cute5tupleIJNS5_1CILi128EEENS7_ILi64EEENS7_ILi256EEEEEELi256ENS_10bfloat16_tEfNS_4arch4Sm80ELb0ELb1ELb0ELb0ELb0ELb0ELb1ELb0EEENS1_21CollectiveEpilogueFwdINS6_IJS8_SA_S9_EEENS6_IJNS7_ILi1EEESI_SI_EEESC_SE_Li256ELb0ELb1ELb0ELb0EEENS1_19SingleTileSchedulerILb0ELb0ELb1ELi128EEEEEEEEEvNT_6ParamsE,"a",@progbits
	.sectionflags	@""
	.align	4
.nv.constant0._ZN7cutlass13device_kernelIN5flash19enable_sm80_to_sm89INS1_16FlashAttnFwdSm80INS1_25CollectiveMainloopFwdSm80ILi8ELi1ELb0EN4cute5tupleIJNS5_1CILi128EEENS7_ILi64EEENS7_ILi256EEEEEELi256ENS_10bfloat16_tEfNS_4arch4Sm80ELb0ELb1ELb0ELb0ELb0ELb0ELb1ELb0EEENS1_21CollectiveEpilogueFwdINS6_IJS8_SA_S9_EEENS6_IJNS7_ILi1EEESI_SI_EEESC_SE_Li256ELb0ELb1ELb0ELb0EEENS1_19SingleTileSchedulerILb0ELb0ELb1ELi128EEEEEEEEEvNT_6ParamsE:
	.zero		1400


//--------------------- .nv.constant0._ZN7cutlass13device_kernelIN5flash19enable_sm80_to_sm89INS1_16FlashAttnFwdSm80INS1_25CollectiveMainloopFwdSm80ILi8ELi1ELb0EN4cute5tupleIJNS5_1CILi128EEENS7_ILi64EEENS7_ILi256EEEEEELi256ENS_10bfloat16_tEfNS_4arch4Sm80ELb0ELb1ELb0ELb1ELb0ELb0ELb1ELb0EEENS1_21CollectiveEpilogueFwdINS6_IJS8_SA_S9_EEENS6_IJNS7_ILi1EEESI_SI_EEESC_SE_Li256ELb1ELb1ELb0ELb0EEENS1_19SingleTileSchedulerILb1ELb0ELb1ELi128EEEEEEEEEvNT_6ParamsE --------------------------
	.section	.nv.constant0._ZN7cutlass13device_kernelIN5flash19enable_sm80_to_sm89INS1_16FlashAttnFwdSm80INS1_25CollectiveMainloopFwdSm80ILi8ELi1ELb0EN4cute5tupleIJNS5_1CILi128EEENS7_ILi64EEENS7_ILi256EEEEEELi256ENS_10bfloat16_tEfNS_4arch4Sm80ELb0ELb1ELb0ELb1ELb0ELb0ELb1ELb0EEENS1_21CollectiveEpilogueFwdINS6_IJS8_SA_S9_EEENS6_IJNS7_ILi1EEESI_SI_EEESC_SE_Li256ELb1ELb1ELb0ELb0EEENS1_19SingleTileSchedulerILb1ELb0ELb1ELi128EEEEEEEEEvNT_6ParamsE,"a",@progbits
	.sectionflags	@""
	.align	4
.nv.constant0._ZN7cutlass13device_kernelIN5flash19enable_sm80_to_sm89INS1_16FlashAttnFwdSm80INS1_25CollectiveMainloopFwdSm80ILi8ELi1ELb0EN4cute5tupleIJNS5_1CILi128EEENS7_ILi64EEENS7_ILi256EEEEEELi256ENS_10bfloat16_tEfNS_4arch4Sm80ELb0ELb1ELb0ELb1ELb0ELb0ELb1ELb0EEENS1_21CollectiveEpilogueFwdINS6_IJS8_SA_S9_EEENS6_IJNS7_ILi1EEESI_SI_EEESC_SE_Li256ELb1ELb1ELb0ELb0EEENS1_19SingleTileSchedulerILb1ELb0ELb1ELi128EEEEEEEEEvNT_6ParamsE:
	.zero		1400


//--------------------- .nv.constant0._ZN7cutlass13device_kernelIN5flash19enable_sm80_to_sm89INS1_16FlashAttnFwdSm80INS1_25CollectiveMainloopFwdSm80ILi8ELi1ELb0EN4cute5tupleIJNS5_1CILi128EEENS7_ILi48EEENS7_ILi256EEEEEELi256ENS_10bfloat16_tEfNS_4arch4Sm80ELb0ELb1ELb0ELb1ELb0ELb1ELb1ELb0EEENS1_21CollectiveEpilogueFwdINS6_IJS8_SA_S9_EEENS6_IJNS7_ILi1EEESI_SI_EEESC_SE_Li256ELb1ELb1ELb0ELb0EEENS1_19SingleTileSchedulerILb1ELb0ELb1ELi128EEEEEEEEEvNT_6ParamsE --------------------------
	.section	.nv.constant0._ZN7cutlass13device_kernelIN5flash19enable_sm80_to_sm89INS1_16FlashAttnFwdSm80INS1_25CollectiveMainloopFwdSm80ILi8ELi1ELb0EN4cute5tupleIJNS5_1CILi128EEENS7_ILi48EEENS7_ILi256EEEEEELi256ENS_10bfloat16_tEfNS_4arch4Sm80ELb0ELb1ELb0ELb1ELb0ELb1ELb1ELb0EEENS1_21CollectiveEpilogueFwdINS6_IJS8_SA_S9_EEENS6_IJNS7_ILi1EEESI_SI_EEESC_SE_Li256ELb1ELb1ELb0ELb0EEENS1_19SingleTileSchedulerILb1ELb0ELb1ELi128EEEEEEEEEvNT_6ParamsE,"a",@progbits
	.sectionflags	@""
	.align	4
.nv.constant0._ZN7cutlass13device_kernelIN5flash19enable_sm80_to_sm89INS1_16FlashAttnFwdSm80INS1_25CollectiveMainloopFwdSm80ILi8ELi1ELb0EN4cute5tupleIJNS5_1CILi128EEENS7_ILi48EEENS7_ILi256EEEEEELi256ENS_10bfloat16_tEfNS_4arch4Sm80ELb0ELb1ELb0ELb1ELb0ELb1ELb1ELb0EEENS1_21CollectiveEpilogueFwdINS6_IJS8_SA_S9_EEENS6_IJNS7_ILi1EEESI_SI_EEESC_SE_Li256ELb1ELb1ELb0ELb0EEENS1_19SingleTileSchedulerILb1ELb0ELb1ELi128EEEEEEEEEvNT_6ParamsE:
	.zero		1400


//--------------------- .nv.constant0._ZN7cutlass13device_kernelIN5flash19enable_sm80_to_sm89INS1_16FlashAttnFwdSm80INS1_25CollectiveMainloopFwdSm80ILi8ELi1ELb0EN4cute5tupleIJNS5_1CILi128EEENS7_ILi96EEENS7_ILi256EEEEEELi256ENS_10bfloat16_tEfNS_4arch4Sm80ELb1ELb0ELb0ELb0ELb0ELb0ELb1ELb0EEENS1_21CollectiveEpilogueFwdINS6_IJS8_SA_S9_EEENS6_IJNS7_ILi1EEESI_SI_EEESC_SE_Li256ELb0ELb1ELb0ELb0EEENS1_30DynamicPersistentTileSchedulerILi256ELi256ELb0ELb1ELb0EEEEEEEEEvNT_6ParamsE --------------------------
	.section	.nv.constant0._ZN7cutlass13device_kernelIN5flash19enable_sm80_to_sm89INS1_16FlashAttnFwdSm80INS1_25CollectiveMainloopFwdSm80ILi8ELi1ELb0EN4cute5tupleIJNS5_1CILi128EEENS7_ILi96EEENS7_ILi256EEEEEELi256ENS_10bfloat16_tEfNS_4arch4Sm80ELb1ELb0ELb0ELb0ELb0ELb0ELb1ELb0EEENS1_21CollectiveEpilogueFwdINS6_IJS8_SA_S9_EEENS6_IJNS7_ILi1EEESI_SI_EEESC_SE_Li256ELb0ELb1ELb0ELb0EEENS1_30DynamicPersistentTileSchedulerILi256ELi256ELb0ELb1ELb0EEEEEEEEEvNT_6ParamsE,"a",@progbits
	.sectionflags	@""
	.align	4
.nv.constant0._ZN7cutlass13device_kernelIN5flash19enable_sm80_to_sm89INS1_16FlashAttnFwdSm80INS1_25CollectiveMainloopFwdSm80ILi8ELi1ELb0EN4cute5tupleIJNS5_1CILi128EEENS7_ILi96EEENS7_ILi256EEEEEELi256ENS_10bfloat16_tEfNS_4arch4Sm80ELb1ELb0ELb0ELb0ELb0ELb0ELb1ELb0EEENS1_21CollectiveEpilogueFwdINS6_IJS8_SA_S9_EEENS6_IJNS7_ILi1EEESI_SI_EEESC_SE_Li256ELb0ELb1ELb0ELb0EEENS1_30DynamicPersistentTileSchedulerILi256ELi256ELb0ELb1ELb0EEEEEEEEEvNT_6ParamsE:
	.zero		1416


//--------------------- .nv.constant0._ZN7cutlass13device_kernelIN5flash19enable_sm80_to_sm89INS1_16FlashAttnFwdSm80INS1_25CollectiveMainloopFwdSm80ILi8ELi1ELb0EN4cute5tupleIJNS5_1CILi128EEENS7_ILi96EEENS7_ILi256EEEEEELi256ENS_10bfloat16_tEfNS_4arch4Sm80ELb1ELb0ELb0ELb1ELb0ELb0ELb1ELb0EEENS1_21CollectiveEpilogueFwdINS6_IJS8_SA_S9_EEENS6_IJNS7_ILi1EEESI_SI_EEESC_SE_Li256ELb1ELb1ELb0ELb0EEENS1_19SingleTileSchedulerILb1ELb0ELb1ELi128EEEEEEEEEvNT_6ParamsE --------------------------
	.section	.nv.constant0._ZN7cutlass13device_kernelIN5flash19enable_sm80_to_sm89INS1_16FlashAttnFwdSm80INS1_25CollectiveMainloopFwdSm80ILi8ELi1ELb0EN4cute5tupleIJNS5_1CILi128EEENS7_ILi96EEENS7_ILi256EEEEEELi256ENS_10bfloat16_tEfNS_4arch4Sm80ELb1ELb0ELb0ELb1ELb0ELb0ELb1ELb0EEENS1_21CollectiveEpilogueFwdINS6_IJS8_SA_S9_EEENS6_IJNS7_ILi1EEESI_SI_EEESC_SE_Li256ELb1ELb1ELb0ELb0EEENS1_19SingleTileSchedulerILb1ELb0ELb1ELi128EEEEEEEEEvNT_6ParamsE,"a",@progbits
	.sectionflags	@""
	.align	4
.nv.constant0._ZN7cutlass13device_kernelIN5flash19enable_sm80_to_sm89INS1_16FlashAttnFwdSm80INS1_25CollectiveMainloopFwdSm80ILi8ELi1ELb0EN4cute5tupleIJNS5_1CILi128EEENS7_ILi96EEENS7_ILi256EEEEEELi256ENS_10bfloat16_tEfNS_4arch4Sm80ELb1ELb0ELb0ELb1ELb0ELb0ELb1ELb0EEENS1_21CollectiveEpilogueFwdINS6_IJS8_SA_S9_EEENS6_IJNS7_ILi1EEESI_SI_EEESC_SE_Li256ELb1ELb1ELb0ELb0EEENS1_19SingleTileSchedulerILb1ELb0ELb1ELi128EEEEEEEEEvNT_6ParamsE:
	.zero		1400


//--------------------- .nv.constant0._ZN7cutlass13device_kernelIN5flash19enable_sm80_to_sm89INS1_16FlashAttnFwdSm80INS1_25CollectiveMainloopFwdSm80ILi8ELi1ELb0EN4cute5tupleIJNS5_1CILi128EEENS7_ILi48EEENS7_ILi256EEEEEELi256ENS_10bfloat16_tEfNS_4arch4Sm80ELb1ELb0ELb0ELb1ELb0ELb1ELb1ELb0EEENS1_21CollectiveEpilogueFwdINS6_IJS8_SA_S9_EEENS6_IJNS7_ILi1EEESI_SI_EEESC_SE_Li256ELb1ELb1ELb0ELb0EEENS1_19SingleTileSchedulerILb1ELb0ELb1ELi128EEEEEEEEEvNT_6ParamsE --------------------------
	.section	.nv.constant0._ZN7cutlass13device_kernelIN5flash19enable_sm80_to_sm89INS1_16FlashAttnFwdSm80INS1_25CollectiveMainloopFwdSm80ILi8ELi1ELb0EN4cute5tupleIJNS5_1CILi128EEENS7_ILi48EEENS7_ILi256EEEEEELi256ENS_10bfloat16_tEfNS_4arch4Sm80ELb1ELb0ELb0ELb1ELb0ELb1ELb1ELb0EEENS1_21CollectiveEpilogueFwdINS6_IJS8_SA_S9_EEENS6_IJNS7_ILi1EEESI_SI_EEESC_SE_Li256ELb1ELb1ELb0ELb0EEENS1_19SingleTileSchedulerILb1ELb0ELb1ELi128EEEEEEEEEvNT_6ParamsE,"a",@progbits
	.sectionflags	@""
	.align	4
.nv.constant0._ZN7cutlass13device_kernelIN5flash19enable_sm80_to_sm89INS1_16FlashAttnFwdSm80INS1_25CollectiveMainloopFwdSm80ILi8ELi1ELb0EN4cute5tupleIJNS5_1CILi128EEENS7_ILi48EEENS7_ILi256EEEEEELi256ENS_10bfloat16_tEfNS_4arch4Sm80ELb1ELb0ELb0ELb1ELb0ELb1ELb1ELb0EEENS1_21CollectiveEpilogueFwdINS6_IJS8_SA_S9_EEENS6_IJNS7_ILi1EEESI_SI_EEESC_SE_Li256ELb1ELb1ELb0ELb0EEENS1_19SingleTileSchedulerILb1ELb0ELb1ELi128EEEEEEEEEvNT_6ParamsE:
	.zero		1400


//--------------------- .text._ZN7cutlass13device_kernelIN5flash19enable_sm80_to_sm89INS1_16FlashAttnFwdSm80INS1_25CollectiveMainloopFwdSm80ILi8ELi1ELb1EN4cute5tupleIJNS5_1CILi128EEENS7_ILi64EEENS7_ILi256EEEEEELi256ENS_10bfloat16_tEfNS_4arch4Sm80ELb0ELb0ELb1ELb0ELb0ELb0ELb1ELb0EEENS1_21CollectiveEpilogueFwdINS6_IJS8_SA_S9_EEENS6_IJNS7_ILi1EEESI_SI_EEESC_SE_Li256ELb0ELb1ELb0ELb0EEENS1_19SingleTileSchedulerILb0ELb0ELb1ELi128EEEEEEEEEvNT_6ParamsE --------------------------
	.section	.text._ZN7cutlass13device_kernelIN5flash19enable_sm80_to_sm89INS1_16FlashAttnFwdSm80INS1_25CollectiveMainloopFwdSm80ILi8ELi1ELb1EN4cute5tupleIJNS5_1CILi128EEENS7_ILi64EEENS7_ILi256EEEEEELi256ENS_10bfloat16_tEfNS_4arch4Sm80ELb0ELb0ELb1ELb0ELb0ELb0ELb1ELb0EEENS1_21CollectiveEpilogueFwdINS6_IJS8_SA_S9_EEENS6_IJNS7_ILi1EEESI_SI_EEESC_SE_Li256ELb0ELb1ELb0ELb0EEENS1_19SingleTileSchedulerILb0ELb0ELb1ELi128EEEEEEEEEvNT_6ParamsE,"ax",@progbits
	.sectioninfo	@"SHI_REGISTERS=255"
	.align	128
.text._ZN7cutlass13device_kernelIN5flash19enable_sm80_to_sm89INS1_16FlashAttnFwdSm80INS1_25CollectiveMainloopFwdSm80ILi8ELi1ELb1EN4cute5tupleIJNS5_1CILi128EEENS7_ILi64EEENS7_ILi256EEEEEELi256ENS_10bfloat16_tEfNS_4arch4Sm80ELb0ELb0ELb1ELb0ELb0ELb0ELb1ELb0EEENS1_21CollectiveEpilogueFwdINS6_IJS8_SA_S9_EEENS6_IJNS7_ILi1EEESI_SI_EEESC_SE_Li256ELb0ELb1ELb0ELb0EEENS1_19SingleTileSchedulerILb0ELb0ELb1ELi128EEEEEEEEEvNT_6ParamsE:
        .type           _ZN7cutlass13device_kernelIN5flash19enable_sm80_to_sm89INS1_16FlashAttnFwdSm80INS1_25CollectiveMainloopFwdSm80ILi8ELi1ELb1EN4cute5tupleIJNS5_1CILi128EEENS7_ILi64EEENS7_ILi256EEEEEELi256ENS_10bfloat16_tEfNS_4arch4Sm80ELb0ELb0ELb1ELb0ELb0ELb0ELb1ELb0EEENS1_21CollectiveEpilogueFwdINS6_IJS8_SA_S9_EEENS6_IJNS7_ILi1EEESI_SI_EEESC_SE_Li256ELb0ELb1ELb0ELb0EEENS1_19SingleTileSchedulerILb0ELb0ELb1ELi128EEEEEEEEEvNT_6ParamsE,@function
        .size           _ZN7cutlass13device_kernelIN5flash19enable_sm80_to_sm89INS1_16FlashAttnFwdSm80INS1_25CollectiveMainloopFwdSm80ILi8ELi1ELb1EN4cute5tupleIJNS5_1CILi128EEENS7_ILi64EEENS7_ILi256EEEEEELi256ENS_10bfloat16_tEfNS_4arch4Sm80ELb0ELb0ELb1ELb0ELb0ELb0ELb1ELb0EEENS1_21CollectiveEpilogueFwdINS6_IJS8_SA_S9_EEENS6_IJNS7_ILi1EEESI_SI_EEESC_SE_Li256ELb0ELb1ELb0ELb0EEENS1_19SingleTileSchedulerILb0ELb0ELb1ELi128EEEEEEEEEvNT_6ParamsE,(.L_x_3056 - _ZN7cutlass13device_kernelIN5flash19enable_sm80_to_sm89INS1_16FlashAttnFwdSm80INS1_25CollectiveMainloopFwdSm80ILi8ELi1ELb1EN4cute5tupleIJNS5_1CILi128EEENS7_ILi64EEENS7_ILi256EEEEEELi256ENS_10bfloat16_tEfNS_4arch4Sm80ELb0ELb0ELb1ELb0ELb0ELb0ELb1ELb0EEENS1_21CollectiveEpilogueFwdINS6_IJS8_SA_S9_EEENS6_IJNS7_ILi1EEESI_SI_EEESC_SE_Li256ELb0ELb1ELb0ELb0EEENS1_19SingleTileSchedulerILb0ELb0ELb1ELi128EEEEEEEEEvNT_6ParamsE)
        .other          _ZN7cutlass13device_kernelIN5flash19enable_sm80_to_sm89INS1_16FlashAttnFwdSm80INS1_25CollectiveMainloopFwdSm80ILi8ELi1ELb1EN4cute5tupleIJNS5_1CILi128EEENS7_ILi64EEENS7_ILi256EEEEEELi256ENS_10bfloat16_tEfNS_4arch4Sm80ELb0ELb0ELb1ELb0ELb0ELb0ELb1ELb0EEENS1_21CollectiveEpilogueFwdINS6_IJS8_SA_S9_EEENS6_IJNS7_ILi1EEESI_SI_EEESC_SE_Li256ELb0ELb1ELb0ELb0EEENS1_19SingleTileSchedulerILb0ELb0ELb1ELi128EEEEEEEEEvNT_6ParamsE,@"STO_CUDA_ENTRY STV_DEFAULT"
_ZN7cutlass13device_kernelIN5flash19enable_sm80_to_sm89INS1_16FlashAttnFwdSm80INS1_25CollectiveMainloopFwdSm80ILi8ELi1ELb1EN4cute5tupleIJNS5_1CILi128EEENS7_ILi64EEENS7_ILi256EEEEEELi256ENS_10bfloat16_tEfNS_4arch4Sm80ELb0ELb0ELb1ELb0ELb0ELb0ELb1ELb0EEENS1_21CollectiveEpilogueFwdINS6_IJS8_SA_S9_EEENS6_IJNS7_ILi1EEESI_SI_EEESC_SE_Li256ELb0ELb1ELb0ELb0EEENS1_19SingleTileSchedulerILb0ELb0ELb1ELi128EEEEEEEEEvNT_6ParamsE:
[----:B------:R-:W-:-:S03]  /*0000*/  MOV R1, c[0x0][0x28] ;  /* 0x00000a0000017a02 */ /* 0x000fc60000000f00 */
[----:B------:R-:W1:Y:S01]  /*0010*/  S2R R10, SR_CTAID.Z ;  /* 0x00000000000a7919 */ /* 0x000e620000002700 */
[----:B------:R-:W-:Y:S02]  /*0020*/  IADD3 R1, R1, -0x130, RZ ;  /* 0xfffffed001017810 */ /* 0x000fe40007ffe0ff */
[----:B-1----:R-:W-:-:S13]  /*0030*/  ISETP.GE.AND P0, PT, R10, RZ, PT ;  /* 0x000000ff0a00720c */ /* 0x002fda0003f06270 */
[----:B------:R-:W-:Y:S05]  /*0040*/  @!P0 EXIT ;  /* 0x000000000000894d */ /* 0x000fea0003800000 */
[----:B------:R-:W-:Y:S01]  /*0050*/  ISETP.NE.U32.AND P0, PT, RZ, c[0x0][0x340], PT ;  /* 0x0000d000ff007a0c */ /* 0x000fe20003f05070 */
[----:B------:R-:W-:-:S03]  /*0060*/  ULDC.64 UR8, c[0x0][0x118] ;  /* 0x0000460000087ab9 */ /* 0x000fc60000000a00 */
[----:B------:R-:W-:-:S13]  /*0070*/  ISETP.NE.AND.EX P0, PT, RZ, c[0x0][0x344], PT, P0 ;  /* 0x0000d100ff007a0c */ /* 0x000fda0003f05300 */
[----:B------:R-:W-:-:S04]  /*0080*/  @P0 IMAD.MOV.U32 R2, RZ, RZ, 0x4 ;  /* 0x00000004ff020424 */ /* 0x000fc800078e00ff */
[----:B------:R-:W-:-:S05]  /*0090*/  @P0 IMAD.WIDE R2, R10, R2, c[0x0][0x340] ;  /* 0x0000d0000a020625 */ /* 0x000fca00078e0202 */
[----:B------:R1:W2:Y:S01]  /*00a0*/  @P0 LDG.E R7, [R2.64] ;  /* 0x0000000802070981 */ /* 0x0002a2000c1e1900 */
[----:B------:R-:W-:Y:S01]  /*00b0*/  IMAD.MOV.U32 R13, RZ, RZ, c[0x0][0x2c4] ;  /* 0x0000b100ff0d7624 */ /* 0x000fe200078e00ff */
[----:B------:R-:W-:Y:S01]  /*00c0*/  SHF.R.S32.HI R11, RZ, 0x1f, R10 ;  /* 0x0000001fff0b7819 */ /* 0x000fe2000001140a */
[----:B------:R-:W-:Y:S01]  /*00d0*/  IMAD.MOV.U32 R87, RZ, RZ, c[0x0][0x1d0] ;  /* 0x00007400ff577624 */ /* 0x000fe200078e00ff */
[----:B------:R-:W3:Y:S01]  /*00e0*/  S2R R85, SR_TID.X ;  /* 0x0000000000557919 */ /* 0x000ee20000002100 */
[----:B------:R-:W-:-:S03]  /*00f0*/  IMAD.MOV.U32 R86, RZ, RZ, 0x6 ;  /* 0x00000006ff567424 */ /* 0x000fc600078e00ff */
[----:B------:R-:W-:Y:S01]  /*0100*/  BAR.SYNC.DEFER_BLOCKING 0x0 ;  /* 0x0000000000007b1d */ /* 0x000fe20000010000 */
[----:B------:R-:W-:Y:S01]  /*0110*/  ISETP.NE.AND P1, PT, R13, 0x1, PT ;  /* 0x000000010d00780c */ /* 0x000fe20003f25270 */
[----:B------:R-:W-:-:S04]  /*0120*/  IMAD R5, R11, c[0x0][0x1c0], RZ ;  /* 0x000070000b057a24 */ /* 0x000fc800078e02ff */
[----:B------:R-:W4:Y:S04]  /*0130*/  S2R R40, SR_CTAID.Y ;  /* 0x0000000000287919 */ /* 0x000f280000002600 */
[----:B------:R-:W5:Y:S01]  /*0140*/  S2R R12, SR_CTAID.X ;  /* 0x00000000000c7919 */ /* 0x000f620000002500 */
[----:B---3--:R-:W-:-:S04]  /*0150*/  SHF.R.S32.HI R24, RZ, 0x1f, R85 ;  /* 0x0000001fff187819 */ /* 0x008fc80000011455 */
[----:B-1----:R-:W-:-:S04]  /*0160*/  LEA.HI R2, R24, R85, RZ, 0x3 ;  /* 0x0000005518027211 */ /* 0x002fc800078f18ff */
[----:B------:R-:W-:Y:S02]  /*0170*/  LOP3.LUT R0, R2, 0xfffffff8, RZ, 0xc0, !PT ;  /* 0xfffffff802007812 */ /* 0x000fe400078ec0ff */
[----:B------:R-:W-:Y:S01]  /*0180*/  SHF.R.S32.HI R18, RZ, 0x3, R2 ;  /* 0x00000003ff127819 */ /* 0x000fe20000011402 */
[----:B----4-:R-:W-:Y:S01]  /*0190*/  IMAD.WIDE.U32 R8, R40, c[0x0][0x1b8], RZ ;  /* 0x00006e0028087a25 */ /* 0x010fe200078e00ff */
[----:B------:R-:W-:Y:S02]  /*01a0*/  SHF.R.S32.HI R41, RZ, 0x1f, R40 ;  /* 0x0000001fff297819 */ /* 0x000fe40000011428 */
[----:B------:R-:W-:Y:S01]  /*01b0*/  SHF.R.S32.HI R22, RZ, 0x1f, R18 ;  /* 0x0000001fff167819 */ /* 0x000fe20000011412 */
[----:B------:R-:W-:Y:S02]  /*01c0*/  IMAD.IADD R19, R85, 0x1, -R0 ;  /* 0x0000000155137824 */ /* 0x000fe400078e0a00 */
[----:B------:R-:W-:Y:S02]  /*01d0*/  IMAD R2, R41, c[0x0][0x1b8], RZ ;  /* 0x00006e0029027a24 */ /* 0x000fe400078e02ff */
[----:B------:R-:W-:-:S02]  /*01e0*/  IMAD R0, R19, 0x20, R18 ;  /* 0x0000002013007824 */ /* 0x000fc400078e0212 */
[----:B------:R-:W-:Y:S02]  /*01f0*/  IMAD R2, R40, c[0x0][0x1bc], R2 ;  /* 0x00006f0028027a24 */ /* 0x000fe400078e0202 */
[----:B-----5:R-:W-:Y:S02]  /*0200*/  IMAD R14, R12, 0x80, R0 ;  /* 0x000000800c0e7824 */ /* 0x020fe400078e0200 */
[----:B------:R-:W-:Y:S02]  /*0210*/  IMAD.IADD R3, R9, 0x1, R2 ;  /* 0x0000000109037824 */ /* 0x000fe400078e0202 */
[----:B------:R-:W-:Y:S01]  /*0220*/  @P1 IMAD.HI.U32 R4, R14, c[0x0][0x2c8], RZ ;  /* 0x0000b2000e041a27 */ /* 0x000fe200078e00ff */
[----:B------:R1:W-:Y:S03]  /*0230*/  STL [R1+0xc4], R14 ;  /* 0x0000c40e01007387 */ /* 0x0003e60000100800 */
[----:B------:R-:W-:Y:S01]  /*0240*/  IMAD.MOV.U32 R0, RZ, RZ, R14 ;  /* 0x000000ffff007224 */ /* 0x000fe200078e000e */
[----:B------:R-:W-:Y:S01]  /*0250*/  @P1 SHF.R.U32.HI R0, RZ, c[0x0][0x2cc], R4 ;  /* 0x0000b300ff001a19 */ /* 0x000fe20000011604 */
[----:B------:R-:W-:Y:S01]  /*0260*/  IMAD.MOV.U32 R2, RZ, RZ, R8 ;  /* 0x000000ffff027224 */ /* 0x000fe200078e0008 */
[----:B------:R-:W-:Y:S01]  /*0270*/  IADD3 R8, R87, 0x3f, RZ ;  /* 0x0000003f57087810 */ /* 0x000fe20007ffe0ff */
[C---:B------:R-:W-:Y:S01]  /*0280*/  IMAD R4, R10.reuse, c[0x0][0x1c4], R5 ;  /* 0x000071000a047a24 */ /* 0x040fe200078e0205 */
[----:B------:R-:W-:Y:S01]  /*0290*/  SHF.R.S32.HI R5, RZ, 0x1f, R0 ;  /* 0x0000001fff057819 */ /* 0x000fe20000011400 */
[----:B------:R-:W-:-:S04]  /*02a0*/  IMAD.WIDE.U32 R2, R10, c[0x0][0x1c0], R2 ;  /* 0x000070000a027a25 */ /* 0x000fc800078e0002 */
[----:B------:R-:W-:Y:S02]  /*02b0*/  IMAD.IADD R3, R3, 0x1, R4 ;  /* 0x0000000103037824 */ /* 0x000fe400078e0204 */
[----:B------:R-:W-:Y:S02]  /*02c0*/  IMAD R4, R5, c[0x0][0x1b0], RZ ;  /* 0x00006c0005047a24 */ /* 0x000fe400078e02ff */
[----:B------:R-:W-:Y:S02]  /*02d0*/  IMAD.MOV R6, RZ, RZ, -R0 ;  /* 0x000000ffff067224 */ /* 0x000fe400078e0a00 */
[----:B------:R-:W-:-:S04]  /*02e0*/  IMAD.WIDE.U32 R2, R0, c[0x0][0x1b0], R2 ;  /* 0x00006c0000027a25 */ /* 0x000fc800078e0002 */
[----:B------:R-:W-:Y:S02]  /*02f0*/  IMAD R4, R0, c[0x0][0x1b4], R4 ;  /* 0x00006d0000047a24 */ /* 0x000fe400078e0204 */
[----:B------:R-:W-:Y:S02]  /*0300*/  IMAD R0, R6, c[0x0][0x2c4], R14 ;  /* 0x0000b10006007a24 */ /* 0x000fe400078e020e */
[----:B------:R-:W-:Y:S02]  /*0310*/  IMAD.IADD R3, R3, 0x1, R4 ;  /* 0x0000000103037824 */ /* 0x000fe400078e0204 */
[----:B------:R-:W-:Y:S01]  /*0320*/  IMAD.SHL.U32 R4, R18, 0x40, RZ ;  /* 0x0000004012047824 */ /* 0x000fe200078e00ff */
[----:B------:R-:W-:Y:S01]  /*0330*/  SHF.R.S32.HI R5, RZ, 0x1f, R0 ;  /* 0x0000001fff057819 */ /* 0x000fe20000011400 */
[----:B------:R-:W-:-:S03]  /*0340*/  IMAD.WIDE.U32 R2, R0, c[0x0][0x1a8], R2 ;  /* 0x00006a0000027a25 */ /* 0x000fc600078e0002 */
[----:B------:R-:W-:Y:S01]  /*0350*/  LOP3.LUT R4, R4, 0x1c0, RZ, 0xc0, !PT ;  /* 0x000001c004047812 */ /* 0x000fe200078ec0ff */
[----:B------:R-:W-:Y:S01]  /*0360*/  IMAD R5, R5, c[0x0][0x1a8], RZ ;  /* 0x00006a0005057a24 */ /* 0x000fe200078e02ff */
[----:B------:R-:W-:Y:S01]  /*0370*/  LEA R17, P1, R2, c[0x0][0x160], 0x1 ;  /* 0x0000580002117a11 */ /* 0x000fe200078208ff */
[----:B------:R-:W-:Y:S02]  /*0380*/  IMAD.SHL.U32 R42, R19, 0x8, RZ ;  /* 0x00000008132a7824 */ /* 0x000fe400078e00ff */
[----:B------:R-:W-:Y:S01]  /*0390*/  IMAD R6, R0, c[0x0][0x1ac], R5 ;  /* 0x00006b0000067a24 */ /* 0x000fe200078e0205 */
[----:B------:R-:W-:Y:S01]  /*03a0*/  SHF.R.S32.HI R0, RZ, 0x1f, R8 ;  /* 0x0000001fff007819 */ /* 0x000fe20000011408 */
[----:B------:R-:W-:Y:S01]  /*03b0*/  IMAD R23, R12, 0x80, R18 ;  /* 0x000000800c177824 */ /* 0x000fe200078e0212 */
[----:B------:R-:W-:Y:S01]  /*03c0*/  LOP3.LUT R5, R4, 0x38, R42, 0xf8, !PT ;  /* 0x0000003804057812 */ /* 0x000fe200078ef82a */
[----:B------:R-:W-:Y:S01]  /*03d0*/  IMAD R9, R22, c[0x0][0x1e0], RZ ;  /* 0x0000780016097a24 */ /* 0x000fe200078e02ff */
[----:B------:R-:W-:Y:S01]  /*03e0*/  LEA.HI R133, R0, R8, RZ, 0x6 ;  /* 0x0000000800857211 */ /* 0x000fe200078f30ff */
[----:B------:R-:W-:Y:S01]  /*03f0*/  IMAD.IADD R0, R3, 0x1, R6 ;  /* 0x0000000103007824 */ /* 0x000fe200078e0206 */
[----:B------:R-:W-:Y:S01]  /*0400*/  LEA.HI R3, R24, R85, RZ, 0x6 ;  /* 0x0000005518037211 */ /* 0x000fe200078f30ff */
[----:B------:R-:W-:Y:S01]  /*0410*/  IMAD R9, R18, c[0x0][0x1e4], R9 ;  /* 0x0000790012097a24 */ /* 0x000fe200078e0209 */
[----:B------:R-:W-:Y:S01]  /*0420*/  SHF.R.U32.HI R4, RZ, 0x3, R4 ;  /* 0x00000003ff047819 */ /* 0x000fe20000011604 */
[----:B------:R-:W-:Y:S01]  /*0430*/  STL [R1+0xc0], R23 ;  /* 0x0000c01701007387 */ /* 0x000fe20000100800 */
[----:B------:R-:W-:Y:S01]  /*0440*/  LEA.HI.X R16, R2, c[0x0][0x164], R0, 0x1, P1 ;  /* 0x0000590002107a11 */ /* 0x000fe200008f0c00 */
[----:B------:R-:W-:Y:S01]  /*0450*/  IMAD R0, R13, c[0x0][0x168], RZ ;  /* 0x00005a000d007a24 */ /* 0x000fe200078e02ff */
[----:B------:R-:W-:Y:S01]  /*0460*/  LOP3.LUT R4, R5, R4, RZ, 0x3c, !PT ;  /* 0x0000000405047212 */ /* 0x000fe200078e3cff */
[----:B------:R-:W-:Y:S01]  /*0470*/  IMAD.SHL.U32 R3, R3, 0x8, RZ ;  /* 0x0000000803037824 */ /* 0x000fe200078e00ff */
[----:B------:R-:W-:Y:S01]  /*0480*/  SHFL.IDX PT, R2, R17, RZ, 0x181f ;  /* 0x00181fff11027589 */ /* 0x000fe200000e0000 */
[----:B------:R-:W-:-:S02]  /*0490*/  IADD3 R5, R23, 0x20, RZ ;  /* 0x0000002017057810 */ /* 0x000fc40007ffe0ff */
[-C--:B------:R-:W-:Y:S02]  /*04a0*/  ISETP.GE.AND P4, PT, R23, R0.reuse, PT ;  /* 0x000000001700720c */ /* 0x080fe40003f86270 */
[----:B------:R-:W-:Y:S02]  /*04b0*/  LOP3.LUT R135, R4, 0xfffffe00, R3, 0xf8, !PT ;  /* 0xfffffe0004877812 */ /* 0x000fe400078ef803 */
[C---:B------:R-:W-:Y:S01]  /*04c0*/  IADD3 R27, R42.reuse, 0x40, RZ ;  /* 0x000000402a1b7810 */ /* 0x040fe20007ffe0ff */
[----:B------:R-:W3:Y:S01]  /*04d0*/  SHFL.IDX PT, R3, R16, RZ, 0x181f ;  /* 0x00181fff10037589 */ /* 0x000ee200000e0000 */
[C---:B------:R-:W-:Y:S02]  /*04e0*/  IADD3 R26, R42.reuse, 0x80, RZ ;  /* 0x000000802a1a7810 */ /* 0x040fe40007ffe0ff */
[----:B------:R-:W-:Y:S01]  /*04f0*/  ISETP.GE.AND P1, PT, R5, R0, PT ;  /* 0x000000000500720c */ /* 0x000fe20003f26270 */
[----:B------:R-:W-:Y:S01]  /*0500*/  STL [R1+0xbc], R135 ;  /* 0x0000bc8701007387 */ /* 0x000fe20000100800 */
[----:B------:R-:W-:-:S02]  /*0510*/  IADD3 R25, R42, 0xc0, RZ ;  /* 0x000000c02a197810 */ /* 0x000fc40007ffe0ff */
[----:B------:R-:W-:Y:S02]  /*0520*/  ISETP.GE.AND P3, PT, R42, c[0x0][0x198], PT ;  /* 0x000066002a007a0c */ /* 0x000fe40003f66270 */
[----:B------:R-:W-:Y:S02]  /*0530*/  @!P4 SHF.R.S32.HI R5, RZ, 0x1f, R27 ;  /* 0x0000001fff05c819 */ /* 0x000fe4000001141b */
[----:B------:R-:W-:Y:S02]  /*0540*/  @!P4 SHF.R.S32.HI R4, RZ, 0x1f, R26 ;  /* 0x0000001fff04c819 */ /* 0x000fe4000001141a */
[----:B------:R-:W-:Y:S02]  /*0550*/  @!P4 LEA.HI R5, R5, R27, RZ, 0x3 ;  /* 0x0000001b0505c211 */ /* 0x000fe400078f18ff */
[----:B------:R-:W-:Y:S02]  /*0560*/  @!P4 LEA.HI R8, R4, R26, RZ, 0x3 ;  /* 0x0000001a0408c211 */ /* 0x000fe400078f18ff */
[----:B------:R-:W4:Y:S01]  /*0570*/  SHFL.IDX PT, R4, R17, 0x1, 0x181f ;  /* 0x00381f0011047f89 */ /* 0x000f2200000e0000 */
[----:B-1----:R-:W-:-:S02]  /*0580*/  @!P4 LOP3.LUT R14, R5, 0xfffffff8, RZ, 0xc0, !PT ;  /* 0xfffffff8050ec812 */ /* 0x002fc400078ec0ff */
[----:B------:R-:W-:Y:S01]  /*0590*/  ISETP.GE.AND P6, PT, R26, c[0x0][0x198], PT ;  /* 0x000066001a007a0c */ /* 0x000fe20003fc6270 */
[----:B------:R-:W1:Y:S01]  /*05a0*/  SHFL.IDX PT, R5, R16, 0x1, 0x181f ;  /* 0x00381f0010057f89 */ /* 0x000e6200000e0000 */
[----:B------:R-:W-:Y:S02]  /*05b0*/  ISETP.GE.AND P5, PT, R25, c[0x0][0x198], PT ;  /* 0x0000660019007a0c */ /* 0x000fe40003fa6270 */
[----:B------:R-:W-:Y:S01]  /*05c0*/  SHF.R.S32.HI R43, RZ, 0x1f, R42 ;  /* 0x0000001fff2b7819 */ /* 0x000fe2000001142a */
[--C-:B---3--:R-:W-:Y:S01]  /*05d0*/  @!P4 IMAD.WIDE R14, R14, 0x2, R2.reuse ;  /* 0x000000020e0ec825 */ /* 0x108fe200078e0202 */
[----:B------:R-:W-:Y:S02]  /*05e0*/  @!P4 LEA R6, P2, R42, R2, 0x1 ;  /* 0x000000022a06c211 */ /* 0x000fe400078408ff */
[----:B------:R-:W-:Y:S01]  /*05f0*/  @!P4 LOP3.LUT R12, R8, 0xfffffff8, RZ, 0xc0, !PT ;  /* 0xfffffff8080cc812 */ /* 0x000fe200078ec0ff */
[----:B------:R-:W-:Y:S01]  /*0600*/  @!P4 IMAD.SHL.U32 R8, R135, 0x2, RZ ;  /* 0x000000028708c824 */ /* 0x000fe200078e00ff */
[----:B------:R-:W-:Y:S01]  /*0610*/  LEA.HI.SX32 R84, R133, 0xffffffff, 0x1a ;  /* 0xffffffff85547811 */ /* 0x000fe200078fd2ff */
[----:B------:R-:W-:Y:S02]  /*0620*/  STL.64 [R1+0xa8], R42 ;  /* 0x0000a82a01007387 */ /* 0x000fe40000100a00 */
[----:B------:R-:W-:-:S02]  /*0630*/  @!P4 IMAD.WIDE R12, R12, 0x2, R2 ;  /* 0x000000020c0cc825 */ /* 0x000fc400078e0202 */
[----:B------:R-:W-:Y:S04]  /*0640*/  STL [R1+0xb4], R27 ;  /* 0x0000b41b01007387 */ /* 0x000fe80000100800 */
[----:B------:R-:W-:Y:S04]  /*0650*/  STL [R1+0xb8], R26 ;  /* 0x0000b81a01007387 */ /* 0x000fe80000100800 */
[----:B------:R-:W-:Y:S01]  /*0660*/  STL [R1+0xb0], R25 ;  /* 0x0000b01901007387 */ /* 0x000fe20000100800 */
[--C-:B--2---:R-:W-:Y:S01]  /*0670*/  @P0 SHF.R.S32.HI R21, RZ, 0x1f, R7.reuse ;  /* 0x0000001fff150819 */ /* 0x104fe20000011407 */
[----:B------:R-:W-:Y:S01]  /*0680*/  @P0 IMAD.MOV.U32 R20, RZ, RZ, R7 ;  /* 0x000000ffff140224 */ /* 0x000fe200078e0007 */
[----:B------:R-:W-:Y:S01]  /*0690*/  @!P4 SHF.R.S32.HI R7, RZ, 0x1f, R25 ;  /* 0x0000001fff07c819 */ /* 0x000fe20000011419 */
[----:B------:R-:W-:-:S02]  /*06a0*/  @!P0 IMAD.MOV.U32 R20, RZ, RZ, R10 ;  /* 0x000000ffff148224 */ /* 0x000fc400078e000a */
[----:B------:R-:W-:Y:S01]  /*06b0*/  @!P0 IMAD.MOV.U32 R21, RZ, RZ, R11 ;  /* 0x000000ffff158224 */ /* 0x000fe200078e000b */
[----:B------:R-:W-:Y:S02]  /*06c0*/  ISETP.GE.AND P0, PT, R27, c[0x0][0x198], PT ;  /* 0x000066001b007a0c */ /* 0x000fe40003f06270 */
[----:B------:R-:W-:-:S04]  /*06d0*/  @!P4 LEA.HI R7, R7, R25, RZ, 0x3 ;  /* 0x000000190707c211 */ /* 0x000fc800078f18ff */
[----:B------:R-:W-:Y:S02]  /*06e0*/  @!P4 LOP3.LUT R10, R7, 0xfffffff8, RZ, 0xc0, !PT ;  /* 0xfffffff8070ac812 */ /* 0x000fe400078ec0ff */
[----:B------:R-:W-:-:S03]  /*06f0*/  @!P4 LEA.HI.X R7, R42, R3, R43, 0x1, P2 ;  /* 0x000000032a07c211 */ /* 0x000fc600010f0c2b */
[----:B------:R-:W-:Y:S02]  /*0700*/  @!P4 IMAD.WIDE R10, R10, 0x2, R2 ;  /* 0x000000020a0ac825 */ /* 0x000fe400078e0202 */
[----:B------:R2:W-:Y:S02]  /*0710*/  @!P4 LDGSTS.E.BYPASS.LTC128B.128 [R8+0x100], [R6.64], !P3 ;  /* 0x001000000608cfae */ /* 0x0005e4000d901d48 */
[----:B------:R-:W-:Y:S02]  /*0720*/  IMAD.WIDE.U32 R2, R18, c[0x0][0x1e0], R42 ;  /* 0x0000780012027a25 */ /* 0x000fe400078e002a */
[----:B------:R3:W-:Y:S04]  /*0730*/  @!P4 LDGSTS.E.BYPASS.LTC128B.128 [R8+0x4100], [R14.64], !P0 ;  /* 0x041000000e08cfae */ /* 0x0007e8000c101d48 */
[----:B------:R4:W-:Y:S04]  /*0740*/  @!P4 LDGSTS.E.BYPASS.LTC128B.128 [R8+0x8100], [R12.64], !P6 ;  /* 0x081000000c08cfae */ /* 0x0009e8000f101d48 */
[----:B------:R5:W-:Y:S01]  /*0750*/  @!P4 LDGSTS.E.BYPASS.LTC128B.128 [R8+0xc100], [R10.64], !P5 ;  /* 0x0c1000000a08cfae */ /* 0x000be2000e901d48 */
[----:B--2---:R-:W-:-:S02]  /*0760*/  IADD3 R7, R23, 0x40, RZ ;  /* 0x0000004017077810 */ /* 0x004fc40007ffe0ff */
[----:B------:R-:W-:Y:S01]  /*0770*/  IADD3 R6, R23, 0x60, RZ ;  /* 0x0000006017067810 */ /* 0x000fe20007ffe0ff */
[----:B---3--:R-:W-:Y:S01]  /*0780*/  IMAD.IADD R15, R3, 0x1, R9 ;  /* 0x00000001030f7824 */ /* 0x008fe200078e0209 */
[----:B------:R-:W-:Y:S01]  /*0790*/  @!P1 SHF.R.S32.HI R3, RZ, 0x1f, R27 ;  /* 0x0000001fff039819 */ /* 0x000fe2000001141b */
[----:B------:R-:W-:Y:S01]  /*07a0*/  IMAD.MOV.U32 R14, RZ, RZ, R2 ;  /* 0x000000ffff0e7224 */ /* 0x000fe200078e0002 */
[----:B------:R-:W-:Y:S01]  /*07b0*/  ISETP.GE.AND P2, PT, R7, R0, PT ;  /* 0x000000000700720c */ /* 0x000fe20003f46270 */
[----:B------:R-:W-:Y:S01]  /*07c0*/  SHFL.IDX PT, R2, R17, 0x2, 0x181f ;  /* 0x00581f0011027f89 */ /* 0x000fe200000e0000 */
[C---:B----4-:R-:W-:Y:S02]  /*07d0*/  @!P1 LEA R12, P4, R42.reuse, R4, 0x1 ;  /* 0x000000042a0c9211 */ /* 0x050fe400078808ff */
[----:B------:R-:W-:Y:S02]  /*07e0*/  @!P1 LEA.HI R3, R3, R27, RZ, 0x3 ;  /* 0x0000001b03039211 */ /* 0x000fe400078f18ff */
[----:B-1----:R-:W-:-:S02]  /*07f0*/  @!P1 LEA.HI.X R13, R42, R5, R43, 0x1, P4 ;  /* 0x000000052a0d9211 */ /* 0x002fc400020f0c2b */
[----:B------:R-:W-:Y:S02]  /*0800*/  ISETP.GE.AND P4, PT, R6, R0, PT ;  /* 0x000000000600720c */ /* 0x000fe40003f86270 */
[----:B------:R-:W-:Y:S02]  /*0810*/  @!P1 SHF.R.S32.HI R0, RZ, 0x1f, R26 ;  /* 0x0000001fff009819 */ /* 0x000fe4000001141a */
[----:B------:R-:W-:Y:S02]  /*0820*/  @!P1 SHF.R.S32.HI R7, RZ, 0x1f, R25 ;  /* 0x0000001fff079819 */ /* 0x000fe40000011419 */
[----:B-----5:R-:W-:Y:S02]  /*0830*/  @!P1 LOP3.LUT R8, R3, 0xfffffff8, RZ, 0xc0, !PT ;  /* 0xfffffff803089812 */ /* 0x020fe400078ec0ff */
[----:B------:R-:W-:Y:S01]  /*0840*/  @!P1 LEA.HI R6, R0, R26, RZ, 0x3 ;  /* 0x0000001a00069211 */ /* 0x000fe200078f18ff */
[----:B------:R-:W1:Y:S01]  /*0850*/  SHFL.IDX PT, R3, R16, 0x2, 0x181f ;  /* 0x00581f0010037f89 */ /* 0x000e6200000e0000 */
[----:B------:R-:W-:Y:S01]  /*0860*/  @!P1 LEA.HI R0, R7, R25, RZ, 0x3 ;  /* 0x0000001907009211 */ /* 0x000fe200078f18ff */
[----:B------:R-:W-:Y:S01]  /*0870*/  @!P1 IMAD.WIDE R8, R8, 0x2, R4 ;  /* 0x0000000208089825 */ /* 0x000fe200078e0204 */
[----:B------:R-:W-:-:S02]  /*0880*/  @!P1 LOP3.LUT R6, R6, 0xfffffff8, RZ, 0xc0, !PT ;  /* 0xfffffff806069812 */ /* 0x000fc400078ec0ff */
[----:B------:R-:W-:Y:S01]  /*0890*/  @!P1 LOP3.LUT R10, R0, 0xfffffff8, RZ, 0xc0, !PT ;  /* 0xfffffff8000a9812 */ /* 0x000fe200078ec0ff */
[----:B------:R-:W-:Y:S01]  /*08a0*/  @!P1 IMAD.SHL.U32 R0, R135, 0x2, RZ ;  /* 0x0000000287009824 */ /* 0x000fe200078e00ff */
[----:B------:R-:W-:Y:S01]  /*08b0*/  SHF.R.S32.HI R23, RZ, 0x1f, R84 ;  /* 0x0000001fff177819 */ /* 0x000fe20000011454 */
[----:B------:R-:W-:-:S03]  /*08c0*/  @!P1 IMAD.WIDE R6, R6, 0x2, R4 ;  /* 0x0000000206069825 */ /* 0x000fc600078e0204 */
[----:B------:R2:W-:Y:S01]  /*08d0*/  @!P1 LDGSTS.E.BYPASS.LTC128B.128 [R0+0x1100], [R12.64], !P3 ;  /* 0x011000000c009fae */ /* 0x0005e2000d901d48 */
[----:B------:R-:W-:Y:S01]  /*08e0*/  @!P1 IMAD.WIDE R4, R10, 0x2, R4 ;  /* 0x000000020a049825 */ /* 0x000fe200078e0204 */
[----:B------:R-:W-:Y:S02]  /*08f0*/  @!P2 SHF.R.S32.HI R10, RZ, 0x1f, R27 ;  /* 0x0000001fff0aa819 */ /* 0x000fe4000001141b */
[----:B------:R3:W-:Y:S02]  /*0900*/  @!P1 LDGSTS.E.BYPASS.LTC128B.128 [R0+0x5100], [R8.64], !P0 ;  /* 0x0510000008009fae */ /* 0x0007e4000c101d48 */
[----:B------:R-:W-:Y:S02]  /*0910*/  @!P2 LEA.HI R10, R10, R27, RZ, 0x3 ;  /* 0x0000001b0a0aa211 */ /* 0x000fe400078f18ff */
[----:B------:R4:W-:Y:S02]  /*0920*/  @!P1 LDGSTS.E.BYPASS.LTC128B.128 [R0+0x9100], [R6.64], !P6 ;  /* 0x0910000006009fae */ /* 0x0009e4000f101d48 */
[----:B------:R-:W-:-:S02]  /*0930*/  @!P2 LOP3.LUT R10, R10, 0xfffffff8, RZ, 0xc0, !PT ;  /* 0xfffffff80a0aa812 */ /* 0x000fc400078ec0ff */
[----:B------:R5:W-:Y:S03]  /*0940*/  @!P1 LDGSTS.E.BYPASS.LTC128B.128 [R0+0xd100], [R4.64], !P5 ;  /* 0x0d10000004009fae */ /* 0x000be6000e901d48 */
[----:B-1----:R-:W-:-:S04]  /*0950*/  @!P2 IMAD.WIDE R10, R10, 0x2, R2 ;  /* 0x000000020a0aa825 */ /* 0x002fc800078e0202 */
[----:B--2---:R-:W-:Y:S01]  /*0960*/  IMAD.SHL.U32 R12, R18, 0x8, RZ ;  /* 0x00000008120c7824 */ /* 0x004fe200078e00ff */
[----:B----4-:R-:W-:Y:S02]  /*0970*/  @!P2 SHF.R.S32.HI R6, RZ, 0x1f, R26 ;  /* 0x0000001fff06a819 */ /* 0x010fe4000001141a */
[----:B------:R-:W-:Y:S02]  /*0980*/  @!P2 SHF.R.S32.HI R7, RZ, 0x1f, R25 ;  /* 0x0000001fff07a819 */ /* 0x000fe40000011419 */
[----:B-----5:R-:W-:Y:S02]  /*0990*/  @!P2 LEA.HI R5, R6, R26, RZ, 0x3 ;  /* 0x0000001a0605a211 */ /* 0x020fe400078f18ff */
[----:B---3--:R-:W-:Y:S02]  /*09a0*/  @!P2 LEA.HI R0, R7, R25, RZ, 0x3 ;  /* 0x000000190700a211 */ /* 0x008fe400078f18ff */
[----:B------:R-:W-:Y:S02]  /*09b0*/  @!P2 LEA R4, P1, R42, R2, 0x1 ;  /* 0x000000022a04a211 */ /* 0x000fe400078208ff */
[----:B------:R-:W-:-:S02]  /*09c0*/  @!P2 LOP3.LUT R8, R5, 0xfffffff8, RZ, 0xc0, !PT ;  /* 0xfffffff80508a812 */ /* 0x000fc400078ec0ff */
[----:B------:R-:W-:Y:S01]  /*09d0*/  @!P2 LOP3.LUT R6, R0, 0xfffffff8, RZ, 0xc0, !PT ;  /* 0xfffffff80006a812 */ /* 0x000fe200078ec0ff */
[----:B------:R-:W-:Y:S01]  /*09e0*/  @!P2 IMAD.SHL.U32 R0, R135, 0x2, RZ ;  /* 0x000000028700a824 */ /* 0x000fe200078e00ff */
[----:B------:R-:W-:Y:S01]  /*09f0*/  @!P2 LEA.HI.X R5, R42, R3, R43, 0x1, P1 ;  /* 0x000000032a05a211 */ /* 0x000fe200008f0c2b */
[----:B------:R-:W-:-:S04]  /*0a00*/  @!P2 IMAD.WIDE R8, R8, 0x2, R2 ;  /* 0x000000020808a825 */ /* 0x000fc800078e0202 */
[----:B------:R1:W-:Y:S01]  /*0a10*/  @!P2 LDGSTS.E.BYPASS.LTC128B.128 [R0+0x2100], [R4.64], !P3 ;  /* 0x021000000400afae */ /* 0x0003e2000d901d48 */
[----:B------:R-:W-:-:S03]  /*0a20*/  @!P2 IMAD.WIDE R6, R6, 0x2, R2 ;  /* 0x000000020606a825 */ /* 0x000fc600078e0202 */
[----:B------:R2:W-:Y:S04]  /*0a30*/  @!P2 LDGSTS.E.BYPASS.LTC128B.128 [R0+0x6100], [R10.64], !P0 ;  /* 0x061000000a00afae */ /* 0x0005e8000c101d48 */
[----:B------:R3:W-:Y:S04]  /*0a40*/  @!P2 LDGSTS.E.BYPASS.LTC128B.128 [R0+0xa100], [R8.64], !P6 ;  /* 0x0a1000000800afae */ /* 0x0007e8000f101d48 */
[----:B------:R-:W4:Y:S04]  /*0a50*/  SHFL.IDX PT, R2, R17, 0x3, 0x181f ;  /* 0x00781f0011027f89 */ /* 0x000f2800000e0000 */
[----:B------:R5:W4:Y:S04]  /*0a60*/  SHFL.IDX PT, R3, R16, 0x3, 0x181f ;  /* 0x00781f0010037f89 */ /* 0x000b2800000e0000 */
[----:B------:R4:W-:Y:S01]  /*0a70*/  @!P2 LDGSTS.E.BYPASS.LTC128B.128 [R0+0xe100], [R6.64], !P5 ;  /* 0x0e1000000600afae */ /* 0x0009e2000e901d48 */
[----:B-1----:R-:W-:Y:S01]  /*0a80*/  LEA.HI R4, R24, R85, RZ, 0x4 ;  /* 0x0000005518047211 */ /* 0x002fe200078f20ff */
[----:B------:R-:W-:-:S03]  /*0a90*/  IMAD R5, R41, c[0x0][0x1e8], RZ ;  /* 0x00007a0029057a24 */ /* 0x000fc600078e02ff */
[----:B--2---:R-:W-:Y:S02]  /*0aa0*/  SHF.R.S32.HI R10, RZ, 0x4, R4 ;  /* 0x00000004ff0a7819 */ /* 0x004fe40000011404 */
[----:B---3--:R-:W-:Y:S02]  /*0ab0*/  LOP3.LUT R8, R4, 0xfffffff0, RZ, 0xc0, !PT ;  /* 0xfffffff004087812 */ /* 0x008fe400078ec0ff */
[----:B------:R-:W-:-:S03]  /*0ac0*/  IADD3 R9, -R18, c[0x0][0x1d0], RZ ;  /* 0x0000740012097a10 */ /* 0x000fc60007ffe1ff */
[----:B------:R-:W-:Y:S02]  /*0ad0*/  IMAD.IADD R8, R85, 0x1, -R8 ;  /* 0x0000000155087824 */ /* 0x000fe400078e0a08 */
[----:B------:R-:W-:Y:S01]  /*0ae0*/  IMAD R9, R84, -0x40, R9 ;  /* 0xffffffc054097824 */ /* 0x000fe200078e0209 */
[----:B----4-:R-:W-:Y:S01]  /*0af0*/  LEA.HI R0, R4, R10, RZ, 0x1 ;  /* 0x0000000a04007211 */ /* 0x010fe200078f08ff */
[----:B------:R-:W-:Y:S01]  /*0b00*/  IMAD R7, R40, c[0x0][0x1ec], R5 ;  /* 0x00007b0028077a24 */ /* 0x000fe200078e0205 */
[----:B------:R-:W-:Y:S01]  /*0b10*/  SHF.R.S32.HI R5, RZ, 0x1f, R8 ;  /* 0x0000001fff057819 */ /* 0x000fe20000011408 */
[----:B------:R-:W-:Y:S01]  /*0b20*/  IMAD.SHL.U32 R4, R19, 0x40, RZ ;  /* 0x0000004013047824 */ /* 0x000fe200078e00ff */
[----:B------:R-:W-:Y:S02]  /*0b30*/  LOP3.LUT R13, R0, 0xfffffffe, RZ, 0xc0, !PT ;  /* 0xfffffffe000d7812 */ /* 0x000fe400078ec0ff */
[----:B-----5:R-:W-:Y:S02]  /*0b40*/  LEA.HI R16, R5, R8, RZ, 0x3 ;  /* 0x0000000805107211 */ /* 0x020fe400078f18ff */
[----:B------:R-:W-:Y:S01]  /*0b50*/  LOP3.LUT R0, R4, 0x1c0, RZ, 0xc0, !PT ;  /* 0x000001c004007812 */ /* 0x000fe200078ec0ff */
[----:B------:R-:W-:Y:S01]  /*0b60*/  IMAD.WIDE.U32 R4, R40, c[0x0][0x1e8], R14 ;  /* 0x00007a0028047a25 */ /* 0x000fe200078e000e */
[----:B------:R-:W-:-:S02]  /*0b70*/  LOP3.LUT R11, R16, 0xfffffff8, RZ, 0xc0, !PT ;  /* 0xfffffff8100b7812 */ /* 0x000fc400078ec0ff */
[----:B------:R-:W-:Y:S01]  /*0b80*/  LOP3.LUT R12, R0, 0x8, R12, 0xf8, !PT ;  /* 0x00000008000c7812 */ /* 0x000fe200078ef80c */
[----:B------:R-:W-:Y:S01]  /*0b90*/  IMAD.IADD R5, R5, 0x1, R7 ;  /* 0x0000000105057824 */ /* 0x000fe200078e0207 */
[----:B------:R-:W-:Y:S01]  /*0ba0*/  SHF.R.U32.HI R0, RZ, 0x3, R0 ;  /* 0x00000003ff007819 */ /* 0x000fe20000011600 */
[----:B------:R-:W-:Y:S01]  /*0bb0*/  IMAD.IADD R14, R8, 0x1, -R11 ;  /* 0x00000001080e7824 */ /* 0x000fe200078e0a0b */
[----:B------:R-:W-:Y:S01]  /*0bc0*/  @!P4 LEA R6, P1, R42, R2, 0x1 ;  /* 0x000000022a06c211 */ /* 0x000fe200078208ff */
[----:B------:R-:W-:Y:S01]  /*0bd0*/  IMAD.MOV.U32 R8, RZ, RZ, c[0x0][0x1e0] ;  /* 0x00007800ff087624 */ /* 0x000fe200078e00ff */
[----:B------:R-:W-:Y:S01]  /*0be0*/  LOP3.LUT R17, R12, R0, RZ, 0x3c, !PT ;  /* 0x000000000c117212 */ /* 0x000fe200078e3cff */
[----:B------:R-:W-:Y:S01]  /*0bf0*/  IMAD.MOV.U32 R0, RZ, RZ, 0x5 ;  /* 0x00000005ff007424 */ /* 0x000fe200078e00ff */
[----:B------:R-:W-:Y:S01]  /*0c00*/  @!P4 LEA.HI.X R7, R42, R3, R43, 0x1, P1 ;  /* 0x000000032a07c211 */ /* 0x000fe200008f0c2b */
[----:B------:R-:W-:Y:S01]  /*0c10*/  @!P4 IMAD.SHL.U32 R12, R135, 0x2, RZ ;  /* 0x00000002870cc824 */ /* 0x000fe200078e00ff */
[----:B------:R-:W-:Y:S01]  /*0c20*/  SHF.L.U64.HI R86, R8, R86, c[0x0][0x1e4] ;  /* 0x0000790008567619 */ /* 0x000fe20000010256 */
[----:B------:R-:W-:Y:S01]  /*0c30*/  IMAD.WIDE.U32 R28, R20, c[0x0][0x1f0], R4 ;  /* 0x00007c00141c7a25 */ /* 0x000fe200078e0004 */
[----:B------:R-:W-:-:S02]  /*0c40*/  SHF.L.U64.HI R90, R8, R0, c[0x0][0x1e4] ;  /* 0x00007900085a7619 */ /* 0x000fc40000010200 */
[----:B------:R1:W-:Y:S01]  /*0c50*/  @!P4 LDGSTS.E.BYPASS.LTC128B.128 [R12+0x3100], [R6.64], !P3 ;  /* 0x03100000060ccfae */ /* 0x0003e2000d901d48 */
[----:B------:R-:W-:Y:S01]  /*0c60*/  IMAD R0, R21, c[0x0][0x1f0], RZ ;  /* 0x00007c0015007a24 */ /* 0x000fe200078e02ff */
[----:B------:R-:W-:Y:S01]  /*0c70*/  @!P4 SHF.R.S32.HI R4, RZ, 0x1f, R26 ;  /* 0x0000001fff04c819 */ /* 0x000fe2000001141a */
[----:B------:R-:W-:Y:S01]  /*0c80*/  IMAD.SHL.U32 R88, R8, 0x40, RZ ;  /* 0x0000004008587824 */ /* 0x000fe200078e00ff */
[C---:B------:R-:W-:Y:S01]  /*0c90*/  ISETP.GE.AND P2, PT, R9.reuse, 0x1, PT ;  /* 0x000000010900780c */ /* 0x040fe20003f46270 */
[----:B------:R-:W-:Y:S01]  /*0ca0*/  IMAD R5, R86, R84, RZ ;  /* 0x0000005456057224 */ /* 0x000fe200078e02ff */
[----:B------:R-:W-:Y:S01]  /*0cb0*/  ISETP.GE.AND P1, PT, R9, 0x21, PT ;  /* 0x000000210900780c */ /* 0x000fe20003f26270 */
[----:B------:R-:W-:Y:S01]  /*0cc0*/  IMAD.IADD R15, R10, 0x1, -R13 ;  /* 0x000000010a0f7824 */ /* 0x000fe200078e0a0d */
[----:B------:R-:W-:Y:S01]  /*0cd0*/  STL.64 [R1+0xa0], R28 ;  /* 0x0000a01c01007387 */ /* 0x000fe20000100a00 */
[----:B------:R-:W-:Y:S02]  /*0ce0*/  IMAD.MOV.U32 R92, RZ, RZ, R28 ;  /* 0x000000ffff5c7224 */ /* 0x000fe400078e001c */
[----:B------:R-:W-:-:S02]  /*0cf0*/  IMAD.SHL.U32 R89, R8, 0x20, RZ ;  /* 0x0000002008597824 */ /* 0x000fc400078e00ff */
[----:B------:R-:W-:Y:S01]  /*0d00*/  IMAD R13, R23, R88, R5 ;  /* 0x00000058170d7224 */ /* 0x000fe200078e0205 */
[----:B-1----:R-:W-:Y:S01]  /*0d10*/  @!P4 SHF.R.S32.HI R6, RZ, 0x1f, R27 ;  /* 0x0000001fff06c819 */ /* 0x002fe2000001141b */
[----:B------:R-:W-:Y:S01]  /*0d20*/  IMAD R7, R20, c[0x0][0x1f4], R0 ;  /* 0x00007d0014077a24 */ /* 0x000fe200078e0200 */
[----:B------:R-:W-:Y:S02]  /*0d30*/  @!P4 SHF.R.S32.HI R0, RZ, 0x1f, R25 ;  /* 0x0000001fff00c819 */ /* 0x000fe40000011419 */
[----:B------:R-:W-:Y:S01]  /*0d40*/  @!P4 LEA.HI R6, R6, R27, RZ, 0x3 ;  /* 0x0000001b0606c211 */ /* 0x000fe200078f18ff */
[----:B------:R-:W-:Y:S01]  /*0d50*/  IMAD.IADD R93, R29, 0x1, R7 ;  /* 0x000000011d5d7824 */ /* 0x000fe200078e0207 */
[----:B------:R-:W-:Y:S02]  /*0d60*/  @!P4 LEA.HI R7, R4, R26, RZ, 0x3 ;  /* 0x0000001a0407c211 */ /* 0x000fe400078f18ff */
[----:B------:R-:W-:Y:S01]  /*0d70*/  @!P4 LEA.HI R0, R0, R25, RZ, 0x3 ;  /* 0x000000190000c211 */ /* 0x000fe200078f18ff */
[----:B------:R-:W-:Y:S01]  /*0d80*/  IMAD.WIDE.U32 R4, R84, R88, R92 ;  /* 0x0000005854047225 */ /* 0x000fe200078e005c */
[----:B------:R-:W-:Y:S01]  /*0d90*/  @!P4 LOP3.LUT R6, R6, 0xfffffff8, RZ, 0xc0, !PT ;  /* 0xfffffff80606c812 */ /* 0x000fe200078ec0ff */
[----:B------:R-:W-:Y:S01]  /*0da0*/  STL.64 [R1+0x90], R92 ;  /* 0x0000905c01007387 */ /* 0x000fe20000100a00 */
[----:B------:R-:W-:Y:S01]  /*0db0*/  @!P4 LOP3.LUT R7, R7, 0xfffffff8, RZ, 0xc0, !PT ;  /* 0xfffffff80707c812 */ /* 0x000fe200078ec0ff */
[----:B------:R-:W-:Y:S01]  /*0dc0*/  IMAD.IADD R13, R5, 0x1, R13 ;  /* 0x00000001050d7824 */ /* 0x000fe200078e020d */
[----:B------:R-:W-:Y:S01]  /*0dd0*/  @!P4 LOP3.LUT R0, R0, 0xfffffff8, RZ, 0xc0, !PT ;  /* 0xfffffff80000c812 */ /* 0x000fe200078ec0ff */
[----:B------:R-:W-:Y:S01]  /*0de0*/  @!P4 IMAD.WIDE R10, R6, 0x2, R2 ;  /* 0x00000002060ac825 */ /* 0x000fe200078e0202 */
[----:B------:R-:W-:-:S03]  /*0df0*/  @P2 LEA R6, P3, R4, c[0x0][0x1c8], 0x1 ;  /* 0x0000720004062a11 */ /* 0x000fc600078608ff */
[----:B------:R-:W-:Y:S01]  /*0e00*/  @!P4 IMAD.WIDE R8, R7, 0x2, R2 ;  /* 0x000000020708c825 */ /* 0x000fe200078e0202 */
[----:B------:R1:W-:Y:S01]  /*0e10*/  @!P4 LDGSTS.E.BYPASS.LTC128B.128 [R12+0x7100], [R10.64], !P0 ;  /* 0x071000000a0ccfae */ /* 0x0003e2000c101d48 */
[----:B------:R-:W-:Y:S02]  /*0e20*/  @P2 LEA.HI.X R7, R4, c[0x0][0x1cc], R13, 0x1, P3 ;  /* 0x0000730004072a11 */ /* 0x000fe400018f0c0d */
[----:B------:R-:W-:Y:S01]  /*0e30*/  @!P4 IMAD.WIDE R2, R0, 0x2, R2 ;  /* 0x000000020002c825 */ /* 0x000fe200078e0202 */
[----:B------:R2:W-:Y:S01]  /*0e40*/  @!P4 LDGSTS.E.BYPASS.LTC128B.128 [R12+0xb100], [R8.64], !P6 ;  /* 0x0b100000080ccfae */ /* 0x0005e2000f101d48 */
[----:B------:R-:W-:Y:S02]  /*0e50*/  ISETP.GE.AND P6, PT, R42, c[0x0][0x1d4], PT ;  /* 0x000075002a007a0c */ /* 0x000fe40003fc6270 */
[----:B------:R-:W-:Y:S01]  /*0e60*/  IMAD.SHL.U32 R0, R14, 0x40, RZ ;  /* 0x000000400e007824 */ /* 0x000fe200078e00ff */
[----:B------:R3:W-:Y:S01]  /*0e70*/  @!P4 LDGSTS.E.BYPASS.LTC128B.128 [R12+0xf100], [R2.64], !P5 ;  /* 0x0f100000020ccfae */ /* 0x0007e2000e901d48 */
[----:B------:R-:W-:-:S02]  /*0e80*/  ISETP.GE.AND P5, PT, R27, c[0x0][0x1d4], PT ;  /* 0x000075001b007a0c */ /* 0x000fc40003fa6270 */
[----:B------:R-:W-:Y:S01]  /*0e90*/  ISETP.GE.AND P4, PT, R26, c[0x0][0x1d4], PT ;  /* 0x000075001a007a0c */ /* 0x000fe20003f86270 */
[----:B------:R-:W0:Y:S01]  /*0ea0*/  LDGDEPBAR ;  /* 0x00000000000079af */ /* 0x000e220000000000 */
[----:B------:R-:W-:Y:S02]  /*0eb0*/  LOP3.LUT R0, R0, 0x1c0, RZ, 0xc0, !PT ;  /* 0x000001c000007812 */ /* 0x000fe400078ec0ff */
[----:B------:R-:W-:Y:S02]  /*0ec0*/  ISETP.GE.AND P3, PT, R25, c[0x0][0x1d4], PT ;  /* 0x0000750019007a0c */ /* 0x000fe40003f66270 */
[----:B-1----:R-:W-:Y:S02]  /*0ed0*/  @P1 IADD3 R10, P0, R89, R4, RZ ;  /* 0x00000004590a1210 */ /* 0x002fe40007f1e0ff */
[----:B--2---:R-:W-:-:S03]  /*0ee0*/  LEA.HI R9, R24, R85, RZ, 0x5 ;  /* 0x0000005518097211 */ /* 0x004fc600078f28ff */
[----:B------:R-:W-:Y:S02]  /*0ef0*/  @P1 IMAD.X R4, R90, 0x1, R13, P0 ;  /* 0x000000015a041824 */ /* 0x000fe400000e060d */
[C---:B---3--:R-:W-:Y:S01]  /*0f00*/  IMAD.SHL.U32 R2, R15.reuse, 0x8, RZ ;  /* 0x000000080f027824 */ /* 0x048fe200078e00ff */
[----:B------:R-:W-:Y:S02]  /*0f10*/  SHF.R.U32.HI R3, RZ, 0x3, R0 ;  /* 0x00000003ff037819 */ /* 0x000fe40000011600 */
[----:B------:R-:W-:Y:S02]  /*0f20*/  SHF.R.S32.HI R232, RZ, 0x5, R9 ;  /* 0x00000005ffe87819 */ /* 0x000fe40000011409 */
[----:B------:R-:W-:Y:S01]  /*0f30*/  LOP3.LUT R5, R0, 0x8, R2, 0xf8, !PT ;  /* 0x0000000800057812 */ /* 0x000fe200078ef802 */
[----:B------:R-:W-:Y:S01]  /*0f40*/  IMAD R0, R15, 0x200, R17 ;  /* 0x000002000f007824 */ /* 0x000fe200078e0211 */
[C---:B------:R-:W-:Y:S02]  /*0f50*/  @P1 LEA R2, P0, R10.reuse, c[0x0][0x1c8], 0x1 ;  /* 0x000072000a021a11 */ /* 0x040fe400078008ff */
[----:B------:R-:W-:Y:S01]  /*0f60*/  LOP3.LUT R8, R5, R3, RZ, 0x3c, !PT ;  /* 0x0000000305087212 */ /* 0x000fe200078e3cff */
[C---:B------:R-:W-:Y:S01]  /*0f70*/  @P2 IMAD.SHL.U32 R5, R135.reuse, 0x2, RZ ;  /* 0x0000000287052824 */ /* 0x040fe200078e00ff */
[----:B------:R-:W-:Y:S01]  /*0f80*/  @P1 LEA.HI.X R3, R10, c[0x0][0x1cc], R4, 0x1, P0 ;  /* 0x000073000a031a11 */ /* 0x000fe200000f0c04 */
[----:B------:R-:W-:Y:S01]  /*0f90*/  @P1 IMAD.SHL.U32 R4, R135, 0x2, RZ ;  /* 0x0000000287041824 */ /* 0x000fe200078e00ff */
[----:B------:R-:W-:Y:S01]  /*0fa0*/  LOP3.LUT P0, RZ, R19, 0x2, RZ, 0xc0, !PT ;  /* 0x0000000213ff7812 */ /* 0x000fe2000780c0ff */
[----:B------:R-:W-:Y:S01]  /*0fb0*/  IMAD.SHL.U32 R248, R0, 0x2, RZ ;  /* 0x0000000200f87824 */ /* 0x000fe200078e00ff */
[----:B------:R1:W-:Y:S01]  /*0fc0*/  @P2 LDGSTS.E.BYPASS.LTC128B.128 [R5+0x10100], [R6.64], !P6 ;  /* 0x1010000006052fae */ /* 0x0003e2000f101d48 */
[----:B------:R-:W-:-:S03]  /*0fd0*/  IMAD.MOV.U32 R0, RZ, RZ, 0x20 ;  /* 0x00000020ff007424 */ /* 0x000fc600078e00ff */
[----:B------:R1:W-:Y:S01]  /*0fe0*/  @P2 LDGSTS.E.BYPASS.LTC128B.128 [R5+0x12100], [R6.64+0x80], !P5 ;  /* 0x1210008006052fae */ /* 0x0003e2000e901d48 */
[----:B------:R-:W-:-:S03]  /*0ff0*/  IADD3 R91, R248, 0x10120, RZ ;  /* 0x00010120f85b7810 */ /* 0x000fc60007ffe0ff */
[----:B------:R1:W-:Y:S04]  /*1000*/  @P2 LDGSTS.E.BYPASS.LTC128B.128 [R5+0x14100], [R6.64+0x100], !P4 ;  /* 0x1410010006052fae */ /* 0x0003e8000e101d48 */
[----:B------:R1:W-:Y:S01]  /*1010*/  @P2 LDGSTS.E.BYPASS.LTC128B.128 [R5+0x16100], [R6.64+0x180], !P3 ;  /* 0x1610018006052fae */ /* 0x0003e2000d901d48 */
[----:B------:R-:W-:-:S03]  /*1020*/  LOP3.LUT P2, RZ, R14, 0x4, RZ, 0xc0, !PT ;  /* 0x000000040eff7812 */ /* 0x000fc6000784c0ff */
[----:B------:R2:W-:Y:S01]  /*1030*/  @P1 LDGSTS.E.BYPASS.LTC128B.128 [R4+0x11100], [R2.64], !P6 ;  /* 0x1110000002041fae */ /* 0x0005e2000f101d48 */
[----:B------:R-:W-:-:S03]  /*1040*/  SEL R0, R0, 0xffffffe0, !P2 ;  /* 0xffffffe000007807 */ /* 0x000fc60005000000 */
[----:B------:R2:W-:Y:S04]  /*1050*/  @P1 LDGSTS.E.BYPASS.LTC128B.128 [R4+0x13100], [R2.64+0x80], !P5 ;  /* 0x1310008002041fae */ /* 0x0005e8000e901d48 */
[----:B------:R2:W-:Y:S04]  /*1060*/  @P1 LDGSTS.E.BYPASS.LTC128B.128 [R4+0x15100], [R2.64+0x100], !P4 ;  /* 0x1510010002041fae */ /* 0x0005e8000e101d48 */
[----:B------:R2:W-:Y:S01]  /*1070*/  @P1 LDGSTS.E.BYPASS.LTC128B.128 [R4+0x17100], [R2.64+0x180], !P3 ;  /* 0x1710018002041fae */ /* 0x0005e2000d901d48 */
[----:B------:R-:W-:-:S03]  /*1080*/  LOP3.LUT P1, RZ, R14, 0x2, RZ, 0xc0, !PT ;  /* 0x000000020eff7812 */ /* 0x000fc6000782c0ff */
[----:B------:R-:W0:Y:S01]  /*1090*/  LDGDEPBAR ;  /* 0x00000000000079af */ /* 0x000e220000000000 */
[----:B-1----:R-:W-:Y:S02]  /*10a0*/  IMAD.SHL.U32 R5, R16, 0x40, RZ ;  /* 0x0000004010057824 */ /* 0x002fe400078e00ff */
[----:B------:R-:W-:-:S03]  /*10b0*/  IMAD R7, R21, c[0x0][0x218], RZ ;  /* 0x0000860015077a24 */ /* 0x000fc600078e02ff */
[----:B------:R-:W-:Y:S01]  /*10c0*/  LOP3.LUT R5, R8, 0xfffffe00, R5, 0xf8, !PT ;  /* 0xfffffe0008057812 */ /* 0x000fe200078ef805 */
[----:B------:R-:W-:-:S04]  /*10d0*/  IMAD R7, R20, c[0x0][0x21c], R7 ;  /* 0x0000870014077a24 */ /* 0x000fc800078e0207 */
[----:B------:R-:W-:-:S04]  /*10e0*/  IMAD R232, R232, 0x400, R5 ;  /* 0x00000400e8e87824 */ /* 0x000fc800078e0205 */
[----:B------:R-:W-:Y:S02]  /*10f0*/  IMAD.SHL.U32 R232, R232, 0x2, RZ ;  /* 0x00000002e8e87824 */ /* 0x000fe400078e00ff */
[----:B--2---:R-:W-:Y:S01]  /*1100*/  IMAD.MOV.U32 R4, RZ, RZ, 0x10 ;  /* 0x00000010ff047424 */ /* 0x004fe200078e00ff */
[----:B------:R-:W-:-:S04]  /*1110*/  DEPBAR.LE SB0, 0x1 ;  /* 0x000080400000791a */ /* 0x000fc80000000000 */
[----:B------:R-:W-:Y:S01]  /*1120*/  BAR.SYNC.DEFER_BLOCKING 0x0 ;  /* 0x0000000000007b1d */ /* 0x000fe20000010000 */
[----:B------:R-:W-:Y:S01]  /*1130*/  SEL R4, R4, 0xfffffff0, !P1 ;  /* 0xfffffff004047807 */ /* 0x000fe20004800000 */
[----:B------:R-:W-:Y:S01]  /*1140*/  IMAD R240, R0, 0x2, R232 ;  /* 0x0000000200f07824 */ /* 0x000fe200078e02e8 */
[----:B------:R-:W-:-:S03]  /*1150*/  IADD3 R2, R248, 0x10100, RZ ;  /* 0x00010100f8027810 */ /* 0x000fc60007ffe0ff */
[----:B------:R-:W-:Y:S01]  /*1160*/  IMAD R236, R4, 0x2, R232 ;  /* 0x0000000204ec7824 */ /* 0x000fe200078e02e8 */
[----:B------:R-:W-:Y:S01]  /*1170*/  @P0 IADD3 R91, R2, -0x20, RZ ;  /* 0xffffffe0025b0810 */ /* 0x000fe20007ffe0ff */
[----:B------:R-:W-:Y:S01]  /*1180*/  IMAD R2, R22, c[0x0][0x208], RZ ;  /* 0x0000820016027a24 */ /* 0x000fe200078e02ff */
[----:B------:R-:W-:Y:S01]  /*1190*/  ISETP.GE.AND P0, PT, R87, 0x1, PT ;  /* 0x000000015700780c */ /* 0x000fe20003f06270 */
[----:B------:R-:W-:Y:S02]  /*11a0*/  IMAD R244, R0, 0x2, R236 ;  /* 0x0000000200f47824 */ /* 0x000fe400078e02ec */
[C---:B------:R-:W-:Y:S01]  /*11b0*/  IMAD R6, R18.reuse, c[0x0][0x20c], R2 ;  /* 0x0000830012067a24 */ /* 0x040fe200078e0202 */
[----:B------:R-:W-:Y:S01]  /*11c0*/  STL [R1+0x8], R91 ;  /* 0x0000085b01007387 */ /* 0x000fe20000100800 */
[----:B------:R-:W-:-:S04]  /*11d0*/  IMAD.WIDE.U32 R2, R18, c[0x0][0x208], R42 ;  /* 0x0000820012027a25 */ /* 0x000fc800078e002a */
[----:B------:R-:W-:Y:S02]  /*11e0*/  IMAD.IADD R3, R3, 0x1, R6 ;  /* 0x0000000103037824 */ /* 0x000fe400078e0206 */
[----:B------:R-:W-:Y:S02]  /*11f0*/  IMAD R6, R41, c[0x0][0x210], RZ ;  /* 0x0000840029067a24 */ /* 0x000fe400078e02ff */
[C---:B------:R-:W-:Y:S01]  /*1200*/  IMAD.WIDE.U32 R2, R40.reuse, c[0x0][0x210], R2 ;  /* 0x0000840028027a25 */ /* 0x040fe200078e0002 */
[----:B------:R-:W1:Y:S03]  /*1210*/  LDSM.16.M88.4 R172, [R232+0x100] ;  /* 0x00010000e8ac783b */ /* 0x000e660000000200 */
[----:B------:R-:W-:Y:S01]  /*1220*/  IMAD R6, R40, c[0x0][0x214], R6 ;  /* 0x0000850028067a24 */ /* 0x000fe200078e0206 */
[----:B------:R-:W2:Y:S03]  /*1230*/  LDSM.16.M88.4 R200, [R232+0x4100] ;  /* 0x00410000e8c8783b */ /* 0x000ea60000000200 */
[----:B------:R-:W-:Y:S01]  /*1240*/  IMAD.IADD R3, R3, 0x1, R6 ;  /* 0x0000000103037824 */ /* 0x000fe200078e0206 */
[----:B------:R-:W-:Y:S01]  /*1250*/  LOP3.LUT R6, R9, 0xffffffe0, RZ, 0xc0, !PT ;  /* 0xffffffe009067812 */ /* 0x000fe200078ec0ff */
[----:B------:R-:W3:Y:S02]  /*1260*/  LDSM.16.M88.4 R216, [R232+0x8100] ;  /* 0x00810000e8d8783b */ /* 0x000ee40000000200 */
[----:B------:R-:W-:Y:S01]  /*1270*/  IMAD.WIDE.U32 R14, R20, c[0x0][0x218], R2 ;  /* 0x00008600140e7a25 */ /* 0x000fe200078e0002 */
[C---:B------:R-:W-:Y:S01]  /*1280*/  IADD3 R2, R91.reuse, 0x800, RZ ;  /* 0x000008005b027810 */ /* 0x040fe20007ffe0ff */
[----:B------:R-:W4:Y:S01]  /*1290*/  LDSM.16.M88.4 R176, [R236+0x100] ;  /* 0x00010000ecb0783b */ /* 0x000f220000000200 */
[----:B------:R-:W-:Y:S01]  /*12a0*/  IADD3 R3, R91, 0x1000, RZ ;  /* 0x000010005b037810 */ /* 0x000fe20007ffe0ff */
[----:B------:R-:W-:-:S02]  /*12b0*/  IMAD.IADD R134, R15, 0x1, R7 ;  /* 0x000000010f867824 */ /* 0x000fc400078e0207 */
[----:B------:R-:W1:Y:S01]  /*12c0*/  LDSM.16.M88.4 R204, [R236+0x4100] ;  /* 0x00410000eccc783b */ /* 0x000e620000000200 */
[----:B------:R-:W-:-:S03]  /*12d0*/  IMAD.IADD R85, R85, 0x1, -R6 ;  /* 0x0000000155557824 */ /* 0x000fc600078e0a06 */
[----:B------:R-:W1:Y:S04]  /*12e0*/  LDSM.16.M88.4 R220, [R236+0x8100] ;  /* 0x00810000ecdc783b */ /* 0x000e680000000200 */
        /* <DEDUP_REMOVED lines=10> */
[----:B------:R-:W-:Y:S06]  /*1390*/  BAR.SYNC.DEFER_BLOCKING 0x0 ;  /* 0x0000000000007b1d */ /* 0x000fec0000010000 */
[----:B------:R-:W-:Y:S04]  /*13a0*/  STL.64 [R1+0x98], R14 ;  /* 0x0000980e01007387 */ /* 0x000fe80000100a00 */
[----:B------:R5:W-:Y:S04]  /*13b0*/  STL [R1+0x44], R2 ;  /* 0x0000440201007387 */ /* 0x000be80000100800 */
[----:B------:R1:W-:Y:S04]  /*13c0*/  STL [R1+0x40], R3 ;  /* 0x0000400301007387 */ /* 0x0003e80000100800 */
[----:B------:R1:W-:Y:S01]  /*13d0*/  STL [R1+0x88], R134 ;  /* 0x0000888601007387 */ /* 0x0003e20000100800 */
[----:B------:R-:W-:-:S04]  /*13e0*/  DEPBAR.LE SB0, 0x0 ;  /* 0x000080000000791a */ /* 0x000fc80000000000 */
[----:B------:R-:W-:Y:S01]  /*13f0*/  BAR.SYNC.DEFER_BLOCKING 0x0 ;  /* 0x0000000000007b1d */ /* 0x000fe20000010000 */
[----:B-----5:R-:W-:-:S05]  /*1400*/  IADD3 R2, R91, 0x1800, RZ ;  /* 0x000018005b027810 */ /* 0x020fca0007ffe0ff */
[----:B------:R1:W-:Y:S04]  /*1410*/  STL [R1+0x3c], R2 ;  /* 0x00003c0201007387 */ /* 0x0003e80000100800 */
[----:B------:R1:W1:Y:S04]  /*1420*/  LDSM.16.M88.4 R24, [R248+0x10100] ;  /* 0x01010000f818783b */ /* 0x0002680000000200 */
[----:B------:R1:W1:Y:S04]  /*1430*/  LDSM.16.M88.4 R28, [R248+0x10900] ;  /* 0x01090000f81c783b */ /* 0x0002680000000200 */
[----:B------:R1:W1:Y:S04]  /*1440*/  LDSM.16.M88.4 R36, [R248+0x11100] ;  /* 0x01110000f824783b */ /* 0x0002680000000200 */
[----:B------:R1:W1:Y:S04]  /*1450*/  LDSM.16.M88.4 R56, [R248+0x11900] ;  /* 0x01190000f838783b */ /* 0x0002680000000200 */
[----:B------:R1:W1:Y:S04]  /*1460*/  LDSM.16.M88.4 R32, [R91] ;  /* 0x000000005b20783b */ /* 0x0002680000000200 */
[----:B------:R1:W1:Y:S04]  /*1470*/  LDSM.16.M88.4 R60, [R91+0x800] ;  /* 0x000800005b3c783b */ /* 0x0002680000000200 */
[----:B------:R1:W1:Y:S04]  /*1480*/  LDSM.16.M88.4 R68, [R91+0x1000] ;  /* 0x001000005b44783b */ /* 0x0002680000000200 */
[----:B------:R1:W1:Y:S01]  /*1490*/  LDSM.16.M88.4 R76, [R91+0x1800] ;  /* 0x001800005b4c783b */ /* 0x0002620000000200 */
[----:B------:R-:W-:Y:S05]  /*14a0*/  @!P0 BRA `(.L_x_0) ;  /* 0x000002d000008947 */ /* 0x000fea0003800000 */
[----:B-1234-:R-:W-:Y:S01]  /*14b0*/  IMAD R2, R23, c[0x0][0x208], RZ ;  /* 0x0000820017027a24 */ /* 0x01efe200078e02ff */
[----:B------:R-:W-:Y:S01]  /*14c0*/  SEL R3, RZ, 0x1, P6 ;  /* 0x00000001ff037807 */ /* 0x000fe20003000000 */
[----:B------:R-:W-:Y:S01]  /*14d0*/  IMAD.WIDE.U32 R12, R84, c[0x0][0x208], RZ ;  /* 0x00008200540c7a25 */ /* 0x000fe200078e00ff */
[----:B------:R-:W-:-:S02]  /*14e0*/  SEL R8, RZ, 0x2, P5 ;  /* 0x00000002ff087807 */ /* 0x000fc40002800000 */
[----:B------:R-:W-:Y:S01]  /*14f0*/  SEL R6, RZ, 0x4, P4 ;  /* 0x00000004ff067807 */ /* 0x000fe20002000000 */
[----:B------:R-:W-:Y:S01]  /*1500*/  IMAD R2, R84, c[0x0][0x20c], R2 ;  /* 0x0000830054027a24 */ /* 0x000fe200078e0202 */
[----:B------:R-:W-:Y:S01]  /*1510*/  LEA R7, P0, R12, R14, 0x6 ;  /* 0x0000000e0c077211 */ /* 0x000fe200078030ff */
[----:B------:R-:W-:Y:S01]  /*1520*/  IMAD R10, R84, -0x40, R87 ;  /* 0xffffffc0540a7824 */ /* 0x000fe200078e0257 */
[----:B------:R-:W-:Y:S01]  /*1530*/  IADD3 R9, R6, R8, R3 ;  /* 0x0000000806097210 */ /* 0x000fe20007ffe003 */
[----:B------:R-:W-:Y:S01]  /*1540*/  IMAD.IADD R2, R13, 0x1, R2 ;  /* 0x000000010d027824 */ /* 0x000fe200078e0202 */
[----:B------:R-:W-:Y:S02]  /*1550*/  SEL R3, RZ, 0x8, P3 ;  /* 0x00000008ff037807 */ /* 0x000fe40001800000 */
[----:B------:R-:W-:Y:S02]  /*1560*/  P2R R11, PR, RZ, 0x20 ;  /* 0x00000020ff0b7803 */ /* 0x000fe40000000000 */
[----:B------:R-:W-:Y:S01]  /*1570*/  LEA.HI.X R8, R12, R134, R2, 0x6, P0 ;  /* 0x000000860c087211 */ /* 0x000fe200000f3402 */
[----:B------:R-:W-:Y:S01]  /*1580*/  IMAD.IADD R3, R9, 0x1, R3 ;  /* 0x0000000109037824 */ /* 0x000fe200078e0203 */
[----:B------:R-:W-:Y:S01]  /*1590*/  LEA R6, P0, R7, c[0x0][0x1f8], 0x1 ;  /* 0x00007e0007067a11 */ /* 0x000fe200078008ff */
[----:B------:R-:W-:-:S02]  /*15a0*/  IMAD.MOV.U32 R9, RZ, RZ, c[0x0][0x208] ;  /* 0x00008200ff097624 */ /* 0x000fc400078e00ff */
[----:B------:R-:W-:Y:S01]  /*15b0*/  IMAD.IADD R2, R10, 0x1, -R18 ;  /* 0x000000010a027824 */ /* 0x000fe200078e0a12 */
[----:B------:R-:W-:Y:S01]  /*15c0*/  LEA.HI.X R7, R7, c[0x0][0x1fc], R8, 0x1, P0 ;  /* 0x00007f0007077a11 */ /* 0x000fe200000f0c08 */
[----:B------:R-:W-:Y:S01]  /*15d0*/  IMAD.MOV.U32 R10, RZ, RZ, c[0x0][0x20c] ;  /* 0x00008300ff0a7624 */ /* 0x000fe200078e00ff */
[----:B------:R-:W-:Y:S02]  /*15e0*/  LEA R8, P0, R9, R6, 0x6 ;  /* 0x0000000609087211 */ /* 0x000fe400078030ff */
[C---:B------:R-:W-:Y:S02]  /*15f0*/  ISETP.LT.OR P1, PT, R2.reuse, 0x1, P6 ;  /* 0x000000010200780c */ /* 0x040fe40003721670 */
[----:B------:R-:W-:Y:S02]  /*1600*/  LOP3.LUT P2, RZ, R3, 0x2, RZ, 0xc0, !PT ;  /* 0x0000000203ff7812 */ /* 0x000fe4000784c0ff */
[----:B------:R-:W-:Y:S01]  /*1610*/  LEA.HI.X R9, R9, R7, R10, 0x6, P0 ;  /* 0x0000000709097211 */ /* 0x000fe200000f340a */
[----:B------:R-:W-:Y:S01]  /*1620*/  IMAD.SHL.U32 R10, R135, 0x2, RZ ;  /* 0x00000002870a7824 */ /* 0x000fe200078e00ff */
[----:B------:R-:W-:-:S02]  /*1630*/  ISETP.LT.OR P0, PT, R2, 0x1, !P2 ;  /* 0x000000010200780c */ /* 0x000fc40005701670 */
[----:B------:R-:W-:-:S05]  /*1640*/  ISETP.LT.OR P2, PT, R2, 0x21, !P2 ;  /* 0x000000210200780c */ /* 0x000fca0005741670 */
[----:B------:R-:W-:Y:S01]  /*1650*/  @!PT LDS RZ, [RZ] ;  /* 0x00000000fffff984 */ /* 0x000fe20000000800 */
[----:B------:R-:W-:Y:S01]  /*1660*/  @!PT LDS RZ, [RZ] ;  /* 0x00000000fffff984 */ /* 0x000fe20000000800 */
[----:B------:R-:W-:Y:S01]  /*1670*/  @!PT LDS RZ, [RZ] ;  /* 0x00000000fffff984 */ /* 0x000fe20000000800 */
[----:B------:R1:W-:Y:S01]  /*1680*/  LDGSTS.E.BYPASS.LTC128B.128 [R10+0x100], [R6.64], !P1 ;  /* 0x00100000060a7fae */ /* 0x0003e2000c901d48 */
[----:B------:R-:W-:-:S05]  /*1690*/  LOP3.LUT P1, RZ, R3, 0x4, RZ, 0xc0, !PT ;  /* 0x0000000403ff7812 */ /* 0x000fca000782c0ff */
[----:B------:R1:W-:Y:S01]  /*16a0*/  LDGSTS.E.BYPASS.LTC128B.128 [R10+0x2100], [R6.64+0x80], !P0 ;  /* 0x02100080060a7fae */ /* 0x0003e2000c101d48 */
[C---:B------:R-:W-:Y:S02]  /*16b0*/  ISETP.LT.OR P0, PT, R2.reuse, 0x1, !P1 ;  /* 0x000000010200780c */ /* 0x040fe40004f01670 */
[----:B------:R-:W-:-:S11]  /*16c0*/  ISETP.LT.OR P1, PT, R2, 0x21, !P1 ;  /* 0x000000210200780c */ /* 0x000fd60004f21670 */
[----:B------:R1:W-:Y:S01]  /*16d0*/  LDGSTS.E.BYPASS.LTC128B.128 [R10+0x4100], [R6.64+0x100], !P0 ;  /* 0x04100100060a7fae */ /* 0x0003e2000c101d48 */
[----:B------:R-:W-:-:S04]  /*16e0*/  LOP3.LUT P0, RZ, R3, 0x8, RZ, 0xc0, !PT ;  /* 0x0000000803ff7812 */ /* 0x000fc8000780c0ff */
[C---:B------:R-:W-:Y:S02]  /*16f0*/  ISETP.LT.OR P5, PT, R2.reuse, 0x1, !P0 ;  /* 0x000000010200780c */ /* 0x040fe400047a1670 */
[----:B------:R-:W-:-:S11]  /*1700*/  ISETP.LT.OR P0, PT, R2, 0x21, !P0 ;  /* 0x000000210200780c */ /* 0x000fd60004701670 */
[----:B------:R1:W-:Y:S01]  /*1710*/  LDGSTS.E.BYPASS.LTC128B.128 [R10+0x6100], [R6.64+0x180], !P5 ;  /* 0x06100180060a7fae */ /* 0x0003e2000e901d48 */
[----:B------:R-:W-:-:S13]  /*1720*/  ISETP.LT.OR P5, PT, R2, 0x21, P6 ;  /* 0x000000210200780c */ /* 0x000fda00037a1670 */
[----:B------:R1:W-:Y:S01]  /*1730*/  LDGSTS.E.BYPASS.LTC128B.128 [R10+0x1100], [R8.64], !P5 ;  /* 0x01100000080a7fae */ /* 0x0003e2000e901d48 */
[----:B------:R-:W-:-:S03]  /*1740*/  ISETP.NE.AND P5, PT, R11, RZ, PT ;  /* 0x000000ff0b00720c */ /* 0x000fc60003fa5270 */
[----:B------:R1:W-:Y:S04]  /*1750*/  LDGSTS.E.BYPASS.LTC128B.128 [R10+0x3100], [R8.64+0x80], !P2 ;  /* 0x03100080080a7fae */ /* 0x0003e8000d101d48 */
[----:B------:R1:W-:Y:S04]  /*1760*/  LDGSTS.E.BYPASS.LTC128B.128 [R10+0x5100], [R8.64+0x100], !P1 ;  /* 0x05100100080a7fae */ /* 0x0003e8000c901d48 */
[----:B------:R1:W-:Y:S02]  /*1770*/  LDGSTS.E.BYPASS.LTC128B.128 [R10+0x7100], [R8.64+0x180], !P0 ;  /* 0x07100180080a7fae */ /* 0x0003e4000c101d48 */
.L_x_0:
[----:B-1234-:R-:W-:Y:S01]  /*1780*/  HMMA.16816.F32.BF16 R12, R172, R24, RZ ;  /* 0x00000018ac0c723c */ /* 0x01efe200000418ff */
[----:B------:R-:W-:Y:S01]  /*1790*/  LOP3.LUT P0, RZ, R19, 0x4, RZ, 0xc0, !PT ;  /* 0x0000000413ff7812 */ /* 0x000fe2000780c0ff */
[----:B------:R-:W0:Y:S01]  /*17a0*/  LDGDEPBAR ;  /* 0x00000000000079af */ /* 0x000e220000000000 */
[----:B------:R-:W-:-:S02]  /*17b0*/  MOV R2, 0x40 ;  /* 0x0000004000027802 */ /* 0x000fc40000000f00 */
[----:B------:R-:W-:Y:S02]  /*17c0*/  IADD3 R6, R91, 0x2000, RZ ;  /* 0x000020005b067810 */ /* 0x000fe40007ffe0ff */
[----:B------:R-:W-:Y:S01]  /*17d0*/  SEL R2, R2, 0xffffffc0, !P0 ;  /* 0xffffffc002027807 */ /* 0x000fe20004000000 */
[C---:B------:R-:W-:Y:S01]  /*17e0*/  HMMA.16816.F32.BF16 R8, R172.reuse, R26, RZ ;  /* 0x0000001aac08723c */ /* 0x040fe200000418ff */
[----:B------:R-:W-:Y:S02]  /*17f0*/  ISETP.GE.AND P2, PT, R87, 0x41, PT ;  /* 0x000000415700780c */ /* 0x000fe40003f46270 */
[-C--:B------:R-:W-:Y:S02]  /*1800*/  IADD3 R3, R248, R2.reuse, RZ ;  /* 0x00000002f8037210 */ /* 0x080fe40007ffe0ff */
[C---:B------:R-:W-:Y:S02]  /*1810*/  IADD3 R251, R91.reuse, R2, RZ ;  /* 0x000000025bfb7210 */ /* 0x040fe40007ffe0ff */
[C---:B------:R-:W-:Y:S01]  /*1820*/  IADD3 R2, R91.reuse, 0x3000, RZ ;  /* 0x000030005b027810 */ /* 0x040fe20007ffe0ff */
[----:B------:R-:W-:Y:S01]  /*1830*/  HMMA.16816.F32.BF16 R20, R172, R28, RZ ;  /* 0x0000001cac14723c */ /* 0x000fe200000418ff */
[----:B------:R-:W1:Y:S04]  /*1840*/  LDSM.16.M88.4 R24, [R3+0x10100] ;  /* 0x010100000318783b */ /* 0x000e680000000200 */
[----:B------:R-:W2:Y:S03]  /*1850*/  LDSM.16.M88.4 R44, [R3+0x10900] ;  /* 0x01090000032c783b */ /* 0x000ea60000000200 */
[----:B------:R-:W-:Y:S01]  /*1860*/  HMMA.16816.F32.BF16 R48, R176, R32, R12 ;  /* 0x00000020b030723c */ /* 0x000fe2000004180c */
[----:B------:R-:W3:Y:S04]  /*1870*/  LDSM.16.M88.4 R52, [R3+0x11100] ;  /* 0x011100000334783b */ /* 0x000ee80000000200 */
[----:B------:R-:W4:Y:S03]  /*1880*/  LDSM.16.M88.4 R64, [R3+0x11900] ;  /* 0x011900000340783b */ /* 0x000f260000000200 */
[----:B------:R-:W-:Y:S01]  /*1890*/  HMMA.16816.F32.BF16 R12, R172, R30, RZ ;  /* 0x0000001eac0c723c */ /* 0x000fe200000418ff */
[----:B------:R-:W-:Y:S04]  /*18a0*/  LDSM.16.M88.4 R72, [R251+0x1000] ;  /* 0x00100000fb48783b */ /* 0x000fe80000000200 */
[----:B------:R-:W-:Y:S03]  /*18b0*/  LDSM.16.M88.4 R80, [R251+0x1800] ;  /* 0x00180000fb50783b */ /* 0x000fe60000000200 */
[----:B------:R-:W-:Y:S01]  /*18c0*/  HMMA.16816.F32.BF16 R40, R176, R34, R8 ;  /* 0x00000022b028723c */ /* 0x000fe20000041808 */
[----:B------:R-:W-:Y:S04]  /*18d0*/  STL [R1+0x4], R3 ;  /* 0x0000040301007387 */ /* 0x000fe80000100800 */
[----:B------:R5:W-:Y:S03]  /*18e0*/  STL [R1+0x38], R6 ;  /* 0x0000380601007387 */ /* 0x000be60000100800 */
[C---:B------:R-:W-:Y:S08]  /*18f0*/  HMMA.16816.F32.BF16 R8, R172.reuse, R36, RZ ;  /* 0x00000024ac08723c */ /* 0x040ff000000418ff */
[C---:B------:R-:W-:Y:S08]  /*1900*/  HMMA.16816.F32.BF16 R16, R172.reuse, R38, RZ ;  /* 0x00000026ac10723c */ /* 0x040ff000000418ff */
[----:B------:R-:W-:Y:S01]  /*1910*/  HMMA.16816.F32.BF16 R28, R172, R56, RZ ;  /* 0x00000038ac1c723c */ /* 0x000fe200000418ff */
[----:B-----5:R-:W-:-:S07]  /*1920*/  IADD3 R6, R91, 0x3800, RZ ;  /* 0x000038005b067810 */ /* 0x020fce0007ffe0ff */
[----:B------:R-:W-:Y:S01]  /*1930*/  HMMA.16816.F32.BF16 R32, R172, R58, RZ ;  /* 0x0000003aac20723c */ /* 0x000fe200000418ff */
[----:B------:R-:W5:Y:S07]  /*1940*/  LDSM.16.M88.4 R56, [R251] ;  /* 0x00000000fb38783b */ /* 0x000f6e0000000200 */
[C---:B------:R-:W-:Y:S08]  /*1950*/  HMMA.16816.F32.BF16 R20, R176.reuse, R60, R20 ;  /* 0x0000003cb014723c */ /* 0x040ff00000041814 */
[C---:B------:R-:W-:Y:S01]  /*1960*/  HMMA.16816.F32.BF16 R12, R176.reuse, R62, R12 ;  /* 0x0000003eb00c723c */ /* 0x040fe2000004180c */
[----:B------:R-:W2:Y:S07]  /*1970*/  LDSM.16.M88.4 R60, [R251+0x800] ;  /* 0x00080000fb3c783b */ /* 0x000eae0000000200 */
[C---:B------:R-:W-:Y:S08]  /*1980*/  HMMA.16816.F32.BF16 R8, R176.reuse, R68, R8 ;  /* 0x00000044b008723c */ /* 0x040ff00000041808 */
[C---:B------:R-:W-:Y:S01]  /*1990*/  HMMA.16816.F32.BF16 R16, R176.reuse, R70, R16 ;  /* 0x00000046b010723c */ /* 0x040fe20000041810 */
[----:B------:R-:W-:Y:S07]  /*19a0*/  LDSM.16.M88.4 R68, [R248+0x13100] ;  /* 0x01310000f844783b */ /* 0x000fee0000000200 */
[C---:B------:R-:W-:Y:S08]  /*19b0*/  HMMA.16816.F32.BF16 R28, R176.reuse, R76, R28 ;  /* 0x0000004cb01c723c */ /* 0x040ff0000004181c */
[----:B------:R-:W-:Y:S01]  /*19c0*/  HMMA.16816.F32.BF16 R32, R176, R78, R32 ;  /* 0x0000004eb020723c */ /* 0x000fe20000041820 */
[----:B------:R-:W-:Y:S07]  /*19d0*/  LDSM.16.M88.4 R76, [R248+0x13900] ;  /* 0x01390000f84c783b */ /* 0x000fee0000000200 */
[C---:B-1----:R-:W-:Y:S01]  /*19e0*/  HMMA.16816.F32.BF16 R36, R192.reuse, R24, R48 ;  /* 0x00000018c024723c */ /* 0x042fe20000041830 */
[----:B------:R-:W-:Y:S07]  /*19f0*/  LDSM.16.M88.4 R48, [R91+0x2000] ;  /* 0x002000005b30783b */ /* 0x000fee0000000200 */
[C---:B------:R-:W-:Y:S08]  /*1a00*/  HMMA.16816.F32.BF16 R40, R192.reuse, R26, R40 ;  /* 0x0000001ac028723c */ /* 0x040ff00000041828 */
[C---:B--2---:R-:W-:Y:S08]  /*1a10*/  HMMA.16816.F32.BF16 R24, R192.reuse, R44, R20 ;  /* 0x0000002cc018723c */ /* 0x044ff00000041814 */
[C---:B------:R-:W-:Y:S01]  /*1a20*/  HMMA.16816.F32.BF16 R20, R192.reuse, R46, R12 ;  /* 0x0000002ec014723c */ /* 0x040fe2000004180c */
[----:B------:R-:W1:Y:S04]  /*1a30*/  LDSM.16.M88.4 R12, [R248+0x12100] ;  /* 0x01210000f80c783b */ /* 0x000e680000000200 */
[----:B------:R-:W2:Y:S03]  /*1a40*/  LDSM.16.M88.4 R44, [R248+0x12900] ;  /* 0x01290000f82c783b */ /* 0x000ea60000000200 */
[C---:B---3--:R-:W-:Y:S08]  /*1a50*/  HMMA.16816.F32.BF16 R8, R192.reuse, R52, R8 ;  /* 0x00000034c008723c */ /* 0x048ff00000041808 */
[C---:B------:R-:W-:Y:S01]  /*1a60*/  HMMA.16816.F32.BF16 R16, R192.reuse, R54, R16 ;  /* 0x00000036c010723c */ /* 0x040fe20000041810 */
[----:B------:R-:W3:Y:S07]  /*1a70*/  LDSM.16.M88.4 R52, [R91+0x2800] ;  /* 0x002800005b34783b */ /* 0x000eee0000000200 */
[C---:B----4-:R-:W-:Y:S08]  /*1a80*/  HMMA.16816.F32.BF16 R28, R192.reuse, R64, R28 ;  /* 0x00000040c01c723c */ /* 0x050ff0000004181c */
[----:B------:R-:W-:Y:S01]  /*1a90*/  HMMA.16816.F32.BF16 R32, R192, R66, R32 ;  /* 0x00000042c020723c */ /* 0x000fe20000041820 */
[----:B------:R-:W-:Y:S07]  /*1aa0*/  LDSM.16.M88.4 R64, [R3+0x13100] ;  /* 0x013100000340783b */ /* 0x000fee0000000200 */
[C---:B-----5:R-:W-:Y:S08]  /*1ab0*/  HMMA.16816.F32.BF16 R36, R196.reuse, R56, R36 ;  /* 0x00000038c424723c */ /* 0x060ff00000041824 */
[C---:B------:R-:W-:Y:S01]  /*1ac0*/  HMMA.16816.F32.BF16 R40, R196.reuse, R58, R40 ;  /* 0x0000003ac428723c */ /* 0x040fe20000041828 */
[----:B------:R-:W-:Y:S07]  /*1ad0*/  LDSM.16.M88.4 R56, [R3+0x12900] ;  /* 0x012900000338783b */ /* 0x000fee0000000200 */
[C---:B------:R-:W-:Y:S08]  /*1ae0*/  HMMA.16816.F32.BF16 R24, R196.reuse, R60, R24 ;  /* 0x0000003cc418723c */ /* 0x040ff00000041818 */
[C---:B------:R-:W-:Y:S01]  /*1af0*/  HMMA.16816.F32.BF16 R20, R196.reuse, R62, R20 ;  /* 0x0000003ec414723c */ /* 0x040fe20000041814 */
[----:B------:R-:W4:Y:S07]  /*1b00*/  LDSM.16.M88.4 R60, [R91+0x3000] ;  /* 0x003000005b3c783b */ /* 0x000f2e0000000200 */
[C---:B------:R-:W-:Y:S08]  /*1b10*/  HMMA.16816.F32.BF16 R8, R196.reuse, R72, R8 ;  /* 0x00000048c408723c */ /* 0x040ff00000041808 */
[C---:B------:R-:W-:Y:S01]  /*1b20*/  HMMA.16816.F32.BF16 R16, R196.reuse, R74, R16 ;  /* 0x0000004ac410723c */ /* 0x040fe20000041810 */
[----:B------:R-:W-:Y:S07]  /*1b30*/  LDSM.16.M88.4 R72, [R3+0x13900] ;  /* 0x013900000348783b */ /* 0x000fee0000000200 */
[C---:B------:R-:W-:Y:S08]  /*1b40*/  HMMA.16816.F32.BF16 R28, R196.reuse, R80, R28 ;  /* 0x00000050c41c723c */ /* 0x040ff0000004181c */
[----:B------:R-:W-:Y:S01]  /*1b50*/  HMMA.16816.F32.BF16 R32, R196, R82, R32 ;  /* 0x00000052c420723c */ /* 0x000fe20000041820 */
[----:B------:R-:W5:Y:S07]  /*1b60*/  LDSM.16.M88.4 R80, [R91+0x3800] ;  /* 0x003800005b50783b */ /* 0x000f6e0000000200 */
[C---:B-1----:R-:W-:Y:S08]  /*1b70*/  HMMA.16816.F32.BF16 R36, R200.reuse, R12, R36 ;  /* 0x0000000cc824723c */ /* 0x042ff00000041824 */
[C---:B------:R-:W-:Y:S08]  /*1b80*/  HMMA.16816.F32.BF16 R40, R200.reuse, R14, R40 ;  /* 0x0000000ec828723c */ /* 0x040ff00000041828 */
[C---:B--2---:R-:W-:Y:S08]  /*1b90*/  HMMA.16816.F32.BF16 R24, R200.reuse, R44, R24 ;  /* 0x0000002cc818723c */ /* 0x044ff00000041818 */
[C---:B------:R-:W-:Y:S01]  /*1ba0*/  HMMA.16816.F32.BF16 R20, R200.reuse, R46, R20 ;  /* 0x0000002ec814723c */ /* 0x040fe20000041814 */
[----:B------:R-:W1:Y:S07]  /*1bb0*/  LDSM.16.M88.4 R44, [R3+0x12100] ;  /* 0x01210000032c783b */ /* 0x000e6e0000000200 */
[C---:B------:R-:W-:Y:S08]  /*1bc0*/  HMMA.16816.F32.BF16 R12, R200.reuse, R68, R8 ;  /* 0x00000044c80c723c */ /* 0x040ff00000041808 */
[C---:B------:R-:W-:Y:S01]  /*1bd0*/  HMMA.16816.F32.BF16 R8, R200.reuse, R70, R16 ;  /* 0x00000046c808723c */ /* 0x040fe20000041810 */
[----:B------:R-:W-:Y:S07]  /*1be0*/  LDSM.16.M88.4 R68, [R251+0x3000] ;  /* 0x00300000fb44783b */ /* 0x000fee0000000200 */
[C---:B------:R-:W-:Y:S08]  /*1bf0*/  HMMA.16816.F32.BF16 R28, R200.reuse, R76, R28 ;  /* 0x0000004cc81c723c */ /* 0x040ff0000004181c */
[----:B------:R-:W-:Y:S01]  /*1c00*/  HMMA.16816.F32.BF16 R32, R200, R78, R32 ;  /* 0x0000004ec820723c */ /* 0x000fe20000041820 */
[----:B------:R-:W-:Y:S07]  /*1c10*/  LDSM.16.M88.4 R76, [R248+0x15900] ;  /* 0x01590000f84c783b */ /* 0x000fee0000000200 */
[C---:B------:R-:W-:Y:S08]  /*1c20*/  HMMA.16816.F32.BF16 R36, R204.reuse, R48, R36 ;  /* 0x00000030cc24723c */ /* 0x040ff00000041824 */
[C---:B------:R-:W-:Y:S01]  /*1c30*/  HMMA.16816.F32.BF16 R40, R204.reuse, R50, R40 ;  /* 0x00000032cc28723c */ /* 0x040fe20000041828 */
[----:B------:R-:W-:Y:S07]  /*1c40*/  LDSM.16.M88.4 R48, [R248+0x14100] ;  /* 0x01410000f830783b */ /* 0x000fee0000000200 */
[C---:B---3--:R-:W-:Y:S08]  /*1c50*/  HMMA.16816.F32.BF16 R24, R204.reuse, R52, R24 ;  /* 0x00000034cc18723c */ /* 0x048ff00000041818 */
[C---:B------:R-:W-:Y:S01]  /*1c60*/  HMMA.16816.F32.BF16 R20, R204.reuse, R54, R20 ;  /* 0x00000036cc14723c */ /* 0x040fe20000041814 */
[----:B------:R-:W2:Y:S07]  /*1c70*/  LDSM.16.M88.4 R52, [R251+0x2000] ;  /* 0x00200000fb34783b */ /* 0x000eae0000000200 */
[C---:B----4-:R-:W-:Y:S08]  /*1c80*/  HMMA.16816.F32.BF16 R16, R204.reuse, R60, R12 ;  /* 0x0000003ccc10723c */ /* 0x050ff0000004180c */
[C---:B------:R-:W-:Y:S01]  /*1c90*/  HMMA.16816.F32.BF16 R12, R204.reuse, R62, R8 ;  /* 0x0000003ecc0c723c */ /* 0x040fe20000041808 */
[----:B------:R-:W3:Y:S07]  /*1ca0*/  LDSM.16.M88.4 R60, [R251+0x2800] ;  /* 0x00280000fb3c783b */ /* 0x000eee0000000200 */
[C---:B-----5:R-:W-:Y:S08]  /*1cb0*/  HMMA.16816.F32.BF16 R8, R204.reuse, R80, R28 ;  /* 0x00000050cc08723c */ /* 0x060ff0000004181c */
[----:B------:R-:W-:Y:S01]  /*1cc0*/  HMMA.16816.F32.BF16 R32, R204, R82, R32 ;  /* 0x00000052cc20723c */ /* 0x000fe20000041820 */
[----:B------:R-:W4:Y:S07]  /*1cd0*/  LDSM.16.M88.4 R80, [R251+0x3800] ;  /* 0x00380000fb50783b */ /* 0x000f2e0000000200 */
[C---:B-1----:R-:W-:Y:S08]  /*1ce0*/  HMMA.16816.F32.BF16 R36, R208.reuse, R44, R36 ;  /* 0x0000002cd024723c */ /* 0x042ff00000041824 */
[C---:B------:R-:W-:Y:S01]  /*1cf0*/  HMMA.16816.F32.BF16 R40, R208.reuse, R46, R40 ;  /* 0x0000002ed028723c */ /* 0x040fe20000041828 */
[----:B------:R-:W-:Y:S07]  /*1d00*/  LDSM.16.M88.4 R44, [R91+0x4000] ;  /* 0x004000005b2c783b */ /* 0x000fee0000000200 */
[C---:B------:R-:W-:Y:S08]  /*1d10*/  HMMA.16816.F32.BF16 R28, R208.reuse, R56, R24 ;  /* 0x00000038d01c723c */ /* 0x040ff00000041818 */
[C---:B------:R-:W-:Y:S01]  /*1d20*/  HMMA.16816.F32.BF16 R24, R208.reuse, R58, R20 ;  /* 0x0000003ad018723c */ /* 0x040fe20000041814 */
[----:B------:R-:W1:Y:S07]  /*1d30*/  LDSM.16.M88.4 R56, [R248+0x14900] ;  /* 0x01490000f838783b */ /* 0x000e6e0000000200 */
[C---:B------:R-:W-:Y:S08]  /*1d40*/  HMMA.16816.F32.BF16 R20, R208.reuse, R64, R16 ;  /* 0x00000040d014723c */ /* 0x040ff00000041810 */
[C---:B------:R-:W-:Y:S01]  /*1d50*/  HMMA.16816.F32.BF16 R16, R208.reuse, R66, R12 ;  /* 0x00000042d010723c */ /* 0x040fe2000004180c */
[----:B------:R-:W5:Y:S07]  /*1d60*/  LDSM.16.M88.4 R64, [R248+0x15100] ;  /* 0x01510000f840783b */ /* 0x000f6e0000000200 */
[C---:B------:R-:W-:Y:S08]  /*1d70*/  HMMA.16816.F32.BF16 R12, R208.reuse, R72, R8 ;  /* 0x00000048d00c723c */ /* 0x040ff00000041808 */
[----:B------:R-:W-:Y:S01]  /*1d80*/  HMMA.16816.F32.BF16 R8, R208, R74, R32 ;  /* 0x0000004ad008723c */ /* 0x000fe20000041820 */
[----:B------:R-:W-:Y:S07]  /*1d90*/  LDSM.16.M88.4 R72, [R91+0x5800] ;  /* 0x005800005b48783b */ /* 0x000fee0000000200 */
[C---:B--2---:R-:W-:Y:S08]  /*1da0*/  HMMA.16816.F32.BF16 R36, R212.reuse, R52, R36 ;  /* 0x00000034d424723c */ /* 0x044ff00000041824 */
[C---:B------:R-:W-:Y:S01]  /*1db0*/  HMMA.16816.F32.BF16 R40, R212.reuse, R54, R40 ;  /* 0x00000036d428723c */ /* 0x040fe20000041828 */
[----:B------:R-:W-:Y:S07]  /*1dc0*/  LDSM.16.M88.4 R52, [R91+0x4800] ;  /* 0x004800005b34783b */ /* 0x000fee0000000200 */
[C---:B---3--:R-:W-:Y:S08]  /*1dd0*/  HMMA.16816.F32.BF16 R32, R212.reuse, R60, R28 ;  /* 0x0000003cd420723c */ /* 0x048ff0000004181c */
[C---:B------:R-:W-:Y:S01]  /*1de0*/  HMMA.16816.F32.BF16 R28, R212.reuse, R62, R24 ;  /* 0x0000003ed41c723c */ /* 0x040fe20000041818 */
[----:B------:R-:W2:Y:S07]  /*1df0*/  LDSM.16.M88.4 R60, [R91+0x5000] ;  /* 0x005000005b3c783b */ /* 0x000eae0000000200 */
[C---:B------:R-:W-:Y:S08]  /*1e00*/  HMMA.16816.F32.BF16 R24, R212.reuse, R68, R20 ;  /* 0x00000044d418723c */ /* 0x040ff00000041814 */
[C---:B------:R-:W-:Y:S01]  /*1e10*/  HMMA.16816.F32.BF16 R20, R212.reuse, R70, R16 ;  /* 0x00000046d414723c */ /* 0x040fe20000041810 */
[----:B------:R-:W-:Y:S07]  /*1e20*/  LDSM.16.M88.4 R68, [R3+0x14900] ;  /* 0x014900000344783b */ /* 0x000fee0000000200 */
[C---:B----4-:R-:W-:Y:S08]  /*1e30*/  HMMA.16816.F32.BF16 R16, R212.reuse, R80, R12 ;  /* 0x00000050d410723c */ /* 0x050ff0000004180c */
[----:B------:R-:W-:Y:S08]  /*1e40*/  HMMA.16816.F32.BF16 R12, R212, R82, R8 ;  /* 0x00000052d40c723c */ /* 0x000ff00000041808 */
[C---:B------:R-:W-:Y:S08]  /*1e50*/  HMMA.16816.F32.BF16 R8, R216.reuse, R48, R36 ;  /* 0x00000030d808723c */ /* 0x040ff00000041824 */
[C---:B------:R-:W-:Y:S01]  /*1e60*/  HMMA.16816.F32.BF16 R40, R216.reuse, R50, R40 ;  /* 0x00000032d828723c */ /* 0x040fe20000041828 */
[----:B------:R-:W3:Y:S07]  /*1e70*/  LDSM.16.M88.4 R48, [R3+0x14100] ;  /* 0x014100000330783b */ /* 0x000eee0000000200 */
[C---:B-1----:R-:W-:Y:S08]  /*1e80*/  HMMA.16816.F32.BF16 R36, R216.reuse, R56, R32 ;  /* 0x00000038d824723c */ /* 0x042ff00000041820 */
[C---:B------:R-:W-:Y:S01]  /*1e90*/  HMMA.16816.F32.BF16 R32, R216.reuse, R58, R28 ;  /* 0x0000003ad820723c */ /* 0x040fe2000004181c */
[----:B------:R-:W-:Y:S07]  /*1ea0*/  LDSM.16.M88.4 R56, [R3+0x15900] ;  /* 0x015900000338783b */ /* 0x000fee0000000200 */
[C---:B-----5:R-:W-:Y:S08]  /*1eb0*/  HMMA.16816.F32.BF16 R28, R216.reuse, R64, R24 ;  /* 0x00000040d81c723c */ /* 0x060ff00000041818 */
[C---:B------:R-:W-:Y:S08]  /*1ec0*/  HMMA.16816.F32.BF16 R24, R216.reuse, R66, R20 ;  /* 0x00000042d818723c */ /* 0x040ff00000041814 */
[C---:B------:R-:W-:Y:S08]  /*1ed0*/  HMMA.16816.F32.BF16 R20, R216.reuse, R76, R16 ;  /* 0x0000004cd814723c */ /* 0x040ff00000041810 */
[----:B------:R-:W-:Y:S08]  /*1ee0*/  HMMA.16816.F32.BF16 R16, R216, R78, R12 ;  /* 0x0000004ed810723c */ /* 0x000ff0000004180c */
[C---:B------:R-:W-:Y:S08]  /*1ef0*/  HMMA.16816.F32.BF16 R12, R220.reuse, R44, R8 ;  /* 0x0000002cdc0c723c */ /* 0x040ff00000041808 */
[C---:B--2---:R-:W-:Y:S08]  /*1f00*/  HMMA.16816.F32.BF16 R28, R220.reuse, R60, R28 ;  /* 0x0000003cdc1c723c */ /* 0x044ff0000004181c */
[C---:B------:R-:W-:Y:S08]  /*1f10*/  HMMA.16816.F32.BF16 R24, R220.reuse, R62, R24 ;  /* 0x0000003edc18723c */ /* 0x040ff00000041818 */
[C---:B------:R-:W-:Y:S08]  /*1f20*/  HMMA.16816.F32.BF16 R60, R220.reuse, R74, R16 ;  /* 0x0000004adc3c723c */ /* 0x040ff00000041810 */
[----:B------:R-:W-:Y:S08]  /*1f30*/  HMMA.16816.F32.BF16 R32, R220, R54, R32 ;  /* 0x00000036dc20723c */ /* 0x000ff00000041820 */
[----:B---3--:R-:W-:Y:S01]  /*1f40*/  HMMA.16816.F32.BF16 R16, R224, R48, R12 ;  /* 0x00000030e010723c */ /* 0x008fe2000004180c */
[----:B------:R-:W1:Y:S07]  /*1f50*/  LDSM.16.M88.4 R12, [R251+0x4000] ;  /* 0x00400000fb0c783b */ /* 0x000e6e0000000200 */
[C---:B------:R-:W-:Y:S08]  /*1f60*/  HMMA.16816.F32.BF16 R8, R220.reuse, R46, R40 ;  /* 0x0000002edc08723c */ /* 0x040ff00000041828 */
[C---:B------:R-:W-:Y:S01]  /*1f70*/  HMMA.16816.F32.BF16 R64, R220.reuse, R72, R20 ;  /* 0x00000048dc40723c */ /* 0x040fe20000041814 */
[----:B------:R-:W2:Y:S04]  /*1f80*/  LDSM.16.M88.4 R20, [R3+0x15100] ;  /* 0x015100000314783b */ /* 0x000ea80000000200 */
[----:B------:R-:W-:Y:S03]  /*1f90*/  LDSM.16.M88.4 R72, [R251+0x5800] ;  /* 0x00580000fb48783b */ /* 0x000fe60000000200 */
[----:B------:R-:W-:Y:S01]  /*1fa0*/  HMMA.16816.F32.BF16 R36, R220, R52, R36 ;  /* 0x00000034dc24723c */ /* 0x000fe20000041824 */
[----:B------:R-:W-:Y:S07]  /*1fb0*/  LDSM.16.M88.4 R52, [R251+0x4800] ;  /* 0x00480000fb34783b */ /* 0x000fee0000000200 */
[C---:B------:R-:W-:Y:S01]  /*1fc0*/  HMMA.16816.F32.BF16 R44, R224.reuse, R70, R32 ;  /* 0x00000046e02c723c */ /* 0x040fe20000041820 */
[----:B------:R-:W3:Y:S07]  /*1fd0*/  LDSM.16.M88.4 R32, [R248+0x16100] ;  /* 0x01610000f820783b */ /* 0x000eee0000000200 */
[----:B------:R-:W-:Y:S08]  /*1fe0*/  HMMA.16816.F32.BF16 R8, R224, R50, R8 ;  /* 0x00000032e008723c */ /* 0x000ff00000041808 */
[----:B-1----:R-:W-:Y:S08]  /*1ff0*/  HMMA.16816.F32.BF16 R16, R228, R12, R16 ;  /* 0x0000000ce410723c */ /* 0x002ff00000041810 */
[C---:B------:R-:W-:Y:S01]  /*2000*/  HMMA.16816.F32.BF16 R48, R224.reuse, R68, R36 ;  /* 0x00000044e030723c */ /* 0x040fe20000041824 */
[----:B------:R-:W-:Y:S07]  /*2010*/  LDSM.16.M88.4 R68, [R251+0x5000] ;  /* 0x00500000fb44783b */ /* 0x000fee0000000200 */
[C---:B--2---:R-:W-:Y:S08]  /*2020*/  HMMA.16816.F32.BF16 R40, R224.reuse, R20, R28 ;  /* 0x00000014e028723c */ /* 0x044ff0000004181c */
[C---:B------:R-:W-:Y:S01]  /*2030*/  HMMA.16816.F32.BF16 R28, R224.reuse, R22, R24 ;  /* 0x00000016e01c723c */ /* 0x040fe20000041818 */
[----:B------:R-:W1:Y:S07]  /*2040*/  LDSM.16.M88.4 R20, [R91+0x6000] ;  /* 0x006000005b14783b */ /* 0x000e6e0000000200 */
[----:B------:R-:W-:Y:S01]  /*2050*/  HMMA.16816.F32.BF16 R36, R224, R56, R64 ;  /* 0x00000038e024723c */ /* 0x000fe20000041840 */
[----:B------:R-:W-:Y:S07]  /*2060*/  LDSM.16.M88.4 R64, [R248+0x17900] ;  /* 0x01790000f840783b */ /* 0x000fee0000000200 */
[----:B------:R-:W-:Y:S08]  /*2070*/  HMMA.16816.F32.BF16 R8, R228, R14, R8 ;  /* 0x0000000ee408723c */ /* 0x000ff00000041808 */
[----:B---3--:R-:W-:Y:S08]  /*2080*/  HMMA.16816.F32.BF16 R12, R232, R32, R16 ;  /* 0x00000020e80c723c */ /* 0x008ff00000041810 */
[C---:B------:R-:W-:Y:S01]  /*2090*/  HMMA.16816.F32.BF16 R24, R228.reuse, R52, R48 ;  /* 0x00000034e418723c */ /* 0x040fe20000041830 */
[----:B------:R-:W-:Y:S07]  /*20a0*/  LDSM.16.M88.4 R48, [R91+0x6800] ;  /* 0x006800005b30783b */ /* 0x000fee0000000200 */
[C---:B------:R-:W-:Y:S01]  /*20b0*/  HMMA.16816.F32.BF16 R76, R228.reuse, R72, R36 ;  /* 0x00000048e44c723c */ /* 0x040fe20000041824 */
[----:B------:R-:W2:Y:S07]  /*20c0*/  LDSM.16.M88.4 R36, [R3+0x16100] ;  /* 0x016100000324783b */ /* 0x000eae0000000200 */
[----:B------:R-:W-:Y:S01]  /*20d0*/  HMMA.16816.F32.BF16 R52, R228, R54, R44 ;  /* 0x00000036e434723c */ /* 0x000fe2000004182c */
[----:B------:R-:W3:Y:S07]  /*20e0*/  LDSM.16.M88.4 R44, [R248+0x16900] ;  /* 0x01690000f82c783b */ /* 0x000eee0000000200 */
[----:B------:R-:W-:Y:S08]  /*20f0*/  HMMA.16816.F32.BF16 R8, R232, R34, R8 ;  /* 0x00000022e808723c */ /* 0x000ff00000041808 */
[----:B-1----:R-:W-:Y:S08]  /*2100*/  HMMA.16816.F32.BF16 R12, R236, R20, R12 ;  /* 0x00000014ec0c723c */ /* 0x002ff0000004180c */
[----:B------:R-:W-:Y:S08]  /*2110*/  HMMA.16816.F32.BF16 R80, R224, R58, R60 ;  /* 0x0000003ae050723c */ /* 0x000ff0000004183c */
[C---:B------:R-:W-:Y:S01]  /*2120*/  HMMA.16816.F32.BF16 R60, R228.reuse, R68, R40 ;  /* 0x00000044e43c723c */ /* 0x040fe20000041828 */
[----:B------:R-:W1:Y:S07]  /*2130*/  LDSM.16.M88.4 R40, [R251+0x6000] ;  /* 0x00600000fb28783b */ /* 0x000e6e0000000200 */
[----:B------:R-:W-:Y:S01]  /*2140*/  HMMA.16816.F32.BF16 R56, R228, R70, R28 ;  /* 0x00000046e438723c */ /* 0x000fe2000004181c */
[----:B------:R-:W4:Y:S07]  /*2150*/  LDSM.16.M88.4 R28, [R248+0x17100] ;  /* 0x01710000f81c783b */ /* 0x000f2e0000000200 */
[----:B------:R-:W-:Y:S08]  /*2160*/  HMMA.16816.F32.BF16 R8, R236, R22, R8 ;  /* 0x00000016ec08723c */ /* 0x000ff00000041808 */
[----:B--2---:R-:W-:Y:S08]  /*2170*/  HMMA.16816.F32.BF16 R12, R240, R36, R12 ;  /* 0x00000024f00c723c */ /* 0x004ff0000004180c */
[C---:B---3--:R-:W-:Y:S08]  /*2180*/  HMMA.16816.F32.BF16 R16, R232.reuse, R44, R24 ;  /* 0x0000002ce810723c */ /* 0x048ff00000041818 */
[----:B------:R-:W-:Y:S01]  /*2190*/  HMMA.16816.F32.BF16 R24, R232, R46, R52 ;  /* 0x0000002ee818723c */ /* 0x000fe20000041834 */
[----:B------:R-:W2:Y:S04]  /*21a0*/  LDSM.16.M88.4 R52, [R91+0x7000] ;  /* 0x007000005b34783b */ /* 0x000ea80000000200 */
[----:B------:R-:W3:Y:S03]  /*21b0*/  LDSM.16.M88.4 R44, [R3+0x16900] ;  /* 0x01690000032c783b */ /* 0x000ee60000000200 */
[----:B------:R-:W-:Y:S08]  /*21c0*/  HMMA.16816.F32.BF16 R8, R240, R38, R8 ;  /* 0x00000026f008723c */ /* 0x000ff00000041808 */
[----:B-1----:R-:W-:Y:S08]  /*21d0*/  HMMA.16816.F32.BF16 R32, R244, R40, R12 ;  /* 0x00000028f420723c */ /* 0x002ff0000004180c */
[----:B------:R-:W-:Y:S08]  /*21e0*/  HMMA.16816.F32.BF16 R20, R236, R48, R16 ;  /* 0x00000030ec14723c */ /* 0x000ff00000041810 */
[----:B----4-:R-:W-:Y:S08]  /*21f0*/  HMMA.16816.F32.BF16 R12, R232, R28, R60 ;  /* 0x0000001ce80c723c */ /* 0x010ff0000004183c */
[----:B------:R-:W-:Y:S01]  /*2200*/  HMMA.16816.F32.BF16 R16, R236, R50, R24 ;  /* 0x00000032ec10723c */ /* 0x000fe20000041818 */
[----:B------:R-:W-:Y:S01]  /*2210*/  LDSM.16.M88.4 R48, [R91+0x7800] ;  /* 0x007800005b30783b */ /* 0x000fe20000000200 */
[----:B------:R-:W-:-:S02]  /*2220*/  FMUL.FTZ R32, R32, c[0x0][0x320] ;  /* 0x0000c80020207a20 */ /* 0x000fc40000410000 */
[----:B------:R-:W-:Y:S02]  /*2230*/  FMUL.FTZ R33, R33, c[0x0][0x320] ;  /* 0x0000c80021217a20 */ /* 0x000fe40000410000 */
[----:B------:R-:W-:Y:S01]  /*2240*/  FMUL.FTZ R34, R34, c[0x0][0x320] ;  /* 0x0000c80022227a20 */ /* 0x000fe20000410000 */
[----:B------:R-:W1:Y:S01]  /*2250*/  MUFU.TANH R73, R32 ;  /* 0x0000002000497308 */ /* 0x000e620000002400 */
[----:B------:R-:W-:Y:S01]  /*2260*/  HMMA.16816.F32.BF16 R36, R232, R30, R56 ;  /* 0x0000001ee824723c */ /* 0x000fe20000041838 */
[----:B------:R-:W-:Y:S01]  /*2270*/  LDSM.16.M88.4 R56, [R251+0x6800] ;  /* 0x00680000fb38783b */ /* 0x000fe20000000200 */
[----:B------:R-:W-:-:S05]  /*2280*/  FMUL.FTZ R35, R35, c[0x0][0x320] ;  /* 0x0000c80023237a20 */ /* 0x000fca0000410000 */
[----:B------:R-:W4:Y:S01]  /*2290*/  MUFU.TANH R72, R33 ;  /* 0x0000002100487308 */ /* 0x000f220000002400 */
[----:B------:R-:W-:Y:S01]  /*22a0*/  HMMA.16816.F32.BF16 R28, R244, R42, R8 ;  /* 0x0000002af41c723c */ /* 0x000fe20000041808 */
[----:B------:R-:W5:Y:S07]  /*22b0*/  LDSM.16.M88.4 R40, [R3+0x17100] ;  /* 0x017100000328783b */ /* 0x000f6e0000000200 */
[----:B--2---:R-:W-:Y:S08]  /*22c0*/  HMMA.16816.F32.BF16 R12, R236, R52, R12 ;  /* 0x00000034ec0c723c */ /* 0x004ff0000004180c */
[----:B---3--:R-:W-:Y:S08]  /*22d0*/  HMMA.16816.F32.BF16 R8, R240, R46, R16 ;  /* 0x0000002ef008723c */ /* 0x008ff00000041810 */
[----:B------:R-:W-:Y:S01]  /*22e0*/  HMMA.16816.F32.BF16 R68, R228, R74, R80 ;  /* 0x0000004ae444723c */ /* 0x000fe20000041850 */
[----:B------:R-:W-:-:S02]  /*22f0*/  FMUL.FTZ R28, R28, c[0x0][0x320] ;  /* 0x0000c8001c1c7a20 */ /* 0x000fc40000410000 */
[----:B------:R-:W-:Y:S02]  /*2300*/  FMUL.FTZ R29, R29, c[0x0][0x320] ;  /* 0x0000c8001d1d7a20 */ /* 0x000fe40000410000 */
[----:B------:R-:W-:Y:S02]  /*2310*/  FMUL.FTZ R30, R30, c[0x0][0x320] ;  /* 0x0000c8001e1e7a20 */ /* 0x000fe40000410000 */
[----:B------:R-:W-:Y:S01]  /*2320*/  FMUL.FTZ R31, R31, c[0x0][0x320] ;  /* 0x0000c8001f1f7a20 */ /* 0x000fe20000410000 */
[----:B------:R-:W-:Y:S01]  /*2330*/  HMMA.16816.F32.BF16 R20, R240, R44, R20 ;  /* 0x0000002cf014723c */ /* 0x000fe20000041814 */
[----:B------:R-:W-:Y:S07]  /*2340*/  LDSM.16.M88.4 R44, [R251+0x7000] ;  /* 0x00700000fb2c783b */ /* 0x000fee0000000200 */
[----:B------:R-:W-:Y:S01]  /*2350*/  HMMA.16816.F32.BF16 R60, R232, R64, R76 ;  /* 0x00000040e83c723c */ /* 0x000fe2000004184c */
[----:B------:R-:W2:Y:S07]  /*2360*/  MUFU.TANH R65, R34 ;  /* 0x0000002200417308 */ /* 0x000eae0000002400 */
[----:B-----5:R-:W-:Y:S01]  /*2370*/  HMMA.16816.F32.BF16 R16, R240, R40, R12 ;  /* 0x00000028f010723c */ /* 0x020fe2000004180c */
[----:B------:R3:W1:Y:S07]  /*2380*/  MUFU.TANH R64, R35 ;  /* 0x0000002300407308 */ /* 0x00066e0000002400 */
[----:B------:R-:W-:Y:S08]  /*2390*/  HMMA.16816.F32.BF16 R12, R244, R58, R8 ;  /* 0x0000003af40c723c */ /* 0x000ff00000041808 */
[----:B------:R-:W-:Y:S08]  /*23a0*/  HMMA.16816.F32.BF16 R8, R232, R66, R68 ;  /* 0x00000042e808723c */ /* 0x000ff00000041844 */
[----:B---3--:R-:W-:Y:S01]  /*23b0*/  HMMA.16816.F32.BF16 R32, R236, R54, R36 ;  /* 0x00000036ec20723c */ /* 0x008fe20000041824 */
[----:B------:R3:W5:Y:S01]  /*23c0*/  LDSM.16.M88.4 R36, [R3+0x17900] ;  /* 0x017900000324783b */ /* 0x0007620000000200 */
[----:B------:R-:W1:Y:S06]  /*23d0*/  MUFU.TANH R55, R30 ;  /* 0x0000001e00377308 */ /* 0x000e6c0000002400 */
[----:B------:R-:W-:Y:S01]  /*23e0*/  HMMA.16816.F32.BF16 R24, R244, R56, R20 ;  /* 0x00000038f418723c */ /* 0x000fe20000041814 */
[----:B------:R-:W-:Y:S01]  /*23f0*/  FMUL.FTZ R12, R12, c[0x0][0x320] ;  /* 0x0000c8000c0c7a20 */ /* 0x000fe20000410000 */
[----:B------:R-:W1:Y:S01]  /*2400*/  MUFU.TANH R57, R28 ;  /* 0x0000001c00397308 */ /* 0x000e620000002400 */
[----:B------:R-:W-:-:S02]  /*2410*/  FMUL.FTZ R13, R13, c[0x0][0x320] ;  /* 0x0000c8000d0d7a20 */ /* 0x000fc40000410000 */
[----:B------:R-:W-:Y:S02]  /*2420*/  FMUL.FTZ R14, R14, c[0x0][0x320] ;  /* 0x0000c8000e0e7a20 */ /* 0x000fe40000410000 */
[----:B------:R-:W-:Y:S01]  /*2430*/  FMUL.FTZ R15, R15, c[0x0][0x320] ;  /* 0x0000c8000f0f7a20 */ /* 0x000fe20000410000 */
[C---:B------:R-:W-:Y:S02]  /*2440*/  HMMA.16816.F32.BF16 R20, R236.reuse, R48, R60 ;  /* 0x00000030ec14723c */ /* 0x040fe4000004183c */
[----:B------:R-:W1:Y:S06]  /*2450*/  MUFU.TANH R56, R29 ;  /* 0x0000001d00387308 */ /* 0x000e6c0000002400 */
[----:B------:R-:W-:Y:S01]  /*2460*/  HMMA.16816.F32.BF16 R8, R236, R50, R8 ;  /* 0x00000032ec08723c */ /* 0x000fe20000041808 */
[----:B---3--:R-:W-:Y:S01]  /*2470*/  IADD3 R3, R91, 0x2800, RZ ;  /* 0x000028005b037810 */ /* 0x008fe20007ffe0ff */
[----:B------:R3:W1:Y:S04]  /*2480*/  MUFU.TANH R54, R31 ;  /* 0x0000001f00367308 */ /* 0x0006680000002400 */
[----:B------:R1:W-:Y:S02]  /*2490*/  STL [R1+0x34], R3 ;  /* 0x0000340301007387 */ /* 0x0003e40000100800 */
[----:B------:R-:W-:-:S02]  /*24a0*/  FMUL.FTZ R24, R24, c[0x0][0x320] ;  /* 0x0000c80018187a20 */ /* 0x000fc40000410000 */
[----:B------:R-:W-:Y:S01]  /*24b0*/  FMUL.FTZ R25, R25, c[0x0][0x320] ;  /* 0x0000c80019197a20 */ /* 0x000fe20000410000 */
[----:B------:R2:W-:Y:S01]  /*24c0*/  STL [R1+0x30], R2 ;  /* 0x0000300201007387 */ /* 0x0005e20000100800 */
[----:B------:R-:W-:Y:S01]  /*24d0*/  FMUL.FTZ R26, R26, c[0x0][0x320] ;  /* 0x0000c8001a1a7a20 */ /* 0x000fe20000410000 */
[----:B------:R-:W1:Y:S01]  /*24e0*/  MUFU.TANH R53, R24 ;  /* 0x0000001800357308 */ /* 0x000e620000002400 */
[----:B------:R-:W-:Y:S01]  /*24f0*/  FMUL.FTZ R27, R27, c[0x0][0x320] ;  /* 0x0000c8001b1b7a20 */ /* 0x000fe20000410000 */
[----:B------:R4:W-:Y:S01]  /*2500*/  STL [R1+0x2c], R6 ;  /* 0x00002c0601007387 */ /* 0x0009e20000100800 */
[----:B---3--:R-:W-:Y:S03]  /*2510*/  HMMA.16816.F32.BF16 R28, R240, R42, R32 ;  /* 0x0000002af01c723c */ /* 0x008fe60000041820 */
[----:B------:R-:W3:Y:S01]  /*2520*/  LDSM.16.M88.4 R32, [R251+0x7800] ;  /* 0x00780000fb20783b */ /* 0x000ee20000000200 */
[----:B------:R-:W-:-:S04]  /*2530*/  DEPBAR.LE SB0, 0x0 ;  /* 0x000080000000791a */ /* 0x000fc80000000000 */
[----:B------:R-:W3:Y:S01]  /*2540*/  MUFU.TANH R52, R25 ;  /* 0x0000001900347308 */ /* 0x000ee20000002400 */
[----:B-----5:R-:W-:Y:S01]  /*2550*/  HMMA.16816.F32.BF16 R8, R240, R38, R8 ;  /* 0x00000026f008723c */ /* 0x020fe20000041808 */
[----:B-1----:R-:W-:-:S06]  /*2560*/  IADD3 R3, R91, 0x4000, RZ ;  /* 0x000040005b037810 */ /* 0x002fcc0007ffe0ff */
[----:B------:R-:W1:Y:S01]  /*2570*/  MUFU.TANH R49, R26 ;  /* 0x0000001a00317308 */ /* 0x000e620000002400 */
[C---:B--2---:R-:W-:Y:S01]  /*2580*/  IADD3 R2, R91.reuse, 0x4800, RZ ;  /* 0x000048005b027810 */ /* 0x044fe20007ffe0ff */
[----:B------:R2:W-:Y:S06]  /*2590*/  STL [R1+0x28], R3 ;  /* 0x0000280301007387 */ /* 0x0005ec0000100800 */
[----:B------:R5:W1:Y:S01]  /*25a0*/  MUFU.TANH R48, R27 ;  /* 0x0000001b00307308 */ /* 0x000a620000002400 */
[C---:B----4-:R-:W-:Y:S01]  /*25b0*/  IADD3 R6, R91.reuse, 0x5000, RZ ;  /* 0x000050005b067810 */ /* 0x050fe20007ffe0ff */
[----:B------:R4:W-:Y:S04]  /*25c0*/  STL [R1+0x24], R2 ;  /* 0x0000240201007387 */ /* 0x0009e80000100800 */
[----:B------:R1:W-:Y:S02]  /*25d0*/  STL [R1+0x20], R6 ;  /* 0x0000200601007387 */ /* 0x0003e40000100800 */
[----:B------:R-:W1:Y:S01]  /*25e0*/  MUFU.TANH R43, R14 ;  /* 0x0000000e002b7308 */ /* 0x000e620000002400 */
[----:B-----5:R-:W-:Y:S07]  /*25f0*/  HMMA.16816.F32.BF16 R24, R244, R44, R16 ;  /* 0x0000002cf418723c */ /* 0x020fee0000041810 */
[----:B------:R-:W3:Y:S01]  /*2600*/  MUFU.TANH R44, R12 ;  /* 0x0000000c002c7308 */ /* 0x000ee20000002400 */
[C---:B--2---:R-:W-:Y:S01]  /*2610*/  IADD3 R3, R91.reuse, 0x5800, RZ ;  /* 0x000058005b037810 */ /* 0x044fe20007ffe0ff */
[----:B------:R-:W-:Y:S06]  /*2620*/  HMMA.16816.F32.BF16 R16, R240, R36, R20 ;  /* 0x00000024f010723c */ /* 0x000fec0000041814 */
[----:B------:R-:W2:Y:S01]  /*2630*/  MUFU.TANH R45, R13 ;  /* 0x0000000d002d7308 */ /* 0x000ea20000002400 */
[C---:B----4-:R-:W-:Y:S01]  /*2640*/  IADD3 R2, R91.reuse, 0x6000, RZ ;  /* 0x000060005b027810 */ /* 0x050fe20007ffe0ff */
[----:B------:R4:W-:Y:S01]  /*2650*/  STL [R1+0x1c], R3 ;  /* 0x00001c0301007387 */ /* 0x0009e20000100800 */
[----:B-1----:R-:W-:Y:S01]  /*2660*/  IADD3 R6, R91, 0x6800, RZ ;  /* 0x000068005b067810 */ /* 0x002fe20007ffe0ff */
[C---:B------:R-:W-:Y:S04]  /*2670*/  HMMA.16816.F32.BF16 R20, R244.reuse, R46, R28 ;  /* 0x0000002ef414723c */ /* 0x040fe8000004181c */
[----:B------:R1:W1:Y:S01]  /*2680*/  MUFU.TANH R42, R15 ;  /* 0x0000000f002a7308 */ /* 0x0002620000002400 */
[----:B------:R5:W-:Y:S04]  /*2690*/  STL [R1+0x18], R2 ;  /* 0x0000180201007387 */ /* 0x000be80000100800 */
[----:B------:R2:W-:Y:S01]  /*26a0*/  STL [R1+0x14], R6 ;  /* 0x0000140601007387 */ /* 0x0005e20000100800 */
[----:B---3--:R-:W-:Y:S01]  /*26b0*/  HMMA.16816.F32.BF16 R8, R244, R34, R8 ;  /* 0x00000022f408723c */ /* 0x008fe20000041808 */
[----:B------:R-:W-:-:S02]  /*26c0*/  FMUL.FTZ R24, R24, c[0x0][0x320] ;  /* 0x0000c80018187a20 */ /* 0x000fc40000410000 */
[----:B------:R-:W-:Y:S02]  /*26d0*/  FMUL.FTZ R25, R25, c[0x0][0x320] ;  /* 0x0000c80019197a20 */ /* 0x000fe40000410000 */
[----:B------:R-:W-:Y:S01]  /*26e0*/  FMUL.FTZ R26, R26, c[0x0][0x320] ;  /* 0x0000c8001a1a7a20 */ /* 0x000fe20000410000 */
[----:B------:R3:W2:Y:S01]  /*26f0*/  MUFU.TANH R41, R24 ;  /* 0x0000001800297308 */ /* 0x0006a20000002400 */
[----:B------:R-:W-:Y:S01]  /*2700*/  FMUL.FTZ R27, R27, c[0x0][0x320] ;  /* 0x0000c8001b1b7a20 */ /* 0x000fe20000410000 */
[----:B-1----:R-:W-:Y:S01]  /*2710*/  HMMA.16816.F32.BF16 R12, R244, R32, R16 ;  /* 0x00000020f40c723c */ /* 0x002fe20000041810 */
[----:B----4-:R-:W-:-:S05]  /*2720*/  IADD3 R3, R91, 0x7000, RZ ;  /* 0x000070005b037810 */ /* 0x010fca0007ffe0ff */
[----:B------:R3:W1:Y:S01]  /*2730*/  MUFU.TANH R40, R25 ;  /* 0x0000001900287308 */ /* 0x0006620000002400 */
[----:B------:R-:W-:Y:S02]  /*2740*/  FMUL.FTZ R23, R23, c[0x0][0x320] ;  /* 0x0000c80017177a20 */ /* 0x000fe40000410000 */
[----:B------:R-:W-:Y:S01]  /*2750*/  FMUL.FTZ R20, R20, c[0x0][0x320] ;  /* 0x0000c80014147a20 */ /* 0x000fe20000410000 */
[----:B-----5:R-:W-:Y:S01]  /*2760*/  IADD3 R2, R91, 0x7800, RZ ;  /* 0x000078005b027810 */ /* 0x020fe20007ffe0ff */
[----:B------:R-:W-:Y:S02]  /*2770*/  FMUL.FTZ R21, R21, c[0x0][0x320] ;  /* 0x0000c80015157a20 */ /* 0x000fe40000410000 */
[----:B------:R-:W-:Y:S01]  /*2780*/  FMUL.FTZ R22, R22, c[0x0][0x320] ;  /* 0x0000c80016167a20 */ /* 0x000fe20000410000 */
[----:B------:R3:W4:Y:S01]  /*2790*/  MUFU.TANH R37, R26 ;  /* 0x0000001a00257308 */ /* 0x0007220000002400 */
[----:B------:R3:W-:Y:S01]  /*27a0*/  STL [R1+0xc], R2 ;  /* 0x00000c0201007387 */ /* 0x0007e20000100800 */
[----:B------:R-:W-:-:S02]  /*27b0*/  FMUL.FTZ R8, R8, c[0x0][0x320] ;  /* 0x0000c80008087a20 */ /* 0x000fc40000410000 */
[----:B------:R-:W-:Y:S01]  /*27c0*/  FMUL.FTZ R9, R9, c[0x0][0x320] ;  /* 0x0000c80009097a20 */ /* 0x000fe20000410000 */
[----:B------:R3:W-:Y:S01]  /*27d0*/  STL [R1+0x10], R3 ;  /* 0x0000100301007387 */ /* 0x0007e20000100800 */
[----:B------:R-:W-:Y:S02]  /*27e0*/  FMUL.FTZ R10, R10, c[0x0][0x320] ;  /* 0x0000c8000a0a7a20 */ /* 0x000fe40000410000 */
[----:B------:R-:W-:Y:S01]  /*27f0*/  FMUL.FTZ R11, R11, c[0x0][0x320] ;  /* 0x0000c8000b0b7a20 */ /* 0x000fe20000410000 */
[----:B------:R3:W1:Y:S01]  /*2800*/  MUFU.TANH R36, R27 ;  /* 0x0000001b00247308 */ /* 0x0006620000002400 */
[----:B------:R-:W-:Y:S02]  /*2810*/  FMUL.FTZ R12, R12, c[0x0][0x320] ;  /* 0x0000c8000c0c7a20 */ /* 0x000fe40000410000 */
[----:B------:R-:W-:Y:S02]  /*2820*/  FMUL.FTZ R13, R13, c[0x0][0x320] ;  /* 0x0000c8000d0d7a20 */ /* 0x000fe40000410000 */
[----:B------:R-:W-:-:S02]  /*2830*/  FMUL.FTZ R14, R14, c[0x0][0x320] ;  /* 0x0000c8000e0e7a20 */ /* 0x000fc40000410000 */
[----:B------:R-:W-:Y:S01]  /*2840*/  FMUL.FTZ R15, R15, c[0x0][0x320] ;  /* 0x0000c8000f0f7a20 */ /* 0x000fe20000410000 */
[----:B------:R3:W1:Y:S08]  /*2850*/  MUFU.TANH R31, R23 ;  /* 0x00000017001f7308 */ /* 0x0006700000002400 */
        /* <DEDUP_REMOVED lines=10> */
[----:B------:R3:W1:Y:S01]  /*2900*/  MUFU.TANH R28, R11 ;  /* 0x0000000b001c7308 */ /* 0x0006620000002400 */
[----:B------:R-:W-:Y:S06]  /*2910*/  BAR.SYNC.DEFER_BLOCKING 0x0 ;  /* 0x0000000000007b1d */ /* 0x000fec0000010000 */
[----:B------:R-:W-:Y:S05]  /*2920*/  @!P2 BRA `(.L_x_1) ;  /* 0x000001600000a947 */ /* 0x000fea0003800000 */
[----:B--234-:R-:W-:-:S04]  /*2930*/  LEA.HI.SX32 R8, R133, 0xfffffffe, 0x1a ;  /* 0xfffffffe85087811 */ /* 0x01cfc800078fd2ff */
[----:B------:R-:W-:Y:S01]  /*2940*/  SHF.R.S32.HI R3, RZ, 0x1f, R8 ;  /* 0x0000001fff037819 */ /* 0x000fe20000011408 */
[----:B------:R-:W-:Y:S02]  /*2950*/  IMAD R2, R86, R8, RZ ;  /* 0x0000000856027224 */ /* 0x000fe400078e02ff */
[----:B------:R-:W-:-:S04]  /*2960*/  IMAD.WIDE.U32 R8, R8, R88, R92 ;  /* 0x0000005808087225 */ /* 0x000fc800078e005c */
[----:B------:R-:W-:Y:S01]  /*2970*/  IMAD R3, R3, R88, R2 ;  /* 0x0000005803037224 */ /* 0x000fe200078e0202 */
[----:B------:R-:W-:-:S03]  /*2980*/  LEA R2, P1, R8, c[0x0][0x1c8], 0x1 ;  /* 0x0000720008027a11 */ /* 0x000fc600078208ff */
[----:B------:R-:W-:Y:S01]  /*2990*/  IMAD.IADD R3, R9, 0x1, R3 ;  /* 0x0000000109037824 */ /* 0x000fe200078e0203 */
[----:B------:R-:W-:-:S04]  /*29a0*/  LEA R6, P0, R89, R2, 0x1 ;  /* 0x0000000259067211 */ /* 0x000fc800078008ff */
[----:B------:R-:W-:Y:S01]  /*29b0*/  LEA.HI.X R3, R8, c[0x0][0x1cc], R3, 0x1, P1 ;  /* 0x0000730008037a11 */ /* 0x000fe200008f0c03 */
[----:B------:R-:W-:-:S03]  /*29c0*/  IMAD.SHL.U32 R8, R135, 0x2, RZ ;  /* 0x0000000287087824 */ /* 0x000fc600078e00ff */
[----:B------:R-:W-:Y:S02]  /*29d0*/  LEA.HI.X R7, R89, R3, R90, 0x1, P0 ;  /* 0x0000000359077211 */ /* 0x000fe400000f0c5a */
[----:B------:R-:W-:Y:S01]  /*29e0*/  @!PT LDS RZ, [RZ] ;  /* 0x00000000fffff984 */ /* 0x000fe20000000800 */
[----:B------:R-:W-:Y:S01]  /*29f0*/  @!PT LDS RZ, [RZ] ;  /* 0x00000000fffff984 */ /* 0x000fe20000000800 */
[----:B------:R-:W-:Y:S01]  /*2a00*/  @!PT LDS RZ, [RZ] ;  /* 0x00000000fffff984 */ /* 0x000fe20000000800 */
[----:B------:R2:W-:Y:S04]  /*2a10*/  LDGSTS.E.BYPASS.LTC128B.128 [R8+0x10100], [R2.64], !P6 ;  /* 0x1010000002087fae */ /* 0x0005e8000f101d48 */
[----:B------:R2:W-:Y:S04]  /*2a20*/  LDGSTS.E.BYPASS.LTC128B.128 [R8+0x12100], [R2.64+0x80], !P5 ;  /* 0x1210008002087fae */ /* 0x0005e8000e901d48 */
[----:B------:R2:W-:Y:S04]  /*2a30*/  LDGSTS.E.BYPASS.LTC128B.128 [R8+0x14100], [R2.64+0x100], !P4 ;  /* 0x1410010002087fae */ /* 0x0005e8000e101d48 */
[----:B------:R2:W-:Y:S04]  /*2a40*/  LDGSTS.E.BYPASS.LTC128B.128 [R8+0x16100], [R2.64+0x180], !P3 ;  /* 0x1610018002087fae */ /* 0x0005e8000d901d48 */
[----:B------:R2:W-:Y:S04]  /*2a50*/  LDGSTS.E.BYPASS.LTC128B.128 [R8+0x11100], [R6.64], !P6 ;  /* 0x1110000006087fae */ /* 0x0005e8000f101d48 */
[----:B------:R2:W-:Y:S04]  /*2a60*/  LDGSTS.E.BYPASS.LTC128B.128 [R8+0x13100], [R6.64+0x80], !P5 ;  /* 0x1310008006087fae */ /* 0x0005e8000e901d48 */
[----:B------:R2:W-:Y:S04]  /*2a70*/  LDGSTS.E.BYPASS.LTC128B.128 [R8+0x15100], [R6.64+0x100], !P4 ;  /* 0x1510010006087fae */ /* 0x0005e8000e101d48 */
[----:B------:R2:W-:Y:S02]  /*2a80*/  LDGSTS.E.BYPASS.LTC128B.128 [R8+0x17100], [R6.64+0x180], !P3 ;  /* 0x1710018006087fae */ /* 0x0005e4000d901d48 */
.L_x_1:
[----:B--234-:R-:W-:Y:S01]  /*2a90*/  SHF.R.S32.HI R2, RZ, 0x1f, R85 ;  /* 0x0000001fff027819 */ /* 0x01cfe20000011455 */
[----:B------:R-:W-:Y:S01]  /*2aa0*/  IMAD.SHL.U32 R249, R5, 0x2, RZ ;  /* 0x0000000205f97824 */ /* 0x000fe200078e00ff */
[----:B------:R-:W0:Y:S02]  /*2ab0*/  LDGDEPBAR ;  /* 0x00000000000079af */ /* 0x000e240000000000 */
[----:B------:R-:W-:Y:S01]  /*2ac0*/  LEA.HI R3, R2, R85, RZ, 0x2 ;  /* 0x0000005502037211 */ /* 0x000fe200078f10ff */
[----:B------:R-:W-:Y:S01]  /*2ad0*/  IMAD R250, R4, 0x2, R249 ;  /* 0x0000000204fa7824 */ /* 0x000fe200078e02f9 */
[----:B------:R-:W-:-:S02]  /*2ae0*/  LEA R108, R0, R249, 0x1 ;  /* 0x000000f9006c7211 */ /* 0x000fc400078e08ff */
[----:B------:R-:W-:Y:S01]  /*2af0*/  LOP3.LUT R2, R3, 0x7ffffffc, RZ, 0xc0, !PT ;  /* 0x7ffffffc03027812 */ /* 0x000fe200078ec0ff */
[----:B------:R2:W-:Y:S01]  /*2b00*/  STL [R1+0xc8], R3 ;  /* 0x0000c80301007387 */ /* 0x0005e20000100800 */
[----:B------:R-:W-:-:S03]  /*2b10*/  IMAD R252, R0, 0x2, R250 ;  /* 0x0000000200fc7824 */ /* 0x000fc600078e02fa */
[----:B------:R-:W-:Y:S01]  /*2b20*/  IMAD.IADD R2, R85, 0x1, -R2 ;  /* 0x0000000155027824 */ /* 0x000fe200078e0a02 */
[----:B------:R-:W-:Y:S04]  /*2b30*/  STL [R1], R108 ;  /* 0x0000006c01007387 */ /* 0x000fe80000100800 */
[----:B------:R-:W-:Y:S01]  /*2b40*/  LDSM.16.MT88.4 R68, [R252+0x900] ;  /* 0x00090000fc44783b */ /* 0x000fe20000004200 */
[----:B--2---:R-:W-:-:S04]  /*2b50*/  IMAD R3, R84, -0x40, R87 ;  /* 0xffffffc054037824 */ /* 0x004fc800078e0257 */
[----:B------:R-:W-:-:S05]  /*2b60*/  IMAD R2, R2, -0x2, R3 ;  /* 0xfffffffe02027824 */ /* 0x000fca00078e0203 */
[C---:B------:R-:W-:Y:S02]  /*2b70*/  ISETP.GT.AND P1, PT, R2.reuse, RZ, PT ;  /* 0x000000ff0200720c */ /* 0x040fe40003f24270 */
[C---:B------:R-:W-:Y:S02]  /*2b80*/  ISETP.GT.AND P0, PT, R2.reuse, 0x1, PT ;  /* 0x000000010200780c */ /* 0x040fe40003f04270 */
[----:B------:R-:W-:Y:S02]  /*2b90*/  FSEL R12, R65, -INF , P1 ;  /* 0xff800000410c7808 */ /* 0x000fe40000800000 */
[----:B------:R-:W-:Y:S02]  /*2ba0*/  FSEL R7, R73, -INF , P1 ;  /* 0xff80000049077808 */ /* 0x000fe40000800000 */
[----:B------:R-:W-:Y:S02]  /*2bb0*/  ISETP.GT.AND P1, PT, R2, 0x8, PT ;  /* 0x000000080200780c */ /* 0x000fe40003f24270 */
[----:B------:R-:W-:-:S02]  /*2bc0*/  FSEL R3, R72, -INF , P0 ;  /* 0xff80000048037808 */ /* 0x000fc40000000000 */
[----:B------:R-:W-:Y:S01]  /*2bd0*/  FSEL R11, R64, -INF , P0 ;  /* 0xff800000400b7808 */ /* 0x000fe20000000000 */
[----:B------:R-:W-:Y:S01]  /*2be0*/  LDSM.16.MT88.4 R72, [R250+0x2100] ;  /* 0x00210000fa48783b */ /* 0x000fe20000004200 */
[C---:B------:R-:W-:Y:S02]  /*2bf0*/  ISETP.GT.AND P0, PT, R2.reuse, 0x9, PT ;  /* 0x000000090200780c */ /* 0x040fe40003f04270 */
[----:B------:R-:W-:Y:S01]  /*2c00*/  FSEL R9, R57, -INF , P1 ;  /* 0xff80000039097808 */ /* 0x000fe20000800000 */
[----:B------:R-:W-:Y:S01]  /*2c10*/  LDSM.16.MT88.4 R64, [R249+0x2100] ;  /* 0x00210000f940783b */ /* 0x000fe20000004200 */
[----:B------:R-:W-:Y:S02]  /*2c20*/  FMNMX.FTZ R132, R7, R3, !PT ;  /* 0x0000000307847209 */ /* 0x000fe40007810000 */
[----:B------:R-:W-:Y:S02]  /*2c30*/  FSEL R10, R55, -INF , P1 ;  /* 0xff800000370a7808 */ /* 0x000fe40000800000 */
[----:B------:R-:W-:-:S02]  /*2c40*/  ISETP.GT.AND P1, PT, R2, 0x10, PT ;  /* 0x000000100200780c */ /* 0x000fc40003f24270 */
[----:B------:R-:W-:Y:S02]  /*2c50*/  FSEL R8, R56, -INF , P0 ;  /* 0xff80000038087808 */ /* 0x000fe40000000000 */
[----:B------:R-:W-:Y:S01]  /*2c60*/  FMNMX.FTZ R132, R9, R132, !PT ;  /* 0x0000008409847209 */ /* 0x000fe20007810000 */
[----:B------:R-:W-:Y:S01]  /*2c70*/  LDSM.16.MT88.4 R56, [R252+0x100] ;  /* 0x00010000fc38783b */ /* 0x000fe20000004200 */
[----:B------:R-:W-:Y:S02]  /*2c80*/  FSEL R14, R54, -INF , P0 ;  /* 0xff800000360e7808 */ /* 0x000fe40000000000 */
[----:B------:R-:W-:Y:S02]  /*2c90*/  ISETP.GT.AND P0, PT, R2, 0x11, PT ;  /* 0x000000110200780c */ /* 0x000fe40003f04270 */
[----:B------:R-:W-:Y:S02]  /*2ca0*/  FSEL R13, R53, -INF , P1 ;  /* 0xff800000350d7808 */ /* 0x000fe40000800000 */
[----:B------:R-:W-:-:S02]  /*2cb0*/  FMNMX.FTZ R132, R8, R132, !PT ;  /* 0x0000008408847209 */ /* 0x000fc40007810000 */
[----:B------:R-:W-:Y:S02]  /*2cc0*/  FSEL R19, R49, -INF , P1 ;  /* 0xff80000031137808 */ /* 0x000fe40000800000 */
[----:B------:R-:W-:Y:S02]  /*2cd0*/  ISETP.GT.AND P1, PT, R2, 0x18, PT ;  /* 0x000000180200780c */ /* 0x000fe40003f24270 */
[----:B------:R-:W-:Y:S02]  /*2ce0*/  FSEL R15, R52, -INF , P0 ;  /* 0xff800000340f7808 */ /* 0x000fe40000000000 */
[----:B------:R-:W-:Y:S02]  /*2cf0*/  FMNMX.FTZ R132, R13, R132, !PT ;  /* 0x000000840d847209 */ /* 0x000fe40007810000 */
[----:B------:R-:W-:Y:S02]  /*2d00*/  FSEL R22, R48, -INF , P0 ;  /* 0xff80000030167808 */ /* 0x000fe40000000000 */
[----:B------:R-:W-:Y:S01]  /*2d10*/  ISETP.GT.AND P0, PT, R2, 0x19, PT ;  /* 0x000000190200780c */ /* 0x000fe20003f04270 */
[----:B------:R-:W-:Y:S01]  /*2d20*/  LDSM.16.MT88.4 R48, [R108+0x100] ;  /* 0x000100006c30783b */ /* 0x000fe20000004200 */
[----:B------:R-:W-:-:S02]  /*2d30*/  FSEL R17, R44, -INF , P1 ;  /* 0xff8000002c117808 */ /* 0x000fc40000800000 */
[----:B------:R-:W-:Y:S02]  /*2d40*/  FMNMX.FTZ R132, R15, R132, !PT ;  /* 0x000000840f847209 */ /* 0x000fe40007810000 */
[----:B------:R-:W-:Y:S02]  /*2d50*/  FSEL R21, R43, -INF , P1 ;  /* 0xff8000002b157808 */ /* 0x000fe40000800000 */
[----:B------:R-:W-:Y:S02]  /*2d60*/  ISETP.GT.AND P1, PT, R2, 0x20, PT ;  /* 0x000000200200780c */ /* 0x000fe40003f24270 */
[----:B------:R-:W-:Y:S02]  /*2d70*/  FSEL R18, R45, -INF , P0 ;  /* 0xff8000002d127808 */ /* 0x000fe40000000000 */
[----:B------:R-:W-:Y:S02]  /*2d80*/  FMNMX.FTZ R132, R17, R132, !PT ;  /* 0x0000008411847209 */ /* 0x000fe40007810000 */
[----:B------:R-:W-:-:S02]  /*2d90*/  FSEL R20, R42, -INF , P0 ;  /* 0xff8000002a147808 */ /* 0x000fc40000000000 */
[----:B------:R-:W-:Y:S02]  /*2da0*/  ISETP.GT.AND P0, PT, R2, 0x21, PT ;  /* 0x000000210200780c */ /* 0x000fe40003f04270 */
[----:B------:R-:W-:Y:S02]  /*2db0*/  FSEL R99, R41, -INF , P1 ;  /* 0xff80000029637808 */ /* 0x000fe40000800000 */
[----:B------:R-:W-:Y:S02]  /*2dc0*/  FMNMX.FTZ R132, R18, R132, !PT ;  /* 0x0000008412847209 */ /* 0x000fe40007810000 */
[----:B------:R-:W-:Y:S02]  /*2dd0*/  FMNMX.FTZ R6, R12, R11, !PT ;  /* 0x0000000b0c067209 */ /* 0x000fe40007810000 */
[----:B------:R-:W-:Y:S02]  /*2de0*/  FSEL R105, R37, -INF , P1 ;  /* 0xff80000025697808 */ /* 0x000fe40000800000 */
[----:B------:R-:W-:-:S02]  /*2df0*/  ISETP.GT.AND P1, PT, R2, 0x28, PT ;  /* 0x000000280200780c */ /* 0x000fc40003f24270 */
[----:B-1----:R-:W-:Y:S02]  /*2e00*/  FSEL R97, R40, -INF , P0 ;  /* 0xff80000028617808 */ /* 0x002fe40000000000 */
[----:B------:R-:W-:Y:S01]  /*2e10*/  FMNMX.FTZ R132, R99, R132, !PT ;  /* 0x0000008463847209 */ /* 0x000fe20007810000 */
[----:B------:R-:W-:Y:S01]  /*2e20*/  LDSM.16.MT88.4 R40, [R249+0x900] ;  /* 0x00090000f928783b */ /* 0x000fe20000004200 */
[----:B------:R-:W-:Y:S02]  /*2e30*/  FMNMX.FTZ R6, R10, R6, !PT ;  /* 0x000000060a067209 */ /* 0x000fe40007810000 */
[----:B------:R-:W-:Y:S02]  /*2e40*/  FSEL R104, R36, -INF , P0 ;  /* 0xff80000024687808 */ /* 0x000fe40000000000 */
[----:B------:R-:W-:Y:S01]  /*2e50*/  ISETP.GT.AND P0, PT, R2, 0x29, PT ;  /* 0x000000290200780c */ /* 0x000fe20003f04270 */
[----:B------:R-:W-:Y:S01]  /*2e60*/  LDSM.16.MT88.4 R36, [R250+0x900] ;  /* 0x00090000fa24783b */ /* 0x000fe20000004200 */
[----:B------:R-:W-:-:S02]  /*2e70*/  FSEL R95, R33, -INF , P1 ;  /* 0xff800000215f7808 */ /* 0x000fc40000800000 */
[----:B------:R-:W-:Y:S02]  /*2e80*/  FMNMX.FTZ R132, R97, R132, !PT ;  /* 0x0000008461847209 */ /* 0x000fe40007810000 */
[----:B------:R-:W-:Y:S02]  /*2e90*/  FMNMX.FTZ R6, R14, R6, !PT ;  /* 0x000000060e067209 */ /* 0x000fe40007810000 */
[----:B------:R-:W-:Y:S02]  /*2ea0*/  FSEL R103, R30, -INF , P1 ;  /* 0xff8000001e677808 */ /* 0x000fe40000800000 */
[----:B------:R-:W-:Y:S02]  /*2eb0*/  ISETP.GT.AND P1, PT, R2, 0x30, PT ;  /* 0x000000300200780c */ /* 0x000fe40003f24270 */
[----:B------:R-:W-:Y:S02]  /*2ec0*/  FSEL R94, R32, -INF , P0 ;  /* 0xff800000205e7808 */ /* 0x000fe40000000000 */
[----:B------:R-:W-:Y:S01]  /*2ed0*/  FMNMX.FTZ R132, R95, R132, !PT ;  /* 0x000000845f847209 */ /* 0x000fe20007810000 */
[----:B------:R-:W-:Y:S01]  /*2ee0*/  LDSM.16.MT88.4 R32, [R108+0x900] ;  /* 0x000900006c20783b */ /* 0x000fe20000004200 */
[----:B------:R-:W-:-:S02]  /*2ef0*/  FMNMX.FTZ R6, R19, R6, !PT ;  /* 0x0000000613067209 */ /* 0x000fc40007810000 */
[----:B------:R-:W-:Y:S02]  /*2f00*/  FSEL R102, R31, -INF , P0 ;  /* 0xff8000001f667808 */ /* 0x000fe40000000000 */
[----:B------:R-:W-:Y:S02]  /*2f10*/  ISETP.GT.AND P0, PT, R2, 0x31, PT ;  /* 0x000000310200780c */ /* 0x000fe40003f04270 */
[----:B------:R-:W-:Y:S02]  /*2f20*/  FSEL R93, R27, -INF , P1 ;  /* 0xff8000001b5d7808 */ /* 0x000fe40000800000 */
[----:B------:R-:W-:Y:S02]  /*2f30*/  FMNMX.FTZ R132, R94, R132, !PT ;  /* 0x000000845e847209 */ /* 0x000fe40007810000 */
        /* <DEDUP_REMOVED lines=8> */
[----:B------:R-:W-:Y:S02]  /*2fc0*/  FSEL R91, R24, -INF , P1 ;  /* 0xff800000185b7808 */ /* 0x000fe40000800000 */
[----:B------:R-:W-:Y:S01]  /*2fd0*/  FMNMX.FTZ R132, R92, R132, !PT ;  /* 0x000000845c847209 */ /* 0x000fe20007810000 */
[----:B------:R-:W-:Y:S01]  /*2fe0*/  LDSM.16.MT88.4 R24, [R249+0x100] ;  /* 0x00010000f918783b */ /* 0x000fe20000004200 */
[----:B------:R-:W-:Y:S02]  /*2ff0*/  FMNMX.FTZ R2, R20, R6, !PT ;  /* 0x0000000614027209 */ /* 0x000fe40007810000 */
[----:B------:R-:W-:Y:S02]  /*3000*/  FSEL R90, R23, -INF , P0 ;  /* 0xff800000175a7808 */ /* 0x000fe40000000000 */
[----:B------:R-:W-:Y:S02]  /*3010*/  FMNMX.FTZ R132, R91, R132, !PT ;  /* 0x000000845b847209 */ /* 0x000fe40007810000 */
[----:B------:R-:W-:-:S02]  /*3020*/  FMNMX.FTZ R2, R105, R2, !PT ;  /* 0x0000000269027209 */ /* 0x000fc40007810000 */
[----:B------:R-:W-:Y:S02]  /*3030*/  FMNMX.FTZ R132, R90, R132, !PT ;  /* 0x000000845a847209 */ /* 0x000fe40007810000 */
[----:B------:R-:W-:Y:S02]  /*3040*/  FMNMX.FTZ R2, R104, R2, !PT ;  /* 0x0000000268027209 */ /* 0x000fe40007810000 */
[----:B------:R-:W-:Y:S01]  /*3050*/  FSEL R98, R29, -INF , P1 ;  /* 0xff8000001d627808 */ /* 0x000fe20000800000 */
[----:B------:R-:W1:Y:S01]  /*3060*/  SHFL.BFLY PT, R6, R132, 0x2, 0x1f ;  /* 0x0c401f0084067f89 */ /* 0x000e6200000e0000 */
[----:B------:R-:W-:Y:S02]  /*3070*/  FMNMX.FTZ R2, R103, R2, !PT ;  /* 0x0000000267027209 */ /* 0x000fe40007810000 */
[----:B------:R-:W-:Y:S02]  /*3080*/  FSEL R96, R28, -INF , P0 ;  /* 0xff8000001c607808 */ /* 0x000fe40000000000 */
[----:B------:R-:W-:-:S04]  /*3090*/  FMNMX.FTZ R2, R102, R2, !PT ;  /* 0x0000000266027209 */ /* 0x000fc80007810000 */
[----:B------:R-:W-:-:S04]  /*30a0*/  FMNMX.FTZ R2, R101, R2, !PT ;  /* 0x0000000265027209 */ /* 0x000fc80007810000 */
[----:B------:R-:W-:-:S04]  /*30b0*/  FMNMX.FTZ R2, R100, R2, !PT ;  /* 0x0000000264027209 */ /* 0x000fc80007810000 */
[----:B------:R-:W-:-:S04]  /*30c0*/  FMNMX.FTZ R2, R98, R2, !PT ;  /* 0x0000000262027209 */ /* 0x000fc80007810000 */
[----:B------:R-:W-:Y:S02]  /*30d0*/  FMNMX.FTZ R2, R96, R2, !PT ;  /* 0x0000000260027209 */ /* 0x000fe40007810000 */
[----:B-1----:R-:W-:-:S03]  /*30e0*/  FMNMX.FTZ R132, R132, R6, !PT ;  /* 0x0000000684847209 */ /* 0x002fc60007810000 */
[----:B------:R-:W1:Y:S04]  /*30f0*/  SHFL.BFLY PT, R6, R2, 0x2, 0x1f ;  /* 0x0c401f0002067f89 */ /* 0x000e6800000e0000 */
[----:B------:R-:W2:Y:S01]  /*3100*/  SHFL.BFLY PT, R16, R132, 0x1, 0x1f ;  /* 0x0c201f0084107f89 */ /* 0x000ea200000e0000 */
[----:B-1----:R-:W-:Y:S02]  /*3110*/  FMNMX.FTZ R2, R2, R6, !PT ;  /* 0x0000000602027209 */ /* 0x002fe40007810000 */
[----:B--2---:R-:W-:-:S03]  /*3120*/  FMNMX.FTZ R132, R132, R16, !PT ;  /* 0x0000001084847209 */ /* 0x004fc60007810000 */
[----:B------:R-:W1:Y:S01]  /*3130*/  SHFL.BFLY PT, R16, R2, 0x1, 0x1f ;  /* 0x0c201f0002107f89 */ /* 0x000e6200000e0000 */
[C---:B------:R-:W-:Y:S01]  /*3140*/  FSETP.NEU.FTZ.AND P0, PT, R132.reuse, -INF , PT ;  /* 0xff8000008400780b */ /* 0x040fe20003f1d000 */
[----:B------:R-:W-:-:S05]  /*3150*/  FMUL.FTZ R6, R132, c[0x0][0x2d0] ;  /* 0x0000b40084067a20 */ /* 0x000fca0000410000 */
[----:B------:R-:W-:-:S05]  /*3160*/  FSEL R6, R6, RZ, P0 ;  /* 0x000000ff06067208 */ /* 0x000fca0000000000 */
[--C-:B------:R-:W-:Y:S02]  /*3170*/  FFMA.FTZ R3, R3, c[0x0][0x2d0], -R6.reuse ;  /* 0x0000b40003037a23 */ /* 0x100fe40000010806 */
[--C-:B------:R-:W-:Y:S02]  /*3180*/  FFMA.FTZ R7, R7, c[0x0][0x2d0], -R6.reuse ;  /* 0x0000b40007077a23 */ /* 0x100fe40000010806 */
[----:B------:R1:W-:Y:S01]  /*3190*/  MUFU.EX2 R77, R3 ;  /* 0x00000003004d7308 */ /* 0x0003e20000000800 */
[--C-:B------:R-:W-:Y:S02]  /*31a0*/  FFMA.FTZ R9, R9, c[0x0][0x2d0], -R6.reuse ;  /* 0x0000b40009097a23 */ /* 0x100fe40000010806 */
[--C-:B------:R-:W-:Y:S02]  /*31b0*/  FFMA.FTZ R8, R8, c[0x0][0x2d0], -R6.reuse ;  /* 0x0000b40008087a23 */ /* 0x100fe40000010806 */
[----:B------:R-:W-:-:S03]  /*31c0*/  FFMA.FTZ R0, R18, c[0x0][0x2d0], -R6 ;  /* 0x0000b40012007a23 */ /* 0x000fc60000010806 */
[----:B------:R-:W-:Y:S01]  /*31d0*/  MUFU.EX2 R78, R7 ;  /* 0x00000007004e7308 */ /* 0x000fe20000000800 */
[----:B-1----:R-:W-:-:S07]  /*31e0*/  FMNMX.FTZ R3, R2, R16, !PT ;  /* 0x0000001002037209 */ /* 0x002fce0007810000 */
[----:B------:R-:W-:Y:S01]  /*31f0*/  MUFU.EX2 R79, R9 ;  /* 0x00000009004f7308 */ /* 0x000fe20000000800 */
[C---:B------:R-:W-:Y:S01]  /*3200*/  FSETP.NEU.FTZ.AND P0, PT, R3.reuse, -INF , PT ;  /* 0xff8000000300780b */ /* 0x040fe20003f1d000 */
[----:B------:R-:W-:-:S06]  /*3210*/  FMUL.FTZ R2, R3, c[0x0][0x2d0] ;  /* 0x0000b40003027a20 */ /* 0x000fcc0000410000 */
[----:B------:R-:W1:Y:S01]  /*3220*/  MUFU.EX2 R84, R8 ;  /* 0x0000000800547308 */ /* 0x000e620000000800 */
[----:B------:R-:W-:-:S05]  /*3230*/  FSEL R2, R2, RZ, P0 ;  /* 0x000000ff02027208 */ /* 0x000fca0000000000 */
[--C-:B------:R-:W-:Y:S02]  /*3240*/  FFMA.FTZ R5, R11, c[0x0][0x2d0], -R2.reuse ;  /* 0x0000b4000b057a23 */ /* 0x100fe40000010802 */
[--C-:B------:R-:W-:Y:S01]  /*3250*/  FFMA.FTZ R12, R12, c[0x0][0x2d0], -R2.reuse ;  /* 0x0000b4000c0c7a23 */ /* 0x100fe20000010802 */
[----:B------:R2:W-:Y:S01]  /*3260*/  MUFU.EX2 R88, R0 ;  /* 0x0000000000587308 */ /* 0x0005e20000000800 */
[----:B------:R-:W-:Y:S01]  /*3270*/  FFMA.FTZ R4, R14, c[0x0][0x2d0], -R2 ;  /* 0x0000b4000e047a23 */ /* 0x000fe20000010802 */
[----:B-1----:R-:W-:-:S06]  /*3280*/  F2FP.BF16.PACK_AB R14, R84, R79 ;  /* 0x0000004f540e723e */ /* 0x002fcc00000010ff */
[----:B------:R1:W-:Y:S08]  /*3290*/  MUFU.EX2 R7, R5 ;  /* 0x0000000500077308 */ /* 0x0003f00000000800 */
[----:B------:R3:W4:Y:S01]  /*32a0*/  MUFU.EX2 R76, R12 ;  /* 0x0000000c004c7308 */ /* 0x0007220000000800 */
[--C-:B--2---:R-:W-:Y:S02]  /*32b0*/  FFMA.FTZ R0, R19, c[0x0][0x2d0], -R2.reuse ;  /* 0x0000b40013007a23 */ /* 0x104fe40000010802 */
[----:B-1----:R-:W-:-:S05]  /*32c0*/  FFMA.FTZ R5, R10, c[0x0][0x2d0], -R2 ;  /* 0x0000b4000a057a23 */ /* 0x002fca0000010802 */
[----:B------:R1:W-:Y:S01]  /*32d0*/  MUFU.EX2 R82, R4 ;  /* 0x0000000400527308 */ /* 0x0003e20000000800 */
[----:B------:R-:W2:Y:S01]  /*32e0*/  LDSM.16.MT88.4 R8, [R250+0x100] ;  /* 0x00010000fa08783b */ /* 0x000ea20000004200 */
[----:B---3--:R-:W-:-:S06]  /*32f0*/  F2FP.BF16.PACK_AB R12, R77, R78 ;  /* 0x0000004e4d0c723e */ /* 0x008fcc00000010ff */
[----:B------:R-:W3:Y:S08]  /*3300*/  MUFU.EX2 R5, R5 ;  /* 0x0000000500057308 */ /* 0x000ef00000000800 */
[----:B------:R5:W-:Y:S01]  /*3310*/  MUFU.EX2 R81, R0 ;  /* 0x0000000000517308 */ /* 0x000be20000000800 */
[----:B-1----:R-:W-:Y:S01]  /*3320*/  FFMA.FTZ R4, R13, c[0x0][0x2d0], -R6 ;  /* 0x0000b4000d047a23 */ /* 0x002fe20000010806 */
[----:B----4-:R-:W-:-:S06]  /*3330*/  F2FP.BF16.PACK_AB R13, R7, R76 ;  /* 0x0000004c070d723e */ /* 0x010fcc00000010ff */
[----:B------:R1:W-:Y:S01]  /*3340*/  MUFU.EX2 R80, R4 ;  /* 0x0000000400507308 */ /* 0x0003e20000000800 */
[----:B-----5:R-:W-:-:S07]  /*3350*/  FFMA.FTZ R0, R22, c[0x0][0x2d0], -R2 ;  /* 0x0000b40016007a23 */ /* 0x020fce0000010802 */
[----:B------:R4:W5:Y:S01]  /*3360*/  MUFU.EX2 R86, R0 ;  /* 0x0000000000567308 */ /* 0x0009620000000800 */
[----:B-1----:R-:W-:Y:S01]  /*3370*/  FFMA.FTZ R4, R15, c[0x0][0x2d0], -R6 ;  /* 0x0000b4000f047a23 */ /* 0x002fe20000010806 */
[----:B---3--:R-:W-:-:S06]  /*3380*/  F2FP.BF16.PACK_AB R15, R82, R5 ;  /* 0x00000005520f723e */ /* 0x008fcc00000010ff */
[----:B------:R1:W3:Y:S01]  /*3390*/  MUFU.EX2 R83, R4 ;  /* 0x0000000400537308 */ /* 0x0002e20000000800 */
[----:B--2---:R-:W-:Y:S01]  /*33a0*/  HMMA.16816.F32.BF16 R44, R12, R8, RZ ;  /* 0x000000080c2c723c */ /* 0x004fe200000418ff */
[----:B----4-:R-:W-:-:S06]  /*33b0*/  FFMA.FTZ R0, R21, c[0x0][0x2d0], -R2 ;  /* 0x0000b40015007a23 */ /* 0x010fcc0000010802 */
[----:B-----5:R-:W-:Y:S01]  /*33c0*/  F2FP.BF16.PACK_AB R9, R86, R81 ;  /* 0x000000515609723e */ /* 0x020fe200000010ff */
[----:B------:R2:W-:Y:S01]  /*33d0*/  MUFU.EX2 R87, R0 ;  /* 0x0000000000577308 */ /* 0x0005e20000000800 */
[----:B------:R-:W-:Y:S01]  /*33e0*/  HMMA.16816.F32.BF16 R60, R12, R24, RZ ;  /* 0x000000180c3c723c */ /* 0x000fe200000418ff */
[----:B-1----:R-:W-:Y:S01]  /*33f0*/  FFMA.FTZ R4, R17, c[0x0][0x2d0], -R6 ;  /* 0x0000b40011047a23 */ /* 0x002fe20000010806 */
[----:B---3--:R-:W-:-:S05]  /*3400*/  F2FP.BF16.PACK_AB R8, R83, R80 ;  /* 0x000000505308723e */ /* 0x008fca00000010ff */
[----:B------:R-:W1:Y:S01]  /*3410*/  MUFU.EX2 R85, R4 ;  /* 0x0000000400557308 */ /* 0x000e620000000800 */
[----:B------:R-:W-:Y:S01]  /*3420*/  HMMA.16816.F32.BF16 R52, R12, R26, RZ ;  /* 0x0000001a0c34723c */ /* 0x000fe200000418ff */
[----:B--2---:R-:W-:-:S07]  /*3430*/  FFMA.FTZ R0, R20, c[0x0][0x2d0], -R2 ;  /* 0x0000b40014007a23 */ /* 0x004fce0000010802 */
[C---:B------:R-:W-:Y:S01]  /*3440*/  HMMA.16816.F32.BF16 R24, R12.reuse, R48, RZ ;  /* 0x000000300c18723c */ /* 0x040fe200000418ff */
[----:B------:R-:W2:Y:S07]  /*3450*/  MUFU.EX2 R89, R0 ;  /* 0x0000000000597308 */ /* 0x000eae0000000800 */
[C---:B------:R-:W-:Y:S07]  /*3460*/  HMMA.16816.F32.BF16 R28, R12.reuse, R10, RZ ;  /* 0x0000000a0c1c723c */ /* 0x040fee00000418ff */
[----:B-1----:R-:W-:Y:S01]  /*3470*/  F2FP.BF16.PACK_AB R10, R88, R85 ;  /* 0x00000055580a723e */ /* 0x002fe200000010ff */
[----:B------:R-:W-:Y:S01]  /*3480*/  HMMA.16816.F32.BF16 R20, R12, R50, RZ ;  /* 0x000000320c14723c */ /* 0x000fe200000418ff */
[----:B------:R-:W-:Y:S01]  /*3490*/  LDSM.16.MT88.4 R48, [R252+0x2100] ;  /* 0x00210000fc30783b */ /* 0x000fe20000004200 */
[----:B--2---:R-:W-:-:S06]  /*34a0*/  F2FP.BF16.PACK_AB R11, R89, R87 ;  /* 0x00000057590b723e */ /* 0x004fcc00000010ff */
[----:B------:R-:W-:Y:S08]  /*34b0*/  HMMA.16816.F32.BF16 R16, R12, R56, RZ ;  /* 0x000000380c10723c */ /* 0x000ff000000418ff */
[C---:B------:R-:W-:Y:S01]  /*34c0*/  HMMA.16816.F32.BF16 R112, R8.reuse, R36, R44 ;  /* 0x000000240870723c */ /* 0x040fe2000004182c */
[----:B------:R-:W1:Y:S07]  /*34d0*/  LDSM.16.MT88.4 R44, [R249+0x2900] ;  /* 0x00290000f92c783b */ /* 0x000e6e0000004200 */
[C---:B------:R-:W-:Y:S08]  /*34e0*/  HMMA.16816.F32.BF16 R24, R8.reuse, R32, R24 ;  /* 0x000000200818723c */ /* 0x040ff00000041818 */
[C---:B------:R-:W-:Y:S01]  /*34f0*/  HMMA.16816.F32.BF16 R156, R8.reuse, R38, R28 ;  /* 0x00000026089c723c */ /* 0x040fe2000004181c */
[----:B------:R-:W2:Y:S07]  /*3500*/  LDSM.16.MT88.4 R36, [R250+0x2900] ;  /* 0x00290000fa24783b */ /* 0x000eae0000004200 */
[----:B------:R-:W-:Y:S01]  /*3510*/  HMMA.16816.F32.BF16 R164, R8, R34, R20 ;  /* 0x0000002208a4723c */ /* 0x000fe20000041814 */
[----:B------:R-:W-:Y:S01]  /*3520*/  IMAD.MOV.U32 R4, RZ, RZ, R115 ;  /* 0x000000ffff047224 */ /* 0x000fe200078e0073 */
[----:B------:R-:W-:Y:S01]  /*3530*/  MOV R137, R113 ;  /* 0x0000007100897202 */ /* 0x000fe20000000f00 */
[----:B------:R-:W-:-:S02]  /*3540*/  IMAD.MOV.U32 R138, RZ, RZ, R114 ;  /* 0x000000ffff8a7224 */ /* 0x000fc400078e0072 */
[----:B------:R-:W-:-:S03]  /*3550*/  IMAD.MOV.U32 R136, RZ, RZ, R112 ;  /* 0x000000ffff887224 */ /* 0x000fc600078e0070 */
[----:B------:R-:W-:Y:S01]  /*3560*/  HMMA.16816.F32.BF16 R32, R12, R58, RZ ;  /* 0x0000003a0c20723c */ /* 0x000fe200000418ff */
[----:B------:R-:W-:Y:S01]  /*3570*/  IMAD.MOV.U32 R110, RZ, RZ, R25 ;  /* 0x000000ffff6e7224 */ /* 0x000fe200078e0019 */
[----:B------:R-:W-:Y:S01]  /*3580*/  MOV R106, R26 ;  /* 0x0000001a006a7202 */ /* 0x000fe20000000f00 */
[----:B------:R-:W-:Y:S01]  /*3590*/  IMAD.MOV.U32 R109, RZ, RZ, R24 ;  /* 0x000000ffff6d7224 */ /* 0x000fe200078e0018 */
[----:B------:R-:W-:Y:S01]  /*35a0*/  LDSM.16.MT88.4 R56, [R108+0x2900] ;  /* 0x002900006c38783b */ /* 0x000fe20000004200 */
[----:B------:R-:W-:-:S03]  /*35b0*/  IMAD.MOV.U32 R107, RZ, RZ, R27 ;  /* 0x000000ffff6b7224 */ /* 0x000fc600078e001b */
[----:B------:R-:W-:Y:S08]  /*35c0*/  HMMA.16816.F32.BF16 R28, R12, R64, RZ ;  /* 0x000000400c1c723c */ /* 0x000ff000000418ff */
[C---:B------:R-:W-:Y:S08]  /*35d0*/  HMMA.16816.F32.BF16 R16, R8.reuse, R68, R16 ;  /* 0x000000440810723c */ /* 0x040ff00000041810 */
[C---:B------:R-:W-:Y:S01]  /*35e0*/  HMMA.16816.F32.BF16 R140, R8.reuse, R40, R60 ;  /* 0x00000028088c723c */ /* 0x040fe2000004183c */
[----:B------:R-:W-:Y:S07]  /*35f0*/  LDSM.16.MT88.4 R60, [R249+0x4100] ;  /* 0x00410000f93c783b */ /* 0x000fee0000004200 */
[----:B------:R-:W-:Y:S01]  /*3600*/  HMMA.16816.F32.BF16 R148, R8, R42, R52 ;  /* 0x0000002a0894723c */ /* 0x000fe20000041834 */
[----:B------:R-:W3:Y:S07]  /*3610*/  LDSM.16.MT88.4 R40, [R108+0x2100] ;  /* 0x002100006c28783b */ /* 0x000eee0000004200 */
[----:B------:R-:W-:Y:S01]  /*3620*/  HMMA.16816.F32.BF16 R20, R12, R72, RZ ;  /* 0x000000480c14723c */ /* 0x000fe200000418ff */
[----:B------:R-:W-:Y:S01]  /*3630*/  IMAD.MOV.U32 R111, RZ, RZ, R17 ;  /* 0x000000ffff6f7224 */ /* 0x000fe200078e0011 */
[----:B------:R-:W-:Y:S01]  /*3640*/  MOV R69, R18 ;  /* 0x0000001200457202 */ /* 0x000fe20000000f00 */
[----:B------:R-:W-:-:S02]  /*3650*/  IMAD.MOV.U32 R68, RZ, RZ, R19 ;  /* 0x000000ffff447224 */ /* 0x000fc400078e0013 */
[----:B------:R-:W-:-:S03]  /*3660*/  IMAD.MOV.U32 R139, RZ, RZ, R16 ;  /* 0x000000ffff8b7224 */ /* 0x000fc600078e0010 */
[----:B------:R-:W-:Y:S01]  /*3670*/  HMMA.16816.F32.BF16 R24, R12, R66, RZ ;  /* 0x000000420c18723c */ /* 0x000fe200000418ff */
[----:B------:R-:W-:Y:S07]  /*3680*/  LDSM.16.MT88.4 R64, [R249+0x4900] ;  /* 0x00490000f940783b */ /* 0x000fee0000004200 */
[C---:B------:R-:W-:Y:S08]  /*3690*/  HMMA.16816.F32.BF16 R52, R8.reuse, R70, R32 ;  /* 0x000000460834723c */ /* 0x040ff00000041820 */
[----:B-1----:R-:W-:Y:S08]  /*36a0*/  HMMA.16816.F32.BF16 R28, R8, R44, R28 ;  /* 0x0000002c081c723c */ /* 0x002ff0000004181c */
[----:B------:R-:W-:Y:S08]  /*36b0*/  HMMA.16816.F32.BF16 R16, R12, R74, RZ ;  /* 0x0000004a0c10723c */ /* 0x000ff000000418ff */
[----:B--2---:R-:W-:Y:S01]  /*36c0*/  HMMA.16816.F32.BF16 R20, R8, R36, R20 ;  /* 0x000000240814723c */ /* 0x004fe20000041814 */
[----:B------:R-:W-:Y:S01]  /*36d0*/  MOV R0, R52 ;  /* 0x0000003400007202 */ /* 0x000fe20000000f00 */
[----:B------:R-:W-:Y:S01]  /*36e0*/  IMAD.MOV.U32 R131, RZ, RZ, R53 ;  /* 0x000000ffff837224 */ /* 0x000fe200078e0035 */
[----:B------:R-:W-:Y:S01]  /*36f0*/  MOV R129, R55 ;  /* 0x0000003700817202 */ /* 0x000fe20000000f00 */
[----:B------:R-:W-:-:S02]  /*3700*/  IMAD.MOV.U32 R130, RZ, RZ, R54 ;  /* 0x000000ffff827224 */ /* 0x000fc400078e0036 */
[----:B------:R-:W1:Y:S02]  /*3710*/  LDSM.16.MT88.4 R52, [R252+0x2900] ;  /* 0x00290000fc34783b */ /* 0x000e640000004200 */
[----:B------:R-:W-:Y:S01]  /*3720*/  HMMA.16816.F32.BF16 R24, R8, R46, R24 ;  /* 0x0000002e0818723c */ /* 0x000fe20000041818 */
[----:B------:R-:W-:Y:S01]  /*3730*/  IMAD.MOV.U32 R115, RZ, RZ, R29 ;  /* 0x000000ffff737224 */ /* 0x000fe200078e001d */
[----:B------:R-:W-:Y:S01]  /*3740*/  MOV R113, R31 ;  /* 0x0000001f00717202 */ /* 0x000fe20000000f00 */
[----:B------:R-:W-:Y:S02]  /*3750*/  IMAD.MOV.U32 R114, RZ, RZ, R30 ;  /* 0x000000ffff727224 */ /* 0x000fe400078e001e */
[----:B------:R-:W-:-:S03]  /*3760*/  IMAD.MOV.U32 R112, RZ, RZ, R28 ;  /* 0x000000ffff707224 */ /* 0x000fc600078e001c */
[C---:B---3--:R-:W-:Y:S08]  /*3770*/  HMMA.16816.F32.BF16 R32, R12.reuse, R40, RZ ;  /* 0x000000280c20723c */ /* 0x048ff000000418ff */
[----:B------:R-:W-:Y:S01]  /*3780*/  HMMA.16816.F32.BF16 R28, R12, R42, RZ ;  /* 0x0000002a0c1c723c */ /* 0x000fe200000418ff */
[----:B------:R-:W2:Y:S01]  /*3790*/  LDSM.16.MT88.4 R40, [R250+0x4100] ;  /* 0x00410000fa28783b */ /* 0x000ea20000004200 */
[----:B------:R-:W-:Y:S01]  /*37a0*/  MOV R44, R22 ;  /* 0x00000016002c7202 */ /* 0x000fe20000000f00 */
[----:B------:R-:W-:Y:S01]  /*37b0*/  IMAD.MOV.U32 R37, RZ, RZ, R23 ;  /* 0x000000ffff257224 */ /* 0x000fe200078e0017 */
[----:B------:R-:W-:Y:S01]  /*37c0*/  MOV R128, R20 ;  /* 0x0000001400807202 */ /* 0x000fe20000000f00 */
[----:B------:R-:W-:-:S03]  /*37d0*/  IMAD.MOV.U32 R36, RZ, RZ, R21 ;  /* 0x000000ffff247224 */ /* 0x000fc600078e0015 */
[----:B------:R-:W-:Y:S01]  /*37e0*/  HMMA.16816.F32.BF16 R16, R8, R38, R16 ;  /* 0x000000260810723c */ /* 0x000fe20000041810 */
[----:B------:R-:W-:Y:S01]  /*37f0*/  IMAD.MOV.U32 R187, RZ, RZ, R26 ;  /* 0x000000ffffbb7224 */ /* 0x000fe200078e001a */
[----:B------:R-:W-:Y:S01]  /*3800*/  MOV R186, R27 ;  /* 0x0000001b00ba7202 */ /* 0x000fe20000000f00 */
[----:B------:R-:W-:Y:S02]  /*3810*/  IMAD.MOV.U32 R185, RZ, RZ, R24 ;  /* 0x000000ffffb97224 */ /* 0x000fe400078e0018 */
[----:B------:R-:W-:-:S03]  /*3820*/  IMAD.MOV.U32 R184, RZ, RZ, R25 ;  /* 0x000000ffffb87224 */ /* 0x000fc600078e0019 */
[C---:B------:R-:W-:Y:S07]  /*3830*/  HMMA.16816.F32.BF16 R24, R12.reuse, R48, RZ ;  /* 0x000000300c18723c */ /* 0x040fee00000418ff */
[----:B------:R-:W-:Y:S01]  /*3840*/  IMAD.MOV.U32 R48, RZ, RZ, R44 ;  /* 0x000000ffff307224 */ /* 0x000fe200078e002c */
[----:B------:R-:W-:Y:S01]  /*3850*/  HMMA.16816.F32.BF16 R20, R12, R50, RZ ;  /* 0x000000320c14723c */ /* 0x000fe200000418ff */
[----:B------:R-:W3:Y:S01]  /*3860*/  LDSM.16.MT88.4 R44, [R108+0x4100] ;  /* 0x004100006c2c783b */ /* 0x000ee20000004200 */
[----:B------:R-:W-:-:S05]  /*3870*/  MOV R49, R37 ;  /* 0x0000002500317202 */ /* 0x000fca0000000f00 */
[----:B------:R-:W-:Y:S01]  /*3880*/  IMAD.MOV.U32 R51, RZ, RZ, R36 ;  /* 0x000000ffff337224 */ /* 0x000fe200078e0024 */
[----:B------:R-:W-:Y:S01]  /*3890*/  HMMA.16816.F32.BF16 R188, R8, R56, R32 ;  /* 0x0000003808bc723c */ /* 0x000fe20000041820 */
[----:B------:R-:W4:Y:S01]  /*38a0*/  LDSM.16.MT88.4 R32, [R250+0x4900] ;  /* 0x00490000fa20783b */ /* 0x000f220000004200 */
[----:B------:R-:W-:Y:S01]  /*38b0*/  IMAD.MOV.U32 R119, RZ, RZ, R17 ;  /* 0x000000ffff777224 */ /* 0x000fe200078e0011 */
[----:B------:R-:W-:Y:S01]  /*38c0*/  MOV R117, R19 ;  /* 0x0000001300757202 */ /* 0x000fe20000000f00 */
[----:B------:R-:W-:Y:S01]  /*38d0*/  IMAD.MOV.U32 R118, RZ, RZ, R18 ;  /* 0x000000ffff767224 */ /* 0x000fe200078e0012 */
[----:B------:R-:W5:Y:S01]  /*38e0*/  LDSM.16.MT88.4 R36, [R108+0x4900] ;  /* 0x004900006c24783b */ /* 0x000f620000004200 */
[----:B------:R-:W-:Y:S01]  /*38f0*/  IMAD.MOV.U32 R116, RZ, RZ, R16 ;  /* 0x000000ffff747224 */ /* 0x000fe200078e0010 */
[----:B------:R-:W-:Y:S01]  /*3900*/  MOV R57, R109 ;  /* 0x0000006d00397202 */ /* 0x000fe20000000f00 */
[----:B------:R-:W-:Y:S01]  /*3910*/  HMMA.16816.F32.BF16 R16, R12, R60, RZ ;  /* 0x0000003c0c10723c */ /* 0x000fe200000418ff */
[----:B------:R-:W-:-:S02]  /*3920*/  IMAD.MOV.U32 R50, RZ, RZ, R111 ;  /* 0x000000ffff327224 */ /* 0x000fc400078e006f */
[----:B------:R-:W-:-:S04]  /*3930*/  IMAD.MOV.U32 R56, RZ, RZ, R110 ;  /* 0x000000ffff387224 */ /* 0x000fc800078e006e */
[----:B------:R-:W-:Y:S01]  /*3940*/  MOV R61, R69 ;  /* 0x00000045003d7202 */ /* 0x000fe20000000f00 */
[----:B-1----:R-:W-:Y:S01]  /*3950*/  HMMA.16816.F32.BF16 R72, R8, R52, R24 ;  /* 0x000000340848723c */ /* 0x002fe20000041818 */
[----:B------:R-:W-:-:S06]  /*3960*/  IMAD.MOV.U32 R60, RZ, RZ, R68 ;  /* 0x000000ffff3c7224 */ /* 0x000fcc00078e0044 */
[----:B------:R-:W-:Y:S01]  /*3970*/  IMAD.MOV.U32 R53, RZ, RZ, R115 ;  /* 0x000000ffff357224 */ /* 0x000fe200078e0073 */
[----:B------:R-:W-:Y:S01]  /*3980*/  HMMA.16816.F32.BF16 R168, R8, R54, R20 ;  /* 0x0000003608a8723c */ /* 0x000fe20000041814 */
[----:B------:R-:W-:-:S06]  /*3990*/  IMAD.MOV.U32 R52, RZ, RZ, R139 ;  /* 0x000000ffff347224 */ /* 0x000fcc00078e008b */
[----:B------:R-:W-:Y:S01]  /*39a0*/  IMAD.MOV.U32 R54, RZ, RZ, R61 ;  /* 0x000000ffff367224 */ /* 0x000fe200078e003d */
[----:B--2---:R-:W-:Y:S01]  /*39b0*/  HMMA.16816.F32.BF16 R24, R12, R40, RZ ;  /* 0x000000280c18723c */ /* 0x004fe200000418ff */
[----:B------:R-:W-:Y:S01]  /*39c0*/  IMAD.MOV.U32 R55, RZ, RZ, R50 ;  /* 0x000000ffff377224 */ /* 0x000fe200078e0032 */
[----:B------:R-:W-:Y:S01]  /*39d0*/  MOV R61, R184 ;  /* 0x000000b8003d7202 */ /* 0x000fe20000000f00 */
[----:B------:R-:W-:-:S05]  /*39e0*/  IMAD.MOV.U32 R50, RZ, RZ, R185 ;  /* 0x000000ffff327224 */ /* 0x000fca00078e00b9 */
[----:B------:R-:W-:Y:S01]  /*39f0*/  HMMA.16816.F32.BF16 R20, R12, R42, RZ ;  /* 0x0000002a0c14723c */ /* 0x000fe200000418ff */
[----:B------:R-:W1:Y:S07]  /*3a00*/  LDSM.16.MT88.4 R40, [R252+0x4100] ;  /* 0x00410000fc28783b */ /* 0x000e6e0000004200 */
[----:B------:R-:W-:Y:S07]  /*3a10*/  HMMA.16816.F32.BF16 R180, R8, R64, R16 ;  /* 0x0000004008b4723c */ /* 0x000fee0000041810 */
[----:B------:R-:W-:Y:S01]  /*3a20*/  MOV R65, R60 ;  /* 0x0000003c00417202 */ /* 0x000fe20000000f00 */
[----:B---3--:R-:W-:Y:S01]  /*3a30*/  HMMA.16816.F32.BF16 R16, R12, R44, RZ ;  /* 0x0000002c0c10723c */ /* 0x008fe200000418ff */
[----:B------:R-:W-:-:S06]  /*3a40*/  IMAD.MOV.U32 R60, RZ, RZ, R186 ;  /* 0x000000ffff3c7224 */ /* 0x000fcc00078e00ba */
[----:B------:R-:W-:Y:S01]  /*3a50*/  IMAD.MOV.U32 R45, RZ, RZ, R53 ;  /* 0x000000ffff2d7224 */ /* 0x000fe200078e0035 */
[----:B----4-:R-:W-:Y:S01]  /*3a60*/  HMMA.16816.F32.BF16 R160, R8, R32, R24 ;  /* 0x0000002008a0723c */ /* 0x010fe20000041818 */
[----:B------:R-:W2:Y:S01]  /*3a70*/  LDSM.16.MT88.4 R24, [R252+0x4900] ;  /* 0x00490000fc18783b */ /* 0x000ea20000004200 */
[----:B------:R-:W-:-:S05]  /*3a80*/  MOV R53, R51 ;  /* 0x0000003300357202 */ /* 0x000fca0000000f00 */
[--C-:B------:R-:W-:Y:S01]  /*3a90*/  FFMA.FTZ R32, R105, c[0x0][0x2d0], -R2.reuse ;  /* 0x0000b40069207a23 */ /* 0x100fe20000010802 */
[----:B------:R-:W-:Y:S01]  /*3aa0*/  HMMA.16816.F32.BF16 R68, R8, R58, R28 ;  /* 0x0000003a0844723c */ /* 0x000fe2000004181c */
[----:B------:R-:W-:-:S06]  /*3ab0*/  FFMA.FTZ R33, R104, c[0x0][0x2d0], -R2 ;  /* 0x0000b40068217a23 */ /* 0x000fcc0000010802 */
[----:B------:R-:W-:Y:S01]  /*3ac0*/  IMAD.MOV.U32 R59, RZ, RZ, R0 ;  /* 0x000000ffff3b7224 */ /* 0x000fe200078e0000 */
[----:B------:R-:W-:Y:S01]  /*3ad0*/  HMMA.16816.F32.BF16 R28, R12, R62, RZ ;  /* 0x0000003e0c1c723c */ /* 0x000fe200000418ff */
[----:B------:R-:W-:Y:S01]  /*3ae0*/  FADD.FTZ R0, R78, R77 ;  /* 0x0000004d4e007221 */ /* 0x000fe20000010000 */
[----:B------:R-:W-:Y:S01]  /*3af0*/  MOV R58, R114 ;  /* 0x00000072003a7202 */ /* 0x000fe20000000f00 */
[----:B------:R-:W-:Y:S01]  /*3b00*/  IMAD.MOV.U32 R78, RZ, RZ, R56 ;  /* 0x000000ffff4e7224 */ /* 0x000fe200078e0038 */
[----:B------:R-:W-:Y:S01]  /*3b10*/  MOV R77, R59 ;  /* 0x0000003b004d7202 */ /* 0x000fe20000000f00 */
[----:B------:R-:W-:Y:S02]  /*3b20*/  IMAD.MOV.U32 R59, RZ, RZ, R113 ;  /* 0x000000ffff3b7224 */ /* 0x000fe400078e0071 */
[----:B------:R-:W-:Y:S01]  /*3b30*/  IMAD.MOV.U32 R56, RZ, RZ, R112 ;  /* 0x000000ffff387224 */ /* 0x000fe200078e0070 */
[----:B-----5:R-:W-:Y:S01]  /*3b40*/  HMMA.16816.F32.BF16 R152, R8, R36, R16 ;  /* 0x000000240898723c */ /* 0x020fe20000041810 */
[----:B------:R-:W-:-:S02]  /*3b50*/  FADD.FTZ R0, R79, R0 ;  /* 0x000000004f007221 */ /* 0x000fc40000010000 */
[----:B------:R-:W-:Y:S02]  /*3b60*/  IMAD.MOV.U32 R79, RZ, RZ, R137 ;  /* 0x000000ffff4f7224 */ /* 0x000fe400078e0089 */
[----:B------:R-:W-:Y:S01]  /*3b70*/  FADD.FTZ R0, R84, R0 ;  /* 0x0000000054007221 */ /* 0x000fe20000010000 */
[----:B------:R-:W-:Y:S01]  /*3b80*/  MOV R84, R136 ;  /* 0x0000008800547202 */ /* 0x000fe20000000f00 */
[----:B------:R-:W-:Y:S01]  /*3b90*/  FFMA.FTZ R37, R90, c[0x0][0x2d0], -R6 ;  /* 0x0000b4005a257a23 */ /* 0x000fe20000010806 */
[----:B-1----:R-:W-:Y:S01]  /*3ba0*/  HMMA.16816.F32.BF16 R16, R12, R40, RZ ;  /* 0x000000280c10723c */ /* 0x002fe200000418ff */
[----:B------:R-:W-:Y:S02]  /*3bb0*/  FADD.FTZ R0, R80, R0 ;  /* 0x0000000050007221 */ /* 0x000fe40000010000 */
[----:B------:R-:W-:Y:S02]  /*3bc0*/  IMAD.MOV.U32 R44, RZ, RZ, R56 ;  /* 0x000000ffff2c7224 */ /* 0x000fe400078e0038 */
[----:B------:R-:W-:-:S02]  /*3bd0*/  FADD.FTZ R0, R83, R0 ;  /* 0x0000000053007221 */ /* 0x000fc40000010000 */
[----:B------:R-:W-:Y:S01]  /*3be0*/  IMAD.MOV.U32 R41, RZ, RZ, R108 ;  /* 0x000000ffff297224 */ /* 0x000fe200078e006c */
[C---:B------:R-:W-:Y:S01]  /*3bf0*/  HMMA.16816.F32.BF16 R124, R8.reuse, R34, R20 ;  /* 0x00000022087c723c */ /* 0x040fe20000041814 */
[----:B------:R-:W-:Y:S02]  /*3c00*/  IMAD.MOV.U32 R56, RZ, RZ, R116 ;  /* 0x000000ffff387224 */ /* 0x000fe400078e0074 */
[--C-:B------:R-:W-:Y:S02]  /*3c10*/  FFMA.FTZ R36, R101, c[0x0][0x2d0], -R2.reuse ;  /* 0x0000b40065247a23 */ /* 0x100fe40000010802 */
[--C-:B------:R-:W-:Y:S02]  /*3c20*/  FFMA.FTZ R40, R98, c[0x0][0x2d0], -R2.reuse ;  /* 0x0000b40062287a23 */ /* 0x100fe40000010802 */
[--C-:B------:R-:W-:Y:S01]  /*3c30*/  FFMA.FTZ R34, R103, c[0x0][0x2d0], -R2.reuse ;  /* 0x0000b40067227a23 */ /* 0x100fe20000010802 */
[----:B------:R-:W-:Y:S01]  /*3c40*/  HMMA.16816.F32.BF16 R144, R8, R66, R28 ;  /* 0x000000420890723c */ /* 0x000fe2000004181c */
[----:B------:R-:W1:Y:S01]  /*3c50*/  LDSM.16.MT88.4 R28, [R249+0x6100] ;  /* 0x00610000f91c783b */ /* 0x000e620000004200 */
[----:B------:R-:W-:-:S02]  /*3c60*/  FFMA.FTZ R35, R102, c[0x0][0x2d0], -R2 ;  /* 0x0000b40066237a23 */ /* 0x000fc40000010802 */
[----:B------:R-:W-:Y:S02]  /*3c70*/  IMAD.MOV.U32 R63, RZ, RZ, R60 ;  /* 0x000000ffff3f7224 */ /* 0x000fe400078e003c */
[----:B------:R-:W-:Y:S02]  /*3c80*/  IMAD.MOV.U32 R60, RZ, RZ, R50 ;  /* 0x000000ffff3c7224 */ /* 0x000fe400078e0032 */
[----:B------:R-:W-:Y:S01]  /*3c90*/  HMMA.16816.F32.BF16 R20, R12, R46, RZ ;  /* 0x0000002e0c14723c */ /* 0x000fe200000418ff */
[----:B------:R-:W-:Y:S02]  /*3ca0*/  IMAD.MOV.U32 R105, RZ, RZ, R78 ;  /* 0x000000ffff697224 */ /* 0x000fe400078e004e */
[----:B------:R-:W-:Y:S02]  /*3cb0*/  IMAD.MOV.U32 R78, RZ, RZ, R130 ;  /* 0x000000ffff4e7224 */ /* 0x000fe400078e0082 */
[----:B------:R-:W-:Y:S01]  /*3cc0*/  IMAD.MOV.U32 R101, RZ, RZ, R79 ;  /* 0x000000ffff657224 */ /* 0x000fe200078e004f */
[----:B------:R-:W-:Y:S01]  /*3cd0*/  MOV R79, R129 ;  /* 0x00000081004f7202 */ /* 0x000fe20000000f00 */
[----:B------:R-:W-:Y:S01]  /*3ce0*/  IMAD.MOV.U32 R47, RZ, RZ, R59 ;  /* 0x000000ffff2f7224 */ /* 0x000fe200078e003b */
[----:B--2---:R-:W-:Y:S01]  /*3cf0*/  HMMA.16816.F32.BF16 R120, R8, R24, R16 ;  /* 0x000000180878723c */ /* 0x004fe20000041810 */
[----:B------:R-:W-:Y:S01]  /*3d00*/  MOV R46, R58 ;  /* 0x0000003a002e7202 */ /* 0x000fe20000000f00 */
[----:B------:R-:W-:Y:S01]  /*3d10*/  IMAD.MOV.U32 R58, RZ, RZ, R118 ;  /* 0x000000ffff3a7224 */ /* 0x000fe200078e0076 */
[----:B------:R-:W-:-:S04]  /*3d20*/  MOV R59, R117 ;  /* 0x00000075003b7202 */ /* 0x000fc80000000f00 */
[----:B------:R-:W-:Y:S01]  /*3d30*/  FFMA.FTZ R24, R99, c[0x0][0x2d0], -R6 ;  /* 0x0000b40063187a23 */ /* 0x000fe20000010806 */
[----:B------:R-:W-:Y:S01]  /*3d40*/  HMMA.16816.F32.BF16 R16, R12, R42, RZ ;  /* 0x0000002a0c10723c */ /* 0x000fe200000418ff */
[----:B------:R-:W-:Y:S02]  /*3d50*/  FADD.FTZ R25, R85, R0 ;  /* 0x0000000055197221 */ /* 0x000fe40000010000 */
[----:B------:R-:W-:-:S04]  /*3d60*/  IMAD.MOV.U32 R99, RZ, RZ, R65 ;  /* 0x000000ffff637224 */ /* 0x000fc800078e0041 */
[----:B------:R-:W-:Y:S01]  /*3d70*/  IMAD.MOV.U32 R43, RZ, RZ, R57 ;  /* 0x000000ffff2b7224 */ /* 0x000fe200078e0039 */
[----:B------:R-:W-:Y:S01]  /*3d80*/  HMMA.16816.F32.BF16 R108, R8, R38, R20 ;  /* 0x00000026086c723c */ /* 0x000fe20000041814 */
[----:B------:R-:W2:Y:S01]  /*3d90*/  LDSM.16.MT88.4 R20, [R249+0x6900] ;  /* 0x00690000f914783b */ /* 0x000ea20000004200 */
[----:B------:R-:W-:Y:S01]  /*3da0*/  MOV R57, R187 ;  /* 0x000000bb00397202 */ /* 0x000fe20000000f00 */
[----:B------:R-:W-:Y:S01]  /*3db0*/  IMAD.MOV.U32 R104, RZ, RZ, R43 ;  /* 0x000000ffff687224 */ /* 0x000fe200078e002b */
[----:B------:R-:W-:Y:S01]  /*3dc0*/  MOV R42, R4 ;  /* 0x00000004002a7202 */ /* 0x000fe20000000f00 */
[----:B------:R-:W-:Y:S01]  /*3dd0*/  FADD.FTZ R4, R76, R7 ;  /* 0x000000074c047221 */ /* 0x000fe20000010000 */
[----:B------:R-:W-:Y:S01]  /*3de0*/  MOV R62, R57 ;  /* 0x00000039003e7202 */ /* 0x000fe20000000f00 */
[----:B------:R-:W-:Y:S01]  /*3df0*/  IMAD.MOV.U32 R76, RZ, RZ, R138 ;  /* 0x000000ffff4c7224 */ /* 0x000fe200078e008a */
[----:B------:R-:W-:Y:S01]  /*3e00*/  MOV R103, R42 ;  /* 0x0000002a00677202 */ /* 0x000fe20000000f00 */
[----:B------:R-:W-:-:S02]  /*3e10*/  FADD.FTZ R4, R5, R4 ;  /* 0x0000000405047221 */ /* 0x000fc40000010000 */
[----:B------:R-:W-:Y:S02]  /*3e20*/  FFMA.FTZ R38, R91, c[0x0][0x2d0], -R6 ;  /* 0x0000b4005b267a23 */ /* 0x000fe40000010806 */
[----:B------:R-:W-:Y:S02]  /*3e30*/  FADD.FTZ R4, R82, R4 ;  /* 0x0000000452047221 */ /* 0x000fe40000010000 */
[----:B------:R-:W-:Y:S01]  /*3e40*/  IMAD.MOV.U32 R57, RZ, RZ, R119 ;  /* 0x000000ffff397224 */ /* 0x000fe200078e0077 */
[----:B------:R-:W-:Y:S01]  /*3e50*/  HMMA.16816.F32.BF16 R112, R8, R26, R16 ;  /* 0x0000001a0870723c */ /* 0x000fe20000041810 */
[----:B------:R-:W-:Y:S02]  /*3e60*/  FFMA.FTZ R39, R96, c[0x0][0x2d0], -R2 ;  /* 0x0000b40060277a23 */ /* 0x000fe40000010802 */
[----:B------:R-:W-:Y:S01]  /*3e70*/  IMAD.MOV.U32 R102, RZ, RZ, R76 ;  /* 0x000000ffff667224 */ /* 0x000fe200078e004c */
[----:B------:R-:W-:Y:S01]  /*3e80*/  MOV R76, R77 ;  /* 0x0000004d004c7202 */ /* 0x000fe20000000f00 */
[----:B------:R-:W-:-:S02]  /*3e90*/  IMAD.MOV.U32 R77, RZ, RZ, R131 ;  /* 0x000000ffff4d7224 */ /* 0x000fc400078e0083 */
[----:B------:R-:W-:Y:S01]  /*3ea0*/  FFMA.FTZ R27, R97, c[0x0][0x2d0], -R6 ;  /* 0x0000b400611b7a23 */ /* 0x000fe20000010806 */
[----:B-1----:R-:W-:Y:S01]  /*3eb0*/  HMMA.16816.F32.BF16 R16, R12, R28, RZ ;  /* 0x0000001c0c10723c */ /* 0x002fe200000418ff */
[----:B------:R-:W-:Y:S02]  /*3ec0*/  FADD.FTZ R26, R81, R4 ;  /* 0x00000004511a7221 */ /* 0x000fe40000010000 */
[----:B------:R-:W-:Y:S01]  /*3ed0*/  MUFU.EX2 R0, R27 ;  /* 0x0000001b00007308 */ /* 0x000fe20000000800 */
[----:B------:R-:W-:Y:S02]  /*3ee0*/  IMAD.MOV.U32 R97, RZ, RZ, R54 ;  /* 0x000000ffff617224 */ /* 0x000fe400078e0036 */
[----:B------:R-:W-:Y:S02]  /*3ef0*/  IMAD.MOV.U32 R54, RZ, RZ, R48 ;  /* 0x000000ffff367224 */ /* 0x000fe400078e0030 */
[--C-:B------:R-:W-:Y:S01]  /*3f00*/  FFMA.FTZ R28, R95, c[0x0][0x2d0], -R6.reuse ;  /* 0x0000b4005f1c7a23 */ /* 0x100fe20000010806 */
[----:B------:R-:W-:Y:S01]  /*3f10*/  MOV R95, R55 ;  /* 0x00000037005f7202 */ /* 0x000fe20000000f00 */
[----:B------:R-:W-:-:S02]  /*3f20*/  FFMA.FTZ R29, R94, c[0x0][0x2d0], -R6 ;  /* 0x0000b4005e1d7a23 */ /* 0x000fc40000010806 */
[----:B------:R-:W-:Y:S01]  /*3f30*/  IMAD.MOV.U32 R94, RZ, RZ, R52 ;  /* 0x000000ffff5e7224 */ /* 0x000fe200078e0034 */
[----:B------:R-:W-:Y:S01]  /*3f40*/  MOV R52, R128 ;  /* 0x0000008000347202 */ /* 0x000fe20000000f00 */
[----:B------:R-:W-:-:S10]  /*3f50*/  IMAD.MOV.U32 R55, RZ, RZ, R49 ;  /* 0x000000ffff377224 */ /* 0x000fd400078e0031 */
[----:B--2---:R-:W-:Y:S08]  /*3f60*/  HMMA.16816.F32.BF16 R184, R8, R20, R16 ;  /* 0x0000001408b8723c */ /* 0x004ff00000041810 */
[----:B------:R-:W-:Y:S07]  /*3f70*/  HMMA.16816.F32.BF16 R16, R12, R30, RZ ;  /* 0x0000001e0c10723c */ /* 0x000fee00000418ff */
[--C-:B------:R-:W-:Y:S01]  /*3f80*/  FFMA.FTZ R30, R93, c[0x0][0x2d0], -R6.reuse ;  /* 0x0000b4005d1e7a23 */ /* 0x100fe20000010806 */
[----:B------:R-:W-:Y:S01]  /*3f90*/  MOV R93, R95 ;  /* 0x0000005f005d7202 */ /* 0x000fe20000000f00 */
[----:B------:R-:W-:-:S02]  /*3fa0*/  FFMA.FTZ R31, R92, c[0x0][0x2d0], -R6 ;  /* 0x0000b4005c1f7a23 */ /* 0x000fc40000010806 */
[----:B------:R-:W-:Y:S02]  /*3fb0*/  IMAD.MOV.U32 R92, RZ, RZ, R94 ;  /* 0x000000ffff5c7224 */ /* 0x000fe400078e005e */
[----:B------:R-:W-:Y:S02]  /*3fc0*/  IMAD.MOV.U32 R94, RZ, RZ, R97 ;  /* 0x000000ffff5e7224 */ /* 0x000fe400078e0061 */
[----:B------:R-:W-:-:S09]  /*3fd0*/  IMAD.MOV.U32 R95, RZ, RZ, R99 ;  /* 0x000000ffff5f7224 */ /* 0x000fd200078e0063 */
[----:B------:R-:W-:Y:S01]  /*3fe0*/  HMMA.16816.F32.BF16 R136, R8, R22, R16 ;  /* 0x000000160888723c */ /* 0x000fe20000041810 */
[----:B------:R-:W1:Y:S04]  /*3ff0*/  LDSM.16.MT88.4 R16, [R250+0x6100] ;  /* 0x00610000fa10783b */ /* 0x000e680000004200 */
[----:B------:R-:W2:Y:S03]  /*4000*/  LDSM.16.MT88.4 R20, [R250+0x6900] ;  /* 0x00690000fa14783b */ /* 0x000ea60000004200 */
[C---:B-1----:R-:W-:Y:S08]  /*4010*/  HMMA.16816.F32.BF16 R4, R12.reuse, R16, RZ ;  /* 0x000000100c04723c */ /* 0x042ff000000418ff */
[----:B------:R-:W-:Y:S11]  /*4020*/  HMMA.16816.F32.BF16 R16, R12, R18, RZ ;  /* 0x000000120c10723c */ /* 0x000ff600000418ff */
[----:B------:R-:W-:Y:S05]  /*4030*/  @!UPT UIADD3 URZ, URZ, URZ, URZ ;  /* 0x0000003f3f3ff290 */ /* 0x000fea000fffe03f */
[C---:B--2---:R-:W-:Y:S01]  /*4040*/  HMMA.16816.F32.BF16 R116, R8.reuse, R20, R4 ;  /* 0x000000140874723c */ /* 0x044fe20000041804 */
[----:B------:R-:W1:Y:S07]  /*4050*/  MUFU.EX2 R4, R24 ;  /* 0x0000001800047308 */ /* 0x000e6e0000000800 */
[----:B------:R-:W-:Y:S01]  /*4060*/  HMMA.16816.F32.BF16 R80, R8, R22, R16 ;  /* 0x000000160850723c */ /* 0x000fe20000041810 */
[----:B------:R-:W2:Y:S01]  /*4070*/  LDSM.16.MT88.4 R20, [R41+0x6100] ;  /* 0x006100002914783b */ /* 0x000ea20000004200 */
[----:B------:R-:W3:Y:S05]  /*4080*/  MUFU.EX2 R5, R28 ;  /* 0x0000001c00057308 */ /* 0x000eea0000000800 */
[----:B------:R-:W-:-:S02]  /*4090*/  FADD.FTZ R16, R88, R25 ;  /* 0x0000001958107221 */ /* 0x000fc40000010000 */
[----:B------:R-:W-:Y:S01]  /*40a0*/  FADD.FTZ R17, R86, R26 ;  /* 0x0000001a56117221 */ /* 0x000fe20000010000 */
[----:B------:R-:W4:Y:S01]  /*40b0*/  MUFU.EX2 R6, R29 ;  /* 0x0000001d00067308 */ /* 0x000f220000000800 */
[----:B-1----:R-:W-:Y:S01]  /*40c0*/  FADD.FTZ R16, R4, R16 ;  /* 0x0000001004107221 */ /* 0x002fe20000010000 */
[----:B------:R-:W1:Y:S01]  /*40d0*/  LDSM.16.MT88.4 R24, [R41+0x6900] ;  /* 0x006900002918783b */ /* 0x000e620000004200 */
[----:B------:R-:W-:Y:S01]  /*40e0*/  FADD.FTZ R17, R87, R17 ;  /* 0x0000001157117221 */ /* 0x000fe20000010000 */
[C---:B------:R-:W-:Y:S01]  /*40f0*/  F2FP.BF16.PACK_AB R4, R0.reuse, R4 ;  /* 0x000000040004723e */ /* 0x040fe200000010ff */
[----:B------:R-:W-:-:S03]  /*4100*/  FADD.FTZ R16, R0, R16 ;  /* 0x0000001000107221 */ /* 0x000fc60000010000 */
[----:B------:R5:W5:Y:S01]  /*4110*/  MUFU.EX2 R7, R30 ;  /* 0x0000001e00077308 */ /* 0x000b620000000800 */
[----:B---3--:R-:W-:-:S04]  /*4120*/  FADD.FTZ R16, R5, R16 ;  /* 0x0000001005107221 */ /* 0x008fc80000010000 */
[C---:B----4-:R-:W-:Y:S01]  /*4130*/  FADD.FTZ R16, R6.reuse, R16 ;  /* 0x0000001006107221 */ /* 0x050fe20000010000 */
[----:B------:R-:W-:Y:S01]  /*4140*/  F2FP.BF16.PACK_AB R6, R6, R5 ;  /* 0x000000050606723e */ /* 0x000fe200000010ff */
[----:B------:R-:W-:Y:S01]  /*4150*/  FADD.FTZ R29, R89, R17 ;  /* 0x00000011591d7221 */ /* 0x000fe20000010000 */
[----:B------:R-:W-:Y:S01]  /*4160*/  MUFU.EX2 R5, R33 ;  /* 0x0000002100057308 */ /* 0x000fe20000000800 */
[----:B-----5:R-:W-:Y:S01]  /*4170*/  FFMA.FTZ R30, R100, c[0x0][0x2d0], -R2 ;  /* 0x0000b400641e7a23 */ /* 0x020fe20000010802 */
[----:B------:R-:W-:Y:S01]  /*4180*/  MOV R100, R84 ;  /* 0x0000005400647202 */ /* 0x000fe20000000f00 */
[----:B------:R-:W-:-:S05]  /*4190*/  FADD.FTZ R0, R7, R16 ;  /* 0x0000001007007221 */ /* 0x000fca0000010000 */
[----:B------:R-:W3:Y:S01]  /*41a0*/  MUFU.EX2 R2, R31 ;  /* 0x0000001f00027308 */ /* 0x000ee20000000800 */
[C---:B--2---:R-:W-:Y:S08]  /*41b0*/  HMMA.16816.F32.BF16 R16, R12.reuse, R20, RZ ;  /* 0x000000140c10723c */ /* 0x044ff000000418ff */
[----:B------:R-:W-:Y:S01]  /*41c0*/  HMMA.16816.F32.BF16 R20, R12, R22, RZ ;  /* 0x000000160c14723c */ /* 0x000fe200000418ff */
[C---:B---3--:R-:W-:Y:S01]  /*41d0*/  F2FP.BF16.PACK_AB R128, R2.reuse, R7 ;  /* 0x000000070280723e */ /* 0x048fe200000010ff */
[----:B------:R-:W-:Y:S01]  /*41e0*/  FADD.FTZ R28, R2, R0 ;  /* 0x00000000021c7221 */ /* 0x000fe20000010000 */
[----:B------:R-:W2:Y:S08]  /*41f0*/  MUFU.EX2 R7, R32 ;  /* 0x0000002000077308 */ /* 0x000eb00000000800 */
[----:B------:R-:W3:Y:S05]  /*4200*/  MUFU.EX2 R2, R38 ;  /* 0x0000002600027308 */ /* 0x000eea0000000800 */
[C---:B-1----:R-:W-:Y:S03]  /*4210*/  HMMA.16816.F32.BF16 R64, R8.reuse, R24, R16 ;  /* 0x000000180840723c */ /* 0x042fe60000041810 */
[----:B------:R-:W1:Y:S05]  /*4220*/  MUFU.EX2 R17, R34 ;  /* 0x0000002200117308 */ /* 0x000e6a0000000800 */
[----:B------:R-:W-:Y:S03]  /*4230*/  HMMA.16816.F32.BF16 R48, R8, R26, R20 ;  /* 0x0000001a0830723c */ /* 0x000fe60000041814 */
[----:B------:R-:W4:Y:S04]  /*4240*/  MUFU.EX2 R0, R37 ;  /* 0x0000002500007308 */ /* 0x000f280000000800 */
[----:B--2---:R-:W-:-:S04]  /*4250*/  FADD.FTZ R20, R7, R29 ;  /* 0x0000001d07147221 */ /* 0x004fc80000010000 */
[C---:B------:R-:W-:Y:S01]  /*4260*/  FADD.FTZ R21, R5.reuse, R20 ;  /* 0x0000001405157221 */ /* 0x040fe20000010000 */
[----:B------:R-:W-:Y:S01]  /*4270*/  F2FP.BF16.PACK_AB R5, R5, R7 ;  /* 0x000000070505723e */ /* 0x000fe200000010ff */
[----:B---3--:R-:W-:Y:S01]  /*4280*/  FADD.FTZ R20, R2, R28 ;  /* 0x0000001c02147221 */ /* 0x008fe20000010000 */
[----:B------:R-:W2:Y:S01]  /*4290*/  MUFU.EX2 R16, R35 ;  /* 0x0000002300107308 */ /* 0x000ea20000000800 */
[----:B-1----:R-:W-:-:S07]  /*42a0*/  FADD.FTZ R21, R17, R21 ;  /* 0x0000001511157221 */ /* 0x002fce0000010000 */
[----:B------:R-:W1:Y:S01]  /*42b0*/  MUFU.EX2 R19, R36 ;  /* 0x0000002400137308 */ /* 0x000e620000000800 */
[C---:B----4-:R-:W-:Y:S01]  /*42c0*/  FADD.FTZ R20, R0.reuse, R20 ;  /* 0x0000001400147221 */ /* 0x050fe20000010000 */
[----:B------:R-:W-:-:S04]  /*42d0*/  F2FP.BF16.PACK_AB R130, R0, R2 ;  /* 0x000000020082723e */ /* 0x000fc800000010ff */
[----:B------:R-:W-:Y:S02]  /*42e0*/  STL [R1+0x50], R20 ;  /* 0x0000501401007387 */ /* 0x000fe40000100800 */
[----:B------:R-:W3:Y:S01]  /*42f0*/  MUFU.EX2 R18, R30 ;  /* 0x0000001e00127308 */ /* 0x000ee20000000800 */
[C---:B--2---:R-:W-:Y:S01]  /*4300*/  FADD.FTZ R0, R16.reuse, R21 ;  /* 0x0000001510007221 */ /* 0x044fe20000010000 */
[----:B------:R-:W-:Y:S01]  /*4310*/  F2FP.BF16.PACK_AB R7, R16, R17 ;  /* 0x000000111007723e */ /* 0x000fe200000010ff */
[----:B------:R-:W2:Y:S02]  /*4320*/  LDSM.16.MT88.4 R20, [R252+0x6100] ;  /* 0x00610000fc14783b */ /* 0x000ea40000004200 */
[----:B-1----:R-:W-:-:S03]  /*4330*/  FADD.FTZ R0, R19, R0 ;  /* 0x0000000013007221 */ /* 0x002fc60000010000 */
[----:B------:R-:W1:Y:S01]  /*4340*/  MUFU.EX2 R2, R40 ;  /* 0x0000002800027308 */ /* 0x000e620000000800 */
[C---:B---3--:R-:W-:Y:S01]  /*4350*/  FADD.FTZ R16, R18.reuse, R0 ;  /* 0x0000000012107221 */ /* 0x048fe20000010000 */
[----:B------:R-:W-:-:S06]  /*4360*/  F2FP.BF16.PACK_AB R129, R18, R19 ;  /* 0x000000131281723e */ /* 0x000fcc00000010ff */
[----:B------:R-:W3:Y:S01]  /*4370*/  MUFU.EX2 R0, R39 ;  /* 0x0000002700007308 */ /* 0x000ee20000000800 */
[----:B-1----:R-:W-:-:S04]  /*4380*/  FADD.FTZ R16, R2, R16 ;  /* 0x0000001002107221 */ /* 0x002fc80000010000 */
[C---:B---3--:R-:W-:Y:S01]  /*4390*/  FADD.FTZ R16, R0.reuse, R16 ;  /* 0x0000001000107221 */ /* 0x048fe20000010000 */
[----:B------:R-:W-:Y:S01]  /*43a0*/  F2FP.BF16.PACK_AB R131, R0, R2 ;  /* 0x000000020083723e */ /* 0x000fe200000010ff */
[----:B------:R-:W-:Y:S02]  /*43b0*/  IMAD.MOV.U32 R0, RZ, RZ, R41 ;  /* 0x000000ffff007224 */ /* 0x000fe400078e0029 */
[----:B------:R-:W-:Y:S04]  /*43c0*/  LDSM.16.MT88.4 R40, [R249+0x3900] ;  /* 0x00390000f928783b */ /* 0x000fe80000004200 */
[----:B------:R-:W-:Y:S01]  /*43d0*/  STL [R1+0x54], R16 ;  /* 0x0000541001007387 */ /* 0x000fe20000100800 */
[C---:B--2---:R-:W-:Y:S03]  /*43e0*/  HMMA.16816.F32.BF16 R24, R12.reuse, R20, RZ ;  /* 0x000000140c18723c */ /* 0x044fe600000418ff */
[----:B------:R-:W1:Y:S05]  /*43f0*/  LDSM.16.MT88.4 R16, [R252+0x6900] ;  /* 0x00690000fc10783b */ /* 0x000e6a0000004200 */
[----:B------:R-:W-:Y:S11]  /*4400*/  HMMA.16816.F32.BF16 R12, R12, R22, RZ ;  /* 0x000000160c0c723c */ /* 0x000ff600000418ff */
[----:B------:R-:W-:Y:S05]  /*4410*/  @!UPT UIADD3 URZ, URZ, URZ, URZ ;  /* 0x0000003f3f3ff290 */ /* 0x000fea000fffe03f */
[C---:B-1----:R-:W-:Y:S08]  /*4420*/  HMMA.16816.F32.BF16 R24, R8.reuse, R16, R24 ;  /* 0x000000100818723c */ /* 0x042ff00000041818 */
[----:B------:R-:W-:Y:S01]  /*4430*/  HMMA.16816.F32.BF16 R12, R8, R18, R12 ;  /* 0x00000012080c723c */ /* 0x000fe2000004180c */
[----:B------:R-:W1:Y:S07]  /*4440*/  LDSM.16.MT88.4 R8, [R249+0x1100] ;  /* 0x00110000f908783b */ /* 0x000e6e0000004200 */
[C---:B-1----:R-:W-:Y:S08]  /*4450*/  HMMA.16816.F32.BF16 R140, R4.reuse, R8, R140 ;  /* 0x00000008048c723c */ /* 0x042ff0000004188c */
[C---:B------:R-:W-:Y:S01]  /*4460*/  HMMA.16816.F32.BF16 R16, R4.reuse, R10, R148 ;  /* 0x0000000a0410723c */ /* 0x040fe20000041894 */
        /* <DEDUP_REMOVED lines=11> */
[----:B------:R-:W-:Y:S01]  /*4520*/  HMMA.16816.F32.BF16 R44, R4, R10, R60 ;  /* 0x0000000a042c723c */ /* 0x000fe2000004183c */
[----:B------:R-:W1:Y:S11]  /*4530*/  LDSM.16.MT88.4 R8, [R250+0x3100] ;  /* 0x00310000fa08783b */ /* 0x000e760000004200 */
[----:B------:R-:W-:Y:S04]  /*4540*/  @!UPT UIADD3 URZ, URZ, URZ, URZ ;  /* 0x0000003f3f3ff290 */ /* 0x000fe8000fffe03f */
[C---:B------:R-:W-:Y:S08]  /*4550*/  HMMA.16816.F32.BF16 R36, R128.reuse, R40, R36 ;  /* 0x000000288024723c */ /* 0x040ff00000041824 */
[----:B------:R-:W-:Y:S08]  /*4560*/  HMMA.16816.F32.BF16 R40, R128, R42, R44 ;  /* 0x0000002a8028723c */ /* 0x000ff0000004182c */
        /* <DEDUP_REMOVED lines=8> */
[----:B------:R-:W1:Y:S04]  /*45f0*/  LDSM.16.MT88.4 R8, [R249+0x5100] ;  /* 0x00510000f908783b */ /* 0x000e680000004200 */
[----:B------:R-:W2:Y:S03]  /*4600*/  LDSM.16.MT88.4 R168, [R252+0x1900] ;  /* 0x00190000fca8783b */ /* 0x000ea60000004200 */
[C---:B-1----:R-:W-:Y:S08]  /*4610*/  HMMA.16816.F32.BF16 R84, R4.reuse, R8, R180 ;  /* 0x000000080454723c */ /* 0x042ff000000418b4 */
[----:B------:R-:W-:Y:S01]  /*4620*/  HMMA.16816.F32.BF16 R88, R4, R10, R144 ;  /* 0x0000000a0458723c */ /* 0x000fe20000041890 */
[----:B------:R-:W1:Y:S04]  /*4630*/  LDSM.16.MT88.4 R8, [R250+0x5100] ;  /* 0x00510000fa08783b */ /* 0x000e680000004200 */
[----:B------:R-:W3:Y:S03]  /*4640*/  LDSM.16.MT88.4 R144, [R249+0x1900] ;  /* 0x00190000f990783b */ /* 0x000ee60000004200 */
[C---:B--2---:R-:W-:Y:S08]  /*4650*/  HMMA.16816.F32.BF16 R164, R128.reuse, R168, R164 ;  /* 0x000000a880a4723c */ /* 0x044ff000000418a4 */
[----:B------:R-:W-:Y:S08]  /*4660*/  HMMA.16816.F32.BF16 R168, R128, R170, R32 ;  /* 0x000000aa80a8723c */ /* 0x000ff00000041820 */
[C---:B-1----:R-:W-:Y:S01]  /*4670*/  HMMA.16816.F32.BF16 R92, R4.reuse, R8, R160 ;  /* 0x00000008045c723c */ /* 0x042fe200000418a0 */
[----:B------:R-:W1:Y:S07]  /*4680*/  LDSM.16.MT88.4 R160, [R0+0x1900] ;  /* 0x0019000000a0783b */ /* 0x000e6e0000004200 */
[----:B------:R-:W-:Y:S01]  /*4690*/  HMMA.16816.F32.BF16 R96, R4, R10, R124 ;  /* 0x0000000a0460723c */ /* 0x000fe2000004187c */
[----:B------:R-:W2:Y:S07]  /*46a0*/  LDSM.16.MT88.4 R8, [R0+0x5100] ;  /* 0x005100000008783b */ /* 0x000eae0000004200 */
[C---:B---3--:R-:W-:Y:S08]  /*46b0*/  HMMA.16816.F32.BF16 R140, R128.reuse, R144, R140 ;  /* 0x00000090808c723c */ /* 0x048ff0000004188c */
[C---:B------:R-:W-:Y:S08]  /*46c0*/  HMMA.16816.F32.BF16 R144, R128.reuse, R146, R16 ;  /* 0x000000928090723c */ /* 0x040ff00000041810 */
[----:B-1----:R-:W-:Y:S08]  /*46d0*/  HMMA.16816.F32.BF16 R156, R128, R160, R156 ;  /* 0x000000a0809c723c */ /* 0x002ff0000004189c */
[C---:B--2---:R-:W-:Y:S01]  /*46e0*/  HMMA.16816.F32.BF16 R100, R4.reuse, R8, R152 ;  /* 0x000000080464723c */ /* 0x044fe20000041898 */
[----:B------:R-:W1:Y:S07]  /*46f0*/  LDSM.16.MT88.4 R152, [R250+0x1900] ;  /* 0x00190000fa98783b */ /* 0x000e6e0000004200 */
[----:B------:R-:W-:Y:S01]  /*4700*/  HMMA.16816.F32.BF16 R104, R4, R10, R108 ;  /* 0x0000000a0468723c */ /* 0x000fe2000004186c */
[----:B------:R-:W2:Y:S07]  /*4710*/  LDSM.16.MT88.4 R8, [R252+0x5100] ;  /* 0x00510000fc08783b */ /* 0x000eae0000004200 */
[C---:B------:R-:W-:Y:S08]  /*4720*/  HMMA.16816.F32.BF16 R160, R128.reuse, R162, R28 ;  /* 0x000000a280a0723c */ /* 0x040ff0000004181c */
[----:B-1----:R-:W-:Y:S08]  /*4730*/  HMMA.16816.F32.BF16 R148, R128, R152, R148 ;  /* 0x000000988094723c */ /* 0x002ff00000041894 */
[C---:B--2---:R-:W-:Y:S08]  /*4740*/  HMMA.16816.F32.BF16 R108, R4.reuse, R8, R120 ;  /* 0x00000008046c723c */ /* 0x044ff00000041878 */
[----:B------:R-:W-:Y:S01]  /*4750*/  HMMA.16816.F32.BF16 R112, R4, R10, R112 ;  /* 0x0000000a0470723c */ /* 0x000fe20000041870 */
[----:B------:R-:W1:Y:S07]  /*4760*/  LDSM.16.MT88.4 R8, [R249+0x7100] ;  /* 0x00710000f908783b */ /* 0x000e6e0000004200 */
[----:B------:R-:W-:Y:S08]  /*4770*/  HMMA.16816.F32.BF16 R152, R128, R154, R20 ;  /* 0x0000009a8098723c */ /* 0x000ff00000041814 */
[C---:B-1----:R-:W-:Y:S08]  /*4780*/  HMMA.16816.F32.BF16 R184, R4.reuse, R8, R184 ;  /* 0x0000000804b8723c */ /* 0x042ff000000418b8 */
[C---:B------:R-:W-:Y:S01]  /*4790*/  HMMA.16816.F32.BF16 R136, R4.reuse, R10, R136 ;  /* 0x0000000a0488723c */ /* 0x040fe20000041888 */
[----:B------:R-:W1:Y:S07]  /*47a0*/  LDSM.16.MT88.4 R8, [R250+0x7100] ;  /* 0x00710000fa08783b */ /* 0x000e6e0000004200 */
[C---:B-1----:R-:W-:Y:S08]  /*47b0*/  HMMA.16816.F32.BF16 R120, R4.reuse, R8, R116 ;  /* 0x000000080478723c */ /* 0x042ff00000041874 */
[C---:B------:R-:W-:Y:S01]  /*47c0*/  HMMA.16816.F32.BF16 R116, R4.reuse, R10, R80 ;  /* 0x0000000a0474723c */ /* 0x040fe20000041850 */
[----:B------:R-:W1:Y:S04]  /*47d0*/  LDSM.16.MT88.4 R8, [R0+0x7100] ;  /* 0x007100000008783b */ /* 0x000e680000004200 */
[----:B------:R-:W-:Y:S03]  /*47e0*/  LDSM.16.MT88.4 R80, [R250+0x5900] ;  /* 0x00590000fa50783b */ /* 0x000fe60000004200 */
[C---:B-1----:R-:W-:Y:S01]  /*47f0*/  HMMA.16816.F32.BF16 R124, R4.reuse, R10, R48 ;  /* 0x0000000a047c723c */ /* 0x042fe20000041830 */
[----:B------:R-:W1:Y:S07]  /*4800*/  LDSM.16.MT88.4 R48, [R250+0x3900] ;  /* 0x00390000fa30783b */ /* 0x000e6e0000004200 */
[----:B------:R-:W-:Y:S01]  /*4810*/  HMMA.16816.F32.BF16 R180, R4, R8, R64 ;  /* 0x0000000804b4723c */ /* 0x000fe20000041840 */
[----:B------:R-:W-:Y:S04]  /*4820*/  LDSM.16.MT88.4 R64, [R252+0x3900] ;  /* 0x00390000fc40783b */ /* 0x000fe80000004200 */
[----:B------:R-:W2:Y:S03]  /*4830*/  LDSM.16.MT88.4 R8, [R252+0x7100] ;  /* 0x00710000fc08783b */ /* 0x000ea60000004200 */
[C---:B-1----:R-:W-:Y:S08]  /*4840*/  HMMA.16816.F32.BF16 R44, R128.reuse, R48, R52 ;  /* 0x00000030802c723c */ /* 0x042ff00000041834 */
[----:B------:R-:W-:Y:S01]  /*4850*/  HMMA.16816.F32.BF16 R48, R128, R50, R56 ;  /* 0x000000328030723c */ /* 0x000fe20000041838 */
[----:B------:R-:W1:Y:S07]  /*4860*/  LDSM.16.MT88.4 R56, [R0+0x3900] ;  /* 0x003900000038783b */ /* 0x000e6e0000004200 */
[C---:B--2---:R-:W-:Y:S08]  /*4870*/  HMMA.16816.F32.BF16 R24, R4.reuse, R8, R24 ;  /* 0x000000080418723c */ /* 0x044ff00000041818 */
[----:B------:R-:W-:Y:S01]  /*4880*/  HMMA.16816.F32.BF16 R12, R4, R10, R12 ;  /* 0x0000000a040c723c */ /* 0x000fe2000004180c */
[----:B------:R-:W-:Y:S07]  /*4890*/  LDSM.16.MT88.4 R4, [R252+0x7900] ;  /* 0x00790000fc04783b */ /* 0x000fee0000004200 */
[C---:B-1----:R-:W-:Y:S08]  /*48a0*/  HMMA.16816.F32.BF16 R52, R128.reuse, R56, R60 ;  /* 0x000000388034723c */ /* 0x042ff0000004183c */
[C---:B------:R-:W-:Y:S01]  /*48b0*/  HMMA.16816.F32.BF16 R60, R128.reuse, R64, R72 ;  /* 0x00000040803c723c */ /* 0x040fe20000041848 */
[----:B------:R-:W1:Y:S07]  /*48c0*/  LDSM.16.MT88.4 R72, [R249+0x5900] ;  /* 0x00590000f948783b */ /* 0x000e6e0000004200 */
[C---:B------:R-:W-:Y:S08]  /*48d0*/  HMMA.16816.F32.BF16 R64, R128.reuse, R66, R76 ;  /* 0x000000428040723c */ /* 0x040ff0000004184c */
[C---:B------:R-:W-:Y:S08]  /*48e0*/  HMMA.16816.F32.BF16 R76, R128.reuse, R80, R92 ;  /* 0x00000050804c723c */ /* 0x040ff0000004185c */
[C---:B------:R-:W-:Y:S01]  /*48f0*/  HMMA.16816.F32.BF16 R80, R128.reuse, R82, R96 ;  /* 0x000000528050723c */ /* 0x040fe20000041860 */
[----:B------:R-:W2:Y:S07]  /*4900*/  LDSM.16.MT88.4 R96, [R252+0x5900] ;  /* 0x00590000fc60783b */ /* 0x000eae0000004200 */
[C---:B------:R-:W-:Y:S08]  /*4910*/  HMMA.16816.F32.BF16 R56, R128.reuse, R58, R68 ;  /* 0x0000003a8038723c */ /* 0x040ff00000041844 */
[C---:B-1----:R-:W-:Y:S08]  /*4920*/  HMMA.16816.F32.BF16 R68, R128.reuse, R72, R84 ;  /* 0x000000488044723c */ /* 0x042ff00000041854 */
[C---:B------:R-:W-:Y:S01]  /*4930*/  HMMA.16816.F32.BF16 R72, R128.reuse, R74, R88 ;  /* 0x0000004a8048723c */ /* 0x040fe20000041858 */
[----:B------:R-:W1:Y:S07]  /*4940*/  LDSM.16.MT88.4 R88, [R0+0x5900] ;  /* 0x005900000058783b */ /* 0x000e6e0000004200 */
[C---:B--2---:R-:W-:Y:S08]  /*4950*/  HMMA.16816.F32.BF16 R92, R128.reuse, R96, R108 ;  /* 0x00000060805c723c */ /* 0x044ff0000004186c */
[C---:B------:R-:W-:Y:S01]  /*4960*/  HMMA.16816.F32.BF16 R96, R128.reuse, R98, R112 ;  /* 0x000000628060723c */ /* 0x040fe20000041870 */
[----:B------:R-:W2:Y:S07]  /*4970*/  LDSM.16.MT88.4 R112, [R250+0x7900] ;  /* 0x00790000fa70783b */ /* 0x000eae0000004200 */
[C---:B-1----:R-:W-:Y:S08]  /*4980*/  HMMA.16816.F32.BF16 R84, R128.reuse, R88, R100 ;  /* 0x000000588054723c */ /* 0x042ff00000041864 */
[C---:B------:R-:W-:Y:S01]  /*4990*/  HMMA.16816.F32.BF16 R88, R128.reuse, R90, R104 ;  /* 0x0000005a8058723c */ /* 0x040fe20000041868 */
[----:B------:R-:W1:Y:S07]  /*49a0*/  LDSM.16.MT88.4 R104, [R249+0x7900] ;  /* 0x00790000f968783b */ /* 0x000e6e0000004200 */
[C---:B--2---:R-:W-:Y:S01]  /*49b0*/  HMMA.16816.F32.BF16 R108, R128.reuse, R112, R120 ;  /* 0x00000070806c723c */ /* 0x044fe20000041878 */
[----:B------:R-:W2:Y:S07]  /*49c0*/  LDSM.16.MT88.4 R120, [R0+0x7900] ;  /* 0x007900000078783b */ /* 0x000eae0000004200 */
[C---:B------:R-:W-:Y:S08]  /*49d0*/  HMMA.16816.F32.BF16 R112, R128.reuse, R114, R116 ;  /* 0x000000728070723c */ /* 0x040ff00000041874 */
[C---:B-1----:R-:W-:Y:S08]  /*49e0*/  HMMA.16816.F32.BF16 R100, R128.reuse, R104, R184 ;  /* 0x000000688064723c */ /* 0x042ff000000418b8 */
[C---:B------:R-:W-:Y:S08]  /*49f0*/  HMMA.16816.F32.BF16 R104, R128.reuse, R106, R136 ;  /* 0x0000006a8068723c */ /* 0x040ff00000041888 */
[C---:B--2---:R-:W-:Y:S08]  /*4a00*/  HMMA.16816.F32.BF16 R116, R128.reuse, R120, R180 ;  /* 0x000000788074723c */ /* 0x044ff000000418b4 */
[C---:B------:R-:W-:Y:S08]  /*4a10*/  HMMA.16816.F32.BF16 R120, R128.reuse, R122, R124 ;  /* 0x0000007a8078723c */ /* 0x040ff0000004187c */
[C---:B------:R-:W-:Y:S08]  /*4a20*/  HMMA.16816.F32.BF16 R124, R128.reuse, R4, R24 ;  /* 0x00000004807c723c */ /* 0x040ff00000041818 */
[----:B------:R-:W-:Y:S01]  /*4a30*/  HMMA.16816.F32.BF16 R128, R128, R6, R12 ;  /* 0x000000068080723c */ /* 0x000fe2000004180c */
[----:B------:R-:W-:Y:S07]  /*4a40*/  @!P2 BRA `(.L_x_2) ;  /* 0x00003ea00000a947 */ /* 0x000fee0003800000 */
[----:B------:R-:W2:Y:S04]  /*4a50*/  LDL.64 R8, [R1+0x98] ;  /* 0x0000980001087983 */ /* 0x000ea80000100a00 */
[----:B------:R-:W3:Y:S04]  /*4a60*/  LDL.64 R188, [R1+0xa0] ;  /* 0x0000a00001bc7983 */ /* 0x000ee80000100a00 */
[----:B------:R-:W4:Y:S01]  /*4a70*/  LDL.64 R190, [R1+0x90] ;  /* 0x0000900001be7983 */ /* 0x000f220000100a00 */
[----:B------:R-:W-:-:S02]  /*4a80*/  LEA.HI.SX32 R0, R133, 0xfffffffe, 0x1a ;  /* 0xfffffffe85007811 */ /* 0x000fc400078fd2ff */
[----:B------:R-:W-:-:S03]  /*4a90*/  MOV R133, R132 ;  /* 0x0000008400857202 */ /* 0x000fc60000000f00 */
[----:B------:R1:W-:Y:S01]  /*4aa0*/  STL [R1+0x4c], R0 ;  /* 0x00004c0001007387 */ /* 0x0003e20000100800 */
[C---:B--2---:R-:W-:Y:S02]  /*4ab0*/  IADD3 R4, P2, R8.reuse, 0x40, RZ ;  /* 0x0000004008047810 */ /* 0x044fe40007f5e0ff */
[C---:B------:R-:W-:Y:S02]  /*4ac0*/  IADD3 R2, P1, R8.reuse, 0x80, RZ ;  /* 0x0000008008027810 */ /* 0x040fe40007f3e0ff */
[----:B-1----:R-:W-:Y:S01]  /*4ad0*/  IADD3 R0, P0, R8, 0xc0, RZ ;  /* 0x000000c008007810 */ /* 0x002fe20007f1e0ff */
[----:B------:R1:W-:Y:S04]  /*4ae0*/  STL [R1+0x84], R4 ;  /* 0x0000840401007387 */ /* 0x0003e80000100800 */
[----:B------:R3:W-:Y:S04]  /*4af0*/  STL [R1+0x7c], R2 ;  /* 0x00007c0201007387 */ /* 0x0007e80000100800 */
[----:B------:R2:W-:Y:S01]  /*4b00*/  STL [R1+0x74], R0 ;  /* 0x0000740001007387 */ /* 0x0005e20000100800 */
[----:B-1----:R-:W-:Y:S01]  /*4b10*/  IMAD.X R4, RZ, RZ, R134, P2 ;  /* 0x000000ffff047224 */ /* 0x002fe200010e0686 */
[----:B---3--:R-:W-:-:S04]  /*4b20*/  IADD3 R2, P2, R188, 0x40, RZ ;  /* 0x00000040bc027810 */ /* 0x008fc80007f5e0ff */
[----:B------:R1:W-:Y:S01]  /*4b30*/  STL [R1+0x80], R4 ;  /* 0x0000800401007387 */ /* 0x0003e20000100800 */
[----:B--2---:R-:W-:-:S03]  /*4b40*/  IMAD.X R0, RZ, RZ, R134, P1 ;  /* 0x000000ffff007224 */ /* 0x004fc600008e0686 */
[----:B------:R2:W-:Y:S04]  /*4b50*/  STL [R1+0x6c], R2 ;  /* 0x00006c0201007387 */ /* 0x0005e80000100800 */
[----:B------:R3:W-:Y:S01]  /*4b60*/  STL [R1+0x78], R0 ;  /* 0x0000780001007387 */ /* 0x0007e20000100800 */
[----:B-1----:R-:W-:Y:S01]  /*4b70*/  IADD3 R4, P1, R188, 0x80, RZ ;  /* 0x00000080bc047810 */ /* 0x002fe20007f3e0ff */
[----:B--2---:R-:W-:-:S04]  /*4b80*/  IMAD.X R2, RZ, RZ, R134, P0 ;  /* 0x000000ffff027224 */ /* 0x004fc800000e0686 */
[----:B------:R-:W-:Y:S01]  /*4b90*/  STL [R1+0x64], R4 ;  /* 0x0000640401007387 */ /* 0x000fe20000100800 */
[----:B------:R-:W-:Y:S01]  /*4ba0*/  IMAD.MOV.U32 R134, RZ, RZ, R3 ;  /* 0x000000ffff867224 */ /* 0x000fe200078e0003 */
[----:B---3--:R-:W-:Y:S02]  /*4bb0*/  IADD3 R0, P0, R188, 0xc0, RZ ;  /* 0x000000c0bc007810 */ /* 0x008fe40007f1e0ff */
[----:B------:R1:W-:Y:S01]  /*4bc0*/  STL [R1+0x70], R2 ;  /* 0x0000700201007387 */ /* 0x0003e20000100800 */
[----:B----4-:R-:W-:-:S03]  /*4bd0*/  IMAD.X R3, RZ, RZ, R191, P2 ;  /* 0x000000ffff037224 */ /* 0x010fc600010e06bf */
[----:B------:R2:W-:Y:S04]  /*4be0*/  STL [R1+0x5c], R0 ;  /* 0x00005c0001007387 */ /* 0x0005e80000100800 */
[----:B------:R3:W-:Y:S01]  /*4bf0*/  STL [R1+0x68], R3 ;  /* 0x0000680301007387 */ /* 0x0007e20000100800 */
[----:B-1----:R-:W-:Y:S01]  /*4c00*/  IMAD.X R2, RZ, RZ, R191, P1 ;  /* 0x000000ffff027224 */ /* 0x002fe200008e06bf */
[----:B--2---:R-:W-:-:S05]  /*4c10*/  IADD3.X R0, RZ, R191, RZ, P0, !PT ;  /* 0x000000bfff007210 */ /* 0x004fca00007fe4ff */
[----:B------:R3:W-:Y:S04]  /*4c20*/  STL [R1+0x58], R0 ;  /* 0x0000580001007387 */ /* 0x0007e80000100800 */
[----:B------:R3:W-:Y:S02]  /*4c30*/  STL [R1+0x60], R2 ;  /* 0x0000600201007387 */ /* 0x0007e40000100800 */
[----:B---3--:R-:W-:-:S05]  /*4c40*/  SHF.L.U32 R0, R135, 0x1, RZ ;  /* 0x0000000187007819 */ /* 0x008fca00000006ff */
[----:B------:R1:W-:Y:S02]  /*4c50*/  STL [R1+0x48], R0 ;  /* 0x0000480001007387 */ /* 0x0003e40000100800 */
.L_x_3:
[----:B--2---:R-:W2:Y:S01]  /*4c60*/  LDL.64 R12, [R1+0x98] ;  /* 0x00009800010c7983 */ /* 0x004ea20000100a00 */
[----:B------:R-:W-:Y:S01]  /*4c70*/  MOV R7, c[0x0][0x208] ;  /* 0x0000820000077a02 */ /* 0x000fe20000000f00 */
[----:B------:R-:W-:Y:S04]  /*4c80*/  DEPBAR.LE SB0, 0x0 ;  /* 0x000080000000791a */ /* 0x000fe80000000000 */
[----:B------:R-:W3:Y:S01]  /*4c90*/  LDL R132, [R1+0x84] ;  /* 0x0000840001847983 */ /* 0x000ee20000100800 */
[----:B------:R-:W-:Y:S04]  /*4ca0*/  MOV R14, c[0x0][0x20c] ;  /* 0x00008300000e7a02 */ /* 0x000fe80000000f00 */
[----:B------:R-:W4:Y:S05]  /*4cb0*/  LDL R28, [R1+0x88] ;  /* 0x00008800011c7983 */ /* 0x000f2a0000100800 */
[----:B------:R-:W2:Y:S05]  /*4cc0*/  LDL R35, [R1+0x7c] ;  /* 0x00007c0001237983 */ /* 0x000eaa0000100800 */
[----:B------:R-:W2:Y:S05]  /*4cd0*/  LDL R29, [R1+0x80] ;  /* 0x00008000011d7983 */ /* 0x000eaa0000100800 */
[----:B------:R-:W2:Y:S05]  /*4ce0*/  LDL R33, [R1+0x74] ;  /* 0x0000740001217983 */ /* 0x000eaa0000100800 */
[----:B------:R-:W2:Y:S05]  /*4cf0*/  LDL R32, [R1+0x78] ;  /* 0x0000780001207983 */ /* 0x000eaa0000100800 */
[----:B------:R-:W2:Y:S05]  /*4d00*/  LDL R34, [R1+0x70] ;  /* 0x0000700001227983 */ /* 0x000eaa0000100800 */
[----:B------:R1:W-:Y:S05]  /*4d10*/  STL [R1+0x12c], R130 ;  /* 0x00012c8201007387 */ /* 0x0003ea0000100800 */
[----:B------:R-:W-:Y:S06]  /*4d20*/  BAR.SYNC.DEFER_BLOCKING 0x0 ;  /* 0x0000000000007b1d */ /* 0x000fec0000010000 */
[----:B------:R-:W2:Y:S05]  /*4d30*/  LDSM.16.M88.4 R8, [R248+0x10100] ;  /* 0x01010000f808783b */ /* 0x000eaa0000000200 */
[----:B-1----:R-:W2:Y:S05]  /*4d40*/  LDL.LU R130, [R1+0x4c] ;  /* 0x00004c0001827983 */ /* 0x002eaa0000300800 */
[----:B------:R1:W-:Y:S05]  /*4d50*/  STL [R1+0x128], R131 ;  /* 0x0001288301007387 */ /* 0x0003ea0000100800 */
[----:B------:R-:W3:Y:S05]  /*4d60*/  LDL R136, [R1+0x8] ;  /* 0x0000080001887983 */ /* 0x000eea0000100800 */
[----:B------:R-:W4:Y:S05]  /*4d70*/  LDL R180, [R1+0x44] ;  /* 0x0000440001b47983 */ /* 0x000f2a0000100800 */
[----:B------:R-:W4:Y:S05]  /*4d80*/  LDL R135, [R1+0x40] ;  /* 0x0000400001877983 */ /* 0x000f2a0000100800 */
[----:B------:R-:W2:Y:S05]  /*4d90*/  LDSM.16.M88.4 R16, [R248+0x10900] ;  /* 0x01090000f810783b */ /* 0x000eaa0000000200 */
[----:B-1----:R-:W4:Y:S05]  /*4da0*/  LDL R131, [R1+0x48] ;  /* 0x0000480001837983 */ /* 0x002f2a0000100800 */
[----:B------:R-:W1:Y:S01]  /*4db0*/  LDSM.16.M88.4 R24, [R248+0x11100] ;  /* 0x01110000f818783b */ /* 0x000e620000000200 */
[----:B--2---:R-:W-:Y:S01]  /*4dc0*/  SHF.R.S32.HI R0, RZ, 0x1f, R130 ;  /* 0x0000001fff007819 */ /* 0x004fe20000011482 */
[----:B------:R-:W-:Y:S04]  /*4dd0*/  IMAD.WIDE.U32 R4, R130, c[0x0][0x208], RZ ;  /* 0x0000820082047a25 */ /* 0x000fe800078e00ff */
[----:B------:R-:W-:Y:S01]  /*4de0*/  IMAD R0, R0, c[0x0][0x208], RZ ;  /* 0x0000820000007a24 */ /* 0x000fe200078e02ff */
[----:B------:R-:W-:Y:S03]  /*4df0*/  SHF.L.U32 R2, R4, 0x6, RZ ;  /* 0x0000000604027819 */ /* 0x000fe600000006ff */
[----:B------:R-:W-:Y:S01]  /*4e00*/  IMAD R0, R130, c[0x0][0x20c], R0 ;  /* 0x0000830082007a24 */ /* 0x000fe200078e0200 */
[----:B------:R-:W-:Y:S01]  /*4e10*/  IADD3 R3, P0, R2, R12, RZ ;  /* 0x0000000c02037210 */ /* 0x000fe20007f1e0ff */
[----:B---3--:R-:W-:Y:S03]  /*4e20*/  LDSM.16.M88.4 R136, [R136] ;  /* 0x000000008888783b */ /* 0x008fe60000000200 */
[----:B------:R-:W-:Y:S02]  /*4e30*/  IADD3 R0, R5, R0, RZ ;  /* 0x0000000005007210 */ /* 0x000fe40007ffe0ff */
[C---:B------:R-:W-:Y:S01]  /*4e40*/  LEA R22, P2, R3.reuse, c[0x0][0x1f8], 0x1 ;  /* 0x00007e0003167a11 */ /* 0x040fe200078408ff */
[----:B----4-:R-:W-:Y:S01]  /*4e50*/  LDSM.16.M88.4 R180, [R180] ;  /* 0x00000000b4b4783b */ /* 0x010fe20000000200 */
[----:B------:R-:W-:Y:S02]  /*4e60*/  SHF.L.U64.HI R0, R4, 0x6, R0 ;  /* 0x0000000604007819 */ /* 0x000fe40000010200 */
[----:B------:R-:W-:Y:S02]  /*4e70*/  IADD3 R4, P1, R2, R132, RZ ;  /* 0x0000008402047210 */ /* 0x000fe40007f3e0ff */
[----:B------:R-:W-:Y:S01]  /*4e80*/  IADD3.X R5, R0, R28, RZ, P0, !PT ;  /* 0x0000001c00057210 */ /* 0x000fe200007fe4ff */
[----:B------:R2:W-:Y:S01]  /*4e90*/  LDSM.16.M88.4 R184, [R135] ;  /* 0x0000000087b8783b */ /* 0x0005e20000000200 */
[----:B------:R-:W-:Y:S02]  /*4ea0*/  LEA R20, P0, R4, c[0x0][0x1f8], 0x1 ;  /* 0x00007e0004147a11 */ /* 0x000fe400078008ff */
[----:B------:R-:W-:Y:S02]  /*4eb0*/  IADD3.X R6, R0, R29, RZ, P1, !PT ;  /* 0x0000001d00067210 */ /* 0x000fe40000ffe4ff */
[----:B------:R-:W-:Y:S02]  /*4ec0*/  LEA.HI.X R23, R3, c[0x0][0x1fc], R5, 0x1, P2 ;  /* 0x00007f0003177a11 */ /* 0x000fe400010f0c05 */
[----:B------:R-:W-:Y:S02]  /*4ed0*/  IADD3 R5, P2, R2, R35, RZ ;  /* 0x0000002302057210 */ /* 0x000fe40007f5e0ff */
[----:B------:R-:W-:Y:S02]  /*4ee0*/  LEA.HI.X R21, R4, c[0x0][0x1fc], R6, 0x1, P0 ;  /* 0x00007f0004157a11 */ /* 0x000fe400000f0c06 */
[C---:B------:R-:W-:Y:S02]  /*4ef0*/  LEA R3, P0, R7.reuse, R2, 0x5 ;  /* 0x0000000207037211 */ /* 0x040fe400078028ff */
[----:B------:R-:W-:Y:S02]  /*4f00*/  IADD3 R4, P1, R2, R33, RZ ;  /* 0x0000002102047210 */ /* 0x000fe40007f3e0ff */
[----:B------:R-:W-:Y:S02]  /*4f10*/  LEA.HI.X R2, R7, R0, R14, 0x5, P0 ;  /* 0x0000000007027211 */ /* 0x000fe400000f2c0e */
[----:B------:R-:W-:Y:S02]  /*4f20*/  IADD3 R6, P0, R3, R12, RZ ;  /* 0x0000000c03067210 */ /* 0x000fe40007f1e0ff */
[C---:B------:R-:W-:Y:S02]  /*4f30*/  IADD3.X R7, R0.reuse, R32, RZ, P2, !PT ;  /* 0x0000002000077210 */ /* 0x040fe400017fe4ff */
[----:B------:R-:W-:Y:S02]  /*4f40*/  IADD3.X R0, R0, R34, RZ, P1, !PT ;  /* 0x0000002200007210 */ /* 0x000fe40000ffe4ff */
[C---:B------:R-:W-:Y:S01]  /*4f50*/  LEA R12, P2, R5.reuse, c[0x0][0x1f8], 0x1 ;  /* 0x00007e00050c7a11 */ /* 0x040fe200078408ff */
[----:B--2---:R-:W2:Y:S01]  /*4f60*/  LDL R135, [R1+0x30] ;  /* 0x0000300001877983 */ /* 0x004ea20000100800 */
[C---:B------:R-:W-:Y:S02]  /*4f70*/  LEA R14, P1, R4.reuse, c[0x0][0x1f8], 0x1 ;  /* 0x00007e00040e7a11 */ /* 0x040fe400078208ff */
[----:B------:R-:W-:Y:S02]  /*4f80*/  LEA.HI.X R13, R5, c[0x0][0x1fc], R7, 0x1, P2 ;  /* 0x00007f00050d7a11 */ /* 0x000fe400010f0c07 */
[----:B------:R-:W-:Y:S02]  /*4f90*/  LEA.HI.X R15, R4, c[0x0][0x1fc], R0, 0x1, P1 ;  /* 0x00007f00040f7a11 */ /* 0x000fe400008f0c00 */
[C---:B------:R-:W-:Y:S02]  /*4fa0*/  IADD3 R0, P2, R3.reuse, R132, RZ ;  /* 0x0000008403007210 */ /* 0x040fe40007f5e0ff */
[----:B------:R-:W3:Y:S01]  /*4fb0*/  LDL R132, [R1+0x3c] ;  /* 0x00003c0001847983 */ /* 0x000ee20000100800 */
[----:B------:R-:W-:Y:S02]  /*4fc0*/  IADD3.X R28, R2, R28, RZ, P0, !PT ;  /* 0x0000001c021c7210 */ /* 0x000fe400007fe4ff */
[C---:B------:R-:W-:Y:S02]  /*4fd0*/  LEA R30, P0, R6.reuse, c[0x0][0x1f8], 0x1 ;  /* 0x00007e00061e7a11 */ /* 0x040fe400078008ff */
[C---:B------:R-:W-:Y:S02]  /*4fe0*/  IADD3 R4, P1, R3.reuse, R35, RZ ;  /* 0x0000002303047210 */ /* 0x040fe40007f3e0ff */
[----:B------:R-:W-:Y:S02]  /*4ff0*/  LEA.HI.X R31, R6, c[0x0][0x1fc], R28, 0x1, P0 ;  /* 0x00007f00061f7a11 */ /* 0x000fe400000f0c1c */
[----:B------:R-:W-:Y:S02]  /*5000*/  IADD3.X R6, R2, R29, RZ, P2, !PT ;  /* 0x0000001d02067210 */ /* 0x000fe400017fe4ff */
[----:B------:R-:W-:Y:S02]  /*5010*/  LEA R28, P2, R0, c[0x0][0x1f8], 0x1 ;  /* 0x00007e00001c7a11 */ /* 0x000fe400078408ff */
[----:B------:R-:W-:Y:S02]  /*5020*/  IADD3.X R7, R2, R32, RZ, P1, !PT ;  /* 0x0000002002077210 */ /* 0x000fe40000ffe4ff */
[----:B------:R-:W-:Y:S02]  /*5030*/  LEA.HI.X R29, R0, c[0x0][0x1fc], R6, 0x1, P2 ;  /* 0x00007f00001d7a11 */ /* 0x000fe400010f0c06 */
[----:B------:R-:W4:Y:S01]  /*5040*/  LDL R0, [R1+0x4] ;  /* 0x0000040001007983 */ /* 0x000f220000100800 */
[C---:B------:R-:W-:Y:S02]  /*5050*/  LEA R32, P1, R4.reuse, c[0x0][0x1f8], 0x1 ;  /* 0x00007e0004207a11 */ /* 0x040fe400078208ff */
[----:B------:R-:W-:Y:S02]  /*5060*/  IADD3 R3, P0, R3, R33, RZ ;  /* 0x0000002103037210 */ /* 0x000fe40007f1e0ff */
[----:B------:R-:W-:Y:S02]  /*5070*/  LEA.HI.X R33, R4, c[0x0][0x1fc], R7, 0x1, P1 ;  /* 0x00007f0004217a11 */ /* 0x000fe400008f0c07 */
[----:B------:R-:W-:Y:S02]  /*5080*/  IADD3.X R5, R2, R34, RZ, P0, !PT ;  /* 0x0000002202057210 */ /* 0x000fe400007fe4ff */
[----:B------:R-:W-:Y:S02]  /*5090*/  MOV R6, R32 ;  /* 0x0000002000067202 */ /* 0x000fe40000000f00 */
[----:B------:R-:W-:Y:S02]  /*50a0*/  MOV R7, R33 ;  /* 0x0000002100077202 */ /* 0x000fe40000000f00 */
[----:B------:R-:W1:Y:S01]  /*50b0*/  LDSM.16.M88.4 R32, [R248+0x11900] ;  /* 0x01190000f820783b */ /* 0x000e620000000200 */
[C---:B------:R-:W-:Y:S04]  /*50c0*/  LEA R2, P0, R3.reuse, c[0x0][0x1f8], 0x1 ;  /* 0x00007e0003027a11 */ /* 0x040fe800078008ff */
[----:B------:R-:W-:Y:S02]  /*50d0*/  LEA.HI.X R3, R3, c[0x0][0x1fc], R5, 0x1, P0 ;  /* 0x00007f0003037a11 */ /* 0x000fe400000f0c05 */
[C---:B------:R-:W-:Y:S02]  /*50e0*/  ISETP.GT.AND P0, PT, R130.reuse, RZ, PT ;  /* 0x000000ff8200720c */ /* 0x040fe40003f04270 */
[----:B------:R-:W-:Y:S01]  /*50f0*/  IADD3 R130, R130, -0x1, RZ ;  /* 0xffffffff82827810 */ /* 0x000fe20007ffe0ff */
[----:B---3--:R3:W1:Y:S05]  /*5100*/  LDSM.16.M88.4 R188, [R132] ;  /* 0x0000000084bc783b */ /* 0x00866a0000000200 */
[----:B------:R-:W-:Y:S01]  /*5110*/  @!PT LDS RZ, [RZ] ;  /* 0x00000000fffff984 */ /* 0x000fe20000000800 */
[----:B------:R-:W-:Y:S01]  /*5120*/  @!PT LDS RZ, [RZ] ;  /* 0x00000000fffff984 */ /* 0x000fe20000000800 */
[----:B------:R-:W-:Y:S01]  /*5130*/  @!PT LDS RZ, [RZ] ;  /* 0x00000000fffff984 */ /* 0x000fe20000000800 */
[----:B------:R2:W-:Y:S05]  /*5140*/  LDGSTS.E.BYPASS.LTC128B.128 [R131+0x100], [R22.64], !P6 ;  /* 0x0010000016837fae */ /* 0x0005ea000f101d48 */
[----:B------:R1:W-:Y:S05]  /*5150*/  LDGSTS.E.BYPASS.LTC128B.128 [R131+0x2100], [R20.64], !P5 ;  /* 0x0210000014837fae */ /* 0x0003ea000e901d48 */
[----:B------:R1:W-:Y:S05]  /*5160*/  LDGSTS.E.BYPASS.LTC128B.128 [R131+0x4100], [R12.64], !P4 ;  /* 0x041000000c837fae */ /* 0x0003ea000e101d48 */
[----:B------:R1:W-:Y:S05]  /*5170*/  LDGSTS.E.BYPASS.LTC128B.128 [R131+0x6100], [R14.64], !P3 ;  /* 0x061000000e837fae */ /* 0x0003ea000d901d48 */
[----:B------:R1:W-:Y:S05]  /*5180*/  LDGSTS.E.BYPASS.LTC128B.128 [R131+0x1100], [R30.64], !P6 ;  /* 0x011000001e837fae */ /* 0x0003ea000f101d48 */
[----:B------:R4:W-:Y:S01]  /*5190*/  LDGSTS.E.BYPASS.LTC128B.128 [R131+0x3100], [R28.64], !P5 ;  /* 0x031000001c837fae */ /* 0x0009e2000e901d48 */
[----:B--2---:R-:W-:Y:S02]  /*51a0*/  MOV R22, R6 ;  /* 0x0000000600167202 */ /* 0x004fe40000000f00 */
[----:B------:R-:W-:Y:S02]  /*51b0*/  MOV R23, R7 ;  /* 0x0000000700177202 */ /* 0x000fe40000000f00 */
[----:B---3--:R-:W2:Y:S01]  /*51c0*/  LDL R132, [R1+0x2c] ;  /* 0x00002c0001847983 */ /* 0x008ea20000100800 */
[C---:B-----5:R-:W-:Y:S04]  /*51d0*/  HMMA.16816.F32.BF16 R4, R172.reuse, R8, RZ ;  /* 0x00000008ac04723c */ /* 0x060fe800000418ff */
[----:B------:R3:W-:Y:S04]  /*51e0*/  LDGSTS.E.BYPASS.LTC128B.128 [R131+0x5100], [R22.64], !P4 ;  /* 0x0510000016837fae */ /* 0x0007e8000e101d48 */
[C---:B------:R-:W-:Y:S01]  /*51f0*/  HMMA.16816.F32.BF16 R8, R172.reuse, R10, RZ ;  /* 0x0000000aac08723c */ /* 0x040fe200000418ff */
[----:B------:R4:W-:Y:S05]  /*5200*/  LDGSTS.E.BYPASS.LTC128B.128 [R131+0x7100], [R2.64], !P3 ;  /* 0x0710000002837fae */ /* 0x0009ea000d901d48 */
[----:B------:R-:W0:Y:S02]  /*5210*/  LDGDEPBAR ;  /* 0x00000000000079af */ /* 0x000e240000000000 */
[C---:B-1----:R-:W-:Y:S08]  /*5220*/  HMMA.16816.F32.BF16 R12, R172.reuse, R16, RZ ;  /* 0x00000010ac0c723c */ /* 0x042ff000000418ff */
[C---:B------:R-:W-:Y:S08]  /*5230*/  HMMA.16816.F32.BF16 R16, R172.reuse, R18, RZ ;  /* 0x00000012ac10723c */ /* 0x040ff000000418ff */
[C---:B---3--:R-:W-:Y:S01]  /*5240*/  HMMA.16816.F32.BF16 R20, R172.reuse, R24, RZ ;  /* 0x00000018ac14723c */ /* 0x048fe200000418ff */
[----:B----4-:R-:W3:Y:S07]  /*5250*/  LDL R2, [R1+0x38] ;  /* 0x0000380001027983 */ /* 0x010eee0000100800 */
[C---:B------:R-:W-:Y:S01]  /*5260*/  HMMA.16816.F32.BF16 R24, R172.reuse, R26, RZ ;  /* 0x0000001aac18723c */ /* 0x040fe200000418ff */
[----:B------:R-:W4:Y:S05]  /*5270*/  LDL R3, [R1+0x34] ;  /* 0x0000340001037983 */ /* 0x000f2a0000100800 */
[----:B------:R-:W-:Y:S02]  /*5280*/  STL [R1+0xd8], R172 ;  /* 0x0000d8ac01007387 */ /* 0x000fe40000100800 */
[C---:B------:R-:W-:Y:S03]  /*5290*/  HMMA.16816.F32.BF16 R28, R172.reuse, R32, RZ ;  /* 0x00000020ac1c723c */ /* 0x040fe600000418ff */
[----:B------:R-:W-:Y:S05]  /*52a0*/  STL [R1+0xd4], R173 ;  /* 0x0000d4ad01007387 */ /* 0x000fea0000100800 */
[----:B------:R-:W-:Y:S01]  /*52b0*/  HMMA.16816.F32.BF16 R32, R172, R34, RZ ;  /* 0x00000022ac20723c */ /* 0x000fe200000418ff */
[----:B------:R-:W-:Y:S05]  /*52c0*/  STL [R1+0xd0], R174 ;  /* 0x0000d0ae01007387 */ /* 0x000fea0000100800 */
[----:B------:R-:W-:Y:S02]  /*52d0*/  STL [R1+0xcc], R175 ;  /* 0x0000ccaf01007387 */ /* 0x000fe40000100800 */
[C---:B------:R-:W-:Y:S03]  /*52e0*/  HMMA.16816.F32.BF16 R4, R176.reuse, R136, R4 ;  /* 0x00000088b004723c */ /* 0x040fe60000041804 */
[----:B------:R-:W-:Y:S05]  /*52f0*/  STL [R1+0xe8], R176 ;  /* 0x0000e8b001007387 */ /* 0x000fea0000100800 */
[C---:B------:R-:W-:Y:S01]  /*5300*/  HMMA.16816.F32.BF16 R8, R176.reuse, R138, R8 ;  /* 0x0000008ab008723c */ /* 0x040fe20000041808 */
[----:B------:R-:W1:Y:S05]  /*5310*/  LDSM.16.M88.4 R136, [R0+0x10100] ;  /* 0x010100000088783b */ /* 0x000e6a0000000200 */
        /* <DEDUP_REMOVED lines=9> */
[----:B------:R-:W-:Y:S05]  /*53b0*/  LDSM.16.M88.4 R184, [R0+0x11900] ;  /* 0x0119000000b8783b */ /* 0x000fea0000000200 */
[----:B------:R-:W-:Y:S02]  /*53c0*/  STL [R1+0xf4], R193 ;  /* 0x0000f4c101007387 */ /* 0x000fe40000100800 */
[C---:B------:R-:W-:Y:S03]  /*53d0*/  HMMA.16816.F32.BF16 R28, R176.reuse, R188, R28 ;  /* 0x000000bcb01c723c */ /* 0x040fe6000004181c */
[----:B------:R-:W-:Y:S05]  /*53e0*/  STL [R1+0xf0], R194 ;  /* 0x0000f0c201007387 */ /* 0x000fea0000100800 */
[----:B------:R-:W-:Y:S01]  /*53f0*/  HMMA.16816.F32.BF16 R32, R176, R190, R32 ;  /* 0x000000beb020723c */ /* 0x000fe20000041820 */
[----:B------:R-:W-:Y:S05]  /*5400*/  STL [R1+0xec], R195 ;  /* 0x0000ecc301007387 */ /* 0x000fea0000100800 */
[----:B------:R-:W-:Y:S02]  /*5410*/  STL [R1+0x108], R196 ;  /* 0x000108c401007387 */ /* 0x000fe40000100800 */
[C---:B-1----:R-:W-:Y:S03]  /*5420*/  HMMA.16816.F32.BF16 R4, R192.reuse, R136, R4 ;  /* 0x00000088c004723c */ /* 0x042fe60000041804 */
[----:B------:R-:W-:Y:S05]  /*5430*/  STL [R1+0x104], R197 ;  /* 0x000104c501007387 */ /* 0x000fea0000100800 */
[C---:B------:R-:W-:Y:S01]  /*5440*/  HMMA.16816.F32.BF16 R8, R192.reuse, R138, R8 ;  /* 0x0000008ac008723c */ /* 0x040fe20000041808 */
[----:B------:R-:W1:Y:S05]  /*5450*/  LDSM.16.M88.4 R136, [R0+0x11100] ;  /* 0x011100000088783b */ /* 0x000e6a0000000200 */
[----:B------:R-:W-:Y:S02]  /*5460*/  STL [R1+0x100], R198 ;  /* 0x000100c601007387 */ /* 0x000fe40000100800 */
[C---:B------:R-:W-:Y:S03]  /*5470*/  HMMA.16816.F32.BF16 R12, R192.reuse, R180, R12 ;  /* 0x000000b4c00c723c */ /* 0x040fe6000004180c */
[----:B------:R-:W-:Y:S05]  /*5480*/  STL [R1+0xfc], R199 ;  /* 0x0000fcc701007387 */ /* 0x000fea0000100800 */
[C---:B------:R-:W-:Y:S01]  /*5490*/  HMMA.16816.F32.BF16 R16, R192.reuse, R182, R16 ;  /* 0x000000b6c010723c */ /* 0x040fe20000041810 */
[----:B------:R-:W1:Y:S05]  /*54a0*/  LDSM.16.M88.4 R180, [R251] ;  /* 0x00000000fbb4783b */ /* 0x000e6a0000000200 */
[----:B------:R-:W-:Y:S05]  /*54b0*/  STL [R1+0x118], R200 ;  /* 0x000118c801007387 */ /* 0x000fea0000100800 */
[----:B------:R-:W-:Y:S05]  /*54c0*/  STL [R1+0x114], R201 ;  /* 0x000114c901007387 */ /* 0x000fea0000100800 */
[----:B------:R-:W-:Y:S05]  /*54d0*/  STL [R1+0x110], R202 ;  /* 0x000110ca01007387 */ /* 0x000fea0000100800 */
[----:B------:R-:W-:Y:S01]  /*54e0*/  STL [R1+0x10c], R203 ;  /* 0x00010ccb01007387 */ /* 0x000fe20000100800 */
[C---:B-1----:R-:W-:Y:S08]  /*54f0*/  HMMA.16816.F32.BF16 R20, R192.reuse, R136, R20 ;  /* 0x00000088c014723c */ /* 0x042ff00000041814 */
[C---:B------:R-:W-:Y:S01]  /*5500*/  HMMA.16816.F32.BF16 R24, R192.reuse, R138, R24 ;  /* 0x0000008ac018723c */ /* 0x040fe20000041818 */
[----:B------:R-:W1:Y:S07]  /*5510*/  LDSM.16.M88.4 R136, [R251+0x800] ;  /* 0x00080000fb88783b */ /* 0x000e6e0000000200 */
[C---:B------:R-:W-:Y:S08]  /*5520*/  HMMA.16816.F32.BF16 R28, R192.reuse, R184, R28 ;  /* 0x000000b8c01c723c */ /* 0x040ff0000004181c */
[----:B------:R-:W-:Y:S01]  /*5530*/  HMMA.16816.F32.BF16 R32, R192, R186, R32 ;  /* 0x000000bac020723c */ /* 0x000fe20000041820 */
[----:B------:R-:W1:Y:S07]  /*5540*/  LDSM.16.M88.4 R184, [R251+0x1000] ;  /* 0x00100000fbb8783b */ /* 0x000e6e0000000200 */
[C---:B------:R-:W-:Y:S08]  /*5550*/  HMMA.16816.F32.BF16 R4, R196.reuse, R180, R4 ;  /* 0x000000b4c404723c */ /* 0x040ff00000041804 */
[C---:B------:R-:W-:Y:S01]  /*5560*/  HMMA.16816.F32.BF16 R8, R196.reuse, R182, R8 ;  /* 0x000000b6c408723c */ /* 0x040fe20000041808 */
[----:B------:R-:W1:Y:S07]  /*5570*/  LDSM.16.M88.4 R180, [R251+0x1800] ;  /* 0x00180000fbb4783b */ /* 0x000e6e0000000200 */
[C---:B-1----:R-:W-:Y:S08]  /*5580*/  HMMA.16816.F32.BF16 R12, R196.reuse, R136, R12 ;  /* 0x00000088c40c723c */ /* 0x042ff0000004180c */
[C---:B------:R-:W-:Y:S01]  /*5590*/  HMMA.16816.F32.BF16 R16, R196.reuse, R138, R16 ;  /* 0x0000008ac410723c */ /* 0x040fe20000041810 */
[----:B------:R-:W1:Y:S07]  /*55a0*/  LDSM.16.M88.4 R136, [R248+0x12100] ;  /* 0x01210000f888783b */ /* 0x000e6e0000000200 */
[C---:B------:R-:W-:Y:S08]  /*55b0*/  HMMA.16816.F32.BF16 R20, R196.reuse, R184, R20 ;  /* 0x000000b8c414723c */ /* 0x040ff00000041814 */
[C---:B------:R-:W-:Y:S01]  /*55c0*/  HMMA.16816.F32.BF16 R24, R196.reuse, R186, R24 ;  /* 0x000000bac418723c */ /* 0x040fe20000041818 */
[----:B------:R-:W2:Y:S07]  /*55d0*/  LDSM.16.M88.4 R184, [R248+0x12900] ;  /* 0x01290000f8b8783b */ /* 0x000eae0000000200 */
[C---:B------:R-:W-:Y:S08]  /*55e0*/  HMMA.16816.F32.BF16 R28, R196.reuse, R180, R28 ;  /* 0x000000b4c41c723c */ /* 0x040ff0000004181c */
[----:B------:R-:W-:Y:S01]  /*55f0*/  HMMA.16816.F32.BF16 R32, R196, R182, R32 ;  /* 0x000000b6c420723c */ /* 0x000fe20000041820 */
[----:B------:R-:W2:Y:S07]  /*5600*/  LDSM.16.M88.4 R180, [R248+0x13100] ;  /* 0x01310000f8b4783b */ /* 0x000eae0000000200 */
[C---:B-1----:R-:W-:Y:S08]  /*5610*/  HMMA.16816.F32.BF16 R4, R200.reuse, R136, R4 ;  /* 0x00000088c804723c */ /* 0x042ff00000041804 */
[C---:B------:R-:W-:Y:S01]  /*5620*/  HMMA.16816.F32.BF16 R8, R200.reuse, R138, R8 ;  /* 0x0000008ac808723c */ /* 0x040fe20000041808 */
[----:B------:R-:W1:Y:S07]  /*5630*/  LDSM.16.M88.4 R136, [R248+0x13900] ;  /* 0x01390000f888783b */ /* 0x000e6e0000000200 */
[C---:B--2---:R-:W-:Y:S08]  /*5640*/  HMMA.16816.F32.BF16 R12, R200.reuse, R184, R12 ;  /* 0x000000b8c80c723c */ /* 0x044ff0000004180c */
[C---:B------:R-:W-:Y:S08]  /*5650*/  HMMA.16816.F32.BF16 R16, R200.reuse, R186, R16 ;  /* 0x000000bac810723c */ /* 0x040ff00000041810 */
[C---:B------:R-:W-:Y:S08]  /*5660*/  HMMA.16816.F32.BF16 R20, R200.reuse, R180, R20 ;  /* 0x000000b4c814723c */ /* 0x040ff00000041814 */
[C---:B------:R-:W-:Y:S08]  /*5670*/  HMMA.16816.F32.BF16 R24, R200.reuse, R182, R24 ;  /* 0x000000b6c818723c */ /* 0x040ff00000041818 */
[C---:B-1----:R-:W-:Y:S08]  /*5680*/  HMMA.16816.F32.BF16 R28, R200.reuse, R136, R28 ;  /* 0x00000088c81c723c */ /* 0x042ff0000004181c */
[----:B------:R-:W-:Y:S01]  /*5690*/  HMMA.16816.F32.BF16 R32, R200, R138, R32 ;  /* 0x0000008ac820723c */ /* 0x000fe20000041820 */
[----:B------:R1:W-:Y:S05]  /*56a0*/  LDSM.16.M88.4 R136, [R135] ;  /* 0x000000008788783b */ /* 0x0003ea0000000200 */
[----:B---3--:R2:W2:Y:S05]  /*56b0*/  LDSM.16.M88.4 R184, [R2] ;  /* 0x0000000002b8783b */ /* 0x0084aa0000000200 */
[----:B----4-:R4:W2:Y:S05]  /*56c0*/  LDSM.16.M88.4 R180, [R3] ;  /* 0x0000000003b4783b */ /* 0x0108aa0000000200 */
[----:B-1----:R-:W3:Y:S05]  /*56d0*/  LDL R135, [R1+0x28] ;  /* 0x0000280001877983 */ /* 0x002eea0000100800 */
[----:B--2---:R-:W3:Y:S05]  /*56e0*/  LDL R2, [R1+0x1c] ;  /* 0x00001c0001027983 */ /* 0x004eea0000100800 */
[----:B----4-:R-:W4:Y:S01]  /*56f0*/  LDL R3, [R1+0x20] ;  /* 0x0000200001037983 */ /* 0x010f220000100800 */
[C---:B------:R-:W-:Y:S08]  /*5700*/  HMMA.16816.F32.BF16 R4, R204.reuse, R184, R4 ;  /* 0x000000b8cc04723c */ /* 0x040ff00000041804 */
[C---:B------:R-:W-:Y:S01]  /*5710*/  HMMA.16816.F32.BF16 R8, R204.reuse, R186, R8 ;  /* 0x000000bacc08723c */ /* 0x040fe20000041808 */
[----:B------:R1:W1:Y:S07]  /*5720*/  LDSM.16.M88.4 R184, [R132] ;  /* 0x0000000084b8783b */ /* 0x00026e0000000200 */
[C---:B------:R-:W-:Y:S08]  /*5730*/  HMMA.16816.F32.BF16 R12, R204.reuse, R180, R12 ;  /* 0x000000b4cc0c723c */ /* 0x040ff0000004180c */
[C---:B------:R-:W-:Y:S01]  /*5740*/  HMMA.16816.F32.BF16 R16, R204.reuse, R182, R16 ;  /* 0x000000b6cc10723c */ /* 0x040fe20000041810 */
[----:B------:R-:W1:Y:S07]  /*5750*/  LDSM.16.M88.4 R180, [R0+0x12100] ;  /* 0x0121000000b4783b */ /* 0x000e6e0000000200 */
[C---:B------:R-:W-:Y:S01]  /*5760*/  HMMA.16816.F32.BF16 R20, R204.reuse, R136, R20 ;  /* 0x00000088cc14723c */ /* 0x040fe20000041814 */
[----:B-1----:R-:W3:Y:S05]  /*5770*/  LDL R132, [R1+0x24] ;  /* 0x0000240001847983 */ /* 0x002eea0000100800 */
[----:B------:R-:W-:Y:S02]  /*5780*/  STL [R1+0x124], R205 ;  /* 0x000124cd01007387 */ /* 0x000fe40000100800 */
[C---:B------:R-:W-:Y:S03]  /*5790*/  HMMA.16816.F32.BF16 R24, R204.reuse, R138, R24 ;  /* 0x0000008acc18723c */ /* 0x040fe60000041818 */
[----:B------:R-:W1:Y:S05]  /*57a0*/  LDSM.16.M88.4 R136, [R0+0x12900] ;  /* 0x012900000088783b */ /* 0x000e6a0000000200 */
[----:B------:R-:W-:Y:S01]  /*57b0*/  STL [R1+0x120], R206 ;  /* 0x000120ce01007387 */ /* 0x000fe20000100800 */
[C---:B------:R-:W-:Y:S04]  /*57c0*/  HMMA.16816.F32.BF16 R28, R204.reuse, R184, R28 ;  /* 0x000000b8cc1c723c */ /* 0x040fe8000004181c */
[----:B------:R-:W-:Y:S04]  /*57d0*/  STL [R1+0x11c], R207 ;  /* 0x00011ccf01007387 */ /* 0x000fe80000100800 */
[----:B------:R-:W-:Y:S01]  /*57e0*/  HMMA.16816.F32.BF16 R32, R204, R186, R32 ;  /* 0x000000bacc20723c */ /* 0x000fe20000041820 */
[----:B------:R-:W1:Y:S05]  /*57f0*/  LDSM.16.M88.4 R184, [R0+0x13100] ;  /* 0x0131000000b8783b */ /* 0x000e6a0000000200 */
[----:B------:R-:W3:Y:S02]  /*5800*/  LDL R172, [R1+0x6c] ;  /* 0x00006c0001ac7983 */ /* 0x000ee40000100800 */
[C---:B------:R-:W-:Y:S03]  /*5810*/  HMMA.16816.F32.BF16 R4, R208.reuse, R180, R4 ;  /* 0x000000b4d004723c */ /* 0x040fe60000041804 */
[----:B------:R-:W3:Y:S05]  /*5820*/  LDL R179, [R1+0x60] ;  /* 0x0000600001b37983 */ /* 0x000eea0000100800 */
[C---:B------:R-:W-:Y:S01]  /*5830*/  HMMA.16816.F32.BF16 R8, R208.reuse, R182, R8 ;  /* 0x000000b6d008723c */ /* 0x040fe20000041808 */
[----:B------:R-:W1:Y:S05]  /*5840*/  LDSM.16.M88.4 R180, [R0+0x13900] ;  /* 0x0139000000b4783b */ /* 0x000e6a0000000200 */
[----:B------:R-:W3:Y:S02]  /*5850*/  LDL R174, [R1+0x68] ;  /* 0x0000680001ae7983 */ /* 0x000ee40000100800 */
[C---:B-1----:R-:W-:Y:S03]  /*5860*/  HMMA.16816.F32.BF16 R12, R208.reuse, R136, R12 ;  /* 0x00000088d00c723c */ /* 0x042fe6000004180c */
[----:B------:R-:W3:Y:S05]  /*5870*/  LDL R175, [R1+0x5c] ;  /* 0x00005c0001af7983 */ /* 0x000eea0000100800 */
[----:B------:R-:W3:Y:S01]  /*5880*/  LDL R173, [R1+0x58] ;  /* 0x0000580001ad7983 */ /* 0x000ee20000100800 */
[C---:B------:R-:W-:Y:S04]  /*5890*/  HMMA.16816.F32.BF16 R16, R208.reuse, R138, R16 ;  /* 0x0000008ad010723c */ /* 0x040fe80000041810 */
[----:B------:R-:W1:Y:S04]  /*58a0*/  LDSM.16.M88.4 R136, [R251+0x2000] ;  /* 0x00200000fb88783b */ /* 0x000e680000000200 */
[C---:B------:R-:W-:Y:S08]  /*58b0*/  HMMA.16816.F32.BF16 R20, R208.reuse, R184, R20 ;  /* 0x000000b8d014723c */ /* 0x040ff00000041814 */
[C---:B------:R-:W-:Y:S01]  /*58c0*/  HMMA.16816.F32.BF16 R24, R208.reuse, R186, R24 ;  /* 0x000000bad018723c */ /* 0x040fe20000041818 */
[----:B------:R-:W1:Y:S07]  /*58d0*/  LDSM.16.M88.4 R184, [R251+0x2800] ;  /* 0x00280000fbb8783b */ /* 0x000e6e0000000200 */
[C---:B------:R-:W-:Y:S08]  /*58e0*/  HMMA.16816.F32.BF16 R28, R208.reuse, R180, R28 ;  /* 0x000000b4d01c723c */ /* 0x040ff0000004181c */
[----:B------:R-:W-:Y:S01]  /*58f0*/  HMMA.16816.F32.BF16 R32, R208, R182, R32 ;  /* 0x000000b6d020723c */ /* 0x000fe20000041820 */
[----:B------:R-:W1:Y:S07]  /*5900*/  LDSM.16.M88.4 R180, [R251+0x3000] ;  /* 0x00300000fbb4783b */ /* 0x000e6e0000000200 */
[C---:B-1----:R-:W-:Y:S08]  /*5910*/  HMMA.16816.F32.BF16 R4, R212.reuse, R136, R4 ;  /* 0x00000088d404723c */ /* 0x042ff00000041804 */
[C---:B------:R-:W-:Y:S01]  /*5920*/  HMMA.16816.F32.BF16 R8, R212.reuse, R138, R8 ;  /* 0x0000008ad408723c */ /* 0x040fe20000041808 */
[----:B------:R-:W1:Y:S07]  /*5930*/  LDSM.16.M88.4 R136, [R251+0x3800] ;  /* 0x00380000fb88783b */ /* 0x000e6e0000000200 */
[C---:B------:R-:W-:Y:S08]  /*5940*/  HMMA.16816.F32.BF16 R12, R212.reuse, R184, R12 ;  /* 0x000000b8d40c723c */ /* 0x040ff0000004180c */
[C---:B------:R-:W-:Y:S01]  /*5950*/  HMMA.16816.F32.BF16 R16, R212.reuse, R186, R16 ;  /* 0x000000bad410723c */ /* 0x040fe20000041810 */
[----:B------:R-:W1:Y:S07]  /*5960*/  LDSM.16.M88.4 R184, [R248+0x14100] ;  /* 0x01410000f8b8783b */ /* 0x000e6e0000000200 */
[C---:B------:R-:W-:Y:S08]  /*5970*/  HMMA.16816.F32.BF16 R20, R212.reuse, R180, R20 ;  /* 0x000000b4d414723c */ /* 0x040ff00000041814 */
[C---:B------:R-:W-:Y:S01]  /*5980*/  HMMA.16816.F32.BF16 R24, R212.reuse, R182, R24 ;  /* 0x000000b6d418723c */ /* 0x040fe20000041818 */
[----:B------:R-:W1:Y:S07]  /*5990*/  LDSM.16.M88.4 R180, [R248+0x14900] ;  /* 0x01490000f8b4783b */ /* 0x000e6e0000000200 */
[C---:B-1----:R-:W-:Y:S08]  /*59a0*/  HMMA.16816.F32.BF16 R28, R212.reuse, R136, R28 ;  /* 0x00000088d41c723c */ /* 0x042ff0000004181c */
[----:B------:R-:W-:Y:S01]  /*59b0*/  HMMA.16816.F32.BF16 R32, R212, R138, R32 ;  /* 0x0000008ad420723c */ /* 0x000fe20000041820 */
[----:B------:R-:W1:Y:S07]  /*59c0*/  LDSM.16.M88.4 R136, [R248+0x15100] ;  /* 0x01510000f888783b */ /* 0x000e6e0000000200 */
[C---:B------:R-:W-:Y:S08]  /*59d0*/  HMMA.16816.F32.BF16 R4, R216.reuse, R184, R4 ;  /* 0x000000b8d804723c */ /* 0x040ff00000041804 */
[C---:B------:R-:W-:Y:S01]  /*59e0*/  HMMA.16816.F32.BF16 R8, R216.reuse, R186, R8 ;  /* 0x000000bad808723c */ /* 0x040fe20000041808 */
[----:B------:R-:W1:Y:S07]  /*59f0*/  LDSM.16.M88.4 R184, [R248+0x15900] ;  /* 0x01590000f8b8783b */ /* 0x000e6e0000000200 */
[C---:B------:R-:W-:Y:S08]  /*5a00*/  HMMA.16816.F32.BF16 R12, R216.reuse, R180, R12 ;  /* 0x000000b4d80c723c */ /* 0x040ff0000004180c */
[C---:B------:R-:W-:Y:S08]  /*5a10*/  HMMA.16816.F32.BF16 R16, R216.reuse, R182, R16 ;  /* 0x000000b6d810723c */ /* 0x040ff00000041810 */
[C---:B-1----:R-:W-:Y:S08]  /*5a20*/  HMMA.16816.F32.BF16 R20, R216.reuse, R136, R20 ;  /* 0x00000088d814723c */ /* 0x042ff00000041814 */
[C---:B------:R-:W-:Y:S08]  /*5a30*/  HMMA.16816.F32.BF16 R24, R216.reuse, R138, R24 ;  /* 0x0000008ad818723c */ /* 0x040ff00000041818 */
[C---:B------:R-:W-:Y:S08]  /*5a40*/  HMMA.16816.F32.BF16 R28, R216.reuse, R184, R28 ;  /* 0x000000b8d81c723c */ /* 0x040ff0000004181c */
[----:B------:R-:W-:Y:S01]  /*5a50*/  HMMA.16816.F32.BF16 R32, R216, R186, R32 ;  /* 0x000000bad820723c */ /* 0x000fe20000041820 */
[----:B---3--:R1:W3:Y:S05]  /*5a60*/  LDSM.16.M88.4 R180, [R135] ;  /* 0x0000000087b4783b */ /* 0x0082ea0000000200 */
[----:B----4-:R4:W-:Y:S05]  /*5a70*/  LDSM.16.M88.4 R184, [R3] ;  /* 0x0000000003b8783b */ /* 0x0109ea0000000200 */
[----:B-1----:R-:W2:Y:S05]  /*5a80*/  LDL R135, [R1+0x18] ;  /* 0x0000180001877983 */ /* 0x002eaa0000100800 */
[----:B----4-:R-:W4:Y:S01]  /*5a90*/  LDL R3, [R1+0x10] ;  /* 0x0000100001037983 */ /* 0x010f220000100800 */
[C---:B---3--:R-:W-:Y:S08]  /*5aa0*/  HMMA.16816.F32.BF16 R4, R220.reuse, R180, R4 ;  /* 0x000000b4dc04723c */ /* 0x048ff00000041804 */
[C---:B------:R-:W-:Y:S01]  /*5ab0*/  HMMA.16816.F32.BF16 R8, R220.reuse, R182, R8 ;  /* 0x000000b6dc08723c */ /* 0x040fe20000041808 */
[----:B------:R1:W-:Y:S05]  /*5ac0*/  LDSM.16.M88.4 R180, [R2] ;  /* 0x0000000002b4783b */ /* 0x0003ea0000000200 */
[----:B------:R3:W3:Y:S05]  /*5ad0*/  LDSM.16.M88.4 R136, [R132] ;  /* 0x000000008488783b */ /* 0x0006ea0000000200 */
[----:B-1----:R-:W4:Y:S05]  /*5ae0*/  LDL R2, [R1+0xc] ;  /* 0x00000c0001027983 */ /* 0x002f2a0000100800 */
[----:B---3--:R-:W3:Y:S01]  /*5af0*/  LDL R132, [R1+0x14] ;  /* 0x0000140001847983 */ /* 0x008ee20000100800 */
[C---:B------:R-:W-:Y:S08]  /*5b00*/  HMMA.16816.F32.BF16 R12, R220.reuse, R136, R12 ;  /* 0x00000088dc0c723c */ /* 0x040ff0000004180c */
[C---:B------:R-:W-:Y:S01]  /*5b10*/  HMMA.16816.F32.BF16 R16, R220.reuse, R138, R16 ;  /* 0x0000008adc10723c */ /* 0x040fe20000041810 */
[----:B------:R-:W1:Y:S07]  /*5b20*/  LDSM.16.M88.4 R136, [R0+0x14100] ;  /* 0x014100000088783b */ /* 0x000e6e0000000200 */
        /* <DEDUP_REMOVED lines=32> */
[----:B------:R-:W2:Y:S07]  /*5d30*/  LDSM.16.M88.4 R180, [R248+0x17900] ;  /* 0x01790000f8b4783b */ /* 0x000eae0000000200 */
[C---:B-1----:R-:W-:Y:S08]  /*5d40*/  HMMA.16816.F32.BF16 R12, R232.reuse, R136, R12 ;  /* 0x00000088e80c723c */ /* 0x042ff0000004180c */
[C---:B------:R-:W-:Y:S08]  /*5d50*/  HMMA.16816.F32.BF16 R16, R232.reuse, R138, R16 ;  /* 0x0000008ae810723c */ /* 0x040ff00000041810 */
[C---:B------:R-:W-:Y:S08]  /*5d60*/  HMMA.16816.F32.BF16 R20, R232.reuse, R184, R20 ;  /* 0x000000b8e814723c */ /* 0x040ff00000041814 */
[C---:B------:R-:W-:Y:S08]  /*5d70*/  HMMA.16816.F32.BF16 R24, R232.reuse, R186, R24 ;  /* 0x000000bae818723c */ /* 0x040ff00000041818 */
[C---:B--2---:R-:W-:Y:S01]  /*5d80*/  HMMA.16816.F32.BF16 R28, R232.reuse, R180, R28 ;  /* 0x000000b4e81c723c */ /* 0x044fe2000004181c */
[----:B------:R-:W1:Y:S07]  /*5d90*/  LDSM.16.M88.4 R136, [R135] ;  /* 0x000000008788783b */ /* 0x000e6e0000000200 */
[----:B------:R-:W-:Y:S01]  /*5da0*/  HMMA.16816.F32.BF16 R32, R232, R182, R32 ;  /* 0x000000b6e820723c */ /* 0x000fe20000041820 */
[----:B----4-:R-:W-:Y:S07]  /*5db0*/  LDSM.16.M88.4 R180, [R3] ;  /* 0x0000000003b4783b */ /* 0x010fee0000000200 */
[C---:B-1----:R-:W-:Y:S08]  /*5dc0*/  HMMA.16816.F32.BF16 R4, R236.reuse, R136, R4 ;  /* 0x00000088ec04723c */ /* 0x042ff00000041804 */
[C---:B------:R-:W-:Y:S01]  /*5dd0*/  HMMA.16816.F32.BF16 R8, R236.reuse, R138, R8 ;  /* 0x0000008aec08723c */ /* 0x040fe20000041808 */
[----:B------:R-:W-:Y:S05]  /*5de0*/  LDSM.16.M88.4 R136, [R2] ;  /* 0x000000000288783b */ /* 0x000fea0000000200 */
[----:B---3--:R-:W1:Y:S02]  /*5df0*/  LDSM.16.M88.4 R184, [R132] ;  /* 0x0000000084b8783b */ /* 0x008e640000000200 */
        /* <DEDUP_REMOVED lines=8> */
[----:B------:R-:W3:Y:S07]  /*5e80*/  LDSM.16.M88.4 R136, [R0+0x17100] ;  /* 0x017100000088783b */ /* 0x000eee0000000200 */
[C---:B-1----:R-:W-:Y:S08]  /*5e90*/  HMMA.16816.F32.BF16 R4, R240.reuse, R184, R4 ;  /* 0x000000b8f004723c */ /* 0x042ff00000041804 */
[C---:B------:R-:W-:Y:S01]  /*5ea0*/  HMMA.16816.F32.BF16 R8, R240.reuse, R186, R8 ;  /* 0x000000baf008723c */ /* 0x040fe20000041808 */
[----:B------:R-:W1:Y:S07]  /*5eb0*/  LDSM.16.M88.4 R184, [R0+0x17900] ;  /* 0x0179000000b8783b */ /* 0x000e6e0000000200 */
[C---:B--2---:R-:W-:Y:S08]  /*5ec0*/  HMMA.16816.F32.BF16 R12, R240.reuse, R180, R12 ;  /* 0x000000b4f00c723c */ /* 0x044ff0000004180c */
[C---:B------:R-:W-:Y:S01]  /*5ed0*/  HMMA.16816.F32.BF16 R16, R240.reuse, R182, R16 ;  /* 0x000000b6f010723c */ /* 0x040fe20000041810 */
[----:B------:R-:W2:Y:S07]  /*5ee0*/  LDSM.16.M88.4 R180, [R251+0x6000] ;  /* 0x00600000fbb4783b */ /* 0x000eae0000000200 */
[C---:B---3--:R-:W-:Y:S08]  /*5ef0*/  HMMA.16816.F32.BF16 R20, R240.reuse, R136, R20 ;  /* 0x00000088f014723c */ /* 0x048ff00000041814 */
[C---:B------:R-:W-:Y:S01]  /*5f00*/  HMMA.16816.F32.BF16 R24, R240.reuse, R138, R24 ;  /* 0x0000008af018723c */ /* 0x040fe20000041818 */
[----:B------:R-:W3:Y:S07]  /*5f10*/  LDSM.16.M88.4 R136, [R251+0x6800] ;  /* 0x00680000fb88783b */ /* 0x000eee0000000200 */
[C---:B-1----:R-:W-:Y:S08]  /*5f20*/  HMMA.16816.F32.BF16 R28, R240.reuse, R184, R28 ;  /* 0x000000b8f01c723c */ /* 0x042ff0000004181c */
[----:B------:R-:W-:Y:S08]  /*5f30*/  HMMA.16816.F32.BF16 R32, R240, R186, R32 ;  /* 0x000000baf020723c */ /* 0x000ff00000041820 */
[C---:B--2---:R-:W-:Y:S08]  /*5f40*/  HMMA.16816.F32.BF16 R4, R244.reuse, R180, R4 ;  /* 0x000000b4f404723c */ /* 0x044ff00000041804 */
[C---:B------:R-:W-:Y:S08]  /*5f50*/  HMMA.16816.F32.BF16 R8, R244.reuse, R182, R8 ;  /* 0x000000b6f408723c */ /* 0x040ff00000041808 */
[C---:B---3--:R-:W-:Y:S08]  /*5f60*/  HMMA.16816.F32.BF16 R12, R244.reuse, R136, R12 ;  /* 0x00000088f40c723c */ /* 0x048ff0000004180c */
[C---:B------:R-:W-:Y:S04]  /*5f70*/  HMMA.16816.F32.BF16 R16, R244.reuse, R138, R16 ;  /* 0x0000008af410723c */ /* 0x040fe80000041810 */
[----:B------:R-:W-:Y:S02]  /*5f80*/  FMUL.FTZ R4, R4, c[0x0][0x320] ;  /* 0x0000c80004047a20 */ /* 0x000fe40000410000 */
[----:B------:R-:W-:Y:S02]  /*5f90*/  FMUL.FTZ R5, R5, c[0x0][0x320] ;  /* 0x0000c80005057a20 */ /* 0x000fe40000410000 */
[----:B------:R-:W-:Y:S01]  /*5fa0*/  FMUL.FTZ R6, R6, c[0x0][0x320] ;  /* 0x0000c80006067a20 */ /* 0x000fe20000410000 */
[----:B------:R-:W1:Y:S03]  /*5fb0*/  MUFU.TANH R183, R4 ;  /* 0x0000000400b77308 */ /* 0x000e660000002400 */
[----:B------:R-:W-:Y:S02]  /*5fc0*/  FMUL.FTZ R7, R7, c[0x0][0x320] ;  /* 0x0000c80007077a20 */ /* 0x000fe40000410000 */
[----:B------:R-:W-:Y:S02]  /*5fd0*/  FMUL.FTZ R8, R8, c[0x0][0x320] ;  /* 0x0000c80008087a20 */ /* 0x000fe40000410000 */
[----:B------:R-:W-:Y:S02]  /*5fe0*/  FMUL.FTZ R9, R9, c[0x0][0x320] ;  /* 0x0000c80009097a20 */ /* 0x000fe40000410000 */
[----:B------:R-:W-:Y:S01]  /*5ff0*/  FMUL.FTZ R10, R10, c[0x0][0x320] ;  /* 0x0000c8000a0a7a20 */ /* 0x000fe20000410000 */
[----:B------:R-:W2:Y:S01]  /*6000*/  MUFU.TANH R182, R5 ;  /* 0x0000000500b67308 */ /* 0x000ea20000002400 */
[----:B------:R-:W-:Y:S02]  /*6010*/  FMUL.FTZ R11, R11, c[0x0][0x320] ;  /* 0x0000c8000b0b7a20 */ /* 0x000fe40000410000 */
[----:B------:R-:W-:Y:S02]  /*6020*/  FMUL.FTZ R12, R12, c[0x0][0x320] ;  /* 0x0000c8000c0c7a20 */ /* 0x000fe40000410000 */
[----:B------:R-:W-:Y:S02]  /*6030*/  FMUL.FTZ R18, R18, c[0x0][0x320] ;  /* 0x0000c80012127a20 */ /* 0x000fe40000410000 */
[----:B------:R-:W-:Y:S02]  /*6040*/  FMUL.FTZ R19, R19, c[0x0][0x320] ;  /* 0x0000c80013137a20 */ /* 0x000fe40000410000 */
[----:B------:R-:W-:Y:S01]  /*6050*/  FMUL.FTZ R17, R17, c[0x0][0x320] ;  /* 0x0000c80011117a20 */ /* 0x000fe20000410000 */
[----:B------:R-:W3:Y:S01]  /*6060*/  MUFU.TANH R186, R6 ;  /* 0x0000000600ba7308 */ /* 0x000ee20000002400 */
[----:B------:R-:W-:Y:S02]  /*6070*/  FMUL.FTZ R13, R13, c[0x0][0x320] ;  /* 0x0000c8000d0d7a20 */ /* 0x000fe40000410000 */
[----:B------:R-:W-:Y:S01]  /*6080*/  FMUL.FTZ R16, R16, c[0x0][0x320] ;  /* 0x0000c80010107a20 */ /* 0x000fe20000410000 */
[----:B-1----:R-:W-:Y:S01]  /*6090*/  FMNMX.FTZ R0, R183, R133, !PT ;  /* 0x00000085b7007209 */ /* 0x002fe20007810000 */
[----:B------:R-:W-:Y:S02]  /*60a0*/  FMUL.FTZ R14, R14, c[0x0][0x320] ;  /* 0x0000c8000e0e7a20 */ /* 0x000fe40000410000 */
[----:B------:R-:W-:Y:S03]  /*60b0*/  FMUL.FTZ R15, R15, c[0x0][0x320] ;  /* 0x0000c8000f0f7a20 */ /* 0x000fe60000410000 */
[----:B------:R1:W4:Y:S01]  /*60c0*/  MUFU.TANH R187, R7 ;  /* 0x0000000700bb7308 */ /* 0x0003220000002400 */
[----:B--2---:R-:W-:Y:S09]  /*60d0*/  FMNMX.FTZ R0, R182, R0, !PT ;  /* 0x00000000b6007209 */ /* 0x004ff20007810000 */
[----:B------:R-:W-:Y:S01]  /*60e0*/  MUFU.TANH R206, R18 ;  /* 0x0000001200ce7308 */ /* 0x000fe20000002400 */
[----:B---3--:R-:W-:Y:S09]  /*60f0*/  FMNMX.FTZ R2, R186, R134, !PT ;  /* 0x00000086ba027209 */ /* 0x008ff20007810000 */
[----:B------:R2:W-:Y:S01]  /*6100*/  MUFU.TANH R207, R19 ;  /* 0x0000001300cf7308 */ /* 0x0005e20000002400 */
[----:B-1----:R-:W1:Y:S01]  /*6110*/  LDSM.16.M88.4 R4, [R251+0x7000] ;  /* 0x00700000fb04783b */ /* 0x002e620000000200 */
[----:B----4-:R-:W-:Y:S08]  /*6120*/  FMNMX.FTZ R2, R187, R2, !PT ;  /* 0x00000002bb027209 */ /* 0x010ff00007810000 */
[----:B------:R-:W-:Y:S10]  /*6130*/  MUFU.TANH R205, R15 ;  /* 0x0000000f00cd7308 */ /* 0x000ff40000002400 */
[----:B------:R3:W-:Y:S01]  /*6140*/  MUFU.TANH R139, R17 ;  /* 0x00000011008b7308 */ /* 0x0007e20000002400 */
[----:B--2---:R-:W2:Y:S09]  /*6150*/  LDL.64 R18, [R1+0x90] ;  /* 0x0000900001127983 */ /* 0x004eb20000100a00 */
[----:B------:R-:W4:Y:S10]  /*6160*/  MUFU.TANH R181, R8 ;  /* 0x0000000800b57308 */ /* 0x000f340000002400 */
[----:B------:R-:W4:Y:S01]  /*6170*/  MUFU.TANH R180, R9 ;  /* 0x0000000900b47308 */ /* 0x000f220000002400 */
[C---:B-1----:R-:W-:Y:S01]  /*6180*/  HMMA.16816.F32.BF16 R20, R244.reuse, R4, R20 ;  /* 0x00000004f414723c */ /* 0x042fe20000041814 */
[----:B---3--:R-:W3:Y:S08]  /*6190*/  LDL R17, [R1+0x64] ;  /* 0x0000640001117983 */ /* 0x008ef00000100800 */
[----:B------:R-:W1:Y:S03]  /*61a0*/  MUFU.TANH R184, R10 ;  /* 0x0000000a00b87308 */ /* 0x000e660000002400 */
[----:B------:R-:W-:Y:S01]  /*61b0*/  @P0 IMAD.WIDE.U32 R4, R130, c[0x0][0x1e0], RZ ;  /* 0x0000780082040a25 */ /* 0x000fe200078e00ff */
[C---:B------:R-:W-:Y:S03]  /*61c0*/  HMMA.16816.F32.BF16 R24, R244.reuse, R6, R24 ;  /* 0x00000006f418723c */ /* 0x040fe60000041818 */
[----:B----4-:R-:W-:Y:S03]  /*61d0*/  FMNMX.FTZ R0, R181, R0, !PT ;  /* 0x00000000b5007209 */ /* 0x010fe60007810000 */
[----:B------:R4:W4:Y:S01]  /*61e0*/  MUFU.TANH R185, R11 ;  /* 0x0000000b00b97308 */ /* 0x0009220000002400 */
[----:B------:R-:W-:Y:S05]  /*61f0*/  FMNMX.FTZ R0, R180, R0, !PT ;  /* 0x00000000b4007209 */ /* 0x000fea0007810000 */
[----:B------:R-:W-:Y:S02]  /*6200*/  FMUL.FTZ R22, R22, c[0x0][0x320] ;  /* 0x0000c80016167a20 */ /* 0x000fe40000410000 */
[----:B------:R-:W-:Y:S02]  /*6210*/  FMUL.FTZ R23, R23, c[0x0][0x320] ;  /* 0x0000c80017177a20 */ /* 0x000fe40000410000 */
[----:B------:R-:W4:Y:S01]  /*6220*/  MUFU.TANH R190, R12 ;  /* 0x0000000c00be7308 */ /* 0x000f220000002400 */
[----:B------:R-:W-:Y:S02]  /*6230*/  FMUL.FTZ R20, R20, c[0x0][0x320] ;  /* 0x0000c80014147a20 */ /* 0x000fe40000410000 */
[----:B------:R-:W-:Y:S01]  /*6240*/  FMUL.FTZ R21, R21, c[0x0][0x320] ;  /* 0x0000c80015157a20 */ /* 0x000fe20000410000 */
[----:B-1----:R-:W-:Y:S04]  /*6250*/  FMNMX.FTZ R2, R184, R2, !PT ;  /* 0x00000002b8027209 */ /* 0x002fe80007810000 */
[----:B------:R-:W-:Y:S02]  /*6260*/  FMUL.FTZ R24, R24, c[0x0][0x320] ;  /* 0x0000c80018187a20 */ /* 0x000fe40000410000 */
[----:B------:R-:W-:Y:S02]  /*6270*/  FMUL.FTZ R25, R25, c[0x0][0x320] ;  /* 0x0000c80019197a20 */ /* 0x000fe40000410000 */
[----:B------:R-:W-:Y:S01]  /*6280*/  FMUL.FTZ R26, R26, c[0x0][0x320] ;  /* 0x0000c8001a1a7a20 */ /* 0x000fe20000410000 */
[----:B------:R-:W-:Y:S01]  /*6290*/  MUFU.TANH R196, R22 ;  /* 0x0000001600c47308 */ /* 0x000fe20000002400 */
[----:B------:R-:W-:Y:S01]  /*62a0*/  FMUL.FTZ R27, R27, c[0x0][0x320] ;  /* 0x0000c8001b1b7a20 */ /* 0x000fe20000410000 */
[----:B----4-:R-:W1:Y:S01]  /*62b0*/  LDSM.16.M88.4 R8, [R251+0x7800] ;  /* 0x00780000fb08783b */ /* 0x010e620000000200 */
[----:B------:R-:W-:Y:S04]  /*62c0*/  DEPBAR.LE SB0, 0x0 ;  /* 0x000080000000791a */ /* 0x000fe80000000000 */
[----:B------:R-:W-:Y:S03]  /*62d0*/  FMNMX.FTZ R2, R185, R2, !PT ;  /* 0x00000002b9027209 */ /* 0x000fe60007810000 */
[----:B------:R4:W-:Y:S01]  /*62e0*/  MUFU.TANH R197, R23 ;  /* 0x0000001700c57308 */ /* 0x0009e20000002400 */
[----:B------:R-:W-:Y:S01]  /*62f0*/  BAR.SYNC.DEFER_BLOCKING 0x0 ;  /* 0x0000000000007b1d */ /* 0x000fe20000010000 */
[----:B------:R-:W-:Y:S01]  /*6300*/  FMNMX.FTZ R0, R190, R0, !PT ;  /* 0x00000000be007209 */ /* 0x000fe20007810000 */
[C---:B-1----:R-:W-:Y:S04]  /*6310*/  HMMA.16816.F32.BF16 R28, R244.reuse, R8, R28 ;  /* 0x00000008f41c723c */ /* 0x042fe8000004181c */
[----:B----4-:R-:W4:Y:S03]  /*6320*/  LDL.64 R22, [R1+0xa0] ;  /* 0x0000a00001167983 */ /* 0x010f260000100a00 */
[----:B------:R-:W1:Y:S02]  /*6330*/  MUFU.TANH R189, R13 ;  /* 0x0000000d00bd7308 */ /* 0x000e640000002400 */
[----:B------:R-:W-:Y:S01]  /*6340*/  STL [R1+0x4c], R130 ;  /* 0x00004c8201007387 */ /* 0x000fe20000100800 */
[----:B------:R-:W-:Y:S07]  /*6350*/  HMMA.16816.F32.BF16 R32, R244, R10, R32 ;  /* 0x0000000af420723c */ /* 0x000fee0000041820 */
[----:B------:R-:W1:Y:S10]  /*6360*/  MUFU.TANH R188, R16 ;  /* 0x0000001000bc7308 */ /* 0x000e740000002400 */
[----:B------:R-:W1:Y:S01]  /*6370*/  MUFU.TANH R200, R20 ;  /* 0x0000001400c87308 */ /* 0x000e620000002400 */
[----:B------:R-:W-:Y:S01]  /*6380*/  FMUL.FTZ R28, R28, c[0x0][0x320] ;  /* 0x0000c8001c1c7a20 */ /* 0x000fe20000410000 */
[----:B-1----:R-:W-:Y:S01]  /*6390*/  FMNMX.FTZ R0, R189, R0, !PT ;  /* 0x00000000bd007209 */ /* 0x002fe20007810000 */
[----:B------:R-:W-:Y:S02]  /*63a0*/  FMUL.FTZ R29, R29, c[0x0][0x320] ;  /* 0x0000c8001d1d7a20 */ /* 0x000fe40000410000 */
[----:B------:R-:W-:Y:S02]  /*63b0*/  FMUL.FTZ R30, R30, c[0x0][0x320] ;  /* 0x0000c8001e1e7a20 */ /* 0x000fe40000410000 */
[----:B------:R-:W-:Y:S03]  /*63c0*/  FMUL.FTZ R31, R31, c[0x0][0x320] ;  /* 0x0000c8001f1f7a20 */ /* 0x000fe60000410000 */
[----:B------:R-:W1:Y:S01]  /*63d0*/  MUFU.TANH R201, R21 ;  /* 0x0000001500c97308 */ /* 0x000e620000002400 */
[----:B------:R-:W-:Y:S02]  /*63e0*/  FMUL.FTZ R32, R32, c[0x0][0x320] ;  /* 0x0000c80020207a20 */ /* 0x000fe40000410000 */
[----:B------:R-:W-:Y:S01]  /*63f0*/  FMUL.FTZ R33, R33, c[0x0][0x320] ;  /* 0x0000c80021217a20 */ /* 0x000fe20000410000 */
[----:B------:R-:W-:Y:S01]  /*6400*/  FMNMX.FTZ R0, R188, R0, !PT ;  /* 0x00000000bc007209 */ /* 0x000fe20007810000 */
[----:B------:R-:W-:Y:S03]  /*6410*/  FMUL.FTZ R34, R34, c[0x0][0x320] ;  /* 0x0000c80022227a20 */ /* 0x000fe60000410000 */
[----:B------:R-:W-:Y:S02]  /*6420*/  FMNMX.FTZ R0, R139, R0, !PT ;  /* 0x000000008b007209 */ /* 0x000fe40007810000 */
[----:B------:R-:W1:Y:S02]  /*6430*/  MUFU.TANH R202, R24 ;  /* 0x0000001800ca7308 */ /* 0x000e640000002400 */
[----:B------:R-:W-:Y:S02]  /*6440*/  FMNMX.FTZ R0, R200, R0, !PT ;  /* 0x00000000c8007209 */ /* 0x000fe40007810000 */
[----:B------:R-:W-:Y:S06]  /*6450*/  MOV R20, c[0x0][0x1e0] ;  /* 0x0000780000147a02 */ /* 0x000fec0000000f00 */
[----:B------:R-:W1:Y:S01]  /*6460*/  MUFU.TANH R191, R14 ;  /* 0x0000000e00bf7308 */ /* 0x000e620000002400 */
[----:B------:R-:W-:Y:S02]  /*6470*/  SHF.L.U32 R20, R20, 0x5, RZ ;  /* 0x0000000514147819 */ /* 0x000fe400000006ff */
[----:B-1----:R-:W-:Y:S02]  /*6480*/  FMNMX.FTZ R0, R201, R0, !PT ;  /* 0x00000000c9007209 */ /* 0x002fe40007810000 */
[----:B------:R-:W-:Y:S05]  /*6490*/  MOV R21, 0x5 ;  /* 0x0000000500157802 */ /* 0x000fea0000000f00 */
[----:B------:R-:W1:Y:S01]  /*64a0*/  MUFU.TANH R203, R25 ;  /* 0x0000001900cb7308 */ /* 0x000e620000002400 */
[----:B------:R-:W-:Y:S01]  /*64b0*/  FMNMX.FTZ R3, R202, R0, !PT ;  /* 0x00000000ca037209 */ /* 0x000fe20007810000 */
[----:B------:R-:W-:Y:S08]  /*64c0*/  FMUL.FTZ R0, R35, c[0x0][0x320] ;  /* 0x0000c80023007a20 */ /* 0x000ff00000410000 */
[----:B------:R-:W1:Y:S01]  /*64d0*/  MUFU.TANH R192, R28 ;  /* 0x0000001c00c07308 */ /* 0x000e620000002400 */
[----:B------:R-:W-:Y:S04]  /*64e0*/  FMNMX.FTZ R2, R191, R2, !PT ;  /* 0x00000002bf027209 */ /* 0x000fe80007810000 */
[----:B------:R-:W-:Y:S05]  /*64f0*/  FMNMX.FTZ R2, R205, R2, !PT ;  /* 0x00000002cd027209 */ /* 0x000fea0007810000 */
[----:B------:R1:W-:Y:S01]  /*6500*/  MUFU.TANH R135, R0 ;  /* 0x0000000000877308 */ /* 0x0003e20000002400 */
[----:B------:R-:W-:Y:S02]  /*6510*/  FMNMX.FTZ R2, R206, R2, !PT ;  /* 0x00000002ce027209 */ /* 0x000fe40007810000 */
[----:B-1----:R-:W-:Y:S02]  /*6520*/  FMNMX.FTZ R3, R203, R3, !PT ;  /* 0x00000003cb037209 */ /* 0x002fe40007810000 */
[----:B------:R-:W-:Y:S05]  /*6530*/  FMNMX.FTZ R2, R207, R2, !PT ;  /* 0x00000002cf027209 */ /* 0x000fea0007810000 */
[----:B------:R-:W1:Y:S01]  /*6540*/  MUFU.TANH R198, R26 ;  /* 0x0000001a00c67308 */ /* 0x000e620000002400 */
[----:B------:R-:W-:Y:S02]  /*6550*/  FMNMX.FTZ R2, R196, R2, !PT ;  /* 0x00000002c4027209 */ /* 0x000fe40007810000 */
[----:B------:R-:W-:Y:S07]  /*6560*/  FMNMX.FTZ R3, R192, R3, !PT ;  /* 0x00000003c0037209 */ /* 0x000fee0007810000 */
[----:B------:R-:W1:Y:S01]  /*6570*/  MUFU.TANH R193, R29 ;  /* 0x0000001d00c17308 */ /* 0x000e620000002400 */
[----:B------:R-:W-:Y:S09]  /*6580*/  FMNMX.FTZ R0, R197, R2, !PT ;  /* 0x00000002c5007209 */ /* 0x000ff20007810000 */
[----:B------:R-:W1:Y:S02]  /*6590*/  MUFU.TANH R199, R27 ;  /* 0x0000001b00c77308 */ /* 0x000e640000002400 */
[----:B-1----:R-:W-:Y:S08]  /*65a0*/  FMNMX.FTZ R0, R198, R0, !PT ;  /* 0x00000000c6007209 */ /* 0x002ff00007810000 */
[----:B------:R-:W1:Y:S01]  /*65b0*/  MUFU.TANH R194, R32 ;  /* 0x0000002000c27308 */ /* 0x000e620000002400 */
[----:B------:R-:W-:Y:S09]  /*65c0*/  FMNMX.FTZ R3, R193, R3, !PT ;  /* 0x00000003c1037209 */ /* 0x000ff20007810000 */
[----:B------:R-:W1:Y:S01]  /*65d0*/  MUFU.TANH R176, R30 ;  /* 0x0000001e00b07308 */ /* 0x000e620000002400 */
[----:B------:R-:W-:Y:S09]  /*65e0*/  FMNMX.FTZ R0, R199, R0, !PT ;  /* 0x00000000c7007209 */ /* 0x000ff20007810000 */
[----:B------:R-:W1:Y:S02]  /*65f0*/  MUFU.TANH R195, R33 ;  /* 0x0000002100c37308 */ /* 0x000e640000002400 */
[----:B-1----:R-:W-:Y:S08]  /*6600*/  FMNMX.FTZ R3, R194, R3, !PT ;  /* 0x00000003c2037209 */ /* 0x002ff00007810000 */
[----:B------:R-:W1:Y:S01]  /*6610*/  MUFU.TANH R177, R31 ;  /* 0x0000001f00b17308 */ /* 0x000e620000002400 */
[----:B------:R-:W-:Y:S09]  /*6620*/  FMNMX.FTZ R0, R176, R0, !PT ;  /* 0x00000000b0007209 */ /* 0x000ff20007810000 */
[----:B------:R-:W1:Y:S01]  /*6630*/  MUFU.TANH R136, R34 ;  /* 0x0000002200887308 */ /* 0x000e620000002400 */
[----:B------:R-:W-:Y:S05]  /*6640*/  FMNMX.FTZ R3, R195, R3, !PT ;  /* 0x00000003c3037209 */ /* 0x000fea0007810000 */
[----:B------:R-:W2:Y:S01]  /*6650*/  SHFL.BFLY PT, R132, R3, 0x2, 0x1f ;  /* 0x0c401f0003847f89 */ /* 0x000ea200000e0000 */
[----:B-1----:R-:W-:Y:S04]  /*6660*/  FMNMX.FTZ R0, R177, R0, !PT ;  /* 0x00000000b1007209 */ /* 0x002fe80007810000 */
[----:B------:R-:W-:Y:S04]  /*6670*/  FMNMX.FTZ R0, R136, R0, !PT ;  /* 0x0000000088007209 */ /* 0x000fe80007810000 */
[----:B------:R-:W-:Y:S05]  /*6680*/  FMNMX.FTZ R0, R135, R0, !PT ;  /* 0x0000000087007209 */ /* 0x000fea0007810000 */
[----:B------:R-:W1:Y:S01]  /*6690*/  SHFL.BFLY PT, R2, R0, 0x2, 0x1f ;  /* 0x0c401f0000027f89 */ /* 0x000e6200000e0000 */
[----:B--2---:R-:W-:Y:S02]  /*66a0*/  FMNMX.FTZ R132, R3, R132, !PT ;  /* 0x0000008403847209 */ /* 0x004fe40007810000 */
[----:B------:R-:W-:Y:S03]  /*66b0*/  @P0 SHF.R.S32.HI R3, RZ, 0x1f, R130 ;  /* 0x0000001fff030819 */ /* 0x000fe60000011482 */
[----:B------:R-:W2:Y:S01]  /*66c0*/  SHFL.BFLY PT, R7, R132, 0x1, 0x1f ;  /* 0x0c201f0084077f89 */ /* 0x000ea200000e0000 */
[----:B-1----:R-:W-:Y:S01]  /*66d0*/  FMNMX.FTZ R0, R0, R2, !PT ;  /* 0x0000000200007209 */ /* 0x002fe20007810000 */
[----:B------:R-:W-:Y:S04]  /*66e0*/  @P0 IMAD R2, R3, c[0x0][0x1e0], RZ ;  /* 0x0000780003020a24 */ /* 0x000fe800078e02ff */
[----:B------:R-:W-:Y:S01]  /*66f0*/  @P0 IMAD R2, R130, c[0x0][0x1e4], R2 ;  /* 0x0000790082020a24 */ /* 0x000fe200078e0202 */
[----:B--2---:R-:W-:Y:S01]  /*6700*/  FMNMX.FTZ R132, R132, R7, !PT ;  /* 0x0000000784847209 */ /* 0x004fe20007810000 */
[----:B------:R-:W1:Y:S03]  /*6710*/  SHFL.BFLY PT, R3, R0, 0x1, 0x1f ;  /* 0x0c201f0000037f89 */ /* 0x000e6600000e0000 */
[----:B------:R-:W-:Y:S01]  /*6720*/  @P0 IADD3 R2, R5, R2, RZ ;  /* 0x0000000205020210 */ /* 0x000fe20007ffe0ff */
[----:B------:R-:W-:Y:S01]  /*6730*/  FMUL.FTZ R137, R132, c[0x0][0x2d0] ;  /* 0x0000b40084897a20 */ /* 0x000fe20000410000 */
[C---:B------:R-:W-:Y:S01]  /*6740*/  @P0 SHF.L.U32 R5, R4.reuse, 0x6, RZ ;  /* 0x0000000604050819 */ /* 0x040fe200000006ff */
[----:B------:R-:W2:Y:S01]  /*6750*/  LDL.LU R130, [R1+0x12c] ;  /* 0x00012c0001827983 */ /* 0x000ea20000300800 */
[----:B------:R-:W-:Y:S01]  /*6760*/  @P0 SHF.L.U64.HI R4, R4, 0x6, R2 ;  /* 0x0000000604040819 */ /* 0x000fe20000010202 */
[----:B------:R-:W-:Y:S02]  /*6770*/  FFMA.FTZ R16, R183, c[0x0][0x2d0], -R137 ;  /* 0x0000b400b7107a23 */ /* 0x000fe40000010889 */
[----:B------:R-:W-:Y:S02]  /*6780*/  FADD.FTZ R2, -R132, R133 ;  /* 0x0000008584027221 */ /* 0x000fe40000010100 */
[----:B------:R3:W-:Y:S02]  /*6790*/  MUFU.EX2 R138, R16 ;  /* 0x00000010008a7308 */ /* 0x0007e40000000800 */
[----:B------:R-:W-:Y:S08]  /*67a0*/  FMUL.FTZ R2, R2, c[0x0][0x2d0] ;  /* 0x0000b40002027a20 */ /* 0x000ff00000410000 */
[----:B------:R-:W3:Y:S01]  /*67b0*/  MUFU.EX2 R2, R2 ;  /* 0x0000000200027308 */ /* 0x000ee20000000800 */
[----:B-1----:R-:W-:Y:S05]  /*67c0*/  FMNMX.FTZ R3, R0, R3, !PT ;  /* 0x0000000300037209 */ /* 0x002fea0007810000 */
[C---:B------:R-:W-:Y:S02]  /*67d0*/  FMUL.FTZ R133, R3.reuse, c[0x0][0x2d0] ;  /* 0x0000b40003857a20 */ /* 0x040fe40000410000 */
[----:B------:R-:W-:Y:S02]  /*67e0*/  FADD.FTZ R0, -R3, R134 ;  /* 0x0000008603007221 */ /* 0x000fe40000010100 */
[--C-:B------:R-:W-:Y:S02]  /*67f0*/  FFMA.FTZ R134, R190, c[0x0][0x2d0], -R137.reuse ;  /* 0x0000b400be867a23 */ /* 0x100fe40000010889 */
[----:B------:R-:W-:Y:S02]  /*6800*/  FMUL.FTZ R0, R0, c[0x0][0x2d0] ;  /* 0x0000b40000007a20 */ /* 0x000fe40000410000 */
[----:B---3--:R-:W-:Y:S04]  /*6810*/  FFMA.FTZ R16, R180, c[0x0][0x2d0], -R137 ;  /* 0x0000b400b4107a23 */ /* 0x008fe80000010889 */
[----:B------:R-:W1:Y:S01]  /*6820*/  MUFU.EX2 R0, R0 ;  /* 0x0000000000007308 */ /* 0x000e620000000800 */
[C---:B------:R-:W-:Y:S02]  /*6830*/  FMUL.FTZ R25, R2.reuse, R161 ;  /* 0x000000a102197220 */ /* 0x040fe40000410000 */
        /* <DEDUP_REMOVED lines=8> */
[----:B------:R-:W-:Y:S02]  /*68c0*/  FMUL.FTZ R48, R2, R48 ;  /* 0x0000003002307220 */ /* 0x000fe40000410000 */
[C---:B-1----:R-:W-:Y:S02]  /*68d0*/  FMUL.FTZ R18, R0.reuse, R154 ;  /* 0x0000009a00127220 */ /* 0x042fe40000410000 */
[C---:B------:R-:W-:Y:S02]  /*68e0*/  FMUL.FTZ R26, R0.reuse, R162 ;  /* 0x000000a2001a7220 */ /* 0x040fe40000410000 */
[C---:B------:R-:W-:Y:S02]  /*68f0*/  FMUL.FTZ R27, R0.reuse, R163 ;  /* 0x000000a3001b7220 */ /* 0x040fe40000410000 */
[C---:B------:R-:W-:Y:S02]  /*6900*/  FMUL.FTZ R34, R0.reuse, R170 ;  /* 0x000000aa00227220 */ /* 0x040fe40000410000 */
[C---:B------:R-:W-:Y:S01]  /*6910*/  FMUL.FTZ R35, R0.reuse, R171 ;  /* 0x000000ab00237220 */ /* 0x040fe20000410000 */
[C---:B----4-:R-:W-:Y:S01]  /*6920*/  @P0 IADD3 R6, P2, R5.reuse, R22, RZ ;  /* 0x0000001605060210 */ /* 0x050fe20007f5e0ff */
[C---:B------:R-:W-:Y:S02]  /*6930*/  FMUL.FTZ R38, R0.reuse, R38 ;  /* 0x0000002600267220 */ /* 0x040fe40000410000 */
[----:B------:R-:W-:Y:S01]  /*6940*/  FMUL.FTZ R39, R0, R39 ;  /* 0x0000002700277220 */ /* 0x000fe20000410000 */
[----:B------:R-:W-:Y:S01]  /*6950*/  @P0 LEA R12, P1, R6, c[0x0][0x1c8], 0x1 ;  /* 0x00007200060c0a11 */ /* 0x000fe200078208ff */
[----:B------:R-:W-:Y:S01]  /*6960*/  FMUL.FTZ R42, R0, R42 ;  /* 0x0000002a002a7220 */ /* 0x000fe20000410000 */
[----:B------:R-:W-:Y:S01]  /*6970*/  @P0 IADD3.X R7, R4, R19, RZ, P2, !PT ;  /* 0x0000001304070210 */ /* 0x000fe200017fe4ff */
[C---:B------:R-:W-:Y:S01]  /*6980*/  FMUL.FTZ R43, R0.reuse, R43 ;  /* 0x0000002b002b7220 */ /* 0x040fe20000410000 */
[C---:B------:R-:W-:Y:S01]  /*6990*/  @P0 IADD3 R8, P2, R5.reuse, R172, RZ ;  /* 0x000000ac05080210 */ /* 0x040fe20007f5e0ff */
[----:B------:R-:W-:Y:S01]  /*69a0*/  FMUL.FTZ R46, R0, R46 ;  /* 0x0000002e002e7220 */ /* 0x000fe20000410000 */
[----:B------:R-:W-:Y:S01]  /*69b0*/  @P0 LEA.HI.X R13, R6, c[0x0][0x1cc], R7, 0x1, P1 ;  /* 0x00007300060d0a11 */ /* 0x000fe200008f0c07 */
[----:B------:R-:W-:Y:S01]  /*69c0*/  FMUL.FTZ R47, R0, R47 ;  /* 0x0000002f002f7220 */ /* 0x000fe20000410000 */
[----:B------:R-:W-:Y:S01]  /*69d0*/  @P0 LEA R10, P1, R8, c[0x0][0x1c8], 0x1 ;  /* 0x00007200080a0a11 */ /* 0x000fe200078208ff */
[----:B------:R-:W-:Y:S01]  /*69e0*/  FMUL.FTZ R49, R2, R49 ;  /* 0x0000003102317220 */ /* 0x000fe20000410000 */
[----:B------:R-:W-:Y:S01]  /*69f0*/  @P0 IADD3.X R6, R4, R174, RZ, P2, !PT ;  /* 0x000000ae04060210 */ /* 0x000fe200017fe4ff */
[----:B------:R1:W-:Y:S01]  /*6a00*/  @P0 LDGSTS.E.BYPASS.LTC128B.128 [R131+0x10100], [R12.64], !P6 ;  /* 0x101000000c830fae */ /* 0x0003e2000f101d48 */
[----:B------:R-:W-:Y:S01]  /*6a10*/  @P0 IADD3 R7, P2, R5, R17, RZ ;  /* 0x0000001105070210 */ /* 0x000fe20007f5e0ff */
        /* <DEDUP_REMOVED lines=15> */
[----:B------:R-:W-:Y:S02]  /*6b10*/  FMUL.FTZ R56, R2, R56 ;  /* 0x0000003802387220 */ /* 0x000fe40000410000 */
[----:B------:R-:W-:Y:S01]  /*6b20*/  @P0 LEA.HI.X R9, R6, c[0x0][0x1cc], R7, 0x1, P1 ;  /* 0x0000730006090a11 */ /* 0x000fe200008f0c07 */
[--C-:B------:R-:W-:Y:S01]  /*6b30*/  FFMA.FTZ R6, R182, c[0x0][0x2d0], -R137.reuse ;  /* 0x0000b400b6067a23 */ /* 0x100fe20000010889 */
[----:B------:R-:W-:Y:S01]  /*6b40*/  @P0 IADD3 R5, P1, R20, R5, RZ ;  /* 0x0000000514050210 */ /* 0x000fe20007f3e0ff */
[----:B------:R-:W-:Y:S01]  /*6b50*/  FMUL.FTZ R57, R2, R57 ;  /* 0x0000003902397220 */ /* 0x000fe20000410000 */
[----:B------:R-:W-:Y:S01]  /*6b60*/  MOV R20, c[0x0][0x1e0] ;  /* 0x0000780000147a02 */ /* 0x000fe20000000f00 */
[----:B------:R4:W-:Y:S01]  /*6b70*/  MUFU.EX2 R178, R6 ;  /* 0x0000000600b27308 */ /* 0x0009e20000000800 */
[----:B------:R4:W-:Y:S01]  /*6b80*/  @P0 LDGSTS.E.BYPASS.LTC128B.128 [R131+0x16100], [R8.64], !P3 ;  /* 0x1610000008830fae */ /* 0x0009e2000d901d48 */
[----:B------:R-:W-:Y:S01]  /*6b90*/  @P0 IADD3 R7, P2, R5, R22, RZ ;  /* 0x0000001605070210 */ /* 0x000fe20007f5e0ff */
[----:B------:R-:W-:Y:S01]  /*6ba0*/  FMUL.FTZ R58, R0, R58 ;  /* 0x0000003a003a7220 */ /* 0x000fe20000410000 */
[----:B------:R-:W-:Y:S01]  /*6bb0*/  SHF.L.U64.HI R20, R20, R21, c[0x0][0x1e4] ;  /* 0x0000790014147619 */ /* 0x000fe20000010215 */
[----:B------:R-:W-:Y:S02]  /*6bc0*/  FMUL.FTZ R59, R0, R59 ;  /* 0x0000003b003b7220 */ /* 0x000fe40000410000 */
[----:B------:R-:W-:Y:S01]  /*6bd0*/  FMUL.FTZ R60, R2, R60 ;  /* 0x0000003c023c7220 */ /* 0x000fe20000410000 */
[----:B------:R-:W-:Y:S01]  /*6be0*/  @P0 IADD3.X R4, R20, R4, RZ, P1, !PT ;  /* 0x0000000414040210 */ /* 0x000fe20000ffe4ff */
[----:B------:R-:W-:Y:S01]  /*6bf0*/  FMUL.FTZ R61, R2, R61 ;  /* 0x0000003d023d7220 */ /* 0x000fe20000410000 */
[----:B-1----:R-:W-:Y:S01]  /*6c00*/  @P0 LEA R12, P1, R7, c[0x0][0x1c8], 0x1 ;  /* 0x00007200070c0a11 */ /* 0x002fe200078208ff */
[----:B---3--:R-:W-:Y:S01]  /*6c10*/  FFMA.FTZ R11, R181, c[0x0][0x2d0], -R137 ;  /* 0x0000b400b50b7a23 */ /* 0x008fe20000010889 */
[----:B------:R-:W-:Y:S01]  /*6c20*/  @P0 IADD3.X R10, R4, R19, RZ, P2, !PT ;  /* 0x00000013040a0210 */ /* 0x000fe200017fe4ff */
[C---:B------:R-:W-:Y:S02]  /*6c30*/  FMUL.FTZ R19, R0.reuse, R155 ;  /* 0x0000009b00137220 */ /* 0x040fe40000410000 */
[C---:B------:R-:W-:Y:S01]  /*6c40*/  FMUL.FTZ R62, R0.reuse, R62 ;  /* 0x0000003e003e7220 */ /* 0x040fe20000410000 */
[----:B------:R-:W-:Y:S01]  /*6c50*/  @P0 LEA.HI.X R13, R7, c[0x0][0x1cc], R10, 0x1, P1 ;  /* 0x00007300070d0a11 */ /* 0x000fe200008f0c0a */
[----:B------:R-:W-:Y:S02]  /*6c60*/  FMUL.FTZ R63, R0, R63 ;  /* 0x0000003f003f7220 */ /* 0x000fe40000410000 */
[--C-:B----4-:R-:W-:Y:S02]  /*6c70*/  FFMA.FTZ R14, R187, c[0x0][0x2d0], -R133.reuse ;  /* 0x0000b400bb0e7a23 */ /* 0x110fe40000010885 */
[----:B------:R1:W-:Y:S01]  /*6c80*/  @P0 LDGSTS.E.BYPASS.LTC128B.128 [R131+0x11100], [R12.64], !P6 ;  /* 0x111000000c830fae */ /* 0x0003e2000f101d48 */
[C---:B------:R-:W-:Y:S01]  /*6c90*/  FMUL.FTZ R64, R2.reuse, R64 ;  /* 0x0000004002407220 */ /* 0x040fe20000410000 */
[C---:B------:R-:W-:Y:S01]  /*6ca0*/  @P0 IADD3 R6, P2, R5.reuse, R172, RZ ;  /* 0x000000ac05060210 */ /* 0x040fe20007f5e0ff */
[----:B------:R-:W-:Y:S01]  /*6cb0*/  FMUL.FTZ R65, R2, R65 ;  /* 0x0000004102417220 */ /* 0x000fe20000410000 */
[----:B------:R3:W-:Y:S01]  /*6cc0*/  MUFU.EX2 R172, R11 ;  /* 0x0000000b00ac7308 */ /* 0x0007e20000000800 */
[----:B------:R-:W-:Y:S01]  /*6cd0*/  FMUL.FTZ R66, R0, R66 ;  /* 0x0000004200427220 */ /* 0x000fe20000410000 */
[----:B------:R-:W-:Y:S01]  /*6ce0*/  @P0 LEA R10, P1, R6, c[0x0][0x1c8], 0x1 ;  /* 0x00007200060a0a11 */ /* 0x000fe200078208ff */
[----:B------:R-:W-:Y:S01]  /*6cf0*/  FFMA.FTZ R9, R186, c[0x0][0x2d0], -R133 ;  /* 0x0000b400ba097a23 */ /* 0x000fe20000010885 */
[----:B------:R-:W-:Y:S01]  /*6d00*/  @P0 IADD3.X R7, R4, R174, RZ, P2, !PT ;  /* 0x000000ae04070210 */ /* 0x000fe200017fe4ff */
[----:B------:R-:W-:Y:S02]  /*6d10*/  FMUL.FTZ R67, R0, R67 ;  /* 0x0000004300437220 */ /* 0x000fe40000410000 */
[C---:B------:R-:W-:Y:S02]  /*6d20*/  FMUL.FTZ R68, R2.reuse, R68 ;  /* 0x0000004402447220 */ /* 0x040fe40000410000 */
[----:B------:R-:W-:Y:S01]  /*6d30*/  FMUL.FTZ R69, R2, R69 ;  /* 0x0000004502457220 */ /* 0x000fe20000410000 */
[----:B------:R4:W-:Y:S01]  /*6d40*/  MUFU.EX2 R180, R9 ;  /* 0x0000000900b47308 */ /* 0x0009e20000000800 */
[C---:B------:R-:W-:Y:S02]  /*6d50*/  FMUL.FTZ R70, R0.reuse, R70 ;  /* 0x0000004600467220 */ /* 0x040fe40000410000 */
[----:B------:R-:W-:Y:S02]  /*6d60*/  FMUL.FTZ R71, R0, R71 ;  /* 0x0000004700477220 */ /* 0x000fe40000410000 */
[C---:B------:R-:W-:Y:S02]  /*6d70*/  FMUL.FTZ R72, R2.reuse, R72 ;  /* 0x0000004802487220 */ /* 0x040fe40000410000 */
[----:B------:R-:W-:Y:S02]  /*6d80*/  FMUL.FTZ R73, R2, R73 ;  /* 0x0000004902497220 */ /* 0x000fe40000410000 */
[C---:B------:R-:W-:Y:S01]  /*6d90*/  FMUL.FTZ R74, R0.reuse, R74 ;  /* 0x0000004a004a7220 */ /* 0x040fe20000410000 */
[----:B------:R1:W-:Y:S01]  /*6da0*/  MUFU.EX2 R174, R16 ;  /* 0x0000001000ae7308 */ /* 0x0003e20000000800 */
[----:B------:R-:W-:Y:S02]  /*6db0*/  FMUL.FTZ R75, R0, R75 ;  /* 0x0000004b004b7220 */ /* 0x000fe40000410000 */
[----:B------:R-:W-:Y:S01]  /*6dc0*/  FMUL.FTZ R76, R2, R76 ;  /* 0x0000004c024c7220 */ /* 0x000fe20000410000 */
[----:B---3--:R-:W-:Y:S01]  /*6dd0*/  @P0 LEA.HI.X R11, R6, c[0x0][0x1cc], R7, 0x1, P1 ;  /* 0x00007300060b0a11 */ /* 0x008fe200008f0c07 */
[C---:B------:R-:W-:Y:S01]  /*6de0*/  FMUL.FTZ R77, R2.reuse, R77 ;  /* 0x0000004d024d7220 */ /* 0x040fe20000410000 */
[C---:B------:R-:W-:Y:S01]  /*6df0*/  @P0 IADD3 R6, P2, R5.reuse, R17, RZ ;  /* 0x0000001105060210 */ /* 0x040fe20007f5e0ff */
[----:B------:R-:W-:Y:S02]  /*6e00*/  FMUL.FTZ R17, R2, R153 ;  /* 0x0000009902117220 */ /* 0x000fe40000410000 */
[----:B------:R3:W-:Y:S01]  /*6e10*/  @P0 LDGSTS.E.BYPASS.LTC128B.128 [R131+0x13100], [R10.64], !P5 ;  /* 0x131000000a830fae */ /* 0x0007e2000e901d48 */
[----:B------:R-:W-:Y:S01]  /*6e20*/  @P0 LEA R8, P1, R6, c[0x0][0x1c8], 0x1 ;  /* 0x0000720006080a11 */ /* 0x000fe200078208ff */
[----:B------:R-:W-:Y:S01]  /*6e30*/  FMUL.FTZ R78, R0, R78 ;  /* 0x0000004e004e7220 */ /* 0x000fe20000410000 */
[----:B------:R-:W-:Y:S01]  /*6e40*/  @P0 IADD3.X R7, R4, R179, RZ, P2, !PT ;  /* 0x000000b304070210 */ /* 0x000fe200017fe4ff */
[----:B------:R-:W-:Y:S01]  /*6e50*/  FMUL.FTZ R79, R0, R79 ;  /* 0x0000004f004f7220 */ /* 0x000fe20000410000 */
[----:B------:R-:W-:Y:S01]  /*6e60*/  @P0 IADD3 R5, P2, R5, R175, RZ ;  /* 0x000000af05050210 */ /* 0x000fe20007f5e0ff */
[----:B------:R3:W3:Y:S01]  /*6e70*/  MUFU.EX2 R179, R14 ;  /* 0x0000000e00b37308 */ /* 0x0006e20000000800 */
[----:B----4-:R-:W-:Y:S01]  /*6e80*/  @P0 LEA.HI.X R9, R6, c[0x0][0x1cc], R7, 0x1, P1 ;  /* 0x0000730006090a11 */ /* 0x010fe200008f0c07 */
[C---:B------:R-:W-:Y:S01]  /*6e90*/  FMUL.FTZ R80, R2.reuse, R80 ;  /* 0x0000005002507220 */ /* 0x040fe20000410000 */
[C---:B------:R-:W-:Y:S01]  /*6ea0*/  @P0 LEA R6, P1, R5.reuse, c[0x0][0x1c8], 0x1 ;  /* 0x0000720005060a11 */ /* 0x040fe200078208ff */
[----:B------:R-:W-:Y:S01]  /*6eb0*/  FMUL.FTZ R81, R2, R81 ;  /* 0x0000005102517220 */ /* 0x000fe20000410000 */
[----:B------:R-:W-:Y:S01]  /*6ec0*/  @P0 IADD3.X R4, R4, R173, RZ, P2, !PT ;  /* 0x000000ad04040210 */ /* 0x000fe200017fe4ff */
[----:B------:R4:W-:Y:S01]  /*6ed0*/  @P0 LDGSTS.E.BYPASS.LTC128B.128 [R131+0x15100], [R8.64], !P4 ;  /* 0x1510000008830fae */ /* 0x0009e2000e101d48 */
[----:B------:R-:W-:Y:S02]  /*6ee0*/  FMUL.FTZ R82, R0, R82 ;  /* 0x0000005200527220 */ /* 0x000fe40000410000 */
[----:B------:R-:W-:Y:S01]  /*6ef0*/  @P0 LEA.HI.X R7, R5, c[0x0][0x1cc], R4, 0x1, P1 ;  /* 0x0000730005070a11 */ /* 0x000fe200008f0c04 */
[--C-:B------:R-:W-:Y:S02]  /*6f00*/  FFMA.FTZ R4, R184, c[0x0][0x2d0], -R133.reuse ;  /* 0x0000b400b8047a23 */ /* 0x100fe40000010885 */
[C---:B------:R-:W-:Y:S02]  /*6f10*/  FMUL.FTZ R5, R2.reuse, R141 ;  /* 0x0000008d02057220 */ /* 0x040fe40000410000 */
[----:B------:R4:W-:Y:S01]  /*6f20*/  @P0 LDGSTS.E.BYPASS.LTC128B.128 [R131+0x17100], [R6.64], !P3 ;  /* 0x1710000006830fae */ /* 0x0009e2000d901d48 */
[----:B------:R4:W-:Y:S01]  /*6f30*/  MUFU.EX2 R173, R4 ;  /* 0x0000000400ad7308 */ /* 0x0009e20000000800 */
[----:B-1----:R-:W-:Y:S02]  /*6f40*/  FMUL.FTZ R16, R2, R152 ;  /* 0x0000009802107220 */ /* 0x002fe40000410000 */
[----:B------:R-:W-:Y:S01]  /*6f50*/  FMUL.FTZ R83, R0, R83 ;  /* 0x0000005300537220 */ /* 0x000fe20000410000 */
[----:B------:R-:W-:Y:S01]  /*6f60*/  LDSM.16.MT88.4 R20, [R250+0x100] ;  /* 0x00010000fa14783b */ /* 0x000fe20000004200 */
[----:B------:R-:W-:Y:S02]  /*6f70*/  FMUL.FTZ R84, R2, R84 ;  /* 0x0000005402547220 */ /* 0x000fe40000410000 */
[C---:B---3--:R-:W-:Y:S02]  /*6f80*/  FMUL.FTZ R10, R0.reuse, R146 ;  /* 0x00000092000a7220 */ /* 0x048fe40000410000 */
[----:B------:R-:W1:Y:S01]  /*6f90*/  LDSM.16.MT88.4 R12, [R249+0x100] ;  /* 0x00010000f90c783b */ /* 0x000e620000004200 */
[----:B------:R-:W-:Y:S01]  /*6fa0*/  F2FP.BF16.PACK_AB R141, R179, R180 ;  /* 0x000000b4b38d723e */ /* 0x000fe200000010ff */
[----:B------:R-:W-:Y:S02]  /*6fb0*/  FMUL.FTZ R11, R0, R147 ;  /* 0x00000093000b7220 */ /* 0x000fe40000410000 */
[----:B------:R-:W-:Y:S01]  /*6fc0*/  FMUL.FTZ R85, R2, R85 ;  /* 0x0000005502557220 */ /* 0x000fe20000410000 */
[----:B------:R-:W-:Y:S01]  /*6fd0*/  LDSM.16.MT88.4 R152, [R250+0x1900] ;  /* 0x00190000fa98783b */ /* 0x000fe20000004200 */
[C---:B------:R-:W-:Y:S02]  /*6fe0*/  FMUL.FTZ R86, R0.reuse, R86 ;  /* 0x0000005600567220 */ /* 0x040fe40000410000 */
[----:B------:R-:W-:Y:S02]  /*6ff0*/  FMUL.FTZ R87, R0, R87 ;  /* 0x0000005700577220 */ /* 0x000fe40000410000 */
[C---:B----4-:R-:W-:Y:S01]  /*7000*/  FMUL.FTZ R8, R2.reuse, R144 ;  /* 0x0000009002087220 */ /* 0x050fe20000410000 */
[----:B------:R-:W0:Y:S01]  /*7010*/  LDGDEPBAR ;  /* 0x00000000000079af */ /* 0x000e220000000000 */
[C---:B------:R-:W-:Y:S02]  /*7020*/  FMUL.FTZ R9, R2.reuse, R145 ;  /* 0x0000009102097220 */ /* 0x040fe40000410000 */
[----:B------:R-:W-:Y:S02]  /*7030*/  FMUL.FTZ R88, R2, R88 ;  /* 0x0000005802587220 */ /* 0x000fe40000410000 */
[----:B------:R-:W-:Y:S01]  /*7040*/  FFMA.FTZ R4, R185, c[0x0][0x2d0], -R133 ;  /* 0x0000b400b9047a23 */ /* 0x000fe20000010885 */
[----:B------:R-:W3:Y:S01]  /*7050*/  LDL.LU R131, [R1+0x128] ;  /* 0x0001280001837983 */ /* 0x000ee20000300800 */
[----:B------:R-:W-:Y:S01]  /*7060*/  FMUL.FTZ R6, R0, R142 ;  /* 0x0000008e00067220 */ /* 0x000fe20000410000 */
[----:B------:R-:W-:Y:S01]  /*7070*/  F2FP.BF16.PACK_AB R142, R174, R172 ;  /* 0x000000acae8e723e */ /* 0x000fe200000010ff */
[----:B------:R-:W4:Y:S01]  /*7080*/  MUFU.EX2 R175, R4 ;  /* 0x0000000400af7308 */ /* 0x000f220000000800 */
[----:B------:R-:W-:Y:S01]  /*7090*/  FMUL.FTZ R7, R0, R143 ;  /* 0x0000008f00077220 */ /* 0x000fe20000410000 */
[----:B------:R-:W3:Y:S01]  /*70a0*/  LDL R24, [R1] ;  /* 0x0000000001187983 */ /* 0x000ee20000100800 */
[----:B------:R-:W-:Y:S02]  /*70b0*/  FMUL.FTZ R89, R2, R89 ;  /* 0x0000005902597220 */ /* 0x000fe40000410000 */
[C---:B------:R-:W-:Y:S02]  /*70c0*/  FMUL.FTZ R90, R0.reuse, R90 ;  /* 0x0000005a005a7220 */ /* 0x040fe40000410000 */
[----:B------:R-:W-:Y:S01]  /*70d0*/  LDSM.16.MT88.4 R144, [R252+0x100] ;  /* 0x00010000fc90783b */ /* 0x000fe20000004200 */
[----:B------:R-:W-:Y:S02]  /*70e0*/  FMUL.FTZ R91, R0, R91 ;  /* 0x0000005b005b7220 */ /* 0x000fe40000410000 */
[C---:B------:R-:W-:Y:S02]  /*70f0*/  FMUL.FTZ R92, R2.reuse, R92 ;  /* 0x0000005c025c7220 */ /* 0x040fe40000410000 */
[----:B------:R-:W-:Y:S02]  /*7100*/  FMUL.FTZ R93, R2, R93 ;  /* 0x0000005d025d7220 */ /* 0x000fe40000410000 */
[C---:B------:R-:W-:Y:S02]  /*7110*/  FMUL.FTZ R94, R0.reuse, R94 ;  /* 0x0000005e005e7220 */ /* 0x040fe40000410000 */
[----:B------:R-:W-:Y:S02]  /*7120*/  FMUL.FTZ R95, R0, R95 ;  /* 0x0000005f005f7220 */ /* 0x000fe40000410000 */
[C---:B------:R-:W-:Y:S02]  /*7130*/  FMUL.FTZ R96, R2.reuse, R96 ;  /* 0x0000006002607220 */ /* 0x040fe40000410000 */
[----:B------:R-:W-:Y:S02]  /*7140*/  FMUL.FTZ R97, R2, R97 ;  /* 0x0000006102617220 */ /* 0x000fe40000410000 */
[----:B------:R-:W-:Y:S01]  /*7150*/  FMUL.FTZ R98, R0, R98 ;  /* 0x0000006200627220 */ /* 0x000fe20000410000 */
[----:B----4-:R-:W-:Y:S01]  /*7160*/  F2FP.BF16.PACK_AB R143, R175, R173 ;  /* 0x000000adaf8f723e */ /* 0x010fe200000010ff */
[----:B------:R-:W-:Y:S01]  /*7170*/  FMUL.FTZ R4, R2, R140 ;  /* 0x0000008c02047220 */ /* 0x000fe20000410000 */
[----:B------:R-:W-:Y:S01]  /*7180*/  F2FP.BF16.PACK_AB R140, R178, R138 ;  /* 0x0000008ab28c723e */ /* 0x000fe200000010ff */
[--C-:B------:R-:W-:Y:S02]  /*7190*/  FFMA.FTZ R185, R192, c[0x0][0x2d0], -R137.reuse ;  /* 0x0000b400c0b97a23 */ /* 0x100fe40000010889 */
[--C-:B------:R-:W-:Y:S02]  /*71a0*/  FFMA.FTZ R186, R193, c[0x0][0x2d0], -R137.reuse ;  /* 0x0000b400c1ba7a23 */ /* 0x100fe40000010889 */
[----:B------:R-:W-:Y:S02]  /*71b0*/  FFMA.FTZ R187, R194, c[0x0][0x2d0], -R137 ;  /* 0x0000b400c2bb7a23 */ /* 0x000fe40000010889 */
[C---:B-1----:R-:W-:Y:S01]  /*71c0*/  HMMA.16816.F32.BF16 R4, R140.reuse, R12, R4 ;  /* 0x0000000c8c04723c */ /* 0x042fe20000041804 */
[----:B------:R-:W-:Y:S04]  /*71d0*/  MUFU.EX2 R185, R185 ;  /* 0x000000b900b97308 */ /* 0x000fe80000000800 */
[----:B------:R-:W-:Y:S02]  /*71e0*/  FMUL.FTZ R99, R0, R99 ;  /* 0x0000006300637220 */ /* 0x000fe40000410000 */
[C---:B------:R-:W-:Y:S01]  /*71f0*/  FMUL.FTZ R12, R2.reuse, R148 ;  /* 0x00000094020c7220 */ /* 0x040fe20000410000 */
[C---:B------:R-:W-:Y:S03]  /*7200*/  HMMA.16816.F32.BF16 R8, R140.reuse, R14, R8 ;  /* 0x0000000e8c08723c */ /* 0x040fe60000041808 */
[----:B------:R-:W-:Y:S01]  /*7210*/  MUFU.EX2 R186, R186 ;  /* 0x000000ba00ba7308 */ /* 0x000fe20000000800 */
[C---:B------:R-:W-:Y:S01]  /*7220*/  FMUL.FTZ R13, R2.reuse, R149 ;  /* 0x00000095020d7220 */ /* 0x040fe20000410000 */
[----:B------:R-:W-:Y:S01]  /*7230*/  MOV R149, R180 ;  /* 0x000000b400957202 */ /* 0x000fe20000000f00 */
[----:B------:R-:W-:Y:S02]  /*7240*/  FMUL.FTZ R100, R2, R100 ;  /* 0x0000006402647220 */ /* 0x000fe40000410000 */
[C---:B------:R-:W-:Y:S04]  /*7250*/  FMUL.FTZ R15, R0.reuse, R151 ;  /* 0x00000097000f7220 */ /* 0x040fe80000410000 */
[----:B------:R-:W-:Y:S01]  /*7260*/  FMUL.FTZ R14, R0, R150 ;  /* 0x00000096000e7220 */ /* 0x000fe20000410000 */
[----:B------:R-:W-:Y:S01]  /*7270*/  MOV R150, R149 ;  /* 0x0000009500967202 */ /* 0x000fe20000000f00 */
[--C-:B------:R-:W-:Y:S01]  /*7280*/  FFMA.FTZ R148, R136, c[0x0][0x2d0], -R133.reuse ;  /* 0x0000b40088947a23 */ /* 0x100fe20000010885 */
[----:B------:R-:W-:Y:S01]  /*7290*/  MUFU.EX2 R187, R187 ;  /* 0x000000bb00bb7308 */ /* 0x000fe20000000800 */
[----:B------:R-:W-:Y:S02]  /*72a0*/  FFMA.FTZ R180, R177, c[0x0][0x2d0], -R133 ;  /* 0x0000b400b1b47a23 */ /* 0x000fe40000010885 */
[----:B------:R-:W-:Y:S01]  /*72b0*/  FMUL.FTZ R101, R2, R101 ;  /* 0x0000006502657220 */ /* 0x000fe20000410000 */
[C---:B------:R-:W-:Y:S03]  /*72c0*/  HMMA.16816.F32.BF16 R12, R140.reuse, R20, R12 ;  /* 0x000000148c0c723c */ /* 0x040fe6000004180c */
[C---:B------:R-:W-:Y:S02]  /*72d0*/  FMUL.FTZ R102, R0.reuse, R102 ;  /* 0x0000006600667220 */ /* 0x040fe40000410000 */
[----:B------:R-:W-:Y:S01]  /*72e0*/  FMUL.FTZ R103, R0, R103 ;  /* 0x0000006700677220 */ /* 0x000fe20000410000 */
[----:B------:R-:W-:Y:S01]  /*72f0*/  MUFU.EX2 R180, R180 ;  /* 0x000000b400b47308 */ /* 0x000fe20000000800 */
[C---:B------:R-:W-:Y:S01]  /*7300*/  FMUL.FTZ R21, R2.reuse, R157 ;  /* 0x0000009d02157220 */ /* 0x040fe20000410000 */
[C---:B------:R-:W-:Y:S04]  /*7310*/  HMMA.16816.F32.BF16 R16, R140.reuse, R22, R16 ;  /* 0x000000168c10723c */ /* 0x040fe80000041810 */
[C---:B------:R-:W-:Y:S02]  /*7320*/  FMUL.FTZ R20, R2.reuse, R156 ;  /* 0x0000009c02147220 */ /* 0x040fe40000410000 */
[----:B------:R-:W-:Y:S02]  /*7330*/  FMUL.FTZ R104, R2, R104 ;  /* 0x0000006802687220 */ /* 0x000fe40000410000 */
[C---:B------:R-:W-:Y:S01]  /*7340*/  FMUL.FTZ R22, R0.reuse, R158 ;  /* 0x0000009e00167220 */ /* 0x040fe20000410000 */
[----:B------:R1:W-:Y:S03]  /*7350*/  MUFU.EX2 R156, R134 ;  /* 0x00000086009c7308 */ /* 0x0003e60000000800 */
[----:B------:R-:W-:Y:S02]  /*7360*/  FMUL.FTZ R23, R0, R159 ;  /* 0x0000009f00177220 */ /* 0x000fe40000410000 */
[----:B------:R-:W-:Y:S02]  /*7370*/  FMUL.FTZ R105, R2, R105 ;  /* 0x0000006902697220 */ /* 0x000fe40000410000 */
[C---:B------:R-:W-:Y:S02]  /*7380*/  FMUL.FTZ R106, R0.reuse, R106 ;  /* 0x0000006a006a7220 */ /* 0x040fe40000410000 */
        /* <DEDUP_REMOVED lines=8> */
[--C-:B-1----:R-:W-:Y:S02]  /*7410*/  FFMA.FTZ R134, R189, c[0x0][0x2d0], -R137.reuse ;  /* 0x0000b400bd867a23 */ /* 0x102fe40000010889 */
        /* <DEDUP_REMOVED lines=15> */
[C---:B--2---:R-:W-:Y:S02]  /*7510*/  FMUL.FTZ R130, R0.reuse, R130 ;  /* 0x0000008200827220 */ /* 0x044fe40000410000 */
[----:B---3--:R-:W-:Y:S01]  /*7520*/  FMUL.FTZ R131, R0, R131 ;  /* 0x0000008300837220 */ /* 0x008fe20000410000 */
[----:B------:R1:W2:Y:S01]  /*7530*/  LDSM.16.MT88.4 R28, [R24+0x100] ;  /* 0x00010000181c783b */ /* 0x0002a20000004200 */
[----:B------:R-:W-:Y:S01]  /*7540*/  MOV R157, R24 ;  /* 0x00000018009d7202 */ /* 0x000fe20000000f00 */
[C---:B-1----:R-:W-:Y:S04]  /*7550*/  FMUL.FTZ R24, R2.reuse, R160 ;  /* 0x000000a002187220 */ /* 0x042fe80000410000 */
[----:B------:R-:W-:Y:S01]  /*7560*/  LDSM.16.MT88.4 R160, [R157+0x1900] ;  /* 0x001900009da0783b */ /* 0x000fe20000004200 */
[C---:B--2---:R-:W-:Y:S07]  /*7570*/  HMMA.16816.F32.BF16 R20, R140.reuse, R28, R20 ;  /* 0x0000001c8c14723c */ /* 0x044fee0000041814 */
[C---:B------:R-:W-:Y:S01]  /*7580*/  FMUL.FTZ R28, R2.reuse, R164 ;  /* 0x000000a4021c7220 */ /* 0x040fe20000410000 */
[C---:B------:R-:W-:Y:S04]  /*7590*/  HMMA.16816.F32.BF16 R24, R140.reuse, R30, R24 ;  /* 0x0000001e8c18723c */ /* 0x040fe80000041818 */
[----:B------:R-:W-:Y:S02]  /*75a0*/  FMUL.FTZ R29, R2, R165 ;  /* 0x000000a5021d7220 */ /* 0x000fe40000410000 */
[----:B------:R1:W-:Y:S01]  /*75b0*/  MUFU.EX2 R165, R134 ;  /* 0x0000008600a57308 */ /* 0x0003e20000000800 */
[C---:B------:R-:W-:Y:S02]  /*75c0*/  FMUL.FTZ R30, R0.reuse, R166 ;  /* 0x000000a6001e7220 */ /* 0x040fe40000410000 */
[----:B------:R-:W-:Y:S07]  /*75d0*/  FMUL.FTZ R31, R0, R167 ;  /* 0x000000a7001f7220 */ /* 0x000fee0000410000 */
[C---:B------:R-:W-:Y:S08]  /*75e0*/  HMMA.16816.F32.BF16 R28, R140.reuse, R144, R28 ;  /* 0x000000908c1c723c */ /* 0x040ff0000004181c */
[C---:B------:R-:W-:Y:S01]  /*75f0*/  HMMA.16816.F32.BF16 R32, R140.reuse, R146, R32 ;  /* 0x000000928c20723c */ /* 0x040fe20000041820 */
[----:B------:R-:W2:Y:S03]  /*7600*/  LDSM.16.MT88.4 R144, [R249+0x2100] ;  /* 0x00210000f990783b */ /* 0x000ea60000004200 */
[--C-:B-1----:R-:W-:Y:S02]  /*7610*/  FFMA.FTZ R134, R188, c[0x0][0x2d0], -R137.reuse ;  /* 0x0000b400bc867a23 */ /* 0x102fe40000010889 */
[--C-:B------:R-:W-:Y:S02]  /*7620*/  FFMA.FTZ R188, R195, c[0x0][0x2d0], -R137.reuse ;  /* 0x0000b400c3bc7a23 */ /* 0x100fe40000010889 */
[----:B------:R1:W-:Y:S10]  /*7630*/  MUFU.EX2 R166, R134 ;  /* 0x0000008600a67308 */ /* 0x0003f40000000800 */
[----:B------:R-:W-:Y:S01]  /*7640*/  MUFU.EX2 R188, R188 ;  /* 0x000000bc00bc7308 */ /* 0x000fe20000000800 */
[----:B-1----:R-:W-:Y:S09]  /*7650*/  FFMA.FTZ R134, R139, c[0x0][0x2d0], -R137 ;  /* 0x0000b4008b867a23 */ /* 0x002ff20000010889 */
[----:B------:R1:W-:Y:S01]  /*7660*/  MUFU.EX2 R167, R134 ;  /* 0x0000008600a77308 */ /* 0x0003e20000000800 */
[C---:B--2---:R-:W-:Y:S08]  /*7670*/  HMMA.16816.F32.BF16 R36, R140.reuse, R144, R36 ;  /* 0x000000908c24723c */ /* 0x044ff00000041824 */
[C---:B------:R-:W-:Y:S01]  /*7680*/  HMMA.16816.F32.BF16 R40, R140.reuse, R146, R40 ;  /* 0x000000928c28723c */ /* 0x040fe20000041828 */
[----:B------:R-:W2:Y:S03]  /*7690*/  LDSM.16.MT88.4 R144, [R250+0x2100] ;  /* 0x00210000fa90783b */ /* 0x000ea60000004200 */
[--C-:B-1----:R-:W-:Y:S04]  /*76a0*/  FFMA.FTZ R134, R191, c[0x0][0x2d0], -R133.reuse ;  /* 0x0000b400bf867a23 */ /* 0x102fe80000010885 */
[----:B------:R1:W-:Y:S01]  /*76b0*/  MUFU.EX2 R164, R134 ;  /* 0x0000008600a47308 */ /* 0x0003e20000000800 */
[C---:B--2---:R-:W-:Y:S03]  /*76c0*/  HMMA.16816.F32.BF16 R44, R140.reuse, R144, R44 ;  /* 0x000000908c2c723c */ /* 0x044fe6000004182c */
[--C-:B-1----:R-:W-:Y:S02]  /*76d0*/  FFMA.FTZ R134, R205, c[0x0][0x2d0], -R133.reuse ;  /* 0x0000b400cd867a23 */ /* 0x102fe40000010885 */
[----:B------:R1:W5:Y:S04]  /*76e0*/  LDL.LU R205, [R1+0x124] ;  /* 0x0001240001cd7983 */ /* 0x0003680000300800 */
[----:B------:R2:W-:Y:S01]  /*76f0*/  MUFU.EX2 R191, R134 ;  /* 0x0000008600bf7308 */ /* 0x0005e20000000800 */
[C---:B------:R-:W-:Y:S01]  /*7700*/  HMMA.16816.F32.BF16 R48, R140.reuse, R146, R48 ;  /* 0x000000928c30723c */ /* 0x040fe20000041830 */
[----:B------:R-:W3:Y:S02]  /*7710*/  LDSM.16.MT88.4 R144, [R157+0x2100] ;  /* 0x002100009d90783b */ /* 0x000ee40000004200 */
[--C-:B--2---:R-:W-:Y:S03]  /*7720*/  FFMA.FTZ R134, R206, c[0x0][0x2d0], -R133.reuse ;  /* 0x0000b400ce867a23 */ /* 0x104fe60000010885 */
[----:B------:R1:W5:Y:S03]  /*7730*/  LDL.LU R206, [R1+0x120] ;  /* 0x0001200001ce7983 */ /* 0x0003660000300800 */
[----:B------:R2:W-:Y:S01]  /*7740*/  MUFU.EX2 R189, R134 ;  /* 0x0000008600bd7308 */ /* 0x0005e20000000800 */
[C---:B---3--:R-:W-:Y:S08]  /*7750*/  HMMA.16816.F32.BF16 R52, R140.reuse, R144, R52 ;  /* 0x000000908c34723c */ /* 0x048ff00000041834 */
[C---:B------:R-:W-:Y:S01]  /*7760*/  HMMA.16816.F32.BF16 R56, R140.reuse, R146, R56 ;  /* 0x000000928c38723c */ /* 0x040fe20000041838 */
[----:B------:R-:W3:Y:S03]  /*7770*/  LDSM.16.MT88.4 R144, [R252+0x2100] ;  /* 0x00210000fc90783b */ /* 0x000ee60000004200 */
[----:B--2---:R-:W-:Y:S02]  /*7780*/  FFMA.FTZ R134, R207, c[0x0][0x2d0], -R133 ;  /* 0x0000b400cf867a23 */ /* 0x004fe40000010885 */
[----:B------:R1:W5:Y:S02]  /*7790*/  LDL.LU R207, [R1+0x11c] ;  /* 0x00011c0001cf7983 */ /* 0x0003640000300800 */
[----:B------:R2:W-:Y:S04]  /*77a0*/  MUFU.EX2 R190, R134 ;  /* 0x0000008600be7308 */ /* 0x0005e80000000800 */
[--C-:B--2---:R-:W-:Y:S02]  /*77b0*/  FFMA.FTZ R134, R200, c[0x0][0x2d0], -R137.reuse ;  /* 0x0000b400c8867a23 */ /* 0x104fe40000010889 */
[----:B------:R1:W5:Y:S04]  /*77c0*/  LDL.LU R200, [R1+0x118] ;  /* 0x0001180001c87983 */ /* 0x0003680000300800 */
[----:B------:R2:W-:Y:S01]  /*77d0*/  MUFU.EX2 R158, R134 ;  /* 0x00000086009e7308 */ /* 0x0005e20000000800 */
[C---:B---3--:R-:W-:Y:S08]  /*77e0*/  HMMA.16816.F32.BF16 R60, R140.reuse, R144, R60 ;  /* 0x000000908c3c723c */ /* 0x048ff0000004183c */
[C---:B------:R-:W-:Y:S01]  /*77f0*/  HMMA.16816.F32.BF16 R64, R140.reuse, R146, R64 ;  /* 0x000000928c40723c */ /* 0x040fe20000041840 */
[----:B------:R-:W3:Y:S03]  /*7800*/  LDSM.16.MT88.4 R144, [R249+0x4100] ;  /* 0x00410000f990783b */ /* 0x000ee60000004200 */
[--C-:B--2---:R-:W-:Y:S02]  /*7810*/  FFMA.FTZ R134, R201, c[0x0][0x2d0], -R137.reuse ;  /* 0x0000b400c9867a23 */ /* 0x104fe40000010889 */
[----:B------:R1:W5:Y:S02]  /*7820*/  LDL.LU R201, [R1+0x114] ;  /* 0x0001140001c97983 */ /* 0x0003640000300800 */
[----:B------:R2:W2:Y:S03]  /*7830*/  MUFU.EX2 R159, R134 ;  /* 0x00000086009f7308 */ /* 0x0004a60000000800 */
[----:B------:R-:W4:Y:S01]  /*7840*/  LDL.LU R139, [R1+0x50] ;  /* 0x00005000018b7983 */ /* 0x000f220000300800 */
[--C-:B--2---:R-:W-:Y:S01]  /*7850*/  FFMA.FTZ R134, R202, c[0x0][0x2d0], -R137.reuse ;  /* 0x0000b400ca867a23 */ /* 0x104fe20000010889 */
[C---:B---3--:R-:W-:Y:S03]  /*7860*/  HMMA.16816.F32.BF16 R68, R140.reuse, R144, R68 ;  /* 0x000000908c44723c */ /* 0x048fe60000041844 */
[----:B------:R1:W5:Y:S02]  /*7870*/  LDL.LU R202, [R1+0x110] ;  /* 0x0001100001ca7983 */ /* 0x0003640000300800 */
[----:B------:R2:W-:Y:S01]  /*7880*/  MUFU.EX2 R168, R134 ;  /* 0x0000008600a87308 */ /* 0x0005e20000000800 */
[----:B------:R-:W-:Y:S02]  /*7890*/  F2FP.BF16.PACK_AB R136, R159, R158 ;  /* 0x0000009e9f88723e */ /* 0x000fe400000010ff */
[C---:B------:R-:W-:Y:S01]  /*78a0*/  HMMA.16816.F32.BF16 R72, R140.reuse, R146, R72 ;  /* 0x000000928c48723c */ /* 0x040fe20000041848 */
[----:B------:R-:W3:Y:S03]  /*78b0*/  LDSM.16.MT88.4 R144, [R250+0x4100] ;  /* 0x00410000fa90783b */ /* 0x000ee60000004200 */
[----:B--2---:R-:W-:Y:S02]  /*78c0*/  FFMA.FTZ R134, R203, c[0x0][0x2d0], -R137 ;  /* 0x0000b400cb867a23 */ /* 0x004fe40000010889 */
[----:B------:R1:W5:Y:S02]  /*78d0*/  LDL.LU R203, [R1+0x10c] ;  /* 0x00010c0001cb7983 */ /* 0x0003640000300800 */
[----:B------:R2:W-:Y:S01]  /*78e0*/  MUFU.EX2 R169, R134 ;  /* 0x0000008600a97308 */ /* 0x0005e20000000800 */
[C---:B---3--:R-:W-:Y:S03]  /*78f0*/  HMMA.16816.F32.BF16 R76, R140.reuse, R144, R76 ;  /* 0x000000908c4c723c */ /* 0x048fe6000004184c */
[--C-:B--2---:R-:W-:Y:S05]  /*7900*/  FFMA.FTZ R134, R196, c[0x0][0x2d0], -R133.reuse ;  /* 0x0000b400c4867a23 */ /* 0x104fea0000010885 */
[C---:B------:R-:W-:Y:S01]  /*7910*/  HMMA.16816.F32.BF16 R80, R140.reuse, R146, R80 ;  /* 0x000000928c50723c */ /* 0x040fe20000041850 */
[----:B------:R-:W2:Y:S01]  /*7920*/  LDSM.16.MT88.4 R144, [R157+0x4100] ;  /* 0x004100009d90783b */ /* 0x000ea20000004200 */
[----:B------:R3:W-:Y:S04]  /*7930*/  MUFU.EX2 R183, R134 ;  /* 0x0000008600b77308 */ /* 0x0007e80000000800 */
[----:B------:R1:W5:Y:S01]  /*7940*/  LDL.LU R196, [R1+0x108] ;  /* 0x0001080001c47983 */ /* 0x0003620000300800 */
[--C-:B---3--:R-:W-:Y:S04]  /*7950*/  FFMA.FTZ R134, R197, c[0x0][0x2d0], -R133.reuse ;  /* 0x0000b400c5867a23 */ /* 0x108fe80000010885 */
[----:B------:R1:W5:Y:S01]  /*7960*/  LDL.LU R197, [R1+0x104] ;  /* 0x0001040001c57983 */ /* 0x0003620000300800 */
[----:B------:R3:W1:Y:S01]  /*7970*/  MUFU.EX2 R184, R134 ;  /* 0x0000008600b87308 */ /* 0x0006620000000800 */
[C---:B--2---:R-:W-:Y:S08]  /*7980*/  HMMA.16816.F32.BF16 R84, R140.reuse, R144, R84 ;  /* 0x000000908c54723c */ /* 0x044ff00000041854 */
[C---:B------:R-:W-:Y:S01]  /*7990*/  HMMA.16816.F32.BF16 R88, R140.reuse, R146, R88 ;  /* 0x000000928c58723c */ /* 0x040fe20000041858 */
[----:B------:R-:W2:Y:S03]  /*79a0*/  LDSM.16.MT88.4 R144, [R252+0x4100] ;  /* 0x00410000fc90783b */ /* 0x000ea60000004200 */
[--C-:B---3--:R-:W-:Y:S01]  /*79b0*/  FFMA.FTZ R134, R198, c[0x0][0x2d0], -R133.reuse ;  /* 0x0000b400c6867a23 */ /* 0x108fe20000010885 */
[----:B-1----:R-:W-:Y:S01]  /*79c0*/  F2FP.BF16.PACK_AB R137, R184, R183 ;  /* 0x000000b7b889723e */ /* 0x002fe200000010ff */
[----:B------:R1:W5:Y:S02]  /*79d0*/  LDL.LU R198, [R1+0x100] ;  /* 0x0001000001c67983 */ /* 0x0003640000300800 */
[----:B------:R3:W-:Y:S04]  /*79e0*/  MUFU.EX2 R181, R134 ;  /* 0x0000008600b57308 */ /* 0x0007e80000000800 */
[--C-:B---3--:R-:W-:Y:S02]  /*79f0*/  FFMA.FTZ R134, R199, c[0x0][0x2d0], -R133.reuse ;  /* 0x0000b400c7867a23 */ /* 0x108fe40000010885 */
[----:B------:R1:W5:Y:S04]  /*7a00*/  LDL.LU R199, [R1+0xfc] ;  /* 0x0000fc0001c77983 */ /* 0x0003680000300800 */
[----:B------:R3:W1:Y:S01]  /*7a10*/  MUFU.EX2 R182, R134 ;  /* 0x0000008600b67308 */ /* 0x0006620000000800 */
[----:B------:R1:W5:Y:S01]  /*7a20*/  LDL.LU R192, [R1+0xf8] ;  /* 0x0000f80001c07983 */ /* 0x0003620000300800 */
[C---:B--2---:R-:W-:Y:S04]  /*7a30*/  HMMA.16816.F32.BF16 R92, R140.reuse, R144, R92 ;  /* 0x000000908c5c723c */ /* 0x044fe8000004185c */
[----:B------:R2:W5:Y:S04]  /*7a40*/  LDL.LU R193, [R1+0xf4] ;  /* 0x0000f40001c17983 */ /* 0x0005680000300800 */
[C---:B------:R-:W-:Y:S01]  /*7a50*/  HMMA.16816.F32.BF16 R96, R140.reuse, R146, R96 ;  /* 0x000000928c60723c */ /* 0x040fe20000041860 */
[----:B------:R-:W1:Y:S05]  /*7a60*/  LDSM.16.MT88.4 R144, [R249+0x6100] ;  /* 0x00610000f990783b */ /* 0x000e6a0000004200 */
[----:B------:R2:W5:Y:S05]  /*7a70*/  LDL.LU R194, [R1+0xf0] ;  /* 0x0000f00001c27983 */ /* 0x00056a0000300800 */
[----:B------:R2:W5:Y:S01]  /*7a80*/  LDL.LU R195, [R1+0xec] ;  /* 0x0000ec0001c37983 */ /* 0x0005620000300800 */
[--C-:B---3--:R-:W-:Y:S02]  /*7a90*/  FFMA.FTZ R134, R176, c[0x0][0x2d0], -R133.reuse ;  /* 0x0000b400b0867a23 */ /* 0x108fe40000010885 */
[----:B------:R-:W-:Y:S02]  /*7aa0*/  FFMA.FTZ R133, R135, c[0x0][0x2d0], -R133 ;  /* 0x0000b40087857a23 */ /* 0x000fe40000010885 */
[----:B------:R2:W5:Y:S01]  /*7ab0*/  LDL.LU R176, [R1+0xe8] ;  /* 0x0000e80001b07983 */ /* 0x0005620000300800 */
[----:B------:R-:W3:Y:S04]  /*7ac0*/  MUFU.EX2 R135, R134 ;  /* 0x0000008600877308 */ /* 0x000ee80000000800 */
[----:B------:R2:W5:Y:S05]  /*7ad0*/  LDL.LU R177, [R1+0xe4] ;  /* 0x0000e40001b17983 */ /* 0x00056a0000300800 */
[----:B------:R-:W2:Y:S01]  /*7ae0*/  LDL.LU R149, [R1+0x54] ;  /* 0x0000540001957983 */ /* 0x000ea20000300800 */
[----:B------:R2:W-:Y:S10]  /*7af0*/  MUFU.EX2 R134, R148 ;  /* 0x0000009400867308 */ /* 0x0005f40000000800 */
[----:B------:R-:W2:Y:S01]  /*7b00*/  MUFU.EX2 R133, R133 ;  /* 0x0000008500857308 */ /* 0x000ea20000000800 */
[C---:B-1----:R-:W-:Y:S08]  /*7b10*/  HMMA.16816.F32.BF16 R100, R140.reuse, R144, R100 ;  /* 0x000000908c64723c */ /* 0x042ff00000041864 */
[C---:B------:R-:W-:Y:S01]  /*7b20*/  HMMA.16816.F32.BF16 R104, R140.reuse, R146, R104 ;  /* 0x000000928c68723c */ /* 0x040fe20000041868 */
[----:B------:R-:W1:Y:S07]  /*7b30*/  LDSM.16.MT88.4 R144, [R250+0x6100] ;  /* 0x00610000fa90783b */ /* 0x000e6e0000004200 */
[C---:B-1----:R-:W-:Y:S08]  /*7b40*/  HMMA.16816.F32.BF16 R108, R140.reuse, R144, R108 ;  /* 0x000000908c6c723c */ /* 0x042ff0000004186c */
[C---:B------:R-:W-:Y:S01]  /*7b50*/  HMMA.16816.F32.BF16 R112, R140.reuse, R146, R112 ;  /* 0x000000928c70723c */ /* 0x040fe20000041870 */
[----:B------:R-:W1:Y:S03]  /*7b60*/  LDSM.16.MT88.4 R144, [R157+0x6100] ;  /* 0x006100009d90783b */ /* 0x000e660000004200 */
[----:B----4-:R-:W-:Y:S01]  /*7b70*/  FFMA.FTZ R2, R2, R139, R138 ;  /* 0x0000008b02027223 */ /* 0x010fe2000001008a */
[----:B------:R-:W-:Y:S02]  /*7b80*/  F2FP.BF16.PACK_AB R138, R169, R168 ;  /* 0x000000a8a98a723e */ /* 0x000fe400000010ff */
[----:B------:R-:W-:Y:S01]  /*7b90*/  F2FP.BF16.PACK_AB R139, R182, R181 ;  /* 0x000000b5b68b723e */ /* 0x000fe200000010ff */
[----:B------:R-:W-:Y:S02]  /*7ba0*/  FADD.FTZ R2, R178, R2 ;  /* 0x00000002b2027221 */ /* 0x000fe40000010000 */
[----:B------:R4:W5:Y:S02]  /*7bb0*/  LDL.LU R178, [R1+0xe0] ;  /* 0x0000e00001b27983 */ /* 0x0009640000300800 */
[----:B------:R-:W-:Y:S04]  /*7bc0*/  FADD.FTZ R2, R172, R2 ;  /* 0x00000002ac027221 */ /* 0x000fe80000010000 */
[----:B------:R-:W-:Y:S01]  /*7bd0*/  FADD.FTZ R2, R174, R2 ;  /* 0x00000002ae027221 */ /* 0x000fe20000010000 */
[C---:B-1----:R-:W-:Y:S08]  /*7be0*/  HMMA.16816.F32.BF16 R116, R140.reuse, R144, R116 ;  /* 0x000000908c74723c */ /* 0x042ff00000041874 */
[C---:B------:R-:W-:Y:S01]  /*7bf0*/  HMMA.16816.F32.BF16 R120, R140.reuse, R146, R120 ;  /* 0x000000928c78723c */ /* 0x040fe20000041878 */
[----:B------:R-:W1:Y:S07]  /*7c00*/  LDSM.16.MT88.4 R144, [R252+0x6100] ;  /* 0x00610000fc90783b */ /* 0x000e6e0000004200 */
[C---:B-1----:R-:W-:Y:S08]  /*7c10*/  HMMA.16816.F32.BF16 R124, R140.reuse, R144, R124 ;  /* 0x000000908c7c723c */ /* 0x042ff0000004187c */
[----:B------:R-:W-:Y:S01]  /*7c20*/  HMMA.16816.F32.BF16 R128, R140, R146, R128 ;  /* 0x000000928c80723c */ /* 0x000fe20000041880 */
[----:B------:R-:W1:Y:S06]  /*7c30*/  LDSM.16.MT88.4 R144, [R249+0x900] ;  /* 0x00090000f990783b */ /* 0x000e6c0000004200 */
[----:B------:R-:W-:Y:S02]  /*7c40*/  F2FP.BF16.PACK_AB R140, R165, R156 ;  /* 0x0000009ca58c723e */ /* 0x000fe400000010ff */
[----:B------:R-:W-:Y:S03]  /*7c50*/  F2FP.BF16.PACK_AB R142, R167, R166 ;  /* 0x000000a6a78e723e */ /* 0x000fe600000010ff */
[----:B------:R-:W-:Y:S02]  /*7c60*/  F2FP.BF16.PACK_AB R141, R191, R164 ;  /* 0x000000a4bf8d723e */ /* 0x000fe400000010ff */
[----:B------:R-:W-:Y:S07]  /*7c70*/  F2FP.BF16.PACK_AB R143, R190, R189 ;  /* 0x000000bdbe8f723e */ /* 0x000fee00000010ff */
[C---:B-1----:R-:W-:Y:S08]  /*7c80*/  HMMA.16816.F32.BF16 R4, R140.reuse, R144, R4 ;  /* 0x000000908c04723c */ /* 0x042ff00000041804 */
[C---:B------:R-:W-:Y:S01]  /*7c90*/  HMMA.16816.F32.BF16 R8, R140.reuse, R146, R8 ;  /* 0x000000928c08723c */ /* 0x040fe20000041808 */
[----:B------:R-:W1:Y:S07]  /*7ca0*/  LDSM.16.MT88.4 R144, [R250+0x900] ;  /* 0x00090000fa90783b */ /* 0x000e6e0000004200 */
[C---:B-1----:R-:W-:Y:S08]  /*7cb0*/  HMMA.16816.F32.BF16 R12, R140.reuse, R144, R12 ;  /* 0x000000908c0c723c */ /* 0x042ff0000004180c */
[C---:B------:R-:W-:Y:S01]  /*7cc0*/  HMMA.16816.F32.BF16 R16, R140.reuse, R146, R16 ;  /* 0x000000928c10723c */ /* 0x040fe20000041810 */
[----:B------:R-:W1:Y:S03]  /*7cd0*/  LDSM.16.MT88.4 R144, [R157+0x900] ;  /* 0x000900009d90783b */ /* 0x000e660000004200 */
[----:B--2---:R-:W-:Y:S02]  /*7ce0*/  FFMA.FTZ R0, R0, R149, R150 ;  /* 0x0000009500007223 */ /* 0x004fe40000010096 */
[----:B------:R-:W-:Y:S02]  /*7cf0*/  LDSM.16.MT88.4 R148, [R249+0x1900] ;  /* 0x00190000f994783b */ /* 0x000fe40000004200 */
[----:B------:R-:W-:Y:S03]  /*7d00*/  FADD.FTZ R0, R179, R0 ;  /* 0x00000000b3007221 */ /* 0x000fe60000010000 */
[----:B------:R4:W5:Y:S01]  /*7d10*/  LDL.LU R179, [R1+0xdc] ;  /* 0x0000dc0001b37983 */ /* 0x0009620000300800 */
[----:B------:R-:W-:Y:S01]  /*7d20*/  FADD.FTZ R0, R173, R0 ;  /* 0x00000000ad007221 */ /* 0x000fe20000010000 */
[C---:B-1----:R-:W-:Y:S03]  /*7d30*/  HMMA.16816.F32.BF16 R20, R140.reuse, R144, R20 ;  /* 0x000000908c14723c */ /* 0x042fe60000041814 */
[----:B------:R4:W5:Y:S01]  /*7d40*/  LDL.LU R172, [R1+0xd8] ;  /* 0x0000d80001ac7983 */ /* 0x0009620000300800 */
[----:B------:R-:W-:Y:S04]  /*7d50*/  FADD.FTZ R0, R175, R0 ;  /* 0x00000000af007221 */ /* 0x000fe80000010000 */
[C---:B------:R-:W-:Y:S01]  /*7d60*/  HMMA.16816.F32.BF16 R24, R140.reuse, R146, R24 ;  /* 0x000000928c18723c */ /* 0x040fe20000041818 */
[----:B------:R-:W1:Y:S05]  /*7d70*/  LDSM.16.MT88.4 R144, [R252+0x900] ;  /* 0x00090000fc90783b */ /* 0x000e6a0000004200 */
[----:B------:R4:W5:Y:S05]  /*7d80*/  LDL.LU R173, [R1+0xd4] ;  /* 0x0000d40001ad7983 */ /* 0x00096a0000300800 */
[----:B------:R4:W5:Y:S05]  /*7d90*/  LDL.LU R174, [R1+0xd0] ;  /* 0x0000d00001ae7983 */ /* 0x00096a0000300800 */
[----:B------:R4:W5:Y:S01]  /*7da0*/  LDL.LU R175, [R1+0xcc] ;  /* 0x0000cc0001af7983 */ /* 0x0009620000300800 */
        /* <DEDUP_REMOVED lines=38> */
[----:B------:R-:W1:Y:S05]  /*8010*/  LDSM.16.MT88.4 R140, [R249+0x1100] ;  /* 0x00110000f98c783b */ /* 0x000e6a0000004200 */
[----:B------:R-:W2:Y:S02]  /*8020*/  LDSM.16.MT88.4 R144, [R250+0x1100] ;  /* 0x00110000fa90783b */ /* 0x000ea40000004200 */
        /* <DEDUP_REMOVED lines=43> */
[C---:B------:R-:W-:Y:S08]  /*82e0*/  HMMA.16816.F32.BF16 R120, R136.reuse, R142, R120 ;  /* 0x0000008e8878723c */ /* 0x040ff00000041878 */
[C---:B--2---:R-:W-:Y:S08]  /*82f0*/  HMMA.16816.F32.BF16 R124, R136.reuse, R144, R124 ;  /* 0x00000090887c723c */ /* 0x044ff0000004187c */
[----:B------:R-:W-:Y:S07]  /*8300*/  HMMA.16816.F32.BF16 R128, R136, R146, R128 ;  /* 0x000000928880723c */ /* 0x000fee0000041880 */
[----:B------:R-:W-:Y:S02]  /*8310*/  F2FP.BF16.PACK_AB R136, R186, R185 ;  /* 0x000000b9ba88723e */ /* 0x000fe400000010ff */
[----:B------:R-:W-:Y:S03]  /*8320*/  F2FP.BF16.PACK_AB R138, R188, R187 ;  /* 0x000000bbbc8a723e */ /* 0x000fe600000010ff */
[----:B---3--:R-:W-:Y:S02]  /*8330*/  F2FP.BF16.PACK_AB R137, R180, R135 ;  /* 0x00000087b489723e */ /* 0x008fe400000010ff */
[----:B------:R-:W-:Y:S07]  /*8340*/  F2FP.BF16.PACK_AB R139, R133, R134 ;  /* 0x00000086858b723e */ /* 0x000fee00000010ff */
[C---:B------:R-:W-:Y:S07]  /*8350*/  HMMA.16816.F32.BF16 R140, R136.reuse, R148, R4 ;  /* 0x00000094888c723c */ /* 0x040fee0000041804 */
[----:B------:R-:W-:Y:S01]  /*8360*/  MOV R4, R169 ;  /* 0x000000a900047202 */ /* 0x000fe20000000f00 */
[C---:B------:R-:W-:Y:S01]  /*8370*/  HMMA.16816.F32.BF16 R144, R136.reuse, R150, R8 ;  /* 0x000000968890723c */ /* 0x040fe20000041808 */
[----:B------:R-:W-:Y:S03]  /*8380*/  LDSM.16.MT88.4 R8, [R250+0x3900] ;  /* 0x00390000fa08783b */ /* 0x000fe60000004200 */
[----:B------:R-:W-:Y:S02]  /*8390*/  MOV R5, R168 ;  /* 0x000000a800057202 */ /* 0x000fe40000000f00 */
[----:B------:R-:W1:Y:S01]  /*83a0*/  LDSM.16.MT88.4 R168, [R252+0x1900] ;  /* 0x00190000fca8783b */ /* 0x000e620000004200 */
[----:B------:R-:W-:Y:S01]  /*83b0*/  MOV R6, R159 ;  /* 0x0000009f00067202 */ /* 0x000fe20000000f00 */
[C---:B------:R-:W-:Y:S04]  /*83c0*/  HMMA.16816.F32.BF16 R148, R136.reuse, R152, R12 ;  /* 0x000000988894723c */ /* 0x040fe8000004180c */
[----:B------:R-:W-:Y:S04]  /*83d0*/  MOV R7, R158 ;  /* 0x0000009e00077202 */ /* 0x000fe80000000f00 */
[C---:B------:R-:W-:Y:S07]  /*83e0*/  HMMA.16816.F32.BF16 R152, R136.reuse, R154, R16 ;  /* 0x0000009a8898723c */ /* 0x040fee0000041810 */
[----:B------:R-:W-:Y:S02]  /*83f0*/  MOV R18, R157 ;  /* 0x0000009d00127202 */ /* 0x000fe40000000f00 */
[----:B------:R-:W-:Y:S02]  /*8400*/  MOV R19, R156 ;  /* 0x0000009c00137202 */ /* 0x000fe40000000f00 */
[C---:B------:R-:W-:Y:S01]  /*8410*/  HMMA.16816.F32.BF16 R156, R136.reuse, R160, R20 ;  /* 0x000000a0889c723c */ /* 0x040fe20000041814 */
[----:B------:R-:W-:Y:S06]  /*8420*/  LDSM.16.MT88.4 R12, [R18+0x3900] ;  /* 0x00390000120c783b */ /* 0x000fec0000004200 */
[----:B------:R-:W-:Y:S01]  /*8430*/  MOV R23, R4 ;  /* 0x0000000400177202 */ /* 0x000fe20000000f00 */
[C---:B------:R-:W-:Y:S04]  /*8440*/  HMMA.16816.F32.BF16 R160, R136.reuse, R162, R24 ;  /* 0x000000a288a0723c */ /* 0x040fe80000041818 */
[----:B------:R-:W-:Y:S02]  /*8450*/  MOV R22, R5 ;  /* 0x0000000500167202 */ /* 0x000fe40000000f00 */
[----:B------:R-:W-:Y:S02]  /*8460*/  MOV R21, R6 ;  /* 0x0000000600157202 */ /* 0x000fe40000000f00 */
[----:B------:R-:W-:Y:S02]  /*8470*/  MOV R20, R7 ;  /* 0x0000000700147202 */ /* 0x000fe40000000f00 */
[----:B------:R-:W2:Y:S02]  /*8480*/  LDSM.16.MT88.4 R4, [R249+0x3900] ;  /* 0x00390000f904783b */ /* 0x000ea40000004200 */
[----:B------:R-:W-:Y:S02]  /*8490*/  MOV R27, R167 ;  /* 0x000000a7001b7202 */ /* 0x000fe40000000f00 */
[----:B------:R-:W-:Y:S02]  /*84a0*/  MOV R26, R166 ;  /* 0x000000a6001a7202 */ /* 0x000fe40000000f00 */
[----:B------:R-:W-:Y:S02]  /*84b0*/  MOV R25, R165 ;  /* 0x000000a500197202 */ /* 0x000fe40000000f00 */
[----:B------:R-:W-:Y:S02]  /*84c0*/  MOV R24, R164 ;  /* 0x000000a400187202 */ /* 0x000fe40000000f00 */
[C---:B-1----:R-:W-:Y:S03]  /*84d0*/  HMMA.16816.F32.BF16 R164, R136.reuse, R168, R28 ;  /* 0x000000a888a4723c */ /* 0x042fe6000004181c */
[----:B------:R-:W-:Y:S04]  /*84e0*/  FADD.FTZ R0, R24, R0 ;  /* 0x0000000018007221 */ /* 0x000fe80000010000 */
[----:B------:R-:W-:Y:S01]  /*84f0*/  MOV R30, R18 ;  /* 0x00000012001e7202 */ /* 0x000fe20000000f00 */
[C---:B------:R-:W-:Y:S04]  /*8500*/  HMMA.16816.F32.BF16 R168, R136.reuse, R170, R32 ;  /* 0x000000aa88a8723c */ /* 0x040fe80000041820 */
[----:B------:R-:W-:Y:S01]  /*8510*/  MOV R31, R19 ;  /* 0x00000013001f7202 */ /* 0x000fe20000000f00 */
[----:B------:R-:W-:Y:S01]  /*8520*/  FADD.FTZ R0, R191, R0 ;  /* 0x00000000bf007221 */ /* 0x000fe20000010000 */
[----:B------:R-:W1:Y:S03]  /*8530*/  LDSM.16.MT88.4 R16, [R252+0x3900] ;  /* 0x00390000fc10783b */ /* 0x000e660000004200 */
[----:B------:R-:W-:Y:S03]  /*8540*/  FADD.FTZ R0, R189, R0 ;  /* 0x00000000bd007221 */ /* 0x000fe60000010000 */
[----:B------:R-:W-:Y:S02]  /*8550*/  FADD.FTZ R2, R31, R2 ;  /* 0x000000021f027221 */ /* 0x000fe40000010000 */
[----:B------:R-:W-:Y:S02]  /*8560*/  FADD.FTZ R0, R190, R0 ;  /* 0x00000000be007221 */ /* 0x000fe40000010000 */
[----:B------:R-:W-:Y:S02]  /*8570*/  FADD.FTZ R2, R25, R2 ;  /* 0x0000000219027221 */ /* 0x000fe40000010000 */
[----:B------:R-:W-:Y:S02]  /*8580*/  FADD.FTZ R0, R183, R0 ;  /* 0x00000000b7007221 */ /* 0x000fe40000010000 */
[----:B------:R-:W-:Y:S01]  /*8590*/  FADD.FTZ R2, R26, R2 ;  /* 0x000000021a027221 */ /* 0x000fe20000010000 */
[C---:B--2---:R-:W-:Y:S03]  /*85a0*/  HMMA.16816.F32.BF16 R36, R136.reuse, R4, R36 ;  /* 0x000000048824723c */ /* 0x044fe60000041824 */
[----:B------:R-:W-:Y:S02]  /*85b0*/  FADD.FTZ R0, R184, R0 ;  /* 0x00000000b8007221 */ /* 0x000fe40000010000 */
[----:B------:R-:W-:Y:S02]  /*85c0*/  FADD.FTZ R2, R27, R2 ;  /* 0x000000021b027221 */ /* 0x000fe40000010000 */
[----:B------:R-:W-:Y:S01]  /*85d0*/  FADD.FTZ R0, R181, R0 ;  /* 0x00000000b5007221 */ /* 0x000fe20000010000 */
[C---:B------:R-:W-:Y:S01]  /*85e0*/  HMMA.16816.F32.BF16 R40, R136.reuse, R6, R40 ;  /* 0x000000068828723c */ /* 0x040fe20000041828 */
[----:B------:R-:W2:Y:S03]  /*85f0*/  LDSM.16.MT88.4 R4, [R249+0x5900] ;  /* 0x00590000f904783b */ /* 0x000ea60000004200 */
[----:B------:R-:W-:Y:S04]  /*8600*/  FADD.FTZ R2, R20, R2 ;  /* 0x0000000214027221 */ /* 0x000fe80000010000 */
[C---:B------:R-:W-:Y:S04]  /*8610*/  HMMA.16816.F32.BF16 R44, R136.reuse, R8, R44 ;  /* 0x00000008882c723c */ /* 0x040fe8000004182c */
[----:B------:R-:W-:Y:S04]  /*8620*/  FADD.FTZ R2, R21, R2 ;  /* 0x0000000215027221 */ /* 0x000fe80000010000 */
[C---:B------:R-:W-:Y:S01]  /*8630*/  HMMA.16816.F32.BF16 R48, R136.reuse, R10, R48 ;  /* 0x0000000a8830723c */ /* 0x040fe20000041830 */
[----:B------:R-:W3:Y:S03]  /*8640*/  LDSM.16.MT88.4 R8, [R250+0x5900] ;  /* 0x00590000fa08783b */ /* 0x000ee60000004200 */
[----:B------:R-:W-:Y:S04]  /*8650*/  FADD.FTZ R2, R22, R2 ;  /* 0x0000000216027221 */ /* 0x000fe80000010000 */
[C---:B------:R-:W-:Y:S04]  /*8660*/  HMMA.16816.F32.BF16 R52, R136.reuse, R12, R52 ;  /* 0x0000000c8834723c */ /* 0x040fe80000041834 */
[----:B------:R-:W-:Y:S04]  /*8670*/  FADD.FTZ R2, R23, R2 ;  /* 0x0000000217027221 */ /* 0x000fe80000010000 */
[C---:B------:R-:W-:Y:S01]  /*8680*/  HMMA.16816.F32.BF16 R56, R136.reuse, R14, R56 ;  /* 0x0000000e8838723c */ /* 0x040fe20000041838 */
[----:B------:R-:W4:Y:S07]  /*8690*/  LDSM.16.MT88.4 R12, [R30+0x5900] ;  /* 0x005900001e0c783b */ /* 0x000f2e0000004200 */
[C---:B-1----:R-:W-:Y:S08]  /*86a0*/  HMMA.16816.F32.BF16 R60, R136.reuse, R16, R60 ;  /* 0x00000010883c723c */ /* 0x042ff0000004183c */
[C---:B------:R-:W-:Y:S01]  /*86b0*/  HMMA.16816.F32.BF16 R64, R136.reuse, R18, R64 ;  /* 0x000000128840723c */ /* 0x040fe20000041840 */
[----:B------:R-:W1:Y:S07]  /*86c0*/  LDSM.16.MT88.4 R16, [R252+0x5900] ;  /* 0x00590000fc10783b */ /* 0x000e6e0000004200 */
[C---:B--2---:R-:W-:Y:S08]  /*86d0*/  HMMA.16816.F32.BF16 R68, R136.reuse, R4, R68 ;  /* 0x000000048844723c */ /* 0x044ff00000041844 */
[C---:B------:R-:W-:Y:S01]  /*86e0*/  HMMA.16816.F32.BF16 R72, R136.reuse, R6, R72 ;  /* 0x000000068848723c */ /* 0x040fe20000041848 */
[----:B------:R-:W2:Y:S07]  /*86f0*/  LDSM.16.MT88.4 R4, [R249+0x7900] ;  /* 0x00790000f904783b */ /* 0x000eae0000004200 */
[C---:B---3--:R-:W-:Y:S08]  /*8700*/  HMMA.16816.F32.BF16 R76, R136.reuse, R8, R76 ;  /* 0x00000008884c723c */ /* 0x048ff0000004184c */
[C---:B------:R-:W-:Y:S01]  /*8710*/  HMMA.16816.F32.BF16 R80, R136.reuse, R10, R80 ;  /* 0x0000000a8850723c */ /* 0x040fe20000041850 */
[----:B------:R-:W3:Y:S07]  /*8720*/  LDSM.16.MT88.4 R8, [R250+0x7900] ;  /* 0x00790000fa08783b */ /* 0x000eee0000004200 */
[C---:B----4-:R-:W-:Y:S08]  /*8730*/  HMMA.16816.F32.BF16 R84, R136.reuse, R12, R84 ;  /* 0x0000000c8854723c */ /* 0x050ff00000041854 */
[C---:B------:R-:W-:Y:S01]  /*8740*/  HMMA.16816.F32.BF16 R88, R136.reuse, R14, R88 ;  /* 0x0000000e8858723c */ /* 0x040fe20000041858 */
[----:B------:R-:W4:Y:S07]  /*8750*/  LDSM.16.MT88.4 R12, [R30+0x7900] ;  /* 0x007900001e0c783b */ /* 0x000f2e0000004200 */
[C---:B-1----:R-:W-:Y:S08]  /*8760*/  HMMA.16816.F32.BF16 R92, R136.reuse, R16, R92 ;  /* 0x00000010885c723c */ /* 0x042ff0000004185c */
[C---:B------:R-:W-:Y:S01]  /*8770*/  HMMA.16816.F32.BF16 R96, R136.reuse, R18, R96 ;  /* 0x000000128860723c */ /* 0x040fe20000041860 */
[----:B------:R-:W1:Y:S07]  /*8780*/  LDSM.16.MT88.4 R16, [R252+0x7900] ;  /* 0x00790000fc10783b */ /* 0x000e6e0000004200 */
[C---:B--2---:R-:W-:Y:S07]  /*8790*/  HMMA.16816.F32.BF16 R100, R136.reuse, R4, R100 ;  /* 0x000000048864723c */ /* 0x044fee0000041864 */
[----:B------:R-:W-:Y:S01]  /*87a0*/  FADD.FTZ R4, R182, R0 ;  /* 0x00000000b6047221 */ /* 0x000fe20000010000 */
[C---:B------:R-:W-:Y:S04]  /*87b0*/  HMMA.16816.F32.BF16 R104, R136.reuse, R6, R104 ;  /* 0x000000068868723c */ /* 0x040fe80000041868 */
[----:B------:R-:W-:Y:S02]  /*87c0*/  FADD.FTZ R0, R185, R2 ;  /* 0x00000002b9007221 */ /* 0x000fe40000010000 */
[----:B------:R-:W-:Y:S02]  /*87d0*/  FADD.FTZ R4, R135, R4 ;  /* 0x0000000487047221 */ /* 0x000fe40000010000 */
[C---:B---3--:R-:W-:Y:S04]  /*87e0*/  HMMA.16816.F32.BF16 R108, R136.reuse, R8, R108 ;  /* 0x00000008886c723c */ /* 0x048fe8000004186c */
[----:B------:R-:W-:Y:S02]  /*87f0*/  FADD.FTZ R0, R186, R0 ;  /* 0x00000000ba007221 */ /* 0x000fe40000010000 */
[----:B------:R-:W-:Y:S02]  /*8800*/  FADD.FTZ R4, R180, R4 ;  /* 0x00000004b4047221 */ /* 0x000fe40000010000 */
[C---:B------:R-:W-:Y:S04]  /*8810*/  HMMA.16816.F32.BF16 R112, R136.reuse, R10, R112 ;  /* 0x0000000a8870723c */ /* 0x040fe80000041870 */
[----:B------:R-:W-:Y:S02]  /*8820*/  FADD.FTZ R2, R187, R0 ;  /* 0x00000000bb027221 */ /* 0x000fe40000010000 */
[----:B------:R-:W-:Y:S01]  /*8830*/  FADD.FTZ R0, R134, R4 ;  /* 0x0000000486007221 */ /* 0x000fe20000010000 */
[----:B------:R-:W-:Y:S01]  /*8840*/  MOV R134, R3 ;  /* 0x0000000300867202 */ /* 0x000fe20000000f00 */
[C---:B----4-:R-:W-:Y:S04]  /*8850*/  HMMA.16816.F32.BF16 R116, R136.reuse, R12, R116 ;  /* 0x0000000c8874723c */ /* 0x050fe80000041874 */
[----:B------:R-:W-:Y:S02]  /*8860*/  FADD.FTZ R2, R188, R2 ;  /* 0x00000002bc027221 */ /* 0x000fe40000010000 */
[----:B------:R-:W-:Y:S01]  /*8870*/  FADD.FTZ R0, R133, R0 ;  /* 0x0000000085007221 */ /* 0x000fe20000010000 */
[----:B------:R-:W-:Y:S01]  /*8880*/  MOV R133, R132 ;  /* 0x0000008400857202 */ /* 0x000fe20000000f00 */
[C---:B------:R-:W-:Y:S01]  /*8890*/  HMMA.16816.F32.BF16 R120, R136.reuse, R14, R120 ;  /* 0x0000000e8878723c */ /* 0x040fe20000041878 */
[----:B------:R2:W-:Y:S05]  /*88a0*/  STL [R1+0x50], R2 ;  /* 0x0000500201007387 */ /* 0x0005ea0000100800 */
[----:B------:R2:W-:Y:S02]  /*88b0*/  STL [R1+0x54], R0 ;  /* 0x0000540001007387 */ /* 0x0005e40000100800 */
[C---:B-1----:R-:W-:Y:S08]  /*88c0*/  HMMA.16816.F32.BF16 R124, R136.reuse, R16, R124 ;  /* 0x00000010887c723c */ /* 0x042ff0000004187c */
[----:B------:R-:W-:Y:S01]  /*88d0*/  HMMA.16816.F32.BF16 R128, R136, R18, R128 ;  /* 0x000000128880723c */ /* 0x000fe20000041880 */
[----:B------:R-:W-:-:S07]  /*88e0*/  @P0 BRA `(.L_x_3) ;  /* 0xffffc37000000947 */ /* 0x000fce000383ffff */
.L_x_2:
[----:B--2---:R-:W2:Y:S04]  /*88f0*/  LDL.LU R0, [R1+0x50] ;  /* 0x0000500001007983 */ /* 0x004ea80000300800 */
[----:B------:R-:W1:Y:S01]  /*8900*/  S2R R8, SR_TID.X ;  /* 0x0000000000087919 */ /* 0x000e620000002100 */
[----:B------:R-:W-:Y:S01]  /*8910*/  MOV R182, c[0x0][0x4e8] ;  /* 0x00013a0000b67a02 */ /* 0x000fe20000000f00 */
[----:B------:R-:W3:Y:S01]  /*8920*/  S2UR UR7, SR_CTAID.Y ;  /* 0x00000000000779c3 */ /* 0x000ee20000002600 */
[----:B------:R-:W-:Y:S01]  /*8930*/  ULDC.64 UR4, c[0x0][0x490] ;  /* 0x0001240000047ab9 */ /* 0x000fe20000000a00 */
[----:B------:R-:W4:Y:S04]  /*8940*/  LDL.LU R2, [R1+0x54] ;  /* 0x0000540001027983 */ /* 0x000f280000300800 */
[----:B------:R-:W4:Y:S01]  /*8950*/  LDL.LU R9, [R1+0xc4] ;  /* 0x0000c40001097983 */ /* 0x000f220000300800 */
[----:B------:R-:W-:-:S03]  /*8960*/  ISETP.NE.AND P0, PT, R182, 0x1, PT ;  /* 0x00000001b600780c */ /* 0x000fc60003f05270 */
[----:B------:R-:W4:Y:S01]  /*8970*/  LDL.LU R183, [R1+0xc8] ;  /* 0x0000c80001b77983 */ /* 0x000f220000300800 */
[----:B-1----:R-:W-:-:S04]  /*8980*/  SHF.R.S32.HI R5, RZ, 0x1f, R8 ;  /* 0x0000001fff057819 */ /* 0x002fc80000011408 */
[CC--:B------:R-:W-:Y:S02]  /*8990*/  LEA.HI R181, R5.reuse, R8.reuse, RZ, 0x5 ;  /* 0x0000000805b57211 */ /* 0x0c0fe400078f28ff */
[-C--:B------:R-:W-:Y:S02]  /*89a0*/  LEA.HI R5, R5, R8.reuse, RZ, 0x2 ;  /* 0x0000000805057211 */ /* 0x080fe400078f10ff */
[----:B------:R-:W-:Y:S01]  /*89b0*/  LOP3.LUT R4, R181, 0xffffffe0, RZ, 0xc0, !PT ;  /* 0xffffffe0b5047812 */ /* 0x000fe200078ec0ff */
[----:B---3--:R-:W-:Y:S01]  /*89c0*/  USHF.R.S32.HI UR6, URZ, 0x1f, UR7 ;  /* 0x0000001f3f067899 */ /* 0x008fe20008011407 */
[----:B------:R-:W-:Y:S01]  /*89d0*/  LOP3.LUT R14, R5, 0xfffffffc, RZ, 0xc0, !PT ;  /* 0xfffffffc050e7812 */ /* 0x000fe200078ec0ff */
[----:B------:R-:W-:Y:S06]  /*89e0*/  BAR.SYNC.DEFER_BLOCKING 0x1, 0x100 ;  /* 0x0044000000007b1d */ /* 0x000fec0000010000 */
[----:B--2---:R-:W1:Y:S04]  /*89f0*/  SHFL.BFLY PT, R11, R0, 0x2, 0x1f ;  /* 0x0c401f00000b7f89 */ /* 0x004e6800000e0000 */
[----:B----4-:R-:W2:Y:S01]  /*8a00*/  SHFL.BFLY PT, R6, R2, 0x2, 0x1f ;  /* 0x0c401f0002067f89 */ /* 0x010ea200000e0000 */
[----:B------:R-:W-:Y:S01]  /*8a10*/  MOV R133, R9 ;  /* 0x0000000900857202 */ /* 0x000fe20000000f00 */
[----:B------:R-:W-:Y:S01]  /*8a20*/  UIMAD UR10, UR6, UR4, URZ ;  /* 0x00000004060a72a4 */ /* 0x000fe2000f8e023f */
[----:B------:R-:W-:Y:S01]  /*8a30*/  IADD3 R14, -R14, R8, RZ ;  /* 0x000000080e0e7210 */ /* 0x000fe20007ffe1ff */
[----:B-1----:R-:W-:-:S05]  /*8a40*/  FADD.FTZ R11, R11, R0 ;  /* 0x000000000b0b7221 */ /* 0x002fca0000010000 */
[----:B------:R-:W1:Y:S01]  /*8a50*/  SHFL.BFLY PT, R0, R11, 0x1, 0x1f ;  /* 0x0c201f000b007f89 */ /* 0x000e6200000e0000 */
[----:B--2---:R-:W-:-:S05]  /*8a60*/  FADD.FTZ R6, R6, R2 ;  /* 0x0000000206067221 */ /* 0x004fca0000010000 */
[----:B------:R-:W2:Y:S01]  /*8a70*/  SHFL.BFLY PT, R2, R6, 0x1, 0x1f ;  /* 0x0c201f0006027f89 */ /* 0x000ea200000e0000 */
[----:B-1----:R-:W-:Y:S01]  /*8a80*/  FADD.FTZ R11, R11, R0 ;  /* 0x000000000b0b7221 */ /* 0x002fe20000010000 */
[----:B------:R-:W-:-:S04]  /*8a90*/  MOV R0, RZ ;  /* 0x000000ff00007202 */ /* 0x000fc80000000f00 */
[----:B------:R-:W-:Y:S01]  /*8aa0*/  FSETP.NE.FTZ.AND P2, PT, R11, RZ, PT ;  /* 0x000000ff0b00720b */ /* 0x000fe20003f55000 */
[----:B--2---:R-:W-:Y:S02]  /*8ab0*/  FADD.FTZ R6, R6, R2 ;  /* 0x0000000206067221 */ /* 0x004fe40000010000 */
[----:B------:R-:W-:-:S03]  /*8ac0*/  @P0 IMAD.HI.U32 R2, R9, c[0x0][0x4ec], RZ ;  /* 0x00013b0009020a27 */ /* 0x000fc600078e00ff */
[----:B------:R-:W-:Y:S02]  /*8ad0*/  FSETP.NE.FTZ.AND P1, PT, R6, RZ, PT ;  /* 0x000000ff0600720b */ /* 0x000fe40003f35000 */
[----:B------:R-:W-:Y:S02]  /*8ae0*/  @P0 SHF.R.U32.HI R133, RZ, c[0x0][0x4f0], R2 ;  /* 0x00013c00ff850a19 */ /* 0x000fe40000011602 */
[----:B------:R-:W-:-:S03]  /*8af0*/  IADD3 R2, -R4, R8, RZ ;  /* 0x0000000804027210 */ /* 0x000fc60007ffe1ff */
[----:B------:R-:W-:Y:S01]  /*8b00*/  @P2 MUFU.RCP R0, R11 ;  /* 0x0000000b00002308 */ /* 0x000fe20000001000 */
[----:B------:R-:W-:Y:S02]  /*8b10*/  MOV R4, RZ ;  /* 0x000000ff00047202 */ /* 0x000fe40000000f00 */
[----:B------:R-:W-:Y:S01]  /*8b20*/  LOP3.LUT P4, RZ, R2, 0x3, RZ, 0xc0, !PT ;  /* 0x0000000302ff7812 */ /* 0x000fe2000788c0ff */
[----:B------:R-:W-:Y:S01]  /*8b30*/  UIMAD.WIDE.U32 UR12, UR7, UR4, URZ ;  /* 0x00000004070c72a5 */ /* 0x000fe2000f8e003f */
[----:B------:R-:W-:-:S03]  /*8b40*/  IADD3 R7, -R133, RZ, RZ ;  /* 0x000000ff85077210 */ /* 0x000fc60007ffe1ff */
[----:B------:R-:W1:Y:S01]  /*8b50*/  @P1 MUFU.RCP R4, R6 ;  /* 0x0000000600041308 */ /* 0x000e620000001000 */
[----:B------:R-:W-:Y:S01]  /*8b60*/  SHF.R.S32.HI R2, RZ, 0x2, R5 ;  /* 0x00000002ff027819 */ /* 0x000fe20000011405 */
[----:B------:R-:W-:Y:S01]  /*8b70*/  UIMAD UR10, UR7, UR5, UR10 ;  /* 0x00000005070a72a4 */ /* 0x000fe2000f8e020a */
[----:B------:R-:W-:Y:S02]  /*8b80*/  IMAD R134, R7, c[0x0][0x4e8], R9 ;  /* 0x00013a0007867a24 */ /* 0x000fe400078e0209 */
[----:B------:R-:W-:Y:S01]  /*8b90*/  ULDC.64 UR4, c[0x0][0x3e8] ;  /* 0x0000fa0000047ab9 */ /* 0x000fe20000000a00 */
[C---:B-1----:R-:W-:Y:S02]  /*8ba0*/  FMUL.FTZ R83, R4.reuse, R83 ;  /* 0x0000005304537220 */ /* 0x042fe40000410000 */
[----:B------:R-:W-:-:S05]  /*8bb0*/  FMUL.FTZ R31, R4, R82 ;  /* 0x00000052041f7220 */ /* 0x000fca0000410000 */
[----:B------:R-:W-:Y:S02]  /*8bc0*/  F2FP.BF16.PACK_AB R31, R83, R31 ;  /* 0x0000001f531f723e */ /* 0x000fe400000010ff */
[----:B------:R-:W2:Y:S01]  /*8bd0*/  LDL.LU R83, [R1+0xbc] ;  /* 0x0000bc0001537983 */ /* 0x000ea20000300800 */
[C---:B------:R-:W-:Y:S02]  /*8be0*/  FMUL.FTZ R137, R0.reuse, R64 ;  /* 0x0000004000897220 */ /* 0x040fe40000410000 */
[C---:B------:R-:W-:Y:S02]  /*8bf0*/  FMUL.FTZ R180, R0.reuse, R141 ;  /* 0x0000008d00b47220 */ /* 0x040fe40000410000 */
[C---:B------:R-:W-:Y:S02]  /*8c00*/  FMUL.FTZ R13, R0.reuse, R140 ;  /* 0x0000008c000d7220 */ /* 0x040fe40000410000 */
[C---:B-----5:R-:W-:Y:S02]  /*8c10*/  FMUL.FTZ R179, R0.reuse, R145 ;  /* 0x0000009100b37220 */ /* 0x060fe40000410000 */
[----:B------:R-:W-:-:S02]  /*8c20*/  FMUL.FTZ R17, R0, R144 ;  /* 0x0000009000117220 */ /* 0x000fc40000410000 */
[C---:B------:R-:W-:Y:S02]  /*8c30*/  FMUL.FTZ R178, R0.reuse, R149 ;  /* 0x0000009500b27220 */ /* 0x040fe40000410000 */
[C---:B------:R-:W-:Y:S02]  /*8c40*/  FMUL.FTZ R19, R0.reuse, R148 ;  /* 0x0000009400137220 */ /* 0x040fe40000410000 */
[C---:B------:R-:W-:Y:S02]  /*8c50*/  FMUL.FTZ R177, R0.reuse, R153 ;  /* 0x0000009900b17220 */ /* 0x040fe40000410000 */
[C---:B------:R-:W-:Y:S02]  /*8c60*/  FMUL.FTZ R21, R0.reuse, R152 ;  /* 0x0000009800157220 */ /* 0x040fe40000410000 */
[C---:B------:R-:W-:Y:S02]  /*8c70*/  FMUL.FTZ R176, R0.reuse, R157 ;  /* 0x0000009d00b07220 */ /* 0x040fe40000410000 */
        /* <DEDUP_REMOVED lines=53> */
[----:B------:R-:W-:Y:S01]  /*8fd0*/  FMUL.FTZ R128, R0, R128 ;  /* 0x0000008000807220 */ /* 0x000fe20000410000 */
[----:B------:R-:W-:Y:S01]  /*8fe0*/  SHF.R.S32.HI R0, RZ, 0x1f, R5 ;  /* 0x0000001fff007819 */ /* 0x000fe20000011405 */
[C---:B------:R-:W-:Y:S01]  /*8ff0*/  FMUL.FTZ R15, R4.reuse, R79 ;  /* 0x0000004f040f7220 */ /* 0x040fe20000410000 */
[----:B------:R-:W1:Y:S01]  /*9000*/  @P1 MUFU.LG2 R6, R6 ;  /* 0x0000000600061308 */ /* 0x000e620000000c00 */
[----:B------:R-:W-:Y:S01]  /*9010*/  FMUL.FTZ R33, R4, R78 ;  /* 0x0000004e04217220 */ /* 0x000fe20000410000 */
[----:B------:R-:W-:-:S04]  /*9020*/  LEA.HI R0, R0, R2, RZ, 0x3 ;  /* 0x0000000200007211 */ /* 0x000fc800078f18ff */
[----:B------:R-:W-:Y:S02]  /*9030*/  F2FP.BF16.PACK_AB R33, R15, R33 ;  /* 0x000000210f21723e */ /* 0x000fe400000010ff */
[----:B------:R-:W-:Y:S01]  /*9040*/  LOP3.LUT R0, R0, 0xfffffff8, RZ, 0xc0, !PT ;  /* 0xfffffff800007812 */ /* 0x000fe200078ec0ff */
[----:B------:R-:W3:Y:S01]  /*9050*/  S2R R15, SR_CTAID.Z ;  /* 0x00000000000f7919 */ /* 0x000ee20000002700 */
[----:B------:R-:W-:Y:S02]  /*9060*/  UIMAD.WIDE.U32 UR14, UR7, UR4, URZ ;  /* 0x00000004070e72a5 */ /* 0x000fe4000f8e003f */
[----:B------:R-:W-:Y:S02]  /*9070*/  IADD3 R10, R2, -R0, RZ ;  /* 0x80000000020a7210 */ /* 0x000fe40007ffe0ff */
[----:B------:R-:W-:Y:S02]  /*9080*/  @P2 MOV R2, 0x3f317218 ;  /* 0x3f31721800022802 */ /* 0x000fe40000000f00 */
[----:B------:R-:W-:-:S02]  /*9090*/  @P1 MOV R0, 0x3f317218 ;  /* 0x3f31721800001802 */ /* 0x000fc40000000f00 */
[----:B------:R-:W-:Y:S01]  /*90a0*/  MOV R9, UR15 ;  /* 0x0000000f00097c02 */ /* 0x000fe20008000f00 */
[----:B------:R-:W-:Y:S01]  /*90b0*/  @P2 FMUL.FTZ R9, R2, c[0x0][0x2d0] ;  /* 0x0000b40002092a20 */ /* 0x000fe20000410000 */
[----:B------:R-:W4:Y:S01]  /*90c0*/  @P2 MUFU.LG2 R11, R11 ;  /* 0x0000000b000b2308 */ /* 0x000f220000000c00 */
[----:B-1----:R-:W-:Y:S02]  /*90d0*/  @P1 FMUL.FTZ R2, R6, 0.69314718246459960938 ;  /* 0x3f31721806021820 */ /* 0x002fe40000410000 */
[----:B------:R-:W-:Y:S01]  /*90e0*/  @P1 FMUL.FTZ R0, R0, c[0x0][0x2d0] ;  /* 0x0000b40000001a20 */ /* 0x000fe20000410000 */
[----:B------:R-:W-:Y:S01]  /*90f0*/  UIMAD UR6, UR6, UR4, URZ ;  /* 0x00000004060672a4 */ /* 0x000fe2000f8e023f */
[----:B------:R-:W-:Y:S01]  /*9100*/  MOV R79, 0xff800000 ;  /* 0xff800000004f7802 */ /* 0x000fe20000000f00 */
[----:B------:R-:W-:Y:S02]  /*9110*/  FMUL.FTZ R53, R4, R38 ;  /* 0x0000002604357220 */ /* 0x000fe40000410000 */
[----:B------:R-:W-:Y:S01]  /*9120*/  @P1 FFMA.FTZ R79, R0, R3, R2 ;  /* 0x00000003004f1223 */ /* 0x000fe20000010002 */
[----:B------:R-:W-:Y:S01]  /*9130*/  SHF.R.S32.HI R0, RZ, 0x5, R181 ;  /* 0x00000005ff007819 */ /* 0x000fe200000114b5 */
[----:B------:R-:W-:-:S02]  /*9140*/  FMUL.FTZ R44, R4, R39 ;  /* 0x00000027042c7220 */ /* 0x000fc40000410000 */
[C---:B------:R-:W-:Y:S02]  /*9150*/  FMUL.FTZ R40, R4.reuse, R43 ;  /* 0x0000002b04287220 */ /* 0x040fe40000410000 */
[C---:B------:R-:W-:Y:S02]  /*9160*/  FMUL.FTZ R38, R4.reuse, R47 ;  /* 0x0000002f04267220 */ /* 0x040fe40000410000 */
[C---:B------:R-:W-:Y:S02]  /*9170*/  FMUL.FTZ R32, R4.reuse, R63 ;  /* 0x0000003f04207220 */ /* 0x040fe40000410000 */
[C---:B------:R-:W-:Y:S02]  /*9180*/  FMUL.FTZ R30, R4.reuse, R67 ;  /* 0x00000043041e7220 */ /* 0x040fe40000410000 */
[C---:B------:R-:W-:Y:S02]  /*9190*/  FMUL.FTZ R28, R4.reuse, R71 ;  /* 0x00000047041c7220 */ /* 0x040fe40000410000 */
[C---:B------:R-:W-:Y:S01]  /*91a0*/  FMUL.FTZ R16, R4.reuse, R75 ;  /* 0x0000004b04107220 */ /* 0x040fe20000410000 */
[----:B------:R-:W-:Y:S01]  /*91b0*/  UIMAD UR5, UR7, UR5, UR6 ;  /* 0x00000005070572a4 */ /* 0x000fe2000f8e0206 */
        /* <DEDUP_REMOVED lines=51> */
[----:B------:R-:W-:Y:S01]  /*94f0*/  FMUL.FTZ R130, R4, R130 ;  /* 0x0000008204827220 */ /* 0x000fe20000410000 */
[----:B------:R-:W-:Y:S02]  /*9500*/  MOV R4, UR12 ;  /* 0x0000000c00047c02 */ /* 0x000fe40008000f00 */
[----:B------:R-:W-:Y:S02]  /*9510*/  MOV R8, UR14 ;  /* 0x0000000e00087c02 */ /* 0x000fe40008000f00 */
[----:B------:R-:W-:Y:S01]  /*9520*/  SHF.R.S32.HI R3, RZ, 0x1f, R0 ;  /* 0x0000001fff037819 */ /* 0x000fe20000011400 */
[----:B------:R-:W-:Y:S01]  /*9530*/  UIADD3 UR5, UR15, UR5, URZ ;  /* 0x000000050f057290 */ /* 0x000fe2000fffe03f */
[----:B------:R-:W-:Y:S01]  /*9540*/  MOV R6, R4 ;  /* 0x0000000400067202 */ /* 0x000fe20000000f00 */
[----:B------:R-:W1:Y:S01]  /*9550*/  S2R R82, SR_CTAID.X ;  /* 0x0000000000527919 */ /* 0x000e620000002500 */
[----:B------:R-:W-:-:S02]  /*9560*/  MOV R4, R8 ;  /* 0x0000000800047202 */ /* 0x000fc40000000f00 */
[----:B------:R-:W-:Y:S02]  /*9570*/  LEA.HI R3, R3, R0, RZ, 0x3 ;  /* 0x0000000003037211 */ /* 0x000fe400078f18ff */
[----:B---3--:R-:W-:Y:S02]  /*9580*/  SHF.R.S32.HI R8, RZ, 0x1f, R15 ;  /* 0x0000001fff087819 */ /* 0x008fe4000001140f */
[----:B------:R-:W-:Y:S01]  /*9590*/  LEA.HI R2, R14, R14, RZ, 0x1 ;  /* 0x0000000e0e027211 */ /* 0x000fe200078f08ff */
[----:B----4-:R-:W-:Y:S01]  /*95a0*/  @P2 FMUL.FTZ R11, R11, 0.69314718246459960938 ;  /* 0x3f3172180b0b2820 */ /* 0x010fe20000410000 */
[----:B------:R-:W-:Y:S02]  /*95b0*/  MOV R5, UR13 ;  /* 0x0000000d00057c02 */ /* 0x000fe40008000f00 */
[----:B------:R-:W-:Y:S02]  /*95c0*/  F2FP.BF16.PACK_AB R41, R32, R41 ;  /* 0x000000292029723e */ /* 0x000fe400000010ff */
[----:B------:R-:W-:-:S02]  /*95d0*/  MOV R5, UR5 ;  /* 0x0000000500057c02 */ /* 0x000fc40008000f00 */
[----:B------:R-:W-:Y:S01]  /*95e0*/  F2FP.BF16.PACK_AB R32, R81, R60 ;  /* 0x0000003c5120723e */ /* 0x000fe200000010ff */
[----:B------:R-:W-:Y:S01]  /*95f0*/  IMAD R81, R8, c[0x0][0x3f0], RZ ;  /* 0x0000fc0008517a24 */ /* 0x000fe200078e02ff */
[----:B------:R-:W-:Y:S02]  /*9600*/  LOP3.LUT R3, R3, 0xffffff8, RZ, 0xc0, !PT ;  /* 0x0ffffff803037812 */ /* 0x000fe400078ec0ff */
[----:B------:R-:W-:Y:S01]  /*9610*/  LOP3.LUT R2, R2, 0x1ffffffe, RZ, 0xc0, !PT ;  /* 0x1ffffffe02027812 */ /* 0x000fe200078ec0ff */
[----:B------:R-:W-:Y:S01]  /*9620*/  UIADD3 UR10, UR13, UR10, URZ ;  /* 0x0000000a0d0a7290 */ /* 0x000fe2000fffe03f */
[----:B------:R-:W-:Y:S01]  /*9630*/  MOV R80, 0xff800000 ;  /* 0xff80000000507802 */ /* 0x000fe20000000f00 */
[----:B------:R-:W-:Y:S01]  /*9640*/  @P2 FFMA.FTZ R80, R9, R132, R11 ;  /* 0x0000008409502223 */ /* 0x000fe2000001000b */
[----:B------:R-:W-:Y:S02]  /*9650*/  F2FP.BF16.PACK_AB R35, R16, R35 ;  /* 0x000000231023723e */ /* 0x000fe400000010ff */
[----:B------:R-:W-:-:S02]  /*9660*/  IADD3 R9, R0, -R3, RZ ;  /* 0x8000000300097210 */ /* 0x000fc40007ffe0ff */
[----:B------:R-:W-:Y:S01]  /*9670*/  LEA R16, R0, R14, 0x9 ;  /* 0x0000000e00107211 */ /* 0x000fe200078e48ff */
[C---:B------:R-:W-:Y:S01]  /*9680*/  IMAD R0, R15.reuse, c[0x0][0x3f4], R81 ;  /* 0x0000fd000f007a24 */ /* 0x040fe200078e0251 */
[----:B------:R-:W-:Y:S01]  /*9690*/  IADD3 R11, R14, -R2, RZ ;  /* 0x800000020e0b7210 */ /* 0x000fe20007ffe0ff */
[----:B------:R-:W-:Y:S01]  /*96a0*/  IMAD.WIDE.U32 R2, R15, c[0x0][0x3f0], R4 ;  /* 0x0000fc000f027a25 */ /* 0x000fe200078e0004 */
[----:B------:R-:W-:-:S03]  /*96b0*/  SHF.L.U32 R4, R10, 0x6, RZ ;  /* 0x000000060a047819 */ /* 0x000fc600000006ff */
[----:B------:R-:W-:Y:S01]  /*96c0*/  IMAD R78, R8, c[0x0][0x498], RZ ;  /* 0x00012600084e7a24 */ /* 0x000fe200078e02ff */
[----:B------:R-:W-:Y:S02]  /*96d0*/  SHF.R.S32.HI R8, RZ, 0x2, R183 ;  /* 0x00000002ff087819 */ /* 0x000fe400000114b7 */
[----:B------:R-:W-:Y:S02]  /*96e0*/  MOV R7, UR10 ;  /* 0x0000000a00077c02 */ /* 0x000fe40008000f00 */
[----:B------:R-:W-:Y:S02]  /*96f0*/  LOP3.LUT R5, R10, 0x1, RZ, 0xc0, !PT ;  /* 0x000000010a057812 */ /* 0x000fe400078ec0ff */
[----:B------:R-:W-:Y:S02]  /*9700*/  IADD3 R3, R3, R0, RZ ;  /* 0x0000000003037210 */ /* 0x000fe40007ffe0ff */
[----:B------:R-:W-:Y:S01]  /*9710*/  LEA R0, R9, R8, 0x4 ;  /* 0x0000000809007211 */ /* 0x000fe200078e20ff */
[C---:B------:R-:W-:Y:S01]  /*9720*/  IMAD R78, R15.reuse, c[0x0][0x49c], R78 ;  /* 0x000127000f4e7a24 */ /* 0x040fe200078e024e */
[----:B------:R-:W-:Y:S01]  /*9730*/  LOP3.LUT R4, R4, 0x1c0, RZ, 0xc0, !PT ;  /* 0x000001c004047812 */ /* 0x000fe200078ec0ff */
[----:B------:R-:W-:Y:S01]  /*9740*/  IMAD.WIDE.U32 R14, R15, c[0x0][0x498], R6 ;  /* 0x000126000f0e7a25 */ /* 0x000fe200078e0006 */
[----:B------:R-:W-:-:S02]  /*9750*/  R2P PR, R10, 0x6 ;  /* 0x000000060a007804 */ /* 0x000fc40000000000 */
[----:B------:R-:W-:Y:S02]  /*9760*/  ISETP.NE.U32.AND P3, PT, R5, 0x1, PT ;  /* 0x000000010500780c */ /* 0x000fe40003f65070 */
[----:B------:R-:W-:Y:S02]  /*9770*/  SHF.R.S32.HI R6, RZ, 0x1f, R133 ;  /* 0x0000001fff067819 */ /* 0x000fe40000011485 */
[----:B------:R-:W-:Y:S02]  /*9780*/  LEA R5, R11, R0, 0x3 ;  /* 0x000000000b057211 */ /* 0x000fe400078e18ff */
[----:B------:R-:W-:Y:S01]  /*9790*/  LEA.HI R4, R4, R4, RZ, 0x1d ;  /* 0x0000000404047211 */ /* 0x000fe200078fe8ff */
[----:B------:R-:W-:Y:S01]  /*97a0*/  IMAD R81, R182, c[0x0][0x388], RZ ;  /* 0x0000e200b6517a24 */ /* 0x000fe200078e02ff */
[C---:B-1----:R-:W-:Y:S02]  /*97b0*/  LEA R0, R82.reuse, R0, 0x7 ;  /* 0x0000000052007211 */ /* 0x042fe400078e38ff */
[----:B------:R-:W-:Y:S01]  /*97c0*/  LEA R10, R82, R5, 0x7 ;  /* 0x00000005520a7211 */ /* 0x000fe200078e38ff */
[----:B------:R-:W-:Y:S01]  /*97d0*/  IMAD R5, R6, c[0x0][0x3e0], RZ ;  /* 0x0000f80006057a24 */ /* 0x000fe200078e02ff */
[----:B------:R-:W-:-:S02]  /*97e0*/  LEA R4, R16, R4, 0x1 ;  /* 0x0000000410047211 */ /* 0x000fc400078e08ff */
[C---:B------:R-:W-:Y:S01]  /*97f0*/  ISETP.GE.OR P5, PT, R0.reuse, R81, P4 ;  /* 0x000000510000720c */ /* 0x040fe200027a6670 */
[C---:B------:R-:W-:Y:S01]  /*9800*/  IMAD R6, R133.reuse, c[0x0][0x3e4], R5 ;  /* 0x0000f90085067a24 */ /* 0x040fe200078e0205 */
[----:B------:R-:W-:Y:S02]  /*9810*/  IADD3 R7, R0, 0x8, RZ ;  /* 0x0000000800077810 */ /* 0x000fe40007ffe0ff */
[----:B------:R-:W-:Y:S01]  /*9820*/  SHF.L.U32 R0, R4, 0x1, RZ ;  /* 0x0000000104007819 */ /* 0x000fe200000006ff */
[----:B------:R-:W-:Y:S01]  /*9830*/  IMAD.WIDE.U32 R4, R133, c[0x0][0x3e0], R2 ;  /* 0x0000f80085047a25 */ /* 0x000fe200078e0002 */
[----:B------:R-:W-:-:S03]  /*9840*/  F2FP.BF16.PACK_AB R13, R180, R13 ;  /* 0x0000000db40d723e */ /* 0x000fc600000010ff */
[----:B------:R-:W-:Y:S01]  /*9850*/  @P0 IMAD.HI.U32 R8, R10, c[0x0][0x4ec], RZ ;  /* 0x00013b000a080a27 */ /* 0x000fe200078e00ff */
[----:B------:R-:W-:Y:S02]  /*9860*/  F2FP.BF16.PACK_AB R12, R143, R12 ;  /* 0x0000000c8f0c723e */ /* 0x000fe400000010ff */
[----:B------:R-:W-:Y:S02]  /*9870*/  IADD3 R5, R5, R6, RZ ;  /* 0x0000000605057210 */ /* 0x000fe40007ffe0ff */
[----:B------:R-:W-:Y:S02]  /*9880*/  ISETP.GE.OR P4, PT, R7, R81, P4 ;  /* 0x000000510700720c */ /* 0x000fe40002786670 */
[----:B------:R-:W-:Y:S02]  /*9890*/  MOV R3, R10 ;  /* 0x0000000a00037202 */ /* 0x000fe40000000f00 */
[----:B------:R-:W-:Y:S02]  /*98a0*/  SHF.R.S32.HI R7, RZ, 0x1f, R134 ;  /* 0x0000001fff077819 */ /* 0x000fe40000011486 */
[----:B------:R-:W-:Y:S01]  /*98b0*/  @P0 SHF.R.U32.HI R3, RZ, c[0x0][0x4f0], R8 ;  /* 0x00013c00ff030a19 */ /* 0x000fe20000011608 */
[----:B------:R-:W-:Y:S04]  /*98c0*/  STS [R0+0x80], R13 ;  /* 0x0000800d00007388 */ /* 0x000fe80000000800 */
[----:B------:R1:W-:Y:S01]  /*98d0*/  STS [R0+0x480], R12 ;  /* 0x0004800c00007388 */ /* 0x0003e20000000800 */
[----:B------:R-:W-:Y:S01]  /*98e0*/  IMAD R6, R7, c[0x0][0x3d8], RZ ;  /* 0x0000f60007067a24 */ /* 0x000fe200078e02ff */
[----:B------:R-:W-:-:S02]  /*98f0*/  IADD3 R9, R0, 0x80, RZ ;  /* 0x0000008000097810 */ /* 0x000fc40007ffe0ff */
[----:B------:R-:W-:Y:S01]  /*9900*/  MOV R7, 0x20 ;  /* 0x0000002000077802 */ /* 0x000fe20000000f00 */
[----:B------:R-:W-:Y:S01]  /*9910*/  IMAD R16, R134, c[0x0][0x3dc], R6 ;  /* 0x0000f70086107a24 */ /* 0x000fe200078e0206 */
[----:B------:R-:W-:Y:S02]  /*9920*/  SHF.R.S32.HI R6, RZ, 0x1f, R3 ;  /* 0x0000001fff067819 */ /* 0x000fe40000011403 */
[----:B------:R-:W-:Y:S02]  /*9930*/  IADD3 R8, P0, R3, R14, RZ ;  /* 0x0000000e03087210 */ /* 0x000fe40007f1e0ff */
[----:B------:R-:W-:Y:S02]  /*9940*/  IADD3 R2, R0, 0x70, RZ ;  /* 0x0000007000027810 */ /* 0x000fe40007ffe0ff */
[----:B------:R-:W-:Y:S02]  /*9950*/  @P3 IADD3 R2, R9, 0x10, RZ ;  /* 0x0000001009023810 */ /* 0x000fe40007ffe0ff */
[----:B------:R-:W-:Y:S01]  /*9960*/  IADD3.X R9, R6, R15, R78, P0, !PT ;  /* 0x0000000f06097210 */ /* 0x000fe200007fe44e */
[----:B-1----:R-:W-:Y:S01]  /*9970*/  IMAD.WIDE.U32 R12, R134, c[0x0][0x3d8], R4 ;  /* 0x0000f600860c7a25 */ /* 0x002fe200078e0004 */
[----:B------:R-:W-:Y:S01]  /*9980*/  IADD3 R4, -R3, RZ, RZ ;  /* 0x000000ff03047210 */ /* 0x000fe20007ffe1ff */
[----:B------:R1:W5:Y:S04]  /*9990*/  LDL R78, [R1+0xb4] ;  /* 0x0000b400014e7983 */ /* 0x0003680000100800 */
[----:B------:R-:W-:Y:S01]  /*99a0*/  IMAD R4, R4, c[0x0][0x4e8], R10 ;  /* 0x00013a0004047a24 */ /* 0x000fe200078e020a */
[----:B------:R-:W-:-:S02]  /*99b0*/  SEL R5, R7, 0xffffffe0, !P1 ;  /* 0xffffffe007057807 */ /* 0x000fc40004800000 */
[----:B------:R-:W-:Y:S02]  /*99c0*/  MOV R6, 0x40 ;  /* 0x0000004000067802 */ /* 0x000fe40000000f00 */
[----:B------:R-:W-:Y:S02]  /*99d0*/  SHF.R.S32.HI R7, RZ, 0x1f, R4 ;  /* 0x0000001fff077819 */ /* 0x000fe40000011404 */
[----:B------:R-:W-:Y:S02]  /*99e0*/  SEL R6, R6, 0xffffffc0, !P2 ;  /* 0xffffffc006067807 */ /* 0x000fe40005000000 */
[----:B------:R-:W-:Y:S01]  /*99f0*/  F2FP.BF16.PACK_AB R17, R179, R17 ;  /* 0x00000011b311723e */ /* 0x000fe200000010ff */
[----:B------:R-:W-:Y:S01]  /*9a00*/  IMAD R7, R7, c[0x0][0x488], RZ ;  /* 0x0001220007077a24 */ /* 0x000fe200078e02ff */
[----:B------:R-:W-:Y:S02]  /*9a10*/  F2FP.BF16.PACK_AB R18, R147, R18 ;  /* 0x000000129312723e */ /* 0x000fe400000010ff */
[----:B------:R-:W-:-:S02]  /*9a20*/  F2FP.BF16.PACK_AB R19, R178, R19 ;  /* 0x00000013b213723e */ /* 0x000fc400000010ff */
[----:B------:R-:W-:Y:S02]  /*9a30*/  F2FP.BF16.PACK_AB R22, R151, R22 ;  /* 0x000000169716723e */ /* 0x000fe400000010ff */
[----:B------:R-:W-:Y:S01]  /*9a40*/  IADD3 R3, R0, R5, RZ ;  /* 0x0000000500037210 */ /* 0x000fe20007ffe0ff */
[C---:B------:R-:W-:Y:S01]  /*9a50*/  IMAD R10, R4.reuse, c[0x0][0x48c], R7 ;  /* 0x00012300040a7a24 */ /* 0x040fe200078e0207 */
[----:B------:R-:W-:Y:S02]  /*9a60*/  F2FP.BF16.PACK_AB R21, R177, R21 ;  /* 0x00000015b115723e */ /* 0x000fe400000010ff */
[----:B------:R-:W-:Y:S02]  /*9a70*/  F2FP.BF16.PACK_AB R20, R155, R20 ;  /* 0x000000149b14723e */ /* 0x000fe400000010ff */
[----:B------:R-:W-:Y:S01]  /*9a80*/  IADD3 R14, R5, R2, RZ ;  /* 0x00000002050e7210 */ /* 0x000fe20007ffe0ff */
[----:B------:R-:W-:Y:S01]  /*9a90*/  IMAD.WIDE.U32 R8, R4, c[0x0][0x488], R8 ;  /* 0x0001220004087a25 */ /* 0x000fe200078e0008 */
[----:B------:R-:W-:-:S02]  /*9aa0*/  F2FP.BF16.PACK_AB R23, R176, R23 ;  /* 0x00000017b017723e */ /* 0x000fc400000010ff */
[----:B------:R-:W-:Y:S02]  /*9ab0*/  F2FP.BF16.PACK_AB R24, R159, R24 ;  /* 0x000000189f18723e */ /* 0x000fe400000010ff */
[----:B------:R-:W-:Y:S01]  /*9ac0*/  IADD3 R5, R0, R6, RZ ;  /* 0x0000000600057210 */ /* 0x000fe20007ffe0ff */
[----:B------:R-:W-:Y:S01]  /*9ad0*/  STS [R2], R17 ;  /* 0x0000001102007388 */ /* 0x000fe20000000800 */
[----:B------:R-:W-:Y:S02]  /*9ae0*/  F2FP.BF16.PACK_AB R25, R175, R25 ;  /* 0x00000019af19723e */ /* 0x000fe400000010ff */
[----:B------:R-:W-:Y:S01]  /*9af0*/  F2FP.BF16.PACK_AB R26, R163, R26 ;  /* 0x0000001aa31a723e */ /* 0x000fe200000010ff */
[----:B------:R-:W-:Y:S01]  /*9b00*/  STS [R2+0x400], R18 ;  /* 0x0004001202007388 */ /* 0x000fe20000000800 */
[----:B------:R-:W-:Y:S02]  /*9b10*/  IADD3 R7, R6, R2, RZ ;  /* 0x0000000206077210 */ /* 0x000fe40007ffe0ff */
[----:B------:R-:W-:Y:S01]  /*9b20*/  F2FP.BF16.PACK_AB R58, R174, R164 ;  /* 0x000000a4ae3a723e */ /* 0x000fe200000010ff */
[----:B------:R-:W-:Y:S01]  /*9b30*/  STS [R3+0x80], R19 ;  /* 0x0000801303007388 */ /* 0x000fe20000000800 */
[----:B------:R-:W-:-:S02]  /*9b40*/  F2FP.BF16.PACK_AB R57, R167, R57 ;  /* 0x00000039a739723e */ /* 0x000fc400000010ff */
[----:B------:R-:W-:Y:S01]  /*9b50*/  IADD3 R4, R6, R3, RZ ;  /* 0x0000000306047210 */ /* 0x000fe20007ffe0ff */
[----:B------:R-:W-:Y:S01]  /*9b60*/  STS [R3+0x480], R22 ;  /* 0x0004801603007388 */ /* 0x000fe20000000800 */
[----:B------:R-:W-:Y:S02]  /*9b70*/  F2FP.BF16.PACK_AB R56, R173, R168 ;  /* 0x000000a8ad38723e */ /* 0x000fe400000010ff */
[----:B------:R-:W-:Y:S01]  /*9b80*/  F2FP.BF16.PACK_AB R55, R171, R170 ;  /* 0x000000aaab37723e */ /* 0x000fe200000010ff */
[----:B------:R-:W-:Y:S01]  /*9b90*/  STS [R14], R21 ;  /* 0x000000150e007388 */ /* 0x000fe20000000800 */
[----:B------:R-:W-:Y:S02]  /*9ba0*/  IADD3 R6, R14, R6, RZ ;  /* 0x000000060e067210 */ /* 0x000fe40007ffe0ff */
[----:B------:R-:W-:Y:S01]  /*9bb0*/  F2FP.BF16.PACK_AB R54, R172, R145 ;  /* 0x00000091ac36723e */ /* 0x000fe200000010ff */
[----:B------:R-:W-:Y:S01]  /*9bc0*/  STS [R14+0x400], R20 ;  /* 0x000400140e007388 */ /* 0x000fe20000000800 */
[----:B------:R-:W-:-:S02]  /*9bd0*/  F2FP.BF16.PACK_AB R53, R44, R53 ;  /* 0x000000352c35723e */ /* 0x000fc400000010ff */
[----:B------:R-:W-:Y:S01]  /*9be0*/  F2FP.BF16.PACK_AB R52, R169, R144 ;  /* 0x00000090a934723e */ /* 0x000fe200000010ff */
[----:B------:R-:W-:Y:S01]  /*9bf0*/  STS [R5+0x80], R23 ;  /* 0x0000801705007388 */ /* 0x000fe20000000800 */
[----:B------:R-:W-:Y:S02]  /*9c00*/  F2FP.BF16.PACK_AB R51, R40, R42 ;  /* 0x0000002a2833723e */ /* 0x000fe400000010ff */
[----:B------:R-:W-:Y:S01]  /*9c10*/  F2FP.BF16.PACK_AB R50, R165, R141 ;  /* 0x0000008da532723e */ /* 0x000fe200000010ff */
[----:B------:R-:W-:Y:S01]  /*9c20*/  STS [R5+0x480], R24 ;  /* 0x0004801805007388 */ /* 0x000fe20000000800 */
[----:B------:R-:W-:Y:S02]  /*9c30*/  F2FP.BF16.PACK_AB R49, R38, R49 ;  /* 0x000000312631723e */ /* 0x000fe400000010ff */
[----:B------:R-:W-:Y:S01]  /*9c40*/  F2FP.BF16.PACK_AB R48, R161, R48 ;  /* 0x00000030a130723e */ /* 0x000fe200000010ff */
[----:B------:R-:W-:Y:S01]  /*9c50*/  STS [R7], R25 ;  /* 0x0000001907007388 */ /* 0x000fe20000000800 */
[----:B------:R-:W-:-:S03]  /*9c60*/  F2FP.BF16.PACK_AB R47, R36, R47 ;  /* 0x0000002f242f723e */ /* 0x000fc600000010ff */
[----:B------:R-:W-:Y:S01]  /*9c70*/  STS [R7+0x400], R26 ;  /* 0x0004001a07007388 */ /* 0x000fe20000000800 */
[----:B------:R-:W-:Y:S02]  /*9c80*/  F2FP.BF16.PACK_AB R46, R160, R140 ;  /* 0x0000008ca02e723e */ /* 0x000fe400000010ff */
[----:B------:R-:W-:Y:S01]  /*9c90*/  F2FP.BF16.PACK_AB R45, R34, R45 ;  /* 0x0000002d222d723e */ /* 0x000fe200000010ff */
[----:B------:R-:W-:Y:S01]  /*9ca0*/  STS [R4+0x80], R58 ;  /* 0x0000803a04007388 */ /* 0x000fe20000000800 */
[----:B------:R-:W-:-:S03]  /*9cb0*/  F2FP.BF16.PACK_AB R44, R157, R139 ;  /* 0x0000008b9d2c723e */ /* 0x000fc600000010ff */
[----:B------:R-:W-:Y:S01]  /*9cc0*/  STS [R4+0x480], R57 ;  /* 0x0004803904007388 */ /* 0x000fe20000000800 */
[----:B------:R-:W-:-:S03]  /*9cd0*/  F2FP.BF16.PACK_AB R43, R59, R43 ;  /* 0x0000002b3b2b723e */ /* 0x000fc600000010ff */
[----:B------:R-:W-:Y:S01]  /*9ce0*/  STS [R6], R56 ;  /* 0x0000003806007388 */ /* 0x000fe20000000800 */
[----:B------:R-:W-:-:S03]  /*9cf0*/  F2FP.BF16.PACK_AB R42, R156, R138 ;  /* 0x0000008a9c2a723e */ /* 0x000fc600000010ff */
[----:B------:R-:W-:Y:S01]  /*9d00*/  STS [R6+0x400], R55 ;  /* 0x0004003706007388 */ /* 0x000fe20000000800 */
        /* <DEDUP_REMOVED lines=13> */
[----:B------:R-:W-:Y:S04]  /*9de0*/  STS [R14+0x4000], R48 ;  /* 0x004000300e007388 */ /* 0x000fe80000000800 */
[----:B------:R-:W-:Y:S01]  /*9df0*/  STS [R14+0x4400], R47 ;  /* 0x0044002f0e007388 */ /* 0x000fe20000000800 */
[----:B------:R-:W-:-:S03]  /*9e00*/  F2FP.BF16.PACK_AB R29, R87, R29 ;  /* 0x0000001d571d723e */ /* 0x000fc600000010ff */
[----:B------:R-:W-:Y:S04]  /*9e10*/  STS [R5+0x4080], R46 ;  /* 0x0040802e05007388 */ /* 0x000fe80000000800 */
[----:B------:R-:W-:Y:S01]  /*9e20*/  STS [R5+0x4480], R45 ;  /* 0x0044802d05007388 */ /* 0x000fe20000000800 */
[----:B------:R-:W-:-:S03]  /*9e30*/  F2FP.BF16.PACK_AB R28, R89, R88 ;  /* 0x00000058591c723e */ /* 0x000fc600000010ff */
[----:B------:R-:W3:Y:S01]  /*9e40*/  LDL R84, [R1+0xc0] ;  /* 0x0000c00001547983 */ /* 0x000ee20000100800 */
[----:B------:R-:W-:-:S03]  /*9e50*/  F2FP.BF16.PACK_AB R27, R91, R27 ;  /* 0x0000001b5b1b723e */ /* 0x000fc600000010ff */
[----:B------:R-:W-:Y:S04]  /*9e60*/  STS [R7+0x4000], R44 ;  /* 0x0040002c07007388 */ /* 0x000fe80000000800 */
        /* <DEDUP_REMOVED lines=36> */
[----:B------:R4:W-:Y:S04]  /*a0b0*/  STS [R4+0x8480], R77 ;  /* 0x0084804d04007388 */ /* 0x0009e80000000800 */
[----:B------:R1:W-:Y:S04]  /*a0c0*/  STS [R6+0x8000], R76 ;  /* 0x0080004c06007388 */ /* 0x0003e80000000800 */
[----:B------:R-:W-:Y:S04]  /*a0d0*/  STS [R6+0x8400], R75 ;  /* 0x0084004b06007388 */ /* 0x000fe80000000800 */
        /* <DEDUP_REMOVED lines=13> */
[----:B------:R2:W-:Y:S04]  /*a1b0*/  STS [R4+0xc480], R61 ;  /* 0x00c4803d04007388 */ /* 0x0005e80000000800 */
[----:B----4-:R4:W5:Y:S04]  /*a1c0*/  LDL R77, [R1+0xb8] ;  /* 0x0000b800014d7983 */ /* 0x0109680000100800 */
[----:B-1----:R4:W5:Y:S01]  /*a1d0*/  LDL R76, [R1+0xb0] ;  /* 0x0000b000014c7983 */ /* 0x0029620000100800 */
[----:B--2---:R-:W-:-:S03]  /*a1e0*/  SHF.L.U32 R4, R83, 0x1, RZ ;  /* 0x0000000153047819 */ /* 0x004fc600000006ff */
[----:B------:R4:W5:Y:S01]  /*a1f0*/  LDL.64 R82, [R1+0xa8] ;  /* 0x0000a80001527983 */ /* 0x0009620000100a00 */
[C---:B------:R-:W-:Y:S02]  /*a200*/  LEA R15, P0, R8.reuse, c[0x0][0x450], 0x2 ;  /* 0x00011400080f7a11 */ /* 0x040fe400078010ff */
[----:B------:R-:W-:Y:S02]  /*a210*/  IADD3 R9, R9, R10, RZ ;  /* 0x0000000a09097210 */ /* 0x000fe40007ffe0ff */
[----:B------:R-:W-:Y:S02]  /*a220*/  F2FP.BF16.PACK_AB R60, R129, R128 ;  /* 0x00000080813c723e */ /* 0x000fe400000010ff */
[----:B------:R-:W-:Y:S02]  /*a230*/  F2FP.BF16.PACK_AB R130, R131, R130 ;  /* 0x000000828382723e */ /* 0x000fe400000010ff */
[----:B------:R-:W-:Y:S01]  /*a240*/  LEA.HI.X R9, R8, c[0x0][0x454], R9, 0x2, P0 ;  /* 0x0001150008097a11 */ /* 0x000fe200000f1409 */
[----:B------:R-:W-:Y:S04]  /*a250*/  STS [R6+0xc000], R60 ;  /* 0x00c0003c06007388 */ /* 0x000fe80000000800 */
[----:B------:R-:W-:Y:S04]  /*a260*/  STS [R6+0xc400], R130 ;  /* 0x00c4008206007388 */ /* 0x000fe80000000800 */
[----:B------:R-:W-:Y:S04]  /*a270*/  SHFL.IDX PT, R10, R15, RZ, 0x1c1f ;  /* 0x001c1fff0f0a7589 */ /* 0x000fe800000e0000 */
[----:B------:R-:W1:Y:S04]  /*a280*/  SHFL.IDX PT, R11, R9, RZ, 0x1c1f ;  /* 0x001c1fff090b7589 */ /* 0x000e6800000e0000 */
[----:B------:R-:W-:Y:S06]  /*a290*/  BAR.SYNC.DEFER_BLOCKING 0x1, 0x100 ;  /* 0x0044000000007b1d */ /* 0x000fec0000010000 */
[----:B------:R-:W-:Y:S04]  /*a2a0*/  SHFL.IDX PT, R8, R15, 0x1, 0x1c1f ;  /* 0x003c1f000f087f89 */ /* 0x000fe800000e0000 */
[----:B------:R-:W2:Y:S04]  /*a2b0*/  SHFL.IDX PT, R9, R9, 0x1, 0x1c1f ;  /* 0x003c1f0009097f89 */ /* 0x000ea800000e0000 */
[----:B-1----:R1:W-:Y:S04]  /*a2c0*/  @!P5 ST.E [R10.64], R80 ;  /* 0x000000500a00d985 */ /* 0x0023e8000c101908 */
[----:B--2---:R4:W-:Y:S04]  /*a2d0*/  @!P4 ST.E [R8.64], R79 ;  /* 0x0000004f0800c985 */ /* 0x0049e8000c101908 */
[----:B------:R4:W2:Y:S04]  /*a2e0*/  LDS.128 R40, [R4+0x1080] ;  /* 0x0010800004287984 */ /* 0x0008a80000000c00 */
[----:B------:R4:W1:Y:S04]  /*a2f0*/  LDS.128 R56, [R4+0x2080] ;  /* 0x0020800004387984 */ /* 0x0008680000000c00 */
[----:B------:R4:W2:Y:S04]  /*a300*/  LDS.128 R68, [R4+0x3080] ;  /* 0x0030800004447984 */ /* 0x0008a80000000c00 */
        /* <DEDUP_REMOVED lines=8> */
[----:B------:R4:W2:Y:S01]  /*a390*/  LDS.128 R72, [R4+0xf080] ;  /* 0x00f0800004487984 */ /* 0x0008a20000000c00 */
[----:B------:R-:W-:-:S02]  /*a3a0*/  IADD3 R0, R13, R16, RZ ;  /* 0x000000100d007210 */ /* 0x000fc40007ffe0ff */
[----:B-1----:R-:W-:-:S04]  /*a3b0*/  LEA R11, P0, R12, c[0x0][0x380], 0x1 ;  /* 0x0000e0000c0b7a11 */ /* 0x002fc800078008ff */
[----:B------:R-:W-:Y:S01]  /*a3c0*/  LEA.HI.X R10, R12, c[0x0][0x384], R0, 0x1, P0 ;  /* 0x0000e1000c0a7a11 */ /* 0x000fe200000f0c00 */
[----:B------:R4:W1:Y:S01]  /*a3d0*/  SHFL.IDX PT, R2, R11, RZ, 0x181f ;  /* 0x00181fff0b027589 */ /* 0x00086200000e0000 */
[----:B------:R-:W-:Y:S01]  /*a3e0*/  BSSY B0, `(.L_x_4) ;  /* 0x000001d000007945 */ /* 0x000fe20003800000 */
[----:B---3--:R-:W-:Y:S02]  /*a3f0*/  ISETP.GE.AND P0, PT, R84, R81, PT ;  /* 0x000000515400720c */ /* 0x008fe40003f06270 */
[----:B------:R4:W3:Y:S11]  /*a400*/  SHFL.IDX PT, R3, R10, RZ, 0x181f ;  /* 0x00181fff0a037589 */ /* 0x0008f600000e0000 */
[----:B------:R-:W-:Y:S05]  /*a410*/  @P0 BRA `(.L_x_5) ;  /* 0x0000019000000947 */ /* 0x000fea0003800000 */
[----:B-1----:R-:W1:Y:S01]  /*a420*/  LDS.128 R24, [R4+0x80] ;  /* 0x0000800004187984 */ /* 0x002e620000000c00 */
[----:B-----5:R-:W-:-:S02]  /*a430*/  ISETP.GE.AND P2, PT, R78, c[0x0][0x3c8], PT ;  /* 0x0000f2004e007a0c */ /* 0x020fc40003f46270 */
[----:B------:R-:W-:Y:S01]  /*a440*/  ISETP.GE.AND P1, PT, R77, c[0x0][0x3c8], PT ;  /* 0x0000f2004d007a0c */ /* 0x000fe20003f26270 */
[----:B------:R-:W4:Y:S01]  /*a450*/  LDS.128 R20, [R4+0x4080] ;  /* 0x0040800004147984 */ /* 0x000f220000000c00 */
[----:B------:R-:W-:Y:S02]  /*a460*/  ISETP.GE.AND P0, PT, R76, c[0x0][0x3c8], PT ;  /* 0x0000f2004c007a0c */ /* 0x000fe40003f06270 */
[----:B------:R-:W-:Y:S01]  /*a470*/  ISETP.GE.AND P3, PT, R82, c[0x0][0x3c8], PT ;  /* 0x0000f20052007a0c */ /* 0x000fe20003f66270 */
[----:B------:R-:W3:Y:S04]  /*a480*/  LDS.128 R16, [R4+0x8080] ;  /* 0x0080800004107984 */ /* 0x000ee80000000c00 */
[----:B------:R2:W3:Y:S04]  /*a490*/  LDS.128 R12, [R4+0xc080] ;  /* 0x00c08000040c7984 */ /* 0x0004e80000000c00 */
[----:B------:R-:W-:-:S02]  /*a4a0*/  @!P1 SHF.R.S32.HI R0, RZ, 0x1f, R77 ;  /* 0x0000001fff009819 */ /* 0x000fc4000001144d */
[----:B------:R-:W-:Y:S02]  /*a4b0*/  @!P0 SHF.R.S32.HI R5, RZ, 0x1f, R76 ;  /* 0x0000001fff058819 */ /* 0x000fe4000001144c */
[----:B---34-:R-:W-:Y:S01]  /*a4c0*/  @!P3 IMAD.WIDE R8, R82, 0x2, R2 ;  /* 0x000000025208b825 */ /* 0x018fe200078e0202 */
[----:B--2---:R-:W-:-:S04]  /*a4d0*/  @!P2 SHF.R.S32.HI R4, RZ, 0x1f, R78 ;  /* 0x0000001fff04a819 */ /* 0x004fc8000001144e */
[----:B------:R-:W-:Y:S01]  /*a4e0*/  @!P2 LEA.HI R6, R4, R78, RZ, 0x3 ;  /* 0x0000004e0406a211 */ /* 0x000fe200078f18ff */
[----:B-1----:R1:W-:Y:S01]  /*a4f0*/  @!P3 ST.E.128 [R8.64], R24 ;  /* 0x000000180800b985 */ /* 0x0023e2000c101d08 */
[----:B------:R-:W-:Y:S02]  /*a500*/  @!P1 LEA.HI R4, R0, R77, RZ, 0x3 ;  /* 0x0000004d00049211 */ /* 0x000fe400078f18ff */
[----:B------:R-:W-:Y:S02]  /*a510*/  @!P0 LEA.HI R0, R5, R76, RZ, 0x3 ;  /* 0x0000004c05008211 */ /* 0x000fe400078f18ff */
[----:B------:R-:W-:Y:S02]  /*a520*/  @!P2 LOP3.LUT R6, R6, 0xfffffff8, RZ, 0xc0, !PT ;  /* 0xfffffff80606a812 */ /* 0x000fe400078ec0ff */
[----:B------:R-:W-:Y:S02]  /*a530*/  @!P1 LOP3.LUT R4, R4, 0xfffffff8, RZ, 0xc0, !PT ;  /* 0xfffffff804049812 */ /* 0x000fe400078ec0ff */
[----:B------:R-:W-:Y:S01]  /*a540*/  @!P0 LOP3.LUT R0, R0, 0xfffffff8, RZ, 0xc0, !PT ;  /* 0xfffffff800008812 */ /* 0x000fe200078ec0ff */
[----:B------:R-:W-:-:S04]  /*a550*/  @!P2 IMAD.WIDE R6, R6, 0x2, R2 ;  /* 0x000000020606a825 */ /* 0x000fc800078e0202 */
[--C-:B------:R-:W-:Y:S01]  /*a560*/  @!P1 IMAD.WIDE R4, R4, 0x2, R2.reuse ;  /* 0x0000000204049825 */ /* 0x100fe200078e0202 */
[----:B------:R1:W-:Y:S03]  /*a570*/  @!P2 ST.E.128 [R6.64], R20 ;  /* 0x000000140600a985 */ /* 0x0003e6000c101d08 */
[----:B------:R-:W-:Y:S01]  /*a580*/  @!P0 IMAD.WIDE R2, R0, 0x2, R2 ;  /* 0x0000000200028825 */ /* 0x000fe200078e0202 */
[----:B------:R1:W-:Y:S04]  /*a590*/  @!P1 ST.E.128 [R4.64], R16 ;  /* 0x0000001004009985 */ /* 0x0003e8000c101d08 */
[----:B------:R1:W-:Y:S02]  /*a5a0*/  @!P0 ST.E.128 [R2.64], R12 ;  /* 0x0000000c02008985 */ /* 0x0003e4000c101d08 */
.L_x_5:
[----:B-1----:R-:W-:Y:S05]  /*a5b0*/  BSYNC B0 ;  /* 0x0000000000007941 */ /* 0x002fea0003800000 */
.L_x_4:
[----:B------:R-:W-:Y:S01]  /*a5c0*/  IADD3 R0, R84, 0x20, RZ ;  /* 0x0000002054007810 */ /* 0x000fe20007ffe0ff */
[----:B---3--:R1:W3:Y:S01]  /*a5d0*/  SHFL.IDX PT, R3, R10, 0x1, 0x181f ;  /* 0x00381f000a037f89 */ /* 0x0082e200000e0000 */
[----:B------:R-:W-:Y:S02]  /*a5e0*/  BSSY B0, `(.L_x_6) ;  /* 0x0000019000007945 */ /* 0x000fe40003800000 */
[----:B------:R-:W-:Y:S01]  /*a5f0*/  ISETP.GE.AND P0, PT, R0, R81, PT ;  /* 0x000000510000720c */ /* 0x000fe20003f06270 */
[----:B------:R1:W4:-:S12]  /*a600*/  SHFL.IDX PT, R2, R11, 0x1, 0x181f ;  /* 0x00381f000b027f89 */ /* 0x00031800000e0000 */
[----:B------:R-:W-:Y:S05]  /*a610*/  @P0 BRA `(.L_x_7) ;  /* 0x0000015000000947 */ /* 0x000fea0003800000 */
[----:B-----5:R-:W-:Y:S02]  /*a620*/  ISETP.GE.AND P2, PT, R78, c[0x0][0x3c8], PT ;  /* 0x0000f2004e007a0c */ /* 0x020fe40003f46270 */
[----:B------:R-:W-:Y:S02]  /*a630*/  ISETP.GE.AND P1, PT, R77, c[0x0][0x3c8], PT ;  /* 0x0000f2004d007a0c */ /* 0x000fe40003f26270 */
[----:B------:R-:W-:Y:S02]  /*a640*/  ISETP.GE.AND P0, PT, R76, c[0x0][0x3c8], PT ;  /* 0x0000f2004c007a0c */ /* 0x000fe40003f06270 */
[----:B------:R-:W-:-:S07]  /*a650*/  ISETP.GE.AND P3, PT, R82, c[0x0][0x3c8], PT ;  /* 0x0000f20052007a0c */ /* 0x000fce0003f66270 */
[----:B----4-:R-:W-:Y:S02]  /*a660*/  @!P2 SHF.R.S32.HI R4, RZ, 0x1f, R78 ;  /* 0x0000001fff04a819 */ /* 0x010fe4000001144e */
[----:B------:R-:W-:Y:S02]  /*a670*/  @!P1 SHF.R.S32.HI R0, RZ, 0x1f, R77 ;  /* 0x0000001fff009819 */ /* 0x000fe4000001144d */
[----:B------:R-:W-:Y:S02]  /*a680*/  @!P0 SHF.R.S32.HI R5, RZ, 0x1f, R76 ;  /* 0x0000001fff058819 */ /* 0x000fe4000001144c */
[----:B------:R-:W-:Y:S01]  /*a690*/  @!P2 LEA.HI R6, R4, R78, RZ, 0x3 ;  /* 0x0000004e0406a211 */ /* 0x000fe200078f18ff */
[----:B---3--:R-:W-:Y:S01]  /*a6a0*/  @!P3 IMAD.WIDE R8, R82, 0x2, R2 ;  /* 0x000000025208b825 */ /* 0x008fe200078e0202 */
[----:B------:R-:W-:Y:S02]  /*a6b0*/  @!P1 LEA.HI R4, R0, R77, RZ, 0x3 ;  /* 0x0000004d00049211 */ /* 0x000fe400078f18ff */
[----:B------:R-:W-:-:S02]  /*a6c0*/  @!P0 LEA.HI R0, R5, R76, RZ, 0x3 ;  /* 0x0000004c05008211 */ /* 0x000fc400078f18ff */
[----:B------:R-:W-:Y:S01]  /*a6d0*/  @!P2 LOP3.LUT R6, R6, 0xfffffff8, RZ, 0xc0, !PT ;  /* 0xfffffff80606a812 */ /* 0x000fe200078ec0ff */
[----:B--2---:R2:W-:Y:S01]  /*a6e0*/  @!P3 ST.E.128 [R8.64], R40 ;  /* 0x000000280800b985 */ /* 0x0045e2000c101d08 */
        /* <DEDUP_REMOVED lines=8> */
.L_x_7:
[----:B------:R-:W-:Y:S05]  /*a770*/  BSYNC B0 ;  /* 0x0000000000007941 */ /* 0x000fea0003800000 */
.L_x_6:
[----:B------:R-:W-:Y:S01]  /*a780*/  IADD3 R0, R84, 0x40, RZ ;  /* 0x0000004054007810 */ /* 0x000fe20007ffe0ff */
[----:B--23--:R2:W3:Y:S01]  /*a790*/  SHFL.IDX PT, R3, R10, 0x2, 0x181f ;  /* 0x00581f000a037f89 */ /* 0x00c4e200000e0000 */
[----:B------:R-:W-:Y:S02]  /*a7a0*/  BSSY B0, `(.L_x_8) ;  /* 0x0000019000007945 */ /* 0x000fe40003800000 */
[----:B------:R-:W-:Y:S01]  /*a7b0*/  ISETP.GE.AND P0, PT, R0, R81, PT ;  /* 0x000000510000720c */ /* 0x000fe20003f06270 */
[----:B----4-:R2:W4:-:S12]  /*a7c0*/  SHFL.IDX PT, R2, R11, 0x2, 0x181f ;  /* 0x00581f000b027f89 */ /* 0x01051800000e0000 */
[----:B------:R-:W-:Y:S05]  /*a7d0*/  @P0 BRA `(.L_x_9) ;  /* 0x0000015000000947 */ /* 0x000fea0003800000 */
[----:B-----5:R-:W-:Y:S02]  /*a7e0*/  ISETP.GE.AND P2, PT, R78, c[0x0][0x3c8], PT ;  /* 0x0000f2004e007a0c */ /* 0x020fe40003f46270 */
[----:B------:R-:W-:Y:S02]  /*a7f0*/  ISETP.GE.AND P1, PT, R77, c[0x0][0x3c8], PT ;  /* 0x0000f2004d007a0c */ /* 0x000fe40003f26270 */
[----:B------:R-:W-:Y:S02]  /*a800*/  ISETP.GE.AND P0, PT, R76, c[0x0][0x3c8], PT ;  /* 0x0000f2004c007a0c */ /* 0x000fe40003f06270 */
[----:B------:R-:W-:-:S07]  /*a810*/  ISETP.GE.AND P3, PT, R82, c[0x0][0x3c8], PT ;  /* 0x0000f20052007a0c */ /* 0x000fce0003f66270 */
[----:B------:R-:W-:Y:S02]  /*a820*/  @!P2 SHF.R.S32.HI R4, RZ, 0x1f, R78 ;  /* 0x0000001fff04a819 */ /* 0x000fe4000001144e */
[----:B------:R-:W-:Y:S02]  /*a830*/  @!P1 SHF.R.S32.HI R0, RZ, 0x1f, R77 ;  /* 0x0000001fff009819 */ /* 0x000fe4000001144d */
[----:B------:R-:W-:Y:S02]  /*a840*/  @!P0 SHF.R.S32.HI R5, RZ, 0x1f, R76 ;  /* 0x0000001fff058819 */ /* 0x000fe4000001144c */
[----:B------:R-:W-:Y:S01]  /*a850*/  @!P2 LEA.HI R6, R4, R78, RZ, 0x3 ;  /* 0x0000004e0406a211 */ /* 0x000fe200078f18ff */
[----:B---34-:R-:W-:Y:S01]  /*a860*/  @!P3 IMAD.WIDE R8, R82, 0x2, R2 ;  /* 0x000000025208b825 */ /* 0x018fe200078e0202 */
[----:B------:R-:W-:Y:S02]  /*a870*/  @!P1 LEA.HI R4, R0, R77, RZ, 0x3 ;  /* 0x0000004d00049211 */ /* 0x000fe400078f18ff */
[----:B------:R-:W-:-:S02]  /*a880*/  @!P0 LEA.HI R0, R5, R76, RZ, 0x3 ;  /* 0x0000004c05008211 */ /* 0x000fc400078f18ff */
[----:B------:R-:W-:Y:S01]  /*a890*/  @!P2 LOP3.LUT R6, R6, 0xfffffff8, RZ, 0xc0, !PT ;  /* 0xfffffff80606a812 */ /* 0x000fe200078ec0ff */
[----:B------:R3:W-:Y:S01]  /*a8a0*/  @!P3 ST.E.128 [R8.64], R56 ;  /* 0x000000380800b985 */ /* 0x0007e2000c101d08 */
        /* <DEDUP_REMOVED lines=8> */
.L_x_9:
[----:B------:R-:W-:Y:S05]  /*a930*/  BSYNC B0 ;  /* 0x0000000000007941 */ /* 0x000fea0003800000 */
.L_x_8:
[----:B------:R-:W-:Y:S01]  /*a940*/  IADD3 R0, R84, 0x60, RZ ;  /* 0x0000006054007810 */ /* 0x000fe20007ffe0ff */
[----:B---3--:R3:W1:Y:S03]  /*a950*/  SHFL.IDX PT, R3, R10, 0x3, 0x181f ;  /* 0x00781f000a037f89 */ /* 0x00866600000e0000 */
[----:B------:R-:W-:Y:S01]  /*a960*/  ISETP.GE.AND P0, PT, R0, R81, PT ;  /* 0x000000510000720c */ /* 0x000fe20003f06270 */
[----:B----4-:R3:W4:-:S12]  /*a970*/  SHFL.IDX PT, R2, R11, 0x3, 0x181f ;  /* 0x00781f000b027f89 */ /* 0x01071800000e0000 */
[----:B------:R-:W-:Y:S05]  /*a980*/  @P0 EXIT ;  /* 0x000000000000094d */ /* 0x000fea0003800000 */
[----:B-----5:R-:W-:Y:S02]  /*a990*/  ISETP.GE.AND P1, PT, R78, c[0x0][0x3c8], PT ;  /* 0x0000f2004e007a0c */ /* 0x020fe40003f26270 */
[----:B------:R-:W-:Y:S02]  /*a9a0*/  ISETP.GE.AND P0, PT, R77, c[0x0][0x3c8], PT ;  /* 0x0000f2004d007a0c */ /* 0x000fe40003f06270 */
[----:B------:R-:W-:-:S09]  /*a9b0*/  ISETP.GE.AND P2, PT, R82, c[0x0][0x3c8], PT ;  /* 0x0000f20052007a0c */ /* 0x000fd20003f46270 */
[----:B------:R-:W-:Y:S02]  /*a9c0*/  @!P1 SHF.R.S32.HI R4, RZ, 0x1f, R78 ;  /* 0x0000001fff049819 */ /* 0x000fe4000001144e */
[----:B------:R-:W-:Y:S02]  /*a9d0*/  @!P0 SHF.R.S32.HI R0, RZ, 0x1f, R77 ;  /* 0x0000001fff008819 */ /* 0x000fe4000001144d */
[----:B------:R-:W-:Y:S01]  /*a9e0*/  @!P1 LEA.HI R4, R4, R78, RZ, 0x3 ;  /* 0x0000004e04049211 */ /* 0x000fe200078f18ff */
[--C-:B-1--4-:R-:W-:Y:S01]  /*a9f0*/  @!P2 IMAD.WIDE R8, R82, 0x2, R2.reuse ;  /* 0x000000025208a825 */ /* 0x112fe200078e0202 */
[----:B------:R-:W-:Y:S02]  /*aa00*/  @!P0 LEA.HI R0, R0, R77, RZ, 0x3 ;  /* 0x0000004d00008211 */ /* 0x000fe400078f18ff */
[----:B------:R-:W-:Y:S02]  /*aa10*/  @!P1 LOP3.LUT R4, R4, 0xfffffff8, RZ, 0xc0, !PT ;  /* 0xfffffff804049812 */ /* 0x000fe400078ec0ff */
[----:B------:R-:W-:Y:S01]  /*aa20*/  @!P0 LOP3.LUT R0, R0, 0xfffffff8, RZ, 0xc0, !PT ;  /* 0xfffffff800008812 */ /* 0x000fe200078ec0ff */
[----:B------:R1:W-:Y:S02]  /*aa30*/  @!P2 ST.E.128 [R8.64], R68 ;  /* 0x000000440800a985 */ /* 0x0003e4000c101d08 */
[----:B------:R-:W-:-:S04]  /*aa40*/  @!P1 IMAD.WIDE R6, R4, 0x2, R2 ;  /* 0x0000000204069825 */ /* 0x000fc800078e0202 */
[----:B------:R-:W-:Y:S01]  /*aa50*/  @!P0 IMAD.WIDE R4, R0, 0x2, R2 ;  /* 0x0000000200048825 */ /* 0x000fe200078e0202 */
[----:B------:R1:W-:Y:S04]  /*aa60*/  @!P1 ST.E.128 [R6.64], R64 ;  /* 0x0000004006009985 */ /* 0x0003e8000c101d08 */
[----:B------:R1:W-:Y:S01]  /*aa70*/  @!P0 ST.E.128 [R4.64], R60 ;  /* 0x0000003c04008985 */ /* 0x0003e2000c101d08 */
[----:B------:R-:W-:-:S13]  /*aa80*/  ISETP.GE.AND P0, PT, R76, c[0x0][0x3c8], PT ;  /* 0x0000f2004c007a0c */ /* 0x000fda0003f06270 */
[----:B------:R-:W-:Y:S05]  /*aa90*/  @P0 EXIT ;  /* 0x000000000000094d */ /* 0x000fea0003800000 */
[----:B------:R-:W-:-:S04]  /*aaa0*/  SHF.R.S32.HI R0, RZ, 0x1f, R76 ;  /* 0x0000001fff007819 */ /* 0x000fc8000001144c */
[----:B------:R-:W-:-:S04]  /*aab0*/  LEA.HI R0, R0, R76, RZ, 0x3 ;  /* 0x0000004c00007211 */ /* 0x000fc800078f18ff */
[----:B------:R-:W-:-:S05]  /*aac0*/  LOP3.LUT R0, R0, 0xfffffff8, RZ, 0xc0, !PT ;  /* 0xfffffff800007812 */ /* 0x000fca00078ec0ff */
[----:B------:R-:W-:-:S05]  /*aad0*/  IMAD.WIDE R2, R0, 0x2, R2 ;  /* 0x0000000200027825 */ /* 0x000fca00078e0202 */
[----:B------:R-:W-:Y:S01]  /*aae0*/  ST.E.128 [R2.64], R72 ;  /* 0x0000004802007985 */ /* 0x000fe2000c101d08 */
[----:B------:R-:W-:Y:S05]  /*aaf0*/  EXIT ;  /* 0x000000000000794d */ /* 0x000fea0003800000 */
.L_x_10:
[----:B------:R-:W-:-:S00]  /*ab00*/  BRA `(.L_x_10) ;  /* 0xfffffff000007947 */ /* 0x000fc0000383ffff */
[----:B------:R-:W-:-:S00]  /*ab10*/  NOP ;  /* 0x0000000000007918 */ /* 0x000fc00000000000 */
        /* <DEDUP_REMOVED lines=14> */
.L_x_3056:


//--------------------- .text._ZN7cutlass13device_kernelIN5flash19enable_sm80_to_sm89INS1_16FlashAttnFwdSm80INS1_25CollectiveMainloopFwdSm80ILi8ELi1ELb1EN4cute5tupleIJNS5_1CILi128EEENS7_ILi64EEENS7_ILi256EEEEEELi256ENS_10bfloat16_tEfNS_4arch4Sm80ELb0ELb0ELb1ELb1ELb0ELb0ELb1ELb0EEENS1_21CollectiveEpilogueFwdINS6_IJS8_SA_S9_EEENS6_IJNS7_ILi1EEESI_SI_EEESC_SE_Li256ELb1ELb1ELb0ELb0EEENS1_19SingleTileSchedulerILb1ELb0ELb1ELi128EEEEEEEEEvNT_6ParamsE --------------------------
	.section	.text._ZN7cutlass13device_kernelIN5flash19enable_sm80_to_sm89INS1_16FlashAttnFwdSm80INS1_25CollectiveMainloopFwdSm80ILi8ELi1ELb1EN4cute5tupleIJNS5_1CILi128EEENS7_ILi64EEENS7_ILi256EEEEEELi256ENS_10bfloat16_tEfNS_4arch4Sm80ELb0ELb0ELb1ELb1ELb0ELb0ELb1ELb0EEENS1_21CollectiveEpilogueFwdINS6_IJS8_SA_S9_EEENS6_IJNS7_ILi1EEESI_SI_EEESC_SE_Li256ELb1ELb1ELb0ELb0EEENS1_19SingleTileSchedulerILb1ELb0ELb1ELi128EEEEEEEEEvNT_6ParamsE,"ax",@progbits
	.sectioninfo	@"SHI_REGISTERS=255"
	.align	128
.text._ZN7cutlass13device_kernelIN5flash19enable_sm80_to_sm89INS1_16FlashAttnFwdSm80INS1_25CollectiveMainloopFwdSm80ILi8ELi1ELb1EN4cute5tupleIJNS5_1CILi128EEENS7_ILi64EEENS7_ILi256EEEEEELi256ENS_10bfloat16_tEfNS_4arch4Sm80ELb0ELb0ELb1ELb1ELb0ELb0ELb1ELb0EEENS1_21CollectiveEpilogueFwdINS6_IJS8_SA_S9_EEENS6_IJNS7_ILi1EEESI_SI_EEESC_SE_Li256ELb1ELb1ELb0ELb0EEENS1_19SingleTileSchedulerILb1ELb0ELb1ELi128EEEEEEEEEvNT_6ParamsE:
        .type           _ZN7cutlass13device_kernelIN5flash19enable_sm80_to_sm89INS1_16FlashAttnFwdSm80INS1_25CollectiveMainloopFwdSm80ILi8ELi1ELb1EN4cute5tupleIJNS5_1CILi128EEENS7_ILi64EEENS7_ILi256EEEEEELi256ENS_10bfloat16_tEfNS_4arch4Sm80ELb0ELb0ELb1ELb1ELb0ELb0ELb1ELb0EEENS1_21CollectiveEpilogueFwdINS6_IJS8_SA_S9_EEENS6_IJNS7_ILi1EEESI_SI_EEESC_SE_Li256ELb1ELb1ELb0ELb0EEENS1_19SingleTileSchedulerILb1ELb0ELb1ELi128EEEEEEEEEvNT_6ParamsE,@function
        .size           _ZN7cutlass13device_kernelIN5flash19enable_sm80_to_sm89INS1_16FlashAttnFwdSm80INS1_25CollectiveMainloopFwdSm80ILi8ELi1ELb1EN4cute5tupleIJNS5_1CILi128EEENS7_ILi64EEENS7_ILi256EEEEEELi256ENS_10bfloat16_tEfNS_4arch4Sm80ELb0ELb0ELb1ELb1ELb0ELb0ELb1ELb0EEENS1_21CollectiveEpilogueFwdINS6_IJS8_SA_S9_EEENS6_IJNS7_ILi1EEESI_SI_EEESC_SE_Li256ELb1ELb1ELb0ELb0EEENS1_19SingleTileSchedulerILb1ELb0ELb1ELi128EEEEEEEEEvNT_6ParamsE,(.L_x_3057 - _ZN7cutlass13device_kernelIN5flash19enable_sm80_to_sm89INS1_16FlashAttnFwdSm80INS1_25CollectiveMainloopFwdSm80ILi8ELi1ELb1EN4cute5tupleIJNS5_1CILi128EEENS7_ILi64EEENS7_ILi256EEEEEELi256ENS_10bfloat16_tEfNS_4arch4Sm80ELb0ELb0ELb1ELb1ELb0ELb0ELb1ELb0EEENS1_21CollectiveEpilogueFwdINS6_IJS8_SA_S9_EEENS6_IJNS7_ILi1EEESI_SI_EEESC_SE_Li256ELb1ELb1ELb0ELb0EEENS1_19SingleTileSchedulerILb1ELb0ELb1ELi128EEEEEEEEEvNT_6ParamsE)
        .other          _ZN7cutlass13device_kernelIN5flash19enable_sm80_to_sm89INS1_16FlashAttnFwdSm80INS1_25CollectiveMainloopFwdSm80ILi8ELi1ELb1EN4cute5tupleIJNS5_1CILi128EEENS7_ILi64EEENS7_ILi256EEEEEELi256ENS_10bfloat16_tEfNS_4arch4Sm80ELb0ELb0ELb1ELb1ELb0ELb0ELb1ELb0EEENS1_21CollectiveEpilogueFwdINS6_IJS8_SA_S9_EEENS6_IJNS7_ILi1EEESI_SI_EEESC_SE_Li256ELb1ELb1ELb0ELb0EEENS1_19SingleTileSchedulerILb1ELb0ELb1ELi128EEEEEEEEEvNT_6ParamsE,@"STO_CUDA_ENTRY STV_DEFAULT"
_ZN7cutlass13device_kernelIN5flash19enable_sm80_to_sm89INS1_16FlashAttnFwdSm80INS1_25CollectiveMainloopFwdSm80ILi8ELi1ELb1EN4cute5tupleIJNS5_1CILi128EEENS7_ILi64EEENS7_ILi256EEEEEELi256ENS_10bfloat16_tEfNS_4arch4Sm80ELb0ELb0ELb1ELb1ELb0ELb0ELb1ELb0EEENS1_21CollectiveEpilogueFwdINS6_IJS8_SA_S9_EEENS6_IJNS7_ILi1EEESI_SI_EEESC_SE_Li256ELb1ELb1ELb0ELb0EEENS1_19SingleTileSchedulerILb1ELb0ELb1ELi128EEEEEEEEEvNT_6ParamsE:
[----:B------:R-:W-:Y:S02]  /*0000*/  MOV R1, c[0x0][0x28] ;  /* 0x00000a0000017a02 */ /* 0x000fe40000000f00 */
[----:B------:R-:W1:Y:S01]  /*0010*/  S2R R107, SR_TID.X ;  /* 0x00000000006b7919 */ /* 0x000e620000002100 */
[----:B------:R-:W-:Y:S01]  /*0020*/  IMAD.MOV.U32 R41, RZ, RZ, 0x4 ;  /* 0x00000004ff297424 */ /* 0x000fe200078e00ff */
[----:B------:R-:W-:Y:S01]  /*0030*/  ULDC.64 UR4, c[0x0][0x118] ;  /* 0x0000460000047ab9 */ /* 0x000fe20000000a00 */
[----:B------:R-:W-:Y:S01]  /*0040*/  IADD3 R1, R1, -0x110, RZ ;  /* 0xfffffef001017810 */ /* 0x000fe20007ffe0ff */
[----:B------:R-:W2:Y:S04]  /*0050*/  S2R R5, SR_CTAID.Z ;  /* 0x0000000000057919 */ /* 0x000ea80000002700 */
[----:B------:R-:W3:Y:S01]  /*0060*/  S2R R44, SR_CTAID.X ;  /* 0x00000000002c7919 */ /* 0x000ee20000002500 */
[----:B-1----:R-:W-:Y:S01]  /*0070*/  SHF.R.U32.HI R0, RZ, 0x5, R107 ;  /* 0x00000005ff007819 */ /* 0x002fe2000001166b */
[----:B--2---:R-:W-:-:S05]  /*0080*/  IMAD.WIDE R2, R5, R41, c[0x0][0x568] ;  /* 0x00015a0005027625 */ /* 0x004fca00078e0229 */
[----:B------:R-:W1:Y:S02]  /*0090*/  SHFL.IDX PT, R0, R0, RZ, 0x1f ;  /* 0x00001fff00007589 */ /* 0x000e6400000e0000 */
[----:B-1----:R-:W-:-:S13]  /*00a0*/  ISETP.NE.AND P0, PT, R0, RZ, PT ;  /* 0x000000ff0000720c */ /* 0x002fda0003f05270 */
[----:B------:R-:W-:Y:S05]  /*00b0*/  @!P0 BRA `(.L_x_11) ;  /* 0x0000014000008947 */ /* 0x000fea0003800000 */
[----:B---3--:R-:W-:-:S04]  /*00c0*/  ISETP.NE.U32.AND P0, PT, RZ, c[0x0][0x568], PT ;  /* 0x00015a00ff007a0c */ /* 0x008fc80003f05070 */
[----:B------:R-:W-:-:S13]  /*00d0*/  ISETP.NE.AND.EX P0, PT, RZ, c[0x0][0x56c], PT, P0 ;  /* 0x00015b00ff007a0c */ /* 0x000fda0003f05300 */
[----:B------:R-:W-:Y:S05]  /*00e0*/  @!P0 BRA `(.L_x_12) ;  /* 0x0000002000008947 */ /* 0x000fea0003800000 */
[----:B------:R1:W5:Y:S01]  /*00f0*/  LDG.E R0, [R2.64] ;  /* 0x0000000402007981 */ /* 0x000362000c1e1900 */
[----:B------:R-:W-:Y:S05]  /*0100*/  BRA `(.L_x_13) ;  /* 0x0000009000007947 */ /* 0x000fea0003800000 */
.L_x_12:
[----:B------:R-:W-:-:S04]  /*0110*/  ISETP.NE.U32.AND P0, PT, RZ, c[0x0][0x560], PT ;  /* 0x00015800ff007a0c */ /* 0x000fc80003f05070 */
[----:B------:R-:W-:-:S13]  /*0120*/  ISETP.NE.AND.EX P0, PT, RZ, c[0x0][0x564], PT, P0 ;  /* 0x00015900ff007a0c */ /* 0x000fda0003f05300 */
[----:B------:R-:W-:Y:S05]  /*0130*/  @!P0 BRA `(.L_x_14) ;  /* 0x0000005000008947 */ /* 0x000fea0003800000 */
[----:B------:R-:W-:-:S05]  /*0140*/  IMAD.WIDE R2, R5, R41, c[0x0][0x560] ;  /* 0x0001580005027625 */ /* 0x000fca00078e0229 */
[----:B------:R-:W2:Y:S04]  /*0150*/  LDG.E R4, [R2.64] ;  /* 0x0000000402047981 */ /* 0x000ea8000c1e1900 */
[----:B------:R-:W2:Y:S02]  /*0160*/  LDG.E R0, [R2.64+0x4] ;  /* 0x0000040402007981 */ /* 0x000ea4000c1e1900 */
[----:B--2---:R-:W-:Y:S01]  /*0170*/  IADD3 R0, -R4, R0, RZ ;  /* 0x0000000004007210 */ /* 0x004fe20007ffe1ff */
[----:B------:R-:W-:Y:S05]  /*0180*/  BRA `(.L_x_13) ;  /* 0x0000001000007947 */ /* 0x000fea0003800000 */
.L_x_14:
[----:B------:R-:W-:-:S05]  /*0190*/  MOV R0, c[0x0][0x54c] ;  /* 0x0001530000007a02 */ /* 0x000fca0000000f00 */
.L_x_13:
[----:B-----5:R-:W-:Y:S01]  /*01a0*/  IMAD R0, R0, c[0x0][0x548], RZ ;  /* 0x0001520000007a24 */ /* 0x020fe200078e02ff */
[----:B-1----:R-:W-:-:S04]  /*01b0*/  SHF.L.U32 R2, R44, 0x7, RZ ;  /* 0x000000072c027819 */ /* 0x002fc800000006ff */
[----:B------:R-:W-:-:S04]  /*01c0*/  ISETP.GE.AND P0, PT, R2, R0, PT ;  /* 0x000000000200720c */ /* 0x000fc80003f06270 */
[----:B------:R-:W-:-:S05]  /*01d0*/  SEL R0, R5, 0xffffffff, !P0 ;  /* 0xffffffff05007807 */ /* 0x000fca0004000000 */
[----:B------:R1:W-:Y:S01]  /*01e0*/  STL [R1+0xa8], R0 ;  /* 0x0000a80001007387 */ /* 0x0003e20000100800 */
[----:B------:R-:W-:Y:S05]  /*01f0*/  BRA `(.L_x_15) ;  /* 0x0000013000007947 */ /* 0x000fea0003800000 */
.L_x_11:
[----:B---3--:R-:W-:-:S04]  /*0200*/  ISETP.NE.U32.AND P0, PT, RZ, c[0x0][0x568], PT ;  /* 0x00015a00ff007a0c */ /* 0x008fc80003f05070 */
[----:B------:R-:W-:-:S13]  /*0210*/  ISETP.NE.AND.EX P0, PT, RZ, c[0x0][0x56c], PT, P0 ;  /* 0x00015b00ff007a0c */ /* 0x000fda0003f05300 */
[----:B------:R-:W-:Y:S05]  /*0220*/  @!P0 BRA `(.L_x_16) ;  /* 0x0000002000008947 */ /* 0x000fea0003800000 */
[----:B------:R1:W5:Y:S01]  /*0230*/  LDG.E R0, [R2.64] ;  /* 0x0000000402007981 */ /* 0x000362000c1e1900 */
[----:B------:R-:W-:Y:S05]  /*0240*/  BRA `(.L_x_17) ;  /* 0x0000009000007947 */ /* 0x000fea0003800000 */
.L_x_16:
        /* <DEDUP_REMOVED lines=8> */
.L_x_18:
[----:B------:R-:W-:-:S05]  /*02d0*/  MOV R0, c[0x0][0x54c] ;  /* 0x0001530000007a02 */ /* 0x000fca0000000f00 */
.L_x_17:
[----:B-----5:R-:W-:Y:S01]  /*02e0*/  IMAD R0, R0, c[0x0][0x548], RZ ;  /* 0x0001520000007a24 */ /* 0x020fe200078e02ff */
[----:B-1----:R-:W-:-:S04]  /*02f0*/  SHF.L.U32 R2, R44, 0x7, RZ ;  /* 0x000000072c027819 */ /* 0x002fc800000006ff */
[----:B------:R-:W-:-:S04]  /*0300*/  ISETP.GE.AND P0, PT, R2, R0, PT ;  /* 0x000000000200720c */ /* 0x000fc80003f06270 */
[----:B------:R-:W-:-:S05]  /*0310*/  SEL R0, R5, 0xffffffff, !P0 ;  /* 0xffffffff05007807 */ /* 0x000fca0004000000 */
[----:B------:R1:W-:Y:S04]  /*0320*/  STL [R1+0xa8], R0 ;  /* 0x0000a80001007387 */ /* 0x0003e80000100800 */
.L_x_15:
[----:B------:R-:W2:Y:S02]  /*0330*/  LDL R45, [R1+0xa8] ;  /* 0x0000a800012d7983 */ /* 0x000ea40000100800 */
[----:B--2---:R-:W-:-:S13]  /*0340*/  ISETP.GE.AND P0, PT, R45, RZ, PT ;  /* 0x000000ff2d00720c */ /* 0x004fda0003f06270 */
[----:B------:R-:W-:Y:S05]  /*0350*/  @!P0 EXIT ;  /* 0x000000000000894d */ /* 0x000fea0003800000 */
[----:B------:R-:W-:Y:S01]  /*0360*/  ISETP.NE.U32.AND P2, PT, RZ, c[0x0][0x370], PT ;  /* 0x0000dc00ff007a0c */ /* 0x000fe20003f45070 */
[----:B------:R-:W-:Y:S01]  /*0370*/  CS2R R10, SRZ ;  /* 0x00000000000a7805 */ /* 0x000fe2000001ff00 */
[----:B------:R-:W-:Y:S01]  /*0380*/  ISETP.NE.U32.AND P1, PT, RZ, c[0x0][0x360], PT ;  /* 0x0000d800ff007a0c */ /* 0x000fe20003f25070 */
[----:B------:R-:W-:Y:S01]  /*0390*/  IMAD.MOV.U32 R15, RZ, RZ, c[0x0][0x168] ;  /* 0x00005a00ff0f7624 */ /* 0x000fe200078e00ff */
[----:B------:R-:W-:Y:S01]  /*03a0*/  ISETP.NE.AND.EX P2, PT, RZ, c[0x0][0x374], PT, P2 ;  /* 0x0000dd00ff007a0c */ /* 0x000fe20003f45320 */
[----:B------:R-:W-:Y:S01]  /*03b0*/  IMAD.MOV.U32 R12, RZ, RZ, RZ ;  /* 0x000000ffff0c7224 */ /* 0x000fe200078e00ff */
[----:B------:R-:W-:Y:S01]  /*03c0*/  ISETP.NE.AND.EX P1, PT, RZ, c[0x0][0x364], PT, P1 ;  /* 0x0000d900ff007a0c */ /* 0x000fe20003f25310 */
[CC--:B------:R-:W-:Y:S01]  /*03d0*/  IMAD.WIDE R4, R45.reuse, R41.reuse, c[0x0][0x348] ;  /* 0x0000d2002d047625 */ /* 0x0c0fe200078e0229 */
[----:B------:R-:W-:Y:S02]  /*03e0*/  ISETP.NE.U32.AND P0, PT, RZ, c[0x0][0x348], PT ;  /* 0x0000d200ff007a0c */ /* 0x000fe40003f05070 */
[----:B------:R-:W-:Y:S01]  /*03f0*/  ISETP.NE.U32.AND P4, PT, RZ, c[0x0][0x350], PT ;  /* 0x0000d400ff007a0c */ /* 0x000fe20003f85070 */
[----:B------:R-:W-:Y:S01]  /*0400*/  IMAD.WIDE R2, R45, R41, c[0x0][0x350] ;  /* 0x0000d4002d027625 */ /* 0x000fe200078e0229 */
[----:B------:R-:W-:-:S02]  /*0410*/  ISETP.NE.AND.EX P0, PT, RZ, c[0x0][0x34c], PT, P0 ;  /* 0x0000d300ff007a0c */ /* 0x000fc40003f05300 */
[----:B------:R-:W-:-:S03]  /*0420*/  ISETP.NE.AND.EX P4, PT, RZ, c[0x0][0x354], PT, P4 ;  /* 0x0000d500ff007a0c */ /* 0x000fc60003f85340 */
[----:B------:R-:W-:-:S04]  /*0430*/  @P2 IMAD.WIDE R8, R45, R41, c[0x0][0x370] ;  /* 0x0000dc002d082625 */ /* 0x000fc800078e0229 */
[----:B------:R-:W-:Y:S01]  /*0440*/  @P1 IMAD.WIDE R6, R45, R41, c[0x0][0x360] ;  /* 0x0000d8002d061625 */ /* 0x000fe200078e0229 */
[----:B------:R2:W5:Y:S04]  /*0450*/  @P2 LDG.E R11, [R8.64] ;  /* 0x00000004080b2981 */ /* 0x000568000c1e1900 */
[----:B------:R2:W5:Y:S04]  /*0460*/  @P1 LDG.E R15, [R6.64] ;  /* 0x00000004060f1981 */ /* 0x000568000c1e1900 */
[----:B------:R2:W5:Y:S04]  /*0470*/  @P0 LDG.E R10, [R4.64] ;  /* 0x00000004040a0981 */ /* 0x000568000c1e1900 */
[----:B------:R2:W5:Y:S01]  /*0480*/  @P4 LDG.E R12, [R2.64] ;  /* 0x00000004020c4981 */ /* 0x000562000c1e1900 */
[----:B-1----:R-:W-:Y:S01]  /*0490*/  IMAD.MOV.U32 R0, RZ, RZ, c[0x0][0x1d0] ;  /* 0x00007400ff007624 */ /* 0x002fe200078e00ff */
[----:B------:R-:W-:Y:S05]  /*04a0*/  @P1 BRA `(.L_x_19) ;  /* 0x0000004000001947 */ /* 0x000fea0003800000 */
[----:B------:R-:W-:Y:S05]  /*04b0*/  @!P0 BRA `(.L_x_19) ;  /* 0x0000003000008947 */ /* 0x000fea0003800000 */
[----:B--2---:R1:W2:Y:S04]  /*04c0*/  LDG.E R6, [R4.64] ;  /* 0x0000000404067981 */ /* 0x0042a8000c1e1900 */
[----:B-1----:R-:W2:Y:S02]  /*04d0*/  LDG.E R4, [R4.64+0x4] ;  /* 0x0000040404047981 */ /* 0x002ea4000c1e1900 */
[----:B--2--5:R-:W-:-:S02]  /*04e0*/  IADD3 R15, -R6, R4, RZ ;  /* 0x00000004060f7210 */ /* 0x024fc40007ffe1ff */
.L_x_19:
[----:B------:R-:W-:-:S04]  /*04f0*/  ISETP.NE.U32.AND P1, PT, RZ, c[0x0][0x368], PT ;  /* 0x0000da00ff007a0c */ /* 0x000fc80003f25070 */
[----:B------:R-:W-:-:S13]  /*0500*/  ISETP.NE.AND.EX P1, PT, RZ, c[0x0][0x36c], PT, P1 ;  /* 0x0000db00ff007a0c */ /* 0x000fda0003f25310 */
[----:B------:R-:W-:Y:S05]  /*0510*/  @!P1 BRA `(.L_x_20) ;  /* 0x0000003000009947 */ /* 0x000fea0003800000 */
[----:B--2---:R-:W-:-:S05]  /*0520*/  IMAD.WIDE R2, R45, R41, c[0x0][0x368] ;  /* 0x0000da002d027625 */ /* 0x004fca00078e0229 */
[----:B------:R1:W5:Y:S01]  /*0530*/  LDG.E R0, [R2.64] ;  /* 0x0000000402007981 */ /* 0x000362000c1e1900 */
[----:B------:R-:W-:Y:S05]  /*0540*/  BRA `(.L_x_21) ;  /* 0x0000004000007947 */ /* 0x000fea0003800000 */
.L_x_20:
[----:B------:R-:W-:Y:S05]  /*0550*/  @!P4 BRA `(.L_x_21) ;  /* 0x000000300000c947 */ /* 0x000fea0003800000 */
[----:B------:R1:W3:Y:S04]  /*0560*/  LDG.E R0, [R2.64] ;  /* 0x0000000402007981 */ /* 0x0002e8000c1e1900 */
[----:B-12---:R-:W3:Y:S02]  /*0570*/  LDG.E R2, [R2.64+0x4] ;  /* 0x0000040402027981 */ /* 0x006ee4000c1e1900 */
[----:B---3--:R-:W-:-:S05]  /*0580*/  IADD3 R0, -R0, R2, RZ ;  /* 0x0000000200007210 */ /* 0x008fca0007ffe1ff */
.L_x_21:
[--C-:B-----5:R-:W-:Y:S01]  /*0590*/  IMAD.IADD R103, R0, 0x1, -R11.reuse ;  /* 0x0000000100677824 */ /* 0x120fe200078e0a0b */
[----:B------:R-:W-:Y:S01]  /*05a0*/  PLOP3.LUT P2, PT, PT, PT, PT, 0x80, 0x0 ;  /* 0x000000000000781c */ /* 0x000fe20003f4f070 */
[----:B------:R-:W-:Y:S01]  /*05b0*/  IMAD.IADD R25, R12, 0x1, R11 ;  /* 0x000000010c197824 */ /* 0x000fe200078e020b */
[----:B------:R-:W-:Y:S01]  /*05c0*/  CS2R R130, SRZ ;  /* 0x0000000000827805 */ /* 0x000fe2000001ff00 */
[----:B------:R-:W-:Y:S01]  /*05d0*/  CS2R R128, SRZ ;  /* 0x0000000000807805 */ /* 0x000fe2000001ff00 */
[C---:B------:R-:W-:Y:S01]  /*05e0*/  IADD3 R0, R103.reuse, 0x3f, RZ ;  /* 0x0000003f67007810 */ /* 0x040fe20007ffe0ff */
[----:B------:R-:W-:Y:S01]  /*05f0*/  CS2R R126, SRZ ;  /* 0x00000000007e7805 */ /* 0x000fe2000001ff00 */
[----:B------:R-:W-:Y:S01]  /*0600*/  ISETP.GE.AND P1, PT, R103, 0x1, PT ;  /* 0x000000016700780c */ /* 0x000fe20003f26270 */
[----:B------:R-:W-:Y:S01]  /*0610*/  CS2R R124, SRZ ;  /* 0x00000000007c7805 */ /* 0x000fe2000001ff00 */
[----:B-12---:R-:W-:Y:S01]  /*0620*/  SHF.R.S32.HI R2, RZ, 0x1f, R0 ;  /* 0x0000001fff027819 */ /* 0x006fe20000011400 */
[----:B------:R-:W-:Y:S01]  /*0630*/  IMAD.MOV.U32 R122, RZ, RZ, RZ ;  /* 0x000000ffff7a7224 */ /* 0x000fe200078e00ff */
[----:B------:R-:W-:Y:S01]  /*0640*/  MOV R11, RZ ;  /* 0x000000ff000b7202 */ /* 0x000fe20000000f00 */
[----:B------:R-:W-:Y:S01]  /*0650*/  CS2R R120, SRZ ;  /* 0x0000000000787805 */ /* 0x000fe2000001ff00 */
[----:B------:R-:W-:Y:S01]  /*0660*/  LEA.HI R111, R2, R0, RZ, 0x6 ;  /* 0x00000000026f7211 */ /* 0x000fe200078f30ff */
[----:B------:R-:W-:Y:S01]  /*0670*/  CS2R R12, SRZ ;  /* 0x00000000000c7805 */ /* 0x000fe2000001ff00 */
[----:B------:R-:W-:Y:S01]  /*0680*/  IMAD.MOV.U32 R118, RZ, RZ, RZ ;  /* 0x000000ffff767224 */ /* 0x000fe200078e00ff */
[----:B------:R-:W-:Y:S01]  /*0690*/  CS2R R116, SRZ ;  /* 0x0000000000747805 */ /* 0x000fe2000001ff00 */
[----:B------:R-:W-:Y:S01]  /*06a0*/  CS2R R16, SRZ ;  /* 0x0000000000107805 */ /* 0x000fe2000001ff00 */
[----:B------:R1:W-:Y:S01]  /*06b0*/  STL [R1+0x50], R111 ;  /* 0x0000506f01007387 */ /* 0x0003e20000100800 */
[----:B------:R-:W-:Y:S01]  /*06c0*/  MOV R114, RZ ;  /* 0x000000ff00727202 */ /* 0x000fe20000000f00 */
[----:B------:R-:W-:Y:S01]  /*06d0*/  CS2R R112, SRZ ;  /* 0x0000000000707805 */ /* 0x000fe2000001ff00 */
[----:B------:R-:W-:Y:S01]  /*06e0*/  CS2R R18, SRZ ;  /* 0x0000000000127805 */ /* 0x000fe2000001ff00 */
[----:B------:R-:W-:Y:S01]  /*06f0*/  IMAD.MOV.U32 R110, RZ, RZ, RZ ;  /* 0x000000ffff6e7224 */ /* 0x000fe200078e00ff */
[----:B------:R-:W-:Y:S01]  /*0700*/  CS2R R108, SRZ ;  /* 0x00000000006c7805 */ /* 0x000fe2000001ff00 */
[----:B------:R-:W-:Y:S01]  /*0710*/  CS2R R20, SRZ ;  /* 0x0000000000147805 */ /* 0x000fe2000001ff00 */
[----:B------:R-:W-:Y:S01]  /*0720*/  MOV R106, RZ ;  /* 0x000000ff006a7202 */ /* 0x000fe20000000f00 */
[----:B------:R-:W-:Y:S01]  /*0730*/  CS2R R104, SRZ ;  /* 0x0000000000687805 */ /* 0x000fe2000001ff00 */
[----:B------:R-:W-:Y:S01]  /*0740*/  CS2R R22, SRZ ;  /* 0x0000000000167805 */ /* 0x000fe2000001ff00 */
[----:B------:R-:W-:Y:S01]  /*0750*/  IMAD.MOV.U32 R102, RZ, RZ, RZ ;  /* 0x000000ffff667224 */ /* 0x000fe200078e00ff */
[----:B------:R-:W-:Y:S01]  /*0760*/  CS2R R100, SRZ ;  /* 0x0000000000647805 */ /* 0x000fe2000001ff00 */
[----:B------:R-:W-:Y:S01]  /*0770*/  CS2R R98, SRZ ;  /* 0x0000000000627805 */ /* 0x000fe2000001ff00 */
[----:B------:R-:W-:Y:S01]  /*0780*/  CS2R R96, SRZ ;  /* 0x0000000000607805 */ /* 0x000fe2000001ff00 */
[----:B------:R-:W-:Y:S01]  /*0790*/  CS2R R94, SRZ ;  /* 0x00000000005e7805 */ /* 0x000fe2000001ff00 */
[----:B------:R-:W-:Y:S01]  /*07a0*/  CS2R R26, SRZ ;  /* 0x00000000001a7805 */ /* 0x000fe2000001ff00 */
[----:B------:R-:W-:Y:S01]  /*07b0*/  MOV R92, RZ ;  /* 0x000000ff005c7202 */ /* 0x000fe20000000f00 */
[----:B------:R-:W-:Y:S01]  /*07c0*/  CS2R R90, SRZ ;  /* 0x00000000005a7805 */ /* 0x000fe2000001ff00 */
[----:B------:R-:W-:Y:S01]  /*07d0*/  CS2R R28, SRZ ;  /* 0x00000000001c7805 */ /* 0x000fe2000001ff00 */
[----:B------:R-:W-:Y:S01]  /*07e0*/  IMAD.MOV.U32 R88, RZ, RZ, RZ ;  /* 0x000000ffff587224 */ /* 0x000fe200078e00ff */
        /* <DEDUP_REMOVED lines=19> */
[----:B------:R-:W-:Y:S01]  /*0920*/  CS2R R54, SRZ ;  /* 0x0000000000367805 */ /* 0x000fe2000001ff00 */
[----:B------:R-:W-:Y:S01]  /*0930*/  IMAD.MOV.U32 R14, RZ, RZ, RZ ;  /* 0x000000ffff0e7224 */ /* 0x000fe200078e00ff */
[----:B------:R-:W-:Y:S01]  /*0940*/  MOV R24, RZ ;  /* 0x000000ff00187202 */ /* 0x000fe20000000f00 */
[----:B------:R-:W-:Y:S01]  /*0950*/  CS2R R50, SRZ ;  /* 0x0000000000327805 */ /* 0x000fe2000001ff00 */
[----:B------:R-:W-:Y:S01]  /*0960*/  CS2R R46, SRZ ;  /* 0x00000000002e7805 */ /* 0x000fe2000001ff00 */
        /* <DEDUP_REMOVED lines=19> */
[----:B------:R-:W-:Y:S01]  /*0aa0*/  MOV R140, RZ ;  /* 0x000000ff008c7202 */ /* 0x000fe20000000f00 */
[----:B------:R-:W-:Y:S01]  /*0ab0*/  CS2R R56, SRZ ;  /* 0x0000000000387805 */ /* 0x000fe2000001ff00 */
[----:B------:R-:W-:Y:S05]  /*0ac0*/  @!P1 BRA `(.L_x_22) ;  /* 0x0000950000009947 */ /* 0x000fea0003800000 */
[----:B-1----:R-:W-:-:S04]  /*0ad0*/  ISETP.NE.U32.AND P3, PT, RZ, c[0x0][0x340], PT ;  /* 0x0000d000ff007a0c */ /* 0x002fc80003f65070 */
[----:B------:R-:W-:-:S13]  /*0ae0*/  ISETP.NE.AND.EX P3, PT, RZ, c[0x0][0x344], PT, P3 ;  /* 0x0000d100ff007a0c */ /* 0x000fda0003f65330 */
[----:B------:R-:W-:-:S05]  /*0af0*/  @P3 IMAD.WIDE R2, R45, R41, c[0x0][0x340] ;  /* 0x0000d0002d023625 */ /* 0x000fca00078e0229 */
[----:B------:R1:W2:Y:S01]  /*0b00*/  @P3 LDG.E R12, [R2.64] ;  /* 0x00000004020c3981 */ /* 0x0002a2000c1e1900 */
[----:B------:R-:W-:Y:S01]  /*0b10*/  SHF.R.S32.HI R26, RZ, 0x1f, R107 ;  /* 0x0000001fff1a7819 */ /* 0x000fe2000001146b */
[----:B------:R-:W-:Y:S01]  /*0b20*/  IMAD.MOV.U32 R4, RZ, RZ, c[0x0][0x2c4] ;  /* 0x0000b100ff047624 */ /* 0x000fe200078e00ff */
[----:B------:R-:W-:Y:S01]  /*0b30*/  SHF.R.S32.HI R0, RZ, 0x1f, R10 ;  /* 0x0000001fff007819 */ /* 0x000fe2000001140a */
[----:B------:R-:W3:Y:S01]  /*0b40*/  S2R R27, SR_CTAID.Y ;  /* 0x00000000001b7919 */ /* 0x000ee20000002600 */
[----:B------:R-:W-:Y:S01]  /*0b50*/  LEA.HI R5, R26, R107, RZ, 0x3 ;  /* 0x0000006b1a057211 */ /* 0x000fe200078f18ff */
[----:B------:R-:W-:Y:S02]  /*0b60*/  IMAD R15, R15, c[0x0][0x2c4], RZ ;  /* 0x0000b1000f0f7a24 */ /* 0x000fe400078e02ff */
[----:B------:R-:W-:Y:S01]  /*0b70*/  BAR.SYNC.DEFER_BLOCKING 0x0 ;  /* 0x0000000000007b1d */ /* 0x000fe20000010000 */
[----:B------:R-:W-:Y:S01]  /*0b80*/  ISETP.NE.AND P1, PT, R4, 0x1, PT ;  /* 0x000000010400780c */ /* 0x000fe20003f25270 */
[----:B------:R-:W-:Y:S01]  /*0b90*/  IMAD R0, R0, c[0x0][0x178], RZ ;  /* 0x00005e0000007a24 */ /* 0x000fe200078e02ff */
[----:B------:R-:W-:-:S02]  /*0ba0*/  LOP3.LUT R4, R5, 0xfffffff8, RZ, 0xc0, !PT ;  /* 0xfffffff805047812 */ /* 0x000fc400078ec0ff */
[----:B------:R-:W-:Y:S01]  /*0bb0*/  SHF.R.S32.HI R20, RZ, 0x3, R5 ;  /* 0x00000003ff147819 */ /* 0x000fe20000011405 */
[----:B------:R-:W-:Y:S01]  /*0bc0*/  IMAD R0, R10, c[0x0][0x17c], R0 ;  /* 0x00005f000a007a24 */ /* 0x000fe200078e0200 */
[----:B------:R-:W-:Y:S01]  /*0bd0*/  LEA.HI R93, R26, R107, RZ, 0x5 ;  /* 0x0000006b1a5d7211 */ /* 0x000fe200078f28ff */
[----:B------:R-:W-:Y:S01]  /*0be0*/  IMAD.IADD R21, R107, 0x1, -R4 ;  /* 0x000000016b157824 */ /* 0x000fe200078e0a04 */
[----:B------:R-:W-:Y:S02]  /*0bf0*/  SEL R4, R45, RZ, !P0 ;  /* 0x000000ff2d047207 */ /* 0x000fe40004000000 */
[----:B------:R-:W-:Y:S01]  /*0c00*/  LEA R14, R44, R20, 0x7 ;  /* 0x000000142c0e7211 */ /* 0x000fe200078e38ff */
[----:B------:R-:W-:Y:S02]  /*0c10*/  IMAD R5, R21, 0x20, R20 ;  /* 0x0000002015057824 */ /* 0x000fe400078e0214 */
[----:B-1----:R-:W-:Y:S01]  /*0c20*/  IMAD.WIDE.U32 R2, R10, c[0x0][0x178], RZ ;  /* 0x00005e000a027a25 */ /* 0x002fe200078e00ff */
[----:B------:R-:W-:-:S02]  /*0c30*/  SHF.R.S32.HI R10, RZ, 0x1f, R45 ;  /* 0x0000001fff0a7819 */ /* 0x000fc4000001142d */
[----:B---3--:R-:W-:Y:S01]  /*0c40*/  SHF.R.S32.HI R28, RZ, 0x1f, R27 ;  /* 0x0000001fff1c7819 */ /* 0x008fe2000001141b */
[----:B------:R-:W-:Y:S01]  /*0c50*/  IMAD.IADD R3, R3, 0x1, R0 ;  /* 0x0000000103037824 */ /* 0x000fe200078e0200 */
[----:B------:R-:W-:Y:S02]  /*0c60*/  LEA R5, R44, R5, 0x7 ;  /* 0x000000052c057211 */ /* 0x000fe400078e38ff */
[----:B------:R-:W-:Y:S01]  /*0c70*/  SEL R6, R10, RZ, !P0 ;  /* 0x000000ff0a067207 */ /* 0x000fe20004000000 */
[----:B------:R-:W-:Y:S02]  /*0c80*/  IMAD R0, R28, c[0x0][0x1b8], RZ ;  /* 0x00006e001c007a24 */ /* 0x000fe400078e02ff */
[----:B------:R-:W-:-:S04]  /*0c90*/  IMAD.WIDE.U32 R2, R27, c[0x0][0x1b8], R2 ;  /* 0x00006e001b027a25 */ /* 0x000fc800078e0002 */
[----:B------:R-:W-:Y:S02]  /*0ca0*/  IMAD R0, R27, c[0x0][0x1bc], R0 ;  /* 0x00006f001b007a24 */ /* 0x000fe400078e0200 */
[----:B------:R-:W-:-:S04]  /*0cb0*/  @P1 IMAD.HI.U32 R7, R5, c[0x0][0x2c8], RZ ;  /* 0x0000b20005071a27 */ /* 0x000fc800078e00ff */
[----:B------:R-:W-:Y:S02]  /*0cc0*/  IMAD.IADD R3, R3, 0x1, R0 ;  /* 0x0000000103037824 */ /* 0x000fe400078e0200 */
[----:B------:R-:W-:Y:S01]  /*0cd0*/  IMAD.MOV.U32 R0, RZ, RZ, R5 ;  /* 0x000000ffff007224 */ /* 0x000fe200078e0005 */
[----:B------:R-:W-:Y:S01]  /*0ce0*/  @P1 SHF.R.U32.HI R0, RZ, c[0x0][0x2cc], R7 ;  /* 0x0000b300ff001a19 */ /* 0x000fe20000011607 */
[----:B------:R-:W-:Y:S02]  /*0cf0*/  IMAD R6, R6, c[0x0][0x1c0], RZ ;  /* 0x0000700006067a24 */ /* 0x000fe400078e02ff */
[----:B------:R-:W-:-:S04]  /*0d00*/  IMAD.WIDE.U32 R2, R4, c[0x0][0x1c0], R2 ;  /* 0x0000700004027a25 */ /* 0x000fc800078e0002 */
[----:B------:R-:W-:Y:S01]  /*0d10*/  IMAD R7, R4, c[0x0][0x1c4], R6 ;  /* 0x0000710004077a24 */ /* 0x000fe200078e0206 */
[--C-:B------:R-:W-:Y:S01]  /*0d20*/  SHF.R.S32.HI R6, RZ, 0x1f, R0.reuse ;  /* 0x0000001fff067819 */ /* 0x100fe20000011400 */
[----:B------:R-:W-:Y:S02]  /*0d30*/  IMAD.MOV R4, RZ, RZ, -R0 ;  /* 0x000000ffff047224 */ /* 0x000fe400078e0a00 */
[----:B------:R-:W-:Y:S02]  /*0d40*/  IMAD.IADD R3, R3, 0x1, R7 ;  /* 0x0000000103037824 */ /* 0x000fe400078e0207 */
[----:B------:R-:W-:Y:S02]  /*0d50*/  IMAD R7, R6, c[0x0][0x1b0], RZ ;  /* 0x00006c0006077a24 */ /* 0x000fe400078e02ff */
[----:B------:R-:W-:Y:S02]  /*0d60*/  IMAD R6, R4, c[0x0][0x2c4], R5 ;  /* 0x0000b10004067a24 */ /* 0x000fe400078e0205 */
[----:B------:R-:W-:-:S02]  /*0d70*/  IMAD R4, R0, c[0x0][0x1b4], R7 ;  /* 0x00006d0000047a24 */ /* 0x000fc400078e0207 */
[----:B------:R-:W-:Y:S01]  /*0d80*/  IMAD.WIDE.U32 R2, R0, c[0x0][0x1b0], R2 ;  /* 0x00006c0000027a25 */ /* 0x000fe200078e0002 */
[----:B------:R-:W-:-:S03]  /*0d90*/  SHF.R.S32.HI R0, RZ, 0x1f, R6 ;  /* 0x0000001fff007819 */ /* 0x000fc60000011406 */
[----:B------:R-:W-:Y:S01]  /*0da0*/  IMAD.SHL.U32 R7, R20, 0x40, RZ ;  /* 0x0000004014077824 */ /* 0x000fe200078e00ff */
[----:B------:R-:W-:Y:S01]  /*0db0*/  IADD3 R5, R3, R4, RZ ;  /* 0x0000000403057210 */ /* 0x000fe20007ffe0ff */
[----:B------:R-:W-:Y:S02]  /*0dc0*/  IMAD R3, R0, c[0x0][0x1a8], RZ ;  /* 0x00006a0000037a24 */ /* 0x000fe400078e02ff */
[----:B------:R-:W-:Y:S01]  /*0dd0*/  IMAD.MOV.U32 R4, RZ, RZ, R2 ;  /* 0x000000ffff047224 */ /* 0x000fe200078e0002 */
[----:B------:R-:W-:Y:S01]  /*0de0*/  LOP3.LUT R0, R7, 0x1c0, RZ, 0xc0, !PT ;  /* 0x000001c007007812 */ /* 0x000fe200078ec0ff */
[----:B------:R-:W-:Y:S02]  /*0df0*/  IMAD.SHL.U32 R2, R21, 0x8, RZ ;  /* 0x0000000815027824 */ /* 0x000fe400078e00ff */
[C---:B------:R-:W-:Y:S01]  /*0e00*/  IMAD R7, R6.reuse, c[0x0][0x1ac], R3 ;  /* 0x00006b0006077a24 */ /* 0x040fe200078e0203 */
[----:B------:R-:W-:Y:S01]  /*0e10*/  SHF.R.U32.HI R3, RZ, 0x3, R0 ;  /* 0x00000003ff037819 */ /* 0x000fe20000011600 */
[----:B------:R-:W-:Y:S01]  /*0e20*/  IMAD.WIDE.U32 R4, R6, c[0x0][0x1a8], R4 ;  /* 0x00006a0006047a25 */ /* 0x000fe200078e0004 */
[----:B------:R-:W-:-:S02]  /*0e30*/  LOP3.LUT R6, R0, 0x38, R2, 0xf8, !PT ;  /* 0x0000003800067812 */ /* 0x000fc400078ef802 */
[----:B------:R-:W-:Y:S01]  /*0e40*/  IADD3 R16, R2, 0x40, RZ ;  /* 0x0000004002107810 */ /* 0x000fe20007ffe0ff */
[----:B------:R-:W-:Y:S01]  /*0e50*/  IMAD.IADD R0, R5, 0x1, R7 ;  /* 0x0000000105007824 */ /* 0x000fe200078e0207 */
[----:B------:R-:W-:Y:S02]  /*0e60*/  LEA R19, P0, R4, c[0x0][0x160], 0x1 ;  /* 0x0000580004137a11 */ /* 0x000fe400078008ff */
[----:B------:R-:W-:Y:S02]  /*0e70*/  LOP3.LUT R3, R6, R3, RZ, 0x3c, !PT ;  /* 0x0000000306037212 */ /* 0x000fe400078e3cff */
[----:B------:R-:W-:Y:S01]  /*0e80*/  LEA.HI.X R18, R4, c[0x0][0x164], R0, 0x1, P0 ;  /* 0x0000590004127a11 */ /* 0x000fe200000f0c00 */
[----:B------:R-:W1:Y:S01]  /*0e90*/  SHFL.IDX PT, R8, R19, RZ, 0x181f ;  /* 0x00181fff13087589 */ /* 0x000e6200000e0000 */
[----:B------:R-:W-:Y:S02]  /*0ea0*/  ISETP.GE.AND P0, PT, R14, R15, PT ;  /* 0x0000000f0e00720c */ /* 0x000fe40003f06270 */
[----:B------:R-:W-:Y:S01]  /*0eb0*/  LEA.HI R0, R26, R107, RZ, 0x6 ;  /* 0x0000006b1a007211 */ /* 0x000fe200078f30ff */
[----:B------:R-:W3:Y:S01]  /*0ec0*/  SHFL.IDX PT, R9, R18, RZ, 0x181f ;  /* 0x00181fff12097589 */ /* 0x000ee200000e0000 */
[----:B------:R-:W-:-:S02]  /*0ed0*/  IADD3 R6, R14, 0x20, RZ ;  /* 0x000000200e067810 */ /* 0x000fc40007ffe0ff */
[----:B------:R-:W-:Y:S01]  /*0ee0*/  IADD3 R4, R14, 0x40, RZ ;  /* 0x000000400e047810 */ /* 0x000fe20007ffe0ff */
[----:B------:R-:W-:Y:S01]  /*0ef0*/  IMAD.SHL.U32 R0, R0, 0x8, RZ ;  /* 0x0000000800007824 */ /* 0x000fe200078e00ff */
[-C--:B------:R-:W-:Y:S02]  /*0f00*/  ISETP.GE.AND P1, PT, R6, R15.reuse, PT ;  /* 0x0000000f0600720c */ /* 0x080fe40003f26270 */
[C---:B------:R-:W-:Y:S02]  /*0f10*/  IADD3 R17, R2.reuse, 0x80, RZ ;  /* 0x0000008002117810 */ /* 0x040fe40007ffe0ff */
[----:B------:R-:W-:Y:S02]  /*0f20*/  IADD3 R24, R2, 0xc0, RZ ;  /* 0x000000c002187810 */ /* 0x000fe40007ffe0ff */
[----:B------:R-:W-:Y:S02]  /*0f30*/  @!P0 SHF.R.S32.HI R6, RZ, 0x1f, R16 ;  /* 0x0000001fff068819 */ /* 0x000fe40000011410 */
[----:B------:R-:W-:-:S02]  /*0f40*/  ISETP.GE.AND P2, PT, R4, R15, PT ;  /* 0x0000000f0400720c */ /* 0x000fc40003f46270 */
[----:B------:R-:W-:Y:S02]  /*0f50*/  LOP3.LUT R11, R3, 0xfffffe00, R0, 0xf8, !PT ;  /* 0xfffffe00030b7812 */ /* 0x000fe400078ef800 */
[----:B------:R-:W-:Y:S02]  /*0f60*/  @!P0 SHF.R.S32.HI R0, RZ, 0x1f, R17 ;  /* 0x0000001fff008819 */ /* 0x000fe40000011411 */
[----:B------:R-:W-:Y:S01]  /*0f70*/  @!P0 SHF.R.S32.HI R7, RZ, 0x1f, R24 ;  /* 0x0000001fff078819 */ /* 0x000fe20000011418 */
[----:B------:R-:W-:Y:S01]  /*0f80*/  IMAD.SHL.U32 R98, R11, 0x2, RZ ;  /* 0x000000020b627824 */ /* 0x000fe200078e00ff */
[----:B------:R-:W-:Y:S02]  /*0f90*/  ISETP.GE.AND P6, PT, R2, c[0x0][0x198], PT ;  /* 0x0000660002007a0c */ /* 0x000fe40003fc6270 */
[----:B------:R-:W-:Y:S02]  /*0fa0*/  SHF.R.S32.HI R3, RZ, 0x1f, R2 ;  /* 0x0000001fff037819 */ /* 0x000fe40000011402 */
[----:B------:R-:W-:Y:S01]  /*0fb0*/  ISETP.GE.AND P5, PT, R16, c[0x0][0x198], PT ;  /* 0x0000660010007a0c */ /* 0x000fe20003fa6270 */
[----:B------:R-:W-:Y:S01]  /*0fc0*/  STL [R1+0x48], R98 ;  /* 0x0000486201007387 */ /* 0x000fe20000100800 */
[--C-:B--2---:R-:W-:Y:S01]  /*0fd0*/  @P3 IMAD.MOV.U32 R4, RZ, RZ, R12.reuse ;  /* 0x000000ffff043224 */ /* 0x104fe200078e000c */
[----:B------:R-:W-:Y:S01]  /*0fe0*/  @P3 SHF.R.S32.HI R5, RZ, 0x1f, R12 ;  /* 0x0000001fff053819 */ /* 0x000fe2000001140c */
[----:B------:R-:W-:Y:S01]  /*0ff0*/  @!P3 IMAD.MOV.U32 R4, RZ, RZ, R45 ;  /* 0x000000ffff04b224 */ /* 0x000fe200078e002d */
[----:B------:R-:W-:-:S02]  /*1000*/  @!P0 LEA.HI R12, R6, R16, RZ, 0x3 ;  /* 0x00000010060c8211 */ /* 0x000fc400078f18ff */
[----:B------:R-:W-:Y:S01]  /*1010*/  SHFL.IDX PT, R6, R19, 0x1, 0x181f ;  /* 0x00381f0013067f89 */ /* 0x000fe200000e0000 */
[----:B------:R-:W-:Y:S02]  /*1020*/  @!P3 MOV R5, R10 ;  /* 0x0000000a0005b202 */ /* 0x000fe40000000f00 */
[----:B------:R-:W-:Y:S02]  /*1030*/  SEL R22, R4, RZ, !P4 ;  /* 0x000000ff04167207 */ /* 0x000fe40006000000 */
[----:B------:R-:W-:Y:S02]  /*1040*/  @!P0 LEA.HI R10, R0, R17, RZ, 0x3 ;  /* 0x00000011000a8211 */ /* 0x000fe400078f18ff */
[----:B-1----:R-:W-:Y:S02]  /*1050*/  @!P0 LEA R4, P3, R2, R8, 0x1 ;  /* 0x0000000802048211 */ /* 0x002fe400078608ff */
[----:B------:R-:W-:Y:S02]  /*1060*/  @!P0 LEA.HI R0, R7, R24, RZ, 0x3 ;  /* 0x0000001807008211 */ /* 0x000fe400078f18ff */
[----:B------:R-:W1:Y:S01]  /*1070*/  SHFL.IDX PT, R7, R18, 0x1, 0x181f ;  /* 0x00381f0012077f89 */ /* 0x000e6200000e0000 */
[----:B------:R-:W-:-:S02]  /*1080*/  SEL R23, R5, RZ, !P4 ;  /* 0x000000ff05177207 */ /* 0x000fc40006000000 */
[----:B------:R-:W-:Y:S02]  /*1090*/  ISETP.GE.AND P4, PT, R17, c[0x0][0x198], PT ;  /* 0x0000660011007a0c */ /* 0x000fe40003f86270 */
[----:B---3--:R-:W-:Y:S02]  /*10a0*/  @!P0 LEA.HI.X R5, R2, R9, R3, 0x1, P3 ;  /* 0x0000000902058211 */ /* 0x008fe400018f0c03 */
[----:B------:R-:W-:Y:S02]  /*10b0*/  @!P0 LOP3.LUT R12, R12, 0xfffffff8, RZ, 0xc0, !PT ;  /* 0xfffffff80c0c8812 */ /* 0x000fe400078ec0ff */
[----:B------:R-:W-:Y:S01]  /*10c0*/  ISETP.GE.AND P3, PT, R24, c[0x0][0x198], PT ;  /* 0x0000660018007a0c */ /* 0x000fe20003f66270 */
[----:B------:R2:W-:Y:S01]  /*10d0*/  @!P0 LDGSTS.E.BYPASS.LTC128B.128 [R98+0x100], [R4.64], !P6 ;  /* 0x0010000004628fae */ /* 0x0005e2000f101d44 */
[----:B------:R-:W-:Y:S01]  /*10e0*/  @!P0 LOP3.LUT R10, R10, 0xfffffff8, RZ, 0xc0, !PT ;  /* 0xfffffff80a0a8812 */ /* 0x000fe200078ec0ff */
[----:B------:R-:W-:Y:S01]  /*10f0*/  @!P0 IMAD.WIDE R12, R12, 0x2, R8 ;  /* 0x000000020c0c8825 */ /* 0x000fe200078e0208 */
[----:B------:R-:W-:-:S03]  /*1100*/  @!P0 LOP3.LUT R0, R0, 0xfffffff8, RZ, 0xc0, !PT ;  /* 0xfffffff800008812 */ /* 0x000fc600078ec0ff */
[--C-:B------:R-:W-:Y:S01]  /*1110*/  @!P0 IMAD.WIDE R10, R10, 0x2, R8.reuse ;  /* 0x000000020a0a8825 */ /* 0x100fe200078e0208 */
[----:B------:R3:W-:Y:S03]  /*1120*/  @!P0 LDGSTS.E.BYPASS.LTC128B.128 [R98+0x4100], [R12.64], !P5 ;  /* 0x041000000c628fae */ /* 0x0007e6000e901d44 */
[----:B------:R-:W-:Y:S01]  /*1130*/  @!P0 IMAD.WIDE R8, R0, 0x2, R8 ;  /* 0x0000000200088825 */ /* 0x000fe200078e0208 */
[----:B------:R-:W-:Y:S01]  /*1140*/  @!P1 SHF.R.S32.HI R0, RZ, 0x1f, R17 ;  /* 0x0000001fff009819 */ /* 0x000fe20000011411 */
[----:B------:R4:W-:Y:S03]  /*1150*/  @!P0 LDGSTS.E.BYPASS.LTC128B.128 [R98+0x8100], [R10.64], !P4 ;  /* 0x081000000a628fae */ /* 0x0009e6000e101d44 */
[----:B------:R-:W-:Y:S01]  /*1160*/  @!P1 LEA.HI R0, R0, R17, RZ, 0x3 ;  /* 0x0000001100009211 */ /* 0x000fe200078f18ff */
[----:B------:R5:W-:Y:S01]  /*1170*/  @!P0 LDGSTS.E.BYPASS.LTC128B.128 [R98+0xc100], [R8.64], !P3 ;  /* 0x0c10000008628fae */ /* 0x000be2000d901d44 */
[----:B--2---:R-:W-:-:S02]  /*1180*/  @!P1 SHF.R.S32.HI R4, RZ, 0x1f, R16 ;  /* 0x0000001fff049819 */ /* 0x004fc40000011410 */
[----:B------:R-:W-:Y:S02]  /*1190*/  @!P1 SHF.R.S32.HI R5, RZ, 0x1f, R24 ;  /* 0x0000001fff059819 */ /* 0x000fe40000011418 */
[----:B------:R-:W-:Y:S02]  /*11a0*/  @!P1 LEA.HI R4, R4, R16, RZ, 0x3 ;  /* 0x0000001004049211 */ /* 0x000fe400078f18ff */
[----:B------:R-:W-:Y:S02]  /*11b0*/  @!P1 LEA.HI R5, R5, R24, RZ, 0x3 ;  /* 0x0000001805059211 */ /* 0x000fe400078f18ff */
[----:B---3--:R-:W-:Y:S02]  /*11c0*/  @!P1 LOP3.LUT R12, R0, 0xfffffff8, RZ, 0xc0, !PT ;  /* 0xfffffff8000c9812 */ /* 0x008fe400078ec0ff */
[----:B------:R-:W-:Y:S02]  /*11d0*/  @!P2 SHF.R.S32.HI R0, RZ, 0x1f, R17 ;  /* 0x0000001fff00a819 */ /* 0x000fe40000011411 */
[----:B----4-:R-:W-:Y:S01]  /*11e0*/  IADD3 R11, R14, 0x60, RZ ;  /* 0x000000600e0b7810 */ /* 0x010fe20007ffe0ff */
[----:B-1----:R-:W-:Y:S01]  /*11f0*/  @!P1 IMAD.WIDE R12, R12, 0x2, R6 ;  /* 0x000000020c0c9825 */ /* 0x002fe200078e0206 */
[----:B------:R-:W-:-:S02]  /*1200*/  @!P1 LOP3.LUT R14, R4, 0xfffffff8, RZ, 0xc0, !PT ;  /* 0xfffffff8040e9812 */ /* 0x000fc400078ec0ff */
[----:B------:R-:W1:Y:S01]  /*1210*/  SHFL.IDX PT, R4, R19, 0x2, 0x181f ;  /* 0x00581f0013047f89 */ /* 0x000e6200000e0000 */
[C---:B-----5:R-:W-:Y:S02]  /*1220*/  @!P1 LEA R8, P0, R2.reuse, R6, 0x1 ;  /* 0x0000000602089211 */ /* 0x060fe400078008ff */
[----:B------:R-:W-:Y:S02]  /*1230*/  @!P1 LOP3.LUT R10, R5, 0xfffffff8, RZ, 0xc0, !PT ;  /* 0xfffffff8050a9812 */ /* 0x000fe400078ec0ff */
[----:B------:R-:W2:Y:S01]  /*1240*/  SHFL.IDX PT, R5, R18, 0x2, 0x181f ;  /* 0x00581f0012057f89 */ /* 0x000ea200000e0000 */
[----:B------:R-:W-:Y:S02]  /*1250*/  @!P1 LEA.HI.X R9, R2, R7, R3, 0x1, P0 ;  /* 0x0000000702099211 */ /* 0x000fe400000f0c03 */
[----:B------:R-:W-:Y:S01]  /*1260*/  ISETP.GE.AND P0, PT, R11, R15, PT ;  /* 0x0000000f0b00720c */ /* 0x000fe20003f06270 */
[--C-:B------:R-:W-:Y:S02]  /*1270*/  @!P1 IMAD.WIDE R14, R14, 0x2, R6.reuse ;  /* 0x000000020e0e9825 */ /* 0x100fe400078e0206 */
[----:B------:R3:W-:Y:S02]  /*1280*/  @!P1 LDGSTS.E.BYPASS.LTC128B.128 [R98+0x1100], [R8.64], !P6 ;  /* 0x0110000008629fae */ /* 0x0007e4000f101d44 */
[----:B------:R-:W-:-:S02]  /*1290*/  @!P1 IMAD.WIDE R10, R10, 0x2, R6 ;  /* 0x000000020a0a9825 */ /* 0x000fc400078e0206 */
[----:B------:R4:W5:Y:S04]  /*12a0*/  SHFL.IDX PT, R6, R19, 0x3, 0x181f ;  /* 0x00781f0013067f89 */ /* 0x00096800000e0000 */
[----:B------:R1:W1:Y:S04]  /*12b0*/  SHFL.IDX PT, R7, R18, 0x3, 0x181f ;  /* 0x00781f0012077f89 */ /* 0x00026800000e0000 */
[----:B------:R2:W-:Y:S04]  /*12c0*/  @!P1 LDGSTS.E.BYPASS.LTC128B.128 [R98+0x5100], [R14.64], !P5 ;  /* 0x051000000e629fae */ /* 0x0005e8000e901d44 */
[----:B------:R5:W-:Y:S04]  /*12d0*/  @!P1 LDGSTS.E.BYPASS.LTC128B.128 [R98+0x9100], [R12.64], !P4 ;  /* 0x091000000c629fae */ /* 0x000be8000e101d44 */
[----:B------:R5:W-:Y:S01]  /*12e0*/  @!P1 LDGSTS.E.BYPASS.LTC128B.128 [R98+0xd100], [R10.64], !P3 ;  /* 0x0d1000000a629fae */ /* 0x000be2000d901d44 */
[----:B---3--:R-:W-:-:S02]  /*12f0*/  @!P2 SHF.R.S32.HI R8, RZ, 0x1f, R16 ;  /* 0x0000001fff08a819 */ /* 0x008fc40000011410 */
[----:B------:R-:W-:Y:S02]  /*1300*/  @!P2 LEA.HI R9, R0, R17, RZ, 0x3 ;  /* 0x000000110009a211 */ /* 0x000fe400078f18ff */
[----:B----4-:R-:W-:-:S04]  /*1310*/  LEA.HI R19, R26, R107, RZ, 0x4 ;  /* 0x0000006b1a137211 */ /* 0x010fc800078f20ff */
[----:B-1----:R-:W-:Y:S02]  /*1320*/  SHF.R.S32.HI R18, RZ, 0x4, R19 ;  /* 0x00000004ff127819 */ /* 0x002fe40000011413 */
[----:B--2---:R-:W-:Y:S02]  /*1330*/  @!P2 LEA.HI R14, R8, R16, RZ, 0x3 ;  /* 0x00000010080ea211 */ /* 0x004fe400078f18ff */
[----:B------:R-:W-:Y:S02]  /*1340*/  @!P2 LEA R8, P1, R2, R4, 0x1 ;  /* 0x000000040208a211 */ /* 0x000fe400078208ff */
[----:B-----5:R-:W-:Y:S02]  /*1350*/  @!P2 SHF.R.S32.HI R12, RZ, 0x1f, R24 ;  /* 0x0000001fff0ca819 */ /* 0x020fe40000011418 */
[----:B------:R-:W-:Y:S02]  /*1360*/  @!P2 LOP3.LUT R14, R14, 0xfffffff8, RZ, 0xc0, !PT ;  /* 0xfffffff80e0ea812 */ /* 0x000fe400078ec0ff */
[----:B------:R-:W-:-:S02]  /*1370*/  @!P2 LEA.HI R0, R12, R24, RZ, 0x3 ;  /* 0x000000180c00a211 */ /* 0x000fc400078f18ff */
[----:B------:R-:W-:Y:S01]  /*1380*/  @!P2 LOP3.LUT R12, R9, 0xfffffff8, RZ, 0xc0, !PT ;  /* 0xfffffff8090ca812 */ /* 0x000fe200078ec0ff */
[----:B------:R-:W-:Y:S01]  /*1390*/  @!P2 IMAD.WIDE R14, R14, 0x2, R4 ;  /* 0x000000020e0ea825 */ /* 0x000fe200078e0204 */
[----:B------:R-:W-:Y:S02]  /*13a0*/  @!P2 LOP3.LUT R0, R0, 0xfffffff8, RZ, 0xc0, !PT ;  /* 0xfffffff80000a812 */ /* 0x000fe400078ec0ff */
[----:B------:R-:W-:Y:S01]  /*13b0*/  @!P2 LEA.HI.X R9, R2, R5, R3, 0x1, P1 ;  /* 0x000000050209a211 */ /* 0x000fe200008f0c03 */
[----:B------:R-:W-:-:S04]  /*13c0*/  @!P2 IMAD.WIDE R12, R12, 0x2, R4 ;  /* 0x000000020c0ca825 */ /* 0x000fc800078e0204 */
[----:B------:R-:W-:Y:S01]  /*13d0*/  @!P2 IMAD.WIDE R10, R0, 0x2, R4 ;  /* 0x00000002000aa825 */ /* 0x000fe200078e0204 */
[C---:B------:R-:W-:Y:S01]  /*13e0*/  @!P0 LEA R4, P1, R2.reuse, R6, 0x1 ;  /* 0x0000000602048211 */ /* 0x040fe200078208ff */
[----:B------:R1:W-:Y:S01]  /*13f0*/  @!P2 LDGSTS.E.BYPASS.LTC128B.128 [R98+0x2100], [R8.64], !P6 ;  /* 0x021000000862afae */ /* 0x0003e2000f101d44 */
[----:B------:R-:W-:Y:S02]  /*1400*/  SHF.R.S32.HI R0, RZ, 0x1f, R25 ;  /* 0x0000001fff007819 */ /* 0x000fe40000011419 */
[C---:B------:R-:W-:Y:S01]  /*1410*/  @!P0 LEA.HI.X R5, R2.reuse, R7, R3, 0x1, P1 ;  /* 0x0000000702058211 */ /* 0x040fe200008f0c03 */
[----:B------:R2:W-:Y:S04]  /*1420*/  @!P2 LDGSTS.E.BYPASS.LTC128B.128 [R98+0x6100], [R14.64], !P5 ;  /* 0x061000000e62afae */ /* 0x0005e8000e901d44 */
[----:B------:R3:W-:Y:S04]  /*1430*/  @!P2 LDGSTS.E.BYPASS.LTC128B.128 [R98+0xa100], [R12.64], !P4 ;  /* 0x0a1000000c62afae */ /* 0x0007e8000e101d44 */
[----:B------:R4:W-:Y:S04]  /*1440*/  @!P2 LDGSTS.E.BYPASS.LTC128B.128 [R98+0xe100], [R10.64], !P3 ;  /* 0x0e1000000a62afae */ /* 0x0009e8000d901d44 */
[----:B------:R5:W-:Y:S01]  /*1450*/  @!P0 LDGSTS.E.BYPASS.LTC128B.128 [R98+0x3100], [R4.64], !P6 ;  /* 0x0310000004628fae */ /* 0x000be2000f101d44 */
[----:B------:R-:W-:-:S02]  /*1460*/  ISETP.GE.AND P6, PT, R2, c[0x0][0x1d4], PT ;  /* 0x0000750002007a0c */ /* 0x000fc40003fc6270 */
[----:B--2---:R-:W-:Y:S02]  /*1470*/  LEA.HI.SX32 R15, R111, 0xffffffff, 0x1a ;  /* 0xffffffff6f0f7811 */ /* 0x004fe400078fd2ff */
[----:B---3--:R-:W-:-:S03]  /*1480*/  LEA.HI R12, R19, R18, RZ, 0x1 ;  /* 0x00000012130c7211 */ /* 0x008fc600078f08ff */
[----:B------:R-:W-:Y:S01]  /*1490*/  IMAD R92, R15, -0x40, R103 ;  /* 0xffffffc00f5c7824 */ /* 0x000fe200078e0267 */
[----:B----4-:R-:W-:Y:S01]  /*14a0*/  IADD3 R10, P1, R25, R20, RZ ;  /* 0x00000014190a7210 */ /* 0x010fe20007f3e0ff */
[----:B------:R-:W-:Y:S01]  /*14b0*/  IMAD.IADD R11, R103, 0x1, -R20 ;  /* 0x00000001670b7824 */ /* 0x000fe200078e0a14 */
[----:B------:R-:W-:Y:S02]  /*14c0*/  LOP3.LUT R12, R12, 0xfffffffe, RZ, 0xc0, !PT ;  /* 0xfffffffe0c0c7812 */ /* 0x000fe400078ec0ff */
[----:B------:R-:W-:Y:S01]  /*14d0*/  LEA.HI.X.SX32 R14, R20, R0, 0x1, P1 ;  /* 0x00000000140e7211 */ /* 0x000fe200008f0eff */
[----:B------:R-:W-:Y:S01]  /*14e0*/  IMAD R11, R15, -0x40, R11 ;  /* 0xffffffc00f0b7824 */ /* 0x000fe200078e020b */
[----:B------:R-:W-:Y:S01]  /*14f0*/  @!P0 SHF.R.S32.HI R0, RZ, 0x1f, R16 ;  /* 0x0000001fff008819 */ /* 0x000fe20000011410 */
[----:B------:R-:W-:Y:S02]  /*1500*/  IMAD.IADD R18, R18, 0x1, -R12 ;  /* 0x0000000112127824 */ /* 0x000fe400078e0a0c */
[----:B-----5:R-:W-:Y:S01]  /*1510*/  IMAD R5, R14, c[0x0][0x1e0], RZ ;  /* 0x000078000e057a24 */ /* 0x020fe200078e02ff */
[----:B------:R-:W-:Y:S01]  /*1520*/  @!P0 LEA.HI R4, R0, R16, RZ, 0x3 ;  /* 0x0000001000048211 */ /* 0x000fe200078f18ff */
[----:B------:R-:W-:Y:S01]  /*1530*/  IMAD.SHL.U32 R12, R20, 0x8, RZ ;  /* 0x00000008140c7824 */ /* 0x000fe200078e00ff */
[----:B------:R-:W-:Y:S01]  /*1540*/  @!P0 SHF.R.S32.HI R0, RZ, 0x1f, R17 ;  /* 0x0000001fff008819 */ /* 0x000fe20000011411 */
[----:B------:R-:W-:Y:S01]  /*1550*/  IMAD R13, R10, c[0x0][0x1e4], R5 ;  /* 0x000079000a0d7a24 */ /* 0x000fe200078e0205 */
[----:B-1----:R-:W-:Y:S01]  /*1560*/  @!P0 LOP3.LUT R8, R4, 0xfffffff8, RZ, 0xc0, !PT ;  /* 0xfffffff804088812 */ /* 0x002fe200078ec0ff */
[----:B------:R-:W-:Y:S01]  /*1570*/  IMAD.WIDE.U32 R4, R10, c[0x0][0x1e0], R2 ;  /* 0x000078000a047a25 */ /* 0x000fe200078e0002 */
[----:B------:R-:W-:-:S02]  /*1580*/  @!P0 LEA.HI R0, R0, R17, RZ, 0x3 ;  /* 0x0000001100008211 */ /* 0x000fc400078f18ff */
[C---:B------:R-:W-:Y:S01]  /*1590*/  ISETP.GE.AND P2, PT, R11.reuse, 0x1, PT ;  /* 0x000000010b00780c */ /* 0x040fe20003f46270 */
[----:B------:R-:W-:Y:S01]  /*15a0*/  @!P0 IMAD.WIDE R8, R8, 0x2, R6 ;  /* 0x0000000208088825 */ /* 0x000fe200078e0206 */
[----:B------:R-:W-:Y:S02]  /*15b0*/  @!P0 LOP3.LUT R0, R0, 0xfffffff8, RZ, 0xc0, !PT ;  /* 0xfffffff800008812 */ /* 0x000fe400078ec0ff */
[----:B------:R-:W-:Y:S01]  /*15c0*/  ISETP.GE.AND P1, PT, R11, 0x21, PT ;  /* 0x000000210b00780c */ /* 0x000fe20003f26270 */
[----:B------:R-:W-:Y:S01]  /*15d0*/  IMAD.SHL.U32 R11, R21, 0x40, RZ ;  /* 0x00000040150b7824 */ /* 0x000fe200078e00ff */
[----:B------:R1:W-:Y:S01]  /*15e0*/  @!P0 LDGSTS.E.BYPASS.LTC128B.128 [R98+0x7100], [R8.64], !P5 ;  /* 0x0710000008628fae */ /* 0x0003e2000e901d44 */
[----:B------:R-:W-:Y:S01]  /*15f0*/  IADD3 R5, R5, R13, RZ ;  /* 0x0000000d05057210 */ /* 0x000fe20007ffe0ff */
[----:B------:R-:W-:Y:S01]  /*1600*/  IMAD R13, R28, c[0x0][0x1e8], RZ ;  /* 0x00007a001c0d7a24 */ /* 0x000fe200078e02ff */
[----:B------:R-:W-:-:S03]  /*1610*/  ISETP.GE.AND P5, PT, R16, c[0x0][0x1d4], PT ;  /* 0x0000750010007a0c */ /* 0x000fc60003fa6270 */
[----:B------:R-:W-:-:S04]  /*1620*/  IMAD.WIDE.U32 R4, R27, c[0x0][0x1e8], R4 ;  /* 0x00007a001b047a25 */ /* 0x000fc800078e0004 */
[----:B-1----:R-:W-:Y:S01]  /*1630*/  @!P0 IMAD.WIDE R8, R0, 0x2, R6 ;  /* 0x0000000200088825 */ /* 0x002fe200078e0206 */
[----:B------:R-:W-:-:S03]  /*1640*/  LOP3.LUT R0, R11, 0x1c0, RZ, 0xc0, !PT ;  /* 0x000001c00b007812 */ /* 0x000fc600078ec0ff */
[----:B------:R-:W-:Y:S01]  /*1650*/  IMAD R11, R27, c[0x0][0x1ec], R13 ;  /* 0x00007b001b0b7a24 */ /* 0x000fe200078e020d */
[----:B------:R1:W-:Y:S01]  /*1660*/  @!P0 LDGSTS.E.BYPASS.LTC128B.128 [R98+0xb100], [R8.64], !P4 ;  /* 0x0b10000008628fae */ /* 0x0003e2000e101d44 */
[----:B------:R-:W-:Y:S02]  /*1670*/  LOP3.LUT R12, R0, 0x8, R12, 0xf8, !PT ;  /* 0x00000008000c7812 */ /* 0x000fe400078ef80c */
[----:B------:R-:W-:Y:S02]  /*1680*/  SHF.R.U32.HI R0, RZ, 0x3, R0 ;  /* 0x00000003ff007819 */ /* 0x000fe40000011600 */
[----:B------:R-:W-:Y:S02]  /*1690*/  ISETP.GE.AND P4, PT, R17, c[0x0][0x1d4], PT ;  /* 0x0000750011007a0c */ /* 0x000fe40003f86270 */
[----:B------:R-:W-:Y:S02]  /*16a0*/  LOP3.LUT R12, R12, R0, RZ, 0x3c, !PT ;  /* 0x000000000c0c7212 */ /* 0x000fe400078e3cff */
[----:B------:R-:W-:-:S04]  /*16b0*/  @!P0 SHF.R.S32.HI R0, RZ, 0x1f, R24 ;  /* 0x0000001fff008819 */ /* 0x000fc80000011418 */
[----:B------:R-:W-:-:S04]  /*16c0*/  @!P0 LEA.HI R0, R0, R24, RZ, 0x3 ;  /* 0x0000001800008211 */ /* 0x000fc800078f18ff */
[----:B------:R-:W-:-:S05]  /*16d0*/  @!P0 LOP3.LUT R0, R0, 0xfffffff8, RZ, 0xc0, !PT ;  /* 0xfffffff800008812 */ /* 0x000fca00078ec0ff */
[----:B------:R-:W-:-:S04]  /*16e0*/  @!P0 IMAD.WIDE R6, R0, 0x2, R6 ;  /* 0x0000000200068825 */ /* 0x000fc800078e0206 */
[----:B-1----:R-:W-:Y:S01]  /*16f0*/  IMAD R8, R14, c[0x0][0x208], RZ ;  /* 0x000082000e087a24 */ /* 0x002fe200078e02ff */
[----:B------:R1:W-:Y:S01]  /*1700*/  @!P0 LDGSTS.E.BYPASS.LTC128B.128 [R98+0xf100], [R6.64], !P3 ;  /* 0x0f10000006628fae */ /* 0x0003e2000d901d44 */
[----:B------:R-:W-:Y:S02]  /*1710*/  LOP3.LUT P0, RZ, R21, 0x2, RZ, 0xc0, !PT ;  /* 0x0000000215ff7812 */ /* 0x000fe4000780c0ff */
[C---:B------:R-:W-:Y:S01]  /*1720*/  IMAD R13, R10.reuse, c[0x0][0x20c], R8 ;  /* 0x000083000a0d7a24 */ /* 0x040fe200078e0208 */
[----:B------:R-:W0:Y:S01]  /*1730*/  LDGDEPBAR ;  /* 0x00000000000079af */ /* 0x000e220000000000 */
[----:B------:R-:W-:-:S04]  /*1740*/  IMAD.WIDE.U32 R8, R10, c[0x0][0x208], R2 ;  /* 0x000082000a087a25 */ /* 0x000fc800078e0002 */
[----:B------:R-:W-:Y:S01]  /*1750*/  IMAD.IADD R3, R5, 0x1, R11 ;  /* 0x0000000105037824 */ /* 0x000fe200078e020b */
[----:B------:R-:W-:Y:S01]  /*1760*/  MOV R11, c[0x0][0x1e0] ;  /* 0x00007800000b7a02 */ /* 0x000fe20000000f00 */
[----:B------:R-:W-:Y:S02]  /*1770*/  IMAD.MOV.U32 R10, RZ, RZ, 0x6 ;  /* 0x00000006ff0a7424 */ /* 0x000fe400078e00ff */
[----:B------:R-:W-:Y:S02]  /*1780*/  IMAD R5, R23, c[0x0][0x1f0], RZ ;  /* 0x00007c0017057a24 */ /* 0x000fe400078e02ff */
[----:B------:R-:W-:Y:S01]  /*1790*/  IMAD.MOV.U32 R2, RZ, RZ, R4 ;  /* 0x000000ffff027224 */ /* 0x000fe200078e0004 */
[----:B------:R-:W-:Y:S01]  /*17a0*/  SHF.L.U64.HI R96, R11, R10, c[0x0][0x1e4] ;  /* 0x000079000b607619 */ /* 0x000fe2000001020a */
[C---:B------:R-:W-:Y:S01]  /*17b0*/  IMAD R4, R22.reuse, c[0x0][0x1f4], R5 ;  /* 0x00007d0016047a24 */ /* 0x040fe200078e0205 */
[----:B------:R-:W-:Y:S01]  /*17c0*/  SHF.R.S32.HI R10, RZ, 0x1f, R15 ;  /* 0x0000001fff0a7819 */ /* 0x000fe2000001140f */
[----:B------:R-:W-:-:S04]  /*17d0*/  IMAD.WIDE.U32 R30, R22, c[0x0][0x1f0], R2 ;  /* 0x00007c00161e7a25 */ /* 0x000fc800078e0002 */
[----:B------:R-:W-:Y:S01]  /*17e0*/  IMAD.SHL.U32 R97, R11, 0x40, RZ ;  /* 0x000000400b617824 */ /* 0x000fe200078e00ff */
[----:B------:R-:W-:Y:S01]  /*17f0*/  IADD3 R109, R31, R4, RZ ;  /* 0x000000041f6d7210 */ /* 0x000fe20007ffe0ff */
[----:B------:R-:W-:Y:S01]  /*1800*/  IMAD R2, R96, R15, RZ ;  /* 0x0000000f60027224 */ /* 0x000fe200078e02ff */
[----:B------:R-:W-:Y:S01]  /*1810*/  MOV R4, R8 ;  /* 0x0000000800047202 */ /* 0x000fe20000000f00 */
[----:B------:R-:W-:Y:S01]  /*1820*/  IMAD.MOV.U32 R108, RZ, RZ, R30 ;  /* 0x000000ffff6c7224 */ /* 0x000fe200078e001e */
[----:B------:R2:W-:Y:S01]  /*1830*/  STL.64 [R1+0xa0], R30 ;  /* 0x0000a01e01007387 */ /* 0x0005e20000100a00 */
[-C--:B------:R-:W-:Y:S02]  /*1840*/  IMAD R0, R10, R97.reuse, R2 ;  /* 0x000000610a007224 */ /* 0x080fe400078e0202 */
[----:B------:R-:W-:Y:S01]  /*1850*/  IMAD.WIDE.U32 R2, R15, R97, R108 ;  /* 0x000000610f027225 */ /* 0x000fe200078e006c */
[----:B------:R-:W-:Y:S03]  /*1860*/  STL.64 [R1+0x90], R108 ;  /* 0x0000906c01007387 */ /* 0x000fe60000100a00 */
[----:B------:R-:W-:Y:S01]  /*1870*/  IMAD.IADD R5, R9, 0x1, R13 ;  /* 0x0000000109057824 */ /* 0x000fe200078e020d */
[----:B-1----:R-:W-:Y:S01]  /*1880*/  @P2 LEA R6, P3, R2, c[0x0][0x1c8], 0x1 ;  /* 0x0000720002062a11 */ /* 0x002fe200078608ff */
[----:B------:R-:W-:-:S02]  /*1890*/  IMAD.IADD R3, R3, 0x1, R0 ;  /* 0x0000000103037824 */ /* 0x000fc400078e0200 */
[----:B------:R-:W-:Y:S02]  /*18a0*/  IMAD.MOV.U32 R9, RZ, RZ, 0x5 ;  /* 0x00000005ff097424 */ /* 0x000fe400078e00ff */
[C---:B------:R-:W-:Y:S01]  /*18b0*/  IMAD.SHL.U32 R99, R11.reuse, 0x20, RZ ;  /* 0x000000200b637824 */ /* 0x040fe200078e00ff */
[----:B------:R-:W-:Y:S01]  /*18c0*/  @P2 LEA.HI.X R7, R2, c[0x0][0x1cc], R3, 0x1, P3 ;  /* 0x0000730002072a11 */ /* 0x000fe200018f0c03 */
[----:B------:R-:W-:Y:S01]  /*18d0*/  IMAD R0, R18, 0x200, R12 ;  /* 0x0000020012007824 */ /* 0x000fe200078e020c */
[----:B------:R-:W-:Y:S01]  /*18e0*/  SHF.L.U64.HI R100, R11, R9, c[0x0][0x1e4] ;  /* 0x000079000b647619 */ /* 0x000fe20000010209 */
[----:B------:R-:W-:Y:S01]  /*18f0*/  IMAD R11, R28, c[0x0][0x210], RZ ;  /* 0x000084001c0b7a24 */ /* 0x000fe200078e02ff */
[----:B------:R-:W-:Y:S01]  /*1900*/  @P1 IADD3 R8, P3, R99, R2, RZ ;  /* 0x0000000263081210 */ /* 0x000fe20007f7e0ff */
[----:B------:R-:W-:Y:S01]  /*1910*/  IMAD.WIDE.U32 R4, R27, c[0x0][0x210], R4 ;  /* 0x000084001b047a25 */ /* 0x000fe200078e0004 */
[----:B------:R-:W-:Y:S01]  /*1920*/  SHF.L.U32 R248, R0, 0x1, RZ ;  /* 0x0000000100f87819 */ /* 0x000fe200000006ff */
[----:B------:R1:W-:Y:S01]  /*1930*/  @P2 LDGSTS.E.BYPASS.LTC128B.128 [R98+0x10100], [R6.64], !P6 ;  /* 0x1010000006622fae */ /* 0x0003e2000f101d44 */
[----:B------:R-:W-:Y:S01]  /*1940*/  LOP3.LUT R9, R19, 0xfffffff0, RZ, 0xc0, !PT ;  /* 0xfffffff013097812 */ /* 0x000fe200078ec0ff */
[----:B------:R-:W-:Y:S01]  /*1950*/  @P1 IMAD.X R3, R100, 0x1, R3, P3 ;  /* 0x0000000164031824 */ /* 0x000fe200018e0603 */
[----:B------:R-:W-:Y:S01]  /*1960*/  @P1 LEA R2, P3, R8, c[0x0][0x1c8], 0x1 ;  /* 0x0000720008021a11 */ /* 0x000fe200078608ff */
[----:B------:R-:W-:Y:S01]  /*1970*/  IMAD R11, R27, c[0x0][0x214], R11 ;  /* 0x000085001b0b7a24 */ /* 0x000fe200078e020b */
[----:B------:R-:W-:Y:S01]  /*1980*/  IADD3 R0, R248, 0x10100, RZ ;  /* 0x00010100f8007810 */ /* 0x000fe20007ffe0ff */
[----:B------:R-:W-:Y:S01]  /*1990*/  IMAD R10, R10, c[0x0][0x208], RZ ;  /* 0x000082000a0a7a24 */ /* 0x000fe200078e02ff */
[----:B------:R-:W-:Y:S01]  /*19a0*/  IADD3 R95, R248, 0x10120, RZ ;  /* 0x00010120f85f7810 */ /* 0x000fe20007ffe0ff */
[----:B------:R-:W-:Y:S01]  /*19b0*/  IMAD.IADD R5, R5, 0x1, R11 ;  /* 0x0000000105057824 */ /* 0x000fe200078e020b */
[----:B------:R-:W-:Y:S01]  /*19c0*/  @P1 LEA.HI.X R3, R8, c[0x0][0x1cc], R3, 0x1, P3 ;  /* 0x0000730008031a11 */ /* 0x000fe200018f0c03 */
[----:B------:R-:W-:Y:S01]  /*19d0*/  IMAD R11, R23, c[0x0][0x218], RZ ;  /* 0x00008600170b7a24 */ /* 0x000fe200078e02ff */
[----:B------:R-:W-:Y:S01]  /*19e0*/  ISETP.GE.AND P3, PT, R24, c[0x0][0x1d4], PT ;  /* 0x0000750018007a0c */ /* 0x000fe20003f66270 */
[----:B------:R1:W-:Y:S01]  /*19f0*/  @P2 LDGSTS.E.BYPASS.LTC128B.128 [R98+0x12100], [R6.64+0x80], !P5 ;  /* 0x1210008006622fae */ /* 0x0003e2000e901d44 */
[----:B------:R-:W-:Y:S01]  /*1a00*/  @P0 IADD3 R95, R0, -0x20, RZ ;  /* 0xffffffe0005f0810 */ /* 0x000fe20007ffe0ff */
[----:B------:R-:W-:Y:S01]  /*1a10*/  IMAD.IADD R0, R107, 0x1, -R9 ;  /* 0x000000016b007824 */ /* 0x000fe200078e0a09 */
[----:B------:R-:W-:Y:S01]  /*1a20*/  SEL R12, RZ, 0x1, P6 ;  /* 0x00000001ff0c7807 */ /* 0x000fe20003000000 */
[C---:B------:R-:W-:Y:S01]  /*1a30*/  IMAD.WIDE.U32 R8, R15.reuse, c[0x0][0x208], RZ ;  /* 0x000082000f087a25 */ /* 0x040fe200078e00ff */
[----:B------:R1:W-:Y:S02]  /*1a40*/  @P2 LDGSTS.E.BYPASS.LTC128B.128 [R98+0x14100], [R6.64+0x100], !P4 ;  /* 0x1410010006622fae */ /* 0x0003e4000e101d44 */
[----:B------:R-:W-:Y:S01]  /*1a50*/  SHF.R.S32.HI R14, RZ, 0x1f, R0 ;  /* 0x0000001fff0e7819 */ /* 0x000fe20000011400 */
[----:B------:R-:W-:Y:S01]  /*1a60*/  IMAD R10, R15, c[0x0][0x20c], R10 ;  /* 0x000083000f0a7a24 */ /* 0x000fe200078e020a */
[----:B------:R-:W-:Y:S01]  /*1a70*/  STL [R1+0x8], R95 ;  /* 0x0000085f01007387 */ /* 0x000fe20000100800 */
[----:B------:R-:W-:Y:S01]  /*1a80*/  IMAD R13, R22, c[0x0][0x21c], R11 ;  /* 0x00008700160d7a24 */ /* 0x000fe200078e020b */
[----:B------:R-:W-:Y:S01]  /*1a90*/  LEA.HI R14, R14, R0, RZ, 0x3 ;  /* 0x000000000e0e7211 */ /* 0x000fe200078f18ff */
[----:B--2---:R-:W-:Y:S01]  /*1aa0*/  IMAD.WIDE.U32 R30, R22, c[0x0][0x218], R4 ;  /* 0x00008600161e7a25 */ /* 0x004fe200078e0004 */
[----:B------:R1:W-:Y:S01]  /*1ab0*/  @P2 LDGSTS.E.BYPASS.LTC128B.128 [R98+0x16100], [R6.64+0x180], !P3 ;  /* 0x1610018006622fae */ /* 0x0003e2000d901d44 */
[----:B------:R-:W-:-:S02]  /*1ac0*/  IADD3 R4, R9, R10, RZ ;  /* 0x0000000a09047210 */ /* 0x000fc40007ffe0ff */
[----:B------:R-:W-:Y:S01]  /*1ad0*/  LOP3.LUT R5, R14, 0xfffffff8, RZ, 0xc0, !PT ;  /* 0xfffffff80e057812 */ /* 0x000fe200078ec0ff */
[----:B------:R2:W-:Y:S01]  /*1ae0*/  @P1 LDGSTS.E.BYPASS.LTC128B.128 [R98+0x11100], [R2.64], !P6 ;  /* 0x1110000002621fae */ /* 0x0005e2000f101d44 */
[----:B------:R-:W-:Y:S01]  /*1af0*/  IMAD.IADD R16, R31, 0x1, R13 ;  /* 0x000000011f107824 */ /* 0x000fe200078e020d */
[----:B------:R-:W-:Y:S02]  /*1b00*/  LEA R9, P0, R8, R30, 0x6 ;  /* 0x0000001e08097211 */ /* 0x000fe400078030ff */
[----:B------:R2:W-:Y:S01]  /*1b10*/  @P1 LDGSTS.E.BYPASS.LTC128B.128 [R98+0x13100], [R2.64+0x80], !P5 ;  /* 0x1310008002621fae */ /* 0x0005e2000e901d44 */
[----:B------:R-:W-:Y:S01]  /*1b20*/  IMAD.IADD R5, R0, 0x1, -R5 ;  /* 0x0000000100057824 */ /* 0x000fe200078e0a05 */
[----:B------:R-:W-:Y:S02]  /*1b30*/  LEA.HI.X R8, R8, R16, R4, 0x6, P0 ;  /* 0x0000001008087211 */ /* 0x000fe400000f3404 */
[----:B------:R2:W-:Y:S01]  /*1b40*/  @P1 LDGSTS.E.BYPASS.LTC128B.128 [R98+0x15100], [R2.64+0x100], !P4 ;  /* 0x1510010002621fae */ /* 0x0005e2000e101d44 */
[----:B------:R-:W-:Y:S01]  /*1b50*/  IMAD.SHL.U32 R4, R5, 0x40, RZ ;  /* 0x0000004005047824 */ /* 0x000fe200078e00ff */
[----:B------:R-:W-:-:S02]  /*1b60*/  SEL R11, RZ, 0x2, P5 ;  /* 0x00000002ff0b7807 */ /* 0x000fc40002800000 */
[----:B------:R2:W-:Y:S01]  /*1b70*/  @P1 LDGSTS.E.BYPASS.LTC128B.128 [R98+0x17100], [R2.64+0x180], !P3 ;  /* 0x1710018002621fae */ /* 0x0005e2000d901d44 */
[----:B------:R-:W-:Y:S02]  /*1b80*/  SEL R10, RZ, 0x4, P4 ;  /* 0x00000004ff0a7807 */ /* 0x000fe40002000000 */
[----:B------:R-:W-:Y:S01]  /*1b90*/  LOP3.LUT R4, R4, 0x1c0, RZ, 0xc0, !PT ;  /* 0x000001c004047812 */ /* 0x000fe200078ec0ff */
[----:B------:R-:W0:Y:S01]  /*1ba0*/  LDGDEPBAR ;  /* 0x00000000000079af */ /* 0x000e220000000000 */
[----:B------:R-:W-:Y:S02]  /*1bb0*/  IADD3 R10, R10, R11, R12 ;  /* 0x0000000b0a0a7210 */ /* 0x000fe40007ffe00c */
[----:B------:R-:W-:Y:S01]  /*1bc0*/  SEL R0, RZ, 0x8, P3 ;  /* 0x00000008ff007807 */ /* 0x000fe20001800000 */
[----:B------:R-:W-:Y:S01]  /*1bd0*/  STL.64 [R1+0x98], R30 ;  /* 0x0000981e01007387 */ /* 0x000fe20000100a00 */
[C---:B------:R-:W-:Y:S02]  /*1be0*/  LOP3.LUT P0, RZ, R5.reuse, 0x4, RZ, 0xc0, !PT ;  /* 0x0000000405ff7812 */ /* 0x040fe4000780c0ff */
[----:B-1----:R-:W-:Y:S01]  /*1bf0*/  SHF.L.U32 R6, R18, 0x3, RZ ;  /* 0x0000000312067819 */ /* 0x002fe200000006ff */
[----:B------:R-:W-:Y:S01]  /*1c00*/  IMAD.IADD R10, R10, 0x1, R0 ;  /* 0x000000010a0a7824 */ /* 0x000fe200078e0200 */
[----:B------:R-:W-:Y:S01]  /*1c10*/  SHF.L.U32 R0, R14, 0x6, RZ ;  /* 0x000000060e007819 */ /* 0x000fe200000006ff */
[----:B------:R-:W-:Y:S01]  /*1c20*/  STL [R1+0x8c], R16 ;  /* 0x00008c1001007387 */ /* 0x000fe20000100800 */
[----:B------:R-:W-:Y:S01]  /*1c30*/  LOP3.LUT P2, RZ, R5, 0x2, RZ, 0xc0, !PT ;  /* 0x0000000205ff7812 */ /* 0x000fe2000784c0ff */
[----:B------:R-:W-:Y:S01]  /*1c40*/  IMAD.MOV.U32 R5, RZ, RZ, c[0x0][0x20c] ;  /* 0x00008300ff057624 */ /* 0x000fe200078e00ff */
[----:B------:R-:W-:-:S02]  /*1c50*/  P2R R11, PR, RZ, 0x20 ;  /* 0x00000020ff0b7803 */ /* 0x000fc40000000000 */
[----:B--2---:R-:W-:Y:S01]  /*1c60*/  LOP3.LUT R2, R4, 0x8, R6, 0xf8, !PT ;  /* 0x0000000804027812 */ /* 0x004fe200078ef806 */
[----:B------:R-:W-:Y:S01]  /*1c70*/  IMAD.MOV.U32 R3, RZ, RZ, c[0x0][0x208] ;  /* 0x00008200ff037624 */ /* 0x000fe200078e00ff */
[----:B------:R-:W-:Y:S01]  /*1c80*/  SHF.R.U32.HI R4, RZ, 0x3, R4 ;  /* 0x00000003ff047819 */ /* 0x000fe20000011604 */
[----:B------:R-:W-:-:S04]  /*1c90*/  DEPBAR.LE SB0, 0x1 ;  /* 0x000080400000791a */ /* 0x000fc80000000000 */
[----:B------:R-:W-:Y:S01]  /*1ca0*/  LOP3.LUT R4, R2, R4, RZ, 0x3c, !PT ;  /* 0x0000000402047212 */ /* 0x000fe200078e3cff */
[----:B------:R-:W-:Y:S01]  /*1cb0*/  IMAD.SHL.U32 R2, R93, 0x20, RZ ;  /* 0x000000205d027824 */ /* 0x000fe200078e00ff */
[----:B------:R-:W-:Y:S01]  /*1cc0*/  BAR.SYNC.DEFER_BLOCKING 0x0 ;  /* 0x0000000000007b1d */ /* 0x000fe20000010000 */
[C---:B------:R-:W-:Y:S02]  /*1cd0*/  LEA R6, P1, R9.reuse, c[0x0][0x1f8], 0x1 ;  /* 0x00007e0009067a11 */ /* 0x040fe400078208ff */
[----:B------:R-:W-:Y:S02]  /*1ce0*/  LOP3.LUT R4, R4, 0xfffffe00, R0, 0xf8, !PT ;  /* 0xfffffe0004047812 */ /* 0x000fe400078ef800 */
[----:B------:R-:W-:Y:S02]  /*1cf0*/  LEA.HI.X R7, R9, c[0x0][0x1fc], R8, 0x1, P1 ;  /* 0x00007f0009077a11 */ /* 0x000fe400008f0c08 */
[C---:B------:R-:W-:Y:S02]  /*1d00*/  LEA R8, P1, R3.reuse, R6, 0x6 ;  /* 0x0000000603087211 */ /* 0x040fe400078230ff */
[----:B------:R-:W-:Y:S01]  /*1d10*/  LOP3.LUT R0, R2, 0x7ffffc00, RZ, 0xc0, !PT ;  /* 0x7ffffc0002007812 */ /* 0x000fe200078ec0ff */
[----:B------:R-:W-:Y:S01]  /*1d20*/  IMAD.MOV.U32 R2, RZ, RZ, 0x40 ;  /* 0x00000040ff027424 */ /* 0x000fe200078e00ff */
[----:B------:R-:W-:Y:S01]  /*1d30*/  LEA.HI.X R9, R3, R7, R5, 0x6, P1 ;  /* 0x0000000703097211 */ /* 0x000fe200008f3405 */
[----:B------:R-:W-:Y:S01]  /*1d40*/  IMAD.MOV.U32 R5, RZ, RZ, 0x10 ;  /* 0x00000010ff057424 */ /* 0x000fe200078e00ff */
[C---:B------:R-:W-:Y:S01]  /*1d50*/  SHF.L.U32 R249, R4.reuse, 0x1, RZ ;  /* 0x0000000104f97819 */ /* 0x040fe200000006ff */
[----:B------:R-:W-:Y:S01]  /*1d60*/  IMAD.IADD R232, R4, 0x1, R0 ;  /* 0x0000000104e87824 */ /* 0x000fe200078e0200 */
[----:B------:R-:W-:Y:S01]  /*1d70*/  MOV R0, 0x20 ;  /* 0x0000002000007802 */ /* 0x000fe20000000f00 */
[----:B------:R-:W-:Y:S01]  /*1d80*/  IMAD.IADD R3, R92, 0x1, -R20 ;  /* 0x000000015c037824 */ /* 0x000fe200078e0a14 */
[----:B------:R-:W-:-:S02]  /*1d90*/  SEL R5, R5, 0xfffffff0, !P2 ;  /* 0xfffffff005057807 */ /* 0x000fc40005000000 */
[C---:B------:R-:W-:Y:S01]  /*1da0*/  LEA R240, R232.reuse, 0x100, 0x1 ;  /* 0x00000100e8f07811 */ /* 0x040fe200078e08ff */
[----:B------:R-:W-:Y:S01]  /*1db0*/  IMAD.SHL.U32 R232, R232, 0x2, RZ ;  /* 0x00000002e8e87824 */ /* 0x000fe200078e00ff */
[----:B------:R-:W-:Y:S01]  /*1dc0*/  SEL R0, R0, 0xffffffe0, !P0 ;  /* 0xffffffe000007807 */ /* 0x000fe20004000000 */
[C-C-:B------:R-:W-:Y:S01]  /*1dd0*/  IMAD R250, R5.reuse, 0x2, R249.reuse ;  /* 0x0000000205fa7824 */ /* 0x140fe200078e02f9 */
[----:B------:R-:W-:Y:S01]  /*1de0*/  LOP3.LUT P2, RZ, R10, 0x2, RZ, 0xc0, !PT ;  /* 0x000000020aff7812 */ /* 0x000fe2000784c0ff */
[----:B------:R-:W-:Y:S01]  /*1df0*/  IMAD R236, R5, 0x2, R240 ;  /* 0x0000000205ec7824 */ /* 0x000fe200078e02f0 */
[C---:B------:R-:W-:Y:S01]  /*1e00*/  LEA R240, R0.reuse, R240, 0x1 ;  /* 0x000000f000f07211 */ /* 0x040fe200078e08ff */
[----:B------:R-:W-:Y:S01]  /*1e10*/  LDSM.16.M88.4 R172, [R232+0x100] ;  /* 0x00010000e8ac783b */ /* 0x000fe20000000200 */
[C---:B------:R-:W-:Y:S01]  /*1e20*/  ISETP.LT.OR P1, PT, R3.reuse, 0x1, P6 ;  /* 0x000000010300780c */ /* 0x040fe20003721670 */
[C---:B------:R-:W-:Y:S01]  /*1e30*/  IMAD R244, R0.reuse, 0x2, R236 ;  /* 0x0000000200f47824 */ /* 0x040fe200078e02ec */
[C---:B------:R-:W-:Y:S01]  /*1e40*/  ISETP.LT.OR P0, PT, R3.reuse, 0x1, !P2 ;  /* 0x000000010300780c */ /* 0x040fe20005701670 */
[----:B------:R-:W-:Y:S01]  /*1e50*/  LDSM.16.M88.4 R200, [R232+0x4100] ;  /* 0x00410000e8c8783b */ /* 0x000fe20000000200 */
[----:B------:R-:W-:Y:S01]  /*1e60*/  ISETP.LT.OR P2, PT, R3, 0x21, !P2 ;  /* 0x000000210300780c */ /* 0x000fe20005741670 */
[----:B------:R-:W-:-:S02]  /*1e70*/  IMAD R136, R0, 0x2, R249 ;  /* 0x0000000200887824 */ /* 0x000fc400078e02f9 */
[----:B------:R-:W-:Y:S01]  /*1e80*/  LDSM.16.M88.4 R216, [R232+0x8100] ;  /* 0x00810000e8d8783b */ /* 0x000fe20000000200 */
[----:B------:R-:W-:-:S03]  /*1e90*/  IMAD R252, R0, 0x2, R250 ;  /* 0x0000000200fc7824 */ /* 0x000fc600078e02fa */
[----:B------:R-:W-:Y:S04]  /*1ea0*/  LDSM.16.M88.4 R176, [R236] ;  /* 0x00000000ecb0783b */ /* 0x000fe80000000200 */
[----:B------:R-:W-:Y:S04]  /*1eb0*/  LDSM.16.M88.4 R204, [R236+0x4000] ;  /* 0x00400000eccc783b */ /* 0x000fe80000000200 */
[----:B------:R-:W-:Y:S04]  /*1ec0*/  LDSM.16.M88.4 R220, [R236+0x8000] ;  /* 0x00800000ecdc783b */ /* 0x000fe80000000200 */
[----:B------:R-:W-:Y:S04]  /*1ed0*/  LDSM.16.M88.4 R192, [R240] ;  /* 0x00000000f0c0783b */ /* 0x000fe80000000200 */
[----:B------:R-:W-:Y:S04]  /*1ee0*/  LDSM.16.M88.4 R208, [R240+0x4000] ;  /* 0x00400000f0d0783b */ /* 0x000fe80000000200 */
[----:B------:R-:W-:Y:S04]  /*1ef0*/  LDSM.16.M88.4 R224, [R240+0x8000] ;  /* 0x00800000f0e0783b */ /* 0x000fe80000000200 */
[----:B------:R-:W-:Y:S04]  /*1f00*/  LDSM.16.M88.4 R196, [R244] ;  /* 0x00000000f4c4783b */ /* 0x000fe80000000200 */
[----:B------:R-:W-:Y:S04]  /*1f10*/  LDSM.16.M88.4 R212, [R244+0x4000] ;  /* 0x00400000f4d4783b */ /* 0x000fe80000000200 */
[----:B------:R-:W-:Y:S04]  /*1f20*/  LDSM.16.M88.4 R228, [R244+0x8000] ;  /* 0x00800000f4e4783b */ /* 0x000fe80000000200 */
[----:B------:R-:W-:Y:S04]  /*1f30*/  LDSM.16.M88.4 R232, [R232+0xc100] ;  /* 0x00c10000e8e8783b */ /* 0x000fe80000000200 */
[----:B------:R-:W-:Y:S04]  /*1f40*/  LDSM.16.M88.4 R236, [R236+0xc000] ;  /* 0x00c00000ecec783b */ /* 0x000fe80000000200 */
[----:B------:R-:W-:Y:S04]  /*1f50*/  LDSM.16.M88.4 R240, [R240+0xc000] ;  /* 0x00c00000f0f0783b */ /* 0x000fe80000000200 */
[----:B------:R-:W-:Y:S04]  /*1f60*/  LDSM.16.M88.4 R244, [R244+0xc000] ;  /* 0x00c00000f4f4783b */ /* 0x000fe80000000200 */
[----:B------:R-:W-:Y:S06]  /*1f70*/  BAR.SYNC.DEFER_BLOCKING 0x0 ;  /* 0x0000000000007b1d */ /* 0x000fec0000010000 */
[----:B------:R-:W-:-:S04]  /*1f80*/  DEPBAR.LE SB0, 0x0 ;  /* 0x000080000000791a */ /* 0x000fc80000000000 */
[----:B------:R-:W-:Y:S06]  /*1f90*/  BAR.SYNC.DEFER_BLOCKING 0x0 ;  /* 0x0000000000007b1d */ /* 0x000fec0000010000 */
[----:B------:R-:W1:Y:S04]  /*1fa0*/  LDSM.16.M88.4 R16, [R248+0x10100] ;  /* 0x01010000f810783b */ /* 0x000e680000000200 */
[----:B------:R-:W2:Y:S04]  /*1fb0*/  LDSM.16.M88.4 R24, [R248+0x10900] ;  /* 0x01090000f818783b */ /* 0x000ea80000000200 */
[----:B------:R-:W-:Y:S04]  /*1fc0*/  LDSM.16.M88.4 R32, [R248+0x11100] ;  /* 0x01110000f820783b */ /* 0x000fe80000000200 */
[----:B------:R-:W3:Y:S04]  /*1fd0*/  LDSM.16.M88.4 R40, [R248+0x11900] ;  /* 0x01190000f828783b */ /* 0x000ee80000000200 */
[----:B------:R-:W4:Y:S04]  /*1fe0*/  LDSM.16.M88.4 R28, [R95] ;  /* 0x000000005f1c783b */ /* 0x000f280000000200 */
[----:B------:R-:W5:Y:S04]  /*1ff0*/  LDSM.16.M88.4 R48, [R95+0x800] ;  /* 0x000800005f30783b */ /* 0x000f680000000200 */
[----:B------:R-:W-:Y:S04]  /*2000*/  LDSM.16.M88.4 R56, [R95+0x1000] ;  /* 0x001000005f38783b */ /* 0x000fe80000000200 */
[----:B------:R-:W4:Y:S04]  /*2010*/  LDSM.16.M88.4 R68, [R95+0x1800] ;  /* 0x001800005f44783b */ /* 0x000f280000000200 */
[----:B------:R-:W-:Y:S01]  /*2020*/  @!PT LDS RZ, [RZ] ;  /* 0x00000000fffff984 */ /* 0x000fe20000000800 */
[----:B------:R-:W-:Y:S01]  /*2030*/  @!PT LDS RZ, [RZ] ;  /* 0x00000000fffff984 */ /* 0x000fe20000000800 */
[----:B------:R-:W-:Y:S01]  /*2040*/  @!PT LDS RZ, [RZ] ;  /* 0x00000000fffff984 */ /* 0x000fe20000000800 */
[----:B------:R3:W-:Y:S01]  /*2050*/  LDGSTS.E.BYPASS.LTC128B.128 [R98+0x100], [R6.64], !P1 ;  /* 0x0010000006627fae */ /* 0x0007e2000c901d44 */
[----:B------:R-:W-:-:S03]  /*2060*/  LOP3.LUT P1, RZ, R10, 0x4, RZ, 0xc0, !PT ;  /* 0x000000040aff7812 */ /* 0x000fc6000782c0ff */
[----:B------:R3:W-:Y:S01]  /*2070*/  LDGSTS.E.BYPASS.LTC128B.128 [R98+0x2100], [R6.64+0x80], !P0 ;  /* 0x0210008006627fae */ /* 0x0007e2000c101d44 */
[C---:B------:R-:W-:Y:S02]  /*2080*/  ISETP.LT.OR P0, PT, R3.reuse, 0x1, !P1 ;  /* 0x000000010300780c */ /* 0x040fe40004f01670 */
[----:B------:R-:W-:Y:S01]  /*2090*/  ISETP.LT.OR P1, PT, R3, 0x21, !P1 ;  /* 0x000000210300780c */ /* 0x000fe20004f21670 */
[C---:B-1----:R-:W-:Y:S08]  /*20a0*/  HMMA.16816.F32.BF16 R12, R172.reuse, R16, RZ ;  /* 0x00000010ac0c723c */ /* 0x042ff000000418ff */
[----:B------:R-:W-:Y:S02]  /*20b0*/  HMMA.16816.F32.BF16 R16, R172, R18, RZ ;  /* 0x00000012ac10723c */ /* 0x000fe400000418ff */
[----:B------:R1:W-:Y:S01]  /*20c0*/  LDGSTS.E.BYPASS.LTC128B.128 [R98+0x4100], [R6.64+0x100], !P0 ;  /* 0x0410010006627fae */ /* 0x0003e2000c101d44 */
[----:B------:R-:W-:-:S04]  /*20d0*/  LOP3.LUT P0, RZ, R21, 0x4, RZ, 0xc0, !PT ;  /* 0x0000000415ff7812 */ /* 0x000fc8000780c0ff */
[----:B------:R-:W-:Y:S01]  /*20e0*/  SEL R2, R2, 0xffffffc0, !P0 ;  /* 0xffffffc002027807 */ /* 0x000fe20004000000 */
[C---:B--2---:R-:W-:Y:S01]  /*20f0*/  HMMA.16816.F32.BF16 R20, R172.reuse, R26, RZ ;  /* 0x0000001aac14723c */ /* 0x044fe200000418ff */
[----:B------:R-:W-:Y:S02]  /*2100*/  LOP3.LUT P0, RZ, R10, 0x8, RZ, 0xc0, !PT ;  /* 0x000000080aff7812 */ /* 0x000fe4000780c0ff */
[----:B------:R-:W-:Y:S01]  /*2110*/  IADD3 R251, R2, R95, RZ ;  /* 0x0000005f02fb7210 */ /* 0x000fe20007ffe0ff */
[----:B------:R-:W-:Y:S01]  /*2120*/  IMAD.IADD R94, R248, 0x1, R2 ;  /* 0x00000001f85e7824 */ /* 0x000fe200078e0202 */
[C---:B------:R-:W-:Y:S02]  /*2130*/  ISETP.LT.OR P5, PT, R3.reuse, 0x1, !P0 ;  /* 0x000000010300780c */ /* 0x040fe400047a1670 */
[C---:B------:R-:W-:Y:S01]  /*2140*/  ISETP.LT.OR P0, PT, R3.reuse, 0x21, !P0 ;  /* 0x000000210300780c */ /* 0x040fe20004701670 */
[----:B---3--:R-:W-:Y:S01]  /*2150*/  HMMA.16816.F32.BF16 R36, R172, R40, RZ ;  /* 0x00000028ac24723c */ /* 0x008fe200000418ff */
[----:B------:R-:W-:Y:S04]  /*2160*/  STL [R1+0x4], R94 ;  /* 0x0000045e01007387 */ /* 0x000fe80000100800 */
[----:B------:R-:W-:Y:S03]  /*2170*/  STL [R1], R136 ;  /* 0x0000008801007387 */ /* 0x000fe60000100800 */
[----:B----4-:R-:W-:Y:S02]  /*2180*/  HMMA.16816.F32.BF16 R44, R176, R28, R12 ;  /* 0x0000001cb02c723c */ /* 0x010fe4000004180c */
[----:B------:R1:W-:Y:S01]  /*2190*/  LDGSTS.E.BYPASS.LTC128B.128 [R98+0x6100], [R6.64+0x180], !P5 ;  /* 0x0610018006627fae */ /* 0x0003e2000e901d44 */
[----:B------:R-:W-:-:S05]  /*21a0*/  ISETP.LT.OR P5, PT, R3, 0x21, P6 ;  /* 0x000000210300780c */ /* 0x000fca00037a1670 */
[----:B------:R-:W-:Y:S08]  /*21b0*/  HMMA.16816.F32.BF16 R40, R172, R42, RZ ;  /* 0x0000002aac28723c */ /* 0x000ff000000418ff */
[----:B------:R2:W-:Y:S01]  /*21c0*/  LDGSTS.E.BYPASS.LTC128B.128 [R98+0x1100], [R8.64], !P5 ;  /* 0x0110000008627fae */ /* 0x0005e2000e901d44 */
[----:B------:R-:W-:Y:S01]  /*21d0*/  ISETP.NE.AND P5, PT, R11, RZ, PT ;  /* 0x000000ff0b00720c */ /* 0x000fe20003fa5270 */
[C---:B------:R-:W-:Y:S02]  /*21e0*/  HMMA.16816.F32.BF16 R12, R176.reuse, R30, R16 ;  /* 0x0000001eb00c723c */ /* 0x040fe40000041810 */
[----:B------:R2:W-:Y:S04]  /*21f0*/  LDGSTS.E.BYPASS.LTC128B.128 [R98+0x3100], [R8.64+0x80], !P2 ;  /* 0x0310008008627fae */ /* 0x0005e8000d101d44 */
[----:B------:R2:W-:Y:S02]  /*2200*/  LDGSTS.E.BYPASS.LTC128B.128 [R98+0x5100], [R8.64+0x100], !P1 ;  /* 0x0510010008627fae */ /* 0x0005e4000c901d44 */
[C---:B-----5:R-:W-:Y:S02]  /*2210*/  HMMA.16816.F32.BF16 R20, R176.reuse, R50, R20 ;  /* 0x00000032b014723c */ /* 0x060fe40000041814 */
[----:B------:R2:W-:Y:S04]  /*2220*/  LDGSTS.E.BYPASS.LTC128B.128 [R98+0x7100], [R8.64+0x180], !P0 ;  /* 0x0710018008627fae */ /* 0x0005e8000c101d44 */
[----:B------:R-:W3:Y:S02]  /*2230*/  LDSM.16.M88.4 R60, [R94+0x10100] ;  /* 0x010100005e3c783b */ /* 0x000ee40000000200 */
[----:B------:R-:W-:Y:S02]  /*2240*/  HMMA.16816.F32.BF16 R40, R176, R70, R40 ;  /* 0x00000046b028723c */ /* 0x000fe40000041828 */
[----:B------:R-:W4:Y:S04]  /*2250*/  LDSM.16.M88.4 R52, [R94+0x10900] ;  /* 0x010900005e34783b */ /* 0x000f280000000200 */
[----:B------:R-:W5:Y:S04]  /*2260*/  LDSM.16.M88.4 R64, [R94+0x11100] ;  /* 0x011100005e40783b */ /* 0x000f680000000200 */
[----:B------:R-:W1:Y:S04]  /*2270*/  LDSM.16.M88.4 R72, [R94+0x11900] ;  /* 0x011900005e48783b */ /* 0x000e680000000200 */
[----:B------:R-:W1:Y:S04]  /*2280*/  LDSM.16.M88.4 R84, [R251] ;  /* 0x00000000fb54783b */ /* 0x000e680000000200 */
[----:B------:R-:W-:Y:S01]  /*2290*/  LDSM.16.M88.4 R80, [R248+0x12100] ;  /* 0x01210000f850783b */ /* 0x000fe20000000200 */
[C---:B--2---:R-:W-:Y:S03]  /*22a0*/  HMMA.16816.F32.BF16 R8, R172.reuse, R24, RZ ;  /* 0x00000018ac08723c */ /* 0x044fe600000418ff */
[----:B------:R-:W-:Y:S04]  /*22b0*/  LDSM.16.M88.4 R76, [R95+0x2000] ;  /* 0x002000005f4c783b */ /* 0x000fe80000000200 */
[----:B------:R-:W-:Y:S01]  /*22c0*/  LDSM.16.M88.4 R88, [R248+0x14100] ;  /* 0x01410000f858783b */ /* 0x000fe20000000200 */
[C---:B------:R-:W-:Y:S03]  /*22d0*/  HMMA.16816.F32.BF16 R24, R172.reuse, R32, RZ ;  /* 0x00000020ac18723c */ /* 0x040fe600000418ff */
[----:B------:R-:W0:Y:S05]  /*22e0*/  LDGDEPBAR ;  /* 0x00000000000079af */ /* 0x000e2a0000000000 */
[----:B------:R-:W-:Y:S08]  /*22f0*/  HMMA.16816.F32.BF16 R32, R172, R34, RZ ;  /* 0x00000022ac20723c */ /* 0x000ff000000418ff */
[C---:B------:R-:W-:Y:S01]  /*2300*/  HMMA.16816.F32.BF16 R8, R176.reuse, R48, R8 ;  /* 0x00000030b008723c */ /* 0x040fe20000041808 */
[----:B------:R-:W2:Y:S07]  /*2310*/  LDSM.16.M88.4 R48, [R251+0x800] ;  /* 0x00080000fb30783b */ /* 0x000eae0000000200 */
[C---:B------:R-:W-:Y:S08]  /*2320*/  HMMA.16816.F32.BF16 R24, R176.reuse, R56, R24 ;  /* 0x00000038b018723c */ /* 0x040ff00000041818 */
[C---:B------:R-:W-:Y:S01]  /*2330*/  HMMA.16816.F32.BF16 R28, R176.reuse, R58, R32 ;  /* 0x0000003ab01c723c */ /* 0x040fe20000041820 */
[----:B------:R-:W1:Y:S07]  /*2340*/  LDSM.16.M88.4 R56, [R251+0x1000] ;  /* 0x00100000fb38783b */ /* 0x000e6e0000000200 */
[----:B------:R-:W-:Y:S01]  /*2350*/  HMMA.16816.F32.BF16 R32, R176, R68, R36 ;  /* 0x00000044b020723c */ /* 0x000fe20000041824 */
[----:B------:R-:W1:Y:S07]  /*2360*/  LDSM.16.M88.4 R68, [R251+0x1800] ;  /* 0x00180000fb44783b */ /* 0x000e6e0000000200 */
[C---:B---3--:R-:W-:Y:S08]  /*2370*/  HMMA.16816.F32.BF16 R36, R192.reuse, R60, R44 ;  /* 0x0000003cc024723c */ /* 0x048ff0000004182c */
[C---:B------:R-:W-:Y:S01]  /*2380*/  HMMA.16816.F32.BF16 R12, R192.reuse, R62, R12 ;  /* 0x0000003ec00c723c */ /* 0x040fe2000004180c */
[----:B------:R-:W-:Y:S07]  /*2390*/  LDSM.16.M88.4 R60, [R248+0x13100] ;  /* 0x01310000f83c783b */ /* 0x000fee0000000200 */
[C---:B----4-:R-:W-:Y:S08]  /*23a0*/  HMMA.16816.F32.BF16 R8, R192.reuse, R52, R8 ;  /* 0x00000034c008723c */ /* 0x050ff00000041808 */
[C---:B------:R-:W-:Y:S01]  /*23b0*/  HMMA.16816.F32.BF16 R20, R192.reuse, R54, R20 ;  /* 0x00000036c014723c */ /* 0x040fe20000041814 */
[----:B------:R-:W3:Y:S07]  /*23c0*/  LDSM.16.M88.4 R52, [R248+0x12900] ;  /* 0x01290000f834783b */ /* 0x000eee0000000200 */
[C---:B-----5:R-:W-:Y:S08]  /*23d0*/  HMMA.16816.F32.BF16 R24, R192.reuse, R64, R24 ;  /* 0x00000040c018723c */ /* 0x060ff00000041818 */
[C---:B------:R-:W-:Y:S01]  /*23e0*/  HMMA.16816.F32.BF16 R28, R192.reuse, R66, R28 ;  /* 0x00000042c01c723c */ /* 0x040fe2000004181c */
[----:B------:R-:W-:Y:S07]  /*23f0*/  LDSM.16.M88.4 R64, [R95+0x3800] ;  /* 0x003800005f40783b */ /* 0x000fee0000000200 */
[----:B-1----:R-:W-:Y:S08]  /*2400*/  HMMA.16816.F32.BF16 R32, R192, R72, R32 ;  /* 0x00000048c020723c */ /* 0x002ff00000041820 */
[----:B------:R-:W-:Y:S08]  /*2410*/  HMMA.16816.F32.BF16 R36, R196, R84, R36 ;  /* 0x00000054c424723c */ /* 0x000ff00000041824 */
[----:B------:R-:W-:Y:S01]  /*2420*/  HMMA.16816.F32.BF16 R44, R192, R74, R40 ;  /* 0x0000004ac02c723c */ /* 0x000fe20000041828 */
[----:B------:R-:W1:Y:S04]  /*2430*/  LDSM.16.M88.4 R72, [R248+0x13900] ;  /* 0x01390000f848783b */ /* 0x000e680000000200 */
[----:B------:R-:W4:Y:S03]  /*2440*/  LDSM.16.M88.4 R40, [R95+0x2800] ;  /* 0x002800005f28783b */ /* 0x000f260000000200 */
[C---:B------:R-:W-:Y:S01]  /*2450*/  HMMA.16816.F32.BF16 R16, R196.reuse, R86, R12 ;  /* 0x00000056c410723c */ /* 0x040fe2000004180c */
[----:B------:R-:W-:Y:S07]  /*2460*/  LDSM.16.M88.4 R84, [R94+0x12100] ;  /* 0x012100005e54783b */ /* 0x000fee0000000200 */
[C---:B--2---:R-:W-:Y:S08]  /*2470*/  HMMA.16816.F32.BF16 R12, R196.reuse, R48, R8 ;  /* 0x00000030c40c723c */ /* 0x044ff00000041808 */
[C---:B------:R-:W-:Y:S01]  /*2480*/  HMMA.16816.F32.BF16 R8, R196.reuse, R50, R20 ;  /* 0x00000032c408723c */ /* 0x040fe20000041814 */
[----:B------:R-:W-:Y:S07]  /*2490*/  LDSM.16.M88.4 R48, [R94+0x12900] ;  /* 0x012900005e30783b */ /* 0x000fee0000000200 */
[C---:B------:R-:W-:Y:S08]  /*24a0*/  HMMA.16816.F32.BF16 R24, R196.reuse, R56, R24 ;  /* 0x00000038c418723c */ /* 0x040ff00000041818 */
[C---:B------:R-:W-:Y:S01]  /*24b0*/  HMMA.16816.F32.BF16 R28, R196.reuse, R58, R28 ;  /* 0x0000003ac41c723c */ /* 0x040fe2000004181c */
[----:B------:R-:W2:Y:S07]  /*24c0*/  LDSM.16.M88.4 R56, [R95+0x3000] ;  /* 0x003000005f38783b */ /* 0x000eae0000000200 */
[----:B------:R-:W-:Y:S08]  /*24d0*/  HMMA.16816.F32.BF16 R32, R196, R68, R32 ;  /* 0x00000044c420723c */ /* 0x000ff00000041820 */
[----:B------:R-:W-:Y:S08]  /*24e0*/  HMMA.16816.F32.BF16 R36, R200, R80, R36 ;  /* 0x00000050c824723c */ /* 0x000ff00000041824 */
[----:B------:R-:W-:Y:S01]  /*24f0*/  HMMA.16816.F32.BF16 R44, R196, R70, R44 ;  /* 0x00000046c42c723c */ /* 0x000fe2000004182c */
[----:B------:R-:W-:Y:S07]  /*2500*/  LDSM.16.M88.4 R68, [R251+0x3800] ;  /* 0x00380000fb44783b */ /* 0x000fee0000000200 */
[C---:B------:R-:W-:Y:S01]  /*2510*/  HMMA.16816.F32.BF16 R20, R200.reuse, R82, R16 ;  /* 0x00000052c814723c */ /* 0x040fe20000041810 */
[----:B------:R-:W-:Y:S07]  /*2520*/  LDSM.16.M88.4 R80, [R248+0x15900] ;  /* 0x01590000f850783b */ /* 0x000fee0000000200 */
[C---:B---3--:R-:W-:Y:S08]  /*2530*/  HMMA.16816.F32.BF16 R16, R200.reuse, R52, R12 ;  /* 0x00000034c810723c */ /* 0x048ff0000004180c */
[C---:B------:R-:W-:Y:S01]  /*2540*/  HMMA.16816.F32.BF16 R12, R200.reuse, R54, R8 ;  /* 0x00000036c80c723c */ /* 0x040fe20000041808 */
[----:B------:R-:W3:Y:S07]  /*2550*/  LDSM.16.M88.4 R52, [R94+0x13100] ;  /* 0x013100005e34783b */ /* 0x000eee0000000200 */
[C---:B------:R-:W-:Y:S08]  /*2560*/  HMMA.16816.F32.BF16 R8, R200.reuse, R60, R24 ;  /* 0x0000003cc808723c */ /* 0x040ff00000041818 */
[C---:B------:R-:W-:Y:S01]  /*2570*/  HMMA.16816.F32.BF16 R28, R200.reuse, R62, R28 ;  /* 0x0000003ec81c723c */ /* 0x040fe2000004181c */
[----:B------:R-:W5:Y:S07]  /*2580*/  LDSM.16.M88.4 R60, [R94+0x13900] ;  /* 0x013900005e3c783b */ /* 0x000f6e0000000200 */
[----:B-1----:R-:W-:Y:S08]  /*2590*/  HMMA.16816.F32.BF16 R32, R200, R72, R32 ;  /* 0x00000048c820723c */ /* 0x002ff00000041820 */
[----:B------:R-:W-:Y:S08]  /*25a0*/  HMMA.16816.F32.BF16 R36, R204, R76, R36 ;  /* 0x0000004ccc24723c */ /* 0x000ff00000041824 */
[----:B------:R-:W-:Y:S01]  /*25b0*/  HMMA.16816.F32.BF16 R44, R200, R74, R44 ;  /* 0x0000004ac82c723c */ /* 0x000fe2000004182c */
[----:B------:R-:W1:Y:S07]  /*25c0*/  LDSM.16.M88.4 R72, [R251+0x2000] ;  /* 0x00200000fb48783b */ /* 0x000e6e0000000200 */
[C---:B------:R-:W-:Y:S01]  /*25d0*/  HMMA.16816.F32.BF16 R24, R204.reuse, R78, R20 ;  /* 0x0000004ecc18723c */ /* 0x040fe20000041814 */
[----:B------:R-:W-:Y:S07]  /*25e0*/  LDSM.16.M88.4 R76, [R94+0x14100] ;  /* 0x014100005e4c783b */ /* 0x000fee0000000200 */
[C---:B----4-:R-:W-:Y:S08]  /*25f0*/  HMMA.16816.F32.BF16 R20, R204.reuse, R40, R16 ;  /* 0x00000028cc14723c */ /* 0x050ff00000041810 */
[C---:B------:R-:W-:Y:S01]  /*2600*/  HMMA.16816.F32.BF16 R16, R204.reuse, R42, R12 ;  /* 0x0000002acc10723c */ /* 0x040fe2000004180c */
[----:B------:R-:W4:Y:S07]  /*2610*/  LDSM.16.M88.4 R40, [R251+0x2800] ;  /* 0x00280000fb28783b */ /* 0x000f2e0000000200 */
[C---:B--2---:R-:W-:Y:S08]  /*2620*/  HMMA.16816.F32.BF16 R12, R204.reuse, R56, R8 ;  /* 0x00000038cc0c723c */ /* 0x044ff00000041808 */
[C---:B------:R-:W-:Y:S01]  /*2630*/  HMMA.16816.F32.BF16 R8, R204.reuse, R58, R28 ;  /* 0x0000003acc08723c */ /* 0x040fe2000004181c */
[----:B------:R-:W2:Y:S07]  /*2640*/  LDSM.16.M88.4 R56, [R251+0x3000] ;  /* 0x00300000fb38783b */ /* 0x000eae0000000200 */
[----:B------:R-:W-:Y:S08]  /*2650*/  HMMA.16816.F32.BF16 R32, R204, R64, R32 ;  /* 0x00000040cc20723c */ /* 0x000ff00000041820 */
[C---:B------:R-:W-:Y:S08]  /*2660*/  HMMA.16816.F32.BF16 R36, R208.reuse, R84, R36 ;  /* 0x00000054d024723c */ /* 0x040ff00000041824 */
[C---:B------:R-:W-:Y:S01]  /*2670*/  HMMA.16816.F32.BF16 R28, R208.reuse, R86, R24 ;  /* 0x00000056d01c723c */ /* 0x040fe20000041818 */
[----:B------:R-:W1:Y:S07]  /*2680*/  LDSM.16.M88.4 R84, [R95+0x4000] ;  /* 0x004000005f54783b */ /* 0x000e6e0000000200 */
[C---:B------:R-:W-:Y:S08]  /*2690*/  HMMA.16816.F32.BF16 R24, R208.reuse, R48, R20 ;  /* 0x00000030d018723c */ /* 0x040ff00000041814 */
[C---:B------:R-:W-:Y:S01]  /*26a0*/  HMMA.16816.F32.BF16 R20, R208.reuse, R50, R16 ;  /* 0x00000032d014723c */ /* 0x040fe20000041810 */
[----:B------:R-:W-:Y:S07]  /*26b0*/  LDSM.16.M88.4 R48, [R95+0x4800] ;  /* 0x004800005f30783b */ /* 0x000fee0000000200 */
[C---:B---3--:R-:W-:Y:S08]  /*26c0*/  HMMA.16816.F32.BF16 R16, R208.reuse, R52, R12 ;  /* 0x00000034d010723c */ /* 0x048ff0000004180c */
[C---:B------:R-:W-:Y:S01]  /*26d0*/  HMMA.16816.F32.BF16 R12, R208.reuse, R54, R8 ;  /* 0x00000036d00c723c */ /* 0x040fe20000041808 */
[----:B------:R-:W3:Y:S07]  /*26e0*/  LDSM.16.M88.4 R52, [R248+0x14900] ;  /* 0x01490000f834783b */ /* 0x000eee0000000200 */
[----:B-----5:R-:W-:Y:S08]  /*26f0*/  HMMA.16816.F32.BF16 R8, R208, R60, R32 ;  /* 0x0000003cd008723c */ /* 0x020ff00000041820 */
[----:B-1----:R-:W-:Y:S08]  /*2700*/  HMMA.16816.F32.BF16 R36, R212, R72, R36 ;  /* 0x00000048d424723c */ /* 0x002ff00000041824 */
[----:B------:R-:W-:Y:S01]  /*2710*/  HMMA.16816.F32.BF16 R44, R204, R66, R44 ;  /* 0x00000042cc2c723c */ /* 0x000fe2000004182c */
[----:B------:R-:W1:Y:S07]  /*2720*/  LDSM.16.M88.4 R64, [R248+0x15100] ;  /* 0x01510000f840783b */ /* 0x000e6e0000000200 */
[C---:B------:R-:W-:Y:S01]  /*2730*/  HMMA.16816.F32.BF16 R32, R212.reuse, R74, R28 ;  /* 0x0000004ad420723c */ /* 0x040fe2000004181c */
[----:B------:R-:W-:Y:S07]  /*2740*/  LDSM.16.M88.4 R72, [R95+0x5800] ;  /* 0x005800005f48783b */ /* 0x000fee0000000200 */
[C---:B----4-:R-:W-:Y:S08]  /*2750*/  HMMA.16816.F32.BF16 R28, R212.reuse, R40, R24 ;  /* 0x00000028d41c723c */ /* 0x050ff00000041818 */
[C---:B------:R-:W-:Y:S08]  /*2760*/  HMMA.16816.F32.BF16 R24, R212.reuse, R42, R20 ;  /* 0x0000002ad418723c */ /* 0x040ff00000041814 */
[C---:B--2---:R-:W-:Y:S08]  /*2770*/  HMMA.16816.F32.BF16 R20, R212.reuse, R56, R16 ;  /* 0x00000038d414723c */ /* 0x044ff00000041810 */
[C---:B------:R-:W-:Y:S01]  /*2780*/  HMMA.16816.F32.BF16 R16, R212.reuse, R58, R12 ;  /* 0x0000003ad410723c */ /* 0x040fe2000004180c */
[----:B------:R-:W-:Y:S07]  /*2790*/  LDSM.16.M88.4 R56, [R94+0x14900] ;  /* 0x014900005e38783b */ /* 0x000fee0000000200 */
[----:B------:R-:W-:Y:S08]  /*27a0*/  HMMA.16816.F32.BF16 R12, R212, R68, R8 ;  /* 0x00000044d40c723c */ /* 0x000ff00000041808 */
[----:B------:R-:W-:Y:S08]  /*27b0*/  HMMA.16816.F32.BF16 R8, R216, R88, R36 ;  /* 0x00000058d808723c */ /* 0x000ff00000041824 */
[----:B------:R-:W-:Y:S01]  /*27c0*/  HMMA.16816.F32.BF16 R44, R208, R62, R44 ;  /* 0x0000003ed02c723c */ /* 0x000fe2000004182c */
[----:B------:R-:W2:Y:S07]  /*27d0*/  LDSM.16.M88.4 R60, [R95+0x5000] ;  /* 0x005000005f3c783b */ /* 0x000eae0000000200 */
[----:B------:R-:W-:Y:S08]  /*27e0*/  HMMA.16816.F32.BF16 R40, R216, R90, R32 ;  /* 0x0000005ad828723c */ /* 0x000ff00000041820 */
[----:B------:R-:W-:Y:S08]  /*27f0*/  HMMA.16816.F32.BF16 R8, R220, R84, R8 ;  /* 0x00000054dc08723c */ /* 0x000ff00000041808 */
[C---:B---3--:R-:W-:Y:S08]  /*2800*/  HMMA.16816.F32.BF16 R32, R216.reuse, R52, R28 ;  /* 0x00000034d820723c */ /* 0x048ff0000004181c */
[----:B------:R-:W-:Y:S08]  /*2810*/  HMMA.16816.F32.BF16 R36, R216, R54, R24 ;  /* 0x00000036d824723c */ /* 0x000ff00000041818 */
[----:B------:R-:W-:Y:S01]  /*2820*/  HMMA.16816.F32.BF16 R44, R212, R70, R44 ;  /* 0x00000046d42c723c */ /* 0x000fe2000004182c */
[----:B------:R-:W3:Y:S07]  /*2830*/  LDSM.16.M88.4 R68, [R251+0x4000] ;  /* 0x00400000fb44783b */ /* 0x000eee0000000200 */
[C---:B-1----:R-:W-:Y:S08]  /*2840*/  HMMA.16816.F32.BF16 R28, R216.reuse, R64, R20 ;  /* 0x00000040d81c723c */ /* 0x042ff00000041814 */
[C---:B------:R-:W-:Y:S01]  /*2850*/  HMMA.16816.F32.BF16 R24, R216.reuse, R66, R16 ;  /* 0x00000042d818723c */ /* 0x040fe20000041810 */
[----:B------:R-:W-:Y:S07]  /*2860*/  LDSM.16.M88.4 R64, [R94+0x15900] ;  /* 0x015900005e40783b */ /* 0x000fee0000000200 */
[----:B------:R-:W-:Y:S08]  /*2870*/  HMMA.16816.F32.BF16 R20, R216, R80, R12 ;  /* 0x00000050d814723c */ /* 0x000ff0000004180c */
[----:B------:R-:W-:Y:S08]  /*2880*/  HMMA.16816.F32.BF16 R12, R220, R86, R40 ;  /* 0x00000056dc0c723c */ /* 0x000ff00000041828 */
[----:B------:R-:W-:Y:S08]  /*2890*/  HMMA.16816.F32.BF16 R8, R224, R76, R8 ;  /* 0x0000004ce008723c */ /* 0x000ff00000041808 */
[C---:B--2---:R-:W-:Y:S01]  /*28a0*/  HMMA.16816.F32.BF16 R40, R220.reuse, R62, R24 ;  /* 0x0000003edc28723c */ /* 0x044fe20000041818 */
[----:B------:R-:W1:Y:S07]  /*28b0*/  LDSM.16.M88.4 R24, [R248+0x16100] ;  /* 0x01610000f818783b */ /* 0x000e6e0000000200 */
[----:B------:R-:W-:Y:S01]  /*28c0*/  HMMA.16816.F32.BF16 R52, R220, R72, R20 ;  /* 0x00000048dc34723c */ /* 0x000fe20000041814 */
[----:B------:R-:W2:Y:S07]  /*28d0*/  LDSM.16.M88.4 R20, [R94+0x15100] ;  /* 0x015100005e14783b */ /* 0x000eae0000000200 */
[----:B------:R-:W-:Y:S01]  /*28e0*/  HMMA.16816.F32.BF16 R12, R224, R78, R12 ;  /* 0x0000004ee00c723c */ /* 0x000fe2000004180c */
[----:B------:R-:W-:Y:S07]  /*28f0*/  LDSM.16.M88.4 R76, [R251+0x5800] ;  /* 0x00580000fb4c783b */ /* 0x000fee0000000200 */
[----:B------:R-:W-:Y:S01]  /*2900*/  HMMA.16816.F32.BF16 R16, R216, R82, R44 ;  /* 0x00000052d810723c */ /* 0x000fe2000004182c */
[----:B------:R-:W-:Y:S07]  /*2910*/  LDSM.16.M88.4 R44, [R95+0x6000] ;  /* 0x006000005f2c783b */ /* 0x000fee0000000200 */
[C---:B------:R-:W-:Y:S08]  /*2920*/  HMMA.16816.F32.BF16 R32, R220.reuse, R48, R32 ;  /* 0x00000030dc20723c */ /* 0x040ff00000041820 */
[----:B------:R-:W-:Y:S08]  /*2930*/  HMMA.16816.F32.BF16 R36, R220, R50, R36 ;  /* 0x00000032dc24723c */ /* 0x000ff00000041824 */
[----:B---3--:R-:W-:Y:S08]  /*2940*/  HMMA.16816.F32.BF16 R8, R228, R68, R8 ;  /* 0x00000044e408723c */ /* 0x008ff00000041808 */
[----:B------:R-:W-:Y:S01]  /*2950*/  HMMA.16816.F32.BF16 R48, R220, R60, R28 ;  /* 0x0000003cdc30723c */ /* 0x000fe2000004181c */
[----:B------:R-:W3:Y:S04]  /*2960*/  LDSM.16.M88.4 R28, [R251+0x4800] ;  /* 0x00480000fb1c783b */ /* 0x000ee80000000200 */
[----:B------:R-:W-:Y:S03]  /*2970*/  LDSM.16.M88.4 R60, [R251+0x6000] ;  /* 0x00600000fb3c783b */ /* 0x000fe60000000200 */
[----:B------:R-:W-:Y:S08]  /*2980*/  HMMA.16816.F32.BF16 R12, R228, R70, R12 ;  /* 0x00000046e40c723c */ /* 0x000ff0000004180c */
[----:B------:R-:W-:Y:S08]  /*2990*/  HMMA.16816.F32.BF16 R84, R220, R74, R16 ;  /* 0x0000004adc54723c */ /* 0x000ff00000041810 */
[----:B------:R-:W-:Y:S01]  /*29a0*/  HMMA.16816.F32.BF16 R16, R224, R56, R32 ;  /* 0x00000038e010723c */ /* 0x000fe20000041820 */
[----:B------:R-:W-:Y:S07]  /*29b0*/  LDSM.16.M88.4 R32, [R251+0x5000] ;  /* 0x00500000fb20783b */ /* 0x000fee0000000200 */
[----:B-1----:R-:W-:Y:S08]  /*29c0*/  HMMA.16816.F32.BF16 R8, R232, R24, R8 ;  /* 0x00000018e808723c */ /* 0x002ff00000041808 */
[C---:B--2---:R-:W-:Y:S01]  /*29d0*/  HMMA.16816.F32.BF16 R80, R224.reuse, R20, R48 ;  /* 0x00000014e050723c */ /* 0x044fe20000041830 */
[----:B------:R-:W1:Y:S07]  /*29e0*/  LDSM.16.M88.4 R48, [R248+0x16900] ;  /* 0x01690000f830783b */ /* 0x000e6e0000000200 */
[----:B------:R-:W-:Y:S01]  /*29f0*/  HMMA.16816.F32.BF16 R36, R224, R58, R36 ;  /* 0x0000003ae024723c */ /* 0x000fe20000041824 */
[----:B------:R-:W2:Y:S07]  /*2a00*/  LDSM.16.M88.4 R56, [R94+0x16100] ;  /* 0x016100005e38783b */ /* 0x000eae0000000200 */
[----:B------:R-:W-:Y:S08]  /*2a10*/  HMMA.16816.F32.BF16 R12, R232, R26, R12 ;  /* 0x0000001ae80c723c */ /* 0x000ff0000004180c */
[----:B---3--:R-:W-:Y:S08]  /*2a20*/  HMMA.16816.F32.BF16 R16, R228, R28, R16 ;  /* 0x0000001ce410723c */ /* 0x008ff00000041810 */
[----:B------:R-:W-:Y:S08]  /*2a30*/  HMMA.16816.F32.BF16 R8, R236, R44, R8 ;  /* 0x0000002cec08723c */ /* 0x000ff00000041808 */
[----:B------:R-:W-:Y:S01]  /*2a40*/  HMMA.16816.F32.BF16 R68, R224, R64, R52 ;  /* 0x00000040e044723c */ /* 0x000fe20000041834 */
[----:B------:R-:W3:Y:S07]  /*2a50*/  LDSM.16.M88.4 R52, [R95+0x6800] ;  /* 0x006800005f34783b */ /* 0x000eee0000000200 */
[----:B------:R-:W-:Y:S08]  /*2a60*/  HMMA.16816.F32.BF16 R28, R228, R30, R36 ;  /* 0x0000001ee41c723c */ /* 0x000ff00000041824 */
[----:B------:R-:W-:Y:S01]  /*2a70*/  HMMA.16816.F32.BF16 R72, R224, R22, R40 ;  /* 0x00000016e048723c */ /* 0x000fe20000041828 */
[----:B------:R-:W4:Y:S07]  /*2a80*/  LDSM.16.M88.4 R40, [R248+0x17100] ;  /* 0x01710000f828783b */ /* 0x000f2e0000000200 */
[----:B------:R-:W-:Y:S01]  /*2a90*/  HMMA.16816.F32.BF16 R20, R236, R46, R12 ;  /* 0x0000002eec14723c */ /* 0x000fe2000004180c */
[----:B------:R-:W-:Y:S07]  /*2aa0*/  LDSM.16.M88.4 R44, [R95+0x7000] ;  /* 0x007000005f2c783b */ /* 0x000fee0000000200 */
[----:B-1----:R-:W-:Y:S08]  /*2ab0*/  HMMA.16816.F32.BF16 R16, R232, R48, R16 ;  /* 0x00000030e810723c */ /* 0x002ff00000041810 */
[----:B--2---:R-:W-:Y:S08]  /*2ac0*/  HMMA.16816.F32.BF16 R12, R240, R56, R8 ;  /* 0x00000038f00c723c */ /* 0x004ff00000041808 */
[----:B------:R-:W-:Y:S01]  /*2ad0*/  HMMA.16816.F32.BF16 R84, R224, R66, R84 ;  /* 0x00000042e054723c */ /* 0x000fe20000041854 */
[----:B------:R-:W1:Y:S07]  /*2ae0*/  LDSM.16.M88.4 R64, [R94+0x16900] ;  /* 0x016900005e40783b */ /* 0x000e6e0000000200 */
[----:B------:R-:W-:Y:S08]  /*2af0*/  HMMA.16816.F32.BF16 R24, R228, R32, R80 ;  /* 0x00000020e418723c */ /* 0x000ff00000041850 */
[----:B------:R-:W-:Y:S01]  /*2b00*/  HMMA.16816.F32.BF16 R28, R232, R50, R28 ;  /* 0x00000032e81c723c */ /* 0x000fe2000004181c */
[----:B------:R-:W-:Y:S07]  /*2b10*/  LDSM.16.M88.4 R48, [R251+0x7000] ;  /* 0x00700000fb30783b */ /* 0x000fee0000000200 */
[----:B------:R-:W-:Y:S08]  /*2b20*/  HMMA.16816.F32.BF16 R36, R228, R34, R72 ;  /* 0x00000022e424723c */ /* 0x000ff00000041848 */
[----:B------:R-:W-:Y:S01]  /*2b30*/  HMMA.16816.F32.BF16 R8, R240, R58, R20 ;  /* 0x0000003af008723c */ /* 0x000fe20000041814 */
[----:B------:R-:W2:Y:S07]  /*2b40*/  LDSM.16.M88.4 R56, [R251+0x6800] ;  /* 0x00680000fb38783b */ /* 0x000eae0000000200 */
[----:B---3--:R-:W-:Y:S08]  /*2b50*/  HMMA.16816.F32.BF16 R16, R236, R52, R16 ;  /* 0x00000034ec10723c */ /* 0x008ff00000041810 */
[----:B------:R-:W-:Y:S08]  /*2b60*/  HMMA.16816.F32.BF16 R32, R244, R60, R12 ;  /* 0x0000003cf420723c */ /* 0x000ff0000004180c */
[----:B----4-:R-:W-:Y:S08]  /*2b70*/  HMMA.16816.F32.BF16 R12, R232, R40, R24 ;  /* 0x00000028e80c723c */ /* 0x010ff00000041818 */
[----:B------:R-:W-:Y:S01]  /*2b80*/  HMMA.16816.F32.BF16 R28, R236, R54, R28 ;  /* 0x00000036ec1c723c */ /* 0x000fe2000004181c */
[----:B------:R-:W3:Y:S07]  /*2b90*/  LDSM.16.M88.4 R52, [R94+0x17100] ;  /* 0x017100005e34783b */ /* 0x000eee0000000200 */
[----:B------:R-:W-:Y:S01]  /*2ba0*/  HMMA.16816.F32.BF16 R20, R232, R42, R36 ;  /* 0x0000002ae814723c */ /* 0x000fe20000041824 */
[----:B------:R-:W4:Y:S01]  /*2bb0*/  LDSM.16.M88.4 R36, [R248+0x17900] ;  /* 0x01790000f824783b */ /* 0x000f220000000200 */
[----:B------:R-:W-:-:S02]  /*2bc0*/  FMUL.FTZ R32, R32, c[0x0][0x320] ;  /* 0x0000c80020207a20 */ /* 0x000fc40000410000 */
[----:B------:R-:W-:Y:S01]  /*2bd0*/  FMUL.FTZ R33, R33, c[0x0][0x320] ;  /* 0x0000c80021217a20 */ /* 0x000fe20000410000 */
[----:B------:R-:W5:Y:S01]  /*2be0*/  LDSM.16.M88.4 R40, [R95+0x7800] ;  /* 0x007800005f28783b */ /* 0x000f620000000200 */
[----:B------:R-:W-:Y:S02]  /*2bf0*/  FMUL.FTZ R34, R34, c[0x0][0x320] ;  /* 0x0000c80022227a20 */ /* 0x000fe40000410000 */
[----:B------:R-:W-:Y:S01]  /*2c00*/  HMMA.16816.F32.BF16 R8, R244, R62, R8 ;  /* 0x0000003ef408723c */ /* 0x000fe20000041808 */
[----:B------:R-:W-:Y:S01]  /*2c10*/  FMUL.FTZ R35, R35, c[0x0][0x320] ;  /* 0x0000c80023237a20 */ /* 0x000fe20000410000 */
[----:B------:R-:W-:Y:S06]  /*2c20*/  MUFU.TANH R63, R33 ;  /* 0x00000021003f7308 */ /* 0x000fec0000002400 */
[----:B-1----:R-:W-:Y:S02]  /*2c30*/  HMMA.16816.F32.BF16 R24, R240, R64, R16 ;  /* 0x00000040f018723c */ /* 0x002fe40000041810 */
[----:B------:R-:W-:Y:S06]  /*2c40*/  MUFU.TANH R64, R32 ;  /* 0x0000002000407308 */ /* 0x000fec0000002400 */
[----:B------:R-:W-:Y:S02]  /*2c50*/  HMMA.16816.F32.BF16 R68, R228, R76, R68 ;  /* 0x0000004ce444723c */ /* 0x000fe40000041844 */
[----:B------:R-:W1:Y:S06]  /*2c60*/  MUFU.TANH R7, R34 ;  /* 0x0000002200077308 */ /* 0x000e6c0000002400 */
[----:B------:R-:W-:Y:S01]  /*2c70*/  HMMA.16816.F32.BF16 R16, R236, R44, R12 ;  /* 0x0000002cec10723c */ /* 0x000fe2000004180c */
[----:B------:R-:W-:Y:S01]  /*2c80*/  FMUL.FTZ R9, R9, c[0x0][0x320] ;  /* 0x0000c80009097a20 */ /* 0x000fe20000410000 */
[----:B------:R2:W-:Y:S01]  /*2c90*/  MUFU.TANH R6, R35 ;  /* 0x0000002300067308 */ /* 0x0005e20000002400 */
[----:B------:R-:W-:-:S02]  /*2ca0*/  FMUL.FTZ R10, R10, c[0x0][0x320] ;  /* 0x0000c8000a0a7a20 */ /* 0x000fc40000410000 */
[----:B------:R-:W-:Y:S02]  /*2cb0*/  FMUL.FTZ R11, R11, c[0x0][0x320] ;  /* 0x0000c8000b0b7a20 */ /* 0x000fe40000410000 */
[----:B------:R-:W-:Y:S01]  /*2cc0*/  FMUL.FTZ R2, R8, c[0x0][0x320] ;  /* 0x0000c80008027a20 */ /* 0x000fe20000410000 */
[----:B------:R-:W-:Y:S02]  /*2cd0*/  HMMA.16816.F32.BF16 R12, R240, R66, R28 ;  /* 0x00000042f00c723c */ /* 0x000fe4000004181c */
[----:B------:R-:W-:Y:S06]  /*2ce0*/  MUFU.TANH R61, R9 ;  /* 0x00000009003d7308 */ /* 0x000fec0000002400 */
[----:B------:R-:W-:Y:S02]  /*2cf0*/  HMMA.16816.F32.BF16 R28, R228, R78, R84 ;  /* 0x0000004ee41c723c */ /* 0x000fe40000041854 */
[----:B------:R-:W-:Y:S06]  /*2d00*/  MUFU.TANH R60, R10 ;  /* 0x0000000a003c7308 */ /* 0x000fec0000002400 */
[----:B--2---:R-:W-:Y:S02]  /*2d10*/  HMMA.16816.F32.BF16 R32, R244, R56, R24 ;  /* 0x00000038f420723c */ /* 0x004fe40000041818 */
[----:B------:R4:W2:Y:S06]  /*2d20*/  MUFU.TANH R57, R11 ;  /* 0x0000000b00397308 */ /* 0x0008ac0000002400 */
[----:B------:R-:W-:Y:S02]  /*2d30*/  HMMA.16816.F32.BF16 R24, R236, R46, R20 ;  /* 0x0000002eec18723c */ /* 0x000fe40000041814 */
[----:B------:R1:W-:Y:S06]  /*2d40*/  MUFU.TANH R62, R2 ;  /* 0x00000002003e7308 */ /* 0x0003ec0000002400 */
[----:B---3--:R-:W-:Y:S08]  /*2d50*/  HMMA.16816.F32.BF16 R20, R240, R52, R16 ;  /* 0x00000034f014723c */ /* 0x008ff00000041810 */
[----:B----4-:R-:W-:Y:S01]  /*2d60*/  HMMA.16816.F32.BF16 R8, R232, R36, R68 ;  /* 0x00000024e808723c */ /* 0x010fe20000041844 */
[----:B------:R-:W-:Y:S01]  /*2d70*/  FMUL.FTZ R32, R32, c[0x0][0x320] ;  /* 0x0000c80020207a20 */ /* 0x000fe20000410000 */
[----:B-1----:R-:W-:Y:S01]  /*2d80*/  LOP3.LUT R2, R93, 0xffffffe0, RZ, 0xc0, !PT ;  /* 0xffffffe05d027812 */ /* 0x002fe200078ec0ff */
[----:B------:R-:W-:-:S02]  /*2d90*/  FMUL.FTZ R33, R33, c[0x0][0x320] ;  /* 0x0000c80021217a20 */ /* 0x000fc40000410000 */
[----:B------:R-:W1:Y:S01]  /*2da0*/  MUFU.TANH R56, R32 ;  /* 0x0000002000387308 */ /* 0x000e620000002400 */
[----:B------:R-:W-:Y:S02]  /*2db0*/  FMUL.FTZ R34, R34, c[0x0][0x320] ;  /* 0x0000c80022227a20 */ /* 0x000fe40000410000 */
[----:B------:R-:W-:Y:S01]  /*2dc0*/  HMMA.16816.F32.BF16 R16, R244, R58, R12 ;  /* 0x0000003af410723c */ /* 0x000fe2000004180c */
[----:B------:R-:W-:Y:S02]  /*2dd0*/  IMAD.IADD R2, R107, 0x1, -R2 ;  /* 0x000000016b027824 */ /* 0x000fe400078e0a02 */
[----:B------:R-:W-:Y:S02]  /*2de0*/  FMUL.FTZ R35, R35, c[0x0][0x320] ;  /* 0x0000c80023237a20 */ /* 0x000fe40000410000 */
[----:B------:R-:W-:Y:S01]  /*2df0*/  MUFU.TANH R47, R33 ;  /* 0x00000021002f7308 */ /* 0x000fe20000002400 */
[----:B------:R-:W-:Y:S02]  /*2e00*/  SHF.R.S32.HI R3, RZ, 0x1f, R2 ;  /* 0x0000001fff037819 */ /* 0x000fe40000011402 */
[----:B------:R-:W-:Y:S01]  /*2e10*/  HMMA.16816.F32.BF16 R12, R232, R38, R28 ;  /* 0x00000026e80c723c */ /* 0x000fe2000004181c */
[----:B------:R-:W3:Y:S01]  /*2e20*/  LDSM.16.M88.4 R36, [R94+0x17900] ;  /* 0x017900005e24783b */ /* 0x000ee20000000200 */
[----:B------:R-:W-:-:S03]  /*2e30*/  LEA.HI R3, R3, R2, RZ, 0x2 ;  /* 0x0000000203037211 */ /* 0x000fc600078f10ff */
[----:B------:R-:W4:Y:S01]  /*2e40*/  MUFU.TANH R46, R34 ;  /* 0x00000022002e7308 */ /* 0x000f220000002400 */
[----:B------:R-:W-:Y:S02]  /*2e50*/  LOP3.LUT R3, R3, 0x7ffffffc, RZ, 0xc0, !PT ;  /* 0x7ffffffc03037812 */ /* 0x000fe400078ec0ff */
[----:B------:R-:W-:Y:S03]  /*2e60*/  HMMA.16816.F32.BF16 R24, R240, R54, R24 ;  /* 0x00000036f018723c */ /* 0x000fe60000041818 */
[----:B------:R-:W-:Y:S02]  /*2e70*/  IMAD.IADD R2, R2, 0x1, -R3 ;  /* 0x0000000102027824 */ /* 0x000fe400078e0a03 */
[----:B------:R-:W-:Y:S02]  /*2e80*/  MUFU.TANH R45, R35 ;  /* 0x00000023002d7308 */ /* 0x000fe40000002400 */
[----:B------:R-:W-:Y:S01]  /*2e90*/  IMAD R2, R2, -0x2, R92 ;  /* 0xfffffffe02027824 */ /* 0x000fe200078e025c */
[----:B-----5:R-:W-:Y:S01]  /*2ea0*/  HMMA.16816.F32.BF16 R8, R236, R40, R8 ;  /* 0x00000028ec08723c */ /* 0x020fe20000041808 */
[----:B------:R-:W-:-:S02]  /*2eb0*/  FMUL.FTZ R16, R16, c[0x0][0x320] ;  /* 0x0000c80010107a20 */ /* 0x000fc40000410000 */
[----:B------:R-:W-:Y:S01]  /*2ec0*/  FMUL.FTZ R17, R17, c[0x0][0x320] ;  /* 0x0000c80011117a20 */ /* 0x000fe20000410000 */
[----:B------:R-:W-:Y:S01]  /*2ed0*/  ISETP.GT.AND P0, PT, R2, RZ, PT ;  /* 0x000000ff0200720c */ /* 0x000fe20003f04270 */
[----:B------:R-:W-:Y:S01]  /*2ee0*/  FMUL.FTZ R18, R18, c[0x0][0x320] ;  /* 0x0000c80012127a20 */ /* 0x000fe20000410000 */
[----:B------:R-:W5:Y:S01]  /*2ef0*/  MUFU.TANH R44, R16 ;  /* 0x00000010002c7308 */ /* 0x000f620000002400 */
[----:B------:R-:W-:Y:S01]  /*2f00*/  FMUL.FTZ R19, R19, c[0x0][0x320] ;  /* 0x0000c80013137a20 */ /* 0x000fe20000410000 */
[----:B------:R-:W-:Y:S01]  /*2f10*/  HMMA.16816.F32.BF16 R28, R244, R48, R20 ;  /* 0x00000030f41c723c */ /* 0x000fe20000041814 */
[----:B------:R-:W1:Y:S01]  /*2f20*/  LDSM.16.M88.4 R20, [R251+0x7800] ;  /* 0x00780000fb14783b */ /* 0x000e620000000200 */
[----:B------:R-:W-:Y:S01]  /*2f30*/  ISETP.GT.AND P2, PT, R2, 0x1, PT ;  /* 0x000000010200780c */ /* 0x000fe20003f44270 */
[----:B------:R-:W-:-:S04]  /*2f40*/  DEPBAR.LE SB0, 0x0 ;  /* 0x000080000000791a */ /* 0x000fc80000000000 */
[----:B------:R-:W1:Y:S01]  /*2f50*/  MUFU.TANH R40, R17 ;  /* 0x0000001100287308 */ /* 0x000e620000002400 */
[----:B------:R-:W-:Y:S01]  /*2f60*/  HMMA.16816.F32.BF16 R12, R236, R42, R12 ;  /* 0x0000002aec0c723c */ /* 0x000fe2000004180c */
[----:B------:R-:W-:-:S06]  /*2f70*/  ISETP.GT.AND P1, PT, R2, 0x8, PT ;  /* 0x000000080200780c */ /* 0x000fcc0003f24270 */
[----:B------:R-:W1:Y:S01]  /*2f80*/  MUFU.TANH R52, R18 ;  /* 0x0000001200347308 */ /* 0x000e620000002400 */
[----:B------:R-:W-:Y:S07]  /*2f90*/  HMMA.16816.F32.BF16 R24, R244, R50, R24 ;  /* 0x00000032f418723c */ /* 0x000fee0000041818 */
[----:B------:R3:W1:Y:S01]  /*2fa0*/  MUFU.TANH R53, R19 ;  /* 0x0000001300357308 */ /* 0x0006620000002400 */
[----:B------:R-:W-:Y:S02]  /*2fb0*/  FMUL.FTZ R28, R28, c[0x0][0x320] ;  /* 0x0000c8001c1c7a20 */ /* 0x000fe40000410000 */
[----:B------:R-:W-:-:S02]  /*2fc0*/  FMUL.FTZ R29, R29, c[0x0][0x320] ;  /* 0x0000c8001d1d7a20 */ /* 0x000fc40000410000 */
[----:B------:R-:W-:Y:S02]  /*2fd0*/  FMUL.FTZ R31, R31, c[0x0][0x320] ;  /* 0x0000c8001f1f7a20 */ /* 0x000fe40000410000 */
[----:B------:R-:W-:Y:S01]  /*2fe0*/  FMUL.FTZ R30, R30, c[0x0][0x320] ;  /* 0x0000c8001e1e7a20 */ /* 0x000fe20000410000 */
[----:B------:R-:W1:Y:S01]  /*2ff0*/  MUFU.TANH R35, R28 ;  /* 0x0000001c00237308 */ /* 0x000e620000002400 */
[----:B---3--:R-:W-:Y:S08]  /*3000*/  HMMA.16816.F32.BF16 R16, R240, R36, R8 ;  /* 0x00000024f010723c */ /* 0x008ff00000041808 */
[----:B------:R-:W-:Y:S01]  /*3010*/  FMUL.FTZ R24, R24, c[0x0][0x320] ;  /* 0x0000c80018187a20 */ /* 0x000fe20000410000 */
[----:B------:R-:W3:Y:S01]  /*3020*/  MUFU.TANH R34, R29 ;  /* 0x0000001d00227308 */ /* 0x000ee20000002400 */
[----:B------:R-:W-:-:S02]  /*3030*/  FMUL.FTZ R3, R27, c[0x0][0x320] ;  /* 0x0000c8001b037a20 */ /* 0x000fc40000410000 */
[----:B------:R-:W-:Y:S02]  /*3040*/  FMUL.FTZ R25, R25, c[0x0][0x320] ;  /* 0x0000c80019197a20 */ /* 0x000fe40000410000 */
[----:B------:R-:W-:Y:S01]  /*3050*/  FMUL.FTZ R26, R26, c[0x0][0x320] ;  /* 0x0000c8001a1a7a20 */ /* 0x000fe20000410000 */
[----:B------:R-:W-:Y:S02]  /*3060*/  HMMA.16816.F32.BF16 R8, R240, R38, R12 ;  /* 0x00000026f008723c */ /* 0x000fe4000004180c */
[----:B------:R3:W-:Y:S05]  /*3070*/  MUFU.TANH R15, R24 ;  /* 0x00000018000f7308 */ /* 0x0007ea0000002400 */
[----:B------:R-:W-:-:S02]  /*3080*/  FSEL R14, R7, -INF , P0 ;  /* 0xff800000070e7808 */ /* 0x000fc40000000000 */
[----:B------:R-:W-:Y:S01]  /*3090*/  FSEL R7, R64, -INF , P0 ;  /* 0xff80000040077808 */ /* 0x000fe20000000000 */
[----:B------:R4:W-:Y:S01]  /*30a0*/  MUFU.TANH R12, R25 ;  /* 0x00000019000c7308 */ /* 0x0009e20000002400 */
[----:B------:R-:W-:Y:S01]  /*30b0*/  BAR.SYNC.DEFER_BLOCKING 0x0 ;  /* 0x0000000000007b1d */ /* 0x000fe20000010000 */
[----:B------:R-:W-:Y:S01]  /*30c0*/  ISETP.GT.AND P0, PT, R2, 0x9, PT ;  /* 0x000000090200780c */ /* 0x000fe20003f04270 */
[----:B-1----:R-:W-:Y:S03]  /*30d0*/  HMMA.16816.F32.BF16 R16, R244, R20, R16 ;  /* 0x00000014f410723c */ /* 0x002fe60000041810 */
[----:B--2---:R-:W-:Y:S02]  /*30e0*/  FSEL R27, R57, -INF , P0 ;  /* 0xff800000391b7808 */ /* 0x004fe40000000000 */
[----:B------:R1:W-:Y:S01]  /*30f0*/  MUFU.TANH R32, R31 ;  /* 0x0000001f00207308 */ /* 0x0003e20000002400 */
[----:B---3--:R-:W-:-:S02]  /*3100*/  FSEL R24, R6, -INF , P2 ;  /* 0xff80000006187808 */ /* 0x008fc40001000000 */
[----:B------:R-:W-:Y:S02]  /*3110*/  FSEL R6, R63, -INF , P2 ;  /* 0xff8000003f067808 */ /* 0x000fe40001000000 */
[----:B------:R-:W-:Y:S01]  /*3120*/  ISETP.GT.AND P2, PT, R2, 0x10, PT ;  /* 0x000000100200780c */ /* 0x000fe20003f44270 */
[----:B------:R-:W-:Y:S02]  /*3130*/  HMMA.16816.F32.BF16 R20, R244, R22, R8 ;  /* 0x00000016f414723c */ /* 0x000fe40000041808 */
[----:B------:R2:W-:Y:S01]  /*3140*/  MUFU.TANH R10, R3 ;  /* 0x00000003000a7308 */ /* 0x0005e20000002400 */
[----:B----4-:R-:W-:Y:S02]  /*3150*/  FSEL R25, R60, -INF , P1 ;  /* 0xff8000003c197808 */ /* 0x010fe40000800000 */
[----:B------:R-:W-:Y:S02]  /*3160*/  FSEL R13, R56, -INF , P2 ;  /* 0xff800000380d7808 */ /* 0x000fe40001000000 */
[----:B------:R-:W-:-:S02]  /*3170*/  FSEL R8, R62, -INF , P1 ;  /* 0xff8000003e087808 */ /* 0x000fc40000800000 */
[----:B------:R-:W-:Y:S01]  /*3180*/  FSEL R11, R61, -INF , P0 ;  /* 0xff8000003d0b7808 */ /* 0x000fe20000000000 */
[----:B------:R3:W4:Y:S01]  /*3190*/  MUFU.TANH R9, R26 ;  /* 0x0000001a00097308 */ /* 0x0007220000002400 */
[C---:B------:R-:W-:Y:S02]  /*31a0*/  ISETP.GT.AND P1, PT, R2.reuse, 0x11, PT ;  /* 0x000000110200780c */ /* 0x040fe40003f24270 */
[----:B------:R-:W-:Y:S02]  /*31b0*/  ISETP.GT.AND P0, PT, R2, 0x18, PT ;  /* 0x000000180200780c */ /* 0x000fe40003f04270 */
[----:B-1----:R-:W-:Y:S01]  /*31c0*/  FSEL R31, R46, -INF , P2 ;  /* 0xff8000002e1f7808 */ /* 0x002fe20001000000 */
[----:B------:R-:W-:Y:S01]  /*31d0*/  FMUL.FTZ R16, R16, c[0x0][0x320] ;  /* 0x0000c80010107a20 */ /* 0x000fe20000410000 */
[----:B------:R-:W-:Y:S01]  /*31e0*/  ISETP.GT.AND P2, PT, R2, 0x19, PT ;  /* 0x000000190200780c */ /* 0x000fe20003f44270 */
[----:B------:R-:W-:Y:S01]  /*31f0*/  FMUL.FTZ R18, R18, c[0x0][0x320] ;  /* 0x0000c80012127a20 */ /* 0x000fe20000410000 */
[----:B--2---:R-:W-:Y:S01]  /*3200*/  FMNMX.FTZ R3, R7, R6, !PT ;  /* 0x0000000607037209 */ /* 0x004fe20007810000 */
[----:B------:R1:W2:Y:S01]  /*3210*/  MUFU.TANH R33, R30 ;  /* 0x0000001e00217308 */ /* 0x0002a20000002400 */
[----:B-----5:R-:W-:Y:S01]  /*3220*/  FSEL R28, R44, -INF , P0 ;  /* 0xff8000002c1c7808 */ /* 0x020fe20000000000 */
[----:B------:R-:W-:Y:S01]  /*3230*/  FMUL.FTZ R17, R17, c[0x0][0x320] ;  /* 0x0000c80011117a20 */ /* 0x000fe20000410000 */
[----:B------:R-:W-:Y:S01]  /*3240*/  FMNMX.FTZ R3, R8, R3, !PT ;  /* 0x0000000308037209 */ /* 0x000fe20007810000 */
[----:B------:R-:W-:Y:S01]  /*3250*/  FMUL.FTZ R20, R20, c[0x0][0x320] ;  /* 0x0000c80014147a20 */ /* 0x000fe20000410000 */
[----:B------:R-:W-:Y:S01]  /*3260*/  FSEL R29, R40, -INF , P2 ;  /* 0xff800000281d7808 */ /* 0x000fe20001000000 */
[----:B------:R-:W-:Y:S01]  /*3270*/  FMUL.FTZ R19, R19, c[0x0][0x320] ;  /* 0x0000c80013137a20 */ /* 0x000fe20000410000 */
[----:B------:R-:W-:Y:S01]  /*3280*/  FMNMX.FTZ R3, R11, R3, !PT ;  /* 0x000000030b037209 */ /* 0x000fe20007810000 */
[----:B------:R-:W-:Y:S01]  /*3290*/  MUFU.TANH R16, R16 ;  /* 0x0000001000107308 */ /* 0x000fe20000002400 */
[----:B---3--:R-:W-:Y:S01]  /*32a0*/  FSEL R26, R47, -INF , P1 ;  /* 0xff8000002f1a7808 */ /* 0x008fe20000800000 */
[----:B------:R-:W-:Y:S01]  /*32b0*/  FMUL.FTZ R22, R22, c[0x0][0x320] ;  /* 0x0000c80016167a20 */ /* 0x000fe20000410000 */
[----:B------:R-:W-:-:S02]  /*32c0*/  FMNMX.FTZ R3, R13, R3, !PT ;  /* 0x000000030d037209 */ /* 0x000fc40007810000 */
[----:B------:R-:W-:Y:S02]  /*32d0*/  FSEL R52, R52, -INF , P0 ;  /* 0xff80000034347808 */ /* 0x000fe40000000000 */
[----:B------:R-:W-:Y:S01]  /*32e0*/  FMNMX.FTZ R3, R26, R3, !PT ;  /* 0x000000031a037209 */ /* 0x000fe20007810000 */
[----:B------:R-:W3:Y:S01]  /*32f0*/  MUFU.TANH R18, R18 ;  /* 0x0000001200127308 */ /* 0x000ee20000002400 */
[----:B-1----:R-:W-:Y:S02]  /*3300*/  FSEL R30, R45, -INF , P1 ;  /* 0xff8000002d1e7808 */ /* 0x002fe40000800000 */
[----:B------:R-:W-:Y:S02]  /*3310*/  ISETP.GT.AND P1, PT, R2, 0x20, PT ;  /* 0x000000200200780c */ /* 0x000fe40003f24270 */
[----:B------:R-:W-:Y:S02]  /*3320*/  FMNMX.FTZ R132, R28, R3, !PT ;  /* 0x000000031c847209 */ /* 0x000fe40007810000 */
[----:B------:R-:W-:Y:S01]  /*3330*/  ISETP.GT.AND P0, PT, R2, 0x21, PT ;  /* 0x000000210200780c */ /* 0x000fe20003f04270 */
[----:B------:R-:W1:Y:S01]  /*3340*/  MUFU.TANH R17, R17 ;  /* 0x0000001100117308 */ /* 0x000e620000002400 */
[----:B------:R-:W-:-:S02]  /*3350*/  FSEL R53, R53, -INF , P2 ;  /* 0xff80000035357808 */ /* 0x000fc40001000000 */
[----:B------:R-:W-:Y:S02]  /*3360*/  FSEL R94, R35, -INF , P1 ;  /* 0xff800000235e7808 */ /* 0x000fe40000800000 */
[----:B------:R-:W-:Y:S02]  /*3370*/  FMNMX.FTZ R132, R29, R132, !PT ;  /* 0x000000841d847209 */ /* 0x000fe40007810000 */
[----:B------:R-:W-:Y:S01]  /*3380*/  ISETP.GT.AND P2, PT, R2, 0x28, PT ;  /* 0x000000280200780c */ /* 0x000fe20003f44270 */
[----:B------:R-:W5:Y:S01]  /*3390*/  MUFU.TANH R20, R20 ;  /* 0x0000001400147308 */ /* 0x000f620000002400 */
[----:B------:R-:W-:Y:S02]  /*33a0*/  FMNMX.FTZ R3, R14, R24, !PT ;  /* 0x000000180e037209 */ /* 0x000fe40007810000 */
[----:B------:R-:W-:Y:S02]  /*33b0*/  FSEL R93, R34, -INF , P0 ;  /* 0xff800000225d7808 */ /* 0x000fe40000000000 */
[----:B------:R-:W-:-:S02]  /*33c0*/  FMNMX.FTZ R132, R94, R132, !PT ;  /* 0x000000845e847209 */ /* 0x000fc40007810000 */
[----:B----4-:R-:W-:Y:S01]  /*33d0*/  FSEL R107, R9, -INF , P2 ;  /* 0xff800000096b7808 */ /* 0x010fe20001000000 */
[----:B------:R-:W-:Y:S01]  /*33e0*/  FMUL.FTZ R9, R21, c[0x0][0x320] ;  /* 0x0000c80015097a20 */ /* 0x000fe20000410000 */
[----:B------:R-:W-:Y:S01]  /*33f0*/  FMNMX.FTZ R3, R25, R3, !PT ;  /* 0x0000000319037209 */ /* 0x000fe20007810000 */
[----:B------:R-:W-:Y:S01]  /*3400*/  MUFU.TANH R19, R19 ;  /* 0x0000001300137308 */ /* 0x000fe20000002400 */
[----:B--2---:R-:W-:Y:S02]  /*3410*/  FSEL R105, R33, -INF , P1 ;  /* 0xff80000021697808 */ /* 0x004fe40000800000 */
[----:B------:R-:W-:Y:S02]  /*3420*/  FSEL R106, R32, -INF , P0 ;  /* 0xff800000206a7808 */ /* 0x000fe40000000000 */
[C---:B------:R-:W-:Y:S02]  /*3430*/  ISETP.GT.AND P1, PT, R2.reuse, 0x29, PT ;  /* 0x000000290200780c */ /* 0x040fe40003f24270 */
[----:B------:R-:W-:Y:S01]  /*3440*/  ISETP.GT.AND P0, PT, R2, 0x30, PT ;  /* 0x000000300200780c */ /* 0x000fe20003f04270 */
[----:B------:R-:W2:Y:S01]  /*3450*/  MUFU.TANH R9, R9 ;  /* 0x0000000900097308 */ /* 0x000ea20000002400 */
[----:B------:R-:W-:-:S02]  /*3460*/  FSEL R92, R15, -INF , P2 ;  /* 0xff8000000f5c7808 */ /* 0x000fc40001000000 */
[----:B------:R-:W-:Y:S02]  /*3470*/  FMNMX.FTZ R132, R93, R132, !PT ;  /* 0x000000845d847209 */ /* 0x000fe40007810000 */
[----:B------:R-:W-:Y:S02]  /*3480*/  FMNMX.FTZ R3, R27, R3, !PT ;  /* 0x000000031b037209 */ /* 0x000fe40007810000 */
[----:B------:R-:W-:Y:S01]  /*3490*/  FSEL R104, R10, -INF , P1 ;  /* 0xff8000000a687808 */ /* 0x000fe20000800000 */
[----:B------:R-:W4:Y:S01]  /*34a0*/  MUFU.TANH R22, R22 ;  /* 0x0000001600167308 */ /* 0x000f220000002400 */
[----:B------:R-:W-:Y:S02]  /*34b0*/  FSEL R91, R12, -INF , P1 ;  /* 0xff8000000c5b7808 */ /* 0x000fe40000800000 */
[----:B---3--:R-:W-:Y:S02]  /*34c0*/  FSEL R95, R18, -INF , P0 ;  /* 0xff800000125f7808 */ /* 0x008fe40000000000 */
[----:B------:R-:W-:-:S02]  /*34d0*/  FMNMX.FTZ R132, R92, R132, !PT ;  /* 0x000000845c847209 */ /* 0x000fc40007810000 */
[----:B------:R-:W-:Y:S02]  /*34e0*/  FSEL R90, R16, -INF , P0 ;  /* 0xff800000105a7808 */ /* 0x000fe40000000000 */
[C---:B------:R-:W-:Y:S02]  /*34f0*/  ISETP.GT.AND P2, PT, R2.reuse, 0x31, PT ;  /* 0x000000310200780c */ /* 0x040fe40003f44270 */
[C---:B------:R-:W-:Y:S02]  /*3500*/  ISETP.GT.AND P1, PT, R2.reuse, 0x38, PT ;  /* 0x000000380200780c */ /* 0x040fe40003f24270 */
[----:B------:R-:W-:Y:S02]  /*3510*/  ISETP.GT.AND P0, PT, R2, 0x39, PT ;  /* 0x000000390200780c */ /* 0x000fe40003f04270 */
[----:B------:R-:W-:Y:S02]  /*3520*/  FMNMX.FTZ R2, R31, R3, !PT ;  /* 0x000000031f027209 */ /* 0x000fe40007810000 */
[----:B------:R-:W-:-:S02]  /*3530*/  FMNMX.FTZ R132, R91, R132, !PT ;  /* 0x000000845b847209 */ /* 0x000fc40007810000 */
[----:B------:R-:W-:Y:S02]  /*3540*/  FMNMX.FTZ R2, R30, R2, !PT ;  /* 0x000000021e027209 */ /* 0x000fe40007810000 */
[----:B-1----:R-:W-:Y:S02]  /*3550*/  FSEL R89, R17, -INF , P2 ;  /* 0xff80000011597808 */ /* 0x002fe40001000000 */
[----:B------:R-:W-:Y:S02]  /*3560*/  FMNMX.FTZ R132, R90, R132, !PT ;  /* 0x000000845a847209 */ /* 0x000fe40007810000 */
[----:B------:R-:W-:Y:S02]  /*3570*/  FMNMX.FTZ R2, R52, R2, !PT ;  /* 0x0000000234027209 */ /* 0x000fe40007810000 */
[----:B-----5:R-:W-:Y:S02]  /*3580*/  FSEL R88, R20, -INF , P1 ;  /* 0xff80000014587808 */ /* 0x020fe40000800000 */
[----:B------:R-:W-:-:S02]  /*3590*/  FMNMX.FTZ R132, R89, R132, !PT ;  /* 0x0000008459847209 */ /* 0x000fc40007810000 */
[----:B------:R-:W-:Y:S02]  /*35a0*/  FMNMX.FTZ R2, R53, R2, !PT ;  /* 0x0000000235027209 */ /* 0x000fe40007810000 */
[----:B--2---:R-:W-:Y:S01]  /*35b0*/  FSEL R84, R9, -INF , P0 ;  /* 0xff80000009547808 */ /* 0x004fe20000000000 */
[----:B------:R-:W-:Y:S01]  /*35c0*/  FMUL.FTZ R9, R23, c[0x0][0x320] ;  /* 0x0000c80017097a20 */ /* 0x000fe20000410000 */
[----:B------:R-:W-:Y:S02]  /*35d0*/  FMNMX.FTZ R132, R88, R132, !PT ;  /* 0x0000008458847209 */ /* 0x000fe40007810000 */
[----:B------:R-:W-:Y:S02]  /*35e0*/  FMNMX.FTZ R2, R105, R2, !PT ;  /* 0x0000000269027209 */ /* 0x000fe40007810000 */
[----:B------:R-:W-:Y:S01]  /*35f0*/  FMNMX.FTZ R132, R84, R132, !PT ;  /* 0x0000008454847209 */ /* 0x000fe20007810000 */
[----:B------:R-:W1:Y:S01]  /*3600*/  MUFU.TANH R9, R9 ;  /* 0x0000000900097308 */ /* 0x000e620000002400 */
[----:B------:R-:W-:-:S02]  /*3610*/  FMNMX.FTZ R2, R106, R2, !PT ;  /* 0x000000026a027209 */ /* 0x000fc40007810000 */
[----:B------:R-:W-:Y:S01]  /*3620*/  FSEL R87, R19, -INF , P2 ;  /* 0xff80000013577808 */ /* 0x000fe20001000000 */
[----:B------:R-:W2:Y:S01]  /*3630*/  SHFL.BFLY PT, R3, R132, 0x2, 0x1f ;  /* 0x0c401f0084037f89 */ /* 0x000ea200000e0000 */
[----:B------:R-:W-:Y:S02]  /*3640*/  FMNMX.FTZ R2, R107, R2, !PT ;  /* 0x000000026b027209 */ /* 0x000fe40007810000 */
[----:B----4-:R-:W-:Y:S02]  /*3650*/  FSEL R86, R22, -INF , P1 ;  /* 0xff80000016567808 */ /* 0x010fe40000800000 */
[----:B------:R-:W-:-:S04]  /*3660*/  FMNMX.FTZ R2, R104, R2, !PT ;  /* 0x0000000268027209 */ /* 0x000fc80007810000 */
[----:B------:R-:W-:Y:S02]  /*3670*/  FMNMX.FTZ R2, R95, R2, !PT ;  /* 0x000000025f027209 */ /* 0x000fe40007810000 */
[----:B-1----:R-:W-:Y:S02]  /*3680*/  FSEL R85, R9, -INF , P0 ;  /* 0xff80000009557808 */ /* 0x002fe40000000000 */
[----:B------:R-:W-:Y:S02]  /*3690*/  FMNMX.FTZ R2, R87, R2, !PT ;  /* 0x0000000257027209 */ /* 0x000fe40007810000 */
[----:B------:R-:W-:Y:S02]  /*36a0*/  ISETP.GE.AND P0, PT, R103, 0x41, PT ;  /* 0x000000416700780c */ /* 0x000fe40003f06270 */
[----:B------:R-:W-:-:S04]  /*36b0*/  FMNMX.FTZ R2, R86, R2, !PT ;  /* 0x0000000256027209 */ /* 0x000fc80007810000 */
[----:B------:R-:W-:Y:S02]  /*36c0*/  FMNMX.FTZ R2, R85, R2, !PT ;  /* 0x0000000255027209 */ /* 0x000fe40007810000 */
[----:B--2---:R-:W-:-:S03]  /*36d0*/  FMNMX.FTZ R132, R132, R3, !PT ;  /* 0x0000000384847209 */ /* 0x004fc60007810000 */
[----:B------:R-:W1:Y:S04]  /*36e0*/  SHFL.BFLY PT, R9, R2, 0x2, 0x1f ;  /* 0x0c401f0002097f89 */ /* 0x000e6800000e0000 */
[----:B------:R-:W2:Y:S01]  /*36f0*/  SHFL.BFLY PT, R3, R132, 0x1, 0x1f ;  /* 0x0c201f0084037f89 */ /* 0x000ea200000e0000 */
[----:B-1----:R-:W-:Y:S02]  /*3700*/  FMNMX.FTZ R9, R2, R9, !PT ;  /* 0x0000000902097209 */ /* 0x002fe40007810000 */
[----:B------:R-:W-:Y:S02]  /*3710*/  @P0 LEA.HI.SX32 R2, R111, 0xfffffffe, 0x1a ;  /* 0xfffffffe6f020811 */ /* 0x000fe400078fd2ff */
[----:B--2---:R-:W-:Y:S01]  /*3720*/  FMNMX.FTZ R132, R132, R3, !PT ;  /* 0x0000000384847209 */ /* 0x004fe20007810000 */
[----:B------:R-:W1:Y:S01]  /*3730*/  SHFL.BFLY PT, R15, R9, 0x1, 0x1f ;  /* 0x0c201f00090f7f89 */ /* 0x000e6200000e0000 */
[----:B------:R-:W-:Y:S01]  /*3740*/  @P0 SHF.R.S32.HI R10, RZ, 0x1f, R2 ;  /* 0x0000001fff0a0819 */ /* 0x000fe20000011402 */
[----:B------:R-:W-:Y:S01]  /*3750*/  @P0 IMAD R3, R96, R2, RZ ;  /* 0x0000000260030224 */ /* 0x000fe200078e02ff */
[C---:B------:R-:W-:Y:S01]  /*3760*/  FSETP.NEU.FTZ.AND P1, PT, R132.reuse, -INF , PT ;  /* 0xff8000008400780b */ /* 0x040fe20003f3d000 */
[----:B------:R-:W-:-:S02]  /*3770*/  FMUL.FTZ R12, R132, c[0x0][0x2d0] ;  /* 0x0000b400840c7a20 */ /* 0x000fc40000410000 */
[-C--:B------:R-:W-:Y:S02]  /*3780*/  @P0 IMAD R10, R10, R97.reuse, R3 ;  /* 0x000000610a0a0224 */ /* 0x080fe400078e0203 */
[----:B------:R-:W-:Y:S01]  /*3790*/  @P0 IMAD.WIDE.U32 R2, R2, R97, R108 ;  /* 0x0000006102020225 */ /* 0x000fe200078e006c */
[----:B------:R-:W-:-:S03]  /*37a0*/  FSEL R12, R12, RZ, P1 ;  /* 0x000000ff0c0c7208 */ /* 0x000fc60000800000 */
[----:B------:R-:W-:Y:S02]  /*37b0*/  @P0 IMAD.IADD R10, R3, 0x1, R10 ;  /* 0x00000001030a0824 */ /* 0x000fe400078e020a */
[--C-:B------:R-:W-:Y:S02]  /*37c0*/  FFMA.FTZ R7, R7, c[0x0][0x2d0], -R12.reuse ;  /* 0x0000b40007077a23 */ /* 0x100fe4000001080c */
[----:B------:R-:W-:Y:S01]  /*37d0*/  FFMA.FTZ R3, R6, c[0x0][0x2d0], -R12 ;  /* 0x0000b40006037a23 */ /* 0x000fe2000001080c */
[C---:B------:R-:W-:Y:S01]  /*37e0*/  @P0 LEA R6, P1, R2.reuse, c[0x0][0x1c8], 0x1 ;  /* 0x0000720002060a11 */ /* 0x040fe200078208ff */
[----:B------:R2:W-:Y:S08]  /*37f0*/  MUFU.EX2 R82, R7 ;  /* 0x0000000700527308 */ /* 0x0005f00000000800 */
[----:B------:R1:W-:Y:S01]  /*3800*/  MUFU.EX2 R81, R3 ;  /* 0x0000000300517308 */ /* 0x0003e20000000800 */
[----:B--2---:R-:W-:Y:S01]  /*3810*/  @P0 LEA.HI.X R7, R2, c[0x0][0x1cc], R10, 0x1, P1 ;  /* 0x0000730002070a11 */ /* 0x004fe200008f0c0a */
[--C-:B------:R-:W-:Y:S01]  /*3820*/  FFMA.FTZ R2, R8, c[0x0][0x2d0], -R12.reuse ;  /* 0x0000b40008027a23 */ /* 0x100fe2000001080c */
[----:B------:R-:W-:Y:S01]  /*3830*/  @P0 LEA R8, P1, R99, R6, 0x1 ;  /* 0x0000000663080211 */ /* 0x000fe200078208ff */
[----:B------:R-:W-:-:S04]  /*3840*/  FFMA.FTZ R10, R13, c[0x0][0x2d0], -R12 ;  /* 0x0000b4000d0a7a23 */ /* 0x000fc8000001080c */
[----:B------:R2:W-:Y:S01]  /*3850*/  MUFU.EX2 R83, R2 ;  /* 0x0000000200537308 */ /* 0x0005e20000000800 */
[----:B------:R3:W-:Y:S01]  /*3860*/  @P0 LDGSTS.E.BYPASS.LTC128B.128 [R98+0x10100], [R6.64], !P6 ;  /* 0x1010000006620fae */ /* 0x0007e2000f101d44 */
[----:B-1----:R-:W-:Y:S02]  /*3870*/  FMNMX.FTZ R3, R9, R15, !PT ;  /* 0x0000000f09037209 */ /* 0x002fe40007810000 */
[----:B------:R-:W-:Y:S01]  /*3880*/  @P0 LEA.HI.X R9, R99, R7, R100, 0x1, P1 ;  /* 0x0000000763090211 */ /* 0x000fe200008f0c64 */
[----:B------:R3:W-:Y:S01]  /*3890*/  @P0 LDGSTS.E.BYPASS.LTC128B.128 [R98+0x12100], [R6.64+0x80], !P5 ;  /* 0x1210008006620fae */ /* 0x0007e2000e901d44 */
[----:B------:R-:W-:Y:S02]  /*38a0*/  FSETP.NEU.FTZ.AND P1, PT, R3, -INF , PT ;  /* 0xff8000000300780b */ /* 0x000fe40003f3d000 */
[----:B------:R-:W-:Y:S01]  /*38b0*/  MUFU.EX2 R15, R10 ;  /* 0x0000000a000f7308 */ /* 0x000fe20000000800 */
[----:B------:R3:W-:Y:S04]  /*38c0*/  @P0 LDGSTS.E.BYPASS.LTC128B.128 [R98+0x14100], [R6.64+0x100], !P4 ;  /* 0x1410010006620fae */ /* 0x0007e8000e101d44 */
[----:B------:R3:W-:Y:S01]  /*38d0*/  @P0 LDGSTS.E.BYPASS.LTC128B.128 [R98+0x16100], [R6.64+0x180], !P3 ;  /* 0x1610018006620fae */ /* 0x0007e2000d901d44 */
[----:B--2---:R-:W-:-:S03]  /*38e0*/  FFMA.FTZ R2, R11, c[0x0][0x2d0], -R12 ;  /* 0x0000b4000b027a23 */ /* 0x004fc6000001080c */
[----:B------:R1:W-:Y:S01]  /*38f0*/  @P0 LDGSTS.E.BYPASS.LTC128B.128 [R98+0x11100], [R8.64], !P6 ;  /* 0x1110000008620fae */ /* 0x0003e2000f101d44 */
[----:B------:R2:W4:Y:S03]  /*3900*/  MUFU.EX2 R134, R2 ;  /* 0x0000000200867308 */ /* 0x0005260000000800 */
[----:B------:R1:W-:Y:S04]  /*3910*/  @P0 LDGSTS.E.BYPASS.LTC128B.128 [R98+0x13100], [R8.64+0x80], !P5 ;  /* 0x1310008008620fae */ /* 0x0003e8000e901d44 */
[----:B------:R1:W-:Y:S04]  /*3920*/  @P0 LDGSTS.E.BYPASS.LTC128B.128 [R98+0x15100], [R8.64+0x100], !P4 ;  /* 0x1510010008620fae */ /* 0x0003e8000e101d44 */
[----:B------:R1:W-:Y:S04]  /*3930*/  @P0 LDGSTS.E.BYPASS.LTC128B.128 [R98+0x17100], [R8.64+0x180], !P3 ;  /* 0x1710018008620fae */ /* 0x0003e8000d901d44 */
[----:B------:R-:W5:Y:S01]  /*3940*/  LDSM.16.MT88.4 R16, [R250+0x100] ;  /* 0x00010000fa10783b */ /* 0x000f620000004200 */
[----:B--2---:R-:W-:Y:S01]  /*3950*/  FMUL.FTZ R2, R3, c[0x0][0x2d0] ;  /* 0x0000b40003027a20 */ /* 0x004fe20000410000 */
[----:B----4-:R-:W-:-:S02]  /*3960*/  F2FP.BF16.PACK_AB R10, R134, R83 ;  /* 0x00000053860a723e */ /* 0x010fc400000010ff */
[----:B------:R-:W2:Y:S02]  /*3970*/  LDSM.16.MT88.4 R20, [R249+0x100] ;  /* 0x00010000f914783b */ /* 0x000ea40000004200 */
[----:B------:R-:W-:Y:S02]  /*3980*/  FSEL R2, R2, RZ, P1 ;  /* 0x000000ff02027208 */ /* 0x000fe40000800000 */
[----:B------:R-:W-:Y:S03]  /*3990*/  LDSM.16.MT88.4 R32, [R250+0x900] ;  /* 0x00090000fa20783b */ /* 0x000fe60000004200 */
[--C-:B------:R-:W-:Y:S01]  /*39a0*/  FFMA.FTZ R4, R14, c[0x0][0x2d0], -R2.reuse ;  /* 0x0000b4000e047a23 */ /* 0x100fe20000010802 */
[----:B------:R-:W4:Y:S01]  /*39b0*/  LDSM.16.MT88.4 R48, [R136+0x100] ;  /* 0x000100008830783b */ /* 0x000f220000004200 */
[----:B------:R-:W-:Y:S02]  /*39c0*/  FFMA.FTZ R0, R52, c[0x0][0x2d0], -R2 ;  /* 0x0000b40034007a23 */ /* 0x000fe40000010802 */
[----:B------:R3:W-:Y:S01]  /*39d0*/  MUFU.EX2 R14, R4 ;  /* 0x00000004000e7308 */ /* 0x0007e20000000800 */
[----:B------:R-:W2:Y:S04]  /*39e0*/  LDSM.16.MT88.4 R36, [R249+0x900] ;  /* 0x00090000f924783b */ /* 0x000ea80000004200 */
[----:B------:R-:W-:Y:S01]  /*39f0*/  LDSM.16.MT88.4 R68, [R250+0x2100] ;  /* 0x00210000fa44783b */ /* 0x000fe20000004200 */
[----:B-1----:R-:W-:-:S02]  /*3a00*/  F2FP.BF16.PACK_AB R8, R81, R82 ;  /* 0x000000525108723e */ /* 0x002fc400000010ff */
[----:B------:R1:W-:Y:S01]  /*3a10*/  MUFU.EX2 R125, R0 ;  /* 0x00000000007d7308 */ /* 0x0003e20000000800 */
[----:B------:R-:W-:Y:S04]  /*3a20*/  LDSM.16.MT88.4 R72, [R136+0x900] ;  /* 0x000900008848783b */ /* 0x000fe80000004200 */
[----:B------:R-:W-:Y:S01]  /*3a30*/  LDSM.16.MT88.4 R60, [R249+0x2100] ;  /* 0x00210000f93c783b */ /* 0x000fe20000004200 */
[----:B---3--:R-:W-:-:S03]  /*3a40*/  FFMA.FTZ R4, R24, c[0x0][0x2d0], -R2 ;  /* 0x0000b40018047a23 */ /* 0x008fc60000010802 */
[----:B------:R-:W-:Y:S01]  /*3a50*/  LDSM.16.MT88.4 R76, [R136+0x2100] ;  /* 0x00210000884c783b */ /* 0x000fe20000004200 */
[----:B------:R3:W3:Y:S03]  /*3a60*/  MUFU.EX2 R13, R4 ;  /* 0x00000004000d7308 */ /* 0x0006e60000000800 */
[----:B------:R-:W-:Y:S01]  /*3a70*/  LDSM.16.MT88.4 R56, [R136+0x2900] ;  /* 0x002900008838783b */ /* 0x000fe20000004200 */
[----:B-1----:R-:W-:-:S03]  /*3a80*/  FFMA.FTZ R0, R53, c[0x0][0x2d0], -R2 ;  /* 0x0000b40035007a23 */ /* 0x002fc60000010802 */
[----:B------:R-:W0:Y:S01]  /*3a90*/  LDGDEPBAR ;  /* 0x00000000000079af */ /* 0x000e220000000000 */
[----:B------:R1:W1:Y:S01]  /*3aa0*/  MUFU.EX2 R135, R0 ;  /* 0x0000000000877308 */ /* 0x0002620000000800 */
[----:B---3--:R-:W-:Y:S01]  /*3ab0*/  FFMA.FTZ R4, R25, c[0x0][0x2d0], -R2 ;  /* 0x0000b40019047a23 */ /* 0x008fe20000010802 */
[----:B------:R-:W-:-:S06]  /*3ac0*/  F2FP.BF16.PACK_AB R9, R13, R14 ;  /* 0x0000000e0d09723e */ /* 0x000fcc00000010ff */
[----:B------:R3:W-:Y:S01]  /*3ad0*/  MUFU.EX2 R80, R4 ;  /* 0x0000000400507308 */ /* 0x0007e20000000800 */
[----:B-1----:R-:W-:Y:S02]  /*3ae0*/  MOV R0, R15 ;  /* 0x0000000f00007202 */ /* 0x002fe40000000f00 */
[----:B------:R-:W-:Y:S01]  /*3af0*/  F2FP.BF16.PACK_AB R7, R135, R125 ;  /* 0x0000007d8707723e */ /* 0x000fe200000010ff */
[----:B---3--:R-:W-:-:S04]  /*3b00*/  FFMA.FTZ R4, R27, c[0x0][0x2d0], -R2 ;  /* 0x0000b4001b047a23 */ /* 0x008fc80000010802 */
[----:B------:R1:W3:Y:S02]  /*3b10*/  MUFU.EX2 R137, R4 ;  /* 0x0000000400897308 */ /* 0x0002e40000000800 */
[----:B-1----:R-:W-:Y:S01]  /*3b20*/  FFMA.FTZ R4, R26, c[0x0][0x2d0], -R12 ;  /* 0x0000b4001a047a23 */ /* 0x002fe2000001080c */
[----:B---3--:R-:W-:-:S05]  /*3b30*/  F2FP.BF16.PACK_AB R11, R137, R80 ;  /* 0x00000050890b723e */ /* 0x008fca00000010ff */
[----:B------:R1:W-:Y:S02]  /*3b40*/  MUFU.EX2 R139, R4 ;  /* 0x00000004008b7308 */ /* 0x0003e40000000800 */
[C---:B-----5:R-:W-:Y:S08]  /*3b50*/  HMMA.16816.F32.BF16 R24, R8.reuse, R16, RZ ;  /* 0x000000100818723c */ /* 0x060ff000000418ff */
[----:B--2---:R-:W-:Y:S01]  /*3b60*/  HMMA.16816.F32.BF16 R40, R8, R22, RZ ;  /* 0x000000160828723c */ /* 0x004fe200000418ff */
[----:B-1----:R-:W-:-:S04]  /*3b70*/  FFMA.FTZ R4, R28, c[0x0][0x2d0], -R12 ;  /* 0x0000b4001c047a23 */ /* 0x002fc8000001080c */
[----:B------:R1:W-:Y:S03]  /*3b80*/  MUFU.EX2 R138, R4 ;  /* 0x00000004008a7308 */ /* 0x0003e60000000800 */
[C---:B------:R-:W-:Y:S08]  /*3b90*/  HMMA.16816.F32.BF16 R44, R8.reuse, R20, RZ ;  /* 0x00000014082c723c */ /* 0x040ff000000418ff */
[----:B------:R-:W-:Y:S01]  /*3ba0*/  HMMA.16816.F32.BF16 R20, R8, R18, RZ ;  /* 0x000000120814723c */ /* 0x000fe200000418ff */
[----:B-1----:R-:W-:-:S07]  /*3bb0*/  FFMA.FTZ R4, R29, c[0x0][0x2d0], -R12 ;  /* 0x0000b4001d047a23 */ /* 0x002fce000001080c */
[C---:B----4-:R-:W-:Y:S01]  /*3bc0*/  HMMA.16816.F32.BF16 R16, R8.reuse, R48, RZ ;  /* 0x000000300810723c */ /* 0x050fe200000418ff */
[----:B------:R1:W2:Y:S07]  /*3bd0*/  MUFU.EX2 R124, R4 ;  /* 0x00000004007c7308 */ /* 0x0002ae0000000800 */
[----:B------:R-:W-:Y:S01]  /*3be0*/  HMMA.16816.F32.BF16 R64, R8, R50, RZ ;  /* 0x000000320840723c */ /* 0x000fe200000418ff */
[----:B------:R-:W-:Y:S01]  /*3bf0*/  LDSM.16.MT88.4 R48, [R252+0x900] ;  /* 0x00090000fc30783b */ /* 0x000fe20000004200 */
[----:B-1----:R-:W-:Y:S01]  /*3c00*/  FFMA.FTZ R4, R31, c[0x0][0x2d0], -R2 ;  /* 0x0000b4001f047a23 */ /* 0x002fe20000010802 */
[----:B--2---:R-:W-:-:S03]  /*3c10*/  F2FP.BF16.PACK_AB R6, R124, R138 ;  /* 0x0000008a7c06723e */ /* 0x004fc600000010ff */
[----:B------:R1:W-:Y:S02]  /*3c20*/  MUFU.EX2 R127, R4 ;  /* 0x00000004007f7308 */ /* 0x0003e40000000800 */
[----:B-1----:R-:W-:Y:S02]  /*3c30*/  FFMA.FTZ R4, R30, c[0x0][0x2d0], -R2 ;  /* 0x0000b4001e047a23 */ /* 0x002fe40000010802 */
[----:B------:R-:W1:Y:S04]  /*3c40*/  LDSM.16.MT88.4 R28, [R252+0x100] ;  /* 0x00010000fc1c783b */ /* 0x000e680000004200 */
[----:B------:R2:W3:Y:S02]  /*3c50*/  MUFU.EX2 R126, R4 ;  /* 0x00000004007e7308 */ /* 0x0004e40000000800 */
[----:B--2---:R-:W-:-:S02]  /*3c60*/  F2FP.BF16.PACK_AB R4, R139, R0 ;  /* 0x000000008b04723e */ /* 0x004fc400000010ff */
[----:B---3--:R-:W-:-:S07]  /*3c70*/  F2FP.BF16.PACK_AB R5, R126, R127 ;  /* 0x0000007f7e05723e */ /* 0x008fce00000010ff */
[C---:B------:R-:W-:Y:S08]  /*3c80*/  HMMA.16816.F32.BF16 R24, R4.reuse, R32, R24 ;  /* 0x000000200418723c */ /* 0x040ff00000041818 */
[----:B------:R-:W-:Y:S01]  /*3c90*/  HMMA.16816.F32.BF16 R148, R4, R38, R40 ;  /* 0x000000260494723c */ /* 0x000fe20000041828 */
[----:B------:R-:W2:Y:S07]  /*3ca0*/  LDSM.16.MT88.4 R40, [R250+0x2900] ;  /* 0x00290000fa28783b */ /* 0x000eae0000004200 */
[----:B-1----:R-:W-:Y:S08]  /*3cb0*/  HMMA.16816.F32.BF16 R52, R8, R28, RZ ;  /* 0x0000001c0834723c */ /* 0x002ff000000418ff */
[----:B------:R-:W-:Y:S01]  /*3cc0*/  IMAD.MOV.U32 R113, RZ, RZ, R25 ;  /* 0x000000ffff717224 */ /* 0x000fe200078e0019 */
[----:B------:R-:W-:Y:S01]  /*3cd0*/  MOV R15, R27 ;  /* 0x0000001b000f7202 */ /* 0x000fe20000000f00 */
[----:B------:R-:W-:Y:S01]  /*3ce0*/  IMAD.MOV.U32 R112, RZ, RZ, R24 ;  /* 0x000000ffff707224 */ /* 0x000fe200078e0018 */
[----:B------:R-:W-:Y:S01]  /*3cf0*/  HMMA.16816.F32.BF16 R140, R4, R36, R44 ;  /* 0x00000024048c723c */ /* 0x000fe2000004182c */
[----:B------:R-:W-:Y:S01]  /*3d00*/  IMAD.MOV.U32 R133, RZ, RZ, R26 ;  /* 0x000000ffff857224 */ /* 0x000fe200078e001a */
[----:B------:R-:W1:Y:S06]  /*3d10*/  LDSM.16.MT88.4 R44, [R249+0x2900] ;  /* 0x00290000f92c783b */ /* 0x000e6c0000004200 */
[----:B------:R-:W-:Y:S08]  /*3d20*/  HMMA.16816.F32.BF16 R24, R8, R68, RZ ;  /* 0x000000440818723c */ /* 0x000ff000000418ff */
[C---:B------:R-:W-:Y:S08]  /*3d30*/  HMMA.16816.F32.BF16 R16, R4.reuse, R72, R16 ;  /* 0x000000480410723c */ /* 0x040ff00000041810 */
[C---:B------:R-:W-:Y:S08]  /*3d40*/  HMMA.16816.F32.BF16 R156, R4.reuse, R34, R20 ;  /* 0x00000022049c723c */ /* 0x040ff00000041814 */
[----:B------:R-:W-:Y:S01]  /*3d50*/  HMMA.16816.F32.BF16 R96, R4, R48, R52 ;  /* 0x000000300460723c */ /* 0x000fe20000041834 */
[----:B------:R-:W-:Y:S07]  /*3d60*/  LDSM.16.MT88.4 R52, [R136+0x4900] ;  /* 0x004900008834783b */ /* 0x000fee0000004200 */
[----:B------:R-:W-:Y:S01]  /*3d70*/  HMMA.16816.F32.BF16 R36, R8, R30, RZ ;  /* 0x0000001e0824723c */ /* 0x000fe200000418ff */
[----:B------:R-:W-:Y:S01]  /*3d80*/  IMAD.MOV.U32 R115, RZ, RZ, R17 ;  /* 0x000000ffff737224 */ /* 0x000fe200078e0011 */
[----:B------:R-:W-:Y:S01]  /*3d90*/  MOV R110, R19 ;  /* 0x00000013006e7202 */ /* 0x000fe20000000f00 */
[----:B------:R-:W-:-:S02]  /*3da0*/  IMAD.MOV.U32 R114, RZ, RZ, R16 ;  /* 0x000000ffff727224 */ /* 0x000fc400078e0010 */
[----:B------:R-:W-:-:S03]  /*3db0*/  IMAD.MOV.U32 R111, RZ, RZ, R18 ;  /* 0x000000ffff6f7224 */ /* 0x000fc600078e0012 */
[----:B------:R-:W-:Y:S01]  /*3dc0*/  HMMA.16816.F32.BF16 R20, R8, R70, RZ ;  /* 0x000000460814723c */ /* 0x000fe200000418ff */
[----:B------:R-:W3:Y:S07]  /*3dd0*/  LDSM.16.MT88.4 R68, [R252+0x2100] ;  /* 0x00210000fc44783b */ /* 0x000eee0000004200 */
[----:B--2---:R-:W-:Y:S01]  /*3de0*/  HMMA.16816.F32.BF16 R24, R4, R40, R24 ;  /* 0x000000280418723c */ /* 0x004fe20000041818 */
[----:B------:R-:W-:Y:S01]  /*3df0*/  IMAD.MOV.U32 R48, RZ, RZ, R97 ;  /* 0x000000ffff307224 */ /* 0x000fe200078e0061 */
[----:B------:R-:W-:Y:S01]  /*3e00*/  MOV R102, R96 ;  /* 0x0000006000667202 */ /* 0x000fe20000000f00 */
[----:B------:R-:W-:-:S02]  /*3e10*/  IMAD.MOV.U32 R49, RZ, RZ, R98 ;  /* 0x000000ffff317224 */ /* 0x000fc400078e0062 */
[----:B------:R-:W-:-:S03]  /*3e20*/  IMAD.MOV.U32 R103, RZ, RZ, R99 ;  /* 0x000000ffff677224 */ /* 0x000fc600078e0063 */
[C---:B------:R-:W-:Y:S08]  /*3e30*/  HMMA.16816.F32.BF16 R28, R8.reuse, R62, RZ ;  /* 0x0000003e081c723c */ /* 0x040ff000000418ff */
[C---:B------:R-:W-:Y:S08]  /*3e40*/  HMMA.16816.F32.BF16 R32, R8.reuse, R60, RZ ;  /* 0x0000003c0820723c */ /* 0x040ff000000418ff */
[----:B------:R-:W-:Y:S01]  /*3e50*/  HMMA.16816.F32.BF16 R16, R8, R76, RZ ;  /* 0x0000004c0810723c */ /* 0x000fe200000418ff */
[----:B------:R-:W-:Y:S01]  /*3e60*/  IMAD.MOV.U32 R109, RZ, RZ, R26 ;  /* 0x000000ffff6d7224 */ /* 0x000fe200078e001a */
[----:B------:R-:W-:Y:S01]  /*3e70*/  MOV R96, R24 ;  /* 0x0000001800607202 */ /* 0x000fe20000000f00 */
[----:B------:R-:W-:-:S02]  /*3e80*/  IMAD.MOV.U32 R108, RZ, RZ, R25 ;  /* 0x000000ffff6c7224 */ /* 0x000fc400078e0019 */
[----:B------:R-:W-:Y:S02]  /*3e90*/  IMAD.MOV.U32 R97, RZ, RZ, R27 ;  /* 0x000000ffff617224 */ /* 0x000fe400078e001b */
[----:B------:R-:W-:Y:S01]  /*3ea0*/  LDSM.16.MT88.4 R24, [R252+0x2900] ;  /* 0x00290000fc18783b */ /* 0x000fe20000004200 */
[----:B------:R-:W-:Y:S08]  /*3eb0*/  HMMA.16816.F32.BF16 R60, R8, R78, RZ ;  /* 0x0000004e083c723c */ /* 0x000ff000000418ff */
[C---:B------:R-:W-:Y:S01]  /*3ec0*/  HMMA.16816.F32.BF16 R164, R4.reuse, R74, R64 ;  /* 0x0000004a04a4723c */ /* 0x040fe20000041840 */
[----:B------:R-:W2:Y:S07]  /*3ed0*/  LDSM.16.MT88.4 R64, [R249+0x4100] ;  /* 0x00410000f940783b */ /* 0x000eae0000004200 */
[C---:B-1----:R-:W-:Y:S01]  /*3ee0*/  HMMA.16816.F32.BF16 R72, R4.reuse, R46, R28 ;  /* 0x0000002e0448723c */ /* 0x042fe2000004181c */
[----:B------:R-:W1:Y:S07]  /*3ef0*/  LDSM.16.MT88.4 R28, [R250+0x4100] ;  /* 0x00410000fa1c783b */ /* 0x000e6e0000004200 */
[C---:B------:R-:W-:Y:S01]  /*3f00*/  HMMA.16816.F32.BF16 R32, R4.reuse, R44, R32 ;  /* 0x0000002c0420723c */ /* 0x040fe20000041820 */
[----:B------:R-:W4:Y:S07]  /*3f10*/  LDSM.16.MT88.4 R44, [R249+0x4900] ;  /* 0x00490000f92c783b */ /* 0x000f2e0000004200 */
[C---:B------:R-:W-:Y:S08]  /*3f20*/  HMMA.16816.F32.BF16 R188, R4.reuse, R56, R16 ;  /* 0x0000003804bc723c */ /* 0x040ff00000041810 */
[C---:B------:R-:W-:Y:S01]  /*3f30*/  HMMA.16816.F32.BF16 R180, R4.reuse, R58, R60 ;  /* 0x0000003a04b4723c */ /* 0x040fe2000004183c */
[----:B------:R-:W5:Y:S04]  /*3f40*/  LDSM.16.MT88.4 R56, [R136+0x4100] ;  /* 0x004100008838783b */ /* 0x000f680000004200 */
[----:B------:R-:W1:Y:S03]  /*3f50*/  LDSM.16.MT88.4 R60, [R252+0x4100] ;  /* 0x00410000fc3c783b */ /* 0x000e660000004200 */
[----:B------:R-:W-:Y:S01]  /*3f60*/  HMMA.16816.F32.BF16 R184, R4, R42, R20 ;  /* 0x0000002a04b8723c */ /* 0x000fe20000041814 */
[----:B------:R-:W1:Y:S01]  /*3f70*/  LDSM.16.MT88.4 R40, [R250+0x4900] ;  /* 0x00490000fa28783b */ /* 0x000e620000004200 */
[----:B------:R-:W-:Y:S01]  /*3f80*/  IMAD.MOV.U32 R101, RZ, RZ, R33 ;  /* 0x000000ffff657224 */ /* 0x000fe200078e0021 */
[----:B------:R-:W-:Y:S01]  /*3f90*/  MOV R98, R32 ;  /* 0x0000002000627202 */ /* 0x000fe20000000f00 */
[----:B------:R-:W-:-:S02]  /*3fa0*/  IMAD.MOV.U32 R100, RZ, RZ, R34 ;  /* 0x000000ffff647224 */ /* 0x000fc400078e0022 */
[----:B------:R-:W-:Y:S02]  /*3fb0*/  IMAD.MOV.U32 R99, RZ, RZ, R35 ;  /* 0x000000ffff637224 */ /* 0x000fe400078e0023 */
[C---:B---3--:R-:W-:Y:S07]  /*3fc0*/  HMMA.16816.F32.BF16 R20, R8.reuse, R68, RZ ;  /* 0x000000440814723c */ /* 0x048fee00000418ff */
[----:B------:R-:W-:Y:S01]  /*3fd0*/  IMAD.MOV.U32 R69, RZ, RZ, R49 ;  /* 0x000000ffff457224 */ /* 0x000fe200078e0031 */
[----:B------:R-:W-:Y:S01]  /*3fe0*/  HMMA.16816.F32.BF16 R16, R8, R70, RZ ;  /* 0x000000460810723c */ /* 0x000fe200000418ff */
[----:B------:R-:W-:-:S06]  /*3ff0*/  IMAD.MOV.U32 R68, RZ, RZ, R48 ;  /* 0x000000ffff447224 */ /* 0x000fcc00078e0030 */
[----:B------:R-:W-:Y:S01]  /*4000*/  IMAD.MOV.U32 R70, RZ, RZ, R115 ;  /* 0x000000ffff467224 */ /* 0x000fe200078e0073 */
[----:B------:R-:W-:Y:S01]  /*4010*/  HMMA.16816.F32.BF16 R76, R4, R50, R36 ;  /* 0x00000032044c723c */ /* 0x000fe20000041824 */
[----:B------:R-:W-:Y:S01]  /*4020*/  LDSM.16.MT88.4 R48, [R252+0x4900] ;  /* 0x00490000fc30783b */ /* 0x000fe20000004200 */
[----:B------:R-:W-:-:S06]  /*4030*/  MOV R71, R114 ;  /* 0x0000007200477202 */ /* 0x000fcc0000000f00 */
[C---:B--2---:R-:W-:Y:S08]  /*4040*/  HMMA.16816.F32.BF16 R36, R8.reuse, R64, RZ ;  /* 0x000000400824723c */ /* 0x044ff000000418ff */
[----:B------:R-:W-:Y:S01]  /*4050*/  HMMA.16816.F32.BF16 R32, R8, R66, RZ ;  /* 0x000000420820723c */ /* 0x000fe200000418ff */
[----:B------:R-:W2:Y:S07]  /*4060*/  LDSM.16.MT88.4 R64, [R249+0x6100] ;  /* 0x00610000f940783b */ /* 0x000eae0000004200 */
[----:B------:R-:W-:Y:S08]  /*4070*/  HMMA.16816.F32.BF16 R168, R4, R24, R20 ;  /* 0x0000001804a8723c */ /* 0x000ff00000041814 */
[----:B-1----:R-:W-:Y:S08]  /*4080*/  HMMA.16816.F32.BF16 R20, R8, R28, RZ ;  /* 0x0000001c0814723c */ /* 0x002ff000000418ff */
[----:B------:R-:W-:Y:S08]  /*4090*/  HMMA.16816.F32.BF16 R160, R4, R26, R16 ;  /* 0x0000001a04a0723c */ /* 0x000ff00000041810 */
[----:B------:R-:W-:Y:S08]  /*40a0*/  HMMA.16816.F32.BF16 R16, R8, R30, RZ ;  /* 0x0000001e0810723c */ /* 0x000ff000000418ff */
[----:B----4-:R-:W-:Y:S01]  /*40b0*/  HMMA.16816.F32.BF16 R152, R4, R44, R36 ;  /* 0x0000002c0498723c */ /* 0x010fe20000041824 */
[----:B------:R-:W1:Y:S07]  /*40c0*/  LDSM.16.MT88.4 R36, [R250+0x6100] ;  /* 0x00610000fa24783b */ /* 0x000e6e0000004200 */
[----:B-----5:R-:W-:Y:S07]  /*40d0*/  HMMA.16816.F32.BF16 R28, R8, R58, RZ ;  /* 0x0000003a081c723c */ /* 0x020fee00000418ff */
[----:B------:R-:W-:Y:S01]  /*40e0*/  IMAD.MOV.U32 R58, RZ, RZ, R69 ;  /* 0x000000ffff3a7224 */ /* 0x000fe200078e0045 */
[----:B------:R-:W-:Y:S01]  /*40f0*/  HMMA.16816.F32.BF16 R128, R4, R46, R32 ;  /* 0x0000002e0480723c */ /* 0x000fe20000041820 */
[----:B------:R-:W3:Y:S01]  /*4100*/  LDSM.16.MT88.4 R44, [R249+0x6900] ;  /* 0x00690000f92c783b */ /* 0x000ee20000004200 */
[----:B------:R-:W-:-:S02]  /*4110*/  IMAD.MOV.U32 R59, RZ, RZ, R103 ;  /* 0x000000ffff3b7224 */ /* 0x000fc400078e0067 */
[----:B------:R-:W-:-:S04]  /*4120*/  IMAD.MOV.U32 R69, RZ, RZ, R101 ;  /* 0x000000ffff457224 */ /* 0x000fc800078e0065 */
[C---:B------:R-:W-:Y:S07]  /*4130*/  HMMA.16816.F32.BF16 R32, R8.reuse, R56, RZ ;  /* 0x000000380820723c */ /* 0x040fee00000418ff */
[----:B------:R-:W-:Y:S01]  /*4140*/  MOV R56, R102 ;  /* 0x0000006600387202 */ /* 0x000fe20000000f00 */
[----:B------:R-:W-:Y:S01]  /*4150*/  HMMA.16816.F32.BF16 R24, R8, R60, RZ ;  /* 0x0000003c0818723c */ /* 0x000fe200000418ff */
[----:B------:R-:W-:Y:S01]  /*4160*/  IMAD.MOV.U32 R57, RZ, RZ, R68 ;  /* 0x000000ffff397224 */ /* 0x000fe200078e0044 */
[----:B------:R-:W-:-:S06]  /*4170*/  MOV R68, R98 ;  /* 0x0000006200447202 */ /* 0x000fcc0000000f00 */
[----:B------:R-:W-:Y:S07]  /*4180*/  HMMA.16816.F32.BF16 R144, R4, R40, R20 ;  /* 0x000000280490723c */ /* 0x000fee0000041814 */
[----:B------:R-:W-:Y:S01]  /*4190*/  IMAD.MOV.U32 R41, RZ, RZ, R113 ;  /* 0x000000ffff297224 */ /* 0x000fe200078e0071 */
[----:B------:R-:W-:Y:S01]  /*41a0*/  HMMA.16816.F32.BF16 R20, R8, R62, RZ ;  /* 0x0000003e0814723c */ /* 0x000fe200000418ff */
[----:B------:R-:W-:-:S07]  /*41b0*/  IMAD.MOV.U32 R40, RZ, RZ, R112 ;  /* 0x000000ffff287224 */ /* 0x000fce00078e0070 */
[C---:B------:R-:W-:Y:S01]  /*41c0*/  HMMA.16816.F32.BF16 R116, R4.reuse, R54, R28 ;  /* 0x000000360474723c */ /* 0x040fe2000004181c */
[----:B------:R-:W4:Y:S07]  /*41d0*/  LDSM.16.MT88.4 R28, [R250+0x6900] ;  /* 0x00690000fa1c783b */ /* 0x000f2e0000004200 */
[----:B------:R-:W-:Y:S07]  /*41e0*/  HMMA.16816.F32.BF16 R112, R4, R42, R16 ;  /* 0x0000002a0470723c */ /* 0x000fee0000041810 */
[----:B------:R-:W-:Y:S01]  /*41f0*/  IMAD.MOV.U32 R42, RZ, RZ, R111 ;  /* 0x000000ffff2a7224 */ /* 0x000fe200078e006f */
[----:B--2---:R-:W-:Y:S01]  /*4200*/  HMMA.16816.F32.BF16 R16, R8, R64, RZ ;  /* 0x000000400810723c */ /* 0x004fe200000418ff */
[----:B------:R-:W-:-:S07]  /*4210*/  MOV R43, R110 ;  /* 0x0000006e002b7202 */ /* 0x000fce0000000f00 */
[C---:B------:R-:W-:Y:S01]  /*4220*/  HMMA.16816.F32.BF16 R120, R4.reuse, R52, R32 ;  /* 0x000000340478723c */ /* 0x040fe20000041820 */
[----:B------:R-:W2:Y:S06]  /*4230*/  LDSM.16.MT88.4 R32, [R136+0x6100] ;  /* 0x006100008820783b */ /* 0x000eac0000004200 */
[----:B------:R-:W-:Y:S02]  /*4240*/  IMAD.MOV.U32 R52, RZ, RZ, R109 ;  /* 0x000000ffff347224 */ /* 0x000fe400078e006d */
[----:B------:R-:W-:Y:S02]  /*4250*/  IMAD.MOV.U32 R53, RZ, RZ, R108 ;  /* 0x000000ffff357224 */ /* 0x000fe400078e006c */
[----:B------:R-:W-:Y:S07]  /*4260*/  HMMA.16816.F32.BF16 R108, R4, R48, R24 ;  /* 0x00000030046c723c */ /* 0x000fee0000041818 */
[----:B------:R-:W-:Y:S01]  /*4270*/  IMAD.MOV.U32 R49, RZ, RZ, R70 ;  /* 0x000000ffff317224 */ /* 0x000fe200078e0046 */
[----:B------:R-:W-:Y:S01]  /*4280*/  MOV R48, R71 ;  /* 0x0000004700307202 */ /* 0x000fe20000000f00 */
[----:B------:R-:W-:Y:S01]  /*4290*/  IMAD.MOV.U32 R70, RZ, RZ, R100 ;  /* 0x000000ffff467224 */ /* 0x000fe200078e0064 */
[----:B------:R-:W-:Y:S01]  /*42a0*/  HMMA.16816.F32.BF16 R24, R8, R66, RZ ;  /* 0x000000420818723c */ /* 0x000fe200000418ff */
[----:B------:R-:W-:-:S07]  /*42b0*/  IMAD.MOV.U32 R71, RZ, RZ, R99 ;  /* 0x000000ffff477224 */ /* 0x000fce00078e0063 */
[----:B------:R-:W-:Y:S07]  /*42c0*/  HMMA.16816.F32.BF16 R100, R4, R50, R20 ;  /* 0x000000320464723c */ /* 0x000fee0000041814 */
[----:B------:R-:W-:Y:S01]  /*42d0*/  IMAD.MOV.U32 R50, RZ, RZ, R97 ;  /* 0x000000ffff327224 */ /* 0x000fe200078e0061 */
[----:B-1----:R-:W-:Y:S01]  /*42e0*/  HMMA.16816.F32.BF16 R20, R8, R36, RZ ;  /* 0x000000240814723c */ /* 0x002fe200000418ff */
[----:B------:R-:W-:-:S07]  /*42f0*/  IMAD.MOV.U32 R51, RZ, RZ, R96 ;  /* 0x000000ffff337224 */ /* 0x000fce00078e0060 */
[----:B---3--:R-:W-:Y:S08]  /*4300*/  HMMA.16816.F32.BF16 R96, R4, R44, R16 ;  /* 0x0000002c0460723c */ /* 0x008ff00000041810 */
[----:B------:R-:W-:Y:S08]  /*4310*/  HMMA.16816.F32.BF16 R16, R8, R38, RZ ;  /* 0x000000260810723c */ /* 0x000ff000000418ff */
[C---:B----4-:R-:W-:Y:S01]  /*4320*/  HMMA.16816.F32.BF16 R60, R4.reuse, R28, R20 ;  /* 0x0000001c043c723c */ /* 0x050fe20000041814 */
[----:B------:R-:W1:Y:S06]  /*4330*/  LDSM.16.MT88.4 R20, [R136+0x6900] ;  /* 0x006900008814783b */ /* 0x000e6c0000004200 */
[----:B------:R-:W-:Y:S01]  /*4340*/  IMAD.MOV.U32 R29, RZ, RZ, R52 ;  /* 0x000000ffff1d7224 */ /* 0x000fe200078e0034 */
[----:B------:R-:W-:Y:S01]  /*4350*/  MOV R28, R53 ;  /* 0x00000035001c7202 */ /* 0x000fe20000000f00 */
[C---:B------:R-:W-:Y:S08]  /*4360*/  HMMA.16816.F32.BF16 R64, R4.reuse, R46, R24 ;  /* 0x0000002e0440723c */ /* 0x040ff00000041818 */
[----:B------:R-:W-:Y:S07]  /*4370*/  HMMA.16816.F32.BF16 R52, R4, R30, R16 ;  /* 0x0000001e0434723c */ /* 0x000fee0000041810 */
[----:B------:R-:W-:Y:S01]  /*4380*/  IMAD.MOV.U32 R31, RZ, RZ, R0 ;  /* 0x000000ffff1f7224 */ /* 0x000fe200078e0000 */
[----:B--2---:R-:W-:Y:S01]  /*4390*/  HMMA.16816.F32.BF16 R16, R8, R32, RZ ;  /* 0x000000200810723c */ /* 0x004fe200000418ff */
[----:B------:R-:W-:-:S02]  /*43a0*/  FFMA.FTZ R0, R94, c[0x0][0x2d0], -R12 ;  /* 0x0000b4005e007a23 */ /* 0x000fc4000001080c */
[----:B------:R-:W-:Y:S02]  /*43b0*/  IMAD.MOV.U32 R94, RZ, RZ, R124 ;  /* 0x000000ffff5e7224 */ /* 0x000fe400078e007c */
[----:B------:R2:W-:Y:S01]  /*43c0*/  MUFU.EX2 R124, R0 ;  /* 0x00000000007c7308 */ /* 0x0005e20000000800 */
[----:B------:R-:W-:Y:S01]  /*43d0*/  IMAD.MOV.U32 R30, RZ, RZ, R51 ;  /* 0x000000ffff1e7224 */ /* 0x000fe200078e0033 */
[----:B------:R-:W-:Y:S01]  /*43e0*/  MOV R51, R43 ;  /* 0x0000002b00337202 */ /* 0x000fe20000000f00 */
[----:B------:R-:W-:Y:S02]  /*43f0*/  IMAD.MOV.U32 R43, RZ, RZ, R15 ;  /* 0x000000ffff2b7224 */ /* 0x000fe400078e000f */
[----:B------:R-:W-:Y:S02]  /*4400*/  FFMA.FTZ R15, R84, c[0x0][0x2d0], -R12 ;  /* 0x0000b400540f7a23 */ /* 0x000fe4000001080c */
[----:B------:R-:W-:Y:S02]  /*4410*/  IMAD.MOV.U32 R84, RZ, RZ, R30 ;  /* 0x000000ffff547224 */ /* 0x000fe400078e001e */
[----:B--2---:R-:W-:-:S02]  /*4420*/  FFMA.FTZ R0, R93, c[0x0][0x2d0], -R12 ;  /* 0x0000b4005d007a23 */ /* 0x004fc4000001080c */
[----:B------:R-:W-:-:S08]  /*4430*/  IMAD.MOV.U32 R93, RZ, RZ, R134 ;  /* 0x000000ffff5d7224 */ /* 0x000fd000078e0086 */
[----:B-1----:R-:W-:Y:S01]  /*4440*/  HMMA.16816.F32.BF16 R44, R4, R20, R16 ;  /* 0x00000014042c723c */ /* 0x002fe20000041810 */
[----:B------:R1:W-:Y:S07]  /*4450*/  MUFU.EX2 R134, R0 ;  /* 0x0000000000867308 */ /* 0x0003ee0000000800 */
[----:B------:R-:W-:Y:S01]  /*4460*/  HMMA.16816.F32.BF16 R16, R8, R34, RZ ;  /* 0x000000220810723c */ /* 0x000fe200000418ff */
[----:B-1----:R-:W-:Y:S01]  /*4470*/  FFMA.FTZ R0, R92, c[0x0][0x2d0], -R12 ;  /* 0x0000b4005c007a23 */ /* 0x002fe2000001080c */
[----:B------:R-:W-:-:S03]  /*4480*/  MOV R92, R135 ;  /* 0x00000087005c7202 */ /* 0x000fc60000000f00 */
[----:B------:R1:W-:Y:S11]  /*4490*/  MUFU.EX2 R135, R0 ;  /* 0x0000000000877308 */ /* 0x0003f60000000800 */
[----:B------:R-:W-:Y:S08]  /*44a0*/  @!UPT UIADD3 URZ, URZ, URZ, URZ ;  /* 0x0000003f3f3ff290 */ /* 0x000ff0000fffe03f */
[----:B------:R-:W-:Y:S01]  /*44b0*/  HMMA.16816.F32.BF16 R36, R4, R22, R16 ;  /* 0x000000160424723c */ /* 0x000fe20000041810 */
[----:B------:R-:W2:Y:S01]  /*44c0*/  LDSM.16.MT88.4 R16, [R252+0x6100] ;  /* 0x00610000fc10783b */ /* 0x000ea20000004200 */
[----:B-1----:R-:W-:Y:S02]  /*44d0*/  FFMA.FTZ R0, R91, c[0x0][0x2d0], -R12 ;  /* 0x0000b4005b007a23 */ /* 0x002fe4000001080c */
[----:B------:R-:W-:Y:S02]  /*44e0*/  IMAD.MOV.U32 R91, RZ, RZ, R136 ;  /* 0x000000ffff5b7224 */ /* 0x000fe400078e0088 */
[----:B------:R1:W3:Y:S02]  /*44f0*/  MUFU.EX2 R136, R0 ;  /* 0x0000000000887308 */ /* 0x0002e40000000800 */
[----:B-1----:R-:W-:Y:S02]  /*4500*/  FFMA.FTZ R0, R105, c[0x0][0x2d0], -R2 ;  /* 0x0000b40069007a23 */ /* 0x002fe40000010802 */
[----:B------:R-:W-:-:S02]  /*4510*/  IMAD.MOV.U32 R105, RZ, RZ, R31 ;  /* 0x000000ffff697224 */ /* 0x000fc400078e001f */
[----:B------:R-:W-:Y:S01]  /*4520*/  IMAD.MOV.U32 R31, RZ, RZ, R28 ;  /* 0x000000ffff1f7224 */ /* 0x000fe200078e001c */
[----:B------:R-:W-:Y:S01]  /*4530*/  MOV R28, R29 ;  /* 0x0000001d001c7202 */ /* 0x000fe20000000f00 */
[----:B------:R-:W-:Y:S02]  /*4540*/  IMAD.MOV.U32 R29, RZ, RZ, R50 ;  /* 0x000000ffff1d7224 */ /* 0x000fe400078e0032 */
[----:B------:R-:W-:Y:S02]  /*4550*/  IMAD.MOV.U32 R50, RZ, RZ, R42 ;  /* 0x000000ffff327224 */ /* 0x000fe400078e002a */
[----:B------:R-:W-:Y:S01]  /*4560*/  IMAD.MOV.U32 R42, RZ, RZ, R133 ;  /* 0x000000ffff2a7224 */ /* 0x000fe200078e0085 */
[C---:B--2---:R-:W-:Y:S08]  /*4570*/  HMMA.16816.F32.BF16 R20, R8.reuse, R16, RZ ;  /* 0x000000100814723c */ /* 0x044ff000000418ff */
[----:B------:R-:W-:Y:S01]  /*4580*/  HMMA.16816.F32.BF16 R8, R8, R18, RZ ;  /* 0x000000120808723c */ /* 0x000fe200000418ff */
[----:B------:R-:W1:Y:S11]  /*4590*/  LDSM.16.MT88.4 R16, [R252+0x6900] ;  /* 0x00690000fc10783b */ /* 0x000e760000004200 */
[----:B------:R-:W-:Y:S11]  /*45a0*/  @!UPT UIADD3 URZ, URZ, URZ, URZ ;  /* 0x0000003f3f3ff290 */ /* 0x000ff6000fffe03f */
[----:B------:R-:W-:Y:S01]  /*45b0*/  @!UPT UIADD3 URZ, URZ, URZ, URZ ;  /* 0x0000003f3f3ff290 */ /* 0x000fe2000fffe03f */
[C---:B-1----:R-:W-:Y:S01]  /*45c0*/  HMMA.16816.F32.BF16 R24, R4.reuse, R18, R8 ;  /* 0x000000120418723c */ /* 0x042fe20000041808 */
[----:B------:R-:W1:Y:S06]  /*45d0*/  LDSM.16.MT88.4 R8, [R249+0x1100] ;  /* 0x00110000f908783b */ /* 0x000e6c0000004200 */
[----:B------:R-:W-:Y:S01]  /*45e0*/  FFMA.FTZ R18, R89, c[0x0][0x2d0], -R12 ;  /* 0x0000b40059127a23 */ /* 0x000fe2000001080c */
[----:B------:R-:W-:Y:S01]  /*45f0*/  HMMA.16816.F32.BF16 R32, R4, R16, R20 ;  /* 0x000000100420723c */ /* 0x000fe20000041814 */
[----:B------:R2:W-:Y:S01]  /*4600*/  MUFU.EX2 R21, R0 ;  /* 0x0000000000157308 */ /* 0x0005e20000000800 */
[----:B------:R-:W-:Y:S01]  /*4610*/  FFMA.FTZ R19, R85, c[0x0][0x2d0], -R2 ;  /* 0x0000b40055137a23 */ /* 0x000fe20000010802 */
[----:B------:R-:W-:-:S04]  /*4620*/  MOV R85, R31 ;  /* 0x0000001f00557202 */ /* 0x000fc80000000f00 */
[----:B------:R-:W-:Y:S01]  /*4630*/  FADD.FTZ R4, R82, R81 ;  /* 0x0000005152047221 */ /* 0x000fe20000010000 */
[----:B---3--:R-:W-:Y:S01]  /*4640*/  F2FP.BF16.PACK_AB R6, R136, R135 ;  /* 0x000000878806723e */ /* 0x008fe200000010ff */
[--C-:B------:R-:W-:Y:S02]  /*4650*/  FFMA.FTZ R20, R90, c[0x0][0x2d0], -R12.reuse ;  /* 0x0000b4005a147a23 */ /* 0x100fe4000001080c */
[----:B------:R-:W-:Y:S02]  /*4660*/  FFMA.FTZ R17, R88, c[0x0][0x2d0], -R12 ;  /* 0x0000b40058117a23 */ /* 0x000fe4000001080c */
[--C-:B------:R-:W-:Y:S02]  /*4670*/  FFMA.FTZ R12, R87, c[0x0][0x2d0], -R2.reuse ;  /* 0x0000b400570c7a23 */ /* 0x100fe40000010802 */
[--C-:B------:R-:W-:Y:S01]  /*4680*/  FFMA.FTZ R16, R86, c[0x0][0x2d0], -R2.reuse ;  /* 0x0000b40056107a23 */ /* 0x100fe20000010802 */
[----:B------:R-:W-:Y:S01]  /*4690*/  MUFU.EX2 R20, R20 ;  /* 0x0000001400147308 */ /* 0x000fe20000000800 */
[----:B--2---:R-:W-:-:S02]  /*46a0*/  FFMA.FTZ R0, R106, c[0x0][0x2d0], -R2 ;  /* 0x0000b4006a007a23 */ /* 0x004fc40000010802 */
[----:B------:R-:W-:Y:S02]  /*46b0*/  IMAD.MOV.U32 R86, RZ, RZ, R28 ;  /* 0x000000ffff567224 */ /* 0x000fe400078e001c */
[----:B------:R-:W-:-:S03]  /*46c0*/  IMAD.MOV.U32 R87, RZ, RZ, R29 ;  /* 0x000000ffff577224 */ /* 0x000fc600078e001d */
[----:B------:R2:W3:Y:S02]  /*46d0*/  MUFU.EX2 R22, R0 ;  /* 0x0000000000167308 */ /* 0x0004e40000000800 */
[----:B--2---:R-:W-:Y:S01]  /*46e0*/  FFMA.FTZ R0, R107, c[0x0][0x2d0], -R2 ;  /* 0x0000b4006b007a23 */ /* 0x004fe20000010802 */
[----:B---3--:R-:W-:-:S05]  /*46f0*/  F2FP.BF16.PACK_AB R5, R22, R21 ;  /* 0x000000151605723e */ /* 0x008fca00000010ff */
[----:B------:R2:W-:Y:S02]  /*4700*/  MUFU.EX2 R23, R0 ;  /* 0x0000000000177308 */ /* 0x0005e40000000800 */
[----:B--2---:R-:W-:-:S06]  /*4710*/  FFMA.FTZ R0, R104, c[0x0][0x2d0], -R2 ;  /* 0x0000b40068007a23 */ /* 0x004fcc0000010802 */
[----:B------:R2:W3:Y:S02]  /*4720*/  MUFU.EX2 R133, R0 ;  /* 0x0000000000857308 */ /* 0x0004e40000000800 */
[----:B--2---:R-:W-:Y:S01]  /*4730*/  FADD.FTZ R0, R14, R13 ;  /* 0x0000000d0e007221 */ /* 0x004fe20000010000 */
[----:B---3--:R-:W-:Y:S01]  /*4740*/  F2FP.BF16.PACK_AB R7, R133, R23 ;  /* 0x000000178507723e */ /* 0x008fe200000010ff */
[----:B------:R-:W-:Y:S01]  /*4750*/  FADD.FTZ R14, R83, R4 ;  /* 0x00000004530e7221 */ /* 0x000fe20000010000 */
[----:B------:R-:W-:Y:S01]  /*4760*/  F2FP.BF16.PACK_AB R4, R134, R124 ;  /* 0x0000007c8604723e */ /* 0x000fe200000010ff */
[----:B------:R-:W-:Y:S02]  /*4770*/  FFMA.FTZ R13, R95, c[0x0][0x2d0], -R2 ;  /* 0x0000b4005f0d7a23 */ /* 0x000fe40000010802 */
[----:B------:R-:W-:Y:S02]  /*4780*/  FADD.FTZ R2, R80, R0 ;  /* 0x0000000050027221 */ /* 0x000fe40000010000 */
[----:B------:R-:W-:-:S02]  /*4790*/  IMAD.MOV.U32 R0, RZ, RZ, R93 ;  /* 0x000000ffff007224 */ /* 0x000fc400078e005d */
[----:B-1----:R-:W-:Y:S01]  /*47a0*/  HMMA.16816.F32.BF16 R140, R4, R8, R140 ;  /* 0x00000008048c723c */ /* 0x002fe2000004188c */
[----:B------:R-:W-:Y:S02]  /*47b0*/  FADD.FTZ R2, R137, R2 ;  /* 0x0000000289027221 */ /* 0x000fe40000010000 */
[----:B------:R-:W-:-:S05]  /*47c0*/  FADD.FTZ R0, R0, R14 ;  /* 0x0000000e00007221 */ /* 0x000fca0000010000 */
        /* <DEDUP_REMOVED lines=14> */
[C---:B-1----:R-:W-:Y:S07]  /*48b0*/  HMMA.16816.F32.BF16 R80, R4.reuse, R10, R184 ;  /* 0x0000000a0450723c */ /* 0x042fee00000418b8 */
[----:B------:R-:W-:Y:S01]  /*48c0*/  IMAD.MOV.U32 R184, RZ, RZ, R91 ;  /* 0x000000ffffb87224 */ /* 0x000fe200078e005b */
[C---:B------:R-:W-:Y:S01]  /*48d0*/  HMMA.16816.F32.BF16 R76, R4.reuse, R8, R84 ;  /* 0x00000008044c723c */ /* 0x040fe20000041854 */
[----:B------:R-:W-:Y:S01]  /*48e0*/  IMAD.MOV.U32 R186, RZ, RZ, R92 ;  /* 0x000000ffffba7224 */ /* 0x000fe200078e005c */
[----:B------:R-:W-:Y:S01]  /*48f0*/  MOV R187, R105 ;  /* 0x0000006900bb7202 */ /* 0x000fe20000000f00 */
[----:B------:R-:W-:Y:S01]  /*4900*/  IMAD.MOV.U32 R185, RZ, RZ, R94 ;  /* 0x000000ffffb97224 */ /* 0x000fe200078e005e */
[----:B------:R-:W1:Y:S04]  /*4910*/  LDSM.16.MT88.4 R8, [R184+0x3100] ;  /* 0x00310000b808783b */ /* 0x000e680000004200 */
[C---:B-1----:R-:W-:Y:S08]  /*4920*/  HMMA.16816.F32.BF16 R84, R4.reuse, R8, R188 ;  /* 0x000000080454723c */ /* 0x042ff000000418bc */
[C---:B------:R-:W-:Y:S01]  /*4930*/  HMMA.16816.F32.BF16 R88, R4.reuse, R10, R180 ;  /* 0x0000000a0458723c */ /* 0x040fe200000418b4 */
[----:B------:R-:W1:Y:S07]  /*4940*/  LDSM.16.MT88.4 R8, [R252+0x3100] ;  /* 0x00310000fc08783b */ /* 0x000e6e0000004200 */
[C---:B-1----:R-:W-:Y:S08]  /*4950*/  HMMA.16816.F32.BF16 R188, R4.reuse, R8, R168 ;  /* 0x0000000804bc723c */ /* 0x042ff000000418a8 */
[----:B------:R-:W-:Y:S11]  /*4960*/  HMMA.16816.F32.BF16 R8, R4, R10, R160 ;  /* 0x0000000a0408723c */ /* 0x000ff600000418a0 */
[----:B------:R-:W-:Y:S05]  /*4970*/  @!UPT UIADD3 URZ, URZ, URZ, URZ ;  /* 0x0000003f3f3ff290 */ /* 0x000fea000fffe03f */
[----:B------:R-:W-:Y:S01]  /*4980*/  MOV R171, R188 ;  /* 0x000000bc00ab7202 */ /* 0x000fe20000000f00 */
[----:B------:R-:W-:Y:S02]  /*4990*/  IMAD.MOV.U32 R170, RZ, RZ, R189 ;  /* 0x000000ffffaa7224 */ /* 0x000fe400078e00bd */
[----:B------:R-:W-:Y:S02]  /*49a0*/  IMAD.MOV.U32 R169, RZ, RZ, R190 ;  /* 0x000000ffffa97224 */ /* 0x000fe400078e00be */
[----:B------:R-:W-:-:S03]  /*49b0*/  IMAD.MOV.U32 R168, RZ, RZ, R191 ;  /* 0x000000ffffa87224 */ /* 0x000fc600078e00bf */
[----:B------:R-:W-:Y:S01]  /*49c0*/  MOV R183, R11 ;  /* 0x0000000b00b77202 */ /* 0x000fe20000000f00 */
[----:B------:R-:W-:Y:S02]  /*49d0*/  IMAD.MOV.U32 R182, RZ, RZ, R8 ;  /* 0x000000ffffb67224 */ /* 0x000fe400078e0008 */
[----:B------:R-:W-:Y:S02]  /*49e0*/  IMAD.MOV.U32 R181, RZ, RZ, R9 ;  /* 0x000000ffffb57224 */ /* 0x000fe400078e0009 */
[----:B------:R-:W-:Y:S02]  /*49f0*/  IMAD.MOV.U32 R180, RZ, RZ, R10 ;  /* 0x000000ffffb47224 */ /* 0x000fe400078e000a */
[----:B------:R-:W1:Y:S02]  /*4a00*/  LDSM.16.MT88.4 R8, [R249+0x5100] ;  /* 0x00510000f908783b */ /* 0x000e640000004200 */
[C---:B-1----:R-:W-:Y:S08]  /*4a10*/  HMMA.16816.F32.BF16 R188, R4.reuse, R8, R152 ;  /* 0x0000000804bc723c */ /* 0x042ff00000041898 */
[----:B------:R-:W-:Y:S01]  /*4a20*/  HMMA.16816.F32.BF16 R92, R4, R10, R128 ;  /* 0x0000000a045c723c */ /* 0x000fe20000041880 */
[----:B------:R-:W1:Y:S06]  /*4a30*/  LDSM.16.MT88.4 R8, [R250+0x5100] ;  /* 0x00510000fa08783b */ /* 0x000e6c0000004200 */
[----:B------:R-:W-:-:S02]  /*4a40*/  IMAD.MOV.U32 R131, RZ, RZ, R185 ;  /* 0x000000ffff837224 */ /* 0x000fc400078e00b9 */
[----:B------:R-:W-:Y:S02]  /*4a50*/  IMAD.MOV.U32 R130, RZ, RZ, R186 ;  /* 0x000000ffff827224 */ /* 0x000fe400078e00ba */
[----:B------:R-:W-:-:S04]  /*4a60*/  IMAD.MOV.U32 R129, RZ, RZ, R187 ;  /* 0x000000ffff817224 */ /* 0x000fc800078e00bb */
[----:B------:R-:W-:Y:S01]  /*4a70*/  FADD.FTZ R0, R129, R0 ;  /* 0x0000000081007221 */ /* 0x000fe20000010000 */
[C---:B-1----:R-:W-:Y:S07]  /*4a80*/  HMMA.16816.F32.BF16 R104, R4.reuse, R8, R144 ;  /* 0x000000080468723c */ /* 0x042fee0000041890 */
[----:B------:R-:W-:Y:S01]  /*4a90*/  MOV R147, R183 ;  /* 0x000000b700937202 */ /* 0x000fe20000000f00 */
        /* <DEDUP_REMOVED lines=15> */
[C---:B------:R-:W-:Y:S01]  /*4b90*/  HMMA.16816.F32.BF16 R116, R4.reuse, R10, R100 ;  /* 0x0000000a0474723c */ /* 0x040fe20000041864 */
[----:B------:R-:W1:Y:S07]  /*4ba0*/  LDSM.16.MT88.4 R8, [R249+0x7100] ;  /* 0x00710000f908783b */ /* 0x000e6e0000004200 */
[C---:B-1----:R-:W-:Y:S07]  /*4bb0*/  HMMA.16816.F32.BF16 R100, R4.reuse, R8, R96 ;  /* 0x000000080464723c */ /* 0x042fee0000041860 */
[----:B------:R-:W-:Y:S01]  /*4bc0*/  IMAD.MOV.U32 R96, RZ, RZ, R184 ;  /* 0x000000ffff607224 */ /* 0x000fe200078e00b8 */
[----:B------:R-:W-:Y:S01]  /*4bd0*/  HMMA.16816.F32.BF16 R108, R4, R10, R64 ;  /* 0x0000000a046c723c */ /* 0x000fe20000041840 */
[----:B------:R-:W1:Y:S01]  /*4be0*/  LDSM.16.MT88.4 R8, [R250+0x7100] ;  /* 0x00710000fa08783b */ /* 0x000e620000004200 */
[----:B------:R-:W-:Y:S01]  /*4bf0*/  IMAD.MOV.U32 R97, RZ, RZ, R182 ;  /* 0x000000ffff617224 */ /* 0x000fe200078e00b6 */
[----:B------:R-:W-:Y:S01]  /*4c00*/  MOV R99, R180 ;  /* 0x000000b400637202 */ /* 0x000fe20000000f00 */
[----:B------:R-:W-:-:S03]  /*4c10*/  IMAD.MOV.U32 R98, RZ, RZ, R181 ;  /* 0x000000ffff627224 */ /* 0x000fc600078e00b5 */
[----:B------:R-:W-:Y:S01]  /*4c20*/  IMAD.MOV.U32 R64, RZ, RZ, R97 ;  /* 0x000000ffff407224 */ /* 0x000fe200078e0061 */
[----:B------:R-:W-:Y:S01]  /*4c30*/  MOV R67, R147 ;  /* 0x0000009300437202 */ /* 0x000fe20000000f00 */
[----:B------:R-:W-:Y:S02]  /*4c40*/  IMAD.MOV.U32 R65, RZ, RZ, R98 ;  /* 0x000000ffff417224 */ /* 0x000fe400078e0062 */
[----:B------:R-:W-:Y:S02]  /*4c50*/  IMAD.MOV.U32 R66, RZ, RZ, R99 ;  /* 0x000000ffff427224 */ /* 0x000fe400078e0063 */
[----:B------:R-:W-:Y:S02]  /*4c60*/  IMAD.MOV.U32 R97, RZ, RZ, R146 ;  /* 0x000000ffff617224 */ /* 0x000fe400078e0092 */
[----:B------:R-:W-:Y:S02]  /*4c70*/  IMAD.MOV.U32 R98, RZ, RZ, R145 ;  /* 0x000000ffff627224 */ /* 0x000fe400078e0091 */
[----:B------:R-:W-:-:S02]  /*4c80*/  IMAD.MOV.U32 R99, RZ, RZ, R144 ;  /* 0x000000ffff637224 */ /* 0x000fc400078e0090 */
[----:B------:R-:W-:Y:S01]  /*4c90*/  LDSM.16.MT88.4 R144, [R249+0x1900] ;  /* 0x00190000f990783b */ /* 0x000fe20000004200 */
[C---:B-1----:R-:W-:Y:S08]  /*4ca0*/  HMMA.16816.F32.BF16 R60, R4.reuse, R8, R60 ;  /* 0x00000008043c723c */ /* 0x042ff0000004183c */
[----:B------:R-:W-:Y:S11]  /*4cb0*/  HMMA.16816.F32.BF16 R8, R4, R10, R52 ;  /* 0x0000000a0408723c */ /* 0x000ff60000041834 */
[----:B------:R-:W-:Y:S05]  /*4cc0*/  @!UPT UIADD3 URZ, URZ, URZ, URZ ;  /* 0x0000003f3f3ff290 */ /* 0x000fea000fffe03f */
[----:B------:R-:W-:Y:S01]  /*4cd0*/  IMAD.MOV.U32 R155, RZ, RZ, R60 ;  /* 0x000000ffff9b7224 */ /* 0x000fe200078e003c */
[----:B------:R-:W-:Y:S01]  /*4ce0*/  MOV R152, R63 ;  /* 0x0000003f00987202 */ /* 0x000fe20000000f00 */
[----:B------:R-:W-:Y:S01]  /*4cf0*/  IMAD.MOV.U32 R154, RZ, RZ, R61 ;  /* 0x000000ffff9a7224 */ /* 0x000fe200078e003d */
[----:B------:R-:W-:Y:S01]  /*4d00*/  MOV R61, R170 ;  /* 0x000000aa003d7202 */ /* 0x000fe20000000f00 */
[----:B------:R-:W-:Y:S02]  /*4d10*/  IMAD.MOV.U32 R153, RZ, RZ, R62 ;  /* 0x000000ffff997224 */ /* 0x000fe400078e003e */
[----:B------:R-:W-:Y:S02]  /*4d20*/  IMAD.MOV.U32 R14, RZ, RZ, R155 ;  /* 0x000000ffff0e7224 */ /* 0x000fe400078e009b */
[----:B------:R-:W-:Y:S01]  /*4d30*/  MOV R55, R8 ;  /* 0x0000000800377202 */ /* 0x000fe20000000f00 */
[----:B------:R-:W-:Y:S02]  /*4d40*/  IMAD.MOV.U32 R54, RZ, RZ, R9 ;  /* 0x000000ffff367224 */ /* 0x000fe400078e0009 */
[----:B------:R-:W-:-:S02]  /*4d50*/  IMAD.MOV.U32 R53, RZ, RZ, R10 ;  /* 0x000000ffff357224 */ /* 0x000fc400078e000a */
[----:B------:R-:W-:Y:S02]  /*4d60*/  IMAD.MOV.U32 R52, RZ, RZ, R11 ;  /* 0x000000ffff347224 */ /* 0x000fe400078e000b */
[----:B------:R-:W1:Y:S01]  /*4d70*/  LDSM.16.MT88.4 R8, [R96+0x7100] ;  /* 0x007100006008783b */ /* 0x000e620000004200 */
[----:B------:R-:W-:Y:S02]  /*4d80*/  IMAD.MOV.U32 R60, RZ, RZ, R171 ;  /* 0x000000ffff3c7224 */ /* 0x000fe400078e00ab */
[----:B------:R-:W-:Y:S02]  /*4d90*/  IMAD.MOV.U32 R62, RZ, RZ, R169 ;  /* 0x000000ffff3e7224 */ /* 0x000fe400078e00a9 */
[----:B------:R-:W-:Y:S02]  /*4da0*/  IMAD.MOV.U32 R63, RZ, RZ, R168 ;  /* 0x000000ffff3f7224 */ /* 0x000fe400078e00a8 */
[----:B------:R-:W-:Y:S01]  /*4db0*/  LDSM.16.MT88.4 R168, [R252+0x1900] ;  /* 0x00190000fca8783b */ /* 0x000fe20000004200 */
[C---:B-1----:R-:W-:Y:S08]  /*4dc0*/  HMMA.16816.F32.BF16 R184, R4.reuse, R8, R44 ;  /* 0x0000000804b8723c */ /* 0x042ff0000004182c */
[C---:B------:R-:W-:Y:S01]  /*4dd0*/  HMMA.16816.F32.BF16 R180, R4.reuse, R10, R36 ;  /* 0x0000000a04b4723c */ /* 0x040fe20000041824 */
[----:B------:R-:W1:Y:S07]  /*4de0*/  LDSM.16.MT88.4 R8, [R252+0x7100] ;  /* 0x00710000fc08783b */ /* 0x000e6e0000004200 */
[C---:B-1----:R-:W-:Y:S01]  /*4df0*/  HMMA.16816.F32.BF16 R32, R4.reuse, R8, R32 ;  /* 0x000000080420723c */ /* 0x042fe20000041820 */
[----:B------:R1:W-:Y:S07]  /*4e00*/  MUFU.EX2 R8, R13 ;  /* 0x0000000d00087308 */ /* 0x0003ee0000000800 */
[----:B------:R-:W-:Y:S01]  /*4e10*/  HMMA.16816.F32.BF16 R24, R4, R10, R24 ;  /* 0x0000000a0418723c */ /* 0x000fe20000041818 */
[----:B------:R2:W3:Y:S06]  /*4e20*/  MUFU.EX2 R7, R12 ;  /* 0x0000000c00077308 */ /* 0x0004ec0000000800 */
[----:B------:R-:W-:-:S02]  /*4e30*/  FADD.FTZ R4, R127, R2 ;  /* 0x000000027f047221 */ /* 0x000fc40000010000 */
[----:B------:R4:W-:Y:S01]  /*4e40*/  MUFU.EX2 R6, R16 ;  /* 0x0000001000067308 */ /* 0x0009e20000000800 */
[----:B-1----:R-:W-:Y:S02]  /*4e50*/  IMAD.MOV.U32 R13, RZ, RZ, R152 ;  /* 0x000000ffff0d7224 */ /* 0x002fe400078e0098 */
[----:B------:R-:W-:Y:S02]  /*4e60*/  FADD.FTZ R2, R139, R0 ;  /* 0x000000008b027221 */ /* 0x000fe40000010000 */
[----:B------:R-:W-:Y:S02]  /*4e70*/  FADD.FTZ R0, R126, R4 ;  /* 0x000000047e007221 */ /* 0x000fe40000010000 */
[----:B------:R-:W-:Y:S01]  /*4e80*/  FADD.FTZ R2, R138, R2 ;  /* 0x000000028a027221 */ /* 0x000fe20000010000 */
[----:B------:R1:W5:Y:S01]  /*4e90*/  MUFU.EX2 R11, R18 ;  /* 0x00000012000b7308 */ /* 0x0003620000000800 */
[----:B--2---:R-:W-:Y:S01]  /*4ea0*/  IMAD.MOV.U32 R12, RZ, RZ, R153 ;  /* 0x000000ffff0c7224 */ /* 0x004fe200078e0099 */
[----:B---3--:R-:W-:Y:S01]  /*4eb0*/  F2FP.BF16.PACK_AB R129, R7, R8 ;  /* 0x000000080781723e */ /* 0x008fe200000010ff */
[----:B------:R-:W-:Y:S01]  /*4ec0*/  FADD.FTZ R0, R125, R0 ;  /* 0x000000007d007221 */ /* 0x000fe20000010000 */
[----:B----4-:R-:W-:-:S04]  /*4ed0*/  MOV R16, R154 ;  /* 0x0000009a00107202 */ /* 0x010fc80000000f00 */
[----:B------:R2:W-:Y:S01]  /*4ee0*/  MUFU.EX2 R10, R17 ;  /* 0x00000011000a7308 */ /* 0x0005e20000000800 */
[----:B------:R-:W3:Y:S01]  /*4ef0*/  LDSM.16.MT88.4 R152, [R250+0x1900] ;  /* 0x00190000fa98783b */ /* 0x000ee20000004200 */
[----:B-1----:R-:W-:-:S06]  /*4f00*/  IMAD.MOV.U32 R18, RZ, RZ, R130 ;  /* 0x000000ffff127224 */ /* 0x002fcc00078e0082 */
[----:B------:R1:W4:Y:S01]  /*4f10*/  MUFU.EX2 R9, R15 ;  /* 0x0000000f00097308 */ /* 0x0003220000000800 */
[----:B------:R-:W-:-:S04]  /*4f20*/  FADD.FTZ R0, R18, R0 ;  /* 0x0000000012007221 */ /* 0x000fc80000010000 */
[----:B------:R-:W-:-:S03]  /*4f30*/  FADD.FTZ R0, R21, R0 ;  /* 0x0000000015007221 */ /* 0x000fc60000010000 */
[----:B------:R-:W4:Y:S01]  /*4f40*/  MUFU.EX2 R5, R19 ;  /* 0x0000001300057308 */ /* 0x000f220000000800 */
[----:B--2---:R-:W-:Y:S02]  /*4f50*/  IMAD.MOV.U32 R17, RZ, RZ, R131 ;  /* 0x000000ffff117224 */ /* 0x004fe400078e0083 */
[----:B------:R-:W-:Y:S02]  /*4f60*/  FADD.FTZ R0, R22, R0 ;  /* 0x0000000016007221 */ /* 0x000fe40000010000 */
[----:B------:R-:W-:Y:S01]  /*4f70*/  FADD.FTZ R2, R17, R2 ;  /* 0x0000000211027221 */ /* 0x000fe20000010000 */
[----:B-1----:R-:W-:-:S03]  /*4f80*/  MOV R15, R96 ;  /* 0x00000060000f7202 */ /* 0x002fc60000000f00 */
[----:B------:R-:W-:Y:S01]  /*4f90*/  FADD.FTZ R2, R124, R2 ;  /* 0x000000027c027221 */ /* 0x000fe20000010000 */
[----:B------:R-:W-:Y:S02]  /*4fa0*/  MOV R96, R128 ;  /* 0x0000008000607202 */ /* 0x000fe40000000f00 */
[----:B-----5:R-:W-:Y:S01]  /*4fb0*/  F2FP.BF16.PACK_AB R128, R11, R20 ;  /* 0x000000140b80723e */ /* 0x020fe200000010ff */
[----:B------:R-:W-:Y:S01]  /*4fc0*/  FADD.FTZ R2, R134, R2 ;  /* 0x0000000286027221 */ /* 0x000fe20000010000 */
[----:B----4-:R-:W-:Y:S02]  /*4fd0*/  F2FP.BF16.PACK_AB R130, R9, R10 ;  /* 0x0000000a0982723e */ /* 0x010fe400000010ff */
[----:B------:R-:W-:Y:S01]  /*4fe0*/  F2FP.BF16.PACK_AB R131, R5, R6 ;  /* 0x000000060583723e */ /* 0x000fe200000010ff */
[----:B------:R-:W-:Y:S02]  /*4ff0*/  FADD.FTZ R4, R135, R2 ;  /* 0x0000000287047221 */ /* 0x000fe40000010000 */
[----:B------:R-:W-:-:S02]  /*5000*/  FADD.FTZ R2, R23, R0 ;  /* 0x0000000017027221 */ /* 0x000fc40000010000 */
[----:B------:R-:W-:Y:S02]  /*5010*/  FADD.FTZ R0, R136, R4 ;  /* 0x0000000488007221 */ /* 0x000fe40000010000 */
[C---:B------:R-:W-:Y:S01]  /*5020*/  HMMA.16816.F32.BF16 R140, R128.reuse, R144, R140 ;  /* 0x00000090808c723c */ /* 0x040fe2000004188c */
[----:B------:R-:W-:Y:S02]  /*5030*/  FADD.FTZ R2, R133, R2 ;  /* 0x0000000285027221 */ /* 0x000fe40000010000 */
[----:B------:R-:W-:Y:S02]  /*5040*/  FADD.FTZ R20, R20, R0 ;  /* 0x0000000014147221 */ /* 0x000fe40000010000 */
[----:B------:R-:W-:Y:S02]  /*5050*/  FADD.FTZ R8, R8, R2 ;  /* 0x0000000208087221 */ /* 0x000fe40000010000 */
[----:B------:R-:W-:Y:S01]  /*5060*/  FADD.FTZ R11, R11, R20 ;  /* 0x000000140b0b7221 */ /* 0x000fe20000010000 */
[----:B---3--:R-:W-:Y:S01]  /*5070*/  HMMA.16816.F32.BF16 R148, R128, R152, R148 ;  /* 0x000000988094723c */ /* 0x008fe20000041894 */
[----:B------:R-:W-:-:S02]  /*5080*/  FADD.FTZ R7, R7, R8 ;  /* 0x0000000807077221 */ /* 0x000fc40000010000 */
[----:B------:R-:W-:Y:S02]  /*5090*/  FADD.FTZ R10, R10, R11 ;  /* 0x0000000b0a0a7221 */ /* 0x000fe40000010000 */
[----:B------:R-:W-:Y:S02]  /*50a0*/  FADD.FTZ R6, R6, R7 ;  /* 0x0000000706067221 */ /* 0x000fe40000010000 */
[----:B------:R-:W-:Y:S01]  /*50b0*/  FADD.FTZ R2, R9, R10 ;  /* 0x0000000a09027221 */ /* 0x000fe20000010000 */
[----:B------:R-:W-:Y:S01]  /*50c0*/  HMMA.16816.F32.BF16 R144, R128, R146, R28 ;  /* 0x000000928090723c */ /* 0x000fe2000004181c */
[----:B------:R-:W-:-:S05]  /*50d0*/  FADD.FTZ R0, R5, R6 ;  /* 0x0000000605007221 */ /* 0x000fca0000010000 */
[----:B------:R-:W-:Y:S01]  /*50e0*/  STL [R1+0x58], R0 ;  /* 0x0000580001007387 */ /* 0x000fe20000100800 */
[----:B------:R-:W-:Y:S01]  /*50f0*/  IMAD.MOV.U32 R28, RZ, RZ, R55 ;  /* 0x000000ffff1c7224 */ /* 0x000fe200078e0037 */
[C---:B------:R-:W-:Y:S01]  /*5100*/  HMMA.16816.F32.BF16 R152, R128.reuse, R154, R40 ;  /* 0x0000009a8098723c */ /* 0x040fe20000041828 */
[----:B------:R-:W-:Y:S01]  /*5110*/  MOV R29, R54 ;  /* 0x00000036001d7202 */ /* 0x000fe20000000f00 */
[----:B------:R-:W-:Y:S01]  /*5120*/  IMAD.MOV.U32 R30, RZ, RZ, R53 ;  /* 0x000000ffff1e7224 */ /* 0x000fe200078e0035 */
[----:B------:R-:W1:Y:S01]  /*5130*/  LDSM.16.MT88.4 R40, [R249+0x3900] ;  /* 0x00390000f928783b */ /* 0x000e620000004200 */
[----:B------:R-:W-:Y:S01]  /*5140*/  IMAD.MOV.U32 R31, RZ, RZ, R52 ;  /* 0x000000ffff1f7224 */ /* 0x000fe200078e0034 */
[----:B------:R-:W-:Y:S01]  /*5150*/  MOV R53, R65 ;  /* 0x0000004100357202 */ /* 0x000fe20000000f00 */
[----:B------:R-:W-:Y:S01]  /*5160*/  IMAD.MOV.U32 R52, RZ, RZ, R64 ;  /* 0x000000ffff347224 */ /* 0x000fe200078e0040 */
[----:B------:R-:W-:Y:S01]  /*5170*/  MOV R65, R162 ;  /* 0x000000a200417202 */ /* 0x000fe20000000f00 */
[----:B------:R-:W-:Y:S01]  /*5180*/  HMMA.16816.F32.BF16 R164, R128, R168, R164 ;  /* 0x000000a880a4723c */ /* 0x000fe200000418a4 */
[----:B------:R-:W-:Y:S01]  /*5190*/  IMAD.MOV.U32 R54, RZ, RZ, R66 ;  /* 0x000000ffff367224 */ /* 0x000fe200078e0042 */
[----:B------:R-:W-:Y:S01]  /*51a0*/  STL [R1+0x54], R2 ;  /* 0x0000540201007387 */ /* 0x000fe20000100800 */
[----:B------:R-:W-:-:S02]  /*51b0*/  IMAD.MOV.U32 R55, RZ, RZ, R67 ;  /* 0x000000ffff377224 */ /* 0x000fc400078e0043 */
[----:B------:R-:W-:Y:S02]  /*51c0*/  IMAD.MOV.U32 R64, RZ, RZ, R163 ;  /* 0x000000ffff407224 */ /* 0x000fe400078e00a3 */
[----:B------:R-:W-:Y:S01]  /*51d0*/  IMAD.MOV.U32 R66, RZ, RZ, R161 ;  /* 0x000000ffff427224 */ /* 0x000fe200078e00a1 */
[C---:B------:R-:W-:Y:S01]  /*51e0*/  HMMA.16816.F32.BF16 R168, R128.reuse, R170, R56 ;  /* 0x000000aa80a8723c */ /* 0x040fe20000041838 */
[----:B------:R-:W-:Y:S01]  /*51f0*/  IMAD.MOV.U32 R67, RZ, RZ, R160 ;  /* 0x000000ffff437224 */ /* 0x000fe200078e00a0 */
[----:B------:R-:W2:Y:S04]  /*5200*/  LDSM.16.MT88.4 R56, [R15+0x3900] ;  /* 0x003900000f38783b */ /* 0x000ea80000004200 */
[----:B------:R-:W3:Y:S02]  /*5210*/  LDSM.16.MT88.4 R160, [R15+0x1900] ;  /* 0x001900000fa0783b */ /* 0x000ee40000004200 */
[C---:B-1----:R-:W-:Y:S07]  /*5220*/  HMMA.16816.F32.BF16 R36, R128.reuse, R40, R68 ;  /* 0x000000288024723c */ /* 0x042fee0000041844 */
[----:B------:R-:W-:Y:S01]  /*5230*/  IMAD.MOV.U32 R68, RZ, RZ, R52 ;  /* 0x000000ffff447224 */ /* 0x000fe200078e0034 */
[----:B------:R-:W-:Y:S01]  /*5240*/  MOV R69, R53 ;  /* 0x0000003500457202 */ /* 0x000fe20000000f00 */
[----:B------:R-:W-:Y:S01]  /*5250*/  IMAD.MOV.U32 R70, RZ, RZ, R54 ;  /* 0x000000ffff467224 */ /* 0x000fe200078e0036 */
[C---:B------:R-:W-:Y:S01]  /*5260*/  HMMA.16816.F32.BF16 R40, R128.reuse, R42, R72 ;  /* 0x0000002a8028723c */ /* 0x040fe20000041848 */
[----:B------:R-:W-:Y:S01]  /*5270*/  IMAD.MOV.U32 R71, RZ, RZ, R55 ;  /* 0x000000ffff477224 */ /* 0x000fe200078e0037 */
[----:B------:R-:W-:Y:S06]  /*5280*/  LDSM.16.MT88.4 R72, [R249+0x5900] ;  /* 0x00590000f948783b */ /* 0x000fec0000004200 */
[C---:B--2---:R-:W-:Y:S07]  /*5290*/  HMMA.16816.F32.BF16 R52, R128.reuse, R56, R84 ;  /* 0x000000388034723c */ /* 0x044fee0000041854 */
[----:B------:R-:W-:Y:S01]  /*52a0*/  IMAD.MOV.U32 R84, RZ, RZ, R64 ;  /* 0x000000ffff547224 */ /* 0x000fe200078e0040 */
[----:B---3--:R-:W-:Y:S01]  /*52b0*/  HMMA.16816.F32.BF16 R156, R128, R160, R156 ;  /* 0x000000a0809c723c */ /* 0x008fe2000004189c */
[----:B------:R-:W-:Y:S01]  /*52c0*/  MOV R85, R65 ;  /* 0x0000004100557202 */ /* 0x000fe20000000f00 */
[----:B------:R-:W-:-:S02]  /*52d0*/  IMAD.MOV.U32 R86, RZ, RZ, R66 ;  /* 0x000000ffff567224 */ /* 0x000fc400078e0042 */
[----:B------:R-:W-:Y:S02]  /*52e0*/  IMAD.MOV.U32 R87, RZ, RZ, R67 ;  /* 0x000000ffff577224 */ /* 0x000fe400078e0043 */
[----:B------:R-:W1:Y:S02]  /*52f0*/  LDSM.16.MT88.4 R64, [R252+0x3900] ;  /* 0x00390000fc40783b */ /* 0x000e640000004200 */
[C---:B------:R-:W-:Y:S02]  /*5300*/  HMMA.16816.F32.BF16 R160, R128.reuse, R162, R48 ;  /* 0x000000a280a0723c */ /* 0x040fe40000041830 */
[----:B------:R-:W2:Y:S06]  /*5310*/  LDSM.16.MT88.4 R48, [R250+0x3900] ;  /* 0x00390000fa30783b */ /* 0x000eac0000004200 */
[C---:B------:R-:W-:Y:S01]  /*5320*/  HMMA.16816.F32.BF16 R56, R128.reuse, R58, R88 ;  /* 0x0000003a8038723c */ /* 0x040fe20000041858 */
[----:B------:R-:W3:Y:S07]  /*5330*/  LDSM.16.MT88.4 R88, [R15+0x5900] ;  /* 0x005900000f58783b */ /* 0x000eee0000004200 */
[C---:B-1----:R-:W-:Y:S08]  /*5340*/  HMMA.16816.F32.BF16 R60, R128.reuse, R64, R60 ;  /* 0x00000040803c723c */ /* 0x042ff0000004183c */
[C---:B--2---:R-:W-:Y:S08]  /*5350*/  HMMA.16816.F32.BF16 R44, R128.reuse, R48, R76 ;  /* 0x00000030802c723c */ /* 0x044ff0000004184c */
[C---:B------:R-:W-:Y:S08]  /*5360*/  HMMA.16816.F32.BF16 R64, R128.reuse, R66, R68 ;  /* 0x000000428040723c */ /* 0x040ff00000041844 */
[C---:B------:R-:W-:Y:S01]  /*5370*/  HMMA.16816.F32.BF16 R48, R128.reuse, R50, R80 ;  /* 0x000000328030723c */ /* 0x040fe20000041850 */
[----:B------:R-:W1:Y:S07]  /*5380*/  LDSM.16.MT88.4 R80, [R250+0x5900] ;  /* 0x00590000fa50783b */ /* 0x000e6e0000004200 */
[C---:B------:R-:W-:Y:S07]  /*5390*/  HMMA.16816.F32.BF16 R68, R128.reuse, R72, R188 ;  /* 0x000000488044723c */ /* 0x040fee00000418bc */
[----:B------:R-:W-:Y:S01]  /*53a0*/  IMAD.MOV.U32 R188, RZ, RZ, R14 ;  /* 0x000000ffffbc7224 */ /* 0x000fe200078e000e */
[----:B------:R-:W-:Y:S01]  /*53b0*/  HMMA.16816.F32.BF16 R72, R128, R74, R92 ;  /* 0x0000004a8048723c */ /* 0x000fe2000004185c */
[----:B------:R-:W-:Y:S01]  /*53c0*/  IMAD.MOV.U32 R190, RZ, RZ, R12 ;  /* 0x000000ffffbe7224 */ /* 0x000fe200078e000c */
[----:B------:R-:W-:Y:S01]  /*53d0*/  MOV R189, R16 ;  /* 0x0000001000bd7202 */ /* 0x000fe20000000f00 */
[----:B------:R-:W-:-:S04]  /*53e0*/  IMAD.MOV.U32 R191, RZ, RZ, R13 ;  /* 0x000000ffffbf7224 */ /* 0x000fc800078e000d */
[----:B------:R-:W-:Y:S01]  /*53f0*/  IMAD.MOV.U32 R92, RZ, RZ, R96 ;  /* 0x000000ffff5c7224 */ /* 0x000fe200078e0060 */
[----:B------:R-:W-:Y:S01]  /*5400*/  MOV R93, R97 ;  /* 0x00000061005d7202 */ /* 0x000fe20000000f00 */
[----:B------:R-:W-:Y:S01]  /*5410*/  IMAD.MOV.U32 R94, RZ, RZ, R98 ;  /* 0x000000ffff5e7224 */ /* 0x000fe200078e0062 */
[C---:B---3--:R-:W-:Y:S01]  /*5420*/  HMMA.16816.F32.BF16 R84, R128.reuse, R88, R84 ;  /* 0x000000588054723c */ /* 0x048fe20000041854 */
[----:B------:R-:W-:Y:S02]  /*5430*/  IMAD.MOV.U32 R95, RZ, RZ, R99 ;  /* 0x000000ffff5f7224 */ /* 0x000fe400078e0063 */
[----:B------:R-:W2:Y:S05]  /*5440*/  LDSM.16.MT88.4 R96, [R252+0x5900] ;  /* 0x00590000fc60783b */ /* 0x000eaa0000004200 */
[C---:B------:R-:W-:Y:S08]  /*5450*/  HMMA.16816.F32.BF16 R88, R128.reuse, R90, R92 ;  /* 0x0000005a8058723c */ /* 0x040ff0000004185c */
[C---:B-1----:R-:W-:Y:S01]  /*5460*/  HMMA.16816.F32.BF16 R76, R128.reuse, R80, R104 ;  /* 0x00000050804c723c */ /* 0x042fe20000041868 */
[----:B------:R-:W1:Y:S07]  /*5470*/  LDSM.16.MT88.4 R104, [R249+0x7900] ;  /* 0x00790000f968783b */ /* 0x000e6e0000004200 */
[C---:B------:R-:W-:Y:S01]  /*5480*/  HMMA.16816.F32.BF16 R80, R128.reuse, R82, R112 ;  /* 0x000000528050723c */ /* 0x040fe20000041870 */
[----:B------:R-:W3:Y:S07]  /*5490*/  LDSM.16.MT88.4 R112, [R250+0x7900] ;  /* 0x00790000fa70783b */ /* 0x000eee0000004200 */
[C---:B--2---:R-:W-:Y:S01]  /*54a0*/  HMMA.16816.F32.BF16 R92, R128.reuse, R96, R120 ;  /* 0x00000060805c723c */ /* 0x044fe20000041878 */
[----:B------:R-:W2:Y:S04]  /*54b0*/  LDSM.16.MT88.4 R120, [R15+0x7900] ;  /* 0x007900000f78783b */ /* 0x000ea80000004200 */
[----:B------:R-:W4:Y:S03]  /*54c0*/  LDSM.16.MT88.4 R12, [R252+0x7900] ;  /* 0x00790000fc0c783b */ /* 0x000f260000004200 */
[C---:B------:R-:W-:Y:S08]  /*54d0*/  HMMA.16816.F32.BF16 R96, R128.reuse, R98, R116 ;  /* 0x000000628060723c */ /* 0x040ff00000041874 */
[C---:B-1----:R-:W-:Y:S08]  /*54e0*/  HMMA.16816.F32.BF16 R100, R128.reuse, R104, R100 ;  /* 0x000000688064723c */ /* 0x042ff00000041864 */
[C---:B------:R-:W-:Y:S08]  /*54f0*/  HMMA.16816.F32.BF16 R104, R128.reuse, R106, R108 ;  /* 0x0000006a8068723c */ /* 0x040ff0000004186c */
[C---:B---3--:R-:W-:Y:S08]  /*5500*/  HMMA.16816.F32.BF16 R108, R128.reuse, R112, R188 ;  /* 0x00000070806c723c */ /* 0x048ff000000418bc */
[C---:B------:R-:W-:Y:S08]  /*5510*/  HMMA.16816.F32.BF16 R112, R128.reuse, R114, R28 ;  /* 0x000000728070723c */ /* 0x040ff0000004181c */
[C---:B--2---:R-:W-:Y:S08]  /*5520*/  HMMA.16816.F32.BF16 R116, R128.reuse, R120, R184 ;  /* 0x000000788074723c */ /* 0x044ff000000418b8 */
[C---:B------:R-:W-:Y:S08]  /*5530*/  HMMA.16816.F32.BF16 R120, R128.reuse, R122, R180 ;  /* 0x0000007a8078723c */ /* 0x040ff000000418b4 */
[C---:B----4-:R-:W-:Y:S08]  /*5540*/  HMMA.16816.F32.BF16 R124, R128.reuse, R12, R32 ;  /* 0x0000000c807c723c */ /* 0x050ff00000041820 */
[----:B------:R-:W-:Y:S01]  /*5550*/  HMMA.16816.F32.BF16 R128, R128, R14, R24 ;  /* 0x0000000e8080723c */ /* 0x000fe20000041818 */
[----:B------:R-:W-:Y:S07]  /*5560*/  @!P0 BRA `(.L_x_23) ;  /* 0x0000409000008947 */ /* 0x000fee0003800000 */
[----:B------:R-:W2:Y:S04]  /*5570*/  LDL R18, [R1+0x8] ;  /* 0x0000080001127983 */ /* 0x000ea80000100800 */
[----:B------:R-:W3:Y:S04]  /*5580*/  LDL.64 R16, [R1+0x90] ;  /* 0x0000900001107983 */ /* 0x000ee80000100a00 */
[----:B------:R-:W4:Y:S04]  /*5590*/  LDL.LU R19, [R1+0x50] ;  /* 0x0000500001137983 */ /* 0x000f280000300800 */
[----:B------:R-:W5:Y:S04]  /*55a0*/  LDL.64 R30, [R1+0x98] ;  /* 0x00009800011e7983 */ /* 0x000f680000100a00 */
[----:B------:R-:W3:Y:S04]  /*55b0*/  LDL R137, [R1+0x8c] ;  /* 0x00008c0001897983 */ /* 0x000ee80000100800 */
[----:B------:R-:W3:Y:S01]  /*55c0*/  LDL.64 R138, [R1+0xa0] ;  /* 0x0000a000018a7983 */ /* 0x000ee20000100a00 */
[----:B------:R-:W-:-:S02]  /*55d0*/  IMAD.MOV.U32 R134, RZ, RZ, R3 ;  /* 0x000000ffff867224 */ /* 0x000fc400078e0003 */
[----:B------:R-:W-:Y:S01]  /*55e0*/  IMAD.MOV.U32 R133, RZ, RZ, R132 ;  /* 0x000000ffff857224 */ /* 0x000fe200078e0084 */
[C---:B--2---:R-:W-:Y:S02]  /*55f0*/  IADD3 R3, R18.reuse, 0x800, RZ ;  /* 0x0000080012037810 */ /* 0x044fe40007ffe0ff */
[----:B------:R-:W-:Y:S02]  /*5600*/  IADD3 R2, R18, 0x1000, RZ ;  /* 0x0000100012027810 */ /* 0x000fe40007ffe0ff */
[----:B----4-:R-:W-:-:S05]  /*5610*/  LEA.HI.SX32 R0, R19, 0xfffffffe, 0x1a ;  /* 0xfffffffe13007811 */ /* 0x010fca00078fd2ff */
[----:B------:R1:W-:Y:S04]  /*5620*/  STL [R1+0x4c], R0 ;  /* 0x00004c0001007387 */ /* 0x0003e80000100800 */
[----:B------:R2:W-:Y:S04]  /*5630*/  STL [R1+0x44], R3 ;  /* 0x0000440301007387 */ /* 0x0005e80000100800 */
[----:B------:R4:W-:Y:S01]  /*5640*/  STL [R1+0x40], R2 ;  /* 0x0000400201007387 */ /* 0x0009e20000100800 */
[C---:B-1----:R-:W-:Y:S02]  /*5650*/  IADD3 R0, R18.reuse, 0x1800, RZ ;  /* 0x0000180012007810 */ /* 0x042fe40007ffe0ff */
[----:B--2---:R-:W-:-:S03]  /*5660*/  IADD3 R3, R18, 0x2000, RZ ;  /* 0x0000200012037810 */ /* 0x004fc60007ffe0ff */
[----:B------:R1:W-:Y:S01]  /*5670*/  STL [R1+0x3c], R0 ;  /* 0x00003c0001007387 */ /* 0x0003e20000100800 */
[----:B----4-:R-:W-:-:S03]  /*5680*/  IADD3 R2, R18, 0x2800, RZ ;  /* 0x0000280012027810 */ /* 0x010fc60007ffe0ff */
        /* <DEDUP_REMOVED lines=14> */
[----:B-----5:R-:W-:Y:S02]  /*5770*/  IADD3 R0, P2, R30, 0x40, RZ ;  /* 0x000000401e007810 */ /* 0x020fe40007f5e0ff */
[----:B-1----:R-:W-:-:S03]  /*5780*/  IADD3 R3, R18, 0x6000, RZ ;  /* 0x0000600012037810 */ /* 0x002fc60007ffe0ff */
[----:B------:R1:W-:Y:S01]  /*5790*/  STL [R1+0x88], R0 ;  /* 0x0000880001007387 */ /* 0x0003e20000100800 */
[----:B--2---:R-:W-:-:S03]  /*57a0*/  IADD3 R2, P1, R30, 0x80, RZ ;  /* 0x000000801e027810 */ /* 0x004fc60007f3e0ff */
[----:B------:R3:W-:Y:S04]  /*57b0*/  STL [R1+0x18], R3 ;  /* 0x0000180301007387 */ /* 0x0007e80000100800 */
[----:B------:R2:W-:Y:S01]  /*57c0*/  STL [R1+0x80], R2 ;  /* 0x0000800201007387 */ /* 0x0005e20000100800 */
[----:B-1----:R-:W-:Y:S01]  /*57d0*/  IADD3 R0, P0, R30, 0xc0, RZ ;  /* 0x000000c01e007810 */ /* 0x002fe20007f1e0ff */
[----:B---3--:R-:W-:-:S04]  /*57e0*/  IMAD.X R3, RZ, RZ, R137, P2 ;  /* 0x000000ffff037224 */ /* 0x008fc800010e0689 */
[----:B------:R1:W-:Y:S01]  /*57f0*/  STL [R1+0x78], R0 ;  /* 0x0000780001007387 */ /* 0x0003e20000100800 */
[----:B--2---:R-:W-:-:S03]  /*5800*/  IADD3 R2, P2, R138, 0x40, RZ ;  /* 0x000000408a027810 */ /* 0x004fc60007f5e0ff */
[----:B------:R2:W-:Y:S04]  /*5810*/  STL [R1+0x84], R3 ;  /* 0x0000840301007387 */ /* 0x0005e80000100800 */
[----:B------:R3:W-:Y:S01]  /*5820*/  STL [R1+0x70], R2 ;  /* 0x0000700201007387 */ /* 0x0007e20000100800 */
[----:B-1----:R-:W-:Y:S01]  /*5830*/  IMAD.X R0, RZ, RZ, R137, P1 ;  /* 0x000000ffff007224 */ /* 0x002fe200008e0689 */
[----:B--2---:R-:W-:-:S04]  /*5840*/  IADD3 R3, P1, R138, 0x80, RZ ;  /* 0x000000808a037810 */ /* 0x004fc80007f3e0ff */
[----:B------:R1:W-:Y:S01]  /*5850*/  STL [R1+0x7c], R0 ;  /* 0x00007c0001007387 */ /* 0x0003e20000100800 */
[----:B---3--:R-:W-:-:S03]  /*5860*/  IMAD.X R2, RZ, RZ, R137, P0 ;  /* 0x000000ffff027224 */ /* 0x008fc600000e0689 */
[----:B------:R2:W-:Y:S04]  /*5870*/  STL [R1+0x68], R3 ;  /* 0x0000680301007387 */ /* 0x0005e80000100800 */
[----:B------:R3:W-:Y:S01]  /*5880*/  STL [R1+0x74], R2 ;  /* 0x0000740201007387 */ /* 0x0007e20000100800 */
[----:B-1----:R-:W-:Y:S02]  /*5890*/  IADD3 R0, P0, R138, 0xc0, RZ ;  /* 0x000000c08a007810 */ /* 0x002fe40007f1e0ff */
[----:B--2---:R-:W-:-:S03]  /*58a0*/  IADD3 R3, R18, 0x6800, RZ ;  /* 0x0000680012037810 */ /* 0x004fc60007ffe0ff */
[----:B------:R1:W-:Y:S01]  /*58b0*/  STL [R1+0x60], R0 ;  /* 0x0000600001007387 */ /* 0x0003e20000100800 */
[----:B---3--:R-:W-:-:S03]  /*58c0*/  IADD3 R2, R18, 0x7000, RZ ;  /* 0x0000700012027810 */ /* 0x008fc60007ffe0ff */
[----:B------:R2:W-:Y:S04]  /*58d0*/  STL [R1+0x14], R3 ;  /* 0x0000140301007387 */ /* 0x0005e80000100800 */
[----:B------:R3:W-:Y:S01]  /*58e0*/  STL [R1+0x10], R2 ;  /* 0x0000100201007387 */ /* 0x0007e20000100800 */
[----:B-1----:R-:W-:Y:S01]  /*58f0*/  IADD3 R0, R18, 0x7800, RZ ;  /* 0x0000780012007810 */ /* 0x002fe20007ffe0ff */
[----:B--2---:R-:W-:-:S04]  /*5900*/  IMAD.X R3, RZ, RZ, R17, P2 ;  /* 0x000000ffff037224 */ /* 0x004fc800010e0611 */
[----:B------:R1:W-:Y:S01]  /*5910*/  STL [R1+0xc], R0 ;  /* 0x00000c0001007387 */ /* 0x0003e20000100800 */
[----:B---3--:R-:W-:-:S03]  /*5920*/  IMAD.X R2, RZ, RZ, R17, P1 ;  /* 0x000000ffff027224 */ /* 0x008fc600008e0611 */
[----:B------:R2:W-:Y:S01]  /*5930*/  STL [R1+0x6c], R3 ;  /* 0x00006c0301007387 */ /* 0x0005e20000100800 */
[----:B-1----:R-:W-:-:S05]  /*5940*/  IMAD.X R0, RZ, RZ, R17, P0 ;  /* 0x000000ffff007224 */ /* 0x002fca00000e0611 */
[----:B------:R2:W-:Y:S04]  /*5950*/  STL [R1+0x5c], R0 ;  /* 0x00005c0001007387 */ /* 0x0005e80000100800 */
[----:B------:R2:W-:Y:S02]  /*5960*/  STL [R1+0x64], R2 ;  /* 0x0000640201007387 */ /* 0x0005e40000100800 */
.L_x_24:
[----:B------:R-:W3:Y:S01]  /*5970*/  LDL.64 R12, [R1+0x98] ;  /* 0x00009800010c7983 */ /* 0x000ee20000100a00 */
[----:B------:R-:W-:Y:S01]  /*5980*/  MOV R7, c[0x0][0x208] ;  /* 0x0000820000077a02 */ /* 0x000fe20000000f00 */
[----:B------:R-:W-:Y:S04]  /*5990*/  DEPBAR.LE SB0, 0x0 ;  /* 0x000080000000791a */ /* 0x000fe80000000000 */
[----:B------:R-:W4:Y:S01]  /*59a0*/  LDL R132, [R1+0x88] ;  /* 0x0000880001847983 */ /* 0x000f220000100800 */
[----:B------:R-:W-:Y:S04]  /*59b0*/  MOV R14, c[0x0][0x20c] ;  /* 0x00008300000e7a02 */ /* 0x000fe80000000f00 */
[----:B--2---:R-:W2:Y:S05]  /*59c0*/  LDL R28, [R1+0x8c] ;  /* 0x00008c00011c7983 */ /* 0x004eaa0000100800 */
        /* <DEDUP_REMOVED lines=21> */
[----:B---3--:R-:W-:Y:S01]  /*5b20*/  IADD3 R3, P0, R2, R12, RZ ;  /* 0x0000000c02037210 */ /* 0x008fe20007f1e0ff */
[----:B------:R-:W-:Y:S03]  /*5b30*/  LDSM.16.M88.4 R136, [R136] ;  /* 0x000000008888783b */ /* 0x000fe60000000200 */
        /* <DEDUP_REMOVED lines=940> */
.L_x_23:
[----:B------:R-:W3:Y:S04]  /*9600*/  LDL.LU R5, [R1+0x54] ;  /* 0x0000540001057983 */ /* 0x000ee80000300800 */
[----:B--2---:R-:W2:Y:S01]  /*9610*/  LDL.LU R2, [R1+0x58] ;  /* 0x0000580001027983 */ /* 0x004ea20000300800 */
[----:B------:R-:W-:-:S03]  /*9620*/  PLOP3.LUT P2, PT, PT, PT, PT, 0x8, 0x0 ;  /* 0x000000000000781c */ /* 0x000fc60003f4e170 */
[----:B---3--:R-:W1:Y:S04]  /*9630*/  SHFL.BFLY PT, R0, R5, 0x2, 0x1f ;  /* 0x0c401f0005007f89 */ /* 0x008e6800000e0000 */
[----:B--2---:R-:W2:Y:S01]  /*9640*/  SHFL.BFLY PT, R4, R2, 0x2, 0x1f ;  /* 0x0c401f0002047f89 */ /* 0x004ea200000e0000 */
[----:B-1----:R-:W-:Y:S02]  /*9650*/  FADD.FTZ R0, R0, R5 ;  /* 0x0000000500007221 */ /* 0x002fe40000010000 */
[----:B--2---:R-:W-:-:S03]  /*9660*/  FADD.FTZ R4, R4, R2 ;  /* 0x0000000204047221 */ /* 0x004fc60000010000 */
[----:B------:R-:W1:Y:S01]  /*9670*/  SHFL.BFLY PT, R6, R0, 0x1, 0x1f ;  /* 0x0c201f0000067f89 */ /* 0x000e6200000e0000 */
[----:B------:R-:W-:-:S03]  /*9680*/  MOV R2, RZ ;  /* 0x000000ff00027202 */ /* 0x000fc60000000f00 */
[----:B------:R-:W2:Y:S01]  /*9690*/  SHFL.BFLY PT, R5, R4, 0x1, 0x1f ;  /* 0x0c201f0004057f89 */ /* 0x000ea200000e0000 */
[----:B-1----:R-:W-:Y:S01]  /*96a0*/  FADD.FTZ R6, R0, R6 ;  /* 0x0000000600067221 */ /* 0x002fe20000010000 */
[----:B------:R-:W-:Y:S01]  /*96b0*/  MOV R0, RZ ;  /* 0x000000ff00007202 */ /* 0x000fe20000000f00 */
[----:B--2---:R-:W-:-:S03]  /*96c0*/  FADD.FTZ R4, R5, R4 ;  /* 0x0000000405047221 */ /* 0x004fc60000010000 */
[----:B------:R-:W-:Y:S02]  /*96d0*/  FSETP.NE.FTZ.AND P1, PT, R6, RZ, PT ;  /* 0x000000ff0600720b */ /* 0x000fe40003f35000 */
[----:B------:R-:W-:-:S11]  /*96e0*/  FSETP.NE.FTZ.AND P0, PT, R4, RZ, PT ;  /* 0x000000ff0400720b */ /* 0x000fd60003f15000 */
[----:B------:R-:W1:Y:S08]  /*96f0*/  @P1 MUFU.RCP R2, R6 ;  /* 0x0000000600021308 */ /* 0x000e700000001000 */
[----:B------:R-:W2:Y:S08]  /*9700*/  @P1 MUFU.LG2 R6, R6 ;  /* 0x0000000600061308 */ /* 0x000eb00000000c00 */
[----:B------:R-:W3:Y:S01]  /*9710*/  @P0 MUFU.LG2 R7, R4 ;  /* 0x0000000400070308 */ /* 0x000ee20000000c00 */
[----:B-1----:R-:W-:-:S02]  /*9720*/  FMUL.FTZ R16, R2, R36 ;  /* 0x0000002402107220 */ /* 0x002fc40000410000 */
[C---:B------:R-:W-:Y:S02]  /*9730*/  FMUL.FTZ R18, R2.reuse, R40 ;  /* 0x0000002802127220 */ /* 0x040fe40000410000 */
[C---:B------:R-:W-:Y:S02]  /*9740*/  FMUL.FTZ R140, R2.reuse, R140 ;  /* 0x0000008c028c7220 */ /* 0x040fe40000410000 */
[C---:B------:R-:W-:Y:S01]  /*9750*/  FMUL.FTZ R8, R2.reuse, R141 ;  /* 0x0000008d02087220 */ /* 0x040fe20000410000 */
[----:B------:R1:W4:Y:S01]  /*9760*/  @P0 MUFU.RCP R0, R4 ;  /* 0x0000000400000308 */ /* 0x0003220000001000 */
[C---:B------:R-:W-:Y:S02]  /*9770*/  FMUL.FTZ R144, R2.reuse, R144 ;  /* 0x0000009002907220 */ /* 0x040fe40000410000 */
[C---:B------:R-:W-:Y:S02]  /*9780*/  FMUL.FTZ R145, R2.reuse, R145 ;  /* 0x0000009102917220 */ /* 0x040fe40000410000 */
[----:B------:R-:W-:-:S02]  /*9790*/  FMUL.FTZ R148, R2, R148 ;  /* 0x0000009402947220 */ /* 0x000fc40000410000 */
[C---:B------:R-:W-:Y:S02]  /*97a0*/  FMUL.FTZ R149, R2.reuse, R149 ;  /* 0x0000009502957220 */ /* 0x040fe40000410000 */
[C---:B------:R-:W-:Y:S02]  /*97b0*/  FMUL.FTZ R152, R2.reuse, R152 ;  /* 0x0000009802987220 */ /* 0x040fe40000410000 */
[C---:B------:R-:W-:Y:S02]  /*97c0*/  FMUL.FTZ R153, R2.reuse, R153 ;  /* 0x0000009902997220 */ /* 0x040fe40000410000 */
[C---:B------:R-:W-:Y:S02]  /*97d0*/  FMUL.FTZ R156, R2.reuse, R156 ;  /* 0x0000009c029c7220 */ /* 0x040fe40000410000 */
[C---:B------:R-:W-:Y:S01]  /*97e0*/  FMUL.FTZ R157, R2.reuse, R157 ;  /* 0x0000009d029d7220 */ /* 0x040fe20000410000 */
[----:B-1----:R-:W-:Y:S01]  /*97f0*/  @P1 MOV R4, 0x3f317218 ;  /* 0x3f31721800041802 */ /* 0x002fe20000000f00 */
        /* <DEDUP_REMOVED lines=14> */
[C---:B------:R-:W-:Y:S01]  /*98e0*/  FMUL.FTZ R26, R2.reuse, R56 ;  /* 0x00000038021a7220 */ /* 0x040fe20000410000 */
[----:B------:R-:W-:Y:S01]  /*98f0*/  MOV R56, 0xff800000 ;  /* 0xff80000000387802 */ /* 0x000fe20000000f00 */
[C---:B------:R-:W-:Y:S01]  /*9900*/  FMUL.FTZ R36, R2.reuse, R57 ;  /* 0x0000003902247220 */ /* 0x040fe20000410000 */
[----:B------:R-:W-:Y:S01]  /*9910*/  MOV R57, 0xff800000 ;  /* 0xff80000000397802 */ /* 0x000fe20000000f00 */
        /* <DEDUP_REMOVED lines=36> */
[----:B------:R-:W-:Y:S01]  /*9b60*/  @P0 MOV R2, 0x3f317218 ;  /* 0x3f31721800020802 */ /* 0x000fe20000000f00 */
[----:B------:R-:W-:Y:S02]  /*9b70*/  @P1 FMUL.FTZ R5, R4, c[0x0][0x2d0] ;  /* 0x0000b40004051a20 */ /* 0x000fe40000410000 */
[----:B--2---:R-:W-:Y:S02]  /*9b80*/  @P1 FMUL.FTZ R6, R6, 0.69314718246459960938 ;  /* 0x3f31721806061820 */ /* 0x004fe40000410000 */
[----:B---3--:R-:W-:-:S02]  /*9b90*/  @P0 FMUL.FTZ R4, R7, 0.69314718246459960938 ;  /* 0x3f31721807040820 */ /* 0x008fc40000410000 */
[----:B------:R-:W-:Y:S02]  /*9ba0*/  @P0 FMUL.FTZ R2, R2, c[0x0][0x2d0] ;  /* 0x0000b40002020a20 */ /* 0x000fe40000410000 */
[C---:B----4-:R-:W-:Y:S02]  /*9bb0*/  FMUL.FTZ R142, R0.reuse, R142 ;  /* 0x0000008e008e7220 */ /* 0x050fe40000410000 */
        /* <DEDUP_REMOVED lines=62> */
[----:B------:R-:W-:Y:S02]  /*9fa0*/  FMUL.FTZ R131, R0, R131 ;  /* 0x0000008300837220 */ /* 0x000fe40000410000 */
[----:B------:R-:W-:-:S02]  /*9fb0*/  @P1 FFMA.FTZ R56, R5, R132, R6 ;  /* 0x0000008405381223 */ /* 0x000fc40000010006 */
[----:B------:R-:W-:Y:S02]  /*9fc0*/  @P0 FFMA.FTZ R57, R2, R3, R4 ;  /* 0x0000000302390223 */ /* 0x000fe40000010004 */
.L_x_22:
[----:B-1----:R-:W-:Y:S05]  /*9fd0*/  @P2 BRA `(.L_x_25) ;  /* 0x00001ab000002947 */ /* 0x002fea0003800000 */
[----:B------:R-:W2:Y:S01]  /*9fe0*/  LDL R65, [R1+0xa8] ;  /* 0x0000a80001417983 */ /* 0x000ea20000100800 */
[----:B------:R-:W-:Y:S02]  /*9ff0*/  F2FP.BF16.PACK_AB R50, R51, R50 ;  /* 0x000000323332723e */ /* 0x000fe400000010ff */
[----:B------:R-:W-:Y:S01]  /*a000*/  F2FP.BF16.PACK_AB R46, R47, R46 ;  /* 0x0000002e2f2e723e */ /* 0x000fe200000010ff */
[----:B------:R-:W1:Y:S01]  /*a010*/  S2R R61, SR_TID.X ;  /* 0x00000000003d7919 */ /* 0x000e620000002100 */
[----:B------:R-:W-:Y:S02]  /*a020*/  F2FP.BF16.PACK_AB R36, R36, R26 ;  /* 0x0000001a2424723e */ /* 0x000fe400000010ff */
[----:B------:R-:W-:Y:S02]  /*a030*/  F2FP.BF16.PACK_AB R42, R43, R42 ;  /* 0x0000002a2b2a723e */ /* 0x000fe400000010ff */
[----:B------:R-:W-:Y:S02]  /*a040*/  F2FP.BF16.PACK_AB R8, R8, R140 ;  /* 0x0000008c0808723e */ /* 0x000fe400000010ff */
[----:B------:R-:W-:-:S02]  /*a050*/  F2FP.BF16.PACK_AB R5, R143, R142 ;  /* 0x0000008e8f05723e */ /* 0x000fc400000010ff */
[----:B------:R-:W-:Y:S02]  /*a060*/  F2FP.BF16.PACK_AB R6, R145, R144 ;  /* 0x000000909106723e */ /* 0x000fe400000010ff */
[----:B------:R-:W-:Y:S02]  /*a070*/  F2FP.BF16.PACK_AB R146, R147, R146 ;  /* 0x000000929392723e */ /* 0x000fe400000010ff */
[----:B------:R-:W-:Y:S02]  /*a080*/  F2FP.BF16.PACK_AB R53, R149, R148 ;  /* 0x000000949535723e */ /* 0x000fe400000010ff */
[----:B------:R-:W-:Y:S02]  /*a090*/  F2FP.BF16.PACK_AB R150, R151, R150 ;  /* 0x000000969796723e */ /* 0x000fe400000010ff */
[----:B------:R-:W-:Y:S02]  /*a0a0*/  F2FP.BF16.PACK_AB R7, R153, R152 ;  /* 0x000000989907723e */ /* 0x000fe400000010ff */
[----:B------:R-:W-:-:S02]  /*a0b0*/  F2FP.BF16.PACK_AB R154, R155, R154 ;  /* 0x0000009a9b9a723e */ /* 0x000fc400000010ff */
[----:B------:R-:W-:Y:S02]  /*a0c0*/  F2FP.BF16.PACK_AB R52, R157, R156 ;  /* 0x0000009c9d34723e */ /* 0x000fe400000010ff */
[----:B------:R-:W-:Y:S02]  /*a0d0*/  F2FP.BF16.PACK_AB R158, R159, R158 ;  /* 0x0000009e9f9e723e */ /* 0x000fe400000010ff */
[----:B-1----:R-:W-:Y:S02]  /*a0e0*/  SHF.R.S32.HI R51, RZ, 0x1f, R61 ;  /* 0x0000001fff337819 */ /* 0x002fe4000001143d */
[----:B------:R-:W-:Y:S02]  /*a0f0*/  F2FP.BF16.PACK_AB R49, R161, R160 ;  /* 0x000000a0a131723e */ /* 0x000fe400000010ff */
[CC--:B------:R-:W-:Y:S02]  /*a100*/  LEA.HI R2, R51.reuse, R61.reuse, RZ, 0x2 ;  /* 0x0000003d33027211 */ /* 0x0c0fe400078f10ff */
[----:B------:R-:W-:-:S02]  /*a110*/  LEA.HI R47, R51, R61, RZ, 0x5 ;  /* 0x0000003d332f7211 */ /* 0x000fc400078f28ff */
[--C-:B------:R-:W-:Y:S02]  /*a120*/  SHF.R.S32.HI R4, RZ, 0x2, R2.reuse ;  /* 0x00000002ff047819 */ /* 0x100fe40000011402 */
[----:B------:R-:W-:Y:S02]  /*a130*/  SHF.R.S32.HI R0, RZ, 0x1f, R2 ;  /* 0x0000001fff007819 */ /* 0x000fe40000011402 */
[----:B------:R-:W-:Y:S02]  /*a140*/  SHF.R.S32.HI R43, RZ, 0x5, R47 ;  /* 0x00000005ff2b7819 */ /* 0x000fe4000001142f */
[----:B------:R-:W-:Y:S02]  /*a150*/  LEA.HI R0, R0, R4, RZ, 0x3 ;  /* 0x0000000400007211 */ /* 0x000fe400078f18ff */
[----:B------:R-:W-:Y:S02]  /*a160*/  F2FP.BF16.PACK_AB R162, R163, R162 ;  /* 0x000000a2a3a2723e */ /* 0x000fe400000010ff */
[----:B------:R-:W-:-:S02]  /*a170*/  LOP3.LUT R0, R0, 0xfffffff8, RZ, 0xc0, !PT ;  /* 0xfffffff800007812 */ /* 0x000fc400078ec0ff */
[----:B------:R-:W-:Y:S02]  /*a180*/  F2FP.BF16.PACK_AB R48, R165, R164 ;  /* 0x000000a4a530723e */ /* 0x000fe400000010ff */
[----:B------:R-:W-:Y:S01]  /*a190*/  F2FP.BF16.PACK_AB R166, R167, R166 ;  /* 0x000000a6a7a6723e */ /* 0x000fe200000010ff */
[----:B------:R-:W-:Y:S01]  /*a1a0*/  IMAD.IADD R4, R4, 0x1, -R0 ;  /* 0x0000000104047824 */ /* 0x000fe200078e0a00 */
[----:B------:R-:W-:Y:S02]  /*a1b0*/  LOP3.LUT R0, R2, 0xfffffffc, RZ, 0xc0, !PT ;  /* 0xfffffffc02007812 */ /* 0x000fe400078ec0ff */
[----:B------:R-:W-:Y:S01]  /*a1c0*/  F2FP.BF16.PACK_AB R45, R169, R168 ;  /* 0x000000a8a92d723e */ /* 0x000fe200000010ff */
[C---:B------:R-:W-:Y:S01]  /*a1d0*/  IMAD.SHL.U32 R2, R4.reuse, 0x40, RZ ;  /* 0x0000004004027824 */ /* 0x040fe200078e00ff */
[----:B------:R-:W-:Y:S01]  /*a1e0*/  LOP3.LUT R3, R4, 0x1, RZ, 0xc0, !PT ;  /* 0x0000000104037812 */ /* 0x000fe200078ec0ff */
[----:B------:R-:W-:Y:S01]  /*a1f0*/  IMAD.IADD R26, R61, 0x1, -R0 ;  /* 0x000000013d1a7824 */ /* 0x000fe200078e0a00 */
[----:B------:R-:W-:-:S02]  /*a200*/  F2FP.BF16.PACK_AB R170, R171, R170 ;  /* 0x000000aaabaa723e */ /* 0x000fc400000010ff */
[----:B------:R-:W-:Y:S01]  /*a210*/  LOP3.LUT R0, R2, 0x1c0, RZ, 0xc0, !PT ;  /* 0x000001c002007812 */ /* 0x000fe200078ec0ff */
[----:B------:R-:W-:Y:S01]  /*a220*/  IMAD R2, R43, 0x200, R26 ;  /* 0x000002002b027824 */ /* 0x000fe200078e021a */
[----:B------:R-:W-:Y:S02]  /*a230*/  ISETP.NE.U32.AND P0, PT, R3, 0x1, PT ;  /* 0x000000010300780c */ /* 0x000fe40003f05070 */
[----:B------:R-:W-:Y:S02]  /*a240*/  LEA.HI R0, R0, R0, RZ, 0x1d ;  /* 0x0000000000007211 */ /* 0x000fe400078fe8ff */
[----:B------:R-:W-:Y:S01]  /*a250*/  R2P PR, R4, 0x6 ;  /* 0x0000000604007804 */ /* 0x000fe20000000000 */
[----:B------:R-:W-:Y:S01]  /*a260*/  IMAD.MOV.U32 R4, RZ, RZ, 0x20 ;  /* 0x00000020ff047424 */ /* 0x000fe200078e00ff */
[----:B------:R-:W-:Y:S01]  /*a270*/  F2FP.BF16.PACK_AB R44, R37, R16 ;  /* 0x00000010252c723e */ /* 0x000fe200000010ff */
[----:B------:R-:W-:Y:S01]  /*a280*/  IMAD.U32 R0, R2, 0x2, R0 ;  /* 0x0000000202007824 */ /* 0x000fe200078e0000 */
[----:B------:R-:W-:-:S02]  /*a290*/  F2FP.BF16.PACK_AB R41, R39, R38 ;  /* 0x000000262729723e */ /* 0x000fc400000010ff */
[----:B------:R-:W-:Y:S01]  /*a2a0*/  SEL R4, R4, 0xffffffe0, !P1 ;  /* 0xffffffe004047807 */ /* 0x000fe20004800000 */
[----:B------:R-:W-:Y:S01]  /*a2b0*/  IMAD.SHL.U32 R0, R0, 0x2, RZ ;  /* 0x0000000200007824 */ /* 0x000fe200078e00ff */
[----:B------:R-:W-:Y:S01]  /*a2c0*/  BAR.SYNC.DEFER_BLOCKING 0x1, 0x100 ;  /* 0x0044000000007b1d */ /* 0x000fe20000010000 */
[----:B------:R-:W-:Y:S02]  /*a2d0*/  F2FP.BF16.PACK_AB R40, R40, R18 ;  /* 0x000000122828723e */ /* 0x000fe400000010ff */
[----:B------:R-:W-:Y:S02]  /*a2e0*/  F2FP.BF16.PACK_AB R39, R9, R20 ;  /* 0x000000140927723e */ /* 0x000fe400000010ff */
[C---:B------:R-:W-:Y:S02]  /*a2f0*/  IADD3 R3, R0.reuse, 0x80, RZ ;  /* 0x0000008000037810 */ /* 0x040fe40007ffe0ff */
[C---:B------:R-:W-:Y:S02]  /*a300*/  IADD3 R2, R0.reuse, 0x70, RZ ;  /* 0x0000007000027810 */ /* 0x040fe40007ffe0ff */
[----:B------:R-:W-:Y:S01]  /*a310*/  @P0 IADD3 R2, R3, 0x10, RZ ;  /* 0x0000001003020810 */ /* 0x000fe20007ffe0ff */
[----:B------:R-:W-:Y:S01]  /*a320*/  IMAD.IADD R3, R0, 0x1, R4 ;  /* 0x0000000100037824 */ /* 0x000fe200078e0204 */
[----:B------:R-:W-:-:S02]  /*a330*/  F2FP.BF16.PACK_AB R38, R12, R22 ;  /* 0x000000160c26723e */ /* 0x000fc400000010ff */
[----:B------:R-:W-:Y:S02]  /*a340*/  F2FP.BF16.PACK_AB R37, R14, R24 ;  /* 0x000000180e25723e */ /* 0x000fe400000010ff */
[----:B------:R-:W-:Y:S02]  /*a350*/  F2FP.BF16.PACK_AB R54, R55, R54 ;  /* 0x000000363736723e */ /* 0x000fe400000010ff */
[----:B------:R-:W-:Y:S02]  /*a360*/  F2FP.BF16.PACK_AB R58, R59, R58 ;  /* 0x0000003a3b3a723e */ /* 0x000fe400000010ff */
[----:B------:R-:W-:Y:S02]  /*a370*/  F2FP.BF16.PACK_AB R35, R35, R60 ;  /* 0x0000003c2323723e */ /* 0x000fe400000010ff */
[----:B------:R-:W-:Y:S02]  /*a380*/  F2FP.BF16.PACK_AB R62, R63, R62 ;  /* 0x0000003e3f3e723e */ /* 0x000fe400000010ff */
[----:B------:R-:W-:Y:S01]  /*a390*/  F2FP.BF16.PACK_AB R34, R34, R64 ;  /* 0x000000402222723e */ /* 0x000fe200000010ff */
[----:B------:R1:W-:Y:S01]  /*a3a0*/  STS [R0+0x80], R8 ;  /* 0x0000800800007388 */ /* 0x0003e20000000800 */
[----:B------:R-:W-:-:S02]  /*a3b0*/  F2FP.BF16.PACK_AB R66, R67, R66 ;  /* 0x000000424342723e */ /* 0x000fc400000010ff */
[----:B------:R-:W-:Y:S01]  /*a3c0*/  F2FP.BF16.PACK_AB R33, R33, R68 ;  /* 0x000000442121723e */ /* 0x000fe200000010ff */
[----:B------:R-:W-:Y:S01]  /*a3d0*/  STS [R0+0x480], R5 ;  /* 0x0004800500007388 */ /* 0x000fe20000000800 */
[----:B------:R-:W-:Y:S02]  /*a3e0*/  F2FP.BF16.PACK_AB R70, R71, R70 ;  /* 0x000000464746723e */ /* 0x000fe400000010ff */
[----:B------:R-:W-:Y:S01]  /*a3f0*/  F2FP.BF16.PACK_AB R32, R32, R72 ;  /* 0x000000482020723e */ /* 0x000fe200000010ff */
[----:B------:R3:W-:Y:S01]  /*a400*/  STS [R2], R6 ;  /* 0x0000000602007388 */ /* 0x0007e20000000800 */
[----:B------:R-:W-:Y:S02]  /*a410*/  F2FP.BF16.PACK_AB R74, R75, R74 ;  /* 0x0000004a4b4a723e */ /* 0x000fe400000010ff */
        /* <DEDUP_REMOVED lines=10> */
[----:B-1----:R-:W-:Y:S01]  /*a4c0*/  IMAD.MOV.U32 R8, RZ, RZ, 0x40 ;  /* 0x00000040ff087424 */ /* 0x002fe200078e00ff */
[----:B------:R-:W-:-:S02]  /*a4d0*/  F2FP.BF16.PACK_AB R90, R91, R90 ;  /* 0x0000005a5b5a723e */ /* 0x000fc400000010ff */
[----:B------:R-:W-:Y:S02]  /*a4e0*/  F2FP.BF16.PACK_AB R27, R27, R92 ;  /* 0x0000005c1b1b723e */ /* 0x000fe400000010ff */
[----:B------:R-:W-:Y:S02]  /*a4f0*/  F2FP.BF16.PACK_AB R94, R95, R94 ;  /* 0x0000005e5f5e723e */ /* 0x000fe400000010ff */
[----:B------:R-:W-:Y:S02]  /*a500*/  F2FP.BF16.PACK_AB R25, R97, R96 ;  /* 0x000000606119723e */ /* 0x000fe400000010ff */
[----:B---3--:R-:W-:Y:S01]  /*a510*/  SEL R6, R8, 0xffffffc0, !P2 ;  /* 0xffffffc008067807 */ /* 0x008fe20005000000 */
[----:B------:R-:W-:Y:S01]  /*a520*/  IMAD.IADD R8, R4, 0x1, R2 ;  /* 0x0000000104087824 */ /* 0x000fe200078e0202 */
[----:B------:R-:W-:Y:S02]  /*a530*/  F2FP.BF16.PACK_AB R99, R99, R98 ;  /* 0x000000626363723e */ /* 0x000fe400000010ff */
[----:B------:R-:W-:Y:S01]  /*a540*/  F2FP.BF16.PACK_AB R24, R101, R100 ;  /* 0x000000646518723e */ /* 0x000fe200000010ff */
[----:B------:R-:W-:Y:S01]  /*a550*/  IMAD.IADD R5, R0, 0x1, R6 ;  /* 0x0000000100057824 */ /* 0x000fe200078e0206 */
[----:B------:R1:W-:Y:S01]  /*a560*/  STS [R8], R7 ;  /* 0x0000000708007388 */ /* 0x0003e20000000800 */
[----:B------:R-:W-:Y:S01]  /*a570*/  IMAD.IADD R4, R6, 0x1, R3 ;  /* 0x0000000106047824 */ /* 0x000fe200078e0203 */
[----:B------:R-:W-:-:S02]  /*a580*/  F2FP.BF16.PACK_AB R23, R23, R102 ;  /* 0x000000661717723e */ /* 0x000fc400000010ff */
[----:B------:R-:W-:Y:S01]  /*a590*/  STS [R8+0x400], R154 ;  /* 0x0004009a08007388 */ /* 0x000fe20000000800 */
[----:B------:R-:W-:Y:S02]  /*a5a0*/  F2FP.BF16.PACK_AB R22, R105, R104 ;  /* 0x000000686916723e */ /* 0x000fe400000010ff */
[----:B------:R-:W-:Y:S01]  /*a5b0*/  F2FP.BF16.PACK_AB R21, R21, R106 ;  /* 0x0000006a1515723e */ /* 0x000fe200000010ff */
[----:B------:R-:W-:Y:S01]  /*a5c0*/  STS [R5+0x80], R52 ;  /* 0x0000803405007388 */ /* 0x000fe20000000800 */
[----:B------:R-:W-:Y:S02]  /*a5d0*/  F2FP.BF16.PACK_AB R20, R109, R108 ;  /* 0x0000006c6d14723e */ /* 0x000fe400000010ff */
[----:B------:R-:W-:Y:S01]  /*a5e0*/  F2FP.BF16.PACK_AB R19, R19, R110 ;  /* 0x0000006e1313723e */ /* 0x000fe200000010ff */
[----:B------:R-:W-:Y:S01]  /*a5f0*/  STS [R5+0x480], R158 ;  /* 0x0004809e05007388 */ /* 0x000fe20000000800 */
[----:B------:R-:W-:Y:S02]  /*a600*/  F2FP.BF16.PACK_AB R18, R113, R112 ;  /* 0x000000707112723e */ /* 0x000fe400000010ff */
[----:B------:R-:W-:-:S02]  /*a610*/  F2FP.BF16.PACK_AB R17, R17, R114 ;  /* 0x000000721111723e */ /* 0x000fc400000010ff */
[----:B------:R-:W-:Y:S02]  /*a620*/  F2FP.BF16.PACK_AB R16, R117, R116 ;  /* 0x000000747510723e */ /* 0x000fe400000010ff */
[----:B------:R-:W-:Y:S02]  /*a630*/  F2FP.BF16.PACK_AB R13, R13, R118 ;  /* 0x000000760d0d723e */ /* 0x000fe400000010ff */
[----:B------:R-:W-:Y:S02]  /*a640*/  F2FP.BF16.PACK_AB R12, R121, R120 ;  /* 0x00000078790c723e */ /* 0x000fe400000010ff */
[----:B------:R-:W-:Y:S01]  /*a650*/  F2FP.BF16.PACK_AB R11, R11, R122 ;  /* 0x0000007a0b0b723e */ /* 0x000fe200000010ff */
[----:B-1----:R-:W-:Y:S01]  /*a660*/  IMAD.IADD R7, R6, 0x1, R2 ;  /* 0x0000000106077824 */ /* 0x002fe200078e0202 */
[----:B------:R-:W-:Y:S01]  /*a670*/  F2FP.BF16.PACK_AB R9, R125, R124 ;  /* 0x0000007c7d09723e */ /* 0x000fe200000010ff */
[----:B------:R-:W-:Y:S01]  /*a680*/  IMAD.IADD R6, R8, 0x1, R6 ;  /* 0x0000000108067824 */ /* 0x000fe200078e0206 */
[----:B------:R-:W-:-:S02]  /*a690*/  F2FP.BF16.PACK_AB R15, R127, R126 ;  /* 0x0000007e7f0f723e */ /* 0x000fc400000010ff */
[----:B------:R-:W-:Y:S01]  /*a6a0*/  STS [R7], R49 ;  /* 0x0000003107007388 */ /* 0x000fe20000000800 */
[----:B------:R-:W-:Y:S02]  /*a6b0*/  F2FP.BF16.PACK_AB R14, R129, R128 ;  /* 0x00000080810e723e */ /* 0x000fe400000010ff */
[----:B------:R-:W-:Y:S01]  /*a6c0*/  F2FP.BF16.PACK_AB R10, R131, R130 ;  /* 0x00000082830a723e */ /* 0x000fe200000010ff */
[----:B------:R-:W-:Y:S01]  /*a6d0*/  STS [R7+0x400], R162 ;  /* 0x000400a207007388 */ /* 0x000fe20000000800 */
[----:B------:R-:W-:Y:S02]  /*a6e0*/  ISETP.NE.U32.AND P0, PT, RZ, c[0x0][0x500], PT ;  /* 0x00014000ff007a0c */ /* 0x000fe40003f05070 */
[----:B------:R-:W-:Y:S01]  /*a6f0*/  ISETP.NE.U32.AND P1, PT, RZ, c[0x0][0x508], PT ;  /* 0x00014200ff007a0c */ /* 0x000fe20003f25070 */
[----:B------:R-:W-:Y:S01]  /*a700*/  STS [R4+0x80], R48 ;  /* 0x0000803004007388 */ /* 0x000fe20000000800 */
[----:B------:R-:W-:Y:S02]  /*a710*/  ISETP.NE.AND.EX P0, PT, RZ, c[0x0][0x504], PT, P0 ;  /* 0x00014100ff007a0c */ /* 0x000fe40003f05300 */
[----:B------:R-:W-:Y:S01]  /*a720*/  ISETP.NE.AND.EX P1, PT, RZ, c[0x0][0x50c], PT, P1 ;  /* 0x00014300ff007a0c */ /* 0x000fe20003f25310 */
[----:B------:R-:W-:Y:S04]  /*a730*/  STS [R4+0x480], R166 ;  /* 0x000480a604007388 */ /* 0x000fe80000000800 */
[----:B------:R-:W-:Y:S04]  /*a740*/  STS [R6], R45 ;  /* 0x0000002d06007388 */ /* 0x000fe80000000800 */
        /* <DEDUP_REMOVED lines=37> */
[----:B------:R-:W-:Y:S04]  /*a9a0*/  STS [R3+0xc080], R20 ;  /* 0x00c0801403007388 */ /* 0x000fe80000000800 */
[----:B------:R-:W-:Y:S04]  /*a9b0*/  STS [R3+0xc480], R19 ;  /* 0x00c4801303007388 */ /* 0x000fe80000000800 */
[----:B------:R-:W-:Y:S04]  /*a9c0*/  STS [R8+0xc000], R18 ;  /* 0x00c0001208007388 */ /* 0x000fe80000000800 */
[----:B------:R-:W-:Y:S04]  /*a9d0*/  STS [R8+0xc400], R17 ;  /* 0x00c4001108007388 */ /* 0x000fe80000000800 */
[----:B------:R-:W-:Y:S04]  /*a9e0*/  STS [R5+0xc080], R16 ;  /* 0x00c0801005007388 */ /* 0x000fe80000000800 */
[----:B------:R-:W-:Y:S01]  /*a9f0*/  STS [R5+0xc480], R13 ;  /* 0x00c4800d05007388 */ /* 0x000fe20000000800 */
[----:B-1----:R-:W-:-:S03]  /*aa00*/  IMAD.MOV.U32 R2, RZ, RZ, 0x4 ;  /* 0x00000004ff027424 */ /* 0x002fc600078e00ff */
[----:B------:R-:W-:Y:S04]  /*aa10*/  STS [R7+0xc000], R12 ;  /* 0x00c0000c07007388 */ /* 0x000fe80000000800 */
[----:B------:R-:W-:Y:S04]  /*aa20*/  STS [R7+0xc400], R11 ;  /* 0x00c4000b07007388 */ /* 0x000fe80000000800 */
[----:B------:R2:W-:Y:S04]  /*aa30*/  STS [R4+0xc080], R9 ;  /* 0x00c0800904007388 */ /* 0x0005e80000000800 */
[----:B------:R1:W-:Y:S04]  /*aa40*/  STS [R4+0xc480], R15 ;  /* 0x00c4800f04007388 */ /* 0x0003e80000000800 */
[----:B------:R1:W-:Y:S04]  /*aa50*/  STS [R6+0xc000], R14 ;  /* 0x00c0000e06007388 */ /* 0x0003e80000000800 */
[----:B------:R1:W-:Y:S01]  /*aa60*/  STS [R6+0xc400], R10 ;  /* 0x00c4000a06007388 */ /* 0x0003e20000000800 */
[----:B--2---:R-:W-:-:S03]  /*aa70*/  IMAD.WIDE R8, R65, R2, c[0x0][0x500] ;  /* 0x0001400041087625 */ /* 0x004fc600078e0202 */
[----:B------:R-:W-:Y:S06]  /*aa80*/  BAR.SYNC.DEFER_BLOCKING 0x1, 0x100 ;  /* 0x0044000000007b1d */ /* 0x000fec0000010000 */
[----:B------:R-:W2:Y:S01]  /*aa90*/  @P0 LDG.E R0, [R8.64] ;  /* 0x0000000408000981 */ /* 0x000ea2000c1e1900 */
[----:B------:R-:W-:Y:S02]  /*aaa0*/  IMAD.MOV.U32 R29, RZ, RZ, c[0x0][0x388] ;  /* 0x0000e200ff1d7624 */ /* 0x000fe400078e00ff */
[----:B------:R-:W-:-:S05]  /*aab0*/  @P1 IMAD.WIDE R2, R65, R2, c[0x0][0x508] ;  /* 0x0001420041021625 */ /* 0x000fca00078e0202 */
[----:B------:R3:W5:Y:S02]  /*aac0*/  @P1 LDG.E R29, [R2.64] ;  /* 0x00000004021d1981 */ /* 0x000764000c1e1900 */
[----:B---3--:R-:W-:Y:S02]  /*aad0*/  CS2R R2, SRZ ;  /* 0x0000000000027805 */ /* 0x008fe4000001ff00 */
[--C-:B--2---:R-:W-:Y:S01]  /*aae0*/  @P0 SHF.R.S32.HI R3, RZ, 0x1f, R0.reuse ;  /* 0x0000001fff030819 */ /* 0x104fe20000011400 */
[----:B------:R-:W-:Y:S01]  /*aaf0*/  @P0 IMAD.MOV.U32 R2, RZ, RZ, R0 ;  /* 0x000000ffff020224 */ /* 0x000fe200078e0000 */
[----:B------:R-:W-:Y:S05]  /*ab00*/  @P1 BRA `(.L_x_26) ;  /* 0x0000004000001947 */ /* 0x000fea0003800000 */
[----:B-1----:R-:W-:Y:S05]  /*ab10*/  @!P0 BRA `(.L_x_26) ;  /* 0x0000003000008947 */ /* 0x002fea0003800000 */
[----:B------:R-:W2:Y:S04]  /*ab20*/  LDG.E R4, [R8.64] ;  /* 0x0000000408047981 */ /* 0x000ea8000c1e1900 */
[----:B------:R-:W2:Y:S02]  /*ab30*/  LDG.E R0, [R8.64+0x4] ;  /* 0x0000040408007981 */ /* 0x000ea4000c1e1900 */
[----:B--2--5:R-:W-:-:S02]  /*ab40*/  IADD3 R29, -R4, R0, RZ ;  /* 0x00000000041d7210 */ /* 0x024fc40007ffe1ff */
.L_x_26:
[----:B-1----:R-:W-:Y:S01]  /*ab50*/  LOP3.LUT R0, R47, 0xffffffe0, RZ, 0xc0, !PT ;  /* 0xffffffe02f007812 */ /* 0x002fe200078ec0ff */
[----:B------:R-:W1:Y:S01]  /*ab60*/  S2R R28, SR_CTAID.X ;  /* 0x00000000001c7919 */ /* 0x000e620000002500 */
[----:B------:R-:W-:Y:S01]  /*ab70*/  SHF.R.S32.HI R4, RZ, 0x1f, R43 ;  /* 0x0000001fff047819 */ /* 0x000fe2000001142b */
[----:B------:R-:W-:Y:S01]  /*ab80*/  IMAD.MOV.U32 R7, RZ, RZ, c[0x0][0x4e8] ;  /* 0x00013a00ff077624 */ /* 0x000fe200078e00ff */
[----:B------:R-:W-:Y:S01]  /*ab90*/  LEA.HI R15, R51, R61, RZ, 0x3 ;  /* 0x0000003d330f7211 */ /* 0x000fe200078f18ff */
[----:B------:R-:W-:Y:S01]  /*aba0*/  IMAD.IADD R0, R61, 0x1, -R0 ;  /* 0x000000013d007824 */ /* 0x000fe200078e0a00 */
[----:B------:R-:W2:Y:S01]  /*abb0*/  S2R R11, SR_CTAID.Y ;  /* 0x00000000000b7919 */ /* 0x000ea20000002600 */
[----:B------:R-:W-:Y:S01]  /*abc0*/  LEA.HI R4, R4, R43, RZ, 0x3 ;  /* 0x0000002b04047211 */ /* 0x000fe200078f18ff */
[----:B-----5:R-:W-:Y:S01]  /*abd0*/  IMAD R29, R29, c[0x0][0x4e8], RZ ;  /* 0x00013a001d1d7a24 */ /* 0x020fe200078e02ff */
[----:B------:R-:W-:Y:S01]  /*abe0*/  ISETP.NE.AND P1, PT, R7, 0x1, PT ;  /* 0x000000010700780c */ /* 0x000fe20003f25270 */
[----:B------:R-:W-:Y:S01]  /*abf0*/  BSSY B0, `(.L_x_27) ;  /* 0x000008c000007945 */ /* 0x000fe20003800000 */
[----:B------:R-:W-:-:S02]  /*ac00*/  SHF.R.S32.HI R6, RZ, 0x1f, R0 ;  /* 0x0000001fff067819 */ /* 0x000fc40000011400 */
[----:B------:R-:W-:Y:S02]  /*ac10*/  LOP3.LUT R5, R4, 0xffffff8, RZ, 0xc0, !PT ;  /* 0x0ffffff804057812 */ /* 0x000fe400078ec0ff */
[----:B------:R-:W-:Y:S02]  /*ac20*/  LEA.HI R4, R26, R26, RZ, 0x1 ;  /* 0x0000001a1a047211 */ /* 0x000fe400078f08ff */
[----:B------:R-:W-:Y:S02]  /*ac30*/  LEA.HI R6, R6, R0, RZ, 0x2 ;  /* 0x0000000006067211 */ /* 0x000fe400078f10ff */
[----:B------:R-:W-:Y:S02]  /*ac40*/  IADD3 R7, R43, -R5, RZ ;  /* 0x800000052b077210 */ /* 0x000fe40007ffe0ff */
[----:B------:R-:W-:Y:S02]  /*ac50*/  LOP3.LUT R4, R4, 0x1ffffffe, RZ, 0xc0, !PT ;  /* 0x1ffffffe04047812 */ /* 0x000fe400078ec0ff */
[----:B------:R-:W-:Y:S01]  /*ac60*/  SHF.R.S32.HI R5, RZ, 0x2, R6 ;  /* 0x00000002ff057819 */ /* 0x000fe20000011406 */
[----:B------:R-:W-:Y:S01]  /*ac70*/  IMAD R6, R3, c[0x0][0x3a0], RZ ;  /* 0x0000e80003067a24 */ /* 0x000fe200078e02ff */
[----:B------:R-:W-:Y:S01]  /*ac80*/  LOP3.LUT P2, RZ, R0, 0x3, RZ, 0xc0, !PT ;  /* 0x0000000300ff7812 */ /* 0x000fe2000784c0ff */
[----:B------:R-:W-:Y:S01]  /*ac90*/  IMAD.IADD R0, R26, 0x1, -R4 ;  /* 0x000000011a007824 */ /* 0x000fe200078e0a04 */
[----:B------:R-:W-:Y:S01]  /*aca0*/  LOP3.LUT R4, R15, 0xfffffff8, RZ, 0xc0, !PT ;  /* 0xfffffff80f047812 */ /* 0x000fe200078ec0ff */
[----:B------:R-:W-:Y:S01]  /*acb0*/  IMAD R17, R7, 0x10, R5 ;  /* 0x0000001007117824 */ /* 0x000fe200078e0205 */
[----:B------:R-:W-:Y:S01]  /*acc0*/  SEL R12, R65, RZ, !P0 ;  /* 0x000000ff410c7207 */ /* 0x000fe20004000000 */
[----:B------:R-:W-:Y:S01]  /*acd0*/  IMAD R6, R2, c[0x0][0x3a4], R6 ;  /* 0x0000e90002067a24 */ /* 0x000fe200078e0206 */
[----:B------:R-:W-:Y:S01]  /*ace0*/  IADD3 R13, -R4, R61, RZ ;  /* 0x0000003d040d7210 */ /* 0x000fe20007ffe1ff */
[----:B------:R-:W-:Y:S01]  /*acf0*/  IMAD R0, R0, 0x8, R17 ;  /* 0x0000000800007824 */ /* 0x000fe200078e0211 */
[----:B--2---:R-:W-:Y:S01]  /*ad00*/  SHF.R.S32.HI R10, RZ, 0x1f, R11 ;  /* 0x0000001fff0a7819 */ /* 0x004fe2000001140b */
[----:B------:R-:W-:Y:S01]  /*ad10*/  IMAD.WIDE.U32 R4, R2, c[0x0][0x3a0], RZ ;  /* 0x0000e80002047a25 */ /* 0x000fe200078e00ff */
[----:B------:R-:W-:-:S02]  /*ad20*/  SHF.R.S32.HI R15, RZ, 0x3, R15 ;  /* 0x00000003ff0f7819 */ /* 0x000fc4000001140f */
[----:B------:R-:W-:Y:S01]  /*ad30*/  LEA.HI R18, R51, R61, RZ, 0x6 ;  /* 0x0000003d33127211 */ /* 0x000fe200078f30ff */
[----:B-1----:R-:W-:Y:S01]  /*ad40*/  IMAD R7, R28, 0x80, R0 ;  /* 0x000000801c077824 */ /* 0x002fe200078e0200 */
[----:B------:R-:W-:Y:S01]  /*ad50*/  LEA R14, R13, R15, 0x5 ;  /* 0x0000000f0d0e7211 */ /* 0x000fe200078e28ff */
[----:B------:R-:W-:Y:S01]  /*ad60*/  IMAD.WIDE.U32 R8, R11, c[0x0][0x490], R2 ;  /* 0x000124000b087a25 */ /* 0x000fe200078e0002 */
[----:B------:R-:W-:-:S03]  /*ad70*/  IADD3 R3, R5, R6, RZ ;  /* 0x0000000605037210 */ /* 0x000fc60007ffe0ff */
[----:B------:R-:W-:-:S04]  /*ad80*/  @P1 IMAD.HI.U32 R0, R7, c[0x0][0x4ec], RZ ;  /* 0x00013b0007001a27 */ /* 0x000fc800078e00ff */
[C---:B------:R-:W-:Y:S02]  /*ad90*/  IMAD R5, R10.reuse, c[0x0][0x490], RZ ;  /* 0x000124000a057a24 */ /* 0x040fe400078e02ff */
[----:B------:R-:W-:Y:S01]  /*ada0*/  IMAD.MOV.U32 R6, RZ, RZ, R7 ;  /* 0x000000ffff067224 */ /* 0x000fe200078e0007 */
[----:B------:R-:W-:Y:S01]  /*adb0*/  @P1 SHF.R.U32.HI R6, RZ, c[0x0][0x4f0], R0 ;  /* 0x00013c00ff061a19 */ /* 0x000fe20000011600 */
[----:B------:R-:W-:Y:S02]  /*adc0*/  IMAD R10, R10, c[0x0][0x3e8], RZ ;  /* 0x0000fa000a0a7a24 */ /* 0x000fe400078e02ff */
[C---:B------:R-:W-:Y:S02]  /*add0*/  IMAD R5, R11.reuse, c[0x0][0x494], R5 ;  /* 0x000125000b057a24 */ /* 0x040fe400078e0205 */
[----:B------:R-:W-:Y:S01]  /*ade0*/  IMAD.MOV.U32 R2, RZ, RZ, R4 ;  /* 0x000000ffff027224 */ /* 0x000fe200078e0004 */
[----:B------:R-:W-:Y:S01]  /*adf0*/  SHF.R.S32.HI R4, RZ, 0x1f, R65 ;  /* 0x0000001fff047819 */ /* 0x000fe20000011441 */
[----:B------:R-:W-:Y:S01]  /*ae00*/  IMAD R10, R11, c[0x0][0x3ec], R10 ;  /* 0x0000fb000b0a7a24 */ /* 0x000fe200078e020a */
[----:B------:R-:W-:Y:S01]  /*ae10*/  IADD3 R5, R9, R5, RZ ;  /* 0x0000000509057210 */ /* 0x000fe20007ffe0ff */
[----:B------:R-:W-:Y:S01]  /*ae20*/  IMAD.WIDE.U32 R2, R11, c[0x0][0x3e8], R2 ;  /* 0x0000fa000b027a25 */ /* 0x000fe200078e0002 */
[----:B------:R-:W-:-:S03]  /*ae30*/  SEL R11, R4, RZ, !P0 ;  /* 0x000000ff040b7207 */ /* 0x000fc60004000000 */
[----:B------:R-:W-:Y:S01]  /*ae40*/  IMAD.MOV R0, RZ, RZ, -R6 ;  /* 0x000000ffff007224 */ /* 0x000fe200078e0a06 */
[----:B------:R-:W-:Y:S01]  /*ae50*/  IADD3 R3, R3, R10, RZ ;  /* 0x0000000a03037210 */ /* 0x000fe20007ffe0ff */
[----:B------:R-:W-:Y:S02]  /*ae60*/  IMAD.MOV.U32 R4, RZ, RZ, R8 ;  /* 0x000000ffff047224 */ /* 0x000fe400078e0008 */
[----:B------:R-:W-:Y:S01]  /*ae70*/  IMAD R9, R0, c[0x0][0x4e8], R7 ;  /* 0x00013a0000097a24 */ /* 0x000fe200078e0207 */
[----:B------:R-:W-:Y:S01]  /*ae80*/  SHF.R.S32.HI R7, RZ, 0x1f, R6 ;  /* 0x0000001fff077819 */ /* 0x000fe20000011406 */
[----:B------:R-:W-:Y:S02]  /*ae90*/  IMAD R0, R11, c[0x0][0x498], RZ ;  /* 0x000126000b007a24 */ /* 0x000fe400078e02ff */
[----:B------:R-:W-:-:S04]  /*aea0*/  IMAD.WIDE.U32 R4, R12, c[0x0][0x498], R4 ;  /* 0x000126000c047a25 */ /* 0x000fc800078e0004 */
[----:B------:R-:W-:Y:S01]  /*aeb0*/  IMAD R0, R12, c[0x0][0x49c], R0 ;  /* 0x000127000c007a24 */ /* 0x000fe200078e0200 */
[----:B------:R-:W-:Y:S01]  /*aec0*/  IADD3 R6, P0, R6, R4, RZ ;  /* 0x0000000406067210 */ /* 0x000fe20007f1e0ff */
[----:B------:R-:W-:Y:S01]  /*aed0*/  IMAD R14, R28, 0x80, R14 ;  /* 0x000000801c0e7824 */ /* 0x000fe200078e020e */
[----:B------:R-:W-:Y:S01]  /*aee0*/  SHF.R.S32.HI R4, RZ, 0x1f, R9 ;  /* 0x0000001fff047819 */ /* 0x000fe20000011409 */
[----:B------:R-:W-:Y:S01]  /*aef0*/  IMAD.SHL.U32 R16, R15, 0x40, RZ ;  /* 0x000000400f107824 */ /* 0x000fe200078e00ff */
[----:B------:R-:W-:Y:S01]  /*af00*/  IADD3.X R7, R7, R5, R0, P0, !PT ;  /* 0x0000000507077210 */ /* 0x000fe200007fe400 */
[----:B------:R-:W-:-:S03]  /*af10*/  @P1 IMAD.HI.U32 R10, R14, c[0x0][0x4ec], RZ ;  /* 0x00013b000e0a1a27 */ /* 0x000fc600078e00ff */
[----:B------:R-:W-:Y:S01]  /*af20*/  LOP3.LUT R0, R16, 0x1c0, RZ, 0xc0, !PT ;  /* 0x000001c010007812 */ /* 0x000fe200078ec0ff */
[----:B------:R-:W-:Y:S02]  /*af30*/  IMAD R5, R4, c[0x0][0x488], RZ ;  /* 0x0001220004057a24 */ /* 0x000fe400078e02ff */
[----:B------:R-:W-:Y:S02]  /*af40*/  IMAD.SHL.U32 R4, R13, 0x8, RZ ;  /* 0x000000080d047824 */ /* 0x000fe400078e00ff */
[----:B------:R-:W-:-:S04]  /*af50*/  IMAD.WIDE.U32 R6, R9, c[0x0][0x488], R6 ;  /* 0x0001220009067a25 */ /* 0x000fc800078e0006 */
[----:B------:R-:W-:Y:S02]  /*af60*/  IMAD R9, R9, c[0x0][0x48c], R5 ;  /* 0x0001230009097a24 */ /* 0x000fe400078e0205 */
[----:B------:R-:W-:Y:S01]  /*af70*/  IMAD.MOV.U32 R8, RZ, RZ, R14 ;  /* 0x000000ffff087224 */ /* 0x000fe200078e000e */
[----:B------:R-:W-:Y:S01]  /*af80*/  @P1 SHF.R.U32.HI R8, RZ, c[0x0][0x4f0], R10 ;  /* 0x00013c00ff081a19 */ /* 0x000fe2000001160a */
[----:B------:R-:W-:Y:S01]  /*af90*/  IMAD R5, R11, c[0x0][0x3f0], RZ ;  /* 0x0000fc000b057a24 */ /* 0x000fe200078e02ff */
[----:B------:R-:W-:Y:S01]  /*afa0*/  SHF.R.U32.HI R11, RZ, 0x3, R0 ;  /* 0x00000003ff0b7819 */ /* 0x000fe20000011600 */
[----:B------:R-:W-:Y:S01]  /*afb0*/  IMAD.WIDE.U32 R2, R12, c[0x0][0x3f0], R2 ;  /* 0x0000fc000c027a25 */ /* 0x000fe200078e0002 */
[----:B------:R-:W-:Y:S02]  /*afc0*/  LOP3.LUT R10, R0, 0x38, R4, 0xf8, !PT ;  /* 0x00000038000a7812 */ /* 0x000fe400078ef804 */
[----:B------:R-:W-:Y:S02]  /*afd0*/  LEA R0, P0, R6, c[0x0][0x450], 0x2 ;  /* 0x0001140006007a11 */ /* 0x000fe400078010ff */
[----:B------:R-:W-:Y:S01]  /*afe0*/  IADD3 R9, R7, R9, RZ ;  /* 0x0000000907097210 */ /* 0x000fe20007ffe0ff */
[----:B------:R-:W-:Y:S01]  /*aff0*/  IMAD R7, R12, c[0x0][0x3f4], R5 ;  /* 0x0000fd000c077a24 */ /* 0x000fe200078e0205 */
[----:B------:R-:W-:Y:S01]  /*b000*/  LOP3.LUT R16, R10, R11, RZ, 0x3c, !PT ;  /* 0x0000000b0a107212 */ /* 0x000fe200078e3cff */
[----:B------:R-:W-:Y:S01]  /*b010*/  SHFL.IDX PT, R12, R0, RZ, 0x1c1f ;  /* 0x001c1fff000c7589 */ /* 0x000fe200000e0000 */
[----:B------:R-:W-:Y:S01]  /*b020*/  LEA.HI.X R6, R6, c[0x0][0x454], R9, 0x2, P0 ;  /* 0x0001150006067a11 */ /* 0x000fe200000f1409 */
[--C-:B------:R-:W-:Y:S01]  /*b030*/  IMAD.MOV R5, RZ, RZ, -R8.reuse ;  /* 0x000000ffff057224 */ /* 0x100fe200078e0a08 */
[----:B------:R-:W-:Y:S01]  /*b040*/  SHF.R.S32.HI R9, RZ, 0x1f, R8 ;  /* 0x0000001fff097819 */ /* 0x000fe20000011408 */
[----:B------:R1:W-:Y:S01]  /*b050*/  SHFL.IDX PT, R10, R0, 0x1, 0x1c1f ;  /* 0x003c1f00000a7f89 */ /* 0x0003e200000e0000 */
[----:B------:R-:W-:-:S02]  /*b060*/  IMAD.IADD R3, R3, 0x1, R7 ;  /* 0x0000000103037824 */ /* 0x000fc400078e0207 */
[----:B------:R-:W-:Y:S01]  /*b070*/  IMAD R5, R5, c[0x0][0x4e8], R14 ;  /* 0x00013a0005057a24 */ /* 0x000fe200078e020e */
[----:B------:R-:W2:Y:S01]  /*b080*/  SHFL.IDX PT, R13, R6, RZ, 0x1c1f ;  /* 0x001c1fff060d7589 */ /* 0x000ea200000e0000 */
[----:B------:R-:W-:-:S03]  /*b090*/  IMAD.WIDE.U32 R2, R8, c[0x0][0x3e0], R2 ;  /* 0x0000f80008027a25 */ /* 0x000fc600078e0002 */
[----:B------:R3:W4:Y:S01]  /*b0a0*/  SHFL.IDX PT, R11, R6, 0x1, 0x1c1f ;  /* 0x003c1f00060b7f89 */ /* 0x00072200000e0000 */
[C---:B-1----:R-:W-:Y:S02]  /*b0b0*/  LEA R0, R28.reuse, R17, 0x7 ;  /* 0x000000111c007211 */ /* 0x042fe400078e38ff */
[----:B------:R-:W-:Y:S02]  /*b0c0*/  LEA R28, R28, R15, 0x7 ;  /* 0x0000000f1c1c7211 */ /* 0x000fe400078e38ff */
[CC--:B------:R-:W-:Y:S01]  /*b0d0*/  ISETP.GE.OR P0, PT, R0.reuse, R29.reuse, P2 ;  /* 0x0000001d0000720c */ /* 0x0c0fe20001706670 */
[----:B---3--:R-:W-:Y:S01]  /*b0e0*/  IMAD R6, R9, c[0x0][0x3e0], RZ ;  /* 0x0000f80009067a24 */ /* 0x008fe200078e02ff */
[----:B------:R-:W-:Y:S02]  /*b0f0*/  IADD3 R9, R0, 0x8, RZ ;  /* 0x0000000800097810 */ /* 0x000fe40007ffe0ff */
[----:B------:R-:W-:Y:S01]  /*b100*/  SHF.R.S32.HI R0, RZ, 0x1f, R5 ;  /* 0x0000001fff007819 */ /* 0x000fe20000011405 */
[----:B------:R-:W-:Y:S01]  /*b110*/  IMAD R7, R8, c[0x0][0x3e4], R6 ;  /* 0x0000f90008077a24 */ /* 0x000fe200078e0206 */
[----:B------:R-:W-:Y:S01]  /*b120*/  ISETP.GE.OR P2, PT, R9, R29, P2 ;  /* 0x0000001d0900720c */ /* 0x000fe20001746670 */
[----:B------:R-:W-:-:S02]  /*b130*/  IMAD.SHL.U32 R6, R18, 0x8, RZ ;  /* 0x0000000812067824 */ /* 0x000fc400078e00ff */
[----:B------:R-:W-:-:S04]  /*b140*/  IMAD.IADD R3, R3, 0x1, R7 ;  /* 0x0000000103037824 */ /* 0x000fc800078e0207 */
[----:B--2---:R1:W-:Y:S01]  /*b150*/  @!P0 ST.E [R12.64], R56 ;  /* 0x000000380c008985 */ /* 0x0043e2000c101904 */
[----:B------:R-:W-:Y:S01]  /*b160*/  IMAD R0, R0, c[0x0][0x3d8], RZ ;  /* 0x0000f60000007a24 */ /* 0x000fe200078e02ff */
[----:B------:R-:W-:Y:S01]  /*b170*/  LOP3.LUT R7, R16, 0x7ffffe00, R6, 0xf8, !PT ;  /* 0x7ffffe0010077812 */ /* 0x000fe200078ef806 */
[----:B------:R-:W-:-:S04]  /*b180*/  IMAD.WIDE.U32 R2, R5, c[0x0][0x3d8], R2 ;  /* 0x0000f60005027a25 */ /* 0x000fc800078e0002 */
[----:B------:R-:W-:Y:S01]  /*b190*/  IMAD R6, R5, c[0x0][0x3dc], R0 ;  /* 0x0000f70005067a24 */ /* 0x000fe200078e0200 */
[----:B------:R-:W-:Y:S01]  /*b1a0*/  SHF.L.U32 R0, R7, 0x1, RZ ;  /* 0x0000000107007819 */ /* 0x000fe200000006ff */
[----:B----4-:R1:W-:Y:S01]  /*b1b0*/  @!P2 ST.E [R10.64], R57 ;  /* 0x000000390a00a985 */ /* 0x0103e2000c101904 */
[C---:B------:R-:W-:Y:S01]  /*b1c0*/  LEA R31, P0, R2.reuse, c[0x0][0x380], 0x1 ;  /* 0x0000e000021f7a11 */ /* 0x040fe200078008ff */
[----:B------:R-:W-:Y:S02]  /*b1d0*/  IMAD.IADD R3, R3, 0x1, R6 ;  /* 0x0000000103037824 */ /* 0x000fe400078e0206 */
[----:B------:R1:W2:Y:S03]  /*b1e0*/  LDS.128 R44, [R0+0x1080] ;  /* 0x00108000002c7984 */ /* 0x0002a60000000c00 */
[----:B------:R-:W-:Y:S01]  /*b1f0*/  LEA.HI.X R30, R2, c[0x0][0x384], R3, 0x1, P0 ;  /* 0x0000e100021e7a11 */ /* 0x000fe200000f0c03 */
[----:B------:R1:W3:Y:S01]  /*b200*/  LDS.128 R60, [R0+0x2080] ;  /* 0x00208000003c7984 */ /* 0x0002e20000000c00 */
[----:B------:R-:W-:-:S03]  /*b210*/  ISETP.GE.AND P0, PT, R28, R29, PT ;  /* 0x0000001d1c00720c */ /* 0x000fc60003f06270 */
[----:B------:R1:W4:Y:S04]  /*b220*/  LDS.128 R72, [R0+0x3080] ;  /* 0x0030800000487984 */ /* 0x0003280000000c00 */
[----:B------:R1:W1:Y:S04]  /*b230*/  LDS.128 R40, [R0+0x5080] ;  /* 0x0050800000287984 */ /* 0x0002680000000c00 */
        /* <DEDUP_REMOVED lines=8> */
[----:B------:R1:W1:Y:S04]  /*b2c0*/  SHFL.IDX PT, R2, R31, RZ, 0x181f ;  /* 0x00181fff1f027589 */ /* 0x00026800000e0000 */
[----:B------:R1:W1:Y:S01]  /*b2d0*/  SHFL.IDX PT, R3, R30, RZ, 0x181f ;  /* 0x00181fff1e037589 */ /* 0x00026200000e0000 */
[----:B------:R-:W-:Y:S05]  /*b2e0*/  @P0 BRA `(.L_x_28) ;  /* 0x000001c000000947 */ /* 0x000fea0003800000 */
[----:B--234-:R-:W2:Y:S01]  /*b2f0*/  LDS.128 R24, [R0+0x80] ;  /* 0x0000800000187984 */ /* 0x01cea20000000c00 */
[----:B------:R-:W-:-:S02]  /*b300*/  IADD3 R7, R4, 0x40, RZ ;  /* 0x0000004004077810 */ /* 0x000fc40007ffe0ff */
[C---:B------:R-:W-:Y:S01]  /*b310*/  IADD3 R8, R4.reuse, 0x80, RZ ;  /* 0x0000008004087810 */ /* 0x040fe20007ffe0ff */
[----:B------:R-:W3:Y:S01]  /*b320*/  LDS.128 R20, [R0+0x4080] ;  /* 0x0040800000147984 */ /* 0x000ee20000000c00 */
[----:B------:R-:W-:Y:S02]  /*b330*/  IADD3 R9, R4, 0xc0, RZ ;  /* 0x000000c004097810 */ /* 0x000fe40007ffe0ff */
[----:B------:R-:W-:Y:S01]  /*b340*/  ISETP.GE.AND P2, PT, R7, c[0x0][0x3c8], PT ;  /* 0x0000f20007007a0c */ /* 0x000fe20003f46270 */
[----:B------:R-:W4:Y:S01]  /*b350*/  LDS.128 R16, [R0+0x8080] ;  /* 0x0080800000107984 */ /* 0x000f220000000c00 */
[----:B------:R-:W-:Y:S02]  /*b360*/  ISETP.GE.AND P1, PT, R8, c[0x0][0x3c8], PT ;  /* 0x0000f20008007a0c */ /* 0x000fe40003f26270 */
[----:B------:R-:W-:Y:S01]  /*b370*/  ISETP.GE.AND P0, PT, R9, c[0x0][0x3c8], PT ;  /* 0x0000f20009007a0c */ /* 0x000fe20003f06270 */
[----:B-1----:R1:W5:Y:S01]  /*b380*/  LDS.128 R12, [R0+0xc080] ;  /* 0x00c08000000c7984 */ /* 0x0023620000000c00 */
[----:B------:R-:W-:-:S07]  /*b390*/  ISETP.GE.AND P3, PT, R4, c[0x0][0x3c8], PT ;  /* 0x0000f20004007a0c */ /* 0x000fce0003f66270 */
[----:B------:R-:W-:-:S04]  /*b3a0*/  @!P2 SHF.R.S32.HI R5, RZ, 0x1f, R7 ;  /* 0x0000001fff05a819 */ /* 0x000fc80000011407 */
[----:B------:R-:W-:Y:S02]  /*b3b0*/  @!P0 SHF.R.S32.HI R6, RZ, 0x1f, R9 ;  /* 0x0000001fff068819 */ /* 0x000fe40000011409 */
[----:B------:R-:W-:Y:S01]  /*b3c0*/  @!P2 LEA.HI R7, R5, R7, RZ, 0x3 ;  /* 0x000000070507a211 */ /* 0x000fe200078f18ff */
[----:B------:R-:W-:Y:S01]  /*b3d0*/  @!P3 IMAD.WIDE R10, R4, 0x2, R2 ;  /* 0x00000002040ab825 */ /* 0x000fe200078e0202 */
[----:B-1----:R-:W-:-:S04]  /*b3e0*/  @!P1 SHF.R.S32.HI R0, RZ, 0x1f, R8 ;  /* 0x0000001fff009819 */ /* 0x002fc80000011408 */
[----:B------:R-:W-:Y:S01]  /*b3f0*/  @!P1 LEA.HI R5, R0, R8, RZ, 0x3 ;  /* 0x0000000800059211 */ /* 0x000fe200078f18ff */
[----:B--2---:R1:W-:Y:S01]  /*b400*/  @!P3 ST.E.128 [R10.64], R24 ;  /* 0x000000180a00b985 */ /* 0x0043e2000c101d04 */
[----:B------:R-:W-:Y:S02]  /*b410*/  @!P0 LEA.HI R0, R6, R9, RZ, 0x3 ;  /* 0x0000000906008211 */ /* 0x000fe400078f18ff */
[----:B------:R-:W-:Y:S02]  /*b420*/  @!P2 LOP3.LUT R6, R7, 0xfffffff8, RZ, 0xc0, !PT ;  /* 0xfffffff80706a812 */ /* 0x000fe400078ec0ff */
[----:B------:R-:W-:Y:S02]  /*b430*/  @!P1 LOP3.LUT R5, R5, 0xfffffff8, RZ, 0xc0, !PT ;  /* 0xfffffff805059812 */ /* 0x000fe400078ec0ff */
[----:B------:R-:W-:Y:S01]  /*b440*/  @!P0 LOP3.LUT R0, R0, 0xfffffff8, RZ, 0xc0, !PT ;  /* 0xfffffff800008812 */ /* 0x000fe200078ec0ff */
[----:B------:R-:W-:-:S04]  /*b450*/  @!P2 IMAD.WIDE R8, R6, 0x2, R2 ;  /* 0x000000020608a825 */ /* 0x000fc800078e0202 */
[--C-:B------:R-:W-:Y:S01]  /*b460*/  @!P1 IMAD.WIDE R6, R5, 0x2, R2.reuse ;  /* 0x0000000205069825 */ /* 0x100fe200078e0202 */
[----:B---3--:R1:W-:Y:S03]  /*b470*/  @!P2 ST.E.128 [R8.64], R20 ;  /* 0x000000140800a985 */ /* 0x0083e6000c101d04 */
[----:B------:R-:W-:Y:S01]  /*b480*/  @!P0 IMAD.WIDE R2, R0, 0x2, R2 ;  /* 0x0000000200028825 */ /* 0x000fe200078e0202 */
[----:B----4-:R1:W-:Y:S04]  /*b490*/  @!P1 ST.E.128 [R6.64], R16 ;  /* 0x0000001006009985 */ /* 0x0103e8000c101d04 */
[----:B-----5:R1:W-:Y:S02]  /*b4a0*/  @!P0 ST.E.128 [R2.64], R12 ;  /* 0x0000000c02008985 */ /* 0x0203e4000c101d04 */
.L_x_28:
[----:B--234-:R-:W-:Y:S05]  /*b4b0*/  BSYNC B0 ;  /* 0x0000000000007941 */ /* 0x01cfea0003800000 */
.L_x_27:
[----:B-1----:R-:W-:Y:S01]  /*b4c0*/  IADD3 R0, R28, 0x20, RZ ;  /* 0x000000201c007810 */ /* 0x002fe20007ffe0ff */
[----:B------:R1:W2:Y:S01]  /*b4d0*/  SHFL.IDX PT, R3, R30, 0x1, 0x181f ;  /* 0x00381f001e037f89 */ /* 0x0002a200000e0000 */
[----:B------:R-:W-:Y:S02]  /*b4e0*/  BSSY B0, `(.L_x_29) ;  /* 0x000001c000007945 */ /* 0x000fe40003800000 */
[----:B------:R-:W-:Y:S01]  /*b4f0*/  ISETP.GE.AND P0, PT, R0, R29, PT ;  /* 0x0000001d0000720c */ /* 0x000fe20003f06270 */
[----:B------:R1:W3:-:S12]  /*b500*/  SHFL.IDX PT, R2, R31, 0x1, 0x181f ;  /* 0x00381f001f027f89 */ /* 0x0002d800000e0000 */
[----:B------:R-:W-:Y:S05]  /*b510*/  @P0 BRA `(.L_x_30) ;  /* 0x0000018000000947 */ /* 0x000fea0003800000 */
[C---:B------:R-:W-:Y:S02]  /*b520*/  IADD3 R7, R4.reuse, 0x40, RZ ;  /* 0x0000004004077810 */ /* 0x040fe40007ffe0ff */
[C---:B------:R-:W-:Y:S02]  /*b530*/  IADD3 R8, R4.reuse, 0x80, RZ ;  /* 0x0000008004087810 */ /* 0x040fe40007ffe0ff */
[----:B------:R-:W-:Y:S02]  /*b540*/  IADD3 R9, R4, 0xc0, RZ ;  /* 0x000000c004097810 */ /* 0x000fe40007ffe0ff */
[----:B------:R-:W-:Y:S02]  /*b550*/  ISETP.GE.AND P2, PT, R7, c[0x0][0x3c8], PT ;  /* 0x0000f20007007a0c */ /* 0x000fe40003f46270 */
[----:B------:R-:W-:Y:S02]  /*b560*/  ISETP.GE.AND P1, PT, R8, c[0x0][0x3c8], PT ;  /* 0x0000f20008007a0c */ /* 0x000fe40003f26270 */
[----:B------:R-:W-:-:S02]  /*b570*/  ISETP.GE.AND P0, PT, R9, c[0x0][0x3c8], PT ;  /* 0x0000f20009007a0c */ /* 0x000fc40003f06270 */
[----:B------:R-:W-:-:S07]  /*b580*/  ISETP.GE.AND P3, PT, R4, c[0x0][0x3c8], PT ;  /* 0x0000f20004007a0c */ /* 0x000fce0003f66270 */
[----:B------:R-:W-:Y:S02]  /*b590*/  @!P2 SHF.R.S32.HI R5, RZ, 0x1f, R7 ;  /* 0x0000001fff05a819 */ /* 0x000fe40000011407 */
[----:B------:R-:W-:Y:S02]  /*b5a0*/  @!P1 SHF.R.S32.HI R0, RZ, 0x1f, R8 ;  /* 0x0000001fff009819 */ /* 0x000fe40000011408 */
[----:B------:R-:W-:Y:S02]  /*b5b0*/  @!P0 SHF.R.S32.HI R6, RZ, 0x1f, R9 ;  /* 0x0000001fff068819 */ /* 0x000fe40000011409 */
[----:B------:R-:W-:Y:S01]  /*b5c0*/  @!P2 LEA.HI R7, R5, R7, RZ, 0x3 ;  /* 0x000000070507a211 */ /* 0x000fe200078f18ff */
[----:B--23--:R-:W-:Y:S01]  /*b5d0*/  @!P3 IMAD.WIDE R10, R4, 0x2, R2 ;  /* 0x00000002040ab825 */ /* 0x00cfe200078e0202 */
        /* <DEDUP_REMOVED lines=12> */
.L_x_30:
[----:B------:R-:W-:Y:S05]  /*b6a0*/  BSYNC B0 ;  /* 0x0000000000007941 */ /* 0x000fea0003800000 */
.L_x_29:
[----:B------:R-:W-:Y:S01]  /*b6b0*/  IADD3 R0, R28, 0x40, RZ ;  /* 0x000000401c007810 */ /* 0x000fe20007ffe0ff */
[----:B--2---:R2:W4:Y:S01]  /*b6c0*/  SHFL.IDX PT, R3, R30, 0x2, 0x181f ;  /* 0x00581f001e037f89 */ /* 0x00452200000e0000 */
[----:B------:R-:W-:Y:S02]  /*b6d0*/  BSSY B0, `(.L_x_31) ;  /* 0x000001c000007945 */ /* 0x000fe40003800000 */
[----:B------:R-:W-:Y:S01]  /*b6e0*/  ISETP.GE.AND P0, PT, R0, R29, PT ;  /* 0x0000001d0000720c */ /* 0x000fe20003f06270 */
[----:B---3--:R2:W3:-:S12]  /*b6f0*/  SHFL.IDX PT, R2, R31, 0x2, 0x181f ;  /* 0x00581f001f027f89 */ /* 0x0084d800000e0000 */
        /* <DEDUP_REMOVED lines=25> */
.L_x_32:
[----:B------:R-:W-:Y:S05]  /*b890*/  BSYNC B0 ;  /* 0x0000000000007941 */ /* 0x000fea0003800000 */
.L_x_31:
[----:B------:R-:W-:Y:S01]  /*b8a0*/  IADD3 R0, R28, 0x60, RZ ;  /* 0x000000601c007810 */ /* 0x000fe20007ffe0ff */
[----:B---34-:R3:W4:Y:S03]  /*b8b0*/  SHFL.IDX PT, R3, R30, 0x3, 0x181f ;  /* 0x00781f001e037f89 */ /* 0x01872600000e0000 */
[----:B------:R-:W-:Y:S01]  /*b8c0*/  ISETP.GE.AND P0, PT, R0, R29, PT ;  /* 0x0000001d0000720c */ /* 0x000fe20003f06270 */
[----:B------:R3:W1:-:S12]  /*b8d0*/  SHFL.IDX PT, R2, R31, 0x3, 0x181f ;  /* 0x00781f001f027f89 */ /* 0x00065800000e0000 */
[----:B------:R-:W-:Y:S05]  /*b8e0*/  @P0 EXIT ;  /* 0x000000000000094d */ /* 0x000fea0003800000 */
[C---:B------:R-:W-:Y:S02]  /*b8f0*/  IADD3 R6, R4.reuse, 0x40, RZ ;  /* 0x0000004004067810 */ /* 0x040fe40007ffe0ff */
[----:B------:R-:W-:Y:S02]  /*b900*/  IADD3 R7, R4, 0x80, RZ ;  /* 0x0000008004077810 */ /* 0x000fe40007ffe0ff */
[----:B------:R-:W-:Y:S02]  /*b910*/  ISETP.GE.AND P1, PT, R6, c[0x0][0x3c8], PT ;  /* 0x0000f20006007a0c */ /* 0x000fe40003f26270 */
        /* <DEDUP_REMOVED lines=12> */
[----:B------:R-:W-:Y:S01]  /*b9e0*/  IADD3 R0, R4, 0xc0, RZ ;  /* 0x000000c004007810 */ /* 0x000fe20007ffe0ff */
        /* <DEDUP_REMOVED lines=10> */
.L_x_25:
[----:B------:R-:W2:Y:S01]  /*ba90*/  LDL R8, [R1+0xa8] ;  /* 0x0000a80001087983 */ /* 0x000ea20000100800 */
[----:B------:R-:W-:Y:S01]  /*baa0*/  ISETP.NE.U32.AND P0, PT, RZ, c[0x0][0x508], PT ;  /* 0x00014200ff007a0c */ /* 0x000fe20003f05070 */
[----:B------:R-:W-:Y:S01]  /*bab0*/  IMAD.MOV.U32 R2, RZ, RZ, 0x4 ;  /* 0x00000004ff027424 */ /* 0x000fe200078e00ff */
[----:B------:R-:W-:Y:S02]  /*bac0*/  ISETP.NE.U32.AND P1, PT, RZ, c[0x0][0x500], PT ;  /* 0x00014000ff007a0c */ /* 0x000fe40003f25070 */
[----:B------:R-:W-:Y:S02]  /*bad0*/  ISETP.NE.AND.EX P0, PT, RZ, c[0x0][0x50c], PT, P0 ;  /* 0x00014300ff007a0c */ /* 0x000fe40003f05300 */
[----:B------:R-:W-:Y:S01]  /*bae0*/  ISETP.NE.AND.EX P1, PT, RZ, c[0x0][0x504], PT, P1 ;  /* 0x00014100ff007a0c */ /* 0x000fe20003f25310 */
[----:B------:R-:W-:Y:S02]  /*baf0*/  IMAD.MOV.U32 R16, RZ, RZ, c[0x0][0x388] ;  /* 0x0000e200ff107624 */ /* 0x000fe400078e00ff */
[----:B--2---:R-:W-:-:S08]  /*bb00*/  IMAD.WIDE R6, R8, R2, c[0x0][0x500] ;  /* 0x0001400008067625 */ /* 0x004fd000078e0202 */
[----:B------:R-:W-:Y:S02]  /*bb10*/  @P0 IMAD.WIDE R2, R8, R2, c[0x0][0x508] ;  /* 0x0001420008020625 */ /* 0x000fe400078e0202 */
[----:B------:R-:W2:Y:S04]  /*bb20*/  @P1 LDG.E R0, [R6.64] ;  /* 0x0000000406001981 */ /* 0x000ea8000c1e1900 */
[----:B------:R1:W5:Y:S01]  /*bb30*/  @P0 LDG.E R16, [R2.64] ;  /* 0x0000000402100981 */ /* 0x000362000c1e1900 */
[----:B------:R-:W-:Y:S02]  /*bb40*/  CS2R R4, SRZ ;  /* 0x0000000000047805 */ /* 0x000fe4000001ff00 */
[--C-:B--2---:R-:W-:Y:S01]  /*bb50*/  @P1 SHF.R.S32.HI R5, RZ, 0x1f, R0.reuse ;  /* 0x0000001fff051819 */ /* 0x104fe20000011400 */
[----:B------:R-:W-:Y:S01]  /*bb60*/  @P1 IMAD.MOV.U32 R4, RZ, RZ, R0 ;  /* 0x000000ffff041224 */ /* 0x000fe200078e0000 */
[----:B------:R-:W-:Y:S05]  /*bb70*/  @P0 BRA `(.L_x_33) ;  /* 0x0000004000000947 */ /* 0x000fea0003800000 */
[----:B-1----:R-:W-:Y:S05]  /*bb80*/  @!P1 BRA `(.L_x_33) ;  /* 0x0000003000009947 */ /* 0x002fea0003800000 */
[----:B------:R1:W2:Y:S04]  /*bb90*/  LDG.E R0, [R6.64] ;  /* 0x0000000406007981 */ /* 0x0002a8000c1e1900 */
[----:B-1----:R-:W2:Y:S02]  /*bba0*/  LDG.E R6, [R6.64+0x4] ;  /* 0x0000040406067981 */ /* 0x002ea4000c1e1900 */
[----:B--2--5:R-:W-:-:S02]  /*bbb0*/  IADD3 R16, -R0, R6, RZ ;  /* 0x0000000600107210 */ /* 0x024fc40007ffe1ff */
.L_x_33:
[----:B-1----:R-:W1:Y:S01]  /*bbc0*/  S2R R12, SR_TID.X ;  /* 0x00000000000c7919 */ /* 0x002e620000002100 */
[----:B------:R-:W-:Y:S01]  /*bbd0*/  SHF.R.S32.HI R0, RZ, 0x1f, R8 ;  /* 0x0000001fff007819 */ /* 0x000fe20000011408 */
[----:B------:R-:W-:Y:S01]  /*bbe0*/  BSSY B0, `(.L_x_34) ;  /* 0x0000028000007945 */ /* 0x000fe20003800000 */
[----:B------:R-:W-:-:S02]  /*bbf0*/  SEL R10, R8, RZ, !P1 ;  /* 0x000000ff080a7207 */ /* 0x000fc40004800000 */
[----:B------:R-:W-:Y:S02]  /*bc00*/  SEL R11, R0, RZ, !P1 ;  /* 0x000000ff000b7207 */ /* 0x000fe40004800000 */
[----:B-1----:R-:W-:-:S13]  /*bc10*/  ISETP.GE.AND P0, PT, R12, 0x80, PT ;  /* 0x000000800c00780c */ /* 0x002fda0003f06270 */
[----:B------:R-:W-:Y:S05]  /*bc20*/  @P0 BRA `(.L_x_35) ;  /* 0x0000023000000947 */ /* 0x000fea0003800000 */
[----:B------:R-:W1:Y:S01]  /*bc30*/  S2R R9, SR_CTAID.X ;  /* 0x0000000000097919 */ /* 0x000e620000002500 */
[----:B-----5:R-:W-:Y:S01]  /*bc40*/  IMAD R0, R16, c[0x0][0x4e8], RZ ;  /* 0x00013a0010007a24 */ /* 0x020fe200078e02ff */
[----:B-1----:R-:W-:-:S04]  /*bc50*/  LEA R9, R9, R12, 0x7 ;  /* 0x0000000c09097211 */ /* 0x002fc800078e38ff */
[----:B------:R-:W-:-:S13]  /*bc60*/  ISETP.GE.AND P0, PT, R9, R0, PT ;  /* 0x000000000900720c */ /* 0x000fda0003f06270 */
[----:B------:R-:W-:Y:S05]  /*bc70*/  @P0 BRA `(.L_x_35) ;  /* 0x000001e000000947 */ /* 0x000fea0003800000 */
[----:B------:R-:W1:Y:S01]  /*bc80*/  S2R R8, SR_CTAID.Y ;  /* 0x0000000000087919 */ /* 0x000e620000002600 */
[----:B------:R-:W-:Y:S01]  /*bc90*/  MOV R0, c[0x0][0x4e8] ;  /* 0x00013a0000007a02 */ /* 0x000fe20000000f00 */
[----:B------:R-:W-:Y:S01]  /*bca0*/  IMAD.MOV.U32 R3, RZ, RZ, R5 ;  /* 0x000000ffff037224 */ /* 0x000fe200078e0005 */
[----:B------:R-:W-:Y:S02]  /*bcb0*/  MOV R2, R4 ;  /* 0x0000000400027202 */ /* 0x000fe40000000f00 */
[----:B------:R-:W-:-:S13]  /*bcc0*/  ISETP.NE.AND P0, PT, R0, 0x1, PT ;  /* 0x000000010000780c */ /* 0x000fda0003f05270 */
[----:B------:R-:W-:Y:S01]  /*bcd0*/  @P0 IMAD.HI.U32 R7, R9, c[0x0][0x4ec], RZ ;  /* 0x00013b0009070a27 */ /* 0x000fe200078e00ff */
[----:B-1----:R-:W-:-:S03]  /*bce0*/  SHF.R.S32.HI R0, RZ, 0x1f, R8 ;  /* 0x0000001fff007819 */ /* 0x002fc60000011408 */
[----:B------:R-:W-:-:S04]  /*bcf0*/  IMAD.WIDE.U32 R2, R8, c[0x0][0x490], R2 ;  /* 0x0001240008027a25 */ /* 0x000fc800078e0002 */
[----:B------:R-:W-:Y:S02]  /*bd00*/  IMAD R6, R0, c[0x0][0x490], RZ ;  /* 0x0001240000067a24 */ /* 0x000fe400078e02ff */
[----:B------:R-:W-:Y:S01]  /*bd10*/  IMAD.MOV.U32 R0, RZ, RZ, R9 ;  /* 0x000000ffff007224 */ /* 0x000fe200078e0009 */
[----:B------:R-:W-:Y:S01]  /*bd20*/  @P0 SHF.R.U32.HI R0, RZ, c[0x0][0x4f0], R7 ;  /* 0x00013c00ff000a19 */ /* 0x000fe20000011607 */
[----:B------:R-:W-:Y:S02]  /*bd30*/  IMAD R6, R8, c[0x0][0x494], R6 ;  /* 0x0001250008067a24 */ /* 0x000fe400078e0206 */
[----:B------:R-:W-:Y:S01]  /*bd40*/  IMAD R8, R11, c[0x0][0x498], RZ ;  /* 0x000126000b087a24 */ /* 0x000fe200078e02ff */
[----:B------:R-:W-:Y:S01]  /*bd50*/  IADD3 R7, -R0, RZ, RZ ;  /* 0x000000ff00077210 */ /* 0x000fe20007ffe1ff */
[----:B------:R-:W-:Y:S02]  /*bd60*/  IMAD.IADD R3, R6, 0x1, R3 ;  /* 0x0000000106037824 */ /* 0x000fe400078e0203 */
[----:B------:R-:W-:-:S02]  /*bd70*/  IMAD R8, R10, c[0x0][0x49c], R8 ;  /* 0x000127000a087a24 */ /* 0x000fc400078e0208 */
[----:B------:R-:W-:Y:S01]  /*bd80*/  IMAD R6, R7, c[0x0][0x4e8], R9 ;  /* 0x00013a0007067a24 */ /* 0x000fe200078e0209 */
[----:B------:R-:W-:Y:S01]  /*bd90*/  SHF.R.S32.HI R9, RZ, 0x1f, R0 ;  /* 0x0000001fff097819 */ /* 0x000fe20000011400 */
[----:B------:R-:W-:-:S03]  /*bda0*/  IMAD.WIDE.U32 R2, R10, c[0x0][0x498], R2 ;  /* 0x000126000a027a25 */ /* 0x000fc600078e0002 */
[----:B------:R-:W-:Y:S02]  /*bdb0*/  SHF.R.S32.HI R7, RZ, 0x1f, R6 ;  /* 0x0000001fff077819 */ /* 0x000fe40000011406 */
[----:B------:R-:W-:-:S03]  /*bdc0*/  IADD3 R2, P0, R0, R2, RZ ;  /* 0x0000000200027210 */ /* 0x000fc60007f1e0ff */
[----:B------:R-:W-:Y:S01]  /*bdd0*/  IMAD R0, R7, c[0x0][0x488], RZ ;  /* 0x0001220007007a24 */ /* 0x000fe200078e02ff */
[----:B------:R-:W-:-:S03]  /*bde0*/  IADD3.X R3, R9, R3, R8, P0, !PT ;  /* 0x0000000309037210 */ /* 0x000fc600007fe408 */
[C---:B------:R-:W-:Y:S02]  /*bdf0*/  IMAD R0, R6.reuse, c[0x0][0x48c], R0 ;  /* 0x0001230006007a24 */ /* 0x040fe400078e0200 */
[----:B------:R-:W-:-:S05]  /*be00*/  IMAD.WIDE.U32 R2, R6, c[0x0][0x488], R2 ;  /* 0x0001220006027a25 */ /* 0x000fca00078e0002 */
[----:B------:R-:W-:Y:S02]  /*be10*/  IADD3 R0, R3, R0, RZ ;  /* 0x0000000003007210 */ /* 0x000fe40007ffe0ff */
[----:B------:R-:W-:-:S04]  /*be20*/  LEA R6, P0, R2, c[0x0][0x450], 0x2 ;  /* 0x0001140002067a11 */ /* 0x000fc800078010ff */
[----:B------:R-:W-:Y:S02]  /*be30*/  LEA.HI.X R7, R2, c[0x0][0x454], R0, 0x2, P0 ;  /* 0x0001150002077a11 */ /* 0x000fe400000f1400 */
[----:B------:R-:W-:-:S05]  /*be40*/  MOV R0, 0xff800000 ;  /* 0xff80000000007802 */ /* 0x000fca0000000f00 */
[----:B------:R1:W-:Y:S02]  /*be50*/  STG.E [R6.64], R0 ;  /* 0x0000000006007986 */ /* 0x0003e4000c101904 */
.L_x_35:
[----:B------:R-:W-:Y:S05]  /*be60*/  BSYNC B0 ;  /* 0x0000000000007941 */ /* 0x000fea0003800000 */
.L_x_34:
[----:B-1----:R-:W1:Y:S01]  /*be70*/  S2R R6, SR_CTAID.Y ;  /* 0x0000000000067919 */ /* 0x002e620000002600 */
[----:B------:R-:W-:Y:S01]  /*be80*/  IMAD R0, R5, c[0x0][0x3a0], RZ ;  /* 0x0000e80005007a24 */ /* 0x000fe200078e02ff */
[----:B------:R-:W-:Y:S01]  /*be90*/  SHF.R.S32.HI R5, RZ, 0x1f, R12 ;  /* 0x0000001fff057819 */ /* 0x000fe2000001140c */
[C---:B------:R-:W-:Y:S01]  /*bea0*/  IMAD.WIDE.U32 R2, R4.reuse, c[0x0][0x3a0], RZ ;  /* 0x0000e80004027a25 */ /* 0x040fe200078e00ff */
[----:B------:R-:W2:Y:S01]  /*beb0*/  S2R R14, SR_CTAID.X ;  /* 0x00000000000e7919 */ /* 0x000ea20000002500 */
[----:B------:R-:W-:Y:S01]  /*bec0*/  MOV R8, c[0x0][0x4e8] ;  /* 0x00013a0000087a02 */ /* 0x000fe20000000f00 */
[----:B------:R-:W-:Y:S01]  /*bed0*/  BSSY B0, `(.L_x_36) ;  /* 0x0000043000007945 */ /* 0x000fe20003800000 */
[----:B------:R-:W-:Y:S01]  /*bee0*/  LEA.HI R5, R5, R12, RZ, 0x3 ;  /* 0x0000000c05057211 */ /* 0x000fe200078f18ff */
[----:B------:R-:W-:Y:S01]  /*bef0*/  IMAD R0, R4, c[0x0][0x3a4], R0 ;  /* 0x0000e90004007a24 */ /* 0x000fe200078e0200 */
[----:B------:R-:W-:Y:S01]  /*bf00*/  ISETP.NE.AND P0, PT, R8, 0x1, PT ;  /* 0x000000010800780c */ /* 0x000fe20003f05270 */
[----:B-----5:R-:W-:Y:S01]  /*bf10*/  IMAD R16, R16, c[0x0][0x4e8], RZ ;  /* 0x00013a0010107a24 */ /* 0x020fe200078e02ff */
[----:B------:R-:W-:Y:S01]  /*bf20*/  LOP3.LUT R4, R5, 0xfffffff8, RZ, 0xc0, !PT ;  /* 0xfffffff805047812 */ /* 0x000fe200078ec0ff */
[----:B------:R-:W-:Y:S01]  /*bf30*/  IMAD.IADD R3, R3, 0x1, R0 ;  /* 0x0000000103037824 */ /* 0x000fe200078e0200 */
[----:B------:R-:W-:-:S02]  /*bf40*/  SHF.R.S32.HI R8, RZ, 0x3, R5 ;  /* 0x00000003ff087819 */ /* 0x000fc40000011405 */
[----:B------:R-:W-:-:S05]  /*bf50*/  IADD3 R9, -R4, R12, RZ ;  /* 0x0000000c04097210 */ /* 0x000fca0007ffe1ff */
[----:B------:R-:W-:Y:S01]  /*bf60*/  IMAD R4, R9, 0x20, R8 ;  /* 0x0000002009047824 */ /* 0x000fe200078e0208 */
[----:B-1----:R-:W-:Y:S01]  /*bf70*/  SHF.R.S32.HI R7, RZ, 0x1f, R6 ;  /* 0x0000001fff077819 */ /* 0x002fe20000011406 */
[----:B------:R-:W-:-:S03]  /*bf80*/  IMAD.WIDE.U32 R2, R6, c[0x0][0x3e8], R2 ;  /* 0x0000fa0006027a25 */ /* 0x000fc600078e0002 */
[C---:B--2---:R-:W-:Y:S01]  /*bf90*/  LEA R4, R14.reuse, R4, 0x7 ;  /* 0x000000040e047211 */ /* 0x044fe200078e38ff */
[----:B------:R-:W-:Y:S01]  /*bfa0*/  IMAD R0, R7, c[0x0][0x3e8], RZ ;  /* 0x0000fa0007007a24 */ /* 0x000fe200078e02ff */
[----:B------:R-:W-:-:S03]  /*bfb0*/  LEA R14, R14, R8, 0x7 ;  /* 0x000000080e0e7211 */ /* 0x000fc600078e38ff */
[----:B------:R-:W-:Y:S02]  /*bfc0*/  IMAD R0, R6, c[0x0][0x3ec], R0 ;  /* 0x0000fb0006007a24 */ /* 0x000fe400078e0200 */
[----:B------:R-:W-:-:S04]  /*bfd0*/  @P0 IMAD.HI.U32 R5, R4, c[0x0][0x4ec], RZ ;  /* 0x00013b0004050a27 */ /* 0x000fc800078e00ff */
[----:B------:R-:W-:Y:S01]  /*bfe0*/  IMAD.IADD R3, R0, 0x1, R3 ;  /* 0x0000000100037824 */ /* 0x000fe200078e0203 */
[----:B------:R-:W-:Y:S01]  /*bff0*/  MOV R0, R4 ;  /* 0x0000000400007202 */ /* 0x000fe20000000f00 */
[----:B------:R-:W-:Y:S01]  /*c000*/  IMAD R6, R11, c[0x0][0x3f0], RZ ;  /* 0x0000fc000b067a24 */ /* 0x000fe200078e02ff */
[----:B------:R-:W-:Y:S01]  /*c010*/  @P0 SHF.R.U32.HI R0, RZ, c[0x0][0x4f0], R5 ;  /* 0x00013c00ff000a19 */ /* 0x000fe20000011605 */
[----:B------:R-:W-:-:S04]  /*c020*/  IMAD.WIDE.U32 R2, R10, c[0x0][0x3f0], R2 ;  /* 0x0000fc000a027a25 */ /* 0x000fc800078e0002 */
[----:B------:R-:W-:Y:S01]  /*c030*/  IMAD R7, R10, c[0x0][0x3f4], R6 ;  /* 0x0000fd000a077a24 */ /* 0x000fe200078e0206 */
[--C-:B------:R-:W-:Y:S01]  /*c040*/  SHF.R.S32.HI R6, RZ, 0x1f, R0.reuse ;  /* 0x0000001fff067819 */ /* 0x100fe20000011400 */
[----:B------:R-:W-:-:S03]  /*c050*/  IMAD.MOV R5, RZ, RZ, -R0 ;  /* 0x000000ffff057224 */ /* 0x000fc600078e0a00 */
[----:B------:R-:W-:Y:S01]  /*c060*/  IADD3 R3, R3, R7, RZ ;  /* 0x0000000703037210 */ /* 0x000fe20007ffe0ff */
[----:B------:R-:W-:Y:S02]  /*c070*/  IMAD R6, R6, c[0x0][0x3e0], RZ ;  /* 0x0000f80006067a24 */ /* 0x000fe400078e02ff */
[----:B------:R-:W-:Y:S02]  /*c080*/  IMAD R5, R5, c[0x0][0x4e8], R4 ;  /* 0x00013a0005057a24 */ /* 0x000fe400078e0204 */
[----:B------:R-:W-:-:S03]  /*c090*/  IMAD.WIDE.U32 R2, R0, c[0x0][0x3e0], R2 ;  /* 0x0000f80000027a25 */ /* 0x000fc600078e0002 */
[----:B------:R-:W-:Y:S01]  /*c0a0*/  SHF.R.S32.HI R4, RZ, 0x1f, R5 ;  /* 0x0000001fff047819 */ /* 0x000fe20000011405 */
[----:B------:R-:W-:-:S05]  /*c0b0*/  IMAD R0, R0, c[0x0][0x3e4], R6 ;  /* 0x0000f90000007a24 */ /* 0x000fca00078e0206 */
[----:B------:R-:W-:Y:S01]  /*c0c0*/  IADD3 R3, R3, R0, RZ ;  /* 0x0000000003037210 */ /* 0x000fe20007ffe0ff */
[----:B------:R-:W-:-:S04]  /*c0d0*/  IMAD R0, R4, c[0x0][0x3d8], RZ ;  /* 0x0000f60004007a24 */ /* 0x000fc800078e02ff */
[C---:B------:R-:W-:Y:S02]  /*c0e0*/  IMAD R0, R5.reuse, c[0x0][0x3dc], R0 ;  /* 0x0000f70005007a24 */ /* 0x040fe400078e0200 */
[----:B------:R-:W-:-:S04]  /*c0f0*/  IMAD.WIDE.U32 R2, R5, c[0x0][0x3d8], R2 ;  /* 0x0000f60005027a25 */ /* 0x000fc800078e0002 */
[----:B------:R-:W-:Y:S01]  /*c100*/  IMAD.IADD R0, R3, 0x1, R0 ;  /* 0x0000000103007824 */ /* 0x000fe200078e0200 */
[----:B------:R-:W-:-:S04]  /*c110*/  LEA R17, P0, R2, c[0x0][0x380], 0x1 ;  /* 0x0000e00002117a11 */ /* 0x000fc800078008ff */
[----:B------:R-:W-:Y:S02]  /*c120*/  LEA.HI.X R15, R2, c[0x0][0x384], R0, 0x1, P0 ;  /* 0x0000e100020f7a11 */ /* 0x000fe400000f0c00 */
[----:B------:R-:W-:Y:S01]  /*c130*/  ISETP.GE.AND P0, PT, R14, R16, PT ;  /* 0x000000100e00720c */ /* 0x000fe20003f06270 */
[----:B------:R1:W2:Y:S01]  /*c140*/  SHFL.IDX PT, R2, R17, RZ, 0x181f ;  /* 0x00181fff11027589 */ /* 0x0002a200000e0000 */
[----:B------:R-:W-:-:S03]  /*c150*/  SHF.L.U32 R0, R9, 0x3, RZ ;  /* 0x0000000309007819 */ /* 0x000fc600000006ff */
[----:B------:R1:W3:Y:S01]  /*c160*/  SHFL.IDX PT, R3, R15, RZ, 0x181f ;  /* 0x00181fff0f037589 */ /* 0x0002e200000e0000 */
[C---:B------:R-:W-:Y:S02]  /*c170*/  IADD3 R11, R0.reuse, 0x40, RZ ;  /* 0x00000040000b7810 */ /* 0x040fe40007ffe0ff */
[C---:B------:R-:W-:Y:S02]  /*c180*/  IADD3 R12, R0.reuse, 0x80, RZ ;  /* 0x00000080000c7810 */ /* 0x040fe40007ffe0ff */
[----:B------:R-:W-:-:S03]  /*c190*/  IADD3 R13, R0, 0xc0, RZ ;  /* 0x000000c0000d7810 */ /* 0x000fc60007ffe0ff */
[----:B------:R-:W-:Y:S05]  /*c1a0*/  @P0 BRA `(.L_x_37) ;  /* 0x0000015000000947 */ /* 0x000fea0003800000 */
[----:B------:R-:W-:Y:S02]  /*c1b0*/  ISETP.GE.AND P2, PT, R11, c[0x0][0x3c8], PT ;  /* 0x0000f2000b007a0c */ /* 0x000fe40003f46270 */
[----:B------:R-:W-:Y:S02]  /*c1c0*/  ISETP.GE.AND P1, PT, R12, c[0x0][0x3c8], PT ;  /* 0x0000f2000c007a0c */ /* 0x000fe40003f26270 */
[----:B------:R-:W-:Y:S02]  /*c1d0*/  ISETP.GE.AND P0, PT, R13, c[0x0][0x3c8], PT ;  /* 0x0000f2000d007a0c */ /* 0x000fe40003f06270 */
        /* <DEDUP_REMOVED lines=9> */
[----:B------:R2:W-:Y:S01]  /*c270*/  @!P3 ST.E.128 [R8.64], RZ ;  /* 0x000000ff0800b985 */ /* 0x0005e2000c101d04 */
[----:B------:R-:W-:Y:S02]  /*c280*/  @!P1 LOP3.LUT R5, R5, 0xfffffff8, RZ, 0xc0, !PT ;  /* 0xfffffff805059812 */ /* 0x000fe400078ec0ff */
[----:B------:R-:W-:Y:S01]  /*c290*/  @!P0 LOP3.LUT R10, R4, 0xfffffff8, RZ, 0xc0, !PT ;  /* 0xfffffff8040a8812 */ /* 0x000fe200078ec0ff */
[----:B------:R-:W-:-:S04]  /*c2a0*/  @!P2 IMAD.WIDE R6, R6, 0x2, R2 ;  /* 0x000000020606a825 */ /* 0x000fc800078e0202 */
[--C-:B------:R-:W-:Y:S01]  /*c2b0*/  @!P1 IMAD.WIDE R4, R5, 0x2, R2.reuse ;  /* 0x0000000205049825 */ /* 0x100fe200078e0202 */
[----:B------:R2:W-:Y:S03]  /*c2c0*/  @!P2 ST.E.128 [R6.64], RZ ;  /* 0x000000ff0600a985 */ /* 0x0005e6000c101d04 */
[----:B------:R-:W-:Y:S01]  /*c2d0*/  @!P0 IMAD.WIDE R2, R10, 0x2, R2 ;  /* 0x000000020a028825 */ /* 0x000fe200078e0202 */
[----:B------:R2:W-:Y:S04]  /*c2e0*/  @!P1 ST.E.128 [R4.64], RZ ;  /* 0x000000ff04009985 */ /* 0x0005e8000c101d04 */
[----:B------:R2:W-:Y:S02]  /*c2f0*/  @!P0 ST.E.128 [R2.64], RZ ;  /* 0x000000ff02008985 */ /* 0x0005e4000c101d04 */
.L_x_37:
[----:B------:R-:W-:Y:S05]  /*c300*/  BSYNC B0 ;  /* 0x0000000000007941 */ /* 0x000fea0003800000 */
.L_x_36:
[----:B--2---:R-:W-:Y:S01]  /*c310*/  IADD3 R4, R14, 0x20, RZ ;  /* 0x000000200e047810 */ /* 0x004fe20007ffe0ff */
[----:B---3--:R2:W3:Y:S01]  /*c320*/  SHFL.IDX PT, R3, R15, 0x1, 0x181f ;  /* 0x00381f000f037f89 */ /* 0x0084e200000e0000 */
[----:B------:R-:W-:Y:S02]  /*c330*/  BSSY B0, `(.L_x_38) ;  /* 0x0000019000007945 */ /* 0x000fe40003800000 */
[----:B------:R-:W-:Y:S01]  /*c340*/  ISETP.GE.AND P0, PT, R4, R16, PT ;  /* 0x000000100400720c */ /* 0x000fe20003f06270 */
[----:B------:R2:W4:-:S12]  /*c350*/  SHFL.IDX PT, R2, R17, 0x1, 0x181f ;  /* 0x00381f0011027f89 */ /* 0x00051800000e0000 */
        /* <DEDUP_REMOVED lines=22> */
.L_x_39:
[----:B------:R-:W-:Y:S05]  /*c4c0*/  BSYNC B0 ;  /* 0x0000000000007941 */ /* 0x000fea0003800000 */
.L_x_38:
[----:B---3--:R-:W-:Y:S01]  /*c4d0*/  IADD3 R4, R14, 0x40, RZ ;  /* 0x000000400e047810 */ /* 0x008fe20007ffe0ff */
[----:B------:R3:W1:Y:S01]  /*c4e0*/  SHFL.IDX PT, R3, R15, 0x2, 0x181f ;  /* 0x00581f000f037f89 */ /* 0x00066200000e0000 */
[----:B------:R-:W-:Y:S02]  /*c4f0*/  BSSY B0, `(.L_x_40) ;  /* 0x0000019000007945 */ /* 0x000fe40003800000 */
[----:B------:R-:W-:Y:S01]  /*c500*/  ISETP.GE.AND P0, PT, R4, R16, PT ;  /* 0x000000100400720c */ /* 0x000fe20003f06270 */
[----:B----4-:R3:W4:-:S12]  /*c510*/  SHFL.IDX PT, R2, R17, 0x2, 0x181f ;  /* 0x00581f0011027f89 */ /* 0x01071800000e0000 */
        /* <DEDUP_REMOVED lines=9> */
[----:B-1--4-:R-:W-:Y:S01]  /*c5b0*/  @!P3 IMAD.WIDE R8, R0, 0x2, R2 ;  /* 0x000000020008b825 */ /* 0x012fe200078e0202 */
        /* <DEDUP_REMOVED lines=12> */
.L_x_41:
[----:B------:R-:W-:Y:S05]  /*c680*/  BSYNC B0 ;  /* 0x0000000000007941 */ /* 0x000fea0003800000 */
.L_x_40:
[----:B-1----:R-:W-:Y:S01]  /*c690*/  IADD3 R4, R14, 0x60, RZ ;  /* 0x000000600e047810 */ /* 0x002fe20007ffe0ff */
[----:B------:R1:W2:Y:S03]  /*c6a0*/  SHFL.IDX PT, R3, R15, 0x3, 0x181f ;  /* 0x00781f000f037f89 */ /* 0x0002a600000e0000 */
[----:B------:R-:W-:Y:S01]  /*c6b0*/  ISETP.GE.AND P0, PT, R4, R16, PT ;  /* 0x000000100400720c */ /* 0x000fe20003f06270 */
[----:B----4-:R1:W4:-:S12]  /*c6c0*/  SHFL.IDX PT, R2, R17, 0x3, 0x181f ;  /* 0x00781f0011027f89 */ /* 0x01031800000e0000 */
[----:B------:R-:W-:Y:S05]  /*c6d0*/  @P0 EXIT ;  /* 0x000000000000094d */ /* 0x000fea0003800000 */
[----:B------:R-:W-:Y:S02]  /*c6e0*/  ISETP.GE.AND P1, PT, R11, c[0x0][0x3c8], PT ;  /* 0x0000f2000b007a0c */ /* 0x000fe40003f26270 */
[----:B------:R-:W-:Y:S02]  /*c6f0*/  ISETP.GE.AND P0, PT, R12, c[0x0][0x3c8], PT ;  /* 0x0000f2000c007a0c */ /* 0x000fe40003f06270 */
[----:B------:R-:W-:-:S09]  /*c700*/  ISETP.GE.AND P2, PT, R0, c[0x0][0x3c8], PT ;  /* 0x0000f20000007a0c */ /* 0x000fd20003f46270 */
[----:B------:R-:W-:Y:S02]  /*c710*/  @!P1 SHF.R.S32.HI R5, RZ, 0x1f, R11 ;  /* 0x0000001fff059819 */ /* 0x000fe4000001140b */
[----:B------:R-:W-:Y:S02]  /*c720*/  @!P0 SHF.R.S32.HI R4, RZ, 0x1f, R12 ;  /* 0x0000001fff048819 */ /* 0x000fe4000001140c */
[----:B------:R-:W-:Y:S01]  /*c730*/  @!P1 LEA.HI R5, R5, R11, RZ, 0x3 ;  /* 0x0000000b05059211 */ /* 0x000fe200078f18ff */
[--C-:B--2-4-:R-:W-:Y:S01]  /*c740*/  @!P2 IMAD.WIDE R8, R0, 0x2, R2.reuse ;  /* 0x000000020008a825 */ /* 0x114fe200078e0202 */
[----:B------:R-:W-:Y:S02]  /*c750*/  @!P0 LEA.HI R4, R4, R12, RZ, 0x3 ;  /* 0x0000000c04048211 */ /* 0x000fe400078f18ff */
[----:B------:R-:W-:Y:S02]  /*c760*/  @!P1 LOP3.LUT R5, R5, 0xfffffff8, RZ, 0xc0, !PT ;  /* 0xfffffff805059812 */ /* 0x000fe400078ec0ff */
[----:B------:R-:W-:Y:S01]  /*c770*/  @!P0 LOP3.LUT R4, R4, 0xfffffff8, RZ, 0xc0, !PT ;  /* 0xfffffff804048812 */ /* 0x000fe200078ec0ff */
[----:B------:R2:W-:Y:S02]  /*c780*/  @!P2 ST.E.128 [R8.64], RZ ;  /* 0x000000ff0800a985 */ /* 0x0005e4000c101d04 */
[----:B------:R-:W-:-:S04]  /*c790*/  @!P1 IMAD.WIDE R6, R5, 0x2, R2 ;  /* 0x0000000205069825 */ /* 0x000fc800078e0202 */
[----:B------:R-:W-:Y:S01]  /*c7a0*/  @!P0 IMAD.WIDE R4, R4, 0x2, R2 ;  /* 0x0000000204048825 */ /* 0x000fe200078e0202 */
[----:B------:R2:W-:Y:S04]  /*c7b0*/  @!P1 ST.E.128 [R6.64], RZ ;  /* 0x000000ff06009985 */ /* 0x0005e8000c101d04 */
[----:B------:R2:W-:Y:S01]  /*c7c0*/  @!P0 ST.E.128 [R4.64], RZ ;  /* 0x000000ff04008985 */ /* 0x0005e2000c101d04 */
[----:B------:R-:W-:-:S13]  /*c7d0*/  ISETP.GE.AND P0, PT, R13, c[0x0][0x3c8], PT ;  /* 0x0000f2000d007a0c */ /* 0x000fda0003f06270 */
[----:B------:R-:W-:Y:S05]  /*c7e0*/  @P0 EXIT ;  /* 0x000000000000094d */ /* 0x000fea0003800000 */
[----:B------:R-:W-:-:S04]  /*c7f0*/  SHF.R.S32.HI R0, RZ, 0x1f, R13 ;  /* 0x0000001fff007819 */ /* 0x000fc8000001140d */
[----:B------:R-:W-:-:S04]  /*c800*/  LEA.HI R0, R0, R13, RZ, 0x3 ;  /* 0x0000000d00007211 */ /* 0x000fc800078f18ff */
[----:B------:R-:W-:-:S05]  /*c810*/  LOP3.LUT R0, R0, 0xfffffff8, RZ, 0xc0, !PT ;  /* 0xfffffff800007812 */ /* 0x000fca00078ec0ff */
[----:B------:R-:W-:-:S05]  /*c820*/  IMAD.WIDE R2, R0, 0x2, R2 ;  /* 0x0000000200027825 */ /* 0x000fca00078e0202 */
[----:B------:R-:W-:Y:S01]  /*c830*/  ST.E.128 [R2.64], RZ ;  /* 0x000000ff02007985 */ /* 0x000fe2000c101d04 */
[----:B------:R-:W-:Y:S05]  /*c840*/  EXIT ;  /* 0x000000000000794d */ /* 0x000fea0003800000 */
.L_x_42:
        /* <DEDUP_REMOVED lines=11> */
.L_x_3057:


//--------------------- .text._ZN7cutlass13device_kernelIN5flash19enable_sm80_to_sm89INS1_16FlashAttnFwdSm80INS1_25CollectiveMainloopFwdSm80ILi8ELi1ELb0EN4cute5tupleIJNS5_1CILi128EEENS7_ILi32EEENS7_ILi256EEEEEELi256ENS_10bfloat16_tEfNS_4arch4Sm80ELb0ELb0ELb1ELb1ELb0ELb1ELb1ELb0EEENS1_21CollectiveEpilogueFwdINS6_IJS8_SA_S9_EEENS6_IJNS7_ILi1EEESI_SI_EEESC_SE_Li256ELb1ELb1ELb0ELb0EEENS1_19SingleTileSchedulerILb1ELb0ELb1ELi128EEEEEEEEEvNT_6ParamsE --------------------------
	.section	.text._ZN7cutlass13device_kernelIN5flash19enable_sm80_to_sm89INS1_16FlashAttnFwdSm80INS1_25CollectiveMainloopFwdSm80ILi8ELi1ELb0EN4cute5tupleIJNS5_1CILi128EEENS7_ILi32EEENS7_ILi256EEEEEELi256ENS_10bfloat16_tEfNS_4arch4Sm80ELb0ELb0ELb1ELb1ELb0ELb1ELb1ELb0EEENS1_21CollectiveEpilogueFwdINS6_IJS8_SA_S9_EEENS6_IJNS7_ILi1EEESI_SI_EEESC_SE_Li256ELb1ELb1ELb0ELb0EEENS1_19SingleTileSchedulerILb1ELb0ELb1ELi128EEEEEEEEEvNT_6ParamsE,"ax",@progbits
	.sectioninfo	@"SHI_REGISTERS=255"
	.align	128
.text._ZN7cutlass13device_kernelIN5flash19enable_sm80_to_sm89INS1_16FlashAttnFwdSm80INS1_25CollectiveMainloopFwdSm80ILi8ELi1ELb0EN4cute5tupleIJNS5_1CILi128EEENS7_ILi32EEENS7_ILi256EEEEEELi256ENS_10bfloat16_tEfNS_4arch4Sm80ELb0ELb0ELb1ELb1ELb0ELb1ELb1ELb0EEENS1_21CollectiveEpilogueFwdINS6_IJS8_SA_S9_EEENS6_IJNS7_ILi1EEESI_SI_EEESC_SE_Li256ELb1ELb1ELb0ELb0EEENS1_19SingleTileSchedulerILb1ELb0ELb1ELi128EEEEEEEEEvNT_6ParamsE:
        .type           _ZN7cutlass13device_kernelIN5flash19enable_sm80_to_sm89INS1_16FlashAttnFwdSm80INS1_25CollectiveMainloopFwdSm80ILi8ELi1ELb0EN4cute5tupleIJNS5_1CILi128EEENS7_ILi32EEENS7_ILi256EEEEEELi256ENS_10bfloat16_tEfNS_4arch4Sm80ELb0ELb0ELb1ELb1ELb0ELb1ELb1ELb0EEENS1_21CollectiveEpilogueFwdINS6_IJS8_SA_S9_EEENS6_IJNS7_ILi1EEESI_SI_EEESC_SE_Li256ELb1ELb1ELb0ELb0EEENS1_19SingleTileSchedulerILb1ELb0ELb1ELi128EEEEEEEEEvNT_6ParamsE,@function
        .size           _ZN7cutlass13device_kernelIN5flash19enable_sm80_to_sm89INS1_16FlashAttnFwdSm80INS1_25CollectiveMainloopFwdSm80ILi8ELi1ELb0EN4cute5tupleIJNS5_1CILi128EEENS7_ILi32EEENS7_ILi256EEEEEELi256ENS_10bfloat16_tEfNS_4arch4Sm80ELb0ELb0ELb1ELb1ELb0ELb1ELb1ELb0EEENS1_21CollectiveEpilogueFwdINS6_IJS8_SA_S9_EEENS6_IJNS7_ILi1EEESI_SI_EEESC_SE_Li256ELb1ELb1ELb0ELb0EEENS1_19SingleTileSchedulerILb1ELb0ELb1ELi128EEEEEEEEEvNT_6ParamsE,(.L_x_3058 - _ZN7cutlass13device_kernelIN5flash19enable_sm80_to_sm89INS1_16FlashAttnFwdSm80INS1_25CollectiveMainloopFwdSm80ILi8ELi1ELb0EN4cute5tupleIJNS5_1CILi128EEENS7_ILi32EEENS7_ILi256EEEEEELi256ENS_10bfloat16_tEfNS_4arch4Sm80ELb0ELb0ELb1ELb1ELb0ELb1ELb1ELb0EEENS1_21CollectiveEpilogueFwdINS6_IJS8_SA_S9_EEENS6_IJNS7_ILi1EEESI_SI_EEESC_SE_Li256ELb1ELb1ELb0ELb0EEENS1_19SingleTileSchedulerILb1ELb0ELb1ELi128EEEEEEEEEvNT_6ParamsE)
        .other          _ZN7cutlass13device_kernelIN5flash19enable_sm80_to_sm89INS1_16FlashAttnFwdSm80INS1_25CollectiveMainloopFwdSm80ILi8ELi1ELb0EN4cute5tupleIJNS5_1CILi128EEENS7_ILi32EEENS7_ILi256EEEEEELi256ENS_10bfloat16_tEfNS_4arch4Sm80ELb0ELb0ELb1ELb1ELb0ELb1ELb1ELb0EEENS1_21CollectiveEpilogueFwdINS6_IJS8_SA_S9_EEENS6_IJNS7_ILi1EEESI_SI_EEESC_SE_Li256ELb1ELb1ELb0ELb0EEENS1_19SingleTileSchedulerILb1ELb0ELb1ELi128EEEEEEEEEvNT_6ParamsE,@"STO_CUDA_ENTRY STV_DEFAULT"
_ZN7cutlass13device_kernelIN5flash19enable_sm80_to_sm89INS1_16FlashAttnFwdSm80INS1_25CollectiveMainloopFwdSm80ILi8ELi1ELb0EN4cute5tupleIJNS5_1CILi128EEENS7_ILi32EEENS7_ILi256EEEEEELi256ENS_10bfloat16_tEfNS_4arch4Sm80ELb0ELb0ELb1ELb1ELb0ELb1ELb1ELb0EEENS1_21CollectiveEpilogueFwdINS6_IJS8_SA_S9_EEENS6_IJNS7_ILi1EEESI_SI_EEESC_SE_Li256ELb1ELb1ELb0ELb0EEENS1_19SingleTileSchedulerILb1ELb0ELb1ELi128EEEEEEEEEvNT_6ParamsE:
[----:B------:R-:W-:Y:S02]  /*0000*/  MOV R1, c[0x0][0x28] ;  /* 0x00000a0000017a02 */ /* 0x000fe40000000f00 */
[----:B------:R-:W1:Y:S01]  /*0010*/  S2R R64, SR_TID.X ;  /* 0x0000000000407919 */ /* 0x000e620000002100 */
[----:B------:R-:W-:Y:S01]  /*0020*/  MOV R5, 0x4 ;  /* 0x0000000400057802 */ /* 0x000fe20000000f00 */
[----:B------:R-:W-:Y:S02]  /*0030*/  ULDC.64 UR10, c[0x0][0x118] ;  /* 0x00004600000a7ab9 */ /* 0x000fe40000000a00 */
        /* <DEDUP_REMOVED lines=12> */
.L_x_44:
        /* <DEDUP_REMOVED lines=8> */
.L_x_46:
[----:B------:R-:W-:-:S05]  /*0180*/  MOV R3, c[0x0][0x54c] ;  /* 0x0001530000037a02 */ /* 0x000fca0000000f00 */
.L_x_45:
[----:B-----5:R-:W-:Y:S01]  /*0190*/  IMAD R3, R3, c[0x0][0x548], RZ ;  /* 0x0001520003037a24 */ /* 0x020fe200078e02ff */
[----:B------:R-:W-:-:S04]  /*01a0*/  SHF.L.U32 R0, R65, 0x7, RZ ;  /* 0x0000000741007819 */ /* 0x000fc800000006ff */
[----:B------:R-:W-:-:S04]  /*01b0*/  ISETP.GE.AND P0, PT, R0, R3, PT ;  /* 0x000000030000720c */ /* 0x000fc80003f06270 */
[----:B------:R-:W-:Y:S01]  /*01c0*/  SEL R228, R228, 0xffffffff, !P0 ;  /* 0xffffffffe4e47807 */ /* 0x000fe20004000000 */
[----:B------:R-:W-:Y:S05]  /*01d0*/  BRA `(.L_x_47) ;  /* 0x0000012000007947 */ /* 0x000fea0003800000 */
.L_x_43:
[----:B---3--:R-:W-:-:S04]  /*01e0*/  ISETP.NE.U32.AND P0, PT, RZ, c[0x0][0x568], PT ;  /* 0x00015a00ff007a0c */ /* 0x008fc80003f05070 */
[----:B------:R-:W-:-:S13]  /*01f0*/  ISETP.NE.AND.EX P0, PT, RZ, c[0x0][0x56c], PT, P0 ;  /* 0x00015b00ff007a0c */ /* 0x000fda0003f05300 */
[----:B------:R-:W-:Y:S05]  /*0200*/  @!P0 BRA `(.L_x_48) ;  /* 0x0000002000008947 */ /* 0x000fea0003800000 */
[----:B------:R1:W5:Y:S01]  /*0210*/  LDG.E R3, [R2.64] ;  /* 0x0000000a02037981 */ /* 0x000362000c1e1900 */
[----:B------:R-:W-:Y:S05]  /*0220*/  BRA `(.L_x_49) ;  /* 0x0000009000007947 */ /* 0x000fea0003800000 */
.L_x_48:
        /* <DEDUP_REMOVED lines=8> */
.L_x_50:
[----:B------:R-:W-:-:S05]  /*02b0*/  MOV R3, c[0x0][0x54c] ;  /* 0x0001530000037a02 */ /* 0x000fca0000000f00 */
.L_x_49:
[----:B-----5:R-:W-:Y:S01]  /*02c0*/  IMAD R3, R3, c[0x0][0x548], RZ ;  /* 0x0001520003037a24 */ /* 0x020fe200078e02ff */
[----:B------:R-:W-:-:S04]  /*02d0*/  SHF.L.U32 R0, R65, 0x7, RZ ;  /* 0x0000000741007819 */ /* 0x000fc800000006ff */
[----:B------:R-:W-:-:S04]  /*02e0*/  ISETP.GE.AND P0, PT, R0, R3, PT ;  /* 0x000000030000720c */ /* 0x000fc80003f06270 */
[----:B------:R-:W-:-:S04]  /*02f0*/  SEL R228, R228, 0xffffffff, !P0 ;  /* 0xffffffffe4e47807 */ /* 0x000fc80004000000 */
.L_x_47:
[----:B------:R-:W-:-:S13]  /*0300*/  ISETP.GE.AND P0, PT, R228, RZ, PT ;  /* 0x000000ffe400720c */ /* 0x000fda0003f06270 */
        /* <DEDUP_REMOVED lines=8> */
[----:B------:R-:W-:Y:S01]  /*0390*/  IMAD.MOV.U32 R0, RZ, RZ, RZ ;  /* 0x000000ffff007224 */ /* 0x000fe200078e00ff */
[----:B------:R-:W-:Y:S01]  /*03a0*/  ISETP.NE.U32.AND P1, PT, RZ, c[0x0][0x348], PT ;  /* 0x0000d200ff007a0c */ /* 0x000fe20003f25070 */
[----:B------:R-:W-:Y:S01]  /*03b0*/  IMAD.WIDE R10, R228, R5, c[0x0][0x348] ;  /* 0x0000d200e40a7625 */ /* 0x000fe200078e0205 */
[----:B------:R-:W-:-:S02]  /*03c0*/  ISETP.NE.U32.AND P6, PT, RZ, c[0x0][0x350], PT ;  /* 0x0000d400ff007a0c */ /* 0x000fc40003fc5070 */
[----:B------:R-:W-:Y:S01]  /*03d0*/  ISETP.NE.U32.AND P5, PT, RZ, c[0x0][0x358], PT ;  /* 0x0000d600ff007a0c */ /* 0x000fe20003fa5070 */
[CC--:B------:R-:W-:Y:S01]  /*03e0*/  IMAD.WIDE R8, R228.reuse, R5.reuse, c[0x0][0x350] ;  /* 0x0000d400e4087625 */ /* 0x0c0fe200078e0205 */
[----:B------:R-:W-:Y:S02]  /*03f0*/  ISETP.NE.AND.EX P1, PT, RZ, c[0x0][0x34c], PT, P1 ;  /* 0x0000d300ff007a0c */ /* 0x000fe40003f25310 */
[----:B------:R-:W-:Y:S01]  /*0400*/  ISETP.NE.AND.EX P6, PT, RZ, c[0x0][0x354], PT, P6 ;  /* 0x0000d500ff007a0c */ /* 0x000fe20003fc5360 */
[----:B------:R-:W-:Y:S01]  /*0410*/  @P2 IMAD.WIDE R14, R228, R5, c[0x0][0x370] ;  /* 0x0000dc00e40e2625 */ /* 0x000fe200078e0205 */
[----:B------:R-:W-:-:S03]  /*0420*/  ISETP.NE.AND.EX P5, PT, RZ, c[0x0][0x35c], PT, P5 ;  /* 0x0000d700ff007a0c */ /* 0x000fc60003fa5350 */
[CC--:B------:R-:W-:Y:S01]  /*0430*/  @P0 IMAD.WIDE R12, R228.reuse, R5.reuse, c[0x0][0x360] ;  /* 0x0000d800e40c0625 */ /* 0x0c0fe200078e0205 */
[----:B------:R2:W5:Y:S03]  /*0440*/  @P2 LDG.E R111, [R14.64] ;  /* 0x0000000a0e6f2981 */ /* 0x000566000c1e1900 */
[----:B------:R-:W-:Y:S01]  /*0450*/  IMAD.WIDE R6, R228, R5, c[0x0][0x358] ;  /* 0x0000d600e4067625 */ /* 0x000fe200078e0205 */
[----:B------:R2:W5:Y:S04]  /*0460*/  @P0 LDG.E R113, [R12.64] ;  /* 0x0000000a0c710981 */ /* 0x000568000c1e1900 */
[----:B------:R2:W5:Y:S04]  /*0470*/  @P1 LDG.E R112, [R10.64] ;  /* 0x0000000a0a701981 */ /* 0x000568000c1e1900 */
[----:B------:R2:W5:Y:S04]  /*0480*/  @P6 LDG.E R110, [R8.64] ;  /* 0x0000000a086e6981 */ /* 0x000568000c1e1900 */
[----:B------:R2:W5:Y:S04]  /*0490*/  @P5 LDG.E R0, [R6.64] ;  /* 0x0000000a06005981 */ /* 0x000568000c1e1900 */
[----:B------:R-:W3:Y:S01]  /*04a0*/  S2R R227, SR_CTAID.Y ;  /* 0x0000000000e37919 */ /* 0x000ee20000002600 */
[----:B-1----:R-:W-:-:S02]  /*04b0*/  IMAD.MOV.U32 R2, RZ, RZ, c[0x0][0x1d0] ;  /* 0x00007400ff027624 */ /* 0x002fc400078e00ff */
[----:B------:R-:W-:Y:S01]  /*04c0*/  IMAD.MOV.U32 R20, RZ, RZ, c[0x0][0x228] ;  /* 0x00008a00ff147624 */ /* 0x000fe200078e00ff */
[----:B---3--:R-:W-:Y:S01]  /*04d0*/  SHF.R.S32.HI R89, RZ, 0x1f, R227 ;  /* 0x0000001fff597819 */ /* 0x008fe200000114e3 */
[----:B------:R-:W-:Y:S05]  /*04e0*/  @P0 BRA `(.L_x_51) ;  /* 0x0000004000000947 */ /* 0x000fea0003800000 */
[----:B--2---:R-:W-:Y:S05]  /*04f0*/  @!P1 BRA `(.L_x_51) ;  /* 0x0000003000009947 */ /* 0x004fea0003800000 */
[----:B-----5:R-:W2:Y:S04]  /*0500*/  LDG.E R113, [R10.64] ;  /* 0x0000000a0a717981 */ /* 0x020ea8000c1e1900 */
[----:B------:R-:W2:Y:S02]  /*0510*/  LDG.E R4, [R10.64+0x4] ;  /* 0x0000040a0a047981 */ /* 0x000ea4000c1e1900 */
[----:B--2---:R-:W-:Y:S02]  /*0520*/  IADD3 R113, -R113, R4, RZ ;  /* 0x0000000471717210 */ /* 0x004fe40007ffe1ff */
.L_x_51:
[----:B--2---:R-:W-:-:S04]  /*0530*/  ISETP.NE.U32.AND P0, PT, RZ, c[0x0][0x368], PT ;  /* 0x0000da00ff007a0c */ /* 0x004fc80003f05070 */
[----:B------:R-:W-:-:S13]  /*0540*/  ISETP.NE.AND.EX P0, PT, RZ, c[0x0][0x36c], PT, P0 ;  /* 0x0000db00ff007a0c */ /* 0x000fda0003f05300 */
[----:B------:R-:W-:Y:S05]  /*0550*/  @!P0 BRA `(.L_x_52) ;  /* 0x0000003000008947 */ /* 0x000fea0003800000 */
[----:B------:R-:W-:-:S06]  /*0560*/  IMAD.WIDE R2, R228, R5, c[0x0][0x368] ;  /* 0x0000da00e4027625 */ /* 0x000fcc00078e0205 */
[----:B------:R1:W5:Y:S01]  /*0570*/  LDG.E R2, [R2.64] ;  /* 0x0000000a02027981 */ /* 0x000362000c1e1900 */
[----:B------:R-:W-:Y:S05]  /*0580*/  BRA `(.L_x_53) ;  /* 0x0000004000007947 */ /* 0x000fea0003800000 */
.L_x_52:
[----:B------:R-:W-:Y:S05]  /*0590*/  @!P6 BRA `(.L_x_53) ;  /* 0x000000300000e947 */ /* 0x000fea0003800000 */
[----:B------:R-:W2:Y:S04]  /*05a0*/  LDG.E R2, [R8.64] ;  /* 0x0000000a08027981 */ /* 0x000ea8000c1e1900 */
[----:B------:R-:W2:Y:S02]  /*05b0*/  LDG.E R3, [R8.64+0x4] ;  /* 0x0000040a08037981 */ /* 0x000ea4000c1e1900 */
[----:B--2---:R-:W-:Y:S02]  /*05c0*/  IADD3 R2, -R2, R3, RZ ;  /* 0x0000000302027210 */ /* 0x004fe40007ffe1ff */
.L_x_53:
[----:B------:R-:W2:Y:S04]  /*05d0*/  @P5 LDG.E R4, [R6.64] ;  /* 0x0000000a06045981 */ /* 0x000ea8000c1e1900 */
[----:B------:R-:W2:Y:S01]  /*05e0*/  @P5 LDG.E R9, [R6.64+0x4] ;  /* 0x0000040a06095981 */ /* 0x000ea2000c1e1900 */
[----:B-1---5:R-:W-:Y:S01]  /*05f0*/  IMAD.IADD R3, R2, 0x1, -R111 ;  /* 0x0000000102037824 */ /* 0x022fe200078e0a6f */
[----:B------:R-:W-:Y:S01]  /*0600*/  ISETP.NE.U32.AND P0, PT, RZ, c[0x0][0x378], PT ;  /* 0x0000de00ff007a0c */ /* 0x000fe20003f05070 */
[----:B------:R-:W-:-:S03]  /*0610*/  IMAD.MOV.U32 R66, RZ, RZ, R2 ;  /* 0x000000ffff427224 */ /* 0x000fc600078e0002 */
[----:B------:R-:W-:-:S13]  /*0620*/  ISETP.NE.AND.EX P0, PT, RZ, c[0x0][0x37c], PT, P0 ;  /* 0x0000df00ff007a0c */ /* 0x000fda0003f05300 */
[----:B------:R-:W-:-:S05]  /*0630*/  @P0 IMAD.WIDE R10, R228, R5, c[0x0][0x378] ;  /* 0x0000de00e40a0625 */ /* 0x000fca00078e0205 */
[----:B------:R1:W5:Y:S01]  /*0640*/  @P0 LDG.E R66, [R10.64] ;  /* 0x0000000a0a420981 */ /* 0x000362000c1e1900 */
[----:B--2---:R-:W-:-:S04]  /*0650*/  @P5 IMAD.IADD R20, R9, 0x1, -R4 ;  /* 0x0000000109145824 */ /* 0x004fc800078e0a04 */
[----:B------:R-:W-:-:S05]  /*0660*/  IMAD.IADD R63, R3, 0x1, R20 ;  /* 0x00000001033f7824 */ /* 0x000fca00078e0214 */
[----:B------:R-:W-:-:S04]  /*0670*/  IADD3 R4, R63, 0x1f, RZ ;  /* 0x0000001f3f047810 */ /* 0x000fc80007ffe0ff */
[----:B------:R-:W-:-:S04]  /*0680*/  SHF.R.S32.HI R149, RZ, 0x1f, R4 ;  /* 0x0000001fff957819 */ /* 0x000fc80000011404 */
[----:B------:R-:W-:Y:S01]  /*0690*/  LEA.HI R149, R149, R4, RZ, 0x5 ;  /* 0x0000000495957211 */ /* 0x000fe200078f28ff */
[----:B------:R-:W-:-:S03]  /*06a0*/  IMAD.MOV R4, RZ, RZ, -R3 ;  /* 0x000000ffff047224 */ /* 0x000fc600078e0a03 */
[----:B------:R-:W-:Y:S02]  /*06b0*/  LOP3.LUT R6, R149, 0xffffffe0, RZ, 0xc0, !PT ;  /* 0xffffffe095067812 */ /* 0x000fe400078ec0ff */
[----:B------:R-:W-:-:S03]  /*06c0*/  IMNMX R4, RZ, R4, !PT ;  /* 0x00000004ff047217 */ /* 0x000fc60007800200 */
[----:B------:R-:W-:Y:S01]  /*06d0*/  IMAD.IADD R3, R6, 0x1, -R3 ;  /* 0x0000000106037824 */ /* 0x000fe200078e0a03 */
[----:B------:R-:W-:-:S04]  /*06e0*/  SHF.R.U32.HI R78, RZ, 0x5, R4 ;  /* 0x00000005ff4e7819 */ /* 0x000fc80000011604 */
[----:B------:R-:W-:-:S04]  /*06f0*/  IMNMX R3, R3, R20, PT ;  /* 0x0000001403037217 */ /* 0x000fc80003800200 */
[----:B------:R-:W-:-:S13]  /*0700*/  ISETP.GT.AND P0, PT, R3, R4, PT ;  /* 0x000000040300720c */ /* 0x000fda0003f04270 */
[----:B------:R-:W-:Y:S01]  /*0710*/  @P0 IADD3 R7, R3, 0x1f, RZ ;  /* 0x0000001f03070810 */ /* 0x000fe20007ffe0ff */
[----:B------:R-:W-:-:S03]  /*0720*/  IMAD.MOV.U32 R3, RZ, RZ, R78 ;  /* 0x000000ffff037224 */ /* 0x000fc600078e004e */
[----:B------:R-:W-:-:S04]  /*0730*/  @P0 SHF.R.S32.HI R4, RZ, 0x1f, R7 ;  /* 0x0000001fff040819 */ /* 0x000fc80000011407 */
[----:B------:R-:W-:-:S04]  /*0740*/  @P0 LEA.HI R4, R4, R7, RZ, 0x5 ;  /* 0x0000000704040211 */ /* 0x000fc800078f28ff */
[----:B------:R-:W-:-:S04]  /*0750*/  @P0 SHF.R.S32.HI R3, RZ, 0x5, R4 ;  /* 0x00000005ff030819 */ /* 0x000fc80000011404 */
[----:B------:R-:W-:-:S13]  /*0760*/  ISETP.GT.AND P0, PT, R3, R78, PT ;  /* 0x0000004e0300720c */ /* 0x000fda0003f04270 */
[----:B------:R-:W-:Y:S05]  /*0770*/  @!P0 BRA `(.L_x_54) ;  /* 0x00003c0000008947 */ /* 0x000fea0003800000 */
[----:B-1----:R-:W-:Y:S02]  /*0780*/  ISETP.NE.U32.AND P3, PT, RZ, c[0x0][0x340], PT ;  /* 0x0000d000ff007a0c */ /* 0x002fe40003f65070 */
[----:B------:R-:W-:Y:S01]  /*0790*/  SHF.R.S32.HI R91, RZ, 0x1f, R64 ;  /* 0x0000001fff5b7819 */ /* 0x000fe20000011440 */
[----:B------:R-:W-:Y:S01]  /*07a0*/  IMAD.IADD R2, R110, 0x1, R2 ;  /* 0x000000016e027824 */ /* 0x000fe200078e0202 */
[----:B------:R-:W-:Y:S02]  /*07b0*/  ISETP.NE.AND.EX P3, PT, RZ, c[0x0][0x344], PT, P3 ;  /* 0x0000d100ff007a0c */ /* 0x000fe40003f65330 */
[----:B------:R-:W-:Y:S01]  /*07c0*/  IADD3 R82, R3, -0x1, RZ ;  /* 0xffffffff03527810 */ /* 0x000fe20007ffe0ff */
[C---:B------:R-:W-:Y:S01]  /*07d0*/  IMAD R126, R89.reuse, c[0x0][0x240], RZ ;  /* 0x00009000597e7a24 */ /* 0x040fe200078e02ff */
[----:B------:R-:W-:Y:S01]  /*07e0*/  SHF.R.S32.HI R77, RZ, 0x1f, R228 ;  /* 0x0000001fff4d7819 */ /* 0x000fe200000114e4 */
[----:B------:R-:W-:Y:S01]  /*07f0*/  IMAD R128, R89, c[0x0][0x1e8], RZ ;  /* 0x00007a0059807a24 */ /* 0x000fe200078e02ff */
[----:B------:R-:W-:-:S02]  /*0800*/  UMOV UR6, 0x5 ;  /* 0x0000000500067882 */ /* 0x000fc40000000000 */
[----:B------:R-:W-:-:S05]  /*0810*/  ULDC.64 UR8, c[0x0][0x238] ;  /* 0x00008e0000087ab9 */ /* 0x000fca0000000a00 */
[----:B------:R-:W-:-:S05]  /*0820*/  @P3 IMAD.WIDE R8, R228, R5, c[0x0][0x340] ;  /* 0x0000d000e4083625 */ /* 0x000fca00078e0205 */
[----:B------:R1:W2:Y:S01]  /*0830*/  @P3 LDG.E R4, [R8.64] ;  /* 0x0000000a08043981 */ /* 0x0002a2000c1e1900 */
[----:B------:R-:W-:Y:S01]  /*0840*/  LEA.HI R7, R91, R64, RZ, 0x3 ;  /* 0x000000405b077211 */ /* 0x000fe200078f18ff */
[----:B------:R-:W-:Y:S01]  /*0850*/  IMAD.WIDE.U32 R12, R2, c[0x0][0x1e0], RZ ;  /* 0x00007800020c7a25 */ /* 0x000fe200078e00ff */
[----:B------:R-:W-:Y:S01]  /*0860*/  SHF.R.S32.HI R5, RZ, 0x1f, R0 ;  /* 0x0000001fff057819 */ /* 0x000fe20000011400 */
[----:B------:R-:W-:Y:S01]  /*0870*/  USHF.L.U64.HI UR7, UR8, UR6, UR9 ;  /* 0x0000000608077299 */ /* 0x000fe20008010209 */
[----:B------:R-:W-:Y:S01]  /*0880*/  SHF.R.S32.HI R109, RZ, 0x3, R7 ;  /* 0x00000003ff6d7819 */ /* 0x000fe20000011407 */
[----:B------:R-:W-:Y:S01]  /*0890*/  IMAD R126, R227, c[0x0][0x244], R126 ;  /* 0x00009100e37e7a24 */ /* 0x000fe200078e027e */
[----:B------:R-:W-:Y:S01]  /*08a0*/  LOP3.LUT R7, R7, 0xfffffff8, RZ, 0xc0, !PT ;  /* 0xfffffff807077812 */ /* 0x000fe200078ec0ff */
[----:B------:R-:W-:Y:S01]  /*08b0*/  IMAD R128, R227, c[0x0][0x1ec], R128 ;  /* 0x00007b00e3807a24 */ /* 0x000fe200078e0280 */
[----:B------:R-:W-:Y:S01]  /*08c0*/  SHF.R.S32.HI R83, RZ, 0x1f, R2 ;  /* 0x0000001fff537819 */ /* 0x000fe20000011402 */
[C---:B------:R-:W-:Y:S01]  /*08d0*/  IMAD.WIDE.U32 R132, R109.reuse, c[0x0][0x1e0], RZ ;  /* 0x000078006d847a25 */ /* 0x040fe200078e00ff */
[----:B------:R-:W-:Y:S01]  /*08e0*/  SHF.R.S32.HI R114, RZ, 0x1f, R109 ;  /* 0x0000001fff727819 */ /* 0x000fe2000001146d */
[----:B------:R-:W-:Y:S01]  /*08f0*/  USHF.L.U32 UR8, UR8, 0x5, URZ ;  /* 0x0000000508087899 */ /* 0x000fe2000800063f */
[----:B------:R-:W-:Y:S01]  /*0900*/  IADD3 R11, P0, R109, R0, RZ ;  /* 0x000000006d0b7210 */ /* 0x000fe20007f1e0ff */
[----:B------:R-:W-:Y:S01]  /*0910*/  IMAD.IADD R14, R64, 0x1, -R7 ;  /* 0x00000001400e7824 */ /* 0x000fe200078e0a07 */
[----:B------:R-:W-:Y:S01]  /*0920*/  LEA.HI R91, R91, R64, RZ, 0x6 ;  /* 0x000000405b5b7211 */ /* 0x000fe200078f30ff */
[----:B------:R-:W-:Y:S01]  /*0930*/  IMAD R7, R83, c[0x0][0x1e0], RZ ;  /* 0x0000780053077a24 */ /* 0x000fe200078e02ff */
[----:B------:R-:W-:Y:S01]  /*0940*/  SEL R124, R228, RZ, !P5 ;  /* 0x000000ffe47c7207 */ /* 0x000fe20006800000 */
[----:B------:R-:W-:Y:S01]  /*0950*/  IMAD.SHL.U32 R16, R14, 0x8, RZ ;  /* 0x000000080e107824 */ /* 0x000fe200078e00ff */
[----:B------:R-:W-:Y:S01]  /*0960*/  SHF.L.U32 R91, R91, 0x3, RZ ;  /* 0x000000035b5b7819 */ /* 0x000fe200000006ff */
[----:B------:R-:W-:Y:S01]  /*0970*/  IMAD.X R18, R114, 0x1, R5, P0 ;  /* 0x0000000172127824 */ /* 0x000fe200000e0605 */
[----:B------:R-:W-:Y:S01]  /*0980*/  BSSY B0, `(.L_x_55) ;  /* 0x0000055000007945 */ /* 0x000fe20003800000 */
[----:B------:R-:W-:Y:S01]  /*0990*/  IMAD R22, R2, c[0x0][0x1e4], R7 ;  /* 0x0000790002167a24 */ /* 0x000fe200078e0207 */
[----:B------:R-:W-:Y:S01]  /*09a0*/  SHF.R.S32.HI R17, RZ, 0x1f, R16 ;  /* 0x0000001fff117819 */ /* 0x000fe20000011410 */
[----:B------:R-:W-:Y:S01]  /*09b0*/  IMAD R18, R18, c[0x0][0x238], RZ ;  /* 0x00008e0012127a24 */ /* 0x000fe200078e02ff */
[----:B-1----:R-:W-:Y:S01]  /*09c0*/  IADD3 R9, -R109, R20, RZ ;  /* 0x000000146d097210 */ /* 0x002fe20007ffe1ff */
[----:B------:R-:W-:Y:S01]  /*09d0*/  IMAD.SHL.U32 R14, R14, 0x4, RZ ;  /* 0x000000040e0e7824 */ /* 0x000fe200078e00ff */
[C---:B------:R-:W-:Y:S01]  /*09e0*/  ISETP.GE.AND P2, PT, R16.reuse, c[0x0][0x1d4], PT ;  /* 0x0000750010007a0c */ /* 0x040fe20003f46270 */
[----:B------:R-:W-:Y:S01]  /*09f0*/  IMAD.IADD R23, R13, 0x1, R22 ;  /* 0x000000010d177824 */ /* 0x000fe200078e0216 */
[C---:B------:R-:W-:Y:S01]  /*0a00*/  IADD3 R108, R16.reuse, 0x80, RZ ;  /* 0x00000080106c7810 */ /* 0x040fe20007ffe0ff */
[C---:B------:R-:W-:Y:S01]  /*0a10*/  IMAD R18, R11.reuse, c[0x0][0x23c], R18 ;  /* 0x00008f000b127a24 */ /* 0x040fe200078e0212 */
[----:B------:R-:W-:Y:S01]  /*0a20*/  IADD3 R107, R16, 0xc0, RZ ;  /* 0x000000c0106b7810 */ /* 0x000fe20007ffe0ff */
[----:B------:R-:W-:Y:S01]  /*0a30*/  IMAD.WIDE.U32 R10, R11, c[0x0][0x238], R16 ;  /* 0x00008e000b0a7a25 */ /* 0x000fe200078e0010 */
[----:B------:R-:W-:-:S02]  /*0a40*/  SEL R7, RZ, 0x1, P2 ;  /* 0x00000001ff077807 */ /* 0x000fc40001000000 */
[----:B------:R-:W-:Y:S01]  /*0a50*/  ISETP.GE.AND P1, PT, R108, c[0x0][0x1d4], PT ;  /* 0x000075006c007a0c */ /* 0x000fe20003f26270 */
[----:B------:R-:W-:Y:S01]  /*0a60*/  IMAD.MOV.U32 R22, RZ, RZ, R12 ;  /* 0x000000ffff167224 */ /* 0x000fe200078e000c */
[----:B------:R-:W-:Y:S01]  /*0a70*/  IADD3 R12, R14, 0x40, RZ ;  /* 0x000000400e0c7810 */ /* 0x000fe20007ffe0ff */
[----:B------:R-:W-:Y:S01]  /*0a80*/  IMAD R6, R82, -0x20, R9 ;  /* 0xffffffe052067824 */ /* 0x000fe200078e0209 */
[----:B------:R-:W-:Y:S01]  /*0a90*/  IADD3 R19, R11, R18, RZ ;  /* 0x000000120b137210 */ /* 0x000fe20007ffe0ff */
[----:B------:R-:W-:Y:S01]  /*0aa0*/  IMAD.MOV.U32 R18, RZ, RZ, R10 ;  /* 0x000000ffff127224 */ /* 0x000fe200078e000a */
[----:B------:R-:W-:Y:S01]  /*0ab0*/  LOP3.LUT R91, R91, 0xfffffe00, RZ, 0xc0, !PT ;  /* 0xfffffe005b5b7812 */ /* 0x000fe200078ec0ff */
[----:B------:R-:W-:Y:S01]  /*0ac0*/  IMAD.IADD R11, R14, 0x1, R12 ;  /* 0x000000010e0b7824 */ /* 0x000fe200078e020c */
[----:B------:R-:W-:Y:S01]  /*0ad0*/  ISETP.GT.AND P4, PT, R6, RZ, PT ;  /* 0x000000ff0600720c */ /* 0x000fe20003f84270 */
[----:B------:R-:W-:Y:S01]  /*0ae0*/  IMAD.WIDE.U32 R18, R227, c[0x0][0x240], R18 ;  /* 0x00009000e3127a25 */ /* 0x000fe200078e0012 */
[----:B------:R-:W-:-:S02]  /*0af0*/  SHF.R.S32.HI R81, RZ, 0x1f, R82 ;  /* 0x0000001fff517819 */ /* 0x000fc40000011452 */
[----:B------:R-:W-:Y:S01]  /*0b00*/  ISETP.GE.AND P0, PT, R11, c[0x0][0x1d4], PT ;  /* 0x000075000b007a0c */ /* 0x000fe20003f06270 */
[----:B------:R-:W-:Y:S02]  /*0b10*/  IMAD.IADD R127, R19, 0x1, R126 ;  /* 0x00000001137f7824 */ /* 0x000fe400078e027e */
[----:B------:R-:W-:Y:S01]  /*0b20*/  IMAD.MOV.U32 R126, RZ, RZ, R18 ;  /* 0x000000ffff7e7224 */ /* 0x000fe200078e0012 */
[----:B------:R-:W-:Y:S01]  /*0b30*/  SEL R6, RZ, 0xffffffff, P0 ;  /* 0xffffffffff067807 */ /* 0x000fe20000000000 */
[----:B------:R-:W-:Y:S01]  /*0b40*/  IMAD.WIDE.U32 R22, R227, c[0x0][0x1e8], R22 ;  /* 0x00007a00e3167a25 */ /* 0x000fe200078e0016 */
[----:B------:R-:W-:-:S03]  /*0b50*/  ISETP.GE.AND P0, PT, R107, c[0x0][0x1d4], PT ;  /* 0x000075006b007a0c */ /* 0x000fc60003f06270 */
[----:B------:R-:W-:Y:S01]  /*0b60*/  IMAD.SHL.U32 R6, R6, 0x2, RZ ;  /* 0x0000000206067824 */ /* 0x000fe200078e00ff */
[----:B------:R-:W-:Y:S01]  /*0b70*/  SEL R102, RZ, 0x8, P0 ;  /* 0x00000008ff667807 */ /* 0x000fe20000000000 */
[----:B------:R-:W-:Y:S01]  /*0b80*/  IMAD.WIDE.U32 R126, R124, c[0x0][0x248], R126 ;  /* 0x000092007c7e7a25 */ /* 0x000fe200078e007e */
[----:B------:R-:W-:Y:S02]  /*0b90*/  IADD3 R129, R23, R128, RZ ;  /* 0x0000008017817210 */ /* 0x000fe40007ffe0ff */
[----:B------:R-:W-:Y:S01]  /*0ba0*/  LOP3.LUT R6, R6, 0x2, R7, 0xe2, !PT ;  /* 0x0000000206067812 */ /* 0x000fe200078ee207 */
[----:B------:R-:W-:Y:S01]  /*0bb0*/  IMAD.MOV.U32 R128, RZ, RZ, R22 ;  /* 0x000000ffff807224 */ /* 0x000fe200078e0016 */
[----:B------:R-:W-:-:S04]  /*0bc0*/  SEL R7, RZ, 0x4, P1 ;  /* 0x00000004ff077807 */ /* 0x000fc80000800000 */
[----:B------:R-:W-:Y:S01]  /*0bd0*/  LOP3.LUT R102, R102, R6, R7, 0xfe, !PT ;  /* 0x0000000666667212 */ /* 0x000fe200078efe07 */
[----:B------:R-:W-:-:S05]  /*0be0*/  IMAD.SHL.U32 R7, R109, 0x40, RZ ;  /* 0x000000406d077824 */ /* 0x000fca00078e00ff */
[----:B------:R-:W-:-:S04]  /*0bf0*/  LOP3.LUT R7, R7, 0x1c0, RZ, 0xc0, !PT ;  /* 0x000001c007077812 */ /* 0x000fc800078ec0ff */
[----:B------:R-:W-:Y:S02]  /*0c00*/  LOP3.LUT R106, R7, 0x38, R16, 0xf8, !PT ;  /* 0x00000038076a7812 */ /* 0x000fe400078ef810 */
[----:B------:R-:W-:-:S04]  /*0c10*/  SHF.R.U32.HI R6, RZ, 0x3, R7 ;  /* 0x00000003ff067819 */ /* 0x000fc80000011607 */
[----:B------:R-:W-:-:S05]  /*0c20*/  LOP3.LUT R106, R91, R106, R6, 0xf6, !PT ;  /* 0x0000006a5b6a7212 */ /* 0x000fca00078ef606 */
[----:B------:R-:W-:Y:S01]  /*0c30*/  IMAD.SHL.U32 R106, R106, 0x2, RZ ;  /* 0x000000026a6a7824 */ /* 0x000fe200078e00ff */
[----:B--2---:R-:W-:Y:S01]  /*0c40*/  @P3 SHF.R.S32.HI R19, RZ, 0x1f, R4 ;  /* 0x0000001fff133819 */ /* 0x004fe20000011404 */
[----:B------:R-:W-:Y:S01]  /*0c50*/  @!P3 IMAD.MOV.U32 R19, RZ, RZ, R77 ;  /* 0x000000ffff13b224 */ /* 0x000fe200078e004d */
[----:B------:R-:W-:Y:S01]  /*0c60*/  @P3 MOV R18, R4 ;  /* 0x0000000400123202 */ /* 0x000fe20000000f00 */
[----:B------:R-:W-:Y:S01]  /*0c70*/  @!P3 IMAD.MOV.U32 R18, RZ, RZ, R228 ;  /* 0x000000ffff12b224 */ /* 0x000fe200078e00e4 */
[----:B------:R-:W-:Y:S01]  /*0c80*/  SEL R77, R77, RZ, !P5 ;  /* 0x000000ff4d4d7207 */ /* 0x000fe20006800000 */
[----:B------:R-:W-:Y:S01]  /*0c90*/  IMAD R4, R114, c[0x0][0x1e0], RZ ;  /* 0x0000780072047a24 */ /* 0x000fe200078e02ff */
[----:B------:R-:W-:Y:S02]  /*0ca0*/  SEL R75, R19, RZ, !P6 ;  /* 0x000000ff134b7207 */ /* 0x000fe40007000000 */
[----:B------:R-:W-:Y:S01]  /*0cb0*/  SEL R122, R18, RZ, !P6 ;  /* 0x000000ff127a7207 */ /* 0x000fe20007000000 */
[----:B------:R-:W-:-:S02]  /*0cc0*/  IMAD R131, R77, c[0x0][0x248], RZ ;  /* 0x000092004d837a24 */ /* 0x000fc400078e02ff */
[----:B------:R-:W-:Y:S02]  /*0cd0*/  IMAD R79, R75, c[0x0][0x1f0], RZ ;  /* 0x00007c004b4f7a24 */ /* 0x000fe400078e02ff */
[----:B------:R-:W-:-:S04]  /*0ce0*/  IMAD.WIDE.U32 R128, R122, c[0x0][0x1f0], R128 ;  /* 0x00007c007a807a25 */ /* 0x000fc800078e0080 */
[----:B------:R-:W-:Y:S02]  /*0cf0*/  IMAD R79, R122, c[0x0][0x1f4], R79 ;  /* 0x00007d007a4f7a24 */ /* 0x000fe400078e024f */
[----:B------:R-:W-:Y:S02]  /*0d00*/  IMAD R131, R124, c[0x0][0x24c], R131 ;  /* 0x000093007c837a24 */ /* 0x000fe400078e0283 */
[----:B------:R-:W-:Y:S01]  /*0d10*/  IMAD R13, R109, c[0x0][0x1e4], R4 ;  /* 0x000079006d0d7a24 */ /* 0x000fe200078e0204 */
[----:B------:R-:W-:Y:S01]  /*0d20*/  IADD3 R79, R129, R79, RZ ;  /* 0x0000004f814f7210 */ /* 0x000fe20007ffe0ff */
[----:B------:R-:W-:Y:S02]  /*0d30*/  IMAD.IADD R131, R127, 0x1, R131 ;  /* 0x000000017f837824 */ /* 0x000fe400078e0283 */
[----:B------:R-:W-:Y:S01]  /*0d40*/  IMAD.IADD R80, R133, 0x1, R13 ;  /* 0x0000000185507824 */ /* 0x000fe200078e020d */
[----:B------:R-:W-:Y:S05]  /*0d50*/  @!P4 BRA `(.L_x_56) ;  /* 0x000001700000c947 */ /* 0x000fea0003800000 */
[----:B------:R-:W-:Y:S01]  /*0d60*/  LOP3.LUT R8, R102, 0xff, RZ, 0xc0, !PT ;  /* 0x000000ff66087812 */ /* 0x000fe200078ec0ff */
[----:B------:R-:W-:-:S02]  /*0d70*/  IMAD R4, R82, UR7, RZ ;  /* 0x0000000752047c24 */ /* 0x000fc4000f8e02ff */
[----:B------:R-:W-:Y:S01]  /*0d80*/  IMAD.SHL.U32 R18, R102, 0x10, RZ ;  /* 0x0000001066127824 */ /* 0x000fe200078e00ff */
[C---:B------:R-:W-:Y:S01]  /*0d90*/  SHF.L.U32 R10, R8.reuse, 0x2, RZ ;  /* 0x00000002080a7819 */ /* 0x040fe200000006ff */
[----:B------:R-:W-:Y:S02]  /*0da0*/  IMAD.MOV.U32 R130, RZ, RZ, R126 ;  /* 0x000000ffff827224 */ /* 0x000fe400078e007e */
[----:B------:R-:W-:Y:S01]  /*0db0*/  IMAD.SHL.U32 R13, R8, 0x8, RZ ;  /* 0x00000008080d7824 */ /* 0x000fe200078e00ff */
[----:B------:R-:W-:Y:S01]  /*0dc0*/  LOP3.LUT P4, RZ, R18, 0x10, RZ, 0xc0, !PT ;  /* 0x0000001012ff7812 */ /* 0x000fe2000788c0ff */
[----:B------:R-:W-:Y:S01]  /*0dd0*/  IMAD.SHL.U32 R8, R8, 0x2, RZ ;  /* 0x0000000208087824 */ /* 0x000fe200078e00ff */
[----:B------:R-:W-:Y:S01]  /*0de0*/  LOP3.LUT P2, RZ, R10, 0x10, RZ, 0xc0, !PT ;  /* 0x000000100aff7812 */ /* 0x000fe2000784c0ff */
[----:B------:R-:W-:Y:S01]  /*0df0*/  IMAD.WIDE.U32 R22, R82, UR8, R130 ;  /* 0x0000000852167c25 */ /* 0x000fe2000f8e0082 */
[----:B------:R-:W-:Y:S02]  /*0e00*/  LOP3.LUT P3, RZ, R13, 0x10, RZ, 0xc0, !PT ;  /* 0x000000100dff7812 */ /* 0x000fe4000786c0ff */
[----:B------:R-:W-:Y:S01]  /*0e10*/  LOP3.LUT P1, RZ, R8, 0x10, RZ, 0xc0, !PT ;  /* 0x0000001008ff7812 */ /* 0x000fe2000782c0ff */
[----:B------:R-:W-:Y:S01]  /*0e20*/  IMAD R4, R81, UR8, R4 ;  /* 0x0000000851047c24 */ /* 0x000fe2000f8e0204 */
[----:B------:R-:W-:-:S04]  /*0e30*/  LEA R18, P0, R22, c[0x0][0x220], 0x1 ;  /* 0x0000880016127a11 */ /* 0x000fc800078008ff */
[----:B------:R-:W-:-:S04]  /*0e40*/  IADD3 R4, R23, R4, RZ ;  /* 0x0000000417047210 */ /* 0x000fc80007ffe0ff */
[----:B------:R-:W-:-:S05]  /*0e50*/  LEA.HI.X R19, R22, c[0x0][0x224], R4, 0x1, P0 ;  /* 0x0000890016137a11 */ /* 0x000fca00000f0c04 */
[----:B------:R-:W-:Y:S01]  /*0e60*/  @!PT LDS RZ, [RZ] ;  /* 0x00000000fffff984 */ /* 0x000fe20000000800 */
[----:B------:R-:W-:Y:S01]  /*0e70*/  @!PT LDS RZ, [RZ] ;  /* 0x00000000fffff984 */ /* 0x000fe20000000800 */
[----:B------:R-:W-:Y:S01]  /*0e80*/  @!PT LDS RZ, [RZ] ;  /* 0x00000000fffff984 */ /* 0x000fe20000000800 */
[----:B------:R1:W-:Y:S04]  /*0e90*/  LDGSTS.E.BYPASS.LTC128B.128 [R106+0xc080], [R18.64], P4 ;  /* 0x0c080000126a7fae */ /* 0x0003e8000a101d4a */
[----:B------:R1:W-:Y:S04]  /*0ea0*/  LDGSTS.E.BYPASS.LTC128B.128 [R106+0xd080], [R18.64+0x80], P3 ;  /* 0x0d080080126a7fae */ /* 0x0003e80009901d4a */
[----:B------:R1:W-:Y:S04]  /*0eb0*/  LDGSTS.E.BYPASS.LTC128B.128 [R106+0xe080], [R18.64+0x100], P2 ;  /* 0x0e080100126a7fae */ /* 0x0003e80009101d4a */
[----:B------:R1:W-:Y:S02]  /*0ec0*/  LDGSTS.E.BYPASS.LTC128B.128 [R106+0xf080], [R18.64+0x180], P1 ;  /* 0x0f080180126a7fae */ /* 0x0003e40008901d4a */
.L_x_56:
[----:B------:R-:W-:Y:S05]  /*0ed0*/  BSYNC B0 ;  /* 0x0000000000007941 */ /* 0x000fea0003800000 */
.L_x_55:
[----:B------:R-:W-:Y:S01]  /*0ee0*/  IADD3 R4, R9, 0x20, RZ ;  /* 0x0000002009047810 */ /* 0x000fe20007ffe0ff */
[----:B------:R-:W-:Y:S01]  /*0ef0*/  IMAD.SHL.U32 R87, R82, 0x20, RZ ;  /* 0x0000002052577824 */ /* 0x000fe200078e00ff */
[----:B------:R-:W-:Y:S01]  /*0f00*/  IADD3 R20, R20, 0x20, RZ ;  /* 0x0000002014147810 */ /* 0x000fe20007ffe0ff */
[----:B------:R-:W-:Y:S01]  /*0f10*/  IMAD.WIDE.U32 R8, R227, c[0x0][0x260], R16 ;  /* 0x00009800e3087a25 */ /* 0x000fe200078e0010 */
[----:B------:R-:W-:Y:S01]  /*0f20*/  ISETP.GE.AND P0, PT, R11, c[0x0][0x27c], PT ;  /* 0x00009f000b007a0c */ /* 0x000fe20003f06270 */
[----:B------:R-:W0:Y:S01]  /*0f30*/  LDGDEPBAR ;  /* 0x00000000000079af */ /* 0x000e220000000000 */
[-C--:B------:R-:W-:Y:S01]  /*0f40*/  IADD3 R85, P5, P4, R2, R87.reuse, R109 ;  /* 0x0000005702557210 */ /* 0x080fe20007cbe06d */
[----:B------:R-:W-:Y:S01]  /*0f50*/  IMAD R97, R3, -0x20, R4 ;  /* 0xffffffe003617824 */ /* 0x000fe200078e0204 */
[----:B------:R-:W-:Y:S01]  /*0f60*/  IADD3 R87, P3, P2, R109, R87, R0 ;  /* 0x000000576d577210 */ /* 0x000fe20007a7e000 */
[----:B------:R-:W-:Y:S01]  /*0f70*/  IMAD R96, R3, -0x20, R20 ;  /* 0xffffffe003607824 */ /* 0x000fe200078e0214 */
[----:B------:R-:W-:Y:S01]  /*0f80*/  SEL R0, RZ, c[0x0][0x27c], !P0 ;  /* 0x00009f00ff007a07 */ /* 0x000fe20004000000 */
[----:B------:R-:W-:Y:S01]  /*0f90*/  IMAD.MOV.U32 R3, RZ, RZ, c[0x0][0x27c] ;  /* 0x00009f00ff037624 */ /* 0x000fe200078e00ff */
[----:B------:R-:W-:Y:S01]  /*0fa0*/  SHF.L.U64.HI R84, R82, 0x5, R81 ;  /* 0x0000000552547819 */ /* 0x000fe20000010251 */
[----:B------:R-:W-:Y:S01]  /*0fb0*/  IMAD R20, R89, c[0x0][0x260], RZ ;  /* 0x0000980059147a24 */ /* 0x000fe200078e02ff */
[----:B------:R-:W-:Y:S01]  /*0fc0*/  ISETP.GE.AND P1, PT, R16, c[0x0][0x27c], PT ;  /* 0x00009f0010007a0c */ /* 0x000fe20003f26270 */
[----:B------:R-:W-:Y:S01]  /*0fd0*/  IMAD.IADD R0, R11, 0x1, R0 ;  /* 0x000000010b007824 */ /* 0x000fe200078e0200 */
[C---:B------:R-:W-:Y:S01]  /*0fe0*/  ISETP.GE.AND P6, PT, R3.reuse, 0x1, PT ;  /* 0x000000010300780c */ /* 0x040fe20003fc6270 */
[----:B------:R-:W-:Y:S01]  /*0ff0*/  IMAD.SHL.U32 R3, R3, 0x2, RZ ;  /* 0x0000000203037824 */ /* 0x000fe200078e00ff */
[-C--:B------:R-:W-:Y:S01]  /*1000*/  IADD3.X R83, R83, R84.reuse, R114, P5, P4 ;  /* 0x0000005453537210 */ /* 0x080fe20002fe8472 */
[C---:B------:R-:W-:Y:S01]  /*1010*/  IMAD R20, R227.reuse, c[0x0][0x264], R20 ;  /* 0x00009900e3147a24 */ /* 0x040fe200078e0214 */
[----:B------:R-:W-:Y:S01]  /*1020*/  IADD3.X R84, R114, R84, R5, P3, P2 ;  /* 0x0000005472547210 */ /* 0x000fe20001fe4405 */
[----:B-1----:R-:W-:Y:S01]  /*1030*/  IMAD.WIDE.U32 R18, R227, c[0x0][0x210], R16 ;  /* 0x00008400e3127a25 */ /* 0x002fe200078e0010 */
[----:B------:R-:W-:Y:S01]  /*1040*/  IADD3 R2, -R3, c[0x0][0x1d4], RZ ;  /* 0x0000750003027a10 */ /* 0x000fe20007ffe1ff */
[----:B------:R-:W-:Y:S01]  /*1050*/  ULDC.64 UR4, c[0x0][0x290] ;  /* 0x0000a40000047ab9 */ /* 0x000fe20000000a00 */
[----:B------:R-:W-:Y:S01]  /*1060*/  SHF.R.S32.HI R93, RZ, 0x1f, R0 ;  /* 0x0000001fff5d7819 */ /* 0x000fe20000011400 */
[----:B------:R-:W-:Y:S01]  /*1070*/  IMAD.IADD R21, R9, 0x1, R20 ;  /* 0x0000000109157824 */ /* 0x000fe200078e0214 */
[CC--:B------:R-:W-:Y:S01]  /*1080*/  SEL R5, R3.reuse, R2.reuse, !P1 ;  /* 0x0000000203057207 */ /* 0x0c0fe20004800000 */
[----:B------:R-:W-:Y:S01]  /*1090*/  IMAD.MOV.U32 R20, RZ, RZ, R8 ;  /* 0x000000ffff147224 */ /* 0x000fe200078e0008 */
[----:B------:R-:W-:Y:S01]  /*10a0*/  SEL R2, R3, R2, !P0 ;  /* 0x0000000203027207 */ /* 0x000fe20004000000 */
[----:B------:R-:W-:Y:S01]  /*10b0*/  IMAD R8, R89, c[0x0][0x210], RZ ;  /* 0x0000840059087a24 */ /* 0x000fe200078e02ff */
[----:B------:R-:W-:Y:S01]  /*10c0*/  SEL R3, RZ, c[0x0][0x27c], !P1 ;  /* 0x00009f00ff037a07 */ /* 0x000fe20004800000 */
[----:B------:R-:W-:Y:S01]  /*10d0*/  IMAD R75, R75, c[0x0][0x218], RZ ;  /* 0x000086004b4b7a24 */ /* 0x000fe200078e02ff */
[-C--:B------:R-:W-:Y:S01]  /*10e0*/  LEA.HI R100, R93, R0.reuse, RZ, 0x3 ;  /* 0x000000005d647211 */ /* 0x080fe200078f18ff */
[----:B------:R-:W-:Y:S01]  /*10f0*/  IMAD R8, R227, c[0x0][0x214], R8 ;  /* 0x00008500e3087a24 */ /* 0x000fe200078e0208 */
[----:B------:R-:W-:Y:S01]  /*1100*/  LEA.HI R93, R93, R0, RZ, 0x6 ;  /* 0x000000005d5d7211 */ /* 0x000fe200078f30ff */
[----:B------:R-:W-:Y:S01]  /*1110*/  IMAD.IADD R4, R16, 0x1, R3 ;  /* 0x0000000110047824 */ /* 0x000fe200078e0203 */
[----:B------:R-:W-:Y:S01]  /*1120*/  SHF.R.S32.HI R0, RZ, 0x1f, R5 ;  /* 0x0000001fff007819 */ /* 0x000fe20000011405 */
[----:B------:R-:W-:Y:S01]  /*1130*/  IMAD.IADD R9, R19, 0x1, R8 ;  /* 0x0000000113097824 */ /* 0x000fe200078e0208 */
[----:B------:R-:W-:Y:S01]  /*1140*/  SHF.R.S32.HI R3, RZ, 0x1f, R2 ;  /* 0x0000001fff037819 */ /* 0x000fe20000011402 */
[----:B------:R-:W-:Y:S01]  /*1150*/  IMAD.SHL.U32 R93, R93, 0x20, RZ ;  /* 0x000000205d5d7824 */ /* 0x000fe200078e00ff */
[----:B------:R-:W-:Y:S01]  /*1160*/  SHF.R.S32.HI R95, RZ, 0x1f, R4 ;  /* 0x0000001fff5f7819 */ /* 0x000fe20000011404 */
[----:B------:R-:W-:Y:S01]  /*1170*/  IMAD.MOV.U32 R8, RZ, RZ, R18 ;  /* 0x000000ffff087224 */ /* 0x000fe200078e0012 */
[----:B------:R-:W-:Y:S01]  /*1180*/  LEA.HI R0, R0, R5, RZ, 0x4 ;  /* 0x0000000500007211 */ /* 0x000fe200078f20ff */
[C---:B------:R-:W-:Y:S01]  /*1190*/  IMAD R75, R122.reuse, c[0x0][0x21c], R75 ;  /* 0x000087007a4b7a24 */ /* 0x040fe200078e024b */
[----:B------:R-:W-:Y:S01]  /*11a0*/  LEA.HI R101, R95, R4, RZ, 0x3 ;  /* 0x000000045f657211 */ /* 0x000fe200078f18ff */
[----:B------:R-:W-:Y:S01]  /*11b0*/  IMAD.WIDE.U32 R122, R122, c[0x0][0x218], R8 ;  /* 0x000086007a7a7a25 */ /* 0x000fe200078e0008 */
[----:B------:R-:W-:Y:S01]  /*11c0*/  LEA.HI R3, R3, R2, RZ, 0x4 ;  /* 0x0000000203037211 */ /* 0x000fe200078f20ff */
[----:B------:R-:W-:Y:S01]  /*11d0*/  USHF.L.U64.HI UR9, UR4, UR6, UR5 ;  /* 0x0000000604097299 */ /* 0x000fe20008010205 */
[----:B------:R-:W-:Y:S01]  /*11e0*/  SHF.R.S32.HI R0, RZ, 0x4, R0 ;  /* 0x00000004ff007819 */ /* 0x000fe20000011400 */
[C---:B------:R-:W-:Y:S01]  /*11f0*/  IMAD R116, R114.reuse, c[0x0][0x290], RZ ;  /* 0x0000a40072747a24 */ /* 0x040fe200078e02ff */
[----:B------:R-:W-:Y:S01]  /*1200*/  LOP3.LUT R5, R7, 0x38, R100, 0xf8, !PT ;  /* 0x0000003807057812 */ /* 0x000fe200078ef864 */
[----:B------:R-:W-:Y:S01]  /*1210*/  IMAD R114, R114, c[0x0][0x280], RZ ;  /* 0x0000a00072727a24 */ /* 0x000fe200078e02ff */
[----:B------:R-:W-:Y:S01]  /*1220*/  LEA.HI.SX32 R99, R101, R0, 0x1d ;  /* 0x0000000065637211 */ /* 0x000fe200078feaff */
[----:B------:R-:W-:Y:S01]  /*1230*/  IMAD.WIDE.U32 R120, R109, c[0x0][0x290], R16 ;  /* 0x0000a4006d787a25 */ /* 0x000fe200078e0010 */
[----:B------:R-:W-:Y:S01]  /*1240*/  SHF.R.S32.HI R3, RZ, 0x4, R3 ;  /* 0x00000004ff037819 */ /* 0x000fe20000011403 */
[----:B------:R-:W-:Y:S01]  /*1250*/  USHF.L.U32 UR12, UR4, 0x5, URZ ;  /* 0x00000005040c7899 */ /* 0x000fe2000800063f */
[----:B------:R-:W-:Y:S01]  /*1260*/  LEA.HI R95, R95, R4, RZ, 0x6 ;  /* 0x000000045f5f7211 */ /* 0x000fe200078f30ff */
[----:B------:R-:W-:Y:S01]  /*1270*/  IMAD.WIDE.U32 R118, R109, c[0x0][0x280], R16 ;  /* 0x0000a0006d767a25 */ /* 0x000fe200078e0010 */
[----:B------:R-:W-:Y:S01]  /*1280*/  LOP3.LUT R93, R93, 0x7ffff800, RZ, 0xc0, !PT ;  /* 0x7ffff8005d5d7812 */ /* 0x000fe200078ec0ff */
[----:B------:R-:W-:Y:S01]  /*1290*/  ULDC.64 UR4, c[0x0][0x280] ;  /* 0x0000a00000047ab9 */ /* 0x000fe20000000a00 */
[-C--:B------:R-:W-:Y:S01]  /*12a0*/  LOP3.LUT R0, R5, R6.reuse, RZ, 0x3c, !PT ;  /* 0x0000000605007212 */ /* 0x080fe200078e3cff */
[----:B------:R-:W-:Y:S01]  /*12b0*/  IMAD.SHL.U32 R95, R95, 0x20, RZ ;  /* 0x000000205f5f7824 */ /* 0x000fe200078e00ff */
[----:B------:R-:W-:Y:S01]  /*12c0*/  SHF.R.S32.HI R4, RZ, 0x1f, R99 ;  /* 0x0000001fff047819 */ /* 0x000fe20000011463 */
[C---:B------:R-:W-:Y:S01]  /*12d0*/  IMAD R116, R109.reuse, c[0x0][0x294], R116 ;  /* 0x0000a5006d747a24 */ /* 0x040fe200078e0274 */
[----:B------:R-:W-:Y:S01]  /*12e0*/  LEA.HI.SX32 R3, R100, R3, 0x1d ;  /* 0x0000000364037211 */ /* 0x000fe200078feaff */
[----:B------:R-:W-:Y:S01]  /*12f0*/  IMAD R114, R109, c[0x0][0x284], R114 ;  /* 0x0000a1006d727a24 */ /* 0x000fe200078e0272 */
[----:B------:R-:W-:Y:S01]  /*1300*/  IADD3 R93, R0, R93, R91 ;  /* 0x0000005d005d7210 */ /* 0x000fe20007ffe05b */
[----:B------:R-:W-:Y:S01]  /*1310*/  IMAD.SHL.U32 R105, R102, 0x10, RZ ;  /* 0x0000001066697824 */ /* 0x000fe200078e00ff */
[----:B------:R-:W-:Y:S01]  /*1320*/  LEA.HI R4, R4, R99, RZ, 0x3 ;  /* 0x0000006304047211 */ /* 0x000fe200078f18ff */
[----:B------:R-:W-:Y:S01]  /*1330*/  IMAD.SHL.U32 R99, R99, 0x8, RZ ;  /* 0x0000000863637824 */ /* 0x000fe200078e00ff */
[----:B------:R-:W-:Y:S01]  /*1340*/  SHF.R.S32.HI R0, RZ, 0x1f, R3 ;  /* 0x0000001fff007819 */ /* 0x000fe20000011403 */
[----:B------:R-:W-:Y:S01]  /*1350*/  IMAD.SHL.U32 R98, R3, 0x8, RZ ;  /* 0x0000000803627824 */ /* 0x000fe200078e00ff */
[----:B------:R-:W-:Y:S01]  /*1360*/  LOP3.LUT R9, R7, 0x38, R101, 0xf8, !PT ;  /* 0x0000003807097812 */ /* 0x000fe200078ef865 */
[----:B------:R-:W-:Y:S01]  /*1370*/  IMAD.IADD R121, R121, 0x1, R116 ;  /* 0x0000000179797824 */ /* 0x000fe200078e0274 */
[----:B------:R-:W-:Y:S01]  /*1380*/  LEA.HI R0, R0, R3, RZ, 0x3 ;  /* 0x0000000300007211 */ /* 0x000fe200078f18ff */
[----:B------:R-:W-:Y:S01]  /*1390*/  IMAD.SHL.U32 R3, R4, 0x100, RZ ;  /* 0x0000010004037824 */ /* 0x000fe200078e00ff */
[----:B------:R-:W-:Y:S01]  /*13a0*/  LOP3.LUT R5, R7, 0x38, R99, 0xf8, !PT ;  /* 0x0000003807057812 */ /* 0x000fe200078ef863 */
[----:B------:R-:W-:Y:S01]  /*13b0*/  IMAD.IADD R119, R119, 0x1, R114 ;  /* 0x0000000177777824 */ /* 0x000fe200078e0272 */
[--C-:B------:R-:W-:Y:S01]  /*13c0*/  SHF.R.S32.HI R15, RZ, 0x1f, R14.reuse ;  /* 0x0000001fff0f7819 */ /* 0x100fe2000001140e */
[----:B------:R-:W-:Y:S01]  /*13d0*/  IMAD.SHL.U32 R0, R0, 0x100, RZ ;  /* 0x0000010000007824 */ /* 0x000fe200078e00ff */
[-C--:B------:R-:W-:Y:S01]  /*13e0*/  LOP3.LUT R94, R5, R6.reuse, RZ, 0x3c, !PT ;  /* 0x00000006055e7212 */ /* 0x080fe200078e3cff */
[----:B------:R-:W-:Y:S01]  /*13f0*/  IMAD R77, R77, c[0x0][0x268], RZ ;  /* 0x00009a004d4d7a24 */ /* 0x000fe200078e02ff */
[----:B------:R-:W-:Y:S01]  /*1400*/  LOP3.LUT R3, R3, 0x7ffff800, RZ, 0xc0, !PT ;  /* 0x7ffff80003037812 */ /* 0x000fe200078ec0ff */
[--C-:B------:R-:W-:Y:S01]  /*1410*/  IMAD.WIDE.U32 R22, R109, c[0x0][0x290], R14.reuse ;  /* 0x0000a4006d167a25 */ /* 0x100fe200078e000e */
[----:B------:R-:W-:Y:S01]  /*1420*/  LOP3.LUT R95, R95, 0x7ffff800, RZ, 0xc0, !PT ;  /* 0x7ffff8005f5f7812 */ /* 0x000fe200078ec0ff */
[----:B------:R-:W-:Y:S01]  /*1430*/  USHF.L.U64.HI UR13, UR4, UR6, UR5 ;  /* 0x00000006040d7299 */ /* 0x000fe20008010205 */
[-C--:B------:R-:W-:Y:S01]  /*1440*/  LOP3.LUT R2, R9, R6.reuse, RZ, 0x3c, !PT ;  /* 0x0000000609027212 */ /* 0x080fe200078e3cff */
[----:B------:R-:W-:Y:S01]  /*1450*/  IMAD.WIDE.U32 R18, R109, c[0x0][0x280], R14 ;  /* 0x0000a0006d127a25 */ /* 0x000fe200078e000e */
[--C-:B------:R-:W-:Y:S01]  /*1460*/  IADD3 R94, R94, R3, R91.reuse ;  /* 0x000000035e5e7210 */ /* 0x100fe20007ffe05b */
[----:B------:R-:W-:Y:S01]  /*1470*/  USHF.L.U32 UR14, UR4, 0x5, URZ ;  /* 0x00000005040e7899 */ /* 0x000fe2000800063f */
[----:B------:R-:W-:Y:S01]  /*1480*/  IADD3 R95, R2, R95, R91 ;  /* 0x0000005f025f7210 */ /* 0x000fe20007ffe05b */
[----:B------:R-:W-:Y:S01]  /*1490*/  IMAD.IADD R117, R116, 0x1, R23 ;  /* 0x0000000174757824 */ /* 0x000fe200078e0217 */
[----:B-----5:R-:W-:Y:S01]  /*14a0*/  SHF.R.S32.HI R3, RZ, 0x1f, R66 ;  /* 0x0000001fff037819 */ /* 0x020fe20000011442 */
[----:B------:R-:W-:Y:S01]  /*14b0*/  IMAD.IADD R115, R114, 0x1, R19 ;  /* 0x0000000172737824 */ /* 0x000fe200078e0213 */
[----:B------:R-:W-:Y:S01]  /*14c0*/  LOP3.LUT R2, R7, 0x38, R98, 0xf8, !PT ;  /* 0x0000003807027812 */ /* 0x000fe200078ef862 */
[----:B------:R-:W-:Y:S01]  /*14d0*/  IMAD.MOV.U32 R116, RZ, RZ, R22 ;  /* 0x000000ffff747224 */ /* 0x000fe200078e0016 */
[----:B------:R-:W-:Y:S01]  /*14e0*/  LOP3.LUT R102, R102, 0xff, RZ, 0xc0, !PT ;  /* 0x000000ff66667812 */ /* 0x000fe200078ec0ff */
[C---:B------:R-:W-:Y:S01]  /*14f0*/  IMAD R69, R3.reuse, c[0x0][0x290], RZ ;  /* 0x0000a40003457a24 */ /* 0x040fe200078e02ff */
[----:B------:R-:W-:Y:S01]  /*1500*/  LOP3.LUT R2, R2, R6, RZ, 0x3c, !PT ;  /* 0x0000000602027212 */ /* 0x000fe200078e3cff */
[----:B------:R-:W-:Y:S01]  /*1510*/  IMAD.MOV.U32 R114, RZ, RZ, R18 ;  /* 0x000000ffff727224 */ /* 0x000fe200078e0012 */
[----:B------:R-:W-:Y:S01]  /*1520*/  LOP3.LUT R0, R0, 0x7ffff800, RZ, 0xc0, !PT ;  /* 0x7ffff80000007812 */ /* 0x000fe200078ec0ff */
[----:B------:R-:W-:Y:S01]  /*1530*/  IMAD R3, R3, c[0x0][0x280], RZ ;  /* 0x0000a00003037a24 */ /* 0x000fe200078e02ff */
[----:B------:R-:W-:Y:S01]  /*1540*/  ULDC.64 UR4, c[0x0][0x1e0] ;  /* 0x0000780000047ab9 */ /* 0x000fe20000000a00 */
[----:B------:R-:W-:Y:S01]  /*1550*/  IMAD.SHL.U32 R104, R102, 0x8, RZ ;  /* 0x0000000866687824 */ /* 0x000fe200078e00ff */
[----:B------:R-:W-:Y:S01]  /*1560*/  IADD3 R91, R2, R0, R91 ;  /* 0x00000000025b7210 */ /* 0x000fe20007ffe05b */
[----:B------:R-:W-:Y:S01]  /*1570*/  IMAD.SHL.U32 R103, R102, 0x4, RZ ;  /* 0x0000000466677824 */ /* 0x000fe200078e00ff */
[----:B------:R-:W-:Y:S01]  /*1580*/  USHF.L.U64.HI UR5, UR4, UR6, UR5 ;  /* 0x0000000604057299 */ /* 0x000fe20008010205 */
[----:B------:R-:W-:Y:S01]  /*1590*/  IMAD R77, R124, c[0x0][0x26c], R77 ;  /* 0x00009b007c4d7a24 */ /* 0x000fe200078e024d */
[----:B------:R-:W-:Y:S01]  /*15a0*/  IADD3 R73, P1, P0, R128, R132, R16 ;  /* 0x0000008480497210 */ /* 0x000fe2000783e010 */
[----:B------:R-:W-:Y:S01]  /*15b0*/  IMAD.SHL.U32 R102, R102, 0x2, RZ ;  /* 0x0000000266667824 */ /* 0x000fe200078e00ff */
[----:B------:R-:W-:Y:S01]  /*15c0*/  LOP3.LUT R101, R101, 0xfffffff8, RZ, 0xc0, !PT ;  /* 0xfffffff865657812 */ /* 0x000fe200078ec0ff */
[----:B------:R-:W-:Y:S01]  /*15d0*/  IMAD R69, R66, c[0x0][0x294], R69 ;  /* 0x0000a50042457a24 */ /* 0x000fe200078e0245 */
[----:B------:R-:W-:Y:S01]  /*15e0*/  LOP3.LUT R100, R100, 0xfffffff8, RZ, 0xc0, !PT ;  /* 0xfffffff864647812 */ /* 0x000fe200078ec0ff */
[----:B------:R-:W-:Y:S01]  /*15f0*/  IMAD.WIDE.U32 R120, R66, c[0x0][0x290], R120 ;  /* 0x0000a40042787a25 */ /* 0x000fe200078e0078 */
[----:B------:R-:W-:Y:S01]  /*1600*/  USHF.L.U32 UR6, UR4, 0x5, URZ ;  /* 0x0000000504067899 */ /* 0x000fe2000800063f */
[----:B------:R-:W-:-:S02]  /*1610*/  IADD3 R10, R14, 0x20, RZ ;  /* 0x000000200e0a7810 */ /* 0x000fc40007ffe0ff */
[----:B------:R-:W-:Y:S01]  /*1620*/  IMAD.WIDE.U32 R124, R124, c[0x0][0x268], R20 ;  /* 0x00009a007c7c7a25 */ /* 0x000fe200078e0014 */
[----:B------:R-:W-:Y:S01]  /*1630*/  ULDC.U8 UR4, c[0x0][0x298] ;  /* 0x0000a60000047ab9 */ /* 0x000fe20000000000 */
[----:B------:R-:W-:Y:S02]  /*1640*/  IADD3 R9, R14, 0x60, RZ ;  /* 0x000000600e097810 */ /* 0x000fe40007ffe0ff */
[C---:B------:R-:W-:Y:S01]  /*1650*/  IMAD R3, R66.reuse, c[0x0][0x284], R3 ;  /* 0x0000a10042037a24 */ /* 0x040fe200078e0203 */
[----:B------:R-:W-:Y:S01]  /*1660*/  IADD3.X R72, R79, R80, R17, P1, P0 ;  /* 0x000000504f487210 */ /* 0x000fe20000fe0411 */
[C---:B------:R-:W-:Y:S01]  /*1670*/  IMAD.WIDE.U32 R118, R66.reuse, c[0x0][0x280], R118 ;  /* 0x0000a00042767a25 */ /* 0x040fe200078e0076 */
[----:B------:R-:W-:Y:S02]  /*1680*/  LOP3.LUT R105, R105, 0x10, RZ, 0xc0, !PT ;  /* 0x0000001069697812 */ /* 0x000fe400078ec0ff */
[----:B------:R-:W-:Y:S01]  /*1690*/  ISETP.NE.AND P5, PT, RZ, UR4, PT ;  /* 0x00000004ff007c0c */ /* 0x000fe2000bfa5270 */
[----:B------:R-:W-:Y:S01]  /*16a0*/  IMAD.WIDE.U32 R116, R66, c[0x0][0x290], R116 ;  /* 0x0000a40042747a25 */ /* 0x000fe200078e0074 */
[----:B------:R-:W-:-:S02]  /*16b0*/  LOP3.LUT R104, R104, 0x10, RZ, 0xc0, !PT ;  /* 0x0000001068687812 */ /* 0x000fc400078ec0ff */
[----:B------:R-:W-:Y:S01]  /*16c0*/  LOP3.LUT R103, R103, 0x10, RZ, 0xc0, !PT ;  /* 0x0000001067677812 */ /* 0x000fe200078ec0ff */
[----:B------:R-:W-:Y:S01]  /*16d0*/  IMAD.WIDE.U32 R114, R66, c[0x0][0x280], R114 ;  /* 0x0000a00042727a25 */ /* 0x000fe200078e0072 */
[----:B------:R-:W-:Y:S02]  /*16e0*/  LOP3.LUT R102, R102, 0x10, RZ, 0xc0, !PT ;  /* 0x0000001066667812 */ /* 0x000fe400078ec0ff */
[----:B------:R-:W-:Y:S01]  /*16f0*/  SHF.R.S32.HI R92, RZ, 0x1f, R101 ;  /* 0x0000001fff5c7819 */ /* 0x000fe20000011465 */
[----:B------:R-:W-:Y:S01]  /*1700*/  IMAD.IADD R71, R121, 0x1, R69 ;  /* 0x0000000179477824 */ /* 0x000fe200078e0245 */
[----:B------:R-:W-:Y:S01]  /*1710*/  SHF.R.S32.HI R90, RZ, 0x1f, R100 ;  /* 0x0000001fff5a7819 */ /* 0x000fe20000011464 */
[----:B------:R-:W-:Y:S01]  /*1720*/  IMAD.IADD R77, R125, 0x1, R77 ;  /* 0x000000017d4d7824 */ /* 0x000fe200078e024d */
[----:B------:R-:W-:Y:S01]  /*1730*/  SHF.R.S32.HI R88, RZ, 0x1f, R99 ;  /* 0x0000001fff587819 */ /* 0x000fe20000011463 */
[----:B------:R-:W-:Y:S01]  /*1740*/  IMAD.IADD R75, R123, 0x1, R75 ;  /* 0x000000017b4b7824 */ /* 0x000fe200078e024b */
[----:B------:R-:W-:Y:S01]  /*1750*/  SHF.R.S32.HI R86, RZ, 0x1f, R98 ;  /* 0x0000001fff567819 */ /* 0x000fe20000011462 */
[----:B------:R-:W-:-:S02]  /*1760*/  IMAD.IADD R70, R119, 0x1, R3 ;  /* 0x0000000177467824 */ /* 0x000fc400078e0203 */
[----:B------:R-:W-:Y:S02]  /*1770*/  IMAD.IADD R69, R69, 0x1, R117 ;  /* 0x0000000145457824 */ /* 0x000fe400078e0275 */
[----:B------:R-:W-:Y:S02]  /*1780*/  IMAD.IADD R68, R3, 0x1, R115 ;  /* 0x0000000103447824 */ /* 0x000fe400078e0273 */
[----:B------:R-:W-:Y:S02]  /*1790*/  IMAD.SHL.U32 R95, R95, 0x2, RZ ;  /* 0x000000025f5f7824 */ /* 0x000fe400078e00ff */
[----:B------:R-:W-:Y:S02]  /*17a0*/  IMAD.SHL.U32 R93, R93, 0x2, RZ ;  /* 0x000000025d5d7824 */ /* 0x000fe400078e00ff */
[----:B------:R-:W-:Y:S02]  /*17b0*/  IMAD.SHL.U32 R94, R94, 0x2, RZ ;  /* 0x000000025e5e7824 */ /* 0x000fe400078e00ff */
[----:B------:R-:W-:Y:S01]  /*17c0*/  IMAD.SHL.U32 R91, R91, 0x2, RZ ;  /* 0x000000025b5b7824 */ /* 0x000fe200078e00ff */
[----:B------:R-:W-:Y:S06]  /*17d0*/  BAR.SYNC.DEFER_BLOCKING 0x0 ;  /* 0x0000000000007b1d */ /* 0x000fec0000010000 */
.L_x_75:
[----:B------:R-:W-:Y:S04]  /*17e0*/  DEPBAR.LE SB0, 0x0 ;  /* 0x000080000000791a */ /* 0x000fe80000000000 */
[----:B------:R-:W-:Y:S01]  /*17f0*/  BAR.SYNC.DEFER_BLOCKING 0x0 ;  /* 0x0000000000007b1d */ /* 0x000fe20000010000 */
[C---:B-1----:R-:W-:Y:S02]  /*1800*/  IMAD R5, R82.reuse, UR5, RZ ;  /* 0x0000000552057c24 */ /* 0x042fe4000f8e02ff */
[----:B-----5:R-:W-:Y:S04]  /*1810*/  IMAD.WIDE.U32 R18, R82, UR6, RZ ;  /* 0x0000000652127c25 */ /* 0x020fe8000f8e00ff */
[----:B------:R-:W-:Y:S01]  /*1820*/  IMAD R5, R81, UR6, R5 ;  /* 0x0000000651057c24 */ /* 0x000fe2000f8e0205 */
[----:B------:R-:W-:Y:S04]  /*1830*/  IADD3 R3, P1, R73, R18, RZ ;  /* 0x0000001249037210 */ /* 0x000fe80007f3e0ff */
[----:B------:R-:W-:Y:S02]  /*1840*/  IADD3 R5, R19, R5, RZ ;  /* 0x0000000513057210 */ /* 0x000fe40007ffe0ff */
[----:B------:R-:W-:Y:S02]  /*1850*/  LEA R54, P0, R3, c[0x0][0x1c8], 0x1 ;  /* 0x0000720003367a11 */ /* 0x000fe400078008ff */
[----:B------:R-:W-:Y:S04]  /*1860*/  IADD3.X R0, R5, R72, RZ, P1, !PT ;  /* 0x0000004805007210 */ /* 0x000fe80000ffe4ff */
[----:B------:R-:W-:Y:S01]  /*1870*/  LEA.HI.X R55, R3, c[0x0][0x1cc], R0, 0x1, P0 ;  /* 0x0000730003377a11 */ /* 0x000fe200000f0c00 */
[----:B------:R-:W-:Y:S01]  /*1880*/  BSSY B1, `(.L_x_57) ;  /* 0x0000260000017945 */ /* 0x000fe20003800000 */
[----:B------:R-:W-:-:S05]  /*1890*/  @!P6 BRA `(.L_x_58) ;  /* 0x000024e00000e947 */ /* 0x000fca0003800000 */
[----:B------:R-:W-:Y:S01]  /*18a0*/  IMAD R3, R82, UR13, RZ ;  /* 0x0000000d52037c24 */ /* 0x000fe2000f8e02ff */
[----:B------:R-:W-:Y:S01]  /*18b0*/  IMNMX R67, R96, 0x20, PT ;  /* 0x0000002060437817 */ /* 0x000fe20003800200 */
[C---:B------:R-:W-:Y:S02]  /*18c0*/  IMAD R13, R82.reuse, UR9, RZ ;  /* 0x00000009520d7c24 */ /* 0x040fe4000f8e02ff */
[C---:B------:R-:W-:Y:S04]  /*18d0*/  IMAD.WIDE.U32 R20, R82.reuse, UR14, RZ ;  /* 0x0000000e52147c25 */ /* 0x040fe8000f8e00ff */
[----:B------:R-:W-:Y:S04]  /*18e0*/  IMAD.WIDE.U32 R6, R82, UR12, RZ ;  /* 0x0000000c52067c25 */ /* 0x000fe8000f8e00ff */
[C---:B------:R-:W-:Y:S02]  /*18f0*/  IMAD R3, R81.reuse, UR14, R3 ;  /* 0x0000000e51037c24 */ /* 0x040fe4000f8e0203 */
[----:B------:R-:W-:Y:S03]  /*1900*/  IMAD R13, R81, UR12, R13 ;  /* 0x0000000c510d7c24 */ /* 0x000fe6000f8e020d */
[----:B------:R-:W-:Y:S02]  /*1910*/  IADD3 R3, R21, R3, RZ ;  /* 0x0000000315037210 */ /* 0x000fe40007ffe0ff */
[----:B------:R-:W-:Y:S01]  /*1920*/  IADD3 R0, R7, R13, RZ ;  /* 0x0000000d07007210 */ /* 0x000fe20007ffe0ff */
[----:B------:R-:W-:-:S05]  /*1930*/  @!P5 BRA `(.L_x_59) ;  /* 0x000012600000d947 */ /* 0x000fca0003800000 */
[----:B------:R-:W-:Y:S01]  /*1940*/  ISETP.GE.AND P4, PT, R109, R67, PT ;  /* 0x000000436d00720c */ /* 0x000fe20003f86270 */
[----:B------:R-:W-:Y:S01]  /*1950*/  BSSY B0, `(.L_x_60) ;  /* 0x0000026000007945 */ /* 0x000fe20003800000 */
[----:B------:R-:W-:Y:S01]  /*1960*/  CS2R R18, SRZ ;  /* 0x0000000000127805 */ /* 0x000fe2000001ff00 */
[----:B------:R-:W-:Y:S01]  /*1970*/  CS2R R26, SRZ ;  /* 0x00000000001a7805 */ /* 0x000fe2000001ff00 */
[----:B------:R-:W-:Y:S01]  /*1980*/  CS2R R32, SRZ ;  /* 0x0000000000207805 */ /* 0x000fe2000001ff00 */
[----:B------:R-:W-:Y:S01]  /*1990*/  CS2R R30, SRZ ;  /* 0x00000000001e7805 */ /* 0x000fe2000001ff00 */
[----:B------:R-:W-:Y:S01]  /*19a0*/  CS2R R42, SRZ ;  /* 0x00000000002a7805 */ /* 0x000fe2000001ff00 */
[----:B------:R-:W-:Y:S01]  /*19b0*/  CS2R R46, SRZ ;  /* 0x00000000002e7805 */ /* 0x000fe2000001ff00 */
[----:B------:R-:W-:Y:S01]  /*19c0*/  CS2R R50, SRZ ;  /* 0x0000000000327805 */ /* 0x000fe2000001ff00 */
[----:B------:R-:W-:Y:S04]  /*19d0*/  CS2R R52, SRZ ;  /* 0x0000000000347805 */ /* 0x000fe8000001ff00 */
[----:B------:R-:W-:-:S05]  /*19e0*/  @P4 BRA `(.L_x_61) ;  /* 0x000001c000004947 */ /* 0x000fca0003800000 */
[----:B------:R-:W-:Y:S01]  /*19f0*/  IADD3 R20, P1, R114, R20, RZ ;  /* 0x0000001472147210 */ /* 0x000fe20007f3e0ff */
[----:B------:R-:W-:Y:S01]  /*1a00*/  CS2R R30, SRZ ;  /* 0x00000000001e7805 */ /* 0x000fe2000001ff00 */
[----:B------:R-:W-:Y:S01]  /*1a10*/  IADD3 R6, P0, R116, R6, RZ ;  /* 0x0000000674067210 */ /* 0x000fe20007f1e0ff */
[----:B------:R-:W-:Y:S01]  /*1a20*/  CS2R R32, SRZ ;  /* 0x0000000000207805 */ /* 0x000fe2000001ff00 */
[----:B------:R-:W-:Y:S01]  /*1a30*/  ISETP.GE.AND P3, PT, R14, c[0x0][0x27c], PT ;  /* 0x00009f000e007a0c */ /* 0x000fe20003f66270 */
[----:B------:R-:W-:Y:S01]  /*1a40*/  IMAD.X R3, R3, 0x1, R68, P1 ;  /* 0x0000000103037824 */ /* 0x000fe200008e0644 */
[----:B------:R-:W-:Y:S01]  /*1a50*/  LEA R22, P1, R20, c[0x0][0x270], 0x1 ;  /* 0x00009c0014167a11 */ /* 0x000fe200078208ff */
[----:B------:R-:W-:Y:S01]  /*1a60*/  IMAD.X R5, R0, 0x1, R69, P0 ;  /* 0x0000000100057824 */ /* 0x000fe200000e0645 */
[----:B------:R-:W-:Y:S01]  /*1a70*/  LEA R2, P0, R6, c[0x0][0x288], 0x1 ;  /* 0x0000a20006027a11 */ /* 0x000fe200078008ff */
[----:B------:R-:W-:Y:S01]  /*1a80*/  CS2R R26, SRZ ;  /* 0x00000000001a7805 */ /* 0x000fe2000001ff00 */
[----:B------:R-:W-:Y:S01]  /*1a90*/  LEA.HI.X R23, R20, c[0x0][0x274], R3, 0x1, P1 ;  /* 0x00009d0014177a11 */ /* 0x000fe200008f0c03 */
[----:B------:R-:W-:Y:S01]  /*1aa0*/  CS2R R18, SRZ ;  /* 0x0000000000127805 */ /* 0x000fe2000001ff00 */
[----:B------:R-:W-:Y:S01]  /*1ab0*/  LEA.HI.X R3, R6, c[0x0][0x28c], R5, 0x1, P0 ;  /* 0x0000a30006037a11 */ /* 0x000fe200000f0c05 */
[----:B------:R-:W-:Y:S01]  /*1ac0*/  CS2R R52, SRZ ;  /* 0x0000000000347805 */ /* 0x000fe2000001ff00 */
[----:B------:R-:W-:Y:S01]  /*1ad0*/  ISETP.GE.AND P2, PT, R10, c[0x0][0x27c], PT ;  /* 0x00009f000a007a0c */ /* 0x000fe20003f46270 */
[----:B------:R-:W-:Y:S01]  /*1ae0*/  CS2R R50, SRZ ;  /* 0x0000000000327805 */ /* 0x000fe2000001ff00 */
[----:B------:R-:W-:Y:S01]  /*1af0*/  ISETP.GE.AND P1, PT, R12, c[0x0][0x27c], PT ;  /* 0x00009f000c007a0c */ /* 0x000fe20003f26270 */
[----:B------:R1:W5:Y:S01]  /*1b00*/  @!P3 LDG.E.64 R30, [R22.64] ;  /* 0x0000000a161eb981 */ /* 0x000362000c1e1b00 */
[----:B------:R-:W-:Y:S01]  /*1b10*/  ISETP.GE.AND P0, PT, R9, c[0x0][0x27c], PT ;  /* 0x00009f0009007a0c */ /* 0x000fe20003f06270 */
[----:B------:R-:W-:Y:S01]  /*1b20*/  CS2R R46, SRZ ;  /* 0x00000000002e7805 */ /* 0x000fe2000001ff00 */
[----:B------:R-:W-:Y:S01]  /*1b30*/  CS2R R42, SRZ ;  /* 0x00000000002a7805 */ /* 0x000fe2000001ff00 */
[----:B------:R1:W5:Y:S06]  /*1b40*/  @!P3 LDG.E.64 R52, [R2.64] ;  /* 0x0000000a0234b981 */ /* 0x00036c000c1e1b00 */
[----:B------:R1:W5:Y:S04]  /*1b50*/  @!P2 LDG.E.64 R32, [R22.64+0x40] ;  /* 0x0000400a1620a981 */ /* 0x000368000c1e1b00 */
[----:B------:R1:W5:Y:S04]  /*1b60*/  @!P1 LDG.E.64 R26, [R22.64+0x80] ;  /* 0x0000800a161a9981 */ /* 0x000368000c1e1b00 */
[----:B------:R1:W5:Y:S04]  /*1b70*/  @!P0 LDG.E.64 R18, [R22.64+0xc0] ;  /* 0x0000c00a16128981 */ /* 0x000368000c1e1b00 */
[----:B------:R1:W5:Y:S04]  /*1b80*/  @!P2 LDG.E.64 R50, [R2.64+0x40] ;  /* 0x0000400a0232a981 */ /* 0x000368000c1e1b00 */
[----:B------:R1:W5:Y:S04]  /*1b90*/  @!P1 LDG.E.64 R46, [R2.64+0x80] ;  /* 0x0000800a022e9981 */ /* 0x000368000c1e1b00 */
[----:B------:R1:W5:Y:S02]  /*1ba0*/  @!P0 LDG.E.64 R42, [R2.64+0xc0] ;  /* 0x0000c00a022a8981 */ /* 0x000364000c1e1b00 */
.L_x_61:
[----:B------:R-:W-:Y:S05]  /*1bb0*/  BSYNC B0 ;  /* 0x0000000000007941 */ /* 0x000fea0003800000 */
.L_x_60:
[----:B------:R-:W-:-:S05]  /*1bc0*/  @P4 BRA `(.L_x_62) ;  /* 0x000022b000004947 */ /* 0x000fca0003800000 */
[----:B------:R-:W-:Y:S01]  /*1bd0*/  ISETP.GE.AND P0, PT, R16, c[0x0][0x1d4], PT ;  /* 0x0000750010007a0c */ /* 0x000fe20003f06270 */
[----:B-1---5:R-:W-:Y:S01]  /*1be0*/  IMAD.MOV.U32 R2, RZ, RZ, R26 ;  /* 0x000000ffff027224 */ /* 0x022fe200078e001a */
[----:B------:R-:W-:Y:S01]  /*1bf0*/  BSSY B0, `(.L_x_63) ;  /* 0x0000050000007945 */ /* 0x000fe20003800000 */
[----:B------:R-:W-:Y:S02]  /*1c00*/  IMAD.MOV.U32 R0, RZ, RZ, R27 ;  /* 0x000000ffff007224 */ /* 0x000fe400078e001b */
[----:B------:R-:W-:Y:S01]  /*1c10*/  IMAD.MOV.U32 R21, RZ, RZ, R42 ;  /* 0x000000ffff157224 */ /* 0x000fe200078e002a */
[----:B------:R-:W-:Y:S01]  /*1c20*/  PRMT R8, R2, 0x7610, R8 ;  /* 0x0000761002087816 */ /* 0x000fe20000000008 */
        /* <DEDUP_REMOVED lines=17> */
[----:B------:R-:W-:Y:S02]  /*1d40*/  PRMT R44, R22, 0x7610, R44 ;  /* 0x00007610162c7816 */ /* 0x000fe4000000002c */
[----:B------:R-:W-:Y:S02]  /*1d50*/  PRMT R49, R21, 0x7610, R49 ;  /* 0x0000761015317816 */ /* 0x000fe40000000031 */
[----:B------:R-:W-:Y:S01]  /*1d60*/  PRMT R48, R20, 0x7610, R48 ;  /* 0x0000761014307816 */ /* 0x000fe20000000030 */
[----:B------:R-:W-:-:S05]  /*1d70*/  @P0 BRA `(.L_x_64) ;  /* 0x0000037000000947 */ /* 0x000fca0003800000 */
[----:B------:R-:W-:Y:S01]  /*1d80*/  ISETP.GE.AND P0, PT, R14, c[0x0][0x27c], PT ;  /* 0x00009f000e007a0c */ /* 0x000fe20003f06270 */
[----:B------:R-:W1:Y:S01]  /*1d90*/  LDS.128 R20, [R106+0xc080] ;  /* 0x00c080006a147984 */ /* 0x000e620000000c00 */
[----:B------:R-:W-:Y:S01]  /*1da0*/  MOV R28, R30 ;  /* 0x0000001e001c7202 */ /* 0x000fe20000000f00 */
[----:B------:R-:W-:Y:S02]  /*1db0*/  IMAD.MOV.U32 R36, RZ, RZ, R52 ;  /* 0x000000ffff247224 */ /* 0x000fe400078e0034 */
[----:B------:R-:W-:Y:S02]  /*1dc0*/  IMAD.MOV.U32 R25, RZ, RZ, R31 ;  /* 0x000000ffff197224 */ /* 0x000fe400078e001f */
[--C-:B------:R-:W-:Y:S06]  /*1dd0*/  IMAD.MOV.U32 R39, RZ, RZ, R53.reuse ;  /* 0x000000ffff277224 */ /* 0x100fec00078e0035 */
[----:B------:R-:W-:Y:S02]  /*1de0*/  @!P0 SHF.R.U64 R35, R52, 0x10, R53 ;  /* 0x0000001034238819 */ /* 0x000fe40000001235 */
[--C-:B------:R-:W-:Y:S02]  /*1df0*/  @!P0 SHF.R.U64 R29, R30, 0x10, R31.reuse ;  /* 0x000000101e1d8819 */ /* 0x100fe4000000121f */
[----:B------:R-:W-:Y:S02]  /*1e00*/  @!P0 SHF.R.U32.HI R30, RZ, 0x10, R31 ;  /* 0x00000010ff1e8819 */ /* 0x000fe4000001161f */
[----:B------:R-:W-:Y:S02]  /*1e10*/  @!P0 PRMT R36, R36, 0x5410, R35 ;  /* 0x0000541024248816 */ /* 0x000fe40000000023 */
[----:B------:R-:W-:Y:S02]  /*1e20*/  @!P0 PRMT R28, R28, 0x5410, R29 ;  /* 0x000054101c1c8816 */ /* 0x000fe4000000001d */
[----:B------:R-:W-:Y:S01]  /*1e30*/  @!P0 PRMT R25, R25, 0x5410, R30 ;  /* 0x0000541019198816 */ /* 0x000fe2000000001e */
[C---:B------:R-:W-:Y:S01]  /*1e40*/  @!P0 IMAD.U32 R35, R36.reuse, 0x10000, RZ ;  /* 0x0001000024238824 */ /* 0x040fe200078e00ff */
[----:B------:R-:W-:Y:S02]  /*1e50*/  @!P0 SHF.R.U32.HI R34, RZ, 0x10, R53 ;  /* 0x00000010ff228819 */ /* 0x000fe40000011635 */
[----:B------:R-:W-:Y:S02]  /*1e60*/  @!P0 LOP3.LUT R36, R36, 0xffff0000, RZ, 0xc0, !PT ;  /* 0xffff000024248812 */ /* 0x000fe400078ec0ff */
[C---:B------:R-:W-:Y:S02]  /*1e70*/  @!P0 SHF.L.U32 R29, R28.reuse, 0x10, RZ ;  /* 0x000000101c1d8819 */ /* 0x040fe400000006ff */
[----:B------:R-:W-:Y:S02]  /*1e80*/  @!P0 PRMT R39, R39, 0x5410, R34 ;  /* 0x0000541027278816 */ /* 0x000fe40000000022 */
[----:B------:R-:W-:Y:S01]  /*1e90*/  @!P0 LOP3.LUT R28, R28, 0xffff0000, RZ, 0xc0, !PT ;  /* 0xffff00001c1c8812 */ /* 0x000fe200078ec0ff */
[C---:B-1----:R-:W-:Y:S01]  /*1ea0*/  @!P0 IMAD.U32 R34, R20.reuse, 0x10000, RZ ;  /* 0x0001000014228824 */ /* 0x042fe200078e00ff */
[----:B------:R-:W-:Y:S02]  /*1eb0*/  @!P0 LOP3.LUT R30, R20, 0xffff0000, RZ, 0xc0, !PT ;  /* 0xffff0000141e8812 */ /* 0x000fe400078ec0ff */
[C---:B------:R-:W-:Y:S02]  /*1ec0*/  @!P0 LOP3.LUT R31, R21.reuse, 0xffff0000, RZ, 0xc0, !PT ;  /* 0xffff0000151f8812 */ /* 0x040fe400078ec0ff */
[----:B------:R-:W-:Y:S01]  /*1ed0*/  @!P0 SHF.L.U32 R37, R21, 0x10, RZ ;  /* 0x0000001015258819 */ /* 0x000fe200000006ff */
[C---:B------:R-:W-:Y:S01]  /*1ee0*/  @!P0 FMUL.FTZ R57, R30.reuse, R35 ;  /* 0x000000231e398220 */ /* 0x040fe20000410000 */
[----:B------:R-:W-:Y:S01]  /*1ef0*/  @!P0 SHF.L.U32 R38, R23, 0x10, RZ ;  /* 0x0000001017268819 */ /* 0x000fe200000006ff */
[----:B------:R-:W-:Y:S02]  /*1f00*/  @!P0 FMUL.FTZ R59, R31, R36 ;  /* 0x000000241f3b8220 */ /* 0x000fe40000410000 */
[-C--:B------:R-:W-:Y:S01]  /*1f10*/  @!P0 FMUL.FTZ R0, R30, R29.reuse ;  /* 0x0000001d1e008220 */ /* 0x080fe20000410000 */
[----:B------:R-:W-:Y:S01]  /*1f20*/  @!P0 LOP3.LUT R30, R23, 0xffff0000, RZ, 0xc0, !PT ;  /* 0xffff0000171e8812 */ /* 0x000fe200078ec0ff */
[----:B------:R-:W-:Y:S01]  /*1f30*/  @!P0 FFMA.FTZ R57, R34, R29, -R57 ;  /* 0x0000001d22398223 */ /* 0x000fe20000010839 */
[C---:B------:R-:W-:Y:S01]  /*1f40*/  @!P0 LOP3.LUT R29, R22.reuse, 0xffff0000, RZ, 0xc0, !PT ;  /* 0xffff0000161d8812 */ /* 0x040fe200078ec0ff */
[-C--:B------:R-:W-:Y:S02]  /*1f50*/  @!P0 FMUL.FTZ R2, R31, R28.reuse ;  /* 0x0000001c1f028220 */ /* 0x080fe40000410000 */
[----:B------:R-:W-:Y:S02]  /*1f60*/  @!P0 FFMA.FTZ R59, R37, R28, -R59 ;  /* 0x0000001c253b8223 */ /* 0x000fe4000001083b */
[C---:B------:R-:W-:Y:S01]  /*1f70*/  @!P0 IMAD.U32 R28, R25.reuse, 0x10000, RZ ;  /* 0x00010000191c8824 */ /* 0x040fe200078e00ff */
[----:B------:R-:W-:Y:S01]  /*1f80*/  @!P0 LOP3.LUT R25, R25, 0xffff0000, RZ, 0xc0, !PT ;  /* 0xffff000019198812 */ /* 0x000fe200078ec0ff */
[----:B------:R-:W-:Y:S01]  /*1f90*/  @!P0 FFMA.FTZ R0, R35, R34, R0 ;  /* 0x0000002223008223 */ /* 0x000fe20000010000 */
[----:B------:R-:W-:Y:S01]  /*1fa0*/  @!P0 SHF.L.U32 R35, R22, 0x10, RZ ;  /* 0x0000001016238819 */ /* 0x000fe200000006ff */
[C---:B------:R-:W-:Y:S01]  /*1fb0*/  @!P0 IMAD.U32 R34, R39.reuse, 0x10000, RZ ;  /* 0x0001000027228824 */ /* 0x040fe200078e00ff */
[----:B------:R-:W-:Y:S01]  /*1fc0*/  @!P0 LOP3.LUT R39, R39, 0xffff0000, RZ, 0xc0, !PT ;  /* 0xffff000027278812 */ /* 0x000fe200078ec0ff */
[C---:B------:R-:W-:Y:S01]  /*1fd0*/  @!P0 FMUL.FTZ R3, R29.reuse, R28 ;  /* 0x0000001c1d038220 */ /* 0x040fe20000410000 */
[----:B------:R-:W-:Y:S01]  /*1fe0*/  @!P0 F2FP.BF16.PACK_AB R57, R0, R57 ;  /* 0x000000390039823e */ /* 0x000fe200000010ff */
[----:B------:R-:W-:Y:S02]  /*1ff0*/  @!P0 FMUL.FTZ R56, R29, R34 ;  /* 0x000000221d388220 */ /* 0x000fe40000410000 */
[C---:B------:R-:W-:Y:S02]  /*2000*/  @!P0 FMUL.FTZ R58, R30.reuse, R39 ;  /* 0x000000271e3a8220 */ /* 0x040fe40000410000 */
[----:B------:R-:W-:Y:S02]  /*2010*/  @!P0 FMUL.FTZ R4, R30, R25 ;  /* 0x000000191e048220 */ /* 0x000fe40000410000 */
[----:B------:R-:W-:Y:S02]  /*2020*/  @!P0 FFMA.FTZ R2, R36, R37, R2 ;  /* 0x0000002524028223 */ /* 0x000fe40000010002 */
[----:B------:R-:W-:Y:S02]  /*2030*/  @!P0 FFMA.FTZ R3, R34, R35, R3 ;  /* 0x0000002322038223 */ /* 0x000fe40000010003 */
[----:B------:R-:W-:Y:S01]  /*2040*/  @!P0 FFMA.FTZ R56, R35, R28, -R56 ;  /* 0x0000001c23388223 */ /* 0x000fe20000010838 */
[----:B------:R-:W-:Y:S01]  /*2050*/  @!P0 F2FP.BF16.PACK_AB R60, R2, R59 ;  /* 0x0000003b023c823e */ /* 0x000fe200000010ff */
[----:B------:R-:W-:Y:S02]  /*2060*/  @!P0 FFMA.FTZ R58, R38, R25, -R58 ;  /* 0x00000019263a8223 */ /* 0x000fe4000001083a */
[----:B------:R-:W-:Y:S01]  /*2070*/  @!P0 FFMA.FTZ R4, R39, R38, R4 ;  /* 0x0000002627048223 */ /* 0x000fe20000010004 */
[----:B------:R-:W-:Y:S01]  /*2080*/  @!P0 F2FP.BF16.PACK_AB R56, R3, R56 ;  /* 0x000000380338823e */ /* 0x000fe200000010ff */
[----:B------:R-:W-:Y:S01]  /*2090*/  @!P0 IMAD.MOV.U32 R20, RZ, RZ, R57 ;  /* 0x000000ffff148224 */ /* 0x000fe200078e0039 */
[----:B------:R-:W-:Y:S02]  /*20a0*/  @!P0 MOV R21, R60 ;  /* 0x0000003c00158202 */ /* 0x000fe40000000f00 */
[----:B------:R-:W-:Y:S01]  /*20b0*/  @!P0 F2FP.BF16.PACK_AB R59, R4, R58 ;  /* 0x0000003a043b823e */ /* 0x000fe200000010ff */
[----:B------:R-:W-:Y:S03]  /*20c0*/  @!P0 IMAD.MOV.U32 R22, RZ, RZ, R56 ;  /* 0x000000ffff168224 */ /* 0x000fe600078e0038 */
[----:B------:R-:W-:Y:S05]  /*20d0*/  @!P0 MOV R23, R59 ;  /* 0x0000003b00178202 */ /* 0x000fea0000000f00 */
[----:B------:R1:W-:Y:S02]  /*20e0*/  STG.E.128 [R54.64], R20 ;  /* 0x0000001436007986 */ /* 0x0003e4000c101d0a */
.L_x_64:
[----:B------:R-:W-:Y:S05]  /*20f0*/  BSYNC B0 ;  /* 0x0000000000007941 */ /* 0x000fea0003800000 */
.L_x_63:
[----:B------:R-:W-:Y:S01]  /*2100*/  ISETP.GE.AND P0, PT, R11, c[0x0][0x1d4], PT ;  /* 0x000075000b007a0c */ /* 0x000fe20003f06270 */
[----:B------:R-:W-:Y:S01]  /*2110*/  @!UPT UIADD3 URZ, URZ, URZ, URZ ;  /* 0x0000003f3f3ff290 */ /* 0x000fe2000fffe03f */
[----:B------:R-:W-:Y:S11]  /*2120*/  BSSY B0, `(.L_x_65) ;  /* 0x0000036000007945 */ /* 0x000ff60003800000 */
[----:B------:R-:W-:-:S05]  /*2130*/  @P0 BRA `(.L_x_66) ;  /* 0x0000034000000947 */ /* 0x000fca0003800000 */
[----:B------:R-:W-:Y:S01]  /*2140*/  ISETP.GE.AND P0, PT, R10, c[0x0][0x27c], PT ;  /* 0x00009f000a007a0c */ /* 0x000fe20003f06270 */
[----:B-1----:R-:W1:Y:S11]  /*2150*/  LDS.128 R20, [R106+0xd080] ;  /* 0x00d080006a147984 */ /* 0x002e760000000c00 */
[----:B------:R-:W-:Y:S01]  /*2160*/  @!UPT UIADD3 URZ, URZ, URZ, URZ ;  /* 0x0000003f3f3ff290 */ /* 0x000fe2000fffe03f */
[----:B------:R-:W-:Y:S02]  /*2170*/  @!P0 SHF.R.U64 R30, R50, 0x10, R51 ;  /* 0x00000010321e8819 */ /* 0x000fe40000001233 */
[----:B------:R-:W-:Y:S02]  /*2180*/  @!P0 SHF.R.U64 R25, R32, 0x10, R33 ;  /* 0x0000001020198819 */ /* 0x000fe40000001221 */
[----:B------:R-:W-:Y:S02]  /*2190*/  @!P0 PRMT R49, R49, 0x5410, R30 ;  /* 0x0000541031318816 */ /* 0x000fe4000000001e */
[----:B------:R-:W-:Y:S02]  /*21a0*/  @!P0 PRMT R24, R24, 0x5410, R25 ;  /* 0x0000541018188816 */ /* 0x000fe40000000019 */
[C---:B------:R-:W-:Y:S01]  /*21b0*/  @!P0 LOP3.LUT R34, R49.reuse, 0xffff0000, RZ, 0xc0, !PT ;  /* 0xffff000031228812 */ /* 0x040fe200078ec0ff */
[----:B------:R-:W-:Y:S01]  /*21c0*/  @!P0 IMAD.U32 R31, R49, 0x10000, RZ ;  /* 0x00010000311f8824 */ /* 0x000fe200078e00ff */
[----:B------:R-:W-:Y:S01]  /*21d0*/  @!P0 SHF.R.U32.HI R32, RZ, 0x10, R33 ;  /* 0x00000010ff208819 */ /* 0x000fe20000011621 */
[C---:B------:R-:W-:Y:S01]  /*21e0*/  @!P0 IMAD.U32 R25, R24.reuse, 0x10000, RZ ;  /* 0x0001000018198824 */ /* 0x040fe200078e00ff */
[----:B------:R-:W-:Y:S02]  /*21f0*/  @!P0 SHF.R.U32.HI R51, RZ, 0x10, R51 ;  /* 0x00000010ff338819 */ /* 0x000fe40000011633 */
[----:B------:R-:W-:Y:S02]  /*2200*/  @!P0 LOP3.LUT R24, R24, 0xffff0000, RZ, 0xc0, !PT ;  /* 0xffff000018188812 */ /* 0x000fe400078ec0ff */
[----:B------:R-:W-:Y:S02]  /*2210*/  @!P0 PRMT R13, R13, 0x5410, R32 ;  /* 0x000054100d0d8816 */ /* 0x000fe40000000020 */
[----:B------:R-:W-:Y:S04]  /*2220*/  @!P0 PRMT R48, R48, 0x5410, R51 ;  /* 0x0000541030308816 */ /* 0x000fe80000000033 */
[----:B------:R-:W-:Y:S01]  /*2230*/  @!P0 LOP3.LUT R37, R48, 0xffff0000, RZ, 0xc0, !PT ;  /* 0xffff000030258812 */ /* 0x000fe200078ec0ff */
[C---:B-1----:R-:W-:Y:S01]  /*2240*/  @!P0 IMAD.U32 R35, R21.reuse, 0x10000, RZ ;  /* 0x0001000015238824 */ /* 0x042fe200078e00ff */
[C---:B------:R-:W-:Y:S02]  /*2250*/  @!P0 LOP3.LUT R28, R20.reuse, 0xffff0000, RZ, 0xc0, !PT ;  /* 0xffff0000141c8812 */ /* 0x040fe400078ec0ff */
[----:B------:R-:W-:Y:S02]  /*2260*/  @!P0 LOP3.LUT R29, R21, 0xffff0000, RZ, 0xc0, !PT ;  /* 0xffff0000151d8812 */ /* 0x000fe400078ec0ff */
        /* <DEDUP_REMOVED lines=14> */
[----:B------:R-:W-:Y:S02]  /*2350*/  @!P0 IMAD.U32 R30, R48, 0x10000, RZ ;  /* 0x00010000301e8824 */ /* 0x000fe400078e00ff */
        /* <DEDUP_REMOVED lines=17> */
[----:B------:R1:W-:Y:S02]  /*2470*/  STG.E.128 [R54.64+0x80], R20 ;  /* 0x0000801436007986 */ /* 0x0003e4000c101d0a */
.L_x_66:
[----:B------:R-:W-:Y:S05]  /*2480*/  BSYNC B0 ;  /* 0x0000000000007941 */ /* 0x000fea0003800000 */
.L_x_65:
        /* <DEDUP_REMOVED lines=56> */
.L_x_68:
[----:B------:R-:W-:Y:S05]  /*2810*/  BSYNC B0 ;  /* 0x0000000000007941 */ /* 0x000fea0003800000 */
.L_x_67:
[----:B------:R-:W-:Y:S11]  /*2820*/  ISETP.GE.AND P0, PT, R107, c[0x0][0x1d4], PT ;  /* 0x000075006b007a0c */ /* 0x000ff60003f06270 */
[----:B------:R-:W-:Y:S02]  /*2830*/  @!UPT UIADD3 URZ, URZ, URZ, URZ ;  /* 0x0000003f3f3ff290 */ /* 0x000fe4000fffe03f */
        /* <DEDUP_REMOVED lines=52> */
[----:B------:R1:W-:Y:S01]  /*2b80*/  STG.E.128 [R54.64+0x180], R20 ;  /* 0x0001801436007986 */ /* 0x0003e2000c101d0a */
[----:B------:R-:W-:-:S05]  /*2b90*/  BRA `(.L_x_62) ;  /* 0x000012e000007947 */ /* 0x000fca0003800000 */
.L_x_59:
        /* <DEDUP_REMOVED lines=17> */
[----:B------:R-:W-:Y:S01]  /*2cb0*/  ISETP.GE.AND P2, PT, R11, c[0x0][0x27c], PT ;  /* 0x00009f000b007a0c */ /* 0x000fe20003f46270 */
[----:B------:R-:W-:Y:S01]  /*2cc0*/  IMAD.X R7, R0, 0x1, R71, P0 ;  /* 0x0000000100077824 */ /* 0x000fe200000e0647 */
[----:B------:R-:W-:Y:S01]  /*2cd0*/  LEA R20, P1, R2, c[0x0][0x270], 0x1 ;  /* 0x00009c0002147a11 */ /* 0x000fe200078208ff */
[----:B------:R-:W-:Y:S01]  /*2ce0*/  CS2R R54, SRZ ;  /* 0x0000000000367805 */ /* 0x000fe2000001ff00 */
[----:B------:R-:W-:Y:S01]  /*2cf0*/  LEA R6, P0, R4, c[0x0][0x288], 0x1 ;  /* 0x0000a20004067a11 */ /* 0x000fe200078008ff */
[----:B------:R-:W-:Y:S01]  /*2d00*/  CS2R R52, SRZ ;  /* 0x0000000000347805 */ /* 0x000fe2000001ff00 */
[----:B------:R-:W-:Y:S02]  /*2d10*/  LEA.HI.X R21, R2, c[0x0][0x274], R3, 0x1, P1 ;  /* 0x00009d0002157a11 */ /* 0x000fe400008f0c03 */
[----:B------:R-:W-:Y:S03]  /*2d20*/  LEA.HI.X R7, R4, c[0x0][0x28c], R7, 0x1, P0 ;  /* 0x0000a30004077a11 */ /* 0x000fe600000f0c07 */
[----:B------:R1:W5:Y:S04]  /*2d30*/  @!P3 LDG.E.128 R32, [R20.64] ;  /* 0x0000000a1420b981 */ /* 0x000368000c1e1d00 */
[----:B------:R1:W5:Y:S04]  /*2d40*/  @!P2 LDG.E.128 R24, [R20.64+0x80] ;  /* 0x0000800a1418a981 */ /* 0x000368000c1e1d00 */
[----:B------:R1:W5:Y:S04]  /*2d50*/  @!P3 LDG.E.128 R40, [R6.64] ;  /* 0x0000000a0628b981 */ /* 0x000368000c1e1d00 */
[----:B------:R1:W5:Y:S02]  /*2d60*/  @!P2 LDG.E.128 R52, [R6.64+0x80] ;  /* 0x0000800a0634a981 */ /* 0x000364000c1e1d00 */
.L_x_70:
[----:B------:R-:W-:Y:S05]  /*2d70*/  BSYNC B0 ;  /* 0x0000000000007941 */ /* 0x000fea0003800000 */
.L_x_69:
[----:B------:R-:W-:Y:S04]  /*2d80*/  IADD3 R135, P0, R132, R18, RZ ;  /* 0x0000001284877210 */ /* 0x000fe80007f1e0ff */
[----:B------:R-:W-:Y:S01]  /*2d90*/  IADD3.X R74, R5, R80, RZ, P0, !PT ;  /* 0x00000050054a7210 */ /* 0x000fe200007fe4ff */
[----:B------:R-:W-:-:S05]  /*2da0*/  @P4 BRA `(.L_x_62) ;  /* 0x000010d000004947 */ /* 0x000fca0003800000 */
[----:B------:R-:W-:Y:S01]  /*2db0*/  ISETP.GE.AND P0, PT, R16, c[0x0][0x1d4], PT ;  /* 0x0000750010007a0c */ /* 0x000fe20003f06270 */
[----:B-----5:R-:W-:Y:S01]  /*2dc0*/  IMAD.MOV.U32 R4, RZ, RZ, R26 ;  /* 0x000000ffff047224 */ /* 0x020fe200078e001a */
        /* <DEDUP_REMOVED lines=8> */
[----:B-1----:R-:W-:Y:S01]  /*2e50*/  IMAD.MOV.U32 R7, RZ, RZ, R55 ;  /* 0x000000ffff077224 */ /* 0x002fe200078e0037 */
        /* <DEDUP_REMOVED lines=9> */
[----:B------:R-:W-:Y:S01]  /*2ef0*/  LDS.128 R20, [R94+0xc080] ;  /* 0x00c080005e147984 */ /* 0x000fe20000000c00 */
[----:B------:R-:W-:Y:S01]  /*2f00*/  ISETP.GE.AND P1, PT, R99, c[0x0][0x1d4], PT ;  /* 0x0000750063007a0c */ /* 0x000fe20003f26270 */
[----:B------:R-:W-:Y:S01]  /*2f10*/  IMAD.MOV.U32 R38, RZ, RZ, R40 ;  /* 0x000000ffff267224 */ /* 0x000fe200078e0028 */
[-C--:B------:R-:W-:Y:S01]  /*2f20*/  IADD3 R76, P3, P2, R128, R135.reuse, R101 ;  /* 0x00000087804c7210 */ /* 0x080fe20007a7e065 */
[----:B------:R-:W-:Y:S01]  /*2f30*/  IMAD.MOV.U32 R37, RZ, RZ, R41 ;  /* 0x000000ffff257224 */ /* 0x000fe200078e0029 */
[----:B------:R-:W-:Y:S01]  /*2f40*/  MOV R45, R42 ;  /* 0x0000002a002d7202 */ /* 0x000fe20000000f00 */
[----:B------:R-:W-:Y:S01]  /*2f50*/  IMAD.MOV.U32 R29, RZ, RZ, R33 ;  /* 0x000000ffff1d7224 */ /* 0x000fe200078e0021 */
[CC--:B------:R-:W-:Y:S01]  /*2f60*/  IADD3.X R137, R79.reuse, R74.reuse, R92, P3, P2 ;  /* 0x0000004a4f897210 */ /* 0x0c0fe20001fe445c */
[----:B------:R-:W1:Y:S01]  /*2f70*/  LDS.128 R56, [R95+0xc080] ;  /* 0x00c080005f387984 */ /* 0x000e620000000c00 */
[----:B------:R-:W-:Y:S01]  /*2f80*/  LEA R138, P4, R76, c[0x0][0x1c8], 0x1 ;  /* 0x000072004c8a7a11 */ /* 0x000fe200078808ff */
[----:B------:R-:W-:Y:S02]  /*2f90*/  IMAD.MOV.U32 R30, RZ, RZ, R32 ;  /* 0x000000ffff1e7224 */ /* 0x000fe400078e0020 */
[----:B------:R-:W-:Y:S01]  /*2fa0*/  @!P0 SHF.R.U64 R39, R40, 0x10, R41 ;  /* 0x0000001028278819 */ /* 0x000fe20000001229 */
[----:B------:R-:W-:Y:S01]  /*2fb0*/  IMAD.MOV.U32 R49, RZ, RZ, R43 ;  /* 0x000000ffff317224 */ /* 0x000fe200078e002b */
[----:B------:R-:W-:Y:S02]  /*2fc0*/  @!P0 SHF.R.U32.HI R40, RZ, 0x10, R41 ;  /* 0x00000010ff288819 */ /* 0x000fe40000011629 */
[----:B------:R-:W-:Y:S02]  /*2fd0*/  LEA.HI.X R139, R76, c[0x0][0x1cc], R137, 0x1, P4 ;  /* 0x000073004c8b7a11 */ /* 0x000fe400020f0c89 */
[----:B------:R-:W-:Y:S02]  /*2fe0*/  @!P1 IADD3 R134, P3, P2, R128, R135, R99 ;  /* 0x0000008780869210 */ /* 0x000fe40007a7e063 */
[----:B------:R-:W-:Y:S02]  /*2ff0*/  @!P0 SHF.R.U64 R42, R42, 0x10, R43 ;  /* 0x000000102a2a8819 */ /* 0x000fe4000000122b */
[----:B------:R-:W-:Y:S02]  /*3000*/  @!P1 IADD3.X R141, R79, R74, R88, P3, P2 ;  /* 0x0000004a4f8d9210 */ /* 0x000fe40001fe4458 */
[C---:B------:R-:W-:Y:S02]  /*3010*/  @!P1 LEA R136, P2, R134.reuse, c[0x0][0x1c8], 0x1 ;  /* 0x0000720086889a11 */ /* 0x040fe400078408ff */
[----:B------:R-:W-:Y:S02]  /*3020*/  @!P0 PRMT R45, R45, 0x5410, R42 ;  /* 0x000054102d2d8816 */ /* 0x000fe4000000002a */
[----:B------:R-:W-:Y:S02]  /*3030*/  @!P1 LEA.HI.X R137, R134, c[0x0][0x1cc], R141, 0x1, P2 ;  /* 0x0000730086899a11 */ /* 0x000fe400010f0c8d */
[----:B------:R-:W-:Y:S01]  /*3040*/  @!P0 SHF.R.U64 R31, R32, 0x10, R33 ;  /* 0x00000010201f8819 */ /* 0x000fe20000001221 */
[----:B------:R-:W-:Y:S01]  /*3050*/  IMAD.MOV.U32 R32, RZ, RZ, R35 ;  /* 0x000000ffff207224 */ /* 0x000fe200078e0023 */
[----:B------:R-:W-:Y:S02]  /*3060*/  @!P0 PRMT R41, R37, 0x5410, R40 ;  /* 0x0000541025298816 */ /* 0x000fe40000000028 */
[----:B------:R-:W-:Y:S02]  /*3070*/  @!P0 PRMT R30, R30, 0x5410, R31 ;  /* 0x000054101e1e8816 */ /* 0x000fe4000000001f */
[----:B------:R-:W-:Y:S01]  /*3080*/  @!P0 SHF.R.U32.HI R44, RZ, 0x10, R43 ;  /* 0x00000010ff2c8819 */ /* 0x000fe2000001162b */
[C---:B------:R-:W-:Y:S01]  /*3090*/  @!P0 IMAD.U32 R40, R41.reuse, 0x10000, RZ ;  /* 0x0001000029288824 */ /* 0x040fe200078e00ff */
[----:B------:R-:W-:Y:S02]  /*30a0*/  @!P0 PRMT R43, R38, 0x5410, R39 ;  /* 0x00005410262b8816 */ /* 0x000fe40000000027 */
[----:B------:R-:W-:Y:S02]  /*30b0*/  @!P0 LOP3.LUT R41, R41, 0xffff0000, RZ, 0xc0, !PT ;  /* 0xffff000029298812 */ /* 0x000fe400078ec0ff */
[----:B------:R-:W-:Y:S01]  /*30c0*/  @!P0 SHF.R.U32.HI R36, RZ, 0x10, R33 ;  /* 0x00000010ff248819 */ /* 0x000fe20000011621 */
[----:B------:R-:W-:Y:S01]  /*30d0*/  IMAD.MOV.U32 R33, RZ, RZ, R34 ;  /* 0x000000ffff217224 */ /* 0x000fe200078e0022 */
[--C-:B------:R-:W-:Y:S01]  /*30e0*/  @!P0 SHF.R.U64 R34, R34, 0x10, R35.reuse ;  /* 0x0000001022228819 */ /* 0x100fe20000001223 */
[----:B------:R-:W-:Y:S01]  /*30f0*/  @!P0 IMAD.U32 R37, R43, 0x10000, RZ ;  /* 0x000100002b258824 */ /* 0x000fe200078e00ff */
[----:B------:R-:W-:Y:S01]  /*3100*/  @!P0 SHF.R.U32.HI R35, RZ, 0x10, R35 ;  /* 0x00000010ff238819 */ /* 0x000fe20000011623 */
[C---:B-1----:R-:W-:Y:S01]  /*3110*/  @!P0 IMAD.U32 R39, R57.reuse, 0x10000, RZ ;  /* 0x0001000039278824 */ /* 0x042fe200078e00ff */
[----:B------:R-:W-:Y:S02]  /*3120*/  @!P0 SHF.L.U32 R38, R56, 0x10, RZ ;  /* 0x0000001038268819 */ /* 0x000fe400000006ff */
[----:B------:R-:W-:Y:S02]  /*3130*/  @!P0 LOP3.LUT R42, R57, 0xffff0000, RZ, 0xc0, !PT ;  /* 0xffff0000392a8812 */ /* 0x000fe400078ec0ff */
[----:B------:R-:W-:Y:S02]  /*3140*/  @!P0 LOP3.LUT R46, R58, 0xffff0000, RZ, 0xc0, !PT ;  /* 0xffff00003a2e8812 */ /* 0x000fe400078ec0ff */
[C---:B------:R-:W-:Y:S02]  /*3150*/  @!P0 SHF.L.U32 R47, R59.reuse, 0x10, RZ ;  /* 0x000000103b2f8819 */ /* 0x040fe400000006ff */
[----:B------:R-:W-:Y:S02]  /*3160*/  @!P0 LOP3.LUT R50, R59, 0xffff0000, RZ, 0xc0, !PT ;  /* 0xffff00003b328812 */ /* 0x000fe400078ec0ff */
[----:B------:R-:W-:Y:S01]  /*3170*/  @!P0 PRMT R31, R33, 0x5410, R34 ;  /* 0x00005410211f8816 */ /* 0x000fe20000000022 */
[----:B------:R-:W-:Y:S01]  /*3180*/  @!P0 IMAD.U32 R34, R20, 0x10000, RZ ;  /* 0x0001000014228824 */ /* 0x000fe200078e00ff */
[----:B------:R-:W-:Y:S01]  /*3190*/  @!P0 PRMT R36, R29, 0x5410, R36 ;  /* 0x000054101d248816 */ /* 0x000fe20000000024 */
[----:B------:R-:W-:Y:S01]  /*31a0*/  @!P0 IMAD.U32 R33, R30, 0x10000, RZ ;  /* 0x000100001e218824 */ /* 0x000fe200078e00ff */
[----:B------:R-:W-:Y:S01]  /*31b0*/  @!P0 PRMT R29, R32, 0x5410, R35 ;  /* 0x00005410201d8816 */ /* 0x000fe20000000023 */
[----:B------:R-:W-:Y:S01]  /*31c0*/  @!P0 FMUL.FTZ R76, R34, R37 ;  /* 0x00000025224c8220 */ /* 0x000fe20000410000 */
[----:B------:R-:W-:Y:S01]  /*31d0*/  @!P0 SHF.L.U32 R35, R21, 0x10, RZ ;  /* 0x0000001015238819 */ /* 0x000fe200000006ff */
[----:B------:R-:W-:Y:S01]  /*31e0*/  @!P0 IMAD.U32 R32, R36, 0x10000, RZ ;  /* 0x0001000024208824 */ /* 0x000fe200078e00ff */
[----:B------:R-:W-:Y:S01]  /*31f0*/  @!P0 PRMT R49, R49, 0x5410, R44 ;  /* 0x0000541031318816 */ /* 0x000fe2000000002c */
[-C--:B------:R-:W-:Y:S01]  /*3200*/  @!P0 FMUL.FTZ R0, R34, R33.reuse ;  /* 0x0000002122008220 */ /* 0x080fe20000410000 */
[----:B------:R-:W-:Y:S01]  /*3210*/  @!P0 LOP3.LUT R34, R21, 0xffff0000, RZ, 0xc0, !PT ;  /* 0xffff000015228812 */ /* 0x000fe200078ec0ff */
[----:B------:R-:W-:Y:S02]  /*3220*/  @!P0 FMUL.FTZ R134, R35, R40 ;  /* 0x0000002823868220 */ /* 0x000fe40000410000 */
[----:B------:R-:W-:Y:S01]  /*3230*/  @!P0 FFMA.FTZ R0, R37, R38, R0 ;  /* 0x0000002625008223 */ /* 0x000fe20000010000 */
[----:B------:R-:W-:Y:S01]  /*3240*/  @!P0 LOP3.LUT R37, R43, 0xffff0000, RZ, 0xc0, !PT ;  /* 0xffff00002b258812 */ /* 0x000fe200078ec0ff */
[-C--:B------:R-:W-:Y:S01]  /*3250*/  @!P0 FMUL.FTZ R3, R35, R32.reuse ;  /* 0x0000002023038220 */ /* 0x080fe20000410000 */
[----:B------:R-:W-:Y:S01]  /*3260*/  @!P0 SHF.L.U32 R43, R58, 0x10, RZ ;  /* 0x000000103a2b8819 */ /* 0x000fe200000006ff */
[----:B------:R-:W-:Y:S01]  /*3270*/  @!P0 FFMA.FTZ R134, R39, R32, -R134 ;  /* 0x0000002027868223 */ /* 0x000fe20000010886 */
[----:B------:R-:W-:Y:S01]  /*3280*/  @!P0 LOP3.LUT R32, R20, 0xffff0000, RZ, 0xc0, !PT ;  /* 0xffff000014208812 */ /* 0x000fe200078ec0ff */
[----:B------:R-:W-:Y:S01]  /*3290*/  @!P0 FFMA.FTZ R76, R38, R33, -R76 ;  /* 0x00000021264c8223 */ /* 0x000fe2000001084c */
[----:B------:R-:W-:Y:S01]  /*32a0*/  @!P0 LOP3.LUT R38, R56, 0xffff0000, RZ, 0xc0, !PT ;  /* 0xffff000038268812 */ /* 0x000fe200078ec0ff */
[----:B------:R-:W-:Y:S01]  /*32b0*/  @!P0 FMUL.FTZ R141, R34, R41 ;  /* 0x00000029228d8220 */ /* 0x000fe20000410000 */
[----:B------:R-:W-:Y:S01]  /*32c0*/  @!P0 LOP3.LUT R33, R36, 0xffff0000, RZ, 0xc0, !PT ;  /* 0xffff000024218812 */ /* 0x000fe200078ec0ff */
[----:B------:R-:W-:Y:S01]  /*32d0*/  @!P0 FMUL.FTZ R143, R32, R37 ;  /* 0x00000025208f8220 */ /* 0x000fe20000410000 */
[----:B------:R-:W-:Y:S01]  /*32e0*/  @!P0 LOP3.LUT R35, R30, 0xffff0000, RZ, 0xc0, !PT ;  /* 0xffff00001e238812 */ /* 0x000fe200078ec0ff */
[C---:B------:R-:W-:Y:S01]  /*32f0*/  @!P0 IMAD.U32 R44, R45.reuse, 0x10000, RZ ;  /* 0x000100002d2c8824 */ /* 0x040fe200078e00ff */
[----:B------:R-:W-:Y:S01]  /*3300*/  @!P0 LOP3.LUT R45, R45, 0xffff0000, RZ, 0xc0, !PT ;  /* 0xffff00002d2d8812 */ /* 0x000fe200078ec0ff */
[C---:B------:R-:W-:Y:S01]  /*3310*/  @!P0 IMAD.U32 R30, R31.reuse, 0x10000, RZ ;  /* 0x000100001f1e8824 */ /* 0x040fe200078e00ff */
[----:B------:R-:W-:Y:S01]  /*3320*/  @!P0 LOP3.LUT R31, R31, 0xffff0000, RZ, 0xc0, !PT ;  /* 0xffff00001f1f8812 */ /* 0x000fe200078ec0ff */
[----:B------:R-:W-:Y:S01]  /*3330*/  @!P0 FMUL.FTZ R2, R32, R35 ;  /* 0x0000002320028220 */ /* 0x000fe20000410000 */
[----:B------:R-:W-:Y:S01]  /*3340*/  @!P0 LOP3.LUT R32, R22, 0xffff0000, RZ, 0xc0, !PT ;  /* 0xffff000016208812 */ /* 0x000fe200078ec0ff */
[-C--:B------:R-:W-:Y:S02]  /*3350*/  @!P0 FMUL.FTZ R4, R34, R33.reuse ;  /* 0x0000002122048220 */ /* 0x080fe40000410000 */
[----:B------:R-:W-:Y:S02]  /*3360*/  @!P0 FFMA.FTZ R141, R42, R33, -R141 ;  /* 0x000000212a8d8223 */ /* 0x000fe4000001088d */
[----:B------:R-:W-:Y:S02]  /*3370*/  @!P0 IMAD.U32 R33, R22, 0x10000, RZ ;  /* 0x0001000016218824 */ /* 0x000fe400078e00ff */
[C---:B------:R-:W-:Y:S01]  /*3380*/  @!P0 FMUL.FTZ R145, R32.reuse, R45 ;  /* 0x0000002d20918220 */ /* 0x040fe20000410000 */
[----:B------:R-:W-:Y:S01]  /*3390*/  @!P0 F2FP.BF16.PACK_AB R134, R141, R134 ;  /* 0x000000868d86823e */ /* 0x000fe200000010ff */
[----:B------:R-:W-:Y:S02]  /*33a0*/  @!P0 FMUL.FTZ R140, R33, R44 ;  /* 0x0000002c218c8220 */ /* 0x000fe40000410000 */
[-C--:B------:R-:W-:Y:S01]  /*33b0*/  @!P0 FMUL.FTZ R6, R32, R31.reuse ;  /* 0x0000001f20068220 */ /* 0x080fe20000410000 */
[----:B------:R-:W-:Y:S01]  /*33c0*/  @!P0 LOP3.LUT R32, R23, 0xffff0000, RZ, 0xc0, !PT ;  /* 0xffff000017208812 */ /* 0x000fe200078ec0ff */
[C---:B------:R-:W-:Y:S01]  /*33d0*/  @!P0 IMAD.U32 R48, R49.reuse, 0x10000, RZ ;  /* 0x0001000031308824 */ /* 0x040fe200078e00ff */
[----:B------:R-:W-:Y:S01]  /*33e0*/  @!P0 LOP3.LUT R49, R49, 0xffff0000, RZ, 0xc0, !PT ;  /* 0xffff000031318812 */ /* 0x000fe200078ec0ff */
[----:B------:R-:W-:Y:S02]  /*33f0*/  @!P0 FFMA.FTZ R145, R46, R31, -R145 ;  /* 0x0000001f2e918223 */ /* 0x000fe40000010891 */
[----:B------:R-:W-:Y:S02]  /*3400*/  @!P0 IMAD.U32 R31, R23, 0x10000, RZ ;  /* 0x00010000171f8824 */ /* 0x000fe400078e00ff */
[-C--:B------:R-:W-:Y:S02]  /*3410*/  @!P0 FMUL.FTZ R5, R33, R30.reuse ;  /* 0x0000001e21058220 */ /* 0x080fe40000410000 */
[----:B------:R-:W-:Y:S02]  /*3420*/  @!P0 FFMA.FTZ R140, R43, R30, -R140 ;  /* 0x0000001e2b8c8223 */ /* 0x000fe4000001088c */
[C---:B------:R-:W-:Y:S01]  /*3430*/  @!P0 IMAD.U32 R30, R29.reuse, 0x10000, RZ ;  /* 0x000100001d1e8824 */ /* 0x040fe200078e00ff */
[----:B------:R-:W-:Y:S01]  /*3440*/  @!P0 LOP3.LUT R29, R29, 0xffff0000, RZ, 0xc0, !PT ;  /* 0xffff00001d1d8812 */ /* 0x000fe200078ec0ff */
[----:B------:R-:W-:Y:S01]  /*3450*/  @!P0 FFMA.FTZ R2, R37, R38, R2 ;  /* 0x0000002625028223 */ /* 0x000fe20000010002 */
[----:B------:R-:W-:Y:S01]  /*3460*/  @!P0 F2FP.BF16.PACK_AB R140, R145, R140 ;  /* 0x0000008c918c823e */ /* 0x000fe200000010ff */
[----:B------:R-:W-:Y:S02]  /*3470*/  @!P0 FMUL.FTZ R147, R31, R48 ;  /* 0x000000301f938220 */ /* 0x000fe40000410000 */
[----:B------:R-:W-:Y:S02]  /*3480*/  @!P0 FMUL.FTZ R142, R32, R49 ;  /* 0x00000031208e8220 */ /* 0x000fe40000410000 */
[----:B------:R-:W-:Y:S02]  /*3490*/  @!P0 FFMA.FTZ R3, R40, R39, R3 ;  /* 0x0000002728038223 */ /* 0x000fe40000010003 */
[----:B------:R-:W-:Y:S02]  /*34a0*/  @!P0 FFMA.FTZ R4, R41, R42, R4 ;  /* 0x0000002a29048223 */ /* 0x000fe40000010004 */
[----:B------:R-:W-:Y:S02]  /*34b0*/  @!P0 FFMA.FTZ R143, R38, R35, -R143 ;  /* 0x00000023268f8223 */ /* 0x000fe4000001088f */
[----:B------:R-:W-:Y:S01]  /*34c0*/  @!P0 FFMA.FTZ R147, R47, R30, -R147 ;  /* 0x0000001e2f938223 */ /* 0x000fe20000010893 */
[----:B------:R-:W-:Y:S01]  /*34d0*/  @!P0 F2FP.BF16.PACK_AB R141, R4, R3 ;  /* 0x00000003048d823e */ /* 0x000fe200000010ff */
[----:B------:R-:W-:Y:S01]  /*34e0*/  @!P0 FFMA.FTZ R142, R50, R29, -R142 ;  /* 0x0000001d328e8223 */ /* 0x000fe2000001088e */
[----:B------:R-:W-:Y:S01]  /*34f0*/  @!P0 F2FP.BF16.PACK_AB R143, R143, R76 ;  /* 0x0000004c8f8f823e */ /* 0x000fe200000010ff */
[----:B------:R-:W-:Y:S01]  /*3500*/  @!P0 FMUL.FTZ R7, R31, R30 ;  /* 0x0000001e1f078220 */ /* 0x000fe20000410000 */
[----:B------:R-:W-:Y:S01]  /*3510*/  @!P0 F2FP.BF16.PACK_AB R76, R2, R0 ;  /* 0x00000000024c823e */ /* 0x000fe200000010ff */
[----:B------:R-:W-:Y:S01]  /*3520*/  @!P0 FFMA.FTZ R5, R44, R43, R5 ;  /* 0x0000002b2c058223 */ /* 0x000fe20000010005 */
[----:B------:R-:W-:Y:S01]  /*3530*/  @!P0 MOV R56, R143 ;  /* 0x0000008f00388202 */ /* 0x000fe20000000f00 */
[----:B------:R-:W-:Y:S01]  /*3540*/  @!P0 FMUL.FTZ R8, R32, R29 ;  /* 0x0000001d20088220 */ /* 0x000fe20000410000 */
[----:B------:R-:W-:Y:S01]  /*3550*/  @!P0 F2FP.BF16.PACK_AB R147, R142, R147 ;  /* 0x000000938e93823e */ /* 0x000fe200000010ff */
[----:B------:R-:W-:Y:S02]  /*3560*/  @!P0 FFMA.FTZ R6, R45, R46, R6 ;  /* 0x0000002e2d068223 */ /* 0x000fe40000010006 */
[----:B------:R-:W-:Y:S01]  /*3570*/  @!P0 FFMA.FTZ R7, R48, R47, R7 ;  /* 0x0000002f30078223 */ /* 0x000fe20000010007 */
[----:B------:R-:W-:Y:S01]  /*3580*/  @!P0 MOV R59, R147 ;  /* 0x00000093003b8202 */ /* 0x000fe20000000f00 */
[----:B------:R-:W-:Y:S02]  /*3590*/  @!P0 FFMA.FTZ R8, R49, R50, R8 ;  /* 0x0000003231088223 */ /* 0x000fe40000010008 */
[----:B------:R-:W-:Y:S01]  /*35a0*/  @!P0 IMAD.MOV.U32 R57, RZ, RZ, R134 ;  /* 0x000000ffff398224 */ /* 0x000fe200078e0086 */
[----:B------:R-:W-:Y:S01]  /*35b0*/  @!P0 F2FP.BF16.PACK_AB R134, R6, R5 ;  /* 0x000000050686823e */ /* 0x000fe200000010ff */
[----:B------:R-:W-:Y:S01]  /*35c0*/  @!P0 IMAD.MOV.U32 R58, RZ, RZ, R140 ;  /* 0x000000ffff3a8224 */ /* 0x000fe200078e008c */
[----:B------:R-:W-:Y:S01]  /*35d0*/  @!P0 F2FP.BF16.PACK_AB R143, R8, R7 ;  /* 0x00000007088f823e */ /* 0x000fe200000010ff */
[----:B------:R-:W-:Y:S01]  /*35e0*/  @!P0 IMAD.MOV.U32 R20, RZ, RZ, R76 ;  /* 0x000000ffff148224 */ /* 0x000fe200078e004c */
[----:B------:R-:W-:Y:S01]  /*35f0*/  @!P0 MOV R22, R134 ;  /* 0x0000008600168202 */ /* 0x000fe20000000f00 */
[----:B------:R-:W-:Y:S01]  /*3600*/  @!P0 IMAD.MOV.U32 R21, RZ, RZ, R141 ;  /* 0x000000ffff158224 */ /* 0x000fe200078e008d */
[----:B------:R1:W-:Y:S01]  /*3610*/  STG.E.128 [R138.64], R56 ;  /* 0x000000388a007986 */ /* 0x0003e2000c101d0a */
[----:B------:R-:W-:Y:S07]  /*3620*/  @!P0 IMAD.MOV.U32 R23, RZ, RZ, R143 ;  /* 0x000000ffff178224 */ /* 0x000fee00078e008f */
[----:B------:R1:W-:Y:S02]  /*3630*/  @!P1 STG.E.128 [R136.64], R20 ;  /* 0x0000001488009986 */ /* 0x0003e4000c101d0a */
.L_x_72:
[----:B------:R-:W-:Y:S05]  /*3640*/  BSYNC B0 ;  /* 0x0000000000007941 */ /* 0x000fea0003800000 */
.L_x_71:
[----:B------:R-:W-:Y:S11]  /*3650*/  ISETP.GE.AND P0, PT, R11, c[0x0][0x1d4], PT ;  /* 0x000075000b007a0c */ /* 0x000ff60003f06270 */
[----:B------:R-:W-:Y:S02]  /*3660*/  @!UPT UIADD3 URZ, URZ, URZ, URZ ;  /* 0x0000003f3f3ff290 */ /* 0x000fe4000fffe03f */
[----:B------:R-:W-:-:S05]  /*3670*/  @P0 BRA `(.L_x_62) ;  /* 0x0000080000000947 */ /* 0x000fca0003800000 */
[----:B------:R-:W-:Y:S01]  /*3680*/  ISETP.GE.AND P0, PT, R11, c[0x0][0x27c], PT ;  /* 0x00009f000b007a0c */ /* 0x000fe20003f06270 */
[----:B-1----:R-:W1:Y:S01]  /*3690*/  LDS.128 R20, [R91+0xc080] ;  /* 0x00c080005b147984 */ /* 0x002e620000000c00 */
[----:B------:R-:W-:Y:S04]  /*36a0*/  IADD3 R47, P2, P1, R128, R135, R100 ;  /* 0x00000087802f7210 */ /* 0x000fe8000795e064 */
[----:B------:R-:W-:Y:S02]  /*36b0*/  IADD3.X R50, R79, R74, R90, P2, P1 ;  /* 0x0000004a4f327210 */ /* 0x000fe400017e245a */
[C---:B------:R-:W-:Y:S01]  /*36c0*/  LEA R136, P1, R47.reuse, c[0x0][0x1c8], 0x1 ;  /* 0x000072002f887a11 */ /* 0x040fe200078208ff */
[----:B------:R-:W2:Y:S03]  /*36d0*/  LDS.128 R56, [R93+0xc080] ;  /* 0x00c080005d387984 */ /* 0x000ea60000000c00 */
[----:B------:R-:W-:Y:S02]  /*36e0*/  LEA.HI.X R137, R47, c[0x0][0x1cc], R50, 0x1, P1 ;  /* 0x000073002f897a11 */ /* 0x000fe400008f0c32 */
[----:B------:R-:W-:Y:S02]  /*36f0*/  @!P0 SHF.R.U32.HI R32, RZ, 0x10, R55 ;  /* 0x00000010ff208819 */ /* 0x000fe40000011637 */
[----:B------:R-:W-:Y:S02]  /*3700*/  @!P0 SHF.R.U32.HI R33, RZ, 0x10, R53 ;  /* 0x00000010ff218819 */ /* 0x000fe40000011635 */
[----:B------:R-:W-:Y:S02]  /*3710*/  @!P0 PRMT R51, R51, 0x5410, R32 ;  /* 0x0000541033338816 */ /* 0x000fe40000000020 */
[----:B------:R-:W-:Y:S02]  /*3720*/  @!P0 SHF.R.U32.HI R30, RZ, 0x10, R25 ;  /* 0x00000010ff1e8819 */ /* 0x000fe40000011619 */
[C---:B------:R-:W-:Y:S02]  /*3730*/  @!P0 SHF.L.U32 R43, R51.reuse, 0x10, RZ ;  /* 0x00000010332b8819 */ /* 0x040fe400000006ff */
[----:B------:R-:W-:Y:S02]  /*3740*/  @!P0 LOP3.LUT R45, R51, 0xffff0000, RZ, 0xc0, !PT ;  /* 0xffff0000332d8812 */ /* 0x000fe400078ec0ff */
[----:B------:R-:W-:Y:S02]  /*3750*/  @!P0 PRMT R62, R62, 0x5410, R33 ;  /* 0x000054103e3e8816 */ /* 0x000fe40000000021 */
[----:B------:R-:W-:Y:S02]  /*3760*/  @!P0 SHF.R.U64 R25, R24, 0x10, R25 ;  /* 0x0000001018198819 */ /* 0x000fe40000001219 */
[C---:B------:R-:W-:Y:S01]  /*3770*/  @!P0 LOP3.LUT R39, R62.reuse, 0xffff0000, RZ, 0xc0, !PT ;  /* 0xffff00003e278812 */ /* 0x040fe200078ec0ff */
[----:B------:R-:W-:Y:S01]  /*3780*/  @!P0 IMAD.U32 R36, R62, 0x10000, RZ ;  /* 0x000100003e248824 */ /* 0x000fe200078e00ff */
[--C-:B------:R-:W-:Y:S02]  /*3790*/  @!P0 SHF.R.U32.HI R24, RZ, 0x10, R27.reuse ;  /* 0x00000010ff188819 */ /* 0x100fe4000001161b */
[----:B------:R-:W-:Y:S02]  /*37a0*/  @!P0 SHF.R.U64 R29, R26, 0x10, R27 ;  /* 0x000000101a1d8819 */ /* 0x000fe4000000121b */
[----:B------:R-:W-:Y:S02]  /*37b0*/  @!P0 PRMT R27, R13, 0x5410, R30 ;  /* 0x000054100d1b8816 */ /* 0x000fe4000000001e */
[----:B------:R-:W-:Y:S02]  /*37c0*/  @!P0 PRMT R26, R18, 0x5410, R25 ;  /* 0x00005410121a8816 */ /* 0x000fe40000000019 */
[----:B------:R-:W-:Y:S01]  /*37d0*/  @!P0 PRMT R25, R28, 0x5410, R29 ;  /* 0x000054101c198816 */ /* 0x000fe2000000001d */
[----:B-1----:R-:W-:Y:S01]  /*37e0*/  @!P0 IMAD.U32 R31, R21, 0x10000, RZ ;  /* 0x00010000151f8824 */ /* 0x002fe200078e00ff */
[----:B------:R-:W-:Y:S01]  /*37f0*/  @!P0 LOP3.LUT R29, R20, 0xffff0000, RZ, 0xc0, !PT ;  /* 0xffff0000141d8812 */ /* 0x000fe200078ec0ff */
[----:B------:R-:W-:Y:S01]  /*3800*/  @!P0 IMAD.U32 R18, R27, 0x10000, RZ ;  /* 0x000100001b128824 */ /* 0x000fe200078e00ff */
[----:B------:R-:W-:Y:S01]  /*3810*/  @!P0 PRMT R13, R19, 0x5410, R24 ;  /* 0x00005410130d8816 */ /* 0x000fe20000000018 */
[----:B------:R-:W-:Y:S01]  /*3820*/  @!P0 FMUL.FTZ R47, R31, R36 ;  /* 0x000000241f2f8220 */ /* 0x000fe20000410000 */
[----:B------:R-:W-:Y:S01]  /*3830*/  @!P0 LOP3.LUT R30, R21, 0xffff0000, RZ, 0xc0, !PT ;  /* 0xffff0000151e8812 */ /* 0x000fe200078ec0ff */
[-C--:B------:R-:W-:Y:S01]  /*3840*/  @!P0 FMUL.FTZ R3, R31, R18.reuse ;  /* 0x000000121f038220 */ /* 0x080fe20000410000 */
[----:B------:R-:W-:Y:S01]  /*3850*/  @!P0 SHF.R.U64 R52, R52, 0x10, R53 ;  /* 0x0000001034348819 */ /* 0x000fe20000001235 */
[----:B--2---:R-:W-:Y:S01]  /*3860*/  @!P0 IMAD.U32 R37, R57, 0x10000, RZ ;  /* 0x0001000039258824 */ /* 0x004fe200078e00ff */
[----:B------:R-:W-:Y:S01]  /*3870*/  @!P0 LOP3.LUT R35, R56, 0xffff0000, RZ, 0xc0, !PT ;  /* 0xffff000038238812 */ /* 0x000fe200078ec0ff */
[----:B------:R-:W-:Y:S01]  /*3880*/  @!P0 IMAD.U32 R24, R20, 0x10000, RZ ;  /* 0x0001000014188824 */ /* 0x000fe200078e00ff */
[----:B------:R-:W-:Y:S01]  /*3890*/  @!P0 SHF.L.U32 R32, R56, 0x10, RZ ;  /* 0x0000001038208819 */ /* 0x000fe200000006ff */
[----:B------:R-:W-:Y:S01]  /*38a0*/  @!P0 FFMA.FTZ R47, R37, R18, -R47 ;  /* 0x00000012252f8223 */ /* 0x000fe2000001082f */
[----:B------:R-:W-:Y:S01]  /*38b0*/  @!P0 LOP3.LUT R38, R57, 0xffff0000, RZ, 0xc0, !PT ;  /* 0xffff000039268812 */ /* 0x000fe200078ec0ff */
[----:B------:R-:W-:Y:S01]  /*38c0*/  @!P0 IMAD.U32 R19, R26, 0x10000, RZ ;  /* 0x000100001a138824 */ /* 0x000fe200078e00ff */
[----:B------:R-:W-:Y:S01]  /*38d0*/  @!P0 LOP3.LUT R44, R58, 0xffff0000, RZ, 0xc0, !PT ;  /* 0xffff00003a2c8812 */ /* 0x000fe200078ec0ff */
[----:B------:R-:W-:Y:S01]  /*38e0*/  @!P0 IMAD.U32 R28, R22, 0x10000, RZ ;  /* 0x00010000161c8824 */ /* 0x000fe200078e00ff */
[C---:B------:R-:W-:Y:S01]  /*38f0*/  @!P0 SHF.L.U32 R46, R59.reuse, 0x10, RZ ;  /* 0x000000103b2e8819 */ /* 0x040fe200000006ff */
[----:B------:R-:W-:Y:S01]  /*3900*/  @!P0 FMUL.FTZ R0, R24, R19 ;  /* 0x0000001318008220 */ /* 0x000fe20000410000 */
[----:B------:R-:W-:Y:S01]  /*3910*/  @!P0 LOP3.LUT R48, R59, 0xffff0000, RZ, 0xc0, !PT ;  /* 0xffff00003b308812 */ /* 0x000fe200078ec0ff */
[----:B------:R-:W-:Y:S01]  /*3920*/  @!P0 IMAD.U32 R42, R58, 0x10000, RZ ;  /* 0x000100003a2a8824 */ /* 0x000fe200078e00ff */
[----:B------:R-:W-:Y:S01]  /*3930*/  @!P0 LOP3.LUT R18, R26, 0xffff0000, RZ, 0xc0, !PT ;  /* 0xffff00001a128812 */ /* 0x000fe200078ec0ff */
[----:B------:R-:W-:Y:S01]  /*3940*/  @!P0 FMUL.FTZ R138, R30, R39 ;  /* 0x000000271e8a8220 */ /* 0x000fe20000410000 */
[----:B------:R-:W-:Y:S02]  /*3950*/  @!P0 LOP3.LUT R26, R22, 0xffff0000, RZ, 0xc0, !PT ;  /* 0xffff0000161a8812 */ /* 0x000fe400078ec0ff */
[----:B------:R-:W-:Y:S01]  /*3960*/  @!P0 PRMT R61, R61, 0x5410, R52 ;  /* 0x000054103d3d8816 */ /* 0x000fe20000000034 */
[----:B------:R-:W-:Y:S01]  /*3970*/  @!P0 FMUL.FTZ R2, R29, R18 ;  /* 0x000000121d028220 */ /* 0x000fe20000410000 */
[----:B------:R-:W-:Y:S02]  /*3980*/  @!P0 SHF.R.U64 R55, R54, 0x10, R55 ;  /* 0x0000001036378819 */ /* 0x000fe40000001237 */
[C---:B------:R-:W-:Y:S01]  /*3990*/  @!P0 LOP3.LUT R34, R61.reuse, 0xffff0000, RZ, 0xc0, !PT ;  /* 0xffff00003d228812 */ /* 0x040fe200078ec0ff */
[----:B------:R-:W-:Y:S01]  /*39a0*/  @!P0 IMAD.U32 R33, R61, 0x10000, RZ ;  /* 0x000100003d218824 */ /* 0x000fe200078e00ff */
[----:B------:R-:W-:Y:S02]  /*39b0*/  @!P0 PRMT R60, R60, 0x5410, R55 ;  /* 0x000054103c3c8816 */ /* 0x000fe40000000037 */
[----:B------:R-:W-:Y:S01]  /*39c0*/  ISETP.GE.AND P1, PT, R98, c[0x0][0x1d4], PT ;  /* 0x0000750062007a0c */ /* 0x000fe20003f26270 */
[----:B------:R-:W-:Y:S01]  /*39d0*/  @!P0 FMUL.FTZ R50, R29, R34 ;  /* 0x000000221d328220 */ /* 0x000fe20000410000 */
[----:B------:R-:W-:Y:S01]  /*39e0*/  @!P0 LOP3.LUT R29, R27, 0xffff0000, RZ, 0xc0, !PT ;  /* 0xffff00001b1d8812 */ /* 0x000fe200078ec0ff */
[----:B------:R-:W-:Y:S01]  /*39f0*/  @!P0 FMUL.FTZ R49, R24, R33 ;  /* 0x0000002118318220 */ /* 0x000fe20000410000 */
[C---:B------:R-:W-:Y:S01]  /*3a00*/  @!P0 LOP3.LUT R41, R60.reuse, 0xffff0000, RZ, 0xc0, !PT ;  /* 0xffff00003c298812 */ /* 0x040fe200078ec0ff */
[----:B------:R-:W-:Y:S01]  /*3a10*/  @!P0 FFMA.FTZ R50, R35, R18, -R50 ;  /* 0x0000001223328223 */ /* 0x000fe20000010832 */
[C---:B------:R-:W-:Y:S01]  /*3a20*/  @!P0 LOP3.LUT R18, R23.reuse, 0xffff0000, RZ, 0xc0, !PT ;  /* 0xffff000017128812 */ /* 0x040fe200078ec0ff */
[----:B------:R-:W-:Y:S02]  /*3a30*/  @!P0 IMAD.U32 R40, R60, 0x10000, RZ ;  /* 0x000100003c288824 */ /* 0x000fe400078e00ff */
[----:B------:R-:W-:Y:S02]  /*3a40*/  @!P0 IMAD.U32 R24, R23, 0x10000, RZ ;  /* 0x0001000017188824 */ /* 0x000fe400078e00ff */
[C---:B------:R-:W-:Y:S01]  /*3a50*/  @!P0 IMAD.U32 R27, R25.reuse, 0x10000, RZ ;  /* 0x00010000191b8824 */ /* 0x040fe200078e00ff */
[----:B------:R-:W-:Y:S01]  /*3a60*/  @!P0 LOP3.LUT R25, R25, 0xffff0000, RZ, 0xc0, !PT ;  /* 0xffff000019198812 */ /* 0x000fe200078ec0ff */
[----:B------:R-:W-:Y:S02]  /*3a70*/  @!P0 FFMA.FTZ R49, R32, R19, -R49 ;  /* 0x0000001320318223 */ /* 0x000fe40000010831 */
[C---:B------:R-:W-:Y:S01]  /*3a80*/  @!P0 IMAD.U32 R19, R13.reuse, 0x10000, RZ ;  /* 0x000100000d138824 */ /* 0x040fe200078e00ff */
[----:B------:R-:W-:Y:S01]  /*3a90*/  @!P0 LOP3.LUT R13, R13, 0xffff0000, RZ, 0xc0, !PT ;  /* 0xffff00000d0d8812 */ /* 0x000fe200078ec0ff */
[----:B------:R-:W-:Y:S01]  /*3aa0*/  @!P0 FMUL.FTZ R141, R28, R40 ;  /* 0x000000281c8d8220 */ /* 0x000fe20000410000 */
[----:B------:R-:W-:Y:S01]  /*3ab0*/  @!P0 F2FP.BF16.PACK_AB R50, R50, R49 ;  /* 0x000000313232823e */ /* 0x000fe200000010ff */
[----:B------:R-:W-:Y:S02]  /*3ac0*/  @!P0 FMUL.FTZ R134, R26, R41 ;  /* 0x000000291a868220 */ /* 0x000fe40000410000 */
[----:B------:R-:W-:Y:S01]  /*3ad0*/  @!P0 FMUL.FTZ R139, R24, R43 ;  /* 0x0000002b188b8220 */ /* 0x000fe20000410000 */
[----:B------:R-:W-:Y:S01]  /*3ae0*/  @!P0 MOV R56, R50 ;  /* 0x0000003200388202 */ /* 0x000fe20000000f00 */
[----:B------:R-:W-:Y:S02]  /*3af0*/  @!P0 FMUL.FTZ R76, R18, R45 ;  /* 0x0000002d124c8220 */ /* 0x000fe40000410000 */
[----:B------:R-:W-:Y:S02]  /*3b00*/  @!P0 FFMA.FTZ R138, R38, R29, -R138 ;  /* 0x0000001d268a8223 */ /* 0x000fe4000001088a */
[----:B------:R-:W-:Y:S02]  /*3b10*/  @!P0 FFMA.FTZ R141, R42, R27, -R141 ;  /* 0x0000001b2a8d8223 */ /* 0x000fe4000001088d */
[----:B------:R-:W-:Y:S01]  /*3b20*/  @!P0 FFMA.FTZ R134, R44, R25, -R134 ;  /* 0x000000192c868223 */ /* 0x000fe20000010886 */
[----:B------:R-:W-:Y:S01]  /*3b30*/  @!P0 F2FP.BF16.PACK_AB R47, R138, R47 ;  /* 0x0000002f8a2f823e */ /* 0x000fe200000010ff */
[----:B------:R-:W-:Y:S02]  /*3b40*/  @!P0 FFMA.FTZ R139, R46, R19, -R139 ;  /* 0x000000132e8b8223 */ /* 0x000fe4000001088b */
[----:B------:R-:W-:Y:S01]  /*3b50*/  @!P0 FFMA.FTZ R76, R48, R13, -R76 ;  /* 0x0000000d304c8223 */ /* 0x000fe2000001084c */
[----:B------:R-:W-:Y:S01]  /*3b60*/  @!P0 F2FP.BF16.PACK_AB R141, R134, R141 ;  /* 0x0000008d868d823e */ /* 0x000fe200000010ff */
[----:B------:R-:W-:Y:S02]  /*3b70*/  @!P0 IMAD.MOV.U32 R57, RZ, RZ, R47 ;  /* 0x000000ffff398224 */ /* 0x000fe400078e002f */
[----:B------:R-:W-:Y:S01]  /*3b80*/  @!P0 FFMA.FTZ R0, R33, R32, R0 ;  /* 0x0000002021008223 */ /* 0x000fe20000010000 */
[----:B------:R-:W-:Y:S01]  /*3b90*/  @!P0 F2FP.BF16.PACK_AB R76, R76, R139 ;  /* 0x0000008b4c4c823e */ /* 0x000fe200000010ff */
[----:B------:R-:W-:Y:S02]  /*3ba0*/  @!P0 IMAD.MOV.U32 R58, RZ, RZ, R141 ;  /* 0x000000ffff3a8224 */ /* 0x000fe400078e008d */
[----:B------:R-:W-:Y:S01]  /*3bb0*/  @!P0 FMUL.FTZ R4, R30, R29 ;  /* 0x0000001d1e048220 */ /* 0x000fe20000410000 */
[----:B------:R-:W-:Y:S01]  /*3bc0*/  @!P0 MOV R59, R76 ;  /* 0x0000004c003b8202 */ /* 0x000fe20000000f00 */
[----:B------:R-:W-:Y:S02]  /*3bd0*/  @!P0 FFMA.FTZ R2, R34, R35, R2 ;  /* 0x0000002322028223 */ /* 0x000fe40000010002 */
[----:B------:R-:W-:Y:S02]  /*3be0*/  @!P0 FMUL.FTZ R5, R28, R27 ;  /* 0x0000001b1c058220 */ /* 0x000fe40000410000 */
[----:B------:R-:W-:Y:S01]  /*3bf0*/  @!P0 FFMA.FTZ R3, R36, R37, R3 ;  /* 0x0000002524038223 */ /* 0x000fe20000010003 */
[----:B------:R1:W-:Y:S01]  /*3c00*/  STG.E.128 [R136.64], R56 ;  /* 0x0000003888007986 */ /* 0x0003e2000c101d0a */
[----:B------:R-:W-:Y:S01]  /*3c10*/  @!P0 FMUL.FTZ R6, R26, R25 ;  /* 0x000000191a068220 */ /* 0x000fe20000410000 */
[----:B------:R-:W-:Y:S01]  /*3c20*/  @!P0 F2FP.BF16.PACK_AB R47, R2, R0 ;  /* 0x00000000022f823e */ /* 0x000fe200000010ff */
[----:B------:R-:W-:Y:S02]  /*3c30*/  @!P0 FFMA.FTZ R4, R39, R38, R4 ;  /* 0x0000002627048223 */ /* 0x000fe40000010004 */
[----:B------:R-:W-:Y:S02]  /*3c40*/  @!P0 FMUL.FTZ R7, R24, R19 ;  /* 0x0000001318078220 */ /* 0x000fe40000410000 */
[----:B------:R-:W-:Y:S01]  /*3c50*/  @!P0 FFMA.FTZ R5, R40, R42, R5 ;  /* 0x0000002a28058223 */ /* 0x000fe20000010005 */
[----:B------:R-:W-:Y:S01]  /*3c60*/  @!P0 F2FP.BF16.PACK_AB R50, R4, R3 ;  /* 0x000000030432823e */ /* 0x000fe200000010ff */
[----:B------:R-:W-:Y:S02]  /*3c70*/  @!P0 FMUL.FTZ R8, R18, R13 ;  /* 0x0000000d12088220 */ /* 0x000fe40000410000 */
[----:B------:R-:W-:Y:S02]  /*3c80*/  @!P0 FFMA.FTZ R6, R41, R44, R6 ;  /* 0x0000002c29068223 */ /* 0x000fe40000010006 */
[----:B------:R-:W-:Y:S02]  /*3c90*/  @!P0 FFMA.FTZ R7, R43, R46, R7 ;  /* 0x0000002e2b078223 */ /* 0x000fe40000010007 */
[----:B------:R-:W-:Y:S01]  /*3ca0*/  @!P0 FFMA.FTZ R8, R45, R48, R8 ;  /* 0x000000302d088223 */ /* 0x000fe20000010008 */
[----:B------:R-:W-:Y:S01]  /*3cb0*/  @!P0 F2FP.BF16.PACK_AB R49, R6, R5 ;  /* 0x000000050631823e */ /* 0x000fe200000010ff */
[----:B------:R-:W-:Y:S02]  /*3cc0*/  @!P0 IMAD.MOV.U32 R20, RZ, RZ, R47 ;  /* 0x000000ffff148224 */ /* 0x000fe400078e002f */
[----:B------:R-:W-:Y:S01]  /*3cd0*/  @!P0 IMAD.MOV.U32 R21, RZ, RZ, R50 ;  /* 0x000000ffff158224 */ /* 0x000fe200078e0032 */
[----:B------:R-:W-:Y:S02]  /*3ce0*/  @!P0 F2FP.BF16.PACK_AB R76, R8, R7 ;  /* 0x00000007084c823e */ /* 0x000fe400000010ff */
[----:B------:R-:W-:Y:S03]  /*3cf0*/  @!P0 MOV R22, R49 ;  /* 0x0000003100168202 */ /* 0x000fe60000000f00 */
[----:B------:R-:W-:Y:S01]  /*3d00*/  @!P0 IMAD.MOV.U32 R23, RZ, RZ, R76 ;  /* 0x000000ffff178224 */ /* 0x000fe200078e004c */
[----:B------:R-:W-:-:S05]  /*3d10*/  @P1 BRA `(.L_x_62) ;  /* 0x0000016000001947 */ /* 0x000fca0003800000 */
[----:B------:R-:W-:Y:S04]  /*3d20*/  IADD3 R135, P1, P0, R128, R135, R98 ;  /* 0x0000008780877210 */ /* 0x000fe8000783e062 */
[----:B------:R-:W-:Y:S02]  /*3d30*/  IADD3.X R74, R79, R74, R86, P1, P0 ;  /* 0x0000004a4f4a7210 */ /* 0x000fe40000fe0456 */
[C---:B------:R-:W-:Y:S04]  /*3d40*/  LEA R2, P0, R135.reuse, c[0x0][0x1c8], 0x1 ;  /* 0x0000720087027a11 */ /* 0x040fe800078008ff */
[----:B------:R-:W-:Y:S05]  /*3d50*/  LEA.HI.X R3, R135, c[0x0][0x1cc], R74, 0x1, P0 ;  /* 0x0000730087037a11 */ /* 0x000fea00000f0c4a */
[----:B------:R2:W-:Y:S01]  /*3d60*/  STG.E.128 [R2.64], R20 ;  /* 0x0000001402007986 */ /* 0x0005e2000c101d0a */
[----:B------:R-:W-:-:S05]  /*3d70*/  BRA `(.L_x_62) ;  /* 0x0000010000007947 */ /* 0x000fca0003800000 */
.L_x_58:
[----:B------:R-:W-:Y:S04]  /*3d80*/  IMNMX R67, R96, 0x20, PT ;  /* 0x0000002060437817 */ /* 0x000fe80003800200 */
[----:B------:R-:W-:Y:S11]  /*3d90*/  ISETP.GE.AND P0, PT, R109, R67, PT ;  /* 0x000000436d00720c */ /* 0x000ff60003f06270 */
[----:B------:R-:W-:Y:S02]  /*3da0*/  @!UPT UIADD3 URZ, URZ, URZ, URZ ;  /* 0x0000003f3f3ff290 */ /* 0x000fe4000fffe03f */
[----:B------:R-:W-:-:S05]  /*3db0*/  @P0 BRA `(.L_x_62) ;  /* 0x000000c000000947 */ /* 0x000fca0003800000 */
[----:B------:R-:W-:Y:S02]  /*3dc0*/  ISETP.GE.AND P3, PT, R16, c[0x0][0x1d4], PT ;  /* 0x0000750010007a0c */ /* 0x000fe40003f66270 */
[----:B------:R-:W-:Y:S02]  /*3dd0*/  ISETP.GE.AND P2, PT, R11, c[0x0][0x1d4], PT ;  /* 0x000075000b007a0c */ /* 0x000fe40003f46270 */
[----:B------:R-:W-:Y:S02]  /*3de0*/  ISETP.GE.AND P1, PT, R108, c[0x0][0x1d4], PT ;  /* 0x000075006c007a0c */ /* 0x000fe40003f26270 */
[----:B------:R-:W-:Y:S07]  /*3df0*/  ISETP.GE.AND P0, PT, R107, c[0x0][0x1d4], PT ;  /* 0x000075006b007a0c */ /* 0x000fee0003f06270 */
[----:B------:R-:W1:Y:S04]  /*3e00*/  @!P3 LDS.128 R28, [R106+0xc080] ;  /* 0x00c080006a1cb984 */ /* 0x000e680000000c00 */
[----:B------:R-:W2:Y:S04]  /*3e10*/  @!P2 LDS.128 R24, [R106+0xd080] ;  /* 0x00d080006a18a984 */ /* 0x000ea80000000c00 */
[----:B------:R-:W3:Y:S04]  /*3e20*/  @!P1 LDS.128 R20, [R106+0xe080] ;  /* 0x00e080006a149984 */ /* 0x000ee80000000c00 */
[----:B------:R-:W4:Y:S04]  /*3e30*/  @!P0 LDS.128 R4, [R106+0xf080] ;  /* 0x00f080006a048984 */ /* 0x000f280000000c00 */
[----:B-1----:R1:W-:Y:S04]  /*3e40*/  @!P3 STG.E.128 [R54.64], R28 ;  /* 0x0000001c3600b986 */ /* 0x0023e8000c101d0a */
[----:B--2---:R1:W-:Y:S04]  /*3e50*/  @!P2 STG.E.128 [R54.64+0x80], R24 ;  /* 0x000080183600a986 */ /* 0x0043e8000c101d0a */
[----:B---3--:R1:W-:Y:S04]  /*3e60*/  @!P1 STG.E.128 [R54.64+0x100], R20 ;  /* 0x0001001436009986 */ /* 0x0083e8000c101d0a */
[----:B----4-:R1:W-:Y:S02]  /*3e70*/  @!P0 STG.E.128 [R54.64+0x180], R4 ;  /* 0x0001800436008986 */ /* 0x0103e4000c101d0a */
.L_x_62:
[----:B------:R-:W-:Y:S05]  /*3e80*/  BSYNC B1 ;  /* 0x0000000000017941 */ /* 0x000fea0003800000 */
.L_x_57:
[----:B------:R-:W-:Y:S01]  /*3e90*/  ISETP.GE.AND P0, PT, R97, 0x1, PT ;  /* 0x000000016100780c */ /* 0x000fe20003f06270 */
[----:B------:R-:W-:Y:S01]  /*3ea0*/  @!UPT UIADD3 URZ, URZ, URZ, URZ ;  /* 0x0000003f3f3ff290 */ /* 0x000fe2000fffe03f */
[----:B------:R-:W-:Y:S11]  /*3eb0*/  BSSY B0, `(.L_x_73) ;  /* 0x000002b000007945 */ /* 0x000ff60003800000 */
[----:B------:R-:W-:Y:S01]  /*3ec0*/  @P0 IMAD.MOV.U32 R76, RZ, RZ, R124 ;  /* 0x000000ffff4c0224 */ /* 0x000fe200078e007c */
[----:B------:R-:W-:Y:S01]  /*3ed0*/  @P0 ISETP.NE.U32.AND P4, PT, R105, RZ, PT ;  /* 0x000000ff6900020c */ /* 0x000fe20003f85070 */
[----:B------:R-:W-:Y:S01]  /*3ee0*/  @P0 IMAD R0, R84, c[0x0][0x258], RZ ;  /* 0x0000960054000a24 */ /* 0x000fe200078e02ff */
[----:B------:R-:W-:Y:S01]  /*3ef0*/  @P0 ISETP.NE.U32.AND P3, PT, R104, RZ, PT ;  /* 0x000000ff6800020c */ /* 0x000fe20003f65070 */
[----:B-12---:R-:W-:Y:S01]  /*3f00*/  @P0 IMAD.WIDE.U32 R2, R87, c[0x0][0x258], R76 ;  /* 0x0000960057020a25 */ /* 0x006fe200078e004c */
[----:B------:R-:W-:Y:S03]  /*3f10*/  @P0 ISETP.NE.U32.AND P2, PT, R103, RZ, PT ;  /* 0x000000ff6700020c */ /* 0x000fe60003f45070 */
[----:B------:R-:W-:Y:S01]  /*3f20*/  @P0 IMAD R0, R87, c[0x0][0x25c], R0 ;  /* 0x0000970057000a24 */ /* 0x000fe200078e0200 */
[C---:B------:R-:W-:Y:S03]  /*3f30*/  @P0 LEA R4, P1, R2.reuse, c[0x0][0x250], 0x1 ;  /* 0x0000940002040a11 */ /* 0x040fe600078208ff */
[----:B------:R-:W-:Y:S05]  /*3f40*/  @P0 IMAD.IADD R0, R3, 0x1, R0 ;  /* 0x0000000103000824 */ /* 0x000fea00078e0200 */
[----:B------:R-:W-:Y:S02]  /*3f50*/  @P0 LEA.HI.X R5, R2, c[0x0][0x254], R0, 0x1, P1 ;  /* 0x0000950002050a11 */ /* 0x000fe400008f0c00 */
[----:B------:R-:W-:Y:S03]  /*3f60*/  @P0 ISETP.NE.U32.AND P1, PT, R102, RZ, PT ;  /* 0x000000ff6600020c */ /* 0x000fe60003f25070 */
[----:B------:R-:W-:Y:S01]  /*3f70*/  @!PT LDS RZ, [RZ] ;  /* 0x00000000fffff984 */ /* 0x000fe20000000800 */
[----:B------:R-:W-:Y:S01]  /*3f80*/  @!PT LDS RZ, [RZ] ;  /* 0x00000000fffff984 */ /* 0x000fe20000000800 */
[----:B------:R-:W-:Y:S01]  /*3f90*/  @!PT LDS RZ, [RZ] ;  /* 0x00000000fffff984 */ /* 0x000fe20000000800 */
[----:B------:R1:W-:Y:S04]  /*3fa0*/  @P0 LDGSTS.E.BYPASS.LTC128B.128 [R106+0x8080], [R4.64], P4 ;  /* 0x08080000046a0fae */ /* 0x0003e8000a101d4a */
[----:B------:R1:W-:Y:S04]  /*3fb0*/  @P0 LDGSTS.E.BYPASS.LTC128B.128 [R106+0x9080], [R4.64+0x80], P3 ;  /* 0x09080080046a0fae */ /* 0x0003e80009901d4a */
[----:B------:R1:W-:Y:S04]  /*3fc0*/  @P0 LDGSTS.E.BYPASS.LTC128B.128 [R106+0xa080], [R4.64+0x100], P2 ;  /* 0x0a080100046a0fae */ /* 0x0003e80009101d4a */
[----:B------:R1:W-:Y:S01]  /*3fd0*/  @P0 LDGSTS.E.BYPASS.LTC128B.128 [R106+0xb080], [R4.64+0x180], P1 ;  /* 0x0b080180046a0fae */ /* 0x0003e20008901d4a */
[----:B------:R-:W-:Y:S03]  /*3fe0*/  ISETP.GE.AND P0, PT, R109, R67, PT ;  /* 0x000000436d00720c */ /* 0x000fe60003f06270 */
[----:B------:R-:W0:Y:S01]  /*3ff0*/  LDGDEPBAR ;  /* 0x00000000000079af */ /* 0x000e220000000000 */
[----:B------:R-:W-:Y:S04]  /*4000*/  DEPBAR.LE SB0, 0x0 ;  /* 0x000080000000791a */ /* 0x000fe80000000000 */
[----:B------:R-:W-:Y:S06]  /*4010*/  BAR.SYNC.DEFER_BLOCKING 0x0 ;  /* 0x0000000000007b1d */ /* 0x000fec0000010000 */
[----:B------:R-:W-:-:S05]  /*4020*/  @P0 BRA `(.L_x_74) ;  /* 0x0000013000000947 */ /* 0x000fca0003800000 */
[----:B-1----:R-:W-:Y:S01]  /*4030*/  ISETP.GE.AND P3, PT, R16, c[0x0][0x1d4], PT ;  /* 0x0000750010007a0c */ /* 0x002fe20003f66270 */
[----:B------:R-:W-:Y:S01]  /*4040*/  IMAD.MOV.U32 R74, RZ, RZ, R122 ;  /* 0x000000ffff4a7224 */ /* 0x000fe200078e007a */
[----:B------:R-:W-:Y:S01]  /*4050*/  ISETP.GE.AND P2, PT, R11, c[0x0][0x1d4], PT ;  /* 0x000075000b007a0c */ /* 0x000fe20003f46270 */
[----:B------:R-:W-:Y:S01]  /*4060*/  IMAD R0, R83, c[0x0][0x208], RZ ;  /* 0x0000820053007a24 */ /* 0x000fe200078e02ff */
[----:B------:R-:W-:Y:S01]  /*4070*/  ISETP.GE.AND P1, PT, R108, c[0x0][0x1d4], PT ;  /* 0x000075006c007a0c */ /* 0x000fe20003f26270 */
[----:B------:R-:W-:Y:S01]  /*4080*/  IMAD.WIDE.U32 R2, R85, c[0x0][0x208], R74 ;  /* 0x0000820055027a25 */ /* 0x000fe200078e004a */
[----:B------:R-:W-:Y:S03]  /*4090*/  ISETP.GE.AND P0, PT, R107, c[0x0][0x1d4], PT ;  /* 0x000075006b007a0c */ /* 0x000fe60003f06270 */
[----:B------:R-:W-:Y:S01]  /*40a0*/  IMAD R0, R85, c[0x0][0x20c], R0 ;  /* 0x0000830055007a24 */ /* 0x000fe200078e0200 */
[C---:B-----5:R-:W-:Y:S03]  /*40b0*/  LEA R18, P4, R2.reuse, c[0x0][0x1f8], 0x1 ;  /* 0x00007e0002127a11 */ /* 0x060fe600078808ff */
[----:B------:R-:W1:Y:S01]  /*40c0*/  @!P3 LDS.128 R28, [R106+0x8080] ;  /* 0x008080006a1cb984 */ /* 0x000e620000000c00 */
[----:B------:R-:W-:Y:S03]  /*40d0*/  IMAD.IADD R0, R3, 0x1, R0 ;  /* 0x0000000103007824 */ /* 0x000fe600078e0200 */
[----:B------:R-:W2:Y:S02]  /*40e0*/  @!P2 LDS.128 R24, [R106+0x9080] ;  /* 0x009080006a18a984 */ /* 0x000ea40000000c00 */
[----:B------:R-:W-:Y:S02]  /*40f0*/  LEA.HI.X R19, R2, c[0x0][0x1fc], R0, 0x1, P4 ;  /* 0x00007f0002137a11 */ /* 0x000fe400020f0c00 */
[----:B------:R-:W3:Y:S04]  /*4100*/  @!P1 LDS.128 R20, [R106+0xa080] ;  /* 0x00a080006a149984 */ /* 0x000ee80000000c00 */
[----:B------:R-:W4:Y:S04]  /*4110*/  @!P0 LDS.128 R4, [R106+0xb080] ;  /* 0x00b080006a048984 */ /* 0x000f280000000c00 */
[----:B-1----:R1:W-:Y:S04]  /*4120*/  @!P3 STG.E.128 [R18.64], R28 ;  /* 0x0000001c1200b986 */ /* 0x0023e8000c101d0a */
[----:B--2---:R1:W-:Y:S04]  /*4130*/  @!P2 STG.E.128 [R18.64+0x80], R24 ;  /* 0x000080181200a986 */ /* 0x0043e8000c101d0a */
[----:B---3--:R1:W-:Y:S04]  /*4140*/  @!P1 STG.E.128 [R18.64+0x100], R20 ;  /* 0x0001001412009986 */ /* 0x0083e8000c101d0a */
[----:B----4-:R1:W-:Y:S02]  /*4150*/  @!P0 STG.E.128 [R18.64+0x180], R4 ;  /* 0x0001800412008986 */ /* 0x0103e4000c101d0a */
.L_x_74:
[----:B-1----:R-:W-:Y:S05]  /*4160*/  BSYNC B0 ;  /* 0x0000000000007941 */ /* 0x002fea0003800000 */
.L_x_73:
[CC--:B------:R-:W-:Y:S02]  /*4170*/  ISETP.GT.AND P0, PT, R82.reuse, R78.reuse, PT ;  /* 0x0000004e5200720c */ /* 0x0c0fe40003f04270 */
[----:B------:R-:W-:Y:S02]  /*4180*/  IADD3 R82, P1, R82, -0x1, RZ ;  /* 0xffffffff52527810 */ /* 0x000fe40007f3e0ff */
[----:B------:R-:W-:Y:S02]  /*4190*/  IADD3 R97, R97, 0x20, RZ ;  /* 0x0000002061617810 */ /* 0x000fe40007ffe0ff */
[----:B------:R-:W-:Y:S02]  /*41a0*/  IADD3.X R81, R81, -0x1, RZ, P1, !PT ;  /* 0xffffffff51517810 */ /* 0x000fe40000ffe4ff */
[----:B------:R-:W-:Y:S05]  /*41b0*/  IADD3 R96, R96, 0x20, RZ ;  /* 0x0000002060607810 */ /* 0x000fea0007ffe0ff */
[----:B------:R-:W-:Y:S01]  /*41c0*/  @P0 ISETP.NE.U32.AND P4, PT, R105, RZ, PT ;  /* 0x000000ff6900020c */ /* 0x000fe20003f85070 */
[----:B------:R-:W-:Y:S01]  /*41d0*/  @P0 IMAD.MOV.U32 R2, RZ, RZ, R126 ;  /* 0x000000ffff020224 */ /* 0x000fe200078e007e */
[----:B------:R-:W-:Y:S01]  /*41e0*/  @P0 ISETP.NE.U32.AND P3, PT, R104, RZ, PT ;  /* 0x000000ff6800020c */ /* 0x000fe20003f65070 */
[----:B------:R-:W-:Y:S01]  /*41f0*/  @P0 IMAD.MOV.U32 R3, RZ, RZ, R131 ;  /* 0x000000ffff030224 */ /* 0x000fe200078e0083 */
[----:B------:R-:W-:Y:S01]  /*4200*/  @P0 ISETP.NE.U32.AND P2, PT, R103, RZ, PT ;  /* 0x000000ff6700020c */ /* 0x000fe20003f45070 */
[C---:B------:R-:W-:Y:S02]  /*4210*/  @P0 IMAD R0, R82.reuse, UR7, RZ ;  /* 0x0000000752000c24 */ /* 0x040fe4000f8e02ff */
[----:B------:R-:W-:Y:S04]  /*4220*/  @P0 IMAD.WIDE.U32 R2, R82, UR8, R2 ;  /* 0x0000000852020c25 */ /* 0x000fe8000f8e0002 */
[----:B------:R-:W-:Y:S01]  /*4230*/  @P0 IMAD R0, R81, UR8, R0 ;  /* 0x0000000851000c24 */ /* 0x000fe2000f8e0200 */
[----:B------:R-:W-:Y:S03]  /*4240*/  @P0 LEA R4, P1, R2, c[0x0][0x220], 0x1 ;  /* 0x0000880002040a11 */ /* 0x000fe600078208ff */
[----:B------:R-:W-:Y:S01]  /*4250*/  @P0 IMAD.IADD R0, R3, 0x1, R0 ;  /* 0x0000000103000824 */ /* 0x000fe200078e0200 */
[----:B------:R-:W-:Y:S04]  /*4260*/  IADD3 R3, R82, 0x1, RZ ;  /* 0x0000000152037810 */ /* 0x000fe80007ffe0ff */
[----:B------:R-:W-:Y:S02]  /*4270*/  @P0 LEA.HI.X R5, R2, c[0x0][0x224], R0, 0x1, P1 ;  /* 0x0000890002050a11 */ /* 0x000fe400008f0c00 */
[----:B------:R-:W-:Y:S03]  /*4280*/  @P0 ISETP.NE.U32.AND P1, PT, R102, RZ, PT ;  /* 0x000000ff6600020c */ /* 0x000fe60003f25070 */
[----:B------:R-:W-:Y:S01]  /*4290*/  @!PT LDS RZ, [RZ] ;  /* 0x00000000fffff984 */ /* 0x000fe20000000800 */
[----:B------:R-:W-:Y:S01]  /*42a0*/  @!PT LDS RZ, [RZ] ;  /* 0x00000000fffff984 */ /* 0x000fe20000000800 */
[----:B------:R-:W-:Y:S01]  /*42b0*/  @!PT LDS RZ, [RZ] ;  /* 0x00000000fffff984 */ /* 0x000fe20000000800 */
[----:B------:R1:W-:Y:S04]  /*42c0*/  @P0 LDGSTS.E.BYPASS.LTC128B.128 [R106+0xc080], [R4.64], P4 ;  /* 0x0c080000046a0fae */ /* 0x0003e8000a101d4a */
[----:B------:R1:W-:Y:S04]  /*42d0*/  @P0 LDGSTS.E.BYPASS.LTC128B.128 [R106+0xd080], [R4.64+0x80], P3 ;  /* 0x0d080080046a0fae */ /* 0x0003e80009901d4a */
[----:B------:R1:W-:Y:S01]  /*42e0*/  @P0 LDGSTS.E.BYPASS.LTC128B.128 [R106+0xe080], [R4.64+0x100], P2 ;  /* 0x0e080100046a0fae */ /* 0x0003e20009101d4a */
[----:B------:R-:W-:Y:S03]  /*42f0*/  ISETP.GT.AND P2, PT, R3, R78, PT ;  /* 0x0000004e0300720c */ /* 0x000fe60003f44270 */
[----:B------:R1:W-:Y:S01]  /*4300*/  @P0 LDGSTS.E.BYPASS.LTC128B.128 [R106+0xf080], [R4.64+0x180], P1 ;  /* 0x0f080180046a0fae */ /* 0x0003e20008901d4a */
[----:B------:R-:W-:Y:S02]  /*4310*/  IADD3 R85, P1, R85, -0x20, RZ ;  /* 0xffffffe055557810 */ /* 0x000fe40007f3e0ff */
[----:B------:R-:W-:Y:S01]  /*4320*/  IADD3 R87, P0, R87, -0x20, RZ ;  /* 0xffffffe057577810 */ /* 0x000fe20007f1e0ff */
[----:B------:R-:W0:Y:S01]  /*4330*/  LDGDEPBAR ;  /* 0x00000000000079af */ /* 0x000e220000000000 */
[----:B------:R-:W-:Y:S02]  /*4340*/  IADD3.X R83, R83, -0x1, RZ, P1, !PT ;  /* 0xffffffff53537810 */ /* 0x000fe40000ffe4ff */
[----:B------:R-:W-:Y:S03]  /*4350*/  IADD3.X R84, R84, -0x1, RZ, P0, !PT ;  /* 0xffffffff54547810 */ /* 0x000fe600007fe4ff */
[----:B------:R-:W-:-:S05]  /*4360*/  @P2 BRA `(.L_x_75) ;  /* 0xffffd47000002947 */ /* 0x000fca000383ffff */
[----:B------:R-:W-:Y:S06]  /*4370*/  BAR.SYNC.DEFER_BLOCKING 0x0 ;  /* 0x0000000000007b1d */ /* 0x000fec0000010000 */
.L_x_54:
[----:B-1----:R-:W-:Y:S01]  /*4380*/  ISETP.GE.AND P0, PT, R63, 0x1, PT ;  /* 0x000000013f00780c */ /* 0x002fe20003f06270 */
[----:B------:R-:W-:Y:S01]  /*4390*/  IMAD.IADD R0, R110, 0x1, R111 ;  /* 0x000000016e007824 */ /* 0x000fe200078e026f */
[----:B------:R-:W-:Y:S01]  /*43a0*/  PLOP3.LUT P2, PT, PT, PT, PT, 0x80, 0x0 ;  /* 0x000000000000781c */ /* 0x000fe20003f4f070 */
        /* <DEDUP_REMOVED lines=33> */
[----:B------:R-:W-:Y:S01]  /*45c0*/  IMAD.MOV.U32 R67, RZ, RZ, RZ ;  /* 0x000000ffff437224 */ /* 0x000fe200078e00ff */
[----:B------:R-:W-:Y:S01]  /*45d0*/  MOV R4, RZ ;  /* 0x000000ff00047202 */ /* 0x000fe20000000f00 */
[----:B------:R-:W-:Y:S01]  /*45e0*/  CS2R R6, SRZ ;  /* 0x0000000000067805 */ /* 0x000fe2000001ff00 */
[----:B------:R-:W-:Y:S01]  /*45f0*/  CS2R R12, SRZ ;  /* 0x00000000000c7805 */ /* 0x000fe2000001ff00 */
[----:B------:R-:W-:Y:S01]  /*4600*/  IMAD.MOV.U32 R62, RZ, RZ, RZ ;  /* 0x000000ffff3e7224 */ /* 0x000fe200078e00ff */
[----:B------:R-:W-:Y:S01]  /*4610*/  CS2R R60, SRZ ;  /* 0x00000000003c7805 */ /* 0x000fe2000001ff00 */
[----:B------:R-:W-:Y:S01]  /*4620*/  CS2R R58, SRZ ;  /* 0x00000000003a7805 */ /* 0x000fe2000001ff00 */
[----:B------:R-:W-:Y:S01]  /*4630*/  CS2R R56, SRZ ;  /* 0x0000000000387805 */ /* 0x000fe2000001ff00 */
[----:B-----5:R-:W-:Y:S01]  /*4640*/  CS2R R54, SRZ ;  /* 0x0000000000367805 */ /* 0x020fe2000001ff00 */
        /* <DEDUP_REMOVED lines=25> */
[----:B------:R-:W-:Y:S05]  /*47e0*/  @!P0 BRA `(.L_x_76) ;  /* 0x0000c39000008947 */ /* 0x000fea0003800000 */
[----:B------:R-:W-:-:S04]  /*47f0*/  ISETP.NE.U32.AND P0, PT, RZ, c[0x0][0x340], PT ;  /* 0x0000d000ff007a0c */ /* 0x000fc80003f05070 */
[----:B------:R-:W-:-:S13]  /*4800*/  ISETP.NE.AND.EX P2, PT, RZ, c[0x0][0x344], PT, P0 ;  /* 0x0000d100ff007a0c */ /* 0x000fda0003f45300 */
[----:B------:R-:W-:-:S04]  /*4810*/  @P2 IMAD.MOV.U32 R23, RZ, RZ, 0x4 ;  /* 0x00000004ff172424 */ /* 0x000fc800078e00ff */
[----:B------:R-:W-:-:S06]  /*4820*/  @P2 IMAD.WIDE R22, R228, R23, c[0x0][0x340] ;  /* 0x0000d000e4162625 */ /* 0x000fcc00078e0217 */
[----:B------:R-:W2:Y:S01]  /*4830*/  @P2 LDG.E R22, [R22.64] ;  /* 0x0000000a16162981 */ /* 0x000ea2000c1e1900 */
[----:B------:R-:W-:Y:S01]  /*4840*/  SHF.R.S32.HI R3, RZ, 0x1f, R112 ;  /* 0x0000001fff037819 */ /* 0x000fe20000011470 */
[C---:B------:R-:W-:Y:S01]  /*4850*/  IMAD.WIDE.U32 R10, R112.reuse, c[0x0][0x178], RZ ;  /* 0x00005e00700a7a25 */ /* 0x040fe200078e00ff */
[----:B------:R-:W-:Y:S01]  /*4860*/  SHF.R.S32.HI R21, RZ, 0x1f, R64 ;  /* 0x0000001fff157819 */ /* 0x000fe20000011440 */
[----:B------:R-:W-:Y:S01]  /*4870*/  BSSY B0, `(.L_x_77) ;  /* 0x00000c1000007945 */ /* 0x000fe20003800000 */
[----:B------:R-:W-:Y:S01]  /*4880*/  ISETP.NE.U32.AND P0, PT, RZ, c[0x0][0x348], PT ;  /* 0x0000d200ff007a0c */ /* 0x000fe20003f05070 */
[----:B------:R-:W-:Y:S01]  /*4890*/  IMAD R3, R3, c[0x0][0x178], RZ ;  /* 0x00005e0003037a24 */ /* 0x000fe200078e02ff */
[----:B------:R-:W-:Y:S01]  /*48a0*/  LEA.HI R17, R21, R64, RZ, 0x3 ;  /* 0x0000004015117211 */ /* 0x000fe200078f18ff */
[----:B------:R-:W-:Y:S01]  /*48b0*/  IMAD.MOV.U32 R2, RZ, RZ, c[0x0][0x2c4] ;  /* 0x0000b100ff027624 */ /* 0x000fe200078e00ff */
[----:B------:R-:W-:Y:S01]  /*48c0*/  ISETP.NE.AND.EX P0, PT, RZ, c[0x0][0x34c], PT, P0 ;  /* 0x0000d300ff007a0c */ /* 0x000fe20003f05300 */
[----:B------:R-:W-:Y:S01]  /*48d0*/  IMAD R3, R112, c[0x0][0x17c], R3 ;  /* 0x00005f0070037a24 */ /* 0x000fe200078e0203 */
[----:B------:R-:W-:Y:S01]  /*48e0*/  SHF.R.S32.HI R26, RZ, 0x1f, R0 ;  /* 0x0000001fff1a7819 */ /* 0x000fe20000011400 */
[----:B------:R-:W-:Y:S01]  /*48f0*/  IMAD R4, R89, c[0x0][0x1b8], RZ ;  /* 0x00006e0059047a24 */ /* 0x000fe200078e02ff */
[----:B------:R-:W-:Y:S01]  /*4900*/  ISETP.NE.AND P1, PT, R2, 0x1, PT ;  /* 0x000000010200780c */ /* 0x000fe20003f25270 */
[----:B------:R-:W-:Y:S01]  /*4910*/  IMAD.IADD R11, R11, 0x1, R3 ;  /* 0x000000010b0b7824 */ /* 0x000fe200078e0203 */
[----:B------:R-:W-:Y:S01]  /*4920*/  LOP3.LUT R3, R17, 0xfffffff8, RZ, 0xc0, !PT ;  /* 0xfffffff811037812 */ /* 0x000fe200078ec0ff */
[C---:B------:R-:W-:Y:S01]  /*4930*/  IMAD R9, R227.reuse, c[0x0][0x1bc], R4 ;  /* 0x00006f00e3097a24 */ /* 0x040fe200078e0204 */
[----:B------:R-:W-:Y:S01]  /*4940*/  SHF.R.S32.HI R17, RZ, 0x3, R17 ;  /* 0x00000003ff117819 */ /* 0x000fe20000011411 */
[----:B------:R-:W-:Y:S01]  /*4950*/  IMAD.WIDE.U32 R10, R227, c[0x0][0x1b8], R10 ;  /* 0x00006e00e30a7a25 */ /* 0x000fe200078e000a */
[----:B------:R-:W-:-:S02]  /*4960*/  SEL R8, R228, RZ, !P0 ;  /* 0x000000ffe4087207 */ /* 0x000fc40004000000 */
[----:B------:R-:W-:Y:S01]  /*4970*/  LEA.HI R44, R21, R64, RZ, 0x6 ;  /* 0x00000040152c7211 */ /* 0x000fe200078f30ff */
[----:B------:R-:W-:Y:S01]  /*4980*/  IMAD.IADD R16, R64, 0x1, -R3 ;  /* 0x0000000140107824 */ /* 0x000fe200078e0a03 */
[----:B------:R-:W-:Y:S01]  /*4990*/  SHF.R.S32.HI R3, RZ, 0x1f, R228 ;  /* 0x0000001fff037819 */ /* 0x000fe200000114e4 */
[----:B------:R-:W-:Y:S02]  /*49a0*/  IMAD.IADD R11, R11, 0x1, R9 ;  /* 0x000000010b0b7824 */ /* 0x000fe400078e0209 */
[----:B------:R-:W-:Y:S01]  /*49b0*/  IMAD R2, R16, 0x20, R17 ;  /* 0x0000002010027824 */ /* 0x000fe200078e0211 */
[----:B------:R-:W-:Y:S01]  /*49c0*/  SEL R7, R3, RZ, !P0 ;  /* 0x000000ff03077207 */ /* 0x000fe20004000000 */
[----:B------:R-:W-:Y:S02]  /*49d0*/  IMAD R34, R113, c[0x0][0x2c4], RZ ;  /* 0x0000b10071227a24 */ /* 0x000fe400078e02ff */
[----:B------:R-:W-:Y:S02]  /*49e0*/  IMAD R5, R65, 0x80, R2 ;  /* 0x0000008041057824 */ /* 0x000fe400078e0202 */
[----:B------:R-:W-:-:S02]  /*49f0*/  IMAD R7, R7, c[0x0][0x1c0], RZ ;  /* 0x0000700007077a24 */ /* 0x000fc400078e02ff */
[----:B------:R-:W-:-:S04]  /*4a00*/  @P1 IMAD.HI.U32 R2, R5, c[0x0][0x2c8], RZ ;  /* 0x0000b20005021a27 */ /* 0x000fc800078e00ff */
[----:B------:R-:W-:Y:S01]  /*4a10*/  IMAD.MOV.U32 R4, RZ, RZ, R5 ;  /* 0x000000ffff047224 */ /* 0x000fe200078e0005 */
[----:B------:R-:W-:Y:S01]  /*4a20*/  @P1 SHF.R.U32.HI R4, RZ, c[0x0][0x2cc], R2 ;  /* 0x0000b300ff041a19 */ /* 0x000fe20000011602 */
[C---:B------:R-:W-:Y:S02]  /*4a30*/  IMAD R7, R8.reuse, c[0x0][0x1c4], R7 ;  /* 0x0000710008077a24 */ /* 0x040fe400078e0207 */
[----:B------:R-:W-:Y:S01]  /*4a40*/  IMAD.WIDE.U32 R8, R8, c[0x0][0x1c0], R10 ;  /* 0x0000700008087a25 */ /* 0x000fe200078e000a */
[--C-:B------:R-:W-:Y:S02]  /*4a50*/  SHF.R.S32.HI R15, RZ, 0x1f, R4.reuse ;  /* 0x0000001fff0f7819 */ /* 0x100fe40000011404 */
[----:B------:R-:W-:Y:S01]  /*4a60*/  LEA.HI R11, R21, R64, RZ, 0x4 ;  /* 0x00000040150b7211 */ /* 0x000fe200078f20ff */
[----:B------:R-:W-:Y:S02]  /*4a70*/  IMAD.MOV R24, RZ, RZ, -R4 ;  /* 0x000000ffff187224 */ /* 0x000fe400078e0a04 */
[----:B------:R-:W-:Y:S01]  /*4a80*/  IMAD R15, R15, c[0x0][0x1b0], RZ ;  /* 0x00006c000f0f7a24 */ /* 0x000fe200078e02ff */
[----:B------:R-:W-:Y:S01]  /*4a90*/  SHF.R.S32.HI R20, RZ, 0x4, R11 ;  /* 0x00000004ff147819 */ /* 0x000fe2000001140b */
[----:B------:R-:W-:-:S02]  /*4aa0*/  IMAD.IADD R9, R9, 0x1, R7 ;  /* 0x0000000109097824 */ /* 0x000fc400078e0207 */
[----:B------:R-:W-:Y:S01]  /*4ab0*/  IMAD R24, R24, c[0x0][0x2c4], R5 ;  /* 0x0000b10018187a24 */ /* 0x000fe200078e0205 */
[----:B------:R-:W-:Y:S01]  /*4ac0*/  LEA.HI R19, R11, R20, RZ, 0x1 ;  /* 0x000000140b137211 */ /* 0x000fe200078f08ff */
[----:B------:R-:W-:Y:S01]  /*4ad0*/  IMAD R7, R65, 0x80, R17 ;  /* 0x0000008041077824 */ /* 0x000fe200078e0211 */
[----:B------:R-:W-:Y:S01]  /*4ae0*/  LOP3.LUT R11, R11, 0xfffffff0, RZ, 0xc0, !PT ;  /* 0xfffffff00b0b7812 */ /* 0x000fe200078ec0ff */
[C---:B------:R-:W-:Y:S01]  /*4af0*/  IMAD R15, R4.reuse, c[0x0][0x1b4], R15 ;  /* 0x00006d00040f7a24 */ /* 0x040fe200078e020f */
[----:B------:R-:W-:Y:S01]  /*4b00*/  LOP3.LUT R19, R19, 0xfffffffe, RZ, 0xc0, !PT ;  /* 0xfffffffe13137812 */ /* 0x000fe200078ec0ff */
[----:B------:R-:W-:Y:S01]  /*4b10*/  IMAD.WIDE.U32 R4, R4, c[0x0][0x1b0], R8 ;  /* 0x00006c0004047a25 */ /* 0x000fe200078e0008 */
[----:B------:R-:W-:Y:S02]  /*4b20*/  SHF.R.S32.HI R9, RZ, 0x1f, R24 ;  /* 0x0000001fff097819 */ /* 0x000fe40000011418 */
[----:B------:R-:W-:Y:S01]  /*4b30*/  IADD3 R13, R7, 0x20, RZ ;  /* 0x00000020070d7810 */ /* 0x000fe20007ffe0ff */
[----:B------:R-:W-:Y:S01]  /*4b40*/  IMAD.IADD R5, R5, 0x1, R15 ;  /* 0x0000000105057824 */ /* 0x000fe200078e020f */
[-C--:B------:R-:W-:Y:S01]  /*4b50*/  ISETP.GE.AND P1, PT, R7, R34.reuse, PT ;  /* 0x000000220700720c */ /* 0x080fe20003f26270 */
[----:B------:R-:W-:Y:S01]  /*4b60*/  IMAD R9, R9, c[0x0][0x1a8], RZ ;  /* 0x00006a0009097a24 */ /* 0x000fe200078e02ff */
[----:B------:R-:W-:Y:S01]  /*4b70*/  ISETP.GE.AND P0, PT, R13, R34, PT ;  /* 0x000000220d00720c */ /* 0x000fe20003f06270 */
[----:B------:R-:W-:-:S02]  /*4b80*/  IMAD.SHL.U32 R32, R16, 0x8, RZ ;  /* 0x0000000810207824 */ /* 0x000fc400078e00ff */
[C---:B------:R-:W-:Y:S01]  /*4b90*/  IMAD R8, R24.reuse, c[0x0][0x1ac], R9 ;  /* 0x00006b0018087a24 */ /* 0x040fe200078e0209 */
[----:B------:R-:W-:Y:S01]  /*4ba0*/  P2R R2, PR, RZ, 0x1 ;  /* 0x00000001ff027803 */ /* 0x000fe20000000000 */
[----:B------:R-:W-:Y:S01]  /*4bb0*/  IMAD.WIDE.U32 R24, R24, c[0x0][0x1a8], R4 ;  /* 0x00006a0018187a25 */ /* 0x000fe200078e0004 */
[----:B------:R-:W-:Y:S02]  /*4bc0*/  IADD3 R15, P0, R17, R0, RZ ;  /* 0x00000000110f7210 */ /* 0x000fe40007f1e0ff */
[----:B------:R-:W-:Y:S01]  /*4bd0*/  IADD3 R6, R32, 0x80, RZ ;  /* 0x0000008020067810 */ /* 0x000fe20007ffe0ff */
[----:B------:R-:W-:Y:S01]  /*4be0*/  IMAD.IADD R8, R25, 0x1, R8 ;  /* 0x0000000119087824 */ /* 0x000fe200078e0208 */
[----:B------:R-:W-:Y:S01]  /*4bf0*/  LEA.HI.X.SX32 R26, R17, R26, 0x1, P0 ;  /* 0x0000001a111a7211 */ /* 0x000fe200000f0eff */
[----:B------:R-:W-:Y:S01]  /*4c00*/  IMAD.IADD R11, R64, 0x1, -R11 ;  /* 0x00000001400b7824 */ /* 0x000fe200078e0a0b */
[----:B------:R-:W-:Y:S01]  /*4c10*/  LEA R9, P0, R24, c[0x0][0x160], 0x1 ;  /* 0x0000580018097a11 */ /* 0x000fe200078008ff */
[----:B------:R-:W-:Y:S01]  /*4c20*/  IMAD.SHL.U32 R42, R16, 0x8, RZ ;  /* 0x00000008102a7824 */ /* 0x000fe200078e00ff */
[----:B------:R-:W-:Y:S01]  /*4c30*/  ISETP.GE.AND P5, PT, R6, c[0x0][0x198], PT ;  /* 0x0000660006007a0c */ /* 0x000fe20003fa6270 */
[----:B------:R-:W-:Y:S01]  /*4c40*/  IMAD R28, R26, c[0x0][0x1e0], RZ ;  /* 0x000078001a1c7a24 */ /* 0x000fe200078e02ff */
[----:B------:R-:W-:Y:S01]  /*4c50*/  LEA.HI.X R8, R24, c[0x0][0x164], R8, 0x1, P0 ;  /* 0x0000590018087a11 */ /* 0x000fe200000f0c08 */
[----:B------:R-:W-:Y:S01]  /*4c60*/  IMAD R26, R26, c[0x0][0x208], RZ ;  /* 0x000082001a1a7a24 */ /* 0x000fe200078e02ff */
[----:B------:R-:W1:Y:S01]  /*4c70*/  SHFL.IDX PT, R24, R9, RZ, 0x181f ;  /* 0x00181fff09187589 */ /* 0x000e6200000e0000 */
[----:B------:R-:W-:Y:S01]  /*4c80*/  SHF.R.S32.HI R18, RZ, 0x1f, R11 ;  /* 0x0000001fff127819 */ /* 0x000fe2000001140b */
[C---:B------:R-:W-:Y:S01]  /*4c90*/  IMAD R28, R15.reuse, c[0x0][0x1e4], R28 ;  /* 0x000079000f1c7a24 */ /* 0x040fe200078e021c */
[----:B------:R-:W-:Y:S01]  /*4ca0*/  SHF.R.S32.HI R43, RZ, 0x1f, R42 ;  /* 0x0000001fff2b7819 */ /* 0x000fe2000001142a */
[----:B------:R-:W3:Y:S01]  /*4cb0*/  SHFL.IDX PT, R25, R8, RZ, 0x181f ;  /* 0x00181fff08197589 */ /* 0x000ee200000e0000 */
[----:B------:R-:W-:Y:S01]  /*4cc0*/  LEA.HI R18, R18, R11, RZ, 0x3 ;  /* 0x0000000b12127211 */ /* 0x000fe200078f18ff */
[C---:B------:R-:W-:Y:S01]  /*4cd0*/  IMAD R26, R15.reuse, c[0x0][0x20c], R26 ;  /* 0x000083000f1a7a24 */ /* 0x040fe200078e021a */
[----:B------:R-:W-:Y:S01]  /*4ce0*/  IADD3 R4, R32, 0xc0, RZ ;  /* 0x000000c020047810 */ /* 0x000fe20007ffe0ff */
[----:B------:R-:W-:Y:S01]  /*4cf0*/  IMAD.WIDE.U32 R30, R15, c[0x0][0x1e0], R42 ;  /* 0x000078000f1e7a25 */ /* 0x000fe200078e002a */
[----:B------:R-:W-:-:S02]  /*4d00*/  P2R R0, PR, RZ, 0x20 ;  /* 0x00000020ff007803 */ /* 0x000fc40000000000 */
[----:B------:R-:W-:Y:S01]  /*4d10*/  LOP3.LUT R0, R18, 0xfffffff8, RZ, 0xc0, !PT ;  /* 0xfffffff812007812 */ /* 0x000fe200078ec0ff */
[----:B------:R-:W-:Y:S01]  /*4d20*/  IMAD.WIDE.U32 R14, R15, c[0x0][0x208], R42 ;  /* 0x000082000f0e7a25 */ /* 0x000fe200078e002a */
[----:B------:R-:W-:Y:S02]  /*4d30*/  ISETP.GE.AND P4, PT, R4, c[0x0][0x198], PT ;  /* 0x0000660004007a0c */ /* 0x000fe40003f86270 */
[----:B------:R-:W-:Y:S01]  /*4d40*/  @!P1 SHF.R.S32.HI R13, RZ, 0x1f, R6 ;  /* 0x0000001fff0d9819 */ /* 0x000fe20000011406 */
[----:B------:R-:W-:Y:S01]  /*4d50*/  IMAD.IADD R0, R11, 0x1, -R0 ;  /* 0x000000010b007824 */ /* 0x000fe200078e0a00 */
[----:B------:R-:W-:Y:S01]  /*4d60*/  P2R R10, PR, RZ, 0x10 ;  /* 0x00000010ff0a7803 */ /* 0x000fe20000000000 */
[----:B------:R-:W-:Y:S01]  /*4d70*/  IMAD.IADD R29, R31, 0x1, R28 ;  /* 0x000000011f1d7824 */ /* 0x000fe200078e021c */
[----:B------:R-:W-:Y:S01]  /*4d80*/  @!P1 SHF.R.S32.HI R5, RZ, 0x1f, R4 ;  /* 0x0000001fff059819 */ /* 0x000fe20000011404 */
[----:B------:R-:W-:Y:S01]  /*4d90*/  IMAD.IADD R27, R15, 0x1, R26 ;  /* 0x000000010f1b7824 */ /* 0x000fe200078e021a */
[----:B------:R-:W-:Y:S01]  /*4da0*/  LOP3.LUT P3, RZ, R0, 0x4, RZ, 0xc0, !PT ;  /* 0x0000000400ff7812 */ /* 0x000fe2000786c0ff */
[----:B------:R-:W-:Y:S01]  /*4db0*/  IMAD.MOV.U32 R28, RZ, RZ, R30 ;  /* 0x000000ffff1c7224 */ /* 0x000fe200078e001e */
[----:B------:R-:W-:Y:S01]  /*4dc0*/  @!P1 LEA.HI R13, R13, R6, RZ, 0x3 ;  /* 0x000000060d0d9211 */ /* 0x000fe200078f18ff */
[----:B------:R-:W-:Y:S01]  /*4dd0*/  IMAD R10, R89, c[0x0][0x210], RZ ;  /* 0x00008400590a7a24 */ /* 0x000fe200078e02ff */
[----:B------:R-:W-:Y:S01]  /*4de0*/  @!P1 LEA.HI R5, R5, R4, RZ, 0x3 ;  /* 0x0000000405059211 */ /* 0x000fe200078f18ff */
[----:B------:R-:W-:Y:S01]  /*4df0*/  IMAD.IADD R20, R20, 0x1, -R19 ;  /* 0x0000000114147824 */ /* 0x000fe200078e0a13 */
[----:B------:R-:W-:Y:S01]  /*4e00*/  @!P1 LOP3.LUT R13, R13, 0xfffffff8, RZ, 0xc0, !PT ;  /* 0xfffffff80d0d9812 */ /* 0x000fe200078ec0ff */
[----:B------:R-:W-:Y:S01]  /*4e10*/  IMAD.MOV.U32 R26, RZ, RZ, R14 ;  /* 0x000000ffff1a7224 */ /* 0x000fe200078e000e */
[----:B------:R-:W-:Y:S01]  /*4e20*/  @!P1 LOP3.LUT R5, R5, 0xfffffff8, RZ, 0xc0, !PT ;  /* 0xfffffff805059812 */ /* 0x000fe200078ec0ff */
[----:B------:R-:W-:-:S02]  /*4e30*/  IMAD.SHL.U32 R15, R0, 0x40, RZ ;  /* 0x00000040000f7824 */ /* 0x000fc400078e00ff */
[C---:B------:R-:W-:Y:S02]  /*4e40*/  IMAD R11, R227.reuse, c[0x0][0x214], R10 ;  /* 0x00008500e30b7a24 */ /* 0x040fe400078e020a */
[----:B------:R-:W-:Y:S01]  /*4e50*/  IMAD.WIDE.U32 R30, R227, c[0x0][0x1e8], R28 ;  /* 0x00007a00e31e7a25 */ /* 0x000fe200078e001c */
[----:B------:R-:W-:-:S03]  /*4e60*/  LOP3.LUT R15, R15, 0x1c0, RZ, 0xc0, !PT ;  /* 0x000001c00f0f7812 */ /* 0x000fc600078ec0ff */
[----:B------:R-:W-:Y:S02]  /*4e70*/  IMAD.SHL.U32 R10, R20, 0x8, RZ ;  /* 0x00000008140a7824 */ /* 0x000fe400078e00ff */
[----:B------:R-:W-:Y:S01]  /*4e80*/  IMAD.WIDE.U32 R28, R227, c[0x0][0x210], R26 ;  /* 0x00008400e31c7a25 */ /* 0x000fe200078e001a */
[C---:B-1----:R-:W-:Y:S02]  /*4e90*/  @!P1 LEA R26, P0, R32.reuse, R24, 0x1 ;  /* 0x00000018201a9211 */ /* 0x042fe400078008ff */
[----:B------:R-:W-:Y:S01]  /*4ea0*/  LOP3.LUT R10, R15, 0x8, R10, 0xf8, !PT ;  /* 0x000000080f0a7812 */ /* 0x000fe200078ef80a */
[----:B------:R-:W-:Y:S01]  /*4eb0*/  IMAD.SHL.U32 R47, R17, 0x40, RZ ;  /* 0x00000040112f7824 */ /* 0x000fe200078e00ff */
[----:B---3--:R-:W-:Y:S01]  /*4ec0*/  @!P1 LEA.HI.X R27, R32, R25, R43, 0x1, P0 ;  /* 0x00000019201b9211 */ /* 0x008fe200000f0c2b */
[----:B------:R-:W-:Y:S01]  /*4ed0*/  IMAD.SHL.U32 R44, R44, 0x8, RZ ;  /* 0x000000082c2c7824 */ /* 0x000fe200078e00ff */
[----:B------:R-:W-:Y:S01]  /*4ee0*/  SHF.R.U32.HI R15, RZ, 0x3, R15 ;  /* 0x00000003ff0f7819 */ /* 0x000fe2000001160f */
[----:B------:R-:W-:Y:S01]  /*4ef0*/  IMAD R234, R89, c[0x0][0x1e8], RZ ;  /* 0x00007a0059ea7a24 */ /* 0x000fe200078e02ff */
[----:B------:R-:W-:Y:S01]  /*4f00*/  LOP3.LUT R47, R47, 0x1c0, RZ, 0xc0, !PT ;  /* 0x000001c02f2f7812 */ /* 0x000fe200078ec0ff */
[----:B------:R-:W-:Y:S01]  /*4f10*/  IMAD.SHL.U32 R18, R18, 0x40, RZ ;  /* 0x0000004012127824 */ /* 0x000fe200078e00ff */
[----:B------:R-:W-:Y:S01]  /*4f20*/  LOP3.LUT P0, RZ, R0, 0x2, RZ, 0xc0, !PT ;  /* 0x0000000200ff7812 */ /* 0x000fe2000780c0ff */
[----:B------:R-:W-:Y:S01]  /*4f30*/  IMAD.MOV.U32 R0, RZ, RZ, 0x10 ;  /* 0x00000010ff007424 */ /* 0x000fe200078e00ff */
[----:B------:R-:W-:Y:S01]  /*4f40*/  LOP3.LUT R44, R44, 0xfffffe00, RZ, 0xc0, !PT ;  /* 0xfffffe002c2c7812 */ /* 0x000fe200078ec0ff */
[----:B------:R-:W-:Y:S01]  /*4f50*/  IMAD R234, R227, c[0x0][0x1ec], R234 ;  /* 0x00007b00e3ea7a24 */ /* 0x000fe200078e02ea */
[----:B------:R-:W-:Y:S01]  /*4f60*/  SHF.R.U32.HI R45, RZ, 0x3, R47 ;  /* 0x00000003ff2d7819 */ /* 0x000fe2000001162f */
[----:B------:R-:W-:Y:S01]  /*4f70*/  IMAD.IADD R11, R11, 0x1, R29 ;  /* 0x000000010b0b7824 */ /* 0x000fe200078e021d */
[----:B------:R-:W-:Y:S01]  /*4f80*/  LOP3.LUT R15, R10, R15, RZ, 0x3c, !PT ;  /* 0x0000000f0a0f7212 */ /* 0x000fe200078e3cff */
[----:B------:R-:W-:Y:S01]  /*4f90*/  IMAD.IADD R235, R234, 0x1, R31 ;  /* 0x00000001eaeb7824 */ /* 0x000fe200078e021f */
[----:B------:R-:W-:Y:S01]  /*4fa0*/  SEL R0, R0, 0xfffffff0, !P0 ;  /* 0xfffffff000007807 */ /* 0x000fe20004000000 */
[----:B------:R-:W-:Y:S01]  /*4fb0*/  IMAD.MOV.U32 R234, RZ, RZ, R30 ;  /* 0x000000ffffea7224 */ /* 0x000fe200078e001e */
[----:B------:R-:W-:Y:S01]  /*4fc0*/  ISETP.NE.AND P0, PT, R2, RZ, PT ;  /* 0x000000ff0200720c */ /* 0x000fe20003f05270 */
[----:B------:R-:W-:Y:S01]  /*4fd0*/  IMAD.MOV.U32 R10, RZ, RZ, R28 ;  /* 0x000000ffff0a7224 */ /* 0x000fe200078e001c */
[----:B------:R-:W-:Y:S01]  /*4fe0*/  LOP3.LUT R2, R15, 0xfffffe00, R18, 0xf8, !PT ;  /* 0xfffffe000f027812 */ /* 0x000fe200078ef812 */
[----:B------:R-:W-:-:S04]  /*4ff0*/  @!P1 IMAD.WIDE R30, R5, 0x2, R24 ;  /* 0x00000002051e9825 */ /* 0x000fc800078e0218 */
[----:B------:R-:W-:-:S05]  /*5000*/  IMAD.MOV.U32 R5, RZ, RZ, 0x20 ;  /* 0x00000020ff057424 */ /* 0x000fca00078e00ff */
[----:B------:R-:W-:Y:S02]  /*5010*/  SEL R5, R5, 0xffffffe0, !P3 ;  /* 0xffffffe005057807 */ /* 0x000fe40005800000 */
[----:B--2---:R-:W-:Y:S01]  /*5020*/  @P2 SHF.R.S32.HI R23, RZ, 0x1f, R22 ;  /* 0x0000001fff172819 */ /* 0x004fe20000011416 */
[----:B------:R-:W-:Y:S02]  /*5030*/  @!P2 IMAD.MOV.U32 R22, RZ, RZ, R228 ;  /* 0x000000ffff16a224 */ /* 0x000fe400078e00e4 */
[----:B------:R-:W-:Y:S01]  /*5040*/  @!P2 IMAD.MOV.U32 R23, RZ, RZ, R3 ;  /* 0x000000ffff17a224 */ /* 0x000fe200078e0003 */
[----:B------:R-:W-:Y:S02]  /*5050*/  ISETP.NE.U32.AND P2, PT, RZ, c[0x0][0x350], PT ;  /* 0x0000d400ff007a0c */ /* 0x000fe40003f45070 */
[----:B------:R-:W-:Y:S02]  /*5060*/  LOP3.LUT R3, R47, 0x38, R42, 0xf8, !PT ;  /* 0x000000382f037812 */ /* 0x000fe400078ef82a */
[----:B------:R-:W-:-:S02]  /*5070*/  ISETP.NE.AND.EX P2, PT, RZ, c[0x0][0x354], PT, P2 ;  /* 0x0000d500ff007a0c */ /* 0x000fc40003f45320 */
[----:B------:R-:W-:Y:S02]  /*5080*/  LOP3.LUT R3, R44, R3, R45, 0xf6, !PT ;  /* 0x000000032c037212 */ /* 0x000fe400078ef62d */
[----:B------:R-:W-:Y:S02]  /*5090*/  SEL R12, R23, RZ, !P2 ;  /* 0x000000ff170c7207 */ /* 0x000fe40005000000 */
[----:B------:R-:W-:Y:S02]  /*50a0*/  IADD3 R23, R42, 0x40, RZ ;  /* 0x000000402a177810 */ /* 0x000fe40007ffe0ff */
[----:B------:R-:W-:Y:S01]  /*50b0*/  SEL R230, R22, RZ, !P2 ;  /* 0x000000ff16e67207 */ /* 0x000fe20005000000 */
[C---:B------:R-:W-:Y:S01]  /*50c0*/  IMAD R237, R12.reuse, c[0x0][0x1f0], RZ ;  /* 0x00007c000ced7a24 */ /* 0x040fe200078e02ff */
[----:B------:R-:W-:Y:S01]  /*50d0*/  @!P1 SHF.R.S32.HI R14, RZ, 0x1f, R23 ;  /* 0x0000001fff0e9819 */ /* 0x000fe20000011417 */
[----:B------:R-:W-:Y:S01]  /*50e0*/  IMAD R229, R12, c[0x0][0x218], RZ ;  /* 0x000086000ce57a24 */ /* 0x000fe200078e02ff */
[----:B------:R-:W-:Y:S01]  /*50f0*/  ISETP.GE.AND P2, PT, R32, c[0x0][0x198], PT ;  /* 0x0000660020007a0c */ /* 0x000fe20003f46270 */
[----:B------:R-:W-:Y:S01]  /*5100*/  IMAD R237, R230, c[0x0][0x1f4], R237 ;  /* 0x00007d00e6ed7a24 */ /* 0x000fe200078e02ed */
[----:B------:R-:W-:Y:S01]  /*5110*/  @!P1 LEA.HI R14, R14, R23, RZ, 0x3 ;  /* 0x000000170e0e9211 */ /* 0x000fe200078f18ff */
[C---:B------:R-:W-:Y:S01]  /*5120*/  IMAD R229, R230.reuse, c[0x0][0x21c], R229 ;  /* 0x00008700e6e57a24 */ /* 0x040fe200078e02e5 */
[----:B------:R-:W-:Y:S01]  /*5130*/  ISETP.GE.AND P6, PT, R23, c[0x0][0x198], PT ;  /* 0x0000660017007a0c */ /* 0x000fe20003fc6270 */
[----:B------:R-:W-:Y:S01]  /*5140*/  IMAD.WIDE.U32 R234, R230, c[0x0][0x1f0], R234 ;  /* 0x00007c00e6ea7a25 */ /* 0x000fe200078e00ea */
[----:B------:R-:W-:-:S02]  /*5150*/  @!P1 LOP3.LUT R15, R14, 0xfffffff8, RZ, 0xc0, !PT ;  /* 0xfffffff80e0f9812 */ /* 0x000fc400078ec0ff */
[----:B------:R-:W-:Y:S01]  /*5160*/  P2R R19, PR, RZ, 0x4 ;  /* 0x00000004ff137803 */ /* 0x000fe20000000000 */
[----:B------:R-:W-:Y:S02]  /*5170*/  @!P1 IMAD.SHL.U32 R19, R3, 0x2, RZ ;  /* 0x0000000203139824 */ /* 0x000fe400078e00ff */
[----:B------:R-:W-:-:S03]  /*5180*/  @!P1 IMAD.WIDE R28, R15, 0x2, R24 ;  /* 0x000000020f1c9825 */ /* 0x000fc600078e0218 */
[----:B------:R-:W-:Y:S01]  /*5190*/  @!PT LDS RZ, [RZ] ;  /* 0x00000000fffff984 */ /* 0x000fe20000000800 */
[----:B------:R1:W-:Y:S01]  /*51a0*/  @!P1 LDGSTS.E.BYPASS.LTC128B.128 [R19+0x10080], [R26.64], !P2 ;  /* 0x100800001a139fae */ /* 0x0003e2000d101d4a */
[----:B------:R-:W-:Y:S01]  /*51b0*/  @!P1 IMAD.WIDE R14, R13, 0x2, R24 ;  /* 0x000000020d0e9825 */ /* 0x000fe200078e0218 */
[----:B------:R-:W-:Y:S02]  /*51c0*/  ISETP.GE.AND P2, PT, R42, c[0x0][0x1d4], PT ;  /* 0x000075002a007a0c */ /* 0x000fe40003f46270 */
[----:B------:R1:W-:Y:S01]  /*51d0*/  @!P1 LDGSTS.E.BYPASS.LTC128B.128 [R19+0x14080], [R28.64], !P6 ;  /* 0x140800001c139fae */ /* 0x0003e2000f101d4a */
[----:B------:R-:W-:Y:S01]  /*51e0*/  IMAD.WIDE.U32 R230, R230, c[0x0][0x218], R10 ;  /* 0x00008600e6e67a25 */ /* 0x000fe200078e000a */
[C---:B------:R-:W-:Y:S02]  /*51f0*/  IADD3 R11, R42.reuse, 0x80, RZ ;  /* 0x000000802a0b7810 */ /* 0x040fe40007ffe0ff */
[----:B------:R-:W-:Y:S01]  /*5200*/  IADD3 R10, R42, 0xc0, RZ ;  /* 0x000000c02a0a7810 */ /* 0x000fe20007ffe0ff */
[----:B------:R2:W3:Y:S01]  /*5210*/  SHFL.IDX PT, R24, R9, 0x1, 0x181f ;  /* 0x00381f0009187f89 */ /* 0x0004e200000e0000 */
[----:B------:R-:W-:-:S02]  /*5220*/  IMAD.IADD R237, R235, 0x1, R237 ;  /* 0x00000001ebed7824 */ /* 0x000fc400078e02ed */
[----:B------:R-:W-:Y:S01]  /*5230*/  IMAD.IADD R229, R231, 0x1, R229 ;  /* 0x00000001e7e57824 */ /* 0x000fe200078e02e5 */
[----:B------:R2:W4:Y:S01]  /*5240*/  SHFL.IDX PT, R25, R8, 0x1, 0x181f ;  /* 0x00381f0008197f89 */ /* 0x00052200000e0000 */
[----:B------:R-:W-:-:S03]  /*5250*/  ISETP.GE.AND P3, PT, R10, c[0x0][0x1d4], PT ;  /* 0x000075000a007a0c */ /* 0x000fc60003f66270 */
[----:B------:R1:W-:Y:S01]  /*5260*/  @!P1 LDGSTS.E.BYPASS.LTC128B.128 [R19+0x18080], [R14.64], !P5 ;  /* 0x180800000e139fae */ /* 0x0003e2000e901d4a */
[----:B------:R-:W-:-:S03]  /*5270*/  ISETP.GE.AND P5, PT, R23, c[0x0][0x1d4], PT ;  /* 0x0000750017007a0c */ /* 0x000fc60003fa6270 */
[----:B------:R1:W-:Y:S01]  /*5280*/  @!P1 LDGSTS.E.BYPASS.LTC128B.128 [R19+0x1c080], [R30.64], !P4 ;  /* 0x1c0800001e139fae */ /* 0x0003e2000e101d4a */
[----:B------:R-:W-:Y:S02]  /*5290*/  ISETP.GE.AND P4, PT, R11, c[0x0][0x1d4], PT ;  /* 0x000075000b007a0c */ /* 0x000fe40003f86270 */
[----:B-1----:R-:W-:Y:S01]  /*52a0*/  SEL R19, RZ, 0x1, P2 ;  /* 0x00000001ff137807 */ /* 0x002fe20001000000 */
[----:B------:R-:W-:Y:S05]  /*52b0*/  @P0 BRA `(.L_x_78) ;  /* 0x000001c000000947 */ /* 0x000fea0003800000 */
[C---:B--234-:R-:W-:Y:S01]  /*52c0*/  IADD3 R13, R32.reuse, 0x80, RZ ;  /* 0x00000080200d7810 */ /* 0x05cfe20007ffe0ff */
[----:B------:R-:W-:Y:S01]  /*52d0*/  IMAD.SHL.U32 R31, R3, 0x2, RZ ;  /* 0x00000002031f7824 */ /* 0x000fe200078e00ff */
[----:B------:R-:W-:Y:S02]  /*52e0*/  IADD3 R11, R32, 0xc0, RZ ;  /* 0x000000c0200b7810 */ /* 0x000fe40007ffe0ff */
[----:B------:R-:W-:Y:S02]  /*52f0*/  SHF.R.S32.HI R14, RZ, 0x1f, R23 ;  /* 0x0000001fff0e7819 */ /* 0x000fe40000011417 */
[----:B------:R-:W-:-:S02]  /*5300*/  SHF.R.S32.HI R12, RZ, 0x1f, R13 ;  /* 0x0000001fff0c7819 */ /* 0x000fc4000001140d */
[----:B------:R-:W-:Y:S02]  /*5310*/  LEA R26, P0, R32, R24, 0x1 ;  /* 0x00000018201a7211 */ /* 0x000fe400078008ff */
[----:B------:R-:W-:Y:S02]  /*5320*/  SHF.R.S32.HI R10, RZ, 0x1f, R11 ;  /* 0x0000001fff0a7819 */ /* 0x000fe4000001140b */
[----:B------:R-:W-:Y:S02]  /*5330*/  P2R R18, PR, RZ, 0x4 ;  /* 0x00000004ff127803 */ /* 0x000fe40000000000 */
[----:B------:R-:W-:Y:S02]  /*5340*/  LEA.HI R14, R14, R23, RZ, 0x3 ;  /* 0x000000170e0e7211 */ /* 0x000fe400078f18ff */
[----:B------:R-:W-:Y:S02]  /*5350*/  ISETP.GE.AND P2, PT, R32, c[0x0][0x198], PT ;  /* 0x0000660020007a0c */ /* 0x000fe40003f46270 */
[----:B------:R-:W-:-:S02]  /*5360*/  P2R R15, PR, RZ, 0x2 ;  /* 0x00000002ff0f7803 */ /* 0x000fc40000000000 */
[----:B------:R-:W-:Y:S02]  /*5370*/  LEA.HI R12, R12, R13, RZ, 0x3 ;  /* 0x0000000d0c0c7211 */ /* 0x000fe400078f18ff */
[----:B------:R-:W-:Y:S02]  /*5380*/  LEA.HI.X R27, R32, R25, R43, 0x1, P0 ;  /* 0x00000019201b7211 */ /* 0x000fe400000f0c2b */
[----:B------:R-:W-:Y:S02]  /*5390*/  LEA.HI R10, R10, R11, RZ, 0x3 ;  /* 0x0000000b0a0a7211 */ /* 0x000fe400078f18ff */
[----:B------:R-:W-:Y:S02]  /*53a0*/  ISETP.GE.AND P1, PT, R6, c[0x0][0x198], PT ;  /* 0x0000660006007a0c */ /* 0x000fe40003f26270 */
[----:B------:R-:W-:Y:S01]  /*53b0*/  ISETP.GE.AND P0, PT, R4, c[0x0][0x198], PT ;  /* 0x0000660004007a0c */ /* 0x000fe20003f06270 */
[----:B------:R1:W-:Y:S01]  /*53c0*/  LDGSTS.E.BYPASS.LTC128B.128 [R31+0x11080], [R26.64], !P2 ;  /* 0x110800001a1f7fae */ /* 0x0003e2000d101d4a */
[----:B------:R-:W-:-:S02]  /*53d0*/  LOP3.LUT R11, R14, 0xfffffff8, RZ, 0xc0, !PT ;  /* 0xfffffff80e0b7812 */ /* 0x000fc400078ec0ff */
[----:B------:R-:W-:Y:S02]  /*53e0*/  LOP3.LUT R13, R12, 0xfffffff8, RZ, 0xc0, !PT ;  /* 0xfffffff80c0d7812 */ /* 0x000fe400078ec0ff */
[----:B------:R-:W-:Y:S01]  /*53f0*/  LOP3.LUT R29, R10, 0xfffffff8, RZ, 0xc0, !PT ;  /* 0xfffffff80a1d7812 */ /* 0x000fe200078ec0ff */
[----:B------:R-:W-:Y:S01]  /*5400*/  IMAD.WIDE R10, R11, 0x2, R24 ;  /* 0x000000020b0a7825 */ /* 0x000fe200078e0218 */
[----:B------:R-:W-:-:S03]  /*5410*/  ISETP.NE.AND P2, PT, R18, RZ, PT ;  /* 0x000000ff1200720c */ /* 0x000fc60003f45270 */
[--C-:B------:R-:W-:Y:S01]  /*5420*/  IMAD.WIDE R12, R13, 0x2, R24.reuse ;  /* 0x000000020d0c7825 */ /* 0x100fe200078e0218 */
[----:B------:R1:W-:Y:S03]  /*5430*/  LDGSTS.E.BYPASS.LTC128B.128 [R31+0x15080], [R10.64], !P6 ;  /* 0x150800000a1f7fae */ /* 0x0003e6000f101d4a */
[----:B------:R-:W-:Y:S01]  /*5440*/  IMAD.WIDE R24, R29, 0x2, R24 ;  /* 0x000000021d187825 */ /* 0x000fe200078e0218 */
[----:B------:R1:W-:Y:S01]  /*5450*/  LDGSTS.E.BYPASS.LTC128B.128 [R31+0x19080], [R12.64], !P1 ;  /* 0x190800000c1f7fae */ /* 0x0003e2000c901d4a */
[----:B------:R-:W-:-:S03]  /*5460*/  ISETP.NE.AND P1, PT, R15, RZ, PT ;  /* 0x000000ff0f00720c */ /* 0x000fc60003f25270 */
[----:B------:R1:W-:Y:S05]  /*5470*/  LDGSTS.E.BYPASS.LTC128B.128 [R31+0x1d080], [R24.64], !P0 ;  /* 0x1d080000181f7fae */ /* 0x0003ea000c101d4a */
.L_x_78:
[----:B--234-:R-:W-:Y:S05]  /*5480*/  BSYNC B0 ;  /* 0x0000000000007941 */ /* 0x01cfea0003800000 */
.L_x_77:
[----:B-1----:R-:W-:Y:S01]  /*5490*/  IADD3 R11, R7, 0x40, RZ ;  /* 0x00000040070b7810 */ /* 0x002fe20007ffe0ff */
[----:B------:R1:W2:Y:S01]  /*54a0*/  SHFL.IDX PT, R25, R8, 0x2, 0x181f ;  /* 0x00581f0008197f89 */ /* 0x0002a200000e0000 */
[----:B------:R-:W-:Y:S02]  /*54b0*/  BSSY B0, `(.L_x_79) ;  /* 0x0000021000007945 */ /* 0x000fe40003800000 */
[----:B------:R-:W-:Y:S01]  /*54c0*/  ISETP.GE.AND P0, PT, R11, R34, PT ;  /* 0x000000220b00720c */ /* 0x000fe20003f06270 */
[----:B------:R1:W3:-:S12]  /*54d0*/  SHFL.IDX PT, R24, R9, 0x2, 0x181f ;  /* 0x00581f0009187f89 */ /* 0x0002d800000e0000 */
[----:B------:R-:W-:Y:S05]  /*54e0*/  @P0 BRA `(.L_x_80) ;  /* 0x000001d000000947 */ /* 0x000fea0003800000 */
[C---:B------:R-:W-:Y:S01]  /*54f0*/  IADD3 R13, R32.reuse, 0x80, RZ ;  /* 0x00000080200d7810 */ /* 0x040fe20007ffe0ff */
[----:B------:R-:W-:Y:S01]  /*5500*/  IMAD.SHL.U32 R31, R3, 0x2, RZ ;  /* 0x00000002031f7824 */ /* 0x000fe200078e00ff */
[C---:B------:R-:W-:Y:S02]  /*5510*/  IADD3 R11, R32.reuse, 0xc0, RZ ;  /* 0x000000c0200b7810 */ /* 0x040fe40007ffe0ff */
[----:B------:R-:W-:Y:S02]  /*5520*/  SHF.R.S32.HI R14, RZ, 0x1f, R23 ;  /* 0x0000001fff0e7819 */ /* 0x000fe40000011417 */
[----:B------:R-:W-:Y:S02]  /*5530*/  SHF.R.S32.HI R12, RZ, 0x1f, R13 ;  /* 0x0000001fff0c7819 */ /* 0x000fe4000001140d */
[----:B---3--:R-:W-:Y:S02]  /*5540*/  LEA R26, P0, R32, R24, 0x1 ;  /* 0x00000018201a7211 */ /* 0x008fe400078008ff */
[----:B------:R-:W-:-:S02]  /*5550*/  SHF.R.S32.HI R10, RZ, 0x1f, R11 ;  /* 0x0000001fff0a7819 */ /* 0x000fc4000001140b */
[----:B------:R-:W-:Y:S02]  /*5560*/  P2R R18, PR, RZ, 0x4 ;  /* 0x00000004ff127803 */ /* 0x000fe40000000000 */
[----:B------:R-:W-:Y:S02]  /*5570*/  LEA.HI R14, R14, R23, RZ, 0x3 ;  /* 0x000000170e0e7211 */ /* 0x000fe400078f18ff */
[----:B------:R-:W-:Y:S02]  /*5580*/  ISETP.GE.AND P2, PT, R32, c[0x0][0x198], PT ;  /* 0x0000660020007a0c */ /* 0x000fe40003f46270 */
[----:B------:R-:W-:Y:S02]  /*5590*/  P2R R15, PR, RZ, 0x2 ;  /* 0x00000002ff0f7803 */ /* 0x000fe40000000000 */
[----:B------:R-:W-:Y:S02]  /*55a0*/  LEA.HI R12, R12, R13, RZ, 0x3 ;  /* 0x0000000d0c0c7211 */ /* 0x000fe400078f18ff */
[----:B--2---:R-:W-:-:S02]  /*55b0*/  LEA.HI.X R27, R32, R25, R43, 0x1, P0 ;  /* 0x00000019201b7211 */ /* 0x004fc400000f0c2b */
[----:B------:R-:W-:Y:S02]  /*55c0*/  LEA.HI R10, R10, R11, RZ, 0x3 ;  /* 0x0000000b0a0a7211 */ /* 0x000fe400078f18ff */
[----:B------:R-:W-:Y:S02]  /*55d0*/  ISETP.GE.AND P1, PT, R6, c[0x0][0x198], PT ;  /* 0x0000660006007a0c */ /* 0x000fe40003f26270 */
[----:B------:R-:W-:Y:S01]  /*55e0*/  ISETP.GE.AND P0, PT, R4, c[0x0][0x198], PT ;  /* 0x0000660004007a0c */ /* 0x000fe20003f06270 */
[----:B------:R-:W-:Y:S01]  /*55f0*/  @!PT LDS RZ, [RZ] ;  /* 0x00000000fffff984 */ /* 0x000fe20000000800 */
[----:B------:R2:W-:Y:S01]  /*5600*/  LDGSTS.E.BYPASS.LTC128B.128 [R31+0x12080], [R26.64], !P2 ;  /* 0x120800001a1f7fae */ /* 0x0005e2000d101d4a */
[----:B------:R-:W-:Y:S02]  /*5610*/  LOP3.LUT R11, R14, 0xfffffff8, RZ, 0xc0, !PT ;  /* 0xfffffff80e0b7812 */ /* 0x000fe400078ec0ff */
        /* <DEDUP_REMOVED lines=10> */
.L_x_80:
[----:B------:R-:W-:Y:S05]  /*56c0*/  BSYNC B0 ;  /* 0x0000000000007941 */ /* 0x000fea0003800000 */
.L_x_79:
[----:B------:R-:W-:Y:S01]  /*56d0*/  IADD3 R7, R7, 0x60, RZ ;  /* 0x0000006007077810 */ /* 0x000fe20007ffe0ff */
[----:B--2---:R2:W4:Y:S01]  /*56e0*/  SHFL.IDX PT, R13, R8, 0x3, 0x181f ;  /* 0x00781f00080d7f89 */ /* 0x00452200000e0000 */
[----:B------:R-:W-:Y:S02]  /*56f0*/  BSSY B0, `(.L_x_81) ;  /* 0x000001d000007945 */ /* 0x000fe40003800000 */
[----:B------:R-:W-:Y:S01]  /*5700*/  ISETP.GE.AND P0, PT, R7, R34, PT ;  /* 0x000000220700720c */ /* 0x000fe20003f06270 */
[----:B------:R2:W1:-:S12]  /*5710*/  SHFL.IDX PT, R12, R9, 0x3, 0x181f ;  /* 0x00781f00090c7f89 */ /* 0x00045800000e0000 */
[----:B------:R-:W-:Y:S05]  /*5720*/  @P0 BRA `(.L_x_82) ;  /* 0x0000019000000947 */ /* 0x000fea0003800000 */
[C---:B-1----:R-:W-:Y:S01]  /*5730*/  LEA R14, P0, R32.reuse, R12, 0x1 ;  /* 0x0000000c200e7211 */ /* 0x042fe200078008ff */
[----:B------:R-:W-:Y:S01]  /*5740*/  IMAD.SHL.U32 R11, R3, 0x2, RZ ;  /* 0x00000002030b7824 */ /* 0x000fe200078e00ff */
[----:B--2---:R-:W-:Y:S02]  /*5750*/  SHF.R.S32.HI R8, RZ, 0x1f, R23 ;  /* 0x0000001fff087819 */ /* 0x004fe40000011417 */
[C---:B----4-:R-:W-:Y:S02]  /*5760*/  LEA.HI.X R15, R32.reuse, R13, R43, 0x1, P0 ;  /* 0x0000000d200f7211 */ /* 0x050fe400000f0c2b */
[----:B------:R-:W-:Y:S02]  /*5770*/  ISETP.GE.AND P0, PT, R32, c[0x0][0x198], PT ;  /* 0x0000660020007a0c */ /* 0x000fe40003f06270 */
[----:B------:R-:W-:Y:S02]  /*5780*/  LEA.HI R7, R8, R23, RZ, 0x3 ;  /* 0x0000001708077211 */ /* 0x000fe400078f18ff */
[----:B------:R-:W-:-:S02]  /*5790*/  IADD3 R10, R32, 0x80, RZ ;  /* 0x00000080200a7810 */ /* 0x000fc40007ffe0ff */
[----:B------:R-:W-:Y:S02]  /*57a0*/  LOP3.LUT R7, R7, 0xfffffff8, RZ, 0xc0, !PT ;  /* 0xfffffff807077812 */ /* 0x000fe400078ec0ff */
[----:B------:R-:W-:Y:S02]  /*57b0*/  IADD3 R8, R32, 0xc0, RZ ;  /* 0x000000c020087810 */ /* 0x000fe40007ffe0ff */
[----:B------:R-:W-:Y:S01]  /*57c0*/  SHF.R.S32.HI R9, RZ, 0x1f, R10 ;  /* 0x0000001fff097819 */ /* 0x000fe2000001140a */
[----:B---3--:R-:W-:Y:S01]  /*57d0*/  IMAD.WIDE R24, R7, 0x2, R12 ;  /* 0x0000000207187825 */ /* 0x008fe200078e020c */
[----:B------:R-:W-:Y:S01]  /*57e0*/  SHF.R.S32.HI R7, RZ, 0x1f, R8 ;  /* 0x0000001fff077819 */ /* 0x000fe20000011408 */
[----:B------:R-:W-:Y:S01]  /*57f0*/  @!PT LDS RZ, [RZ] ;  /* 0x00000000fffff984 */ /* 0x000fe20000000800 */
[----:B------:R1:W-:Y:S01]  /*5800*/  LDGSTS.E.BYPASS.LTC128B.128 [R11+0x13080], [R14.64], !P0 ;  /* 0x130800000e0b7fae */ /* 0x0003e2000c101d4a */
[----:B------:R-:W-:Y:S02]  /*5810*/  LEA.HI R9, R9, R10, RZ, 0x3 ;  /* 0x0000000a09097211 */ /* 0x000fe400078f18ff */
[----:B------:R-:W-:Y:S01]  /*5820*/  LEA.HI R7, R7, R8, RZ, 0x3 ;  /* 0x0000000807077211 */ /* 0x000fe200078f18ff */
[----:B------:R1:W-:Y:S01]  /*5830*/  LDGSTS.E.BYPASS.LTC128B.128 [R11+0x17080], [R24.64], !P6 ;  /* 0x17080000180b7fae */ /* 0x0003e2000f101d4a */
[----:B------:R-:W-:-:S02]  /*5840*/  ISETP.GE.AND P6, PT, R6, c[0x0][0x198], PT ;  /* 0x0000660006007a0c */ /* 0x000fc40003fc6270 */
[----:B------:R-:W-:Y:S02]  /*5850*/  ISETP.GE.AND P0, PT, R4, c[0x0][0x198], PT ;  /* 0x0000660004007a0c */ /* 0x000fe40003f06270 */
[----:B------:R-:W-:Y:S02]  /*5860*/  LOP3.LUT R9, R9, 0xfffffff8, RZ, 0xc0, !PT ;  /* 0xfffffff809097812 */ /* 0x000fe400078ec0ff */
[----:B------:R-:W-:-:S03]  /*5870*/  LOP3.LUT R7, R7, 0xfffffff8, RZ, 0xc0, !PT ;  /* 0xfffffff807077812 */ /* 0x000fc600078ec0ff */
[----:B------:R-:W-:-:S04]  /*5880*/  IMAD.WIDE R8, R9, 0x2, R12 ;  /* 0x0000000209087825 */ /* 0x000fc800078e020c */
[----:B------:R-:W-:Y:S01]  /*5890*/  IMAD.WIDE R12, R7, 0x2, R12 ;  /* 0x00000002070c7825 */ /* 0x000fe200078e020c */
[----:B------:R1:W-:Y:S04]  /*58a0*/  LDGSTS.E.BYPASS.LTC128B.128 [R11+0x1b080], [R8.64], !P6 ;  /* 0x1b080000080b7fae */ /* 0x0003e8000f101d4a */
[----:B------:R1:W-:Y:S02]  /*58b0*/  LDGSTS.E.BYPASS.LTC128B.128 [R11+0x1f080], [R12.64], !P0 ;  /* 0x1f0800000c0b7fae */ /* 0x0003e4000c101d4a */
.L_x_82:
[----:B------:R-:W-:Y:S05]  /*58c0*/  BSYNC B0 ;  /* 0x0000000000007941 */ /* 0x000fea0003800000 */
.L_x_81:
[----:B------:R-:W-:Y:S01]  /*58d0*/  LEA.HI.SX32 R18, R149, 0xffffffff, 0x1b ;  /* 0xffffffff95127811 */ /* 0x000fe200078fdaff */
[----:B------:R-:W-:Y:S01]  /*58e0*/  IMAD.IADD R7, R63, 0x1, -R17 ;  /* 0x000000013f077824 */ /* 0x000fe200078e0a11 */
[----:B------:R-:W0:Y:S01]  /*58f0*/  LDGDEPBAR ;  /* 0x00000000000079af */ /* 0x000e220000000000 */
[----:B------:R-:W-:Y:S01]  /*5900*/  BSSY B0, `(.L_x_83) ;  /* 0x0000019000007945 */ /* 0x000fe20003800000 */
[----:B------:R-:W-:Y:S01]  /*5910*/  SHF.R.S32.HI R22, RZ, 0x1f, R18 ;  /* 0x0000001fff167819 */ /* 0x000fe20000011412 */
[----:B------:R-:W-:-:S02]  /*5920*/  IMAD R4, R18, -0x20, R7 ;  /* 0xffffffe012047824 */ /* 0x000fc400078e0207 */
[----:B------:R-:W-:Y:S01]  /*5930*/  IMAD.MOV.U32 R7, RZ, RZ, c[0x0][0x1e0] ;  /* 0x00007800ff077624 */ /* 0x000fe200078e00ff */
[----:B------:R-:W-:Y:S02]  /*5940*/  BAR.SYNC.DEFER_BLOCKING 0x0 ;  /* 0x0000000000007b1d */ /* 0x000fe40000010000 */
[----:B------:R-:W-:Y:S02]  /*5950*/  ISETP.GE.AND P0, PT, R4, 0x1, PT ;  /* 0x000000010400780c */ /* 0x000fe40003f06270 */
[----:B------:R-:W-:-:S04]  /*5960*/  MOV R4, 0x5 ;  /* 0x0000000500047802 */ /* 0x000fc80000000f00 */
[C---:B------:R-:W-:Y:S01]  /*5970*/  SHF.L.U64.HI R4, R7.reuse, R4, c[0x0][0x1e4] ;  /* 0x0000790007047619 */ /* 0x040fe20000010204 */
[----:B------:R-:W-:-:S06]  /*5980*/  IMAD.SHL.U32 R7, R7, 0x20, RZ ;  /* 0x0000002007077824 */ /* 0x000fcc00078e00ff */
[----:B------:R-:W-:Y:S05]  /*5990*/  @!P0 BRA `(.L_x_84) ;  /* 0x000000f000008947 */ /* 0x000fea0003800000 */
[----:B------:R-:W-:Y:S01]  /*59a0*/  MOV R236, R234 ;  /* 0x000000ea00ec7202 */ /* 0x000fe20000000f00 */
[----:B------:R-:W-:-:S04]  /*59b0*/  IMAD R6, R4, R18, RZ ;  /* 0x0000001204067224 */ /* 0x000fc800078e02ff */
[----:B-12---:R-:W-:-:S04]  /*59c0*/  IMAD.WIDE.U32 R8, R18, R7, R236 ;  /* 0x0000000712087225 */ /* 0x006fc800078e00ec */
[----:B------:R-:W-:Y:S01]  /*59d0*/  IMAD R6, R22, R7, R6 ;  /* 0x0000000716067224 */ /* 0x000fe200078e0206 */
[----:B------:R-:W-:-:S04]  /*59e0*/  LEA R10, P0, R8, c[0x0][0x1c8], 0x1 ;  /* 0x00007200080a7a11 */ /* 0x000fc800078008ff */
[----:B------:R-:W-:-:S04]  /*59f0*/  IADD3 R6, R9, R6, RZ ;  /* 0x0000000609067210 */ /* 0x000fc80007ffe0ff */
[----:B------:R-:W-:Y:S02]  /*5a00*/  LEA.HI.X R11, R8, c[0x0][0x1cc], R6, 0x1, P0 ;  /* 0x00007300080b7a11 */ /* 0x000fe400000f0c06 */
[----:B------:R-:W-:-:S05]  /*5a10*/  SHF.L.U32 R6, R3, 0x1, RZ ;  /* 0x0000000103067819 */ /* 0x000fca00000006ff */
[----:B------:R-:W-:Y:S01]  /*5a20*/  @!PT LDS RZ, [RZ] ;  /* 0x00000000fffff984 */ /* 0x000fe20000000800 */
[----:B------:R-:W-:Y:S01]  /*5a30*/  @!PT LDS RZ, [RZ] ;  /* 0x00000000fffff984 */ /* 0x000fe20000000800 */
[----:B------:R-:W-:Y:S01]  /*5a40*/  @!PT LDS RZ, [RZ] ;  /* 0x00000000fffff984 */ /* 0x000fe20000000800 */
[----:B------:R1:W-:Y:S04]  /*5a50*/  LDGSTS.E.BYPASS.LTC128B.128 [R6+0xc080], [R10.64], !P2 ;  /* 0x0c0800000a067fae */ /* 0x0003e8000d101d4a */
[----:B------:R1:W-:Y:S04]  /*5a60*/  LDGSTS.E.BYPASS.LTC128B.128 [R6+0xd080], [R10.64+0x80], !P5 ;  /* 0x0d0800800a067fae */ /* 0x0003e8000e901d4a */
[----:B------:R1:W-:Y:S04]  /*5a70*/  LDGSTS.E.BYPASS.LTC128B.128 [R6+0xe080], [R10.64+0x100], !P4 ;  /* 0x0e0801000a067fae */ /* 0x0003e8000e101d4a */
[----:B------:R1:W-:Y:S02]  /*5a80*/  LDGSTS.E.BYPASS.LTC128B.128 [R6+0xf080], [R10.64+0x180], !P3 ;  /* 0x0f0801800a067fae */ /* 0x0003e4000d901d4a */
.L_x_84:
[----:B------:R-:W-:Y:S05]  /*5a90*/  BSYNC B0 ;  /* 0x0000000000007941 */ /* 0x000fea0003800000 */
.L_x_83:
[----:B------:R-:W-:Y:S01]  /*5aa0*/  ISETP.LT.AND P0, PT, RZ, c[0x0][0x27c], PT ;  /* 0x00009f00ff007a0c */ /* 0x000fe20003f01270 */
[----:B------:R-:W0:-:S12]  /*5ab0*/  LDGDEPBAR ;  /* 0x00000000000079af */ /* 0x000e180000000000 */
[----:B------:R-:W-:Y:S05]  /*5ac0*/  @P0 BRA `(.L_x_85) ;  /* 0x0000002000000947 */ /* 0x000fea0003800000 */
[----:B------:R-:W-:-:S04]  /*5ad0*/  DEPBAR.LE SB0, 0x1 ;  /* 0x000080400000791a */ /* 0x000fc80000000000 */
[----:B------:R-:W-:Y:S05]  /*5ae0*/  BRA `(.L_x_86) ;  /* 0x00006c1000007947 */ /* 0x000fea0003800000 */
.L_x_85:
[----:B-12---:R-:W-:Y:S01]  /*5af0*/  SHF.R.S32.HI R9, RZ, 0x1f, R66 ;  /* 0x0000001fff097819 */ /* 0x006fe20000011442 */
[----:B------:R-:W-:Y:S01]  /*5b00*/  ULDC.U8 UR4, c[0x0][0x298] ;  /* 0x0000a60000047ab9 */ /* 0x000fe20000000000 */
[----:B----4-:R-:W-:Y:S01]  /*5b10*/  IMAD.WIDE.U32 R12, R66, c[0x0][0x280], RZ ;  /* 0x0000a000420c7a25 */ /* 0x010fe200078e00ff */
[----:B------:R-:W-:Y:S01]  /*5b20*/  ISETP.NE.AND P6, PT, RZ, UR4, PT ;  /* 0x00000004ff007c0c */ /* 0x000fe2000bfc5270 */
[----:B------:R-:W-:Y:S02]  /*5b30*/  BSSY B2, `(.L_x_86) ;  /* 0x00006bc000027945 */ /* 0x000fe40003800000 */
[C---:B------:R-:W-:Y:S01]  /*5b40*/  IMAD R11, R9.reuse, c[0x0][0x280], RZ ;  /* 0x0000a000090b7a24 */ /* 0x040fe200078e02ff */
[----:B------:R-:W-:Y:S01]  /*5b50*/  LEA R36, P0, R12, c[0x0][0x270], 0x1 ;  /* 0x00009c000c247a11 */ /* 0x000fe200078008ff */
[----:B------:R-:W-:Y:S02]  /*5b60*/  IMAD R9, R9, c[0x0][0x290], RZ ;  /* 0x0000a40009097a24 */ /* 0x000fe400078e02ff */
[----:B------:R-:W-:-:S02]  /*5b70*/  IMAD R6, R66, c[0x0][0x284], R11 ;  /* 0x0000a10042067a24 */ /* 0x000fc400078e020b */
[----:B------:R-:W-:-:S03]  /*5b80*/  IMAD.WIDE.U32 R10, R66, c[0x0][0x290], RZ ;  /* 0x0000a400420a7a25 */ /* 0x000fc600078e00ff */
[----:B------:R-:W-:Y:S01]  /*5b90*/  IADD3 R6, R6, R13, RZ ;  /* 0x0000000d06067210 */ /* 0x000fe20007ffe0ff */
[----:B------:R-:W-:-:S03]  /*5ba0*/  IMAD R66, R66, c[0x0][0x294], R9 ;  /* 0x0000a50042427a24 */ /* 0x000fc600078e0209 */
[----:B------:R-:W-:Y:S02]  /*5bb0*/  LEA.HI.X R37, R12, c[0x0][0x274], R6, 0x1, P0 ;  /* 0x00009d000c257a11 */ /* 0x000fe400000f0c06 */
[----:B------:R-:W-:Y:S02]  /*5bc0*/  LEA R38, P0, R10, c[0x0][0x288], 0x1 ;  /* 0x0000a2000a267a11 */ /* 0x000fe400078008ff */
[----:B------:R-:W-:Y:S02]  /*5bd0*/  IADD3 R66, R66, R11, RZ ;  /* 0x0000000b42427210 */ /* 0x000fe40007ffe0ff */
[----:B------:R-:W-:Y:S02]  /*5be0*/  SHF.L.U32 R6, R3, 0x1, RZ ;  /* 0x0000000103067819 */ /* 0x000fe400000006ff */
[----:B------:R-:W-:Y:S01]  /*5bf0*/  LEA.HI.X R39, R10, c[0x0][0x28c], R66, 0x1, P0 ;  /* 0x0000a3000a277a11 */ /* 0x000fe200000f0c42 */
[----:B------:R-:W-:Y:S05]  /*5c00*/  @!P6 BRA `(.L_x_87) ;  /* 0x000031e00000e947 */ /* 0x000fea0003800000 */
[----:B------:R-:W-:Y:S01]  /*5c10*/  BSSY B0, `(.L_x_88) ;  /* 0x0000033000007945 */ /* 0x000fe20003800000 */
[----:B------:R-:W-:Y:S01]  /*5c20*/  SHF.L.U32 R12, R16, 0x2, RZ ;  /* 0x00000002100c7819 */ /* 0x000fe200000006ff */
[----:B------:R-:W-:Y:S01]  /*5c30*/  CS2R R14, SRZ ;  /* 0x00000000000e7805 */ /* 0x000fe2000001ff00 */
[----:B------:R-:W-:Y:S01]  /*5c40*/  CS2R R28, SRZ ;  /* 0x00000000001c7805 */ /* 0x000fe2000001ff00 */
[----:B------:R-:W-:Y:S01]  /*5c50*/  CS2R R32, SRZ ;  /* 0x0000000000207805 */ /* 0x000fe2000001ff00 */
[----:B------:R-:W-:Y:S01]  /*5c60*/  CS2R R26, SRZ ;  /* 0x00000000001a7805 */ /* 0x000fe2000001ff00 */
[----:B------:R-:W-:Y:S01]  /*5c70*/  CS2R R50, SRZ ;  /* 0x0000000000327805 */ /* 0x000fe2000001ff00 */
[----:B------:R-:W-:Y:S01]  /*5c80*/  CS2R R8, SRZ ;  /* 0x0000000000087805 */ /* 0x000fe2000001ff00 */
[----:B------:R-:W-:Y:S01]  /*5c90*/  CS2R R10, SRZ ;  /* 0x00000000000a7805 */ /* 0x000fe2000001ff00 */
[----:B---3--:R-:W-:Y:S01]  /*5ca0*/  CS2R R24, SRZ ;  /* 0x0000000000187805 */ /* 0x008fe2000001ff00 */
[----:B------:R-:W-:Y:S05]  /*5cb0*/  @P1 BRA `(.L_x_89) ;  /* 0x0000028000001947 */ /* 0x000fea0003800000 */
[C---:B------:R-:W-:Y:S01]  /*5cc0*/  ISETP.GE.AND P0, PT, R12.reuse, c[0x0][0x27c], PT ;  /* 0x00009f000c007a0c */ /* 0x040fe20003f06270 */
[----:B------:R-:W-:Y:S01]  /*5cd0*/  CS2R R26, SRZ ;  /* 0x00000000001a7805 */ /* 0x000fe2000001ff00 */
[----:B------:R-:W-:Y:S01]  /*5ce0*/  CS2R R24, SRZ ;  /* 0x0000000000187805 */ /* 0x000fe2000001ff00 */
[----:B------:R-:W-:-:S02]  /*5cf0*/  IADD3 R10, R12, 0x20, RZ ;  /* 0x000000200c0a7810 */ /* 0x000fc40007ffe0ff */
[C---:B------:R-:W-:Y:S02]  /*5d00*/  IADD3 R9, R12.reuse, 0x40, RZ ;  /* 0x000000400c097810 */ /* 0x040fe40007ffe0ff */
[----:B------:R-:W-:-:S06]  /*5d10*/  IADD3 R8, R12, 0x60, RZ ;  /* 0x000000600c087810 */ /* 0x000fcc0007ffe0ff */
[----:B------:R-:W-:-:S04]  /*5d20*/  @!P0 IMAD.WIDE R30, R12, 0x2, R36 ;  /* 0x000000020c1e8825 */ /* 0x000fc800078e0224 */
[----:B------:R-:W-:Y:S01]  /*5d30*/  @!P0 IMAD.WIDE R28, R12, 0x2, R38 ;  /* 0x000000020c1c8825 */ /* 0x000fe200078e0226 */
[----:B------:R1:W5:Y:S01]  /*5d40*/  @!P0 LD.E.64 R26, [R30.64] ;  /* 0x0000000a1e1a8980 */ /* 0x000362000c101b00 */
[----:B------:R-:W-:Y:S02]  /*5d50*/  ISETP.GE.AND P6, PT, R10, c[0x0][0x27c], PT ;  /* 0x00009f000a007a0c */ /* 0x000fe40003fc6270 */
[----:B------:R-:W-:Y:S01]  /*5d60*/  ISETP.GE.AND P1, PT, R9, c[0x0][0x27c], PT ;  /* 0x00009f0009007a0c */ /* 0x000fe20003f26270 */
[----:B------:R2:W5:Y:S01]  /*5d70*/  @!P0 LD.E.64 R24, [R28.64] ;  /* 0x0000000a1c188980 */ /* 0x000562000c101b00 */
[----:B------:R-:W-:Y:S01]  /*5d80*/  ISETP.GE.AND P0, PT, R8, c[0x0][0x27c], PT ;  /* 0x00009f0008007a0c */ /* 0x000fe20003f06270 */
[----:B------:R-:W-:-:S08]  /*5d90*/  CS2R R32, SRZ ;  /* 0x0000000000207805 */ /* 0x000fd0000001ff00 */
[----:B------:R-:W-:Y:S02]  /*5da0*/  @!P6 SHF.R.S32.HI R13, RZ, 0x1f, R10 ;  /* 0x0000001fff0de819 */ /* 0x000fe4000001140a */
[----:B------:R-:W-:Y:S02]  /*5db0*/  @!P1 SHF.R.S32.HI R14, RZ, 0x1f, R9 ;  /* 0x0000001fff0e9819 */ /* 0x000fe40000011409 */
[----:B------:R-:W-:Y:S02]  /*5dc0*/  @!P0 SHF.R.S32.HI R11, RZ, 0x1f, R8 ;  /* 0x0000001fff0b8819 */ /* 0x000fe40000011408 */
[----:B------:R-:W-:Y:S02]  /*5dd0*/  @!P6 LEA.HI R13, R13, R10, RZ, 0x2 ;  /* 0x0000000a0d0de211 */ /* 0x000fe400078f10ff */
[----:B------:R-:W-:Y:S02]  /*5de0*/  @!P1 LEA.HI R14, R14, R9, RZ, 0x2 ;  /* 0x000000090e0e9211 */ /* 0x000fe400078f10ff */
[----:B------:R-:W-:-:S02]  /*5df0*/  @!P0 LEA.HI R9, R11, R8, RZ, 0x2 ;  /* 0x000000080b098211 */ /* 0x000fc400078f10ff */
[----:B------:R-:W-:Y:S02]  /*5e00*/  @!P6 LOP3.LUT R13, R13, 0xfffffffc, RZ, 0xc0, !PT ;  /* 0xfffffffc0d0de812 */ /* 0x000fe400078ec0ff */
[----:B------:R-:W-:Y:S02]  /*5e10*/  @!P1 LOP3.LUT R11, R14, 0xfffffffc, RZ, 0xc0, !PT ;  /* 0xfffffffc0e0b9812 */ /* 0x000fe400078ec0ff */
[----:B------:R-:W-:Y:S01]  /*5e20*/  @!P0 LOP3.LUT R9, R9, 0xfffffffc, RZ, 0xc0, !PT ;  /* 0xfffffffc09098812 */ /* 0x000fe200078ec0ff */
[--C-:B------:R-:W-:Y:S01]  /*5e30*/  @!P6 IMAD.WIDE R44, R13, 0x2, R36.reuse ;  /* 0x000000020d2ce825 */ /* 0x100fe200078e0224 */
[----:B--2---:R-:W-:Y:S01]  /*5e40*/  CS2R R28, SRZ ;  /* 0x00000000001c7805 */ /* 0x004fe2000001ff00 */
[----:B------:R-:W-:Y:S02]  /*5e50*/  CS2R R14, SRZ ;  /* 0x00000000000e7805 */ /* 0x000fe4000001ff00 */
[----:B-1----:R-:W-:Y:S01]  /*5e60*/  @!P1 IMAD.WIDE R30, R11, 0x2, R36 ;  /* 0x000000020b1e9825 */ /* 0x002fe200078e0224 */
[----:B------:R-:W-:Y:S01]  /*5e70*/  CS2R R50, SRZ ;  /* 0x0000000000327805 */ /* 0x000fe2000001ff00 */
[----:B------:R1:W5:Y:S02]  /*5e80*/  @!P6 LD.E.64 R32, [R44.64] ;  /* 0x0000000a2c20e980 */ /* 0x000364000c101b00 */
[----:B------:R-:W-:-:S02]  /*5e90*/  @!P6 IMAD.WIDE R40, R13, 0x2, R38 ;  /* 0x000000020d28e825 */ /* 0x000fc400078e0226 */
[----:B------:R1:W5:Y:S02]  /*5ea0*/  @!P1 LD.E.64 R28, [R30.64] ;  /* 0x0000000a1e1c9980 */ /* 0x000364000c101b00 */
[----:B------:R-:W-:Y:S02]  /*5eb0*/  @!P1 IMAD.WIDE R42, R11, 0x2, R38 ;  /* 0x000000020b2a9825 */ /* 0x000fe400078e0226 */
[----:B------:R-:W-:Y:S02]  /*5ec0*/  CS2R R10, SRZ ;  /* 0x00000000000a7805 */ /* 0x000fe4000001ff00 */
[----:B------:R-:W-:-:S04]  /*5ed0*/  @!P0 IMAD.WIDE R36, R9, 0x2, R36 ;  /* 0x0000000209248825 */ /* 0x000fc800078e0224 */
[----:B------:R-:W-:Y:S01]  /*5ee0*/  @!P0 IMAD.WIDE R38, R9, 0x2, R38 ;  /* 0x0000000209268825 */ /* 0x000fe200078e0226 */
[----:B------:R1:W5:Y:S01]  /*5ef0*/  @!P6 LD.E.64 R10, [R40.64] ;  /* 0x0000000a280ae980 */ /* 0x000362000c101b00 */
[----:B------:R-:W-:-:S03]  /*5f00*/  CS2R R8, SRZ ;  /* 0x0000000000087805 */ /* 0x000fc6000001ff00 */
[----:B------:R1:W5:Y:S04]  /*5f10*/  @!P0 LD.E.64 R14, [R36.64] ;  /* 0x0000000a240e8980 */ /* 0x000368000c101b00 */
[----:B------:R1:W5:Y:S04]  /*5f20*/  @!P1 LD.E.64 R8, [R42.64] ;  /* 0x0000000a2a089980 */ /* 0x000368000c101b00 */
[----:B------:R1:W5:Y:S02]  /*5f30*/  @!P0 LD.E.64 R50, [R38.64] ;  /* 0x0000000a26328980 */ /* 0x000364000c101b00 */
.L_x_89:
[----:B------:R-:W-:Y:S05]  /*5f40*/  BSYNC B0 ;  /* 0x0000000000007941 */ /* 0x000fea0003800000 */
.L_x_88:
[----:B-----5:R-:W-:Y:S01]  /*5f50*/  IMAD.MOV.U32 R46, RZ, RZ, R32 ;  /* 0x000000ffff2e7224 */ /* 0x020fe200078e0020 */
[----:B-1----:R-:W-:Y:S01]  /*5f60*/  SHF.R.U64 R31, R32, 0x10, R33 ;  /* 0x00000010201f7819 */ /* 0x002fe20000001221 */
[--C-:B------:R-:W-:Y:S01]  /*5f70*/  IMAD.MOV.U32 R47, RZ, RZ, R27.reuse ;  /* 0x000000ffff2f7224 */ /* 0x100fe200078e001b */
[--C-:B------:R-:W-:Y:S01]  /*5f80*/  SHF.R.U64 R36, R26, 0x10, R27.reuse ;  /* 0x000000101a247819 */ /* 0x100fe2000000121b */
[----:B------:R-:W-:Y:S01]  /*5f90*/  IMAD.MOV.U32 R32, RZ, RZ, R28 ;  /* 0x000000ffff207224 */ /* 0x000fe200078e001c */
[----:B------:R-:W-:Y:S01]  /*5fa0*/  SHF.R.U32.HI R35, RZ, 0x10, R27 ;  /* 0x00000010ff237819 */ /* 0x000fe2000001161b */
[----:B------:R-:W-:Y:S01]  /*5fb0*/  IMAD R34, R65, -0x80, R34 ;  /* 0xffffff8041227824 */ /* 0x000fe200078e0222 */
[----:B------:R-:W-:Y:S01]  /*5fc0*/  SHF.R.U64 R27, R28, 0x10, R29 ;  /* 0x000000101c1b7819 */ /* 0x000fe2000000121d */
[----:B------:R-:W-:Y:S01]  /*5fd0*/  IMAD.MOV.U32 R48, RZ, RZ, R26 ;  /* 0x000000ffff307224 */ /* 0x000fe200078e001a */
[--C-:B------:R-:W-:Y:S01]  /*5fe0*/  SHF.R.U32.HI R30, RZ, 0x10, R33.reuse ;  /* 0x00000010ff1e7819 */ /* 0x100fe20000011621 */
[----:B------:R-:W-:Y:S01]  /*5ff0*/  IMAD.MOV.U32 R45, RZ, RZ, R33 ;  /* 0x000000ffff2d7224 */ /* 0x000fe200078e0021 */
[----:B------:R-:W-:Y:S01]  /*6000*/  PRMT R27, R32, 0x5410, R27 ;  /* 0x00005410201b7816 */ /* 0x000fe2000000001b */
[--C-:B------:R-:W-:Y:S01]  /*6010*/  IMAD.MOV.U32 R43, RZ, RZ, R29.reuse ;  /* 0x000000ffff2b7224 */ /* 0x100fe200078e001d */
[----:B------:R-:W-:Y:S01]  /*6020*/  IMNMX R32, R34, 0x80, PT ;  /* 0x0000008022207817 */ /* 0x000fe20003800200 */
[----:B------:R-:W-:Y:S01]  /*6030*/  IMAD.MOV.U32 R41, RZ, RZ, R24 ;  /* 0x000000ffff297224 */ /* 0x000fe200078e0018 */
[----:B------:R-:W-:Y:S01]  /*6040*/  SHF.R.U32.HI R26, RZ, 0x10, R29 ;  /* 0x00000010ff1a7819 */ /* 0x000fe2000001161d */
[--C-:B------:R-:W-:Y:S01]  /*6050*/  IMAD.MOV.U32 R39, RZ, RZ, R25.reuse ;  /* 0x000000ffff277224 */ /* 0x100fe200078e0019 */
[----:B------:R-:W-:Y:S01]  /*6060*/  ISETP.GE.AND P0, PT, R17, R32, PT ;  /* 0x000000201100720c */ /* 0x000fe20003f06270 */
[----:B------:R-:W-:Y:S01]  /*6070*/  IMAD.MOV.U32 R38, RZ, RZ, R10 ;  /* 0x000000ffff267224 */ /* 0x000fe200078e000a */
[----:B------:R-:W-:Y:S01]  /*6080*/  SHF.R.U64 R40, R24, 0x10, R25 ;  /* 0x0000001018287819 */ /* 0x000fe20000001219 */
[----:B------:R-:W-:Y:S01]  /*6090*/  IMAD.MOV.U32 R37, RZ, RZ, R11 ;  /* 0x000000ffff257224 */ /* 0x000fe200078e000b */
[----:B------:R-:W-:Y:S01]  /*60a0*/  SHF.R.U32.HI R33, RZ, 0x10, R25 ;  /* 0x00000010ff217819 */ /* 0x000fe20000011619 */
[----:B------:R-:W-:Y:S01]  /*60b0*/  IMAD.MOV.U32 R44, RZ, RZ, R14 ;  /* 0x000000ffff2c7224 */ /* 0x000fe200078e000e */
[--C-:B------:R-:W-:Y:S01]  /*60c0*/  SHF.R.U64 R29, R10, 0x10, R11.reuse ;  /* 0x000000100a1d7819 */ /* 0x100fe2000000120b */
[----:B------:R-:W-:Y:S01]  /*60d0*/  IMAD.MOV.U32 R10, RZ, RZ, R8 ;  /* 0x000000ffff0a7224 */ /* 0x000fe200078e0008 */
[----:B------:R-:W-:Y:S01]  /*60e0*/  SHF.R.U32.HI R28, RZ, 0x10, R11 ;  /* 0x00000010ff1c7819 */ /* 0x000fe2000001160b */
[--C-:B------:R-:W-:Y:S01]  /*60f0*/  IMAD.MOV.U32 R11, RZ, RZ, R9.reuse ;  /* 0x000000ffff0b7224 */ /* 0x100fe200078e0009 */
[----:B------:R-:W-:Y:S01]  /*6100*/  SHF.R.U64 R25, R8, 0x10, R9 ;  /* 0x0000001008197819 */ /* 0x000fe20000001209 */
[----:B------:R-:W-:Y:S01]  /*6110*/  IMAD.MOV.U32 R42, RZ, RZ, R15 ;  /* 0x000000ffff2a7224 */ /* 0x000fe200078e000f */
[----:B------:R-:W-:Y:S01]  /*6120*/  SHF.R.U32.HI R24, RZ, 0x10, R9 ;  /* 0x00000010ff187819 */ /* 0x000fe20000011609 */
[----:B------:R-:W-:Y:S01]  /*6130*/  IMAD.MOV.U32 R9, RZ, RZ, R50 ;  /* 0x000000ffff097224 */ /* 0x000fe200078e0032 */
[----:B------:R-:W-:Y:S01]  /*6140*/  SHF.R.U64 R23, R14, 0x10, R15 ;  /* 0x000000100e177819 */ /* 0x000fe2000000120f */
[----:B------:R-:W-:Y:S01]  /*6150*/  IMAD.MOV.U32 R8, RZ, RZ, R51 ;  /* 0x000000ffff087224 */ /* 0x000fe200078e0033 */
[----:B------:R-:W-:Y:S01]  /*6160*/  SHF.R.U32.HI R15, RZ, 0x10, R15 ;  /* 0x00000010ff0f7819 */ /* 0x000fe2000001160f */
[----:B------:R-:W-:-:S04]  /*6170*/  DEPBAR.LE SB0, 0x1 ;  /* 0x000080400000791a */ /* 0x000fc80000000000 */
[--C-:B------:R-:W-:Y:S01]  /*6180*/  SHF.R.U64 R14, R50, 0x10, R51.reuse ;  /* 0x00000010320e7819 */ /* 0x100fe20000001233 */
[----:B------:R-:W-:Y:S01]  /*6190*/  BSSY B1, `(.L_x_90) ;  /* 0x00000bc000017945 */ /* 0x000fe20003800000 */
[----:B------:R-:W-:Y:S02]  /*61a0*/  SHF.R.U32.HI R13, RZ, 0x10, R51 ;  /* 0x00000010ff0d7819 */ /* 0x000fe40000011633 */
[----:B------:R-:W-:Y:S02]  /*61b0*/  PRMT R36, R48, 0x5410, R36 ;  /* 0x0000541030247816 */ /* 0x000fe40000000024 */
[----:B------:R-:W-:Y:S02]  /*61c0*/  PRMT R35, R47, 0x5410, R35 ;  /* 0x000054102f237816 */ /* 0x000fe40000000023 */
[----:B------:R-:W-:Y:S02]  /*61d0*/  PRMT R31, R46, 0x5410, R31 ;  /* 0x000054102e1f7816 */ /* 0x000fe4000000001f */
[----:B------:R-:W-:-:S02]  /*61e0*/  PRMT R30, R45, 0x5410, R30 ;  /* 0x000054102d1e7816 */ /* 0x000fc4000000001e */
[----:B------:R-:W-:Y:S02]  /*61f0*/  PRMT R26, R43, 0x5410, R26 ;  /* 0x000054102b1a7816 */ /* 0x000fe4000000001a */
[----:B------:R-:W-:Y:S02]  /*6200*/  PRMT R23, R44, 0x5410, R23 ;  /* 0x000054102c177816 */ /* 0x000fe40000000017 */
        /* <DEDUP_REMOVED lines=8> */
[----:B------:R-:W-:Y:S01]  /*6290*/  PRMT R13, R8, 0x5410, R13 ;  /* 0x00005410080d7816 */ /* 0x000fe2000000000d */
[----:B------:R-:W-:Y:S06]  /*62a0*/  BAR.SYNC.DEFER_BLOCKING 0x0 ;  /* 0x0000000000007b1d */ /* 0x000fec0000010000 */
[----:B------:R-:W-:Y:S05]  /*62b0*/  @P0 BRA `(.L_x_91) ;  /* 0x00000a9000000947 */ /* 0x000fea0003800000 */
[----:B------:R-:W-:Y:S01]  /*62c0*/  ISETP.GE.AND P0, PT, R12, c[0x0][0x27c], PT ;  /* 0x00009f000c007a0c */ /* 0x000fe20003f06270 */
[----:B------:R-:W-:-:S12]  /*62d0*/  BSSY B0, `(.L_x_92) ;  /* 0x0000028000007945 */ /* 0x000fd80003800000 */
[----:B------:R-:W-:Y:S05]  /*62e0*/  @P0 BRA `(.L_x_93) ;  /* 0x0000026000000947 */ /* 0x000fea0003800000 */
[----:B------:R-:W1:Y:S01]  /*62f0*/  LDS.128 R8, [R6+0x10080] ;  /* 0x0100800006087984 */ /* 0x000e620000000c00 */
[----:B------:R-:W-:Y:S01]  /*6300*/  SHF.L.U32 R42, R36, 0x10, RZ ;  /* 0x00000010242a7819 */ /* 0x000fe200000006ff */
[C---:B------:R-:W-:Y:S01]  /*6310*/  IMAD.U32 R40, R34.reuse, 0x10000, RZ ;  /* 0x0001000022287824 */ /* 0x040fe200078e00ff */
[----:B------:R-:W-:Y:S02]  /*6320*/  LOP3.LUT R39, R34, 0xffff0000, RZ, 0xc0, !PT ;  /* 0xffff000022277812 */ /* 0x000fe400078ec0ff */
[----:B------:R-:W-:Y:S02]  /*6330*/  LOP3.LUT R41, R36, 0xffff0000, RZ, 0xc0, !PT ;  /* 0xffff000024297812 */ /* 0x000fe400078ec0ff */
[C---:B-1----:R-:W-:Y:S02]  /*6340*/  LOP3.LUT R37, R8.reuse, 0xffff0000, RZ, 0xc0, !PT ;  /* 0xffff000008257812 */ /* 0x042fe400078ec0ff */
[----:B------:R-:W-:Y:S02]  /*6350*/  LOP3.LUT R46, R9, 0xffff0000, RZ, 0xc0, !PT ;  /* 0xffff0000092e7812 */ /* 0x000fe400078ec0ff */
[----:B------:R-:W-:-:S02]  /*6360*/  SHF.L.U32 R38, R8, 0x10, RZ ;  /* 0x0000001008267819 */ /* 0x000fc400000006ff */
[----:B------:R-:W-:Y:S01]  /*6370*/  SHF.L.U32 R8, R9, 0x10, RZ ;  /* 0x0000001009087819 */ /* 0x000fe200000006ff */
[C---:B------:R-:W-:Y:S01]  /*6380*/  FMUL.FTZ R9, R37.reuse, R40 ;  /* 0x0000002825097220 */ /* 0x040fe20000410000 */
[C---:B------:R-:W-:Y:S01]  /*6390*/  SHF.L.U32 R44, R10.reuse, 0x10, RZ ;  /* 0x000000100a2c7819 */ /* 0x040fe200000006ff */
[-C--:B------:R-:W-:Y:S01]  /*63a0*/  FMUL.FTZ R37, R37, R42.reuse ;  /* 0x0000002a25257220 */ /* 0x080fe20000410000 */
[----:B------:R-:W-:Y:S01]  /*63b0*/  LOP3.LUT R43, R10, 0xffff0000, RZ, 0xc0, !PT ;  /* 0xffff00000a2b7812 */ /* 0x000fe200078ec0ff */
[C---:B------:R-:W-:Y:S01]  /*63c0*/  IMAD.U32 R10, R11.reuse, 0x10000, RZ ;  /* 0x000100000b0a7824 */ /* 0x040fe200078e00ff */
[----:B------:R-:W-:Y:S01]  /*63d0*/  LOP3.LUT R45, R11, 0xffff0000, RZ, 0xc0, !PT ;  /* 0xffff00000b2d7812 */ /* 0x000fe200078ec0ff */
[----:B------:R-:W-:Y:S02]  /*63e0*/  FMUL.FTZ R11, R46, R39 ;  /* 0x000000272e0b7220 */ /* 0x000fe40000410000 */
[C---:B------:R-:W-:Y:S01]  /*63f0*/  FFMA.FTZ R9, R38.reuse, R42, -R9 ;  /* 0x0000002a26097223 */ /* 0x040fe20000010809 */
[----:B------:R-:W-:Y:S01]  /*6400*/  SHF.L.U32 R42, R35, 0x10, RZ ;  /* 0x00000010232a7819 */ /* 0x000fe200000006ff */
[----:B------:R-:W-:Y:S01]  /*6410*/  FFMA.FTZ R38, R38, R40, R37 ;  /* 0x0000002826267223 */ /* 0x000fe20000010025 */
[C---:B------:R-:W-:Y:S01]  /*6420*/  SHF.L.U32 R40, R33.reuse, 0x10, RZ ;  /* 0x0000001021287819 */ /* 0x040fe200000006ff */
[-C--:B------:R-:W-:Y:S01]  /*6430*/  FMUL.FTZ R46, R46, R41.reuse ;  /* 0x000000292e2e7220 */ /* 0x080fe20000410000 */
[----:B------:R-:W-:Y:S01]  /*6440*/  LOP3.LUT R37, R33, 0xffff0000, RZ, 0xc0, !PT ;  /* 0xffff000021257812 */ /* 0x000fe200078ec0ff */
[C---:B------:R-:W-:Y:S01]  /*6450*/  FFMA.FTZ R11, R8.reuse, R41, -R11 ;  /* 0x00000029080b7223 */ /* 0x040fe2000001080b */
[----:B------:R-:W-:Y:S01]  /*6460*/  LOP3.LUT R41, R35, 0xffff0000, RZ, 0xc0, !PT ;  /* 0xffff000023297812 */ /* 0x000fe200078ec0ff */
[----:B------:R-:W-:-:S02]  /*6470*/  FFMA.FTZ R46, R8, R39, R46 ;  /* 0x00000027082e7223 */ /* 0x000fc4000001002e */
[----:B------:R-:W-:Y:S02]  /*6480*/  FMUL.FTZ R39, R43, R40 ;  /* 0x000000282b277220 */ /* 0x000fe40000410000 */
[----:B------:R-:W-:Y:S02]  /*6490*/  FMUL.FTZ R8, R45, R37 ;  /* 0x000000252d087220 */ /* 0x000fe40000410000 */
[-C--:B------:R-:W-:Y:S02]  /*64a0*/  FMUL.FTZ R43, R43, R42.reuse ;  /* 0x0000002a2b2b7220 */ /* 0x080fe40000410000 */
[----:B------:R-:W-:Y:S02]  /*64b0*/  FMUL.FTZ R45, R45, R41 ;  /* 0x000000292d2d7220 */ /* 0x000fe40000410000 */
[C---:B------:R-:W-:Y:S02]  /*64c0*/  FFMA.FTZ R39, R44.reuse, R42, -R39 ;  /* 0x0000002a2c277223 */ /* 0x040fe40000010827 */
[----:B------:R-:W-:-:S02]  /*64d0*/  FFMA.FTZ R40, R44, R40, R43 ;  /* 0x000000282c287223 */ /* 0x000fc4000001002b */
[----:B------:R-:W-:Y:S01]  /*64e0*/  FFMA.FTZ R41, R10, R41, -R8 ;  /* 0x000000290a297223 */ /* 0x000fe20000010808 */
[----:B------:R-:W-:Y:S01]  /*64f0*/  F2FP.BF16.PACK_AB R8, R38, R9 ;  /* 0x000000092608723e */ /* 0x000fe200000010ff */
[----:B------:R-:W-:Y:S01]  /*6500*/  FFMA.FTZ R42, R10, R37, R45 ;  /* 0x000000250a2a7223 */ /* 0x000fe2000001002d */
[----:B------:R-:W-:Y:S02]  /*6510*/  F2FP.BF16.PACK_AB R9, R46, R11 ;  /* 0x0000000b2e09723e */ /* 0x000fe400000010ff */
[----:B------:R-:W-:Y:S02]  /*6520*/  F2FP.BF16.PACK_AB R10, R40, R39 ;  /* 0x00000027280a723e */ /* 0x000fe400000010ff */
[----:B------:R-:W-:-:S05]  /*6530*/  F2FP.BF16.PACK_AB R11, R42, R41 ;  /* 0x000000292a0b723e */ /* 0x000fca00000010ff */
[----:B------:R1:W-:Y:S02]  /*6540*/  STS.128 [R6+0x10080], R8 ;  /* 0x0100800806007388 */ /* 0x0003e40000000c00 */
.L_x_93:
[----:B------:R-:W-:Y:S05]  /*6550*/  BSYNC B0 ;  /* 0x0000000000007941 */ /* 0x000fea0003800000 */
.L_x_92:
[----:B-1----:R-:W-:Y:S01]  /*6560*/  IADD3 R8, R12, 0x20, RZ ;  /* 0x000000200c087810 */ /* 0x002fe20007ffe0ff */
[----:B------:R-:W-:Y:S03]  /*6570*/  BSSY B0, `(.L_x_94) ;  /* 0x0000029000007945 */ /* 0x000fe60003800000 */
[----:B------:R-:W-:-:S13]  /*6580*/  ISETP.GE.AND P0, PT, R8, c[0x0][0x27c], PT ;  /* 0x00009f0008007a0c */ /* 0x000fda0003f06270 */
        /* <DEDUP_REMOVED lines=17> */
[----:B------:R-:W-:Y:S01]  /*66a0*/  FFMA.FTZ R9, R38, R42, -R9 ;  /* 0x0000002a26097223 */ /* 0x000fe20000010809 */
[----:B------:R-:W-:Y:S01]  /*66b0*/  SHF.L.U32 R42, R30, 0x10, RZ ;  /* 0x000000101e2a7819 */ /* 0x000fe200000006ff */
[----:B------:R-:W-:Y:S01]  /*66c0*/  FFMA.FTZ R38, R38, R40, R37 ;  /* 0x0000002826267223 */ /* 0x000fe20000010025 */
[----:B------:R-:W-:Y:S01]  /*66d0*/  SHF.L.U32 R40, R28, 0x10, RZ ;  /* 0x000000101c287819 */ /* 0x000fe200000006ff */
[-C--:B------:R-:W-:Y:S01]  /*66e0*/  FMUL.FTZ R46, R46, R41.reuse ;  /* 0x000000292e2e7220 */ /* 0x080fe20000410000 */
[----:B------:R-:W-:Y:S01]  /*66f0*/  LOP3.LUT R37, R28, 0xffff0000, RZ, 0xc0, !PT ;  /* 0xffff00001c257812 */ /* 0x000fe200078ec0ff */
[----:B------:R-:W-:Y:S01]  /*6700*/  FFMA.FTZ R11, R8, R41, -R11 ;  /* 0x00000029080b7223 */ /* 0x000fe2000001080b */
        /* <DEDUP_REMOVED lines=15> */
.L_x_95:
[----:B------:R-:W-:Y:S05]  /*6800*/  BSYNC B0 ;  /* 0x0000000000007941 */ /* 0x000fea0003800000 */
.L_x_94:
        /* <DEDUP_REMOVED lines=42> */
.L_x_97:
[----:B------:R-:W-:Y:S05]  /*6ab0*/  BSYNC B0 ;  /* 0x0000000000007941 */ /* 0x000fea0003800000 */
.L_x_96:
[----:B-1----:R-:W-:-:S04]  /*6ac0*/  IADD3 R8, R12, 0x60, RZ ;  /* 0x000000600c087810 */ /* 0x002fc80007ffe0ff */
[----:B------:R-:W-:-:S13]  /*6ad0*/  ISETP.GE.AND P0, PT, R8, c[0x0][0x27c], PT ;  /* 0x00009f0008007a0c */ /* 0x000fda0003f06270 */
[----:B------:R-:W-:Y:S05]  /*6ae0*/  @P0 BRA `(.L_x_91) ;  /* 0x0000026000000947 */ /* 0x000fea0003800000 */
[----:B------:R-:W1:Y:S01]  /*6af0*/  LDS.128 R8, [R6+0x1c080] ;  /* 0x01c0800006087984 */ /* 0x000e620000000c00 */
[C---:B------:R-:W-:Y:S01]  /*6b00*/  SHF.L.U32 R42, R23.reuse, 0x10, RZ ;  /* 0x00000010172a7819 */ /* 0x040fe200000006ff */
        /* <DEDUP_REMOVED lines=36> */
.L_x_91:
[----:B------:R-:W-:Y:S05]  /*6d50*/  BSYNC B1 ;  /* 0x0000000000017941 */ /* 0x000fea0003800000 */
.L_x_90:
[----:B-1----:R-:W-:Y:S01]  /*6d60*/  IADD3 R9, R17, 0x20, RZ ;  /* 0x0000002011097810 */ /* 0x002fe20007ffe0ff */
[----:B------:R-:W-:Y:S03]  /*6d70*/  BSSY B1, `(.L_x_98) ;  /* 0x00000ac000017945 */ /* 0x000fe60003800000 */
[----:B------:R-:W-:-:S13]  /*6d80*/  ISETP.GE.AND P0, PT, R9, R32, PT ;  /* 0x000000200900720c */ /* 0x000fda0003f06270 */
[----:B------:R-:W-:Y:S05]  /*6d90*/  @P0 BRA `(.L_x_99) ;  /* 0x00000a9000000947 */ /* 0x000fea0003800000 */
[----:B------:R-:W-:Y:S01]  /*6da0*/  ISETP.GE.AND P0, PT, R12, c[0x0][0x27c], PT ;  /* 0x00009f000c007a0c */ /* 0x000fe20003f06270 */
[----:B------:R-:W-:-:S12]  /*6db0*/  BSSY B0, `(.L_x_100) ;  /* 0x0000028000007945 */ /* 0x000fd80003800000 */
[----:B------:R-:W-:Y:S05]  /*6dc0*/  @P0 BRA `(.L_x_101) ;  /* 0x0000026000000947 */ /* 0x000fea0003800000 */
[----:B------:R-:W1:Y:S01]  /*6dd0*/  LDS.128 R8, [R6+0x11080] ;  /* 0x0110800006087984 */ /* 0x000e620000000c00 */
[----:B------:R-:W-:Y:S01]  /*6de0*/  SHF.L.U32 R40, R36, 0x10, RZ ;  /* 0x0000001024287819 */ /* 0x000fe200000006ff */
[----:B------:R-:W-:Y:S01]  /*6df0*/  IMAD.U32 R39, R34, 0x10000, RZ ;  /* 0x0001000022277824 */ /* 0x000fe200078e00ff */
[----:B------:R-:W-:Y:S02]  /*6e00*/  LOP3.LUT R41, R36, 0xffff0000, RZ, 0xc0, !PT ;  /* 0xffff000024297812 */ /* 0x000fe400078ec0ff */
[C---:B-1----:R-:W-:Y:S02]  /*6e10*/  SHF.L.U32 R38, R8.reuse, 0x10, RZ ;  /* 0x0000001008267819 */ /* 0x042fe400000006ff */
[----:B------:R-:W-:Y:S02]  /*6e20*/  LOP3.LUT R37, R8, 0xffff0000, RZ, 0xc0, !PT ;  /* 0xffff000008257812 */ /* 0x000fe400078ec0ff */
[C---:B------:R-:W-:Y:S02]  /*6e30*/  SHF.L.U32 R8, R9.reuse, 0x10, RZ ;  /* 0x0000001009087819 */ /* 0x040fe400000006ff */
[----:B------:R-:W-:Y:S01]  /*6e40*/  LOP3.LUT R46, R9, 0xffff0000, RZ, 0xc0, !PT ;  /* 0xffff0000092e7812 */ /* 0x000fe200078ec0ff */
[-C--:B------:R-:W-:Y:S01]  /*6e50*/  FMUL.FTZ R43, R39, R37.reuse ;  /* 0x00000025272b7220 */ /* 0x080fe20000410000 */
[----:B------:R-:W-:Y:S01]  /*6e60*/  LOP3.LUT R9, R34, 0xffff0000, RZ, 0xc0, !PT ;  /* 0xffff000022097812 */ /* 0x000fe200078ec0ff */
[----:B------:R-:W-:Y:S01]  /*6e70*/  FMUL.FTZ R37, R40, R37 ;  /* 0x0000002528257220 */ /* 0x000fe20000410000 */
[----:B------:R-:W-:Y:S01]  /*6e80*/  SHF.L.U32 R44, R10, 0x10, RZ ;  /* 0x000000100a2c7819 */ /* 0x000fe200000006ff */
[----:B------:R-:W-:Y:S01]  /*6e90*/  FFMA.FTZ R43, R40, R38, -R43 ;  /* 0x00000026282b7223 */ /* 0x000fe2000001082b */
[----:B------:R-:W-:Y:S01]  /*6ea0*/  LOP3.LUT R42, R10, 0xffff0000, RZ, 0xc0, !PT ;  /* 0xffff00000a2a7812 */ /* 0x000fe200078ec0ff */
[C---:B------:R-:W-:Y:S01]  /*6eb0*/  IMAD.U32 R10, R11.reuse, 0x10000, RZ ;  /* 0x000100000b0a7824 */ /* 0x040fe200078e00ff */
[----:B------:R-:W-:Y:S01]  /*6ec0*/  LOP3.LUT R45, R11, 0xffff0000, RZ, 0xc0, !PT ;  /* 0xffff00000b2d7812 */ /* 0x000fe200078ec0ff */
[----:B------:R-:W-:Y:S01]  /*6ed0*/  FMUL.FTZ R11, R9, R46 ;  /* 0x0000002e090b7220 */ /* 0x000fe20000410000 */
[----:B------:R-:W-:Y:S01]  /*6ee0*/  LOP3.LUT R40, R35, 0xffff0000, RZ, 0xc0, !PT ;  /* 0xffff000023287812 */ /* 0x000fe200078ec0ff */
[----:B------:R-:W-:Y:S01]  /*6ef0*/  FFMA.FTZ R38, R39, R38, R37 ;  /* 0x0000002627267223 */ /* 0x000fe20000010025 */
[----:B------:R-:W-:Y:S01]  /*6f00*/  SHF.L.U32 R39, R33, 0x10, RZ ;  /* 0x0000001021277819 */ /* 0x000fe200000006ff */
[----:B------:R-:W-:Y:S01]  /*6f10*/  FMUL.FTZ R46, R41, R46 ;  /* 0x0000002e292e7220 */ /* 0x000fe20000410000 */
[----:B------:R-:W-:Y:S01]  /*6f20*/  LOP3.LUT R37, R33, 0xffff0000, RZ, 0xc0, !PT ;  /* 0xffff000021257812 */ /* 0x000fe200078ec0ff */
[-C--:B------:R-:W-:Y:S01]  /*6f30*/  FFMA.FTZ R11, R41, R8.reuse, -R11 ;  /* 0x00000008290b7223 */ /* 0x080fe2000001080b */
[----:B------:R-:W-:Y:S01]  /*6f40*/  SHF.L.U32 R41, R35, 0x10, RZ ;  /* 0x0000001023297819 */ /* 0x000fe200000006ff */
[----:B------:R-:W-:-:S02]  /*6f50*/  FFMA.FTZ R46, R9, R8, R46 ;  /* 0x00000008092e7223 */ /* 0x000fc4000001002e */
[-C--:B------:R-:W-:Y:S02]  /*6f60*/  FMUL.FTZ R8, R39, R42.reuse ;  /* 0x0000002a27087220 */ /* 0x080fe40000410000 */
[-C--:B------:R-:W-:Y:S02]  /*6f70*/  FMUL.FTZ R9, R37, R45.reuse ;  /* 0x0000002d25097220 */ /* 0x080fe40000410000 */
[C---:B------:R-:W-:Y:S02]  /*6f80*/  FMUL.FTZ R42, R41.reuse, R42 ;  /* 0x0000002a292a7220 */ /* 0x040fe40000410000 */
[----:B------:R-:W-:Y:S02]  /*6f90*/  FMUL.FTZ R45, R40, R45 ;  /* 0x0000002d282d7220 */ /* 0x000fe40000410000 */
[-C--:B------:R-:W-:Y:S01]  /*6fa0*/  FFMA.FTZ R41, R41, R44.reuse, -R8 ;  /* 0x0000002c29297223 */ /* 0x080fe20000010808 */
[----:B------:R-:W-:Y:S01]  /*6fb0*/  F2FP.BF16.PACK_AB R8, R38, R43 ;  /* 0x0000002b2608723e */ /* 0x000fe200000010ff */
[----:B------:R-:W-:-:S02]  /*6fc0*/  FFMA.FTZ R42, R39, R44, R42 ;  /* 0x0000002c272a7223 */ /* 0x000fc4000001002a */
[-C--:B------:R-:W-:Y:S01]  /*6fd0*/  FFMA.FTZ R40, R40, R10.reuse, -R9 ;  /* 0x0000000a28287223 */ /* 0x080fe20000010809 */
[----:B------:R-:W-:Y:S01]  /*6fe0*/  F2FP.BF16.PACK_AB R9, R46, R11 ;  /* 0x0000000b2e09723e */ /* 0x000fe200000010ff */
[----:B------:R-:W-:Y:S01]  /*6ff0*/  FFMA.FTZ R45, R37, R10, R45 ;  /* 0x0000000a252d7223 */ /* 0x000fe2000001002d */
[----:B------:R-:W-:-:S04]  /*7000*/  F2FP.BF16.PACK_AB R10, R42, R41 ;  /* 0x000000292a0a723e */ /* 0x000fc800000010ff */
[----:B------:R-:W-:-:S05]  /*7010*/  F2FP.BF16.PACK_AB R11, R45, R40 ;  /* 0x000000282d0b723e */ /* 0x000fca00000010ff */
[----:B------:R1:W-:Y:S02]  /*7020*/  STS.128 [R6+0x11080], R8 ;  /* 0x0110800806007388 */ /* 0x0003e40000000c00 */
.L_x_101:
[----:B------:R-:W-:Y:S05]  /*7030*/  BSYNC B0 ;  /* 0x0000000000007941 */ /* 0x000fea0003800000 */
.L_x_100:
[----:B-1----:R-:W-:Y:S01]  /*7040*/  IADD3 R8, R12, 0x20, RZ ;  /* 0x000000200c087810 */ /* 0x002fe20007ffe0ff */
[----:B------:R-:W-:Y:S03]  /*7050*/  BSSY B0, `(.L_x_102) ;  /* 0x0000029000007945 */ /* 0x000fe60003800000 */
[----:B------:R-:W-:-:S13]  /*7060*/  ISETP.GE.AND P0, PT, R8, c[0x0][0x27c], PT ;  /* 0x00009f0008007a0c */ /* 0x000fda0003f06270 */
        /* <DEDUP_REMOVED lines=20> */
[C---:B------:R-:W-:Y:S01]  /*71b0*/  SHF.L.U32 R39, R28.reuse, 0x10, RZ ;  /* 0x000000101c277819 */ /* 0x040fe200000006ff */
[C---:B------:R-:W-:Y:S01]  /*71c0*/  FMUL.FTZ R46, R41.reuse, R46 ;  /* 0x0000002e292e7220 */ /* 0x040fe20000410000 */
        /* <DEDUP_REMOVED lines=17> */
.L_x_103:
[----:B------:R-:W-:Y:S05]  /*72e0*/  BSYNC B0 ;  /* 0x0000000000007941 */ /* 0x000fea0003800000 */
.L_x_102:
        /* <DEDUP_REMOVED lines=42> */
.L_x_105:
[----:B------:R-:W-:Y:S05]  /*7590*/  BSYNC B0 ;  /* 0x0000000000007941 */ /* 0x000fea0003800000 */
.L_x_104:
[----:B-1----:R-:W-:-:S04]  /*75a0*/  IADD3 R8, R12, 0x60, RZ ;  /* 0x000000600c087810 */ /* 0x002fc80007ffe0ff */
[----:B------:R-:W-:-:S13]  /*75b0*/  ISETP.GE.AND P0, PT, R8, c[0x0][0x27c], PT ;  /* 0x00009f0008007a0c */ /* 0x000fda0003f06270 */
[----:B------:R-:W-:Y:S05]  /*75c0*/  @P0 BRA `(.L_x_99) ;  /* 0x0000026000000947 */ /* 0x000fea0003800000 */
[----:B------:R-:W1:Y:S01]  /*75d0*/  LDS.128 R8, [R6+0x1d080] ;  /* 0x01d0800006087984 */ /* 0x000e620000000c00 */
[C---:B------:R-:W-:Y:S01]  /*75e0*/  SHF.L.U32 R40, R23.reuse, 0x10, RZ ;  /* 0x0000001017287819 */ /* 0x040fe200000006ff */
        /* <DEDUP_REMOVED lines=36> */
.L_x_99:
[----:B------:R-:W-:Y:S05]  /*7830*/  BSYNC B1 ;  /* 0x0000000000017941 */ /* 0x000fea0003800000 */
.L_x_98:
        /* <DEDUP_REMOVED lines=45> */
.L_x_109:
[----:B------:R-:W-:Y:S05]  /*7b10*/  BSYNC B0 ;  /* 0x0000000000007941 */ /* 0x000fea0003800000 */
.L_x_108:
        /* <DEDUP_REMOVED lines=42> */
.L_x_111:
[----:B------:R-:W-:Y:S05]  /*7dc0*/  BSYNC B0 ;  /* 0x0000000000007941 */ /* 0x000fea0003800000 */
.L_x_110:
        /* <DEDUP_REMOVED lines=42> */
.L_x_113:
[----:B------:R-:W-:Y:S05]  /*8070*/  BSYNC B0 ;  /* 0x0000000000007941 */ /* 0x000fea0003800000 */
.L_x_112:
        /* <DEDUP_REMOVED lines=41> */
.L_x_107:
[----:B------:R-:W-:Y:S05]  /*8310*/  BSYNC B1 ;  /* 0x0000000000017941 */ /* 0x000fea0003800000 */
.L_x_106:
[----:B-1----:R-:W-:-:S04]  /*8320*/  IADD3 R9, R17, 0x60, RZ ;  /* 0x0000006011097810 */ /* 0x002fc80007ffe0ff */
[----:B------:R-:W-:-:S13]  /*8330*/  ISETP.GE.AND P0, PT, R9, R32, PT ;  /* 0x000000200900720c */ /* 0x000fda0003f06270 */
[----:B------:R-:W-:Y:S05]  /*8340*/  @P0 BRA `(.L_x_114) ;  /* 0x000043a000000947 */ /* 0x000fea0003800000 */
[----:B------:R-:W-:Y:S01]  /*8350*/  ISETP.GE.AND P0, PT, R12, c[0x0][0x27c], PT ;  /* 0x00009f000c007a0c */ /* 0x000fe20003f06270 */
[----:B------:R-:W-:-:S12]  /*8360*/  BSSY B0, `(.L_x_115) ;  /* 0x0000028000007945 */ /* 0x000fd80003800000 */
[----:B------:R-:W-:Y:S05]  /*8370*/  @P0 BRA `(.L_x_116) ;  /* 0x0000026000000947 */ /* 0x000fea0003800000 */
[----:B------:R-:W1:Y:S01]  /*8380*/  LDS.128 R8, [R6+0x13080] ;  /* 0x0130800006087984 */ /* 0x000e620000000c00 */
[----:B------:R-:W-:Y:S02]  /*8390*/  LOP3.LUT R39, R36, 0xffff0000, RZ, 0xc0, !PT ;  /* 0xffff000024277812 */ /* 0x000fe400078ec0ff */
[----:B------:R-:W-:Y:S02]  /*83a0*/  LOP3.LUT R41, R34, 0xffff0000, RZ, 0xc0, !PT ;  /* 0xffff000022297812 */ /* 0x000fe400078ec0ff */
[C---:B-1----:R-:W-:Y:S02]  /*83b0*/  SHF.L.U32 R37, R8.reuse, 0x10, RZ ;  /* 0x0000001008257819 */ /* 0x042fe400000006ff */
[----:B------:R-:W-:Y:S02]  /*83c0*/  LOP3.LUT R32, R8, 0xffff0000, RZ, 0xc0, !PT ;  /* 0xffff000008207812 */ /* 0x000fe400078ec0ff */
[C---:B------:R-:W-:Y:S02]  /*83d0*/  SHF.L.U32 R8, R9.reuse, 0x10, RZ ;  /* 0x0000001009087819 */ /* 0x040fe400000006ff */
[----:B------:R-:W-:-:S02]  /*83e0*/  LOP3.LUT R38, R9, 0xffff0000, RZ, 0xc0, !PT ;  /* 0xffff000009267812 */ /* 0x000fc400078ec0ff */
[----:B------:R-:W-:Y:S01]  /*83f0*/  SHF.L.U32 R9, R36, 0x10, RZ ;  /* 0x0000001024097819 */ /* 0x000fe200000006ff */
[----:B------:R-:W-:Y:S01]  /*8400*/  IMAD.U32 R36, R34, 0x10000, RZ ;  /* 0x0001000022247824 */ /* 0x000fe200078e00ff */
[C---:B------:R-:W-:Y:S01]  /*8410*/  SHF.L.U32 R42, R10.reuse, 0x10, RZ ;  /* 0x000000100a2a7819 */ /* 0x040fe200000006ff */
[C---:B------:R-:W-:Y:S01]  /*8420*/  IMAD.U32 R34, R11.reuse, 0x10000, RZ ;  /* 0x000100000b227824 */ /* 0x040fe200078e00ff */
[----:B------:R-:W-:Y:S01]  /*8430*/  LOP3.LUT R40, R10, 0xffff0000, RZ, 0xc0, !PT ;  /* 0xffff00000a287812 */ /* 0x000fe200078ec0ff */
[----:B------:R-:W-:Y:S01]  /*8440*/  FMUL.FTZ R10, R36, R32 ;  /* 0x00000020240a7220 */ /* 0x000fe20000410000 */
[----:B------:R-:W-:Y:S01]  /*8450*/  LOP3.LUT R43, R11, 0xffff0000, RZ, 0xc0, !PT ;  /* 0xffff00000b2b7812 */ /* 0x000fe200078ec0ff */
[----:B------:R-:W-:Y:S02]  /*8460*/  FMUL.FTZ R11, R41, R38 ;  /* 0x00000026290b7220 */ /* 0x000fe40000410000 */
[C---:B------:R-:W-:Y:S02]  /*8470*/  FMUL.FTZ R32, R9.reuse, R32 ;  /* 0x0000002009207220 */ /* 0x040fe40000410000 */
[----:B------:R-:W-:-:S02]  /*8480*/  FFMA.FTZ R10, R9, R37, -R10 ;  /* 0x00000025090a7223 */ /* 0x000fc4000001080a */
[----:B------:R-:W-:Y:S01]  /*8490*/  FFMA.FTZ R9, R39, R8, -R11 ;  /* 0x0000000827097223 */ /* 0x000fe2000001080b */
[----:B------:R-:W-:Y:S01]  /*84a0*/  SHF.L.U32 R11, R33, 0x10, RZ ;  /* 0x00000010210b7819 */ /* 0x000fe200000006ff */
[----:B------:R-:W-:Y:S01]  /*84b0*/  FMUL.FTZ R38, R39, R38 ;  /* 0x0000002627267220 */ /* 0x000fe20000410000 */
[----:B------:R-:W-:Y:S01]  /*84c0*/  SHF.L.U32 R39, R35, 0x10, RZ ;  /* 0x0000001023277819 */ /* 0x000fe200000006ff */
[----:B------:R-:W-:Y:S01]  /*84d0*/  FFMA.FTZ R37, R36, R37, R32 ;  /* 0x0000002524257223 */ /* 0x000fe20000010020 */
[----:B------:R-:W-:Y:S01]  /*84e0*/  LOP3.LUT R33, R33, 0xffff0000, RZ, 0xc0, !PT ;  /* 0xffff000021217812 */ /* 0x000fe200078ec0ff */
[----:B------:R-:W-:Y:S01]  /*84f0*/  FFMA.FTZ R38, R41, R8, R38 ;  /* 0x0000000829267223 */ /* 0x000fe20000010026 */
[----:B------:R-:W-:Y:S01]  /*8500*/  LOP3.LUT R35, R35, 0xffff0000, RZ, 0xc0, !PT ;  /* 0xffff000023237812 */ /* 0x000fe200078ec0ff */
[-C--:B------:R-:W-:Y:S02]  /*8510*/  FMUL.FTZ R8, R11, R40.reuse ;  /* 0x000000280b087220 */ /* 0x080fe40000410000 */
[----:B------:R-:W-:Y:S01]  /*8520*/  FMUL.FTZ R40, R39, R40 ;  /* 0x0000002827287220 */ /* 0x000fe20000410000 */
[----:B------:R-:W-:Y:S01]  /*8530*/  F2FP.BF16.PACK_AB R9, R38, R9 ;  /* 0x000000092609723e */ /* 0x000fe200000010ff */
[----:B------:R-:W-:-:S02]  /*8540*/  FMUL.FTZ R32, R33, R43 ;  /* 0x0000002b21207220 */ /* 0x000fc40000410000 */
[----:B------:R-:W-:Y:S02]  /*8550*/  FMUL.FTZ R43, R35, R43 ;  /* 0x0000002b232b7220 */ /* 0x000fe40000410000 */
[----:B------:R-:W-:Y:S02]  /*8560*/  FFMA.FTZ R40, R11, R42, R40 ;  /* 0x0000002a0b287223 */ /* 0x000fe40000010028 */
[----:B------:R-:W-:Y:S02]  /*8570*/  FFMA.FTZ R11, R35, R34, -R32 ;  /* 0x00000022230b7223 */ /* 0x000fe40000010820 */
[----:B------:R-:W-:Y:S01]  /*8580*/  FFMA.FTZ R39, R39, R42, -R8 ;  /* 0x0000002a27277223 */ /* 0x000fe20000010808 */
[----:B------:R-:W-:Y:S01]  /*8590*/  F2FP.BF16.PACK_AB R8, R37, R10 ;  /* 0x0000000a2508723e */ /* 0x000fe200000010ff */
[----:B------:R-:W-:-:S03]  /*85a0*/  FFMA.FTZ R34, R33, R34, R43 ;  /* 0x0000002221227223 */ /* 0x000fc6000001002b */
[----:B------:R-:W-:Y:S02]  /*85b0*/  F2FP.BF16.PACK_AB R10, R40, R39 ;  /* 0x00000027280a723e */ /* 0x000fe400000010ff */
[----:B------:R-:W-:-:S05]  /*85c0*/  F2FP.BF16.PACK_AB R11, R34, R11 ;  /* 0x0000000b220b723e */ /* 0x000fca00000010ff */
[----:B------:R1:W-:Y:S02]  /*85d0*/  STS.128 [R6+0x13080], R8 ;  /* 0x0130800806007388 */ /* 0x0003e40000000c00 */
.L_x_116:
[----:B------:R-:W-:Y:S05]  /*85e0*/  BSYNC B0 ;  /* 0x0000000000007941 */ /* 0x000fea0003800000 */
.L_x_115:
[----:B-1----:R-:W-:Y:S01]  /*85f0*/  IADD3 R8, R12, 0x20, RZ ;  /* 0x000000200c087810 */ /* 0x002fe20007ffe0ff */
[----:B------:R-:W-:Y:S03]  /*8600*/  BSSY B0, `(.L_x_117) ;  /* 0x0000029000007945 */ /* 0x000fe60003800000 */
[----:B------:R-:W-:-:S13]  /*8610*/  ISETP.GE.AND P0, PT, R8, c[0x0][0x27c], PT ;  /* 0x00009f0008007a0c */ /* 0x000fda0003f06270 */
[----:B------:R-:W-:Y:S05]  /*8620*/  @P0 BRA `(.L_x_118) ;  /* 0x0000026000000947 */ /* 0x000fea0003800000 */
[----:B------:R-:W1:Y:S01]  /*8630*/  LDS.128 R8, [R6+0x17080] ;  /* 0x0170800006087984 */ /* 0x000e620000000c00 */
[----:B------:R-:W-:Y:S02]  /*8640*/  LOP3.LUT R35, R31, 0xffff0000, RZ, 0xc0, !PT ;  /* 0xffff00001f237812 */ /* 0x000fe400078ec0ff */
[C---:B-1----:R-:W-:Y:S01]  /*8650*/  SHF.L.U32 R33, R8.reuse, 0x10, RZ ;  /* 0x0000001008217819 */ /* 0x042fe200000006ff */
[----:B------:R-:W-:Y:S01]  /*8660*/  IMAD.U32 R36, R11, 0x10000, RZ ;  /* 0x000100000b247824 */ /* 0x000fe200078e00ff */
[----:B------:R-:W-:Y:S02]  /*8670*/  LOP3.LUT R32, R8, 0xffff0000, RZ, 0xc0, !PT ;  /* 0xffff000008207812 */ /* 0x000fe400078ec0ff */
[C---:B------:R-:W-:Y:S02]  /*8680*/  SHF.L.U32 R8, R9.reuse, 0x10, RZ ;  /* 0x0000001009087819 */ /* 0x040fe400000006ff */
[----:B------:R-:W-:Y:S02]  /*8690*/  LOP3.LUT R34, R9, 0xffff0000, RZ, 0xc0, !PT ;  /* 0xffff000009227812 */ /* 0x000fe400078ec0ff */
[----:B------:R-:W-:Y:S01]  /*86a0*/  SHF.L.U32 R9, R31, 0x10, RZ ;  /* 0x000000101f097819 */ /* 0x000fe200000006ff */
[C---:B------:R-:W-:Y:S01]  /*86b0*/  IMAD.U32 R31, R29.reuse, 0x10000, RZ ;  /* 0x000100001d1f7824 */ /* 0x040fe200078e00ff */
[----:B------:R-:W-:-:S02]  /*86c0*/  LOP3.LUT R29, R29, 0xffff0000, RZ, 0xc0, !PT ;  /* 0xffff00001d1d7812 */ /* 0x000fc400078ec0ff */
[C---:B------:R-:W-:Y:S02]  /*86d0*/  SHF.L.U32 R38, R10.reuse, 0x10, RZ ;  /* 0x000000100a267819 */ /* 0x040fe400000006ff */
[----:B------:R-:W-:Y:S01]  /*86e0*/  LOP3.LUT R37, R10, 0xffff0000, RZ, 0xc0, !PT ;  /* 0xffff00000a257812 */ /* 0x000fe200078ec0ff */
[----:B------:R-:W-:Y:S01]  /*86f0*/  FMUL.FTZ R10, R31, R32 ;  /* 0x000000201f0a7220 */ /* 0x000fe20000410000 */
[----:B------:R-:W-:Y:S01]  /*8700*/  LOP3.LUT R39, R11, 0xffff0000, RZ, 0xc0, !PT ;  /* 0xffff00000b277812 */ /* 0x000fe200078ec0ff */
[----:B------:R-:W-:Y:S02]  /*8710*/  FMUL.FTZ R11, R29, R34 ;  /* 0x000000221d0b7220 */ /* 0x000fe40000410000 */
[C---:B------:R-:W-:Y:S02]  /*8720*/  FMUL.FTZ R32, R9.reuse, R32 ;  /* 0x0000002009207220 */ /* 0x040fe40000410000 */
[-C--:B------:R-:W-:Y:S02]  /*8730*/  FFMA.FTZ R10, R9, R33.reuse, -R10 ;  /* 0x00000021090a7223 */ /* 0x080fe4000001080a */
[----:B------:R-:W-:Y:S01]  /*8740*/  FFMA.FTZ R9, R35, R8, -R11 ;  /* 0x0000000823097223 */ /* 0x000fe2000001080b */
[----:B------:R-:W-:Y:S01]  /*8750*/  SHF.L.U32 R11, R28, 0x10, RZ ;  /* 0x000000101c0b7819 */ /* 0x000fe200000006ff */
[----:B------:R-:W-:Y:S01]  /*8760*/  FFMA.FTZ R31, R31, R33, R32 ;  /* 0x000000211f1f7223 */ /* 0x000fe20000010020 */
[----:B------:R-:W-:Y:S01]  /*8770*/  SHF.L.U32 R32, R30, 0x10, RZ ;  /* 0x000000101e207819 */ /* 0x000fe200000006ff */
[----:B------:R-:W-:Y:S01]  /*8780*/  FMUL.FTZ R34, R35, R34 ;  /* 0x0000002223227220 */ /* 0x000fe20000410000 */
[----:B------:R-:W-:-:S02]  /*8790*/  LOP3.LUT R28, R28, 0xffff0000, RZ, 0xc0, !PT ;  /* 0xffff00001c1c7812 */ /* 0x000fc400078ec0ff */
[----:B------:R-:W-:Y:S01]  /*87a0*/  LOP3.LUT R30, R30, 0xffff0000, RZ, 0xc0, !PT ;  /* 0xffff00001e1e7812 */ /* 0x000fe200078ec0ff */
[----:B------:R-:W-:Y:S01]  /*87b0*/  FFMA.FTZ R34, R29, R8, R34 ;  /* 0x000000081d227223 */ /* 0x000fe20000010022 */
[----:B------:R-:W-:Y:S01]  /*87c0*/  F2FP.BF16.PACK_AB R8, R31, R10 ;  /* 0x0000000a1f08723e */ /* 0x000fe200000010ff */
[-C--:B------:R-:W-:Y:S02]  /*87d0*/  FMUL.FTZ R29, R11, R37.reuse ;  /* 0x000000250b1d7220 */ /* 0x080fe40000410000 */
[----:B------:R-:W-:Y:S01]  /*87e0*/  FMUL.FTZ R37, R32, R37 ;  /* 0x0000002520257220 */ /* 0x000fe20000410000 */
[----:B------:R-:W-:Y:S01]  /*87f0*/  F2FP.BF16.PACK_AB R9, R34, R9 ;  /* 0x000000092209723e */ /* 0x000fe200000010ff */
[-C--:B------:R-:W-:Y:S02]  /*8800*/  FMUL.FTZ R33, R28, R39.reuse ;  /* 0x000000271c217220 */ /* 0x080fe40000410000 */
[----:B------:R-:W-:Y:S02]  /*8810*/  FMUL.FTZ R39, R30, R39 ;  /* 0x000000271e277220 */ /* 0x000fe40000410000 */
[----:B------:R-:W-:-:S02]  /*8820*/  FFMA.FTZ R29, R32, R38, -R29 ;  /* 0x00000026201d7223 */ /* 0x000fc4000001081d */
[----:B------:R-:W-:Y:S02]  /*8830*/  FFMA.FTZ R38, R11, R38, R37 ;  /* 0x000000260b267223 */ /* 0x000fe40000010025 */
[-C--:B------:R-:W-:Y:S02]  /*8840*/  FFMA.FTZ R11, R30, R36.reuse, -R33 ;  /* 0x000000241e0b7223 */ /* 0x080fe40000010821 */
[----:B------:R-:W-:Y:S01]  /*8850*/  FFMA.FTZ R28, R28, R36, R39 ;  /* 0x000000241c1c7223 */ /* 0x000fe20000010027 */
[----:B------:R-:W-:-:S04]  /*8860*/  F2FP.BF16.PACK_AB R10, R38, R29 ;  /* 0x0000001d260a723e */ /* 0x000fc800000010ff */
[----:B------:R-:W-:-:S05]  /*8870*/  F2FP.BF16.PACK_AB R11, R28, R11 ;  /* 0x0000000b1c0b723e */ /* 0x000fca00000010ff */
[----:B------:R1:W-:Y:S02]  /*8880*/  STS.128 [R6+0x17080], R8 ;  /* 0x0170800806007388 */ /* 0x0003e40000000c00 */
.L_x_118:
[----:B------:R-:W-:Y:S05]  /*8890*/  BSYNC B0 ;  /* 0x0000000000007941 */ /* 0x000fea0003800000 */
.L_x_117:
        /* <DEDUP_REMOVED lines=42> */
.L_x_120:
[----:B------:R-:W-:Y:S05]  /*8b40*/  BSYNC B0 ;  /* 0x0000000000007941 */ /* 0x000fea0003800000 */
.L_x_119:
[----:B------:R-:W-:-:S04]  /*8b50*/  IADD3 R12, R12, 0x60, RZ ;  /* 0x000000600c0c7810 */ /* 0x000fc80007ffe0ff */
[----:B------:R-:W-:-:S13]  /*8b60*/  ISETP.GE.AND P0, PT, R12, c[0x0][0x27c], PT ;  /* 0x00009f000c007a0c */ /* 0x000fda0003f06270 */
[----:B------:R-:W-:Y:S05]  /*8b70*/  @P0 BRA `(.L_x_114) ;  /* 0x00003b7000000947 */ /* 0x000fea0003800000 */
[----:B-1----:R-:W1:Y:S01]  /*8b80*/  LDS.128 R8, [R6+0x1f080] ;  /* 0x01f0800006087984 */ /* 0x002e620000000c00 */
        /* <DEDUP_REMOVED lines=11> */
[-C--:B------:R-:W-:Y:S01]  /*8c40*/  FMUL.FTZ R10, R23, R12.reuse ;  /* 0x0000000c170a7220 */ /* 0x080fe20000410000 */
[----:B------:R-:W-:Y:S01]  /*8c50*/  LOP3.LUT R30, R11, 0xffff0000, RZ, 0xc0, !PT ;  /* 0xffff00000b1e7812 */ /* 0x000fe200078ec0ff */
[-C--:B------:R-:W-:Y:S02]  /*8c60*/  FMUL.FTZ R11, R14, R25.reuse ;  /* 0x000000190e0b7220 */ /* 0x080fe40000410000 */
[C---:B------:R-:W-:Y:S02]  /*8c70*/  FMUL.FTZ R12, R9.reuse, R12 ;  /* 0x0000000c090c7220 */ /* 0x040fe40000410000 */
[----:B------:R-:W-:Y:S02]  /*8c80*/  FFMA.FTZ R10, R9, R24, -R10 ;  /* 0x00000018090a7223 */ /* 0x000fe4000001080a */
[C---:B------:R-:W-:Y:S01]  /*8c90*/  FFMA.FTZ R9, R26.reuse, R8, -R11 ;  /* 0x000000081a097223 */ /* 0x040fe2000001080b */
[----:B------:R-:W-:Y:S01]  /*8ca0*/  SHF.L.U32 R11, R13, 0x10, RZ ;  /* 0x000000100d0b7819 */ /* 0x000fe200000006ff */
[----:B------:R-:W-:Y:S01]  /*8cb0*/  FFMA.FTZ R23, R23, R24, R12 ;  /* 0x0000001817177223 */ /* 0x000fe2000001000c */
[----:B------:R-:W-:Y:S01]  /*8cc0*/  SHF.L.U32 R12, R15, 0x10, RZ ;  /* 0x000000100f0c7819 */ /* 0x000fe200000006ff */
[----:B------:R-:W-:Y:S01]  /*8cd0*/  FMUL.FTZ R25, R26, R25 ;  /* 0x000000191a197220 */ /* 0x000fe20000410000 */
[----:B------:R-:W-:-:S02]  /*8ce0*/  LOP3.LUT R13, R13, 0xffff0000, RZ, 0xc0, !PT ;  /* 0xffff00000d0d7812 */ /* 0x000fc400078ec0ff */
[----:B------:R-:W-:Y:S01]  /*8cf0*/  LOP3.LUT R15, R15, 0xffff0000, RZ, 0xc0, !PT ;  /* 0xffff00000f0f7812 */ /* 0x000fe200078ec0ff */
[----:B------:R-:W-:Y:S02]  /*8d00*/  FFMA.FTZ R14, R14, R8, R25 ;  /* 0x000000080e0e7223 */ /* 0x000fe40000010019 */
[-C--:B------:R-:W-:Y:S02]  /*8d10*/  FMUL.FTZ R8, R11, R28.reuse ;  /* 0x0000001c0b087220 */ /* 0x080fe40000410000 */
[----:B------:R-:W-:Y:S01]  /*8d20*/  FMUL.FTZ R28, R12, R28 ;  /* 0x0000001c0c1c7220 */ /* 0x000fe20000410000 */
[----:B------:R-:W-:Y:S01]  /*8d30*/  F2FP.BF16.PACK_AB R9, R14, R9 ;  /* 0x000000090e09723e */ /* 0x000fe200000010ff */
[-C--:B------:R-:W-:Y:S02]  /*8d40*/  FMUL.FTZ R24, R13, R30.reuse ;  /* 0x0000001e0d187220 */ /* 0x080fe40000410000 */
[----:B------:R-:W-:Y:S02]  /*8d50*/  FMUL.FTZ R30, R15, R30 ;  /* 0x0000001e0f1e7220 */ /* 0x000fe40000410000 */
[-C--:B------:R-:W-:Y:S01]  /*8d60*/  FFMA.FTZ R12, R12, R29.reuse, -R8 ;  /* 0x0000001d0c0c7223 */ /* 0x080fe20000010808 */
[----:B------:R-:W-:Y:S01]  /*8d70*/  F2FP.BF16.PACK_AB R8, R23, R10 ;  /* 0x0000000a1708723e */ /* 0x000fe200000010ff */
[----:B------:R-:W-:-:S02]  /*8d80*/  FFMA.FTZ R11, R11, R29, R28 ;  /* 0x0000001d0b0b7223 */ /* 0x000fc4000001001c */
[-C--:B------:R-:W-:Y:S02]  /*8d90*/  FFMA.FTZ R24, R15, R27.reuse, -R24 ;  /* 0x0000001b0f187223 */ /* 0x080fe40000010818 */
[----:B------:R-:W-:Y:S01]  /*8da0*/  FFMA.FTZ R13, R13, R27, R30 ;  /* 0x0000001b0d0d7223 */ /* 0x000fe2000001001e */
[----:B------:R-:W-:-:S04]  /*8db0*/  F2FP.BF16.PACK_AB R10, R11, R12 ;  /* 0x0000000c0b0a723e */ /* 0x000fc800000010ff */
[----:B------:R-:W-:-:S05]  /*8dc0*/  F2FP.BF16.PACK_AB R11, R13, R24 ;  /* 0x000000180d0b723e */ /* 0x000fca00000010ff */
[----:B------:R1:W-:Y:S01]  /*8dd0*/  STS.128 [R6+0x1f080], R8 ;  /* 0x01f0800806007388 */ /* 0x0003e20000000c00 */
[----:B------:R-:W-:Y:S05]  /*8de0*/  BRA `(.L_x_114) ;  /* 0x0000390000007947 */ /* 0x000fea0003800000 */
.L_x_87:
[----:B------:R-:W-:Y:S01]  /*8df0*/  BSSY B0, `(.L_x_121) ;  /* 0x000001f000007945 */ /* 0x000fe20003800000 */
[----:B------:R-:W-:Y:S01]  /*8e00*/  CS2R R30, SRZ ;  /* 0x00000000001e7805 */ /* 0x000fe2000001ff00 */
[----:B------:R-:W-:Y:S01]  /*8e10*/  CS2R R28, SRZ ;  /* 0x00000000001c7805 */ /* 0x000fe2000001ff00 */
[----:B------:R-:W-:Y:S01]  /*8e20*/  CS2R R26, SRZ ;  /* 0x00000000001a7805 */ /* 0x000fe2000001ff00 */
[----:B---3--:R-:W-:Y:S01]  /*8e30*/  CS2R R24, SRZ ;  /* 0x0000000000187805 */ /* 0x008fe2000001ff00 */
[----:B------:R-:W-:Y:S01]  /*8e40*/  CS2R R14, SRZ ;  /* 0x00000000000e7805 */ /* 0x000fe2000001ff00 */
[----:B------:R-:W-:Y:S01]  /*8e50*/  CS2R R12, SRZ ;  /* 0x00000000000c7805 */ /* 0x000fe2000001ff00 */
[----:B------:R-:W-:Y:S01]  /*8e60*/  CS2R R10, SRZ ;  /* 0x00000000000a7805 */ /* 0x000fe2000001ff00 */
[----:B------:R-:W-:Y:S01]  /*8e70*/  CS2R R8, SRZ ;  /* 0x0000000000087805 */ /* 0x000fe2000001ff00 */
[----:B------:R-:W-:Y:S05]  /*8e80*/  @P1 BRA `(.L_x_122) ;  /* 0x0000015000001947 */ /* 0x000fea0003800000 */
[----:B------:R-:W-:Y:S01]  /*8e90*/  ISETP.GE.AND P0, PT, R32, c[0x0][0x27c], PT ;  /* 0x00009f0020007a0c */ /* 0x000fe20003f06270 */
[----:B------:R-:W-:Y:S01]  /*8ea0*/  CS2R R30, SRZ ;  /* 0x00000000001e7805 */ /* 0x000fe2000001ff00 */
[----:B------:R-:W-:Y:S01]  /*8eb0*/  ISETP.GE.AND P1, PT, R23, c[0x0][0x27c], PT ;  /* 0x00009f0017007a0c */ /* 0x000fe20003f26270 */
[----:B------:R-:W-:-:S10]  /*8ec0*/  CS2R R28, SRZ ;  /* 0x00000000001c7805 */ /* 0x000fd4000001ff00 */
[C---:B------:R-:W-:Y:S01]  /*8ed0*/  @!P0 IMAD.SHL.U32 R15, R32.reuse, 0x2, RZ ;  /* 0x00000002200f8824 */ /* 0x040fe200078e00ff */
[----:B------:R-:W-:Y:S02]  /*8ee0*/  @!P0 SHF.L.U64.HI R13, R32, 0x1, R43 ;  /* 0x00000001200d8819 */ /* 0x000fe4000001022b */
[----:B------:R-:W-:Y:S02]  /*8ef0*/  @!P1 SHF.R.S32.HI R12, RZ, 0x1f, R23 ;  /* 0x0000001fff0c9819 */ /* 0x000fe40000011417 */
[----:B------:R-:W-:Y:S02]  /*8f00*/  @!P0 IADD3 R40, P6, R15, R36, RZ ;  /* 0x000000240f288210 */ /* 0x000fe40007fde0ff */
[----:B------:R-:W-:-:S03]  /*8f10*/  @!P1 LEA.HI R12, R12, R23, RZ, 0x3 ;  /* 0x000000170c0c9211 */ /* 0x000fc600078f18ff */
[----:B------:R-:W-:Y:S01]  /*8f20*/  @!P0 IMAD.X R41, R13, 0x1, R37, P6 ;  /* 0x000000010d298824 */ /* 0x000fe200030e0625 */
[----:B------:R-:W-:Y:S02]  /*8f30*/  @!P0 IADD3 R48, P6, R15, R38, RZ ;  /* 0x000000260f308210 */ /* 0x000fe40007fde0ff */
[----:B------:R-:W-:Y:S01]  /*8f40*/  @!P1 LOP3.LUT R12, R12, 0xfffffff8, RZ, 0xc0, !PT ;  /* 0xfffffff80c0c9812 */ /* 0x000fe200078ec0ff */
[----:B------:R-:W-:Y:S01]  /*8f50*/  CS2R R14, SRZ ;  /* 0x00000000000e7805 */ /* 0x000fe2000001ff00 */
[----:B------:R1:W5:Y:S01]  /*8f60*/  @!P0 LD.E.128 R24, [R40.64] ;  /* 0x0000000a28188980 */ /* 0x000362000c101d00 */
[----:B------:R-:W-:Y:S02]  /*8f70*/  @!P0 IMAD.X R49, R13, 0x1, R39, P6 ;  /* 0x000000010d318824 */ /* 0x000fe400030e0627 */
[----:B------:R-:W-:-:S03]  /*8f80*/  @!P1 IMAD.WIDE R36, R12, 0x2, R36 ;  /* 0x000000020c249825 */ /* 0x000fc600078e0224 */
[----:B------:R1:W5:Y:S01]  /*8f90*/  @!P0 LD.E.128 R8, [R48.64] ;  /* 0x0000000a30088980 */ /* 0x000362000c101d00 */
[----:B------:R-:W-:Y:S02]  /*8fa0*/  @!P1 IMAD.WIDE R38, R12, 0x2, R38 ;  /* 0x000000020c269825 */ /* 0x000fe400078e0226 */
[----:B------:R-:W-:Y:S01]  /*8fb0*/  CS2R R12, SRZ ;  /* 0x00000000000c7805 */ /* 0x000fe2000001ff00 */
[----:B------:R1:W5:Y:S05]  /*8fc0*/  @!P1 LD.E.128 R28, [R36.64] ;  /* 0x0000000a241c9980 */ /* 0x00036a000c101d00 */
[----:B------:R1:W5:Y:S02]  /*8fd0*/  @!P1 LD.E.128 R12, [R38.64] ;  /* 0x0000000a260c9980 */ /* 0x000364000c101d00 */
.L_x_122:
[----:B------:R-:W-:Y:S05]  /*8fe0*/  BSYNC B0 ;  /* 0x0000000000007941 */ /* 0x000fea0003800000 */
.L_x_121:
[----:B------:R-:W-:Y:S01]  /*8ff0*/  IMAD R34, R65, -0x80, R34 ;  /* 0xffffff8041227824 */ /* 0x000fe200078e0222 */
[--C-:B-1---5:R-:W-:Y:S01]  /*9000*/  SHF.R.U64 R41, R24, 0x10, R25.reuse ;  /* 0x0000001018297819 */ /* 0x122fe20000001219 */
[--C-:B------:R-:W-:Y:S01]  /*9010*/  IMAD.MOV.U32 R40, RZ, RZ, R25.reuse ;  /* 0x000000ffff287224 */ /* 0x100fe200078e0019 */
[----:B------:R-:W-:Y:S01]  /*9020*/  SHF.R.U32.HI R55, RZ, 0x10, R25 ;  /* 0x00000010ff377819 */ /* 0x000fe20000011619 */
[----:B------:R-:W-:Y:S01]  /*9030*/  IMAD.MOV.U32 R56, RZ, RZ, R24 ;  /* 0x000000ffff387224 */ /* 0x000fe200078e0018 */
[----:B------:R-:W-:Y:S01]  /*9040*/  IMNMX R34, R34, 0x80, PT ;  /* 0x0000008022227817 */ /* 0x000fe20003800200 */
[----:B------:R-:W-:Y:S01]  /*9050*/  IMAD.MOV.U32 R58, RZ, RZ, R26 ;  /* 0x000000ffff3a7224 */ /* 0x000fe200078e001a */
[--C-:B------:R-:W-:Y:S01]  /*9060*/  SHF.R.U64 R39, R26, 0x10, R27.reuse ;  /* 0x000000101a277819 */ /* 0x100fe2000000121b */
[--C-:B------:R-:W-:Y:S01]  /*9070*/  IMAD.MOV.U32 R38, RZ, RZ, R27.reuse ;  /* 0x000000ffff267224 */ /* 0x100fe200078e001b */
[----:B------:R-:W-:Y:S01]  /*9080*/  ISETP.GE.AND P0, PT, R17, R34, PT ;  /* 0x000000221100720c */ /* 0x000fe20003f06270 */
[----:B------:R-:W-:Y:S01]  /*9090*/  IMAD.MOV.U32 R60, RZ, RZ, R28 ;  /* 0x000000ffff3c7224 */ /* 0x000fe200078e001c */
[----:B------:R-:W-:Y:S01]  /*90a0*/  SHF.R.U32.HI R57, RZ, 0x10, R27 ;  /* 0x00000010ff397819 */ /* 0x000fe2000001161b */
[--C-:B------:R-:W-:Y:S01]  /*90b0*/  IMAD.MOV.U32 R25, RZ, RZ, R29.reuse ;  /* 0x000000ffff197224 */ /* 0x100fe200078e001d */
[----:B------:R-:W-:Y:S01]  /*90c0*/  SHF.R.U64 R49, R28, 0x10, R29 ;  /* 0x000000101c317819 */ /* 0x000fe2000000121d */
[--C-:B------:R-:W-:Y:S01]  /*90d0*/  IMAD.MOV.U32 R36, RZ, RZ, R9.reuse ;  /* 0x000000ffff247224 */ /* 0x100fe200078e0009 */
[--C-:B------:R-:W-:Y:S01]  /*90e0*/  SHF.R.U64 R37, R8, 0x10, R9.reuse ;  /* 0x0000001008257819 */ /* 0x100fe20000001209 */
[----:B------:R-:W-:Y:S01]  /*90f0*/  IMAD.MOV.U32 R48, RZ, RZ, R10 ;  /* 0x000000ffff307224 */ /* 0x000fe200078e000a */
[----:B------:R-:W-:Y:S01]  /*9100*/  SHF.R.U32.HI R53, RZ, 0x10, R9 ;  /* 0x00000010ff357819 */ /* 0x000fe20000011609 */
[--C-:B------:R-:W-:Y:S01]  /*9110*/  IMAD.MOV.U32 R33, RZ, RZ, R11.reuse ;  /* 0x000000ffff217224 */ /* 0x100fe200078e000b */
[--C-:B------:R-:W-:Y:S01]  /*9120*/  SHF.R.U64 R35, R10, 0x10, R11.reuse ;  /* 0x000000100a237819 */ /* 0x100fe2000000120b */
[----:B------:R-:W-:Y:S01]  /*9130*/  IMAD.MOV.U32 R50, RZ, RZ, R30 ;  /* 0x000000ffff327224 */ /* 0x000fe200078e001e */
[----:B------:R-:W-:Y:S01]  /*9140*/  SHF.R.U32.HI R54, RZ, 0x10, R11 ;  /* 0x00000010ff367819 */ /* 0x000fe2000001160b */
[----:B------:R-:W-:Y:S01]  /*9150*/  IMAD.MOV.U32 R28, RZ, RZ, R31 ;  /* 0x000000ffff1c7224 */ /* 0x000fe200078e001f */
[----:B------:R-:W-:Y:S01]  /*9160*/  SHF.R.U32.HI R52, RZ, 0x10, R29 ;  /* 0x00000010ff347819 */ /* 0x000fe2000001161d */
[----:B------:R-:W-:Y:S01]  /*9170*/  IMAD.MOV.U32 R46, RZ, RZ, R8 ;  /* 0x000000ffff2e7224 */ /* 0x000fe200078e0008 */
[--C-:B------:R-:W-:Y:S01]  /*9180*/  SHF.R.U64 R27, R12, 0x10, R13.reuse ;  /* 0x000000100c1b7819 */ /* 0x100fe2000000120d */
[----:B------:R-:W-:Y:S01]  /*9190*/  IMAD.MOV.U32 R10, RZ, RZ, R12 ;  /* 0x000000ffff0a7224 */ /* 0x000fe200078e000c */
[--C-:B------:R-:W-:Y:S01]  /*91a0*/  SHF.R.U32.HI R11, RZ, 0x10, R13.reuse ;  /* 0x00000010ff0b7819 */ /* 0x100fe2000001160d */
[----:B------:R-:W-:Y:S01]  /*91b0*/  IMAD.MOV.U32 R26, RZ, RZ, R13 ;  /* 0x000000ffff1a7224 */ /* 0x000fe200078e000d */
[--C-:B------:R-:W-:Y:S01]  /*91c0*/  SHF.R.U64 R29, R30, 0x10, R31.reuse ;  /* 0x000000101e1d7819 */ /* 0x100fe2000000121f */
[----:B------:R-:W-:Y:S01]  /*91d0*/  IMAD.MOV.U32 R9, RZ, RZ, R14 ;  /* 0x000000ffff097224 */ /* 0x000fe200078e000e */
[----:B------:R-:W-:Y:S01]  /*91e0*/  SHF.R.U32.HI R51, RZ, 0x10, R31 ;  /* 0x00000010ff337819 */ /* 0x000fe2000001161f */
[--C-:B------:R-:W-:Y:S01]  /*91f0*/  IMAD.MOV.U32 R24, RZ, RZ, R15.reuse ;  /* 0x000000ffff187224 */ /* 0x100fe200078e000f */
[----:B------:R-:W-:Y:S01]  /*9200*/  SHF.R.U64 R8, R14, 0x10, R15 ;  /* 0x000000100e087819 */ /* 0x000fe2000000120f */
[----:B------:R-:W-:-:S04]  /*9210*/  DEPBAR.LE SB0, 0x1 ;  /* 0x000080400000791a */ /* 0x000fc80000000000 */
[----:B------:R-:W-:Y:S01]  /*9220*/  SHF.R.U32.HI R13, RZ, 0x10, R15 ;  /* 0x00000010ff0d7819 */ /* 0x000fe2000001160f */
[----:B------:R-:W-:Y:S01]  /*9230*/  BSSY B1, `(.L_x_123) ;  /* 0x00000d1000017945 */ /* 0x000fe20003800000 */
        /* <DEDUP_REMOVED lines=21> */
[----:B------:R-:W-:Y:S01]  /*9390*/  MOV R9, c[0x0][0x27c] ;  /* 0x00009f0000097a02 */ /* 0x000fe20000000f00 */
[----:B------:R-:W1:Y:S01]  /*93a0*/  LDS.128 R12, [R6+0x10080] ;  /* 0x01008000060c7984 */ /* 0x000e620000000c00 */
[----:B------:R-:W-:Y:S01]  /*93b0*/  SHF.L.U32 R56, R37, 0x10, RZ ;  /* 0x0000001025387819 */ /* 0x000fe200000006ff */
[----:B------:R-:W-:Y:S01]  /*93c0*/  IMAD.U32 R68, R41, 0x10000, RZ ;  /* 0x0001000029447824 */ /* 0x000fe200078e00ff */
[----:B------:R-:W-:Y:S02]  /*93d0*/  LEA.HI R9, R9, R16, RZ, 0x1d ;  /* 0x0000001009097211 */ /* 0x000fe400078fe8ff */
[----:B------:R-:W-:Y:S02]  /*93e0*/  LOP3.LUT R61, R40, 0xffff0000, RZ, 0xc0, !PT ;  /* 0xffff0000283d7812 */ /* 0x000fe400078ec0ff */
[----:B------:R-:W-:Y:S01]  /*93f0*/  SHF.R.S32.HI R8, RZ, 0x1f, R9 ;  /* 0x0000001fff087819 */ /* 0x000fe20000011409 */
[----:B------:R-:W-:-:S03]  /*9400*/  IMAD.SHL.U32 R10, R9, 0x8, RZ ;  /* 0x00000008090a7824 */ /* 0x000fc600078e00ff */
[----:B------:R-:W-:Y:S02]  /*9410*/  LEA.HI R8, R8, R9, RZ, 0x3 ;  /* 0x0000000908087211 */ /* 0x000fe400078f18ff */
[----:B------:R-:W-:Y:S02]  /*9420*/  LOP3.LUT R10, R47, 0x38, R10, 0xf8, !PT ;  /* 0x000000382f0a7812 */ /* 0x000fe400078ef80a */
[----:B------:R-:W-:Y:S02]  /*9430*/  SHF.L.U32 R8, R8, 0xa, RZ ;  /* 0x0000000a08087819 */ /* 0x000fe400000006ff */
[----:B------:R-:W-:Y:S02]  /*9440*/  LOP3.LUT R9, R10, R45, RZ, 0x3c, !PT ;  /* 0x0000002d0a097212 */ /* 0x000fe400078e3cff */
[----:B------:R-:W-:-:S04]  /*9450*/  LOP3.LUT R8, R8, 0x7fffe000, RZ, 0xc0, !PT ;  /* 0x7fffe00008087812 */ /* 0x000fc800078ec0ff */
[----:B------:R-:W-:-:S05]  /*9460*/  IADD3 R46, R9, R8, R44 ;  /* 0x00000008092e7210 */ /* 0x000fca0007ffe02c */
[----:B------:R-:W-:-:S05]  /*9470*/  IMAD.SHL.U32 R46, R46, 0x2, RZ ;  /* 0x000000022e2e7824 */ /* 0x000fca00078e00ff */
[----:B------:R-:W2:Y:S01]  /*9480*/  LDS.128 R8, [R46+0x10080] ;  /* 0x010080002e087984 */ /* 0x000ea20000000c00 */
[C---:B-1----:R-:W-:Y:S01]  /*9490*/  SHF.L.U32 R49, R12.reuse, 0x10, RZ ;  /* 0x000000100c317819 */ /* 0x042fe200000006ff */
[C---:B------:R-:W-:Y:S01]  /*94a0*/  IMAD.U32 R50, R13.reuse, 0x10000, RZ ;  /* 0x000100000d327824 */ /* 0x040fe200078e00ff */
[----:B------:R-:W-:Y:S02]  /*94b0*/  LOP3.LUT R52, R12, 0xffff0000, RZ, 0xc0, !PT ;  /* 0xffff00000c347812 */ /* 0x000fe400078ec0ff */
[----:B------:R-:W-:Y:S01]  /*94c0*/  LOP3.LUT R12, R13, 0xffff0000, RZ, 0xc0, !PT ;  /* 0xffff00000d0c7812 */ /* 0x000fe200078ec0ff */
[C---:B------:R-:W-:Y:S01]  /*94d0*/  IMAD.U32 R13, R15.reuse, 0x10000, RZ ;  /* 0x000100000f0d7824 */ /* 0x040fe200078e00ff */
[C---:B------:R-:W-:Y:S02]  /*94e0*/  SHF.L.U32 R51, R14.reuse, 0x10, RZ ;  /* 0x000000100e337819 */ /* 0x040fe400000006ff */
[----:B------:R-:W-:Y:S02]  /*94f0*/  LOP3.LUT R48, R14, 0xffff0000, RZ, 0xc0, !PT ;  /* 0xffff00000e307812 */ /* 0x000fe400078ec0ff */
[----:B------:R-:W-:-:S02]  /*9500*/  LOP3.LUT R14, R15, 0xffff0000, RZ, 0xc0, !PT ;  /* 0xffff00000f0e7812 */ /* 0x000fc400078ec0ff */
[C---:B--2---:R-:W-:Y:S01]  /*9510*/  SHF.L.U32 R55, R8.reuse, 0x10, RZ ;  /* 0x0000001008377819 */ /* 0x044fe200000006ff */
[C---:B------:R-:W-:Y:S01]  /*9520*/  IMAD.U32 R62, R11.reuse, 0x10000, RZ ;  /* 0x000100000b3e7824 */ /* 0x040fe200078e00ff */
[----:B------:R-:W-:Y:S02]  /*9530*/  LOP3.LUT R58, R11, 0xffff0000, RZ, 0xc0, !PT ;  /* 0xffff00000b3a7812 */ /* 0x000fe400078ec0ff */
[----:B------:R-:W-:Y:S01]  /*9540*/  LOP3.LUT R53, R8, 0xffff0000, RZ, 0xc0, !PT ;  /* 0xffff000008357812 */ /* 0x000fe200078ec0ff */
[----:B------:R-:W-:Y:S01]  /*9550*/  FMUL.FTZ R54, R55, R56 ;  /* 0x0000003837367220 */ /* 0x000fe20000410000 */
[----:B------:R-:W-:Y:S01]  /*9560*/  LOP3.LUT R11, R37, 0xffff0000, RZ, 0xc0, !PT ;  /* 0xffff0000250b7812 */ /* 0x000fe200078ec0ff */
[-C--:B------:R-:W-:Y:S01]  /*9570*/  FMUL.FTZ R55, R55, R68.reuse ;  /* 0x0000004437377220 */ /* 0x080fe20000410000 */
[C---:B------:R-:W-:Y:S01]  /*9580*/  SHF.L.U32 R66, R10.reuse, 0x10, RZ ;  /* 0x000000100a427819 */ /* 0x040fe200000006ff */
[----:B------:R-:W-:Y:S01]  /*9590*/  IMAD.U32 R8, R9, 0x10000, RZ ;  /* 0x0001000009087824 */ /* 0x000fe200078e00ff */
[----:B------:R-:W-:Y:S01]  /*95a0*/  LOP3.LUT R15, R10, 0xffff0000, RZ, 0xc0, !PT ;  /* 0xffff00000a0f7812 */ /* 0x000fe200078ec0ff */
[----:B------:R-:W-:Y:S01]  /*95b0*/  FFMA.FTZ R54, R49, R68, -R54 ;  /* 0x0000004431367223 */ /* 0x000fe20000010836 */
[----:B------:R-:W-:Y:S01]  /*95c0*/  LOP3.LUT R60, R9, 0xffff0000, RZ, 0xc0, !PT ;  /* 0xffff0000093c7812 */ /* 0x000fe200078ec0ff */
[----:B------:R-:W-:Y:S01]  /*95d0*/  FMUL.FTZ R59, R53, R11 ;  /* 0x0000000b353b7220 */ /* 0x000fe20000410000 */
[----:B------:R-:W-:Y:S01]  /*95e0*/  LOP3.LUT R10, R41, 0xffff0000, RZ, 0xc0, !PT ;  /* 0xffff0000290a7812 */ /* 0x000fe200078ec0ff */
[----:B------:R-:W-:Y:S01]  /*95f0*/  FFMA.FTZ R49, R49, R56, R55 ;  /* 0x0000003831317223 */ /* 0x000fe20000010037 */
[----:B------:R-:W-:Y:S01]  /*9600*/  SHF.L.U32 R9, R36, 0x10, RZ ;  /* 0x0000001024097819 */ /* 0x000fe200000006ff */
[----:B------:R-:W-:-:S02]  /*9610*/  IMAD.U32 R55, R40, 0x10000, RZ ;  /* 0x0001000028377824 */ /* 0x000fc400078e00ff */
[-C--:B------:R-:W-:Y:S02]  /*9620*/  FMUL.FTZ R57, R53, R10.reuse ;  /* 0x0000000a35397220 */ /* 0x080fe40000410000 */
[----:B------:R-:W-:Y:S02]  /*9630*/  FMUL.FTZ R56, R8, R9 ;  /* 0x0000000908387220 */ /* 0x000fe40000410000 */
[----:B------:R-:W-:Y:S01]  /*9640*/  FFMA.FTZ R53, R52, R10, -R59 ;  /* 0x0000000a34357223 */ /* 0x000fe2000001083b */
[----:B------:R-:W-:Y:S01]  /*9650*/  SHF.L.U32 R59, R35, 0x10, RZ ;  /* 0x00000010233b7819 */ /* 0x000fe200000006ff */
[----:B------:R-:W-:Y:S02]  /*9660*/  FMUL.FTZ R10, R8, R55 ;  /* 0x00000037080a7220 */ /* 0x000fe40000410000 */
[----:B------:R-:W-:Y:S01]  /*9670*/  FFMA.FTZ R8, R52, R11, R57 ;  /* 0x0000000b34087223 */ /* 0x000fe20000010039 */
[----:B------:R-:W-:Y:S01]  /*9680*/  LOP3.LUT R57, R39, 0xffff0000, RZ, 0xc0, !PT ;  /* 0xffff000027397812 */ /* 0x000fe200078ec0ff */
[----:B------:R-:W-:Y:S01]  /*9690*/  FFMA.FTZ R52, R50, R55, -R56 ;  /* 0x0000003732347223 */ /* 0x000fe20000010838 */
[----:B------:R-:W-:Y:S01]  /*96a0*/  SHF.L.U32 R11, R33, 0x10, RZ ;  /* 0x00000010210b7819 */ /* 0x000fe200000006ff */
[----:B------:R-:W-:Y:S01]  /*96b0*/  IMAD.U32 R56, R39, 0x10000, RZ ;  /* 0x0001000027387824 */ /* 0x000fe200078e00ff */
[----:B------:R-:W-:Y:S01]  /*96c0*/  F2FP.BF16.PACK_AB R8, R8, R49 ;  /* 0x000000310808723e */ /* 0x000fe200000010ff */
[----:B------:R-:W-:Y:S01]  /*96d0*/  FFMA.FTZ R50, R50, R9, R10 ;  /* 0x0000000932327223 */ /* 0x000fe2000001000a */
[----:B------:R-:W-:Y:S01]  /*96e0*/  LOP3.LUT R10, R35, 0xffff0000, RZ, 0xc0, !PT ;  /* 0xffff0000230a7812 */ /* 0x000fe200078ec0ff */
[----:B------:R-:W-:-:S02]  /*96f0*/  FMUL.FTZ R9, R66, R59 ;  /* 0x0000003b42097220 */ /* 0x000fc40000410000 */
[-C--:B------:R-:W-:Y:S02]  /*9700*/  FMUL.FTZ R66, R66, R56.reuse ;  /* 0x0000003842427220 */ /* 0x080fe40000410000 */
[----:B------:R-:W-:Y:S01]  /*9710*/  FFMA.FTZ R56, R51, R56, -R9 ;  /* 0x0000003833387223 */ /* 0x000fe20000010809 */
[----:B------:R-:W-:Y:S01]  /*9720*/  SHF.L.U32 R9, R38, 0x10, RZ ;  /* 0x0000001026097819 */ /* 0x000fe200000006ff */
[C---:B------:R-:W-:Y:S02]  /*9730*/  FMUL.FTZ R55, R15.reuse, R10 ;  /* 0x0000000a0f377220 */ /* 0x040fe40000410000 */
[----:B------:R-:W-:Y:S02]  /*9740*/  FMUL.FTZ R15, R15, R57 ;  /* 0x000000390f0f7220 */ /* 0x000fe40000410000 */
[----:B------:R-:W-:Y:S02]  /*9750*/  FFMA.FTZ R51, R51, R59, R66 ;  /* 0x0000003b33337223 */ /* 0x000fe40000010042 */
[----:B------:R-:W-:-:S02]  /*9760*/  FMUL.FTZ R66, R62, R11 ;  /* 0x0000000b3e427220 */ /* 0x000fc40000410000 */
[C---:B------:R-:W-:Y:S01]  /*9770*/  FFMA.FTZ R55, R48.reuse, R57, -R55 ;  /* 0x0000003930377223 */ /* 0x040fe20000010837 */
[----:B------:R-:W-:Y:S01]  /*9780*/  LOP3.LUT R57, R33, 0xffff0000, RZ, 0xc0, !PT ;  /* 0xffff000021397812 */ /* 0x000fe200078ec0ff */
[----:B------:R-:W-:Y:S01]  /*9790*/  FFMA.FTZ R10, R48, R10, R15 ;  /* 0x0000000a300a7223 */ /* 0x000fe2000001000f */
[----:B------:R-:W-:Y:S01]  /*97a0*/  LOP3.LUT R15, R38, 0xffff0000, RZ, 0xc0, !PT ;  /* 0xffff0000260f7812 */ /* 0x000fe200078ec0ff */
[-C--:B------:R-:W-:Y:S02]  /*97b0*/  FMUL.FTZ R62, R62, R9.reuse ;  /* 0x000000093e3e7220 */ /* 0x080fe40000410000 */
[C---:B------:R-:W-:Y:S01]  /*97c0*/  FFMA.FTZ R48, R13.reuse, R9, -R66 ;  /* 0x000000090d307223 */ /* 0x040fe20000010842 */
[----:B------:R-:W-:Y:S01]  /*97d0*/  LOP3.LUT R9, R36, 0xffff0000, RZ, 0xc0, !PT ;  /* 0xffff000024097812 */ /* 0x000fe200078ec0ff */
[----:B------:R-:W-:Y:S01]  /*97e0*/  FFMA.FTZ R11, R13, R11, R62 ;  /* 0x0000000b0d0b7223 */ /* 0x000fe2000001003e */
[----:B------:R-:W-:Y:S01]  /*97f0*/  F2FP.BF16.PACK_AB R10, R10, R51 ;  /* 0x000000330a0a723e */ /* 0x000fe200000010ff */
[----:B------:R-:W-:-:S02]  /*9800*/  FMUL.FTZ R59, R58, R57 ;  /* 0x000000393a3b7220 */ /* 0x000fc40000410000 */
[C---:B------:R-:W-:Y:S02]  /*9810*/  FMUL.FTZ R13, R60.reuse, R9 ;  /* 0x000000093c0d7220 */ /* 0x040fe40000410000 */
[----:B------:R-:W-:Y:S02]  /*9820*/  FMUL.FTZ R60, R60, R61 ;  /* 0x0000003d3c3c7220 */ /* 0x000fe40000410000 */
[----:B------:R-:W-:Y:S02]  /*9830*/  FMUL.FTZ R58, R58, R15 ;  /* 0x0000000f3a3a7220 */ /* 0x000fe40000410000 */
[----:B------:R-:W-:Y:S02]  /*9840*/  FFMA.FTZ R13, R12, R61, -R13 ;  /* 0x0000003d0c0d7223 */ /* 0x000fe4000001080d */
[----:B------:R-:W-:Y:S02]  /*9850*/  FFMA.FTZ R15, R14, R15, -R59 ;  /* 0x0000000f0e0f7223 */ /* 0x000fe4000001083b */
[----:B------:R-:W-:Y:S01]  /*9860*/  FFMA.FTZ R9, R12, R9, R60 ;  /* 0x000000090c097223 */ /* 0x000fe2000001003c */
[----:B------:R-:W-:Y:S01]  /*9870*/  F2FP.BF16.PACK_AB R12, R53, R54 ;  /* 0x00000036350c723e */ /* 0x000fe200000010ff */
[----:B------:R-:W-:Y:S01]  /*9880*/  FFMA.FTZ R58, R14, R57, R58 ;  /* 0x000000390e3a7223 */ /* 0x000fe2000001003a */
[----:B------:R-:W-:-:S02]  /*9890*/  F2FP.BF16.PACK_AB R14, R55, R56 ;  /* 0x00000038370e723e */ /* 0x000fc400000010ff */
[----:B------:R-:W-:Y:S02]  /*98a0*/  F2FP.BF16.PACK_AB R13, R13, R52 ;  /* 0x000000340d0d723e */ /* 0x000fe400000010ff */
[----:B------:R-:W-:Y:S02]  /*98b0*/  F2FP.BF16.PACK_AB R15, R15, R48 ;  /* 0x000000300f0f723e */ /* 0x000fe400000010ff */
[----:B------:R-:W-:Y:S02]  /*98c0*/  F2FP.BF16.PACK_AB R9, R9, R50 ;  /* 0x000000320909723e */ /* 0x000fe400000010ff */
[----:B------:R-:W-:Y:S01]  /*98d0*/  F2FP.BF16.PACK_AB R11, R58, R11 ;  /* 0x0000000b3a0b723e */ /* 0x000fe200000010ff */
[----:B------:R1:W-:Y:S04]  /*98e0*/  STS.128 [R6+0x10080], R12 ;  /* 0x0100800c06007388 */ /* 0x0003e80000000c00 */
[----:B------:R1:W-:Y:S02]  /*98f0*/  STS.128 [R46+0x10080], R8 ;  /* 0x010080082e007388 */ /* 0x0003e40000000c00 */
.L_x_126:
[----:B------:R-:W-:Y:S05]  /*9900*/  BSYNC B0 ;  /* 0x0000000000007941 */ /* 0x000fea0003800000 */
.L_x_125:
[----:B------:R-:W-:-:S13]  /*9910*/  ISETP.GE.AND P0, PT, R23, c[0x0][0x27c], PT ;  /* 0x00009f0017007a0c */ /* 0x000fda0003f06270 */
[----:B------:R-:W-:Y:S05]  /*9920*/  @P0 BRA `(.L_x_124) ;  /* 0x0000061000000947 */ /* 0x000fea0003800000 */
[----:B-1----:R-:W-:Y:S01]  /*9930*/  SHF.R.S32.HI R10, RZ, 0x1f, R23 ;  /* 0x0000001fff0a7819 */ /* 0x002fe20000011417 */
[----:B------:R-:W-:Y:S01]  /*9940*/  IMAD.MOV.U32 R9, RZ, RZ, c[0x0][0x27c] ;  /* 0x00009f00ff097624 */ /* 0x000fe200078e00ff */
[----:B------:R-:W-:Y:S01]  /*9950*/  SHF.L.U32 R50, R31, 0x10, RZ ;  /* 0x000000101f327819 */ /* 0x000fe200000006ff */
[----:B------:R-:W-:Y:S01]  /*9960*/  IMAD.U32 R52, R27, 0x10000, RZ ;  /* 0x000100001b347824 */ /* 0x000fe200078e00ff */
[-C--:B------:R-:W-:Y:S01]  /*9970*/  LEA.HI R8, R10, R23.reuse, RZ, 0x3 ;  /* 0x000000170a087211 */ /* 0x080fe200078f18ff */
[----:B------:R-:W-:Y:S01]  /*9980*/  IMAD.U32 R60, R24, 0x10000, RZ ;  /* 0x00010000183c7824 */ /* 0x000fe200078e00ff */
[----:B------:R-:W-:Y:S02]  /*9990*/  LEA.HI R10, R10, R23, RZ, 0x6 ;  /* 0x000000170a0a7211 */ /* 0x000fe400078f30ff */
[--C-:B------:R-:W-:Y:S02]  /*99a0*/  SHF.R.S32.HI R6, RZ, 0x3, R8.reuse ;  /* 0x00000003ff067819 */ /* 0x100fe40000011408 */
[----:B------:R-:W-:Y:S01]  /*99b0*/  LOP3.LUT R8, R47, 0x38, R8, 0xf8, !PT ;  /* 0x000000382f087812 */ /* 0x000fe200078ef808 */
[----:B------:R-:W-:Y:S01]  /*99c0*/  IMAD.SHL.U32 R10, R10, 0x80, RZ ;  /* 0x000000800a0a7824 */ /* 0x000fe200078e00ff */
[----:B------:R-:W-:-:S02]  /*99d0*/  LEA.HI R9, R9, R6, RZ, 0x1d ;  /* 0x0000000609097211 */ /* 0x000fc400078fe8ff */
[----:B------:R-:W-:Y:S02]  /*99e0*/  LOP3.LUT R11, R8, R45, RZ, 0x3c, !PT ;  /* 0x0000002d080b7212 */ /* 0x000fe400078e3cff */
[----:B------:R-:W-:Y:S02]  /*99f0*/  SHF.R.S32.HI R6, RZ, 0x1f, R9 ;  /* 0x0000001fff067819 */ /* 0x000fe40000011409 */
[----:B------:R-:W-:Y:S02]  /*9a00*/  SHF.L.U32 R8, R9, 0x3, RZ ;  /* 0x0000000309087819 */ /* 0x000fe400000006ff */
[----:B------:R-:W-:Y:S02]  /*9a10*/  LEA.HI R6, R6, R9, RZ, 0x3 ;  /* 0x0000000906067211 */ /* 0x000fe400078f18ff */
[----:B------:R-:W-:Y:S02]  /*9a20*/  LOP3.LUT R8, R47, 0x38, R8, 0xf8, !PT ;  /* 0x000000382f087812 */ /* 0x000fe400078ef808 */
[----:B------:R-:W-:Y:S01]  /*9a30*/  LOP3.LUT R10, R10, 0x7fffe000, RZ, 0xc0, !PT ;  /* 0x7fffe0000a0a7812 */ /* 0x000fe200078ec0ff */
[----:B------:R-:W-:Y:S01]  /*9a40*/  IMAD.SHL.U32 R9, R6, 0x400, RZ ;  /* 0x0000040006097824 */ /* 0x000fe200078e00ff */
[----:B------:R-:W-:-:S02]  /*9a50*/  LOP3.LUT R45, R8, R45, RZ, 0x3c, !PT ;  /* 0x0000002d082d7212 */ /* 0x000fc400078e3cff */
[--C-:B------:R-:W-:Y:S02]  /*9a60*/  IADD3 R10, R11, R10, R44.reuse ;  /* 0x0000000a0b0a7210 */ /* 0x100fe40007ffe02c */
[----:B------:R-:W-:Y:S02]  /*9a70*/  LOP3.LUT R9, R9, 0x7fffe000, RZ, 0xc0, !PT ;  /* 0x7fffe00009097812 */ /* 0x000fe400078ec0ff */
[----:B------:R-:W-:Y:S01]  /*9a80*/  LOP3.LUT R51, R31, 0xffff0000, RZ, 0xc0, !PT ;  /* 0xffff00001f337812 */ /* 0x000fe200078ec0ff */
[----:B------:R-:W-:Y:S01]  /*9a90*/  IMAD.SHL.U32 R6, R10, 0x2, RZ ;  /* 0x000000020a067824 */ /* 0x000fe200078e00ff */
[----:B------:R-:W-:Y:S02]  /*9aa0*/  IADD3 R44, R45, R9, R44 ;  /* 0x000000092d2c7210 */ /* 0x000fe40007ffe02c */
[----:B------:R-:W-:Y:S02]  /*9ab0*/  SHF.L.U32 R62, R28, 0x10, RZ ;  /* 0x000000101c3e7819 */ /* 0x000fe400000006ff */
[----:B------:R-:W-:Y:S01]  /*9ac0*/  SHF.L.U32 R44, R44, 0x1, RZ ;  /* 0x000000012c2c7819 */ /* 0x000fe200000006ff */
[----:B------:R-:W1:Y:S01]  /*9ad0*/  LDS.128 R12, [R6+0x10080] ;  /* 0x01008000060c7984 */ /* 0x000e620000000c00 */
[----:B------:R-:W-:-:S03]  /*9ae0*/  LOP3.LUT R59, R30, 0xffff0000, RZ, 0xc0, !PT ;  /* 0xffff00001e3b7812 */ /* 0x000fc600078ec0ff */
[----:B------:R-:W2:Y:S01]  /*9af0*/  LDS.128 R8, [R44+0x10080] ;  /* 0x010080002c087984 */ /* 0x000ea20000000c00 */
[C---:B-1----:R-:W-:Y:S01]  /*9b00*/  IMAD.U32 R45, R12.reuse, 0x10000, RZ ;  /* 0x000100000c2d7824 */ /* 0x042fe200078e00ff */
[----:B------:R-:W-:Y:S01]  /*9b10*/  LOP3.LUT R49, R12, 0xffff0000, RZ, 0xc0, !PT ;  /* 0xffff00000c317812 */ /* 0x000fe200078ec0ff */
[C---:B------:R-:W-:Y:S01]  /*9b20*/  IMAD.U32 R48, R13.reuse, 0x10000, RZ ;  /* 0x000100000d307824 */ /* 0x040fe200078e00ff */
[----:B------:R-:W-:Y:S01]  /*9b30*/  LOP3.LUT R12, R13, 0xffff0000, RZ, 0xc0, !PT ;  /* 0xffff00000d0c7812 */ /* 0x000fe200078ec0ff */
[----:B--2---:R-:W-:Y:S01]  /*9b40*/  IMAD.U32 R57, R8, 0x10000, RZ ;  /* 0x0001000008397824 */ /* 0x004fe200078e00ff */
[C---:B------:R-:W-:Y:S01]  /*9b50*/  SHF.L.U32 R47, R14.reuse, 0x10, RZ ;  /* 0x000000100e2f7819 */ /* 0x040fe200000006ff */
[----:B------:R-:W-:Y:S01]  /*9b60*/  IMAD.U32 R13, R15, 0x10000, RZ ;  /* 0x000100000f0d7824 */ /* 0x000fe200078e00ff */
[----:B------:R-:W-:Y:S01]  /*9b70*/  LOP3.LUT R46, R14, 0xffff0000, RZ, 0xc0, !PT ;  /* 0xffff00000e2e7812 */ /* 0x000fe200078ec0ff */
[----:B------:R-:W-:Y:S01]  /*9b80*/  FMUL.FTZ R54, R57, R52 ;  /* 0x0000003439367220 */ /* 0x000fe20000410000 */
[----:B------:R-:W-:Y:S01]  /*9b90*/  LOP3.LUT R14, R15, 0xffff0000, RZ, 0xc0, !PT ;  /* 0xffff00000f0e7812 */ /* 0x000fe200078ec0ff */
[-C--:B------:R-:W-:Y:S01]  /*9ba0*/  FMUL.FTZ R57, R57, R50.reuse ;  /* 0x0000003239397220 */ /* 0x080fe20000410000 */
[----:B------:R-:W-:Y:S01]  /*9bb0*/  SHF.L.U32 R15, R9, 0x10, RZ ;  /* 0x00000010090f7819 */ /* 0x000fe200000006ff */
[----:B------:R-:W-:Y:S01]  /*9bc0*/  FFMA.FTZ R54, R45, R50, -R54 ;  /* 0x000000322d367223 */ /* 0x000fe20000010836 */
[----:B------:R-:W-:Y:S01]  /*9bd0*/  LOP3.LUT R56, R9, 0xffff0000, RZ, 0xc0, !PT ;  /* 0xffff000009387812 */ /* 0x000fe200078ec0ff */
[----:B------:R-:W-:Y:S01]  /*9be0*/  IMAD.U32 R53, R10, 0x10000, RZ ;  /* 0x000100000a357824 */ /* 0x000fe200078e00ff */
[----:B------:R-:W-:Y:S01]  /*9bf0*/  SHF.L.U32 R9, R11, 0x10, RZ ;  /* 0x000000100b097819 */ /* 0x000fe200000006ff */
[----:B------:R-:W-:Y:S01]  /*9c00*/  FFMA.FTZ R45, R45, R52, R57 ;  /* 0x000000342d2d7223 */ /* 0x000fe20000010039 */
[----:B------:R-:W-:Y:S01]  /*9c10*/  LOP3.LUT R58, R11, 0xffff0000, RZ, 0xc0, !PT ;  /* 0xffff00000b3a7812 */ /* 0x000fe200078ec0ff */
[----:B------:R-:W-:Y:S01]  /*9c20*/  IMAD.U32 R50, R25, 0x10000, RZ ;  /* 0x0001000019327824 */ /* 0x000fe200078e00ff */
[----:B------:R-:W-:-:S02]  /*9c30*/  LOP3.LUT R8, R8, 0xffff0000, RZ, 0xc0, !PT ;  /* 0xffff000008087812 */ /* 0x000fc400078ec0ff */
[----:B------:R-:W-:Y:S01]  /*9c40*/  LOP3.LUT R11, R27, 0xffff0000, RZ, 0xc0, !PT ;  /* 0xffff00001b0b7812 */ /* 0x000fe200078ec0ff */
[----:B------:R-:W-:Y:S01]  /*9c50*/  FMUL.FTZ R57, R53, R50 ;  /* 0x0000003235397220 */ /* 0x000fe20000410000 */
[----:B------:R-:W-:Y:S02]  /*9c60*/  LOP3.LUT R55, R10, 0xffff0000, RZ, 0xc0, !PT ;  /* 0xffff00000a377812 */ /* 0x000fe400078ec0ff */
[----:B------:R-:W-:Y:S01]  /*9c70*/  SHF.L.U32 R52, R29, 0x10, RZ ;  /* 0x000000101d347819 */ /* 0x000fe200000006ff */
[C---:B------:R-:W-:Y:S02]  /*9c80*/  FMUL.FTZ R10, R8.reuse, R11 ;  /* 0x0000000b080a7220 */ /* 0x040fe40000410000 */
[-C--:B------:R-:W-:Y:S02]  /*9c90*/  FMUL.FTZ R8, R8, R51.reuse ;  /* 0x0000003308087220 */ /* 0x080fe40000410000 */
[----:B------:R-:W-:Y:S01]  /*9ca0*/  FFMA.FTZ R51, R49, R51, -R10 ;  /* 0x0000003331337223 */ /* 0x000fe2000001080a */
[----:B------:R-:W-:Y:S01]  /*9cb0*/  LOP3.LUT R10, R25, 0xffff0000, RZ, 0xc0, !PT ;  /* 0xffff0000190a7812 */ /* 0x000fe200078ec0ff */
[----:B------:R-:W-:-:S02]  /*9cc0*/  FMUL.FTZ R53, R53, R52 ;  /* 0x0000003435357220 */ /* 0x000fc40000410000 */
[----:B------:R-:W-:Y:S01]  /*9cd0*/  FFMA.FTZ R8, R49, R11, R8 ;  /* 0x0000000b31087223 */ /* 0x000fe20000010008 */
[----:B------:R-:W-:Y:S01]  /*9ce0*/  LOP3.LUT R49, R29, 0xffff0000, RZ, 0xc0, !PT ;  /* 0xffff00001d317812 */ /* 0x000fe200078ec0ff */
[C---:B------:R-:W-:Y:S01]  /*9cf0*/  FFMA.FTZ R52, R47.reuse, R52, -R57 ;  /* 0x000000342f347223 */ /* 0x040fe20000010839 */
[----:B------:R-:W-:Y:S01]  /*9d00*/  SHF.L.U32 R11, R26, 0x10, RZ ;  /* 0x000000101a0b7819 */ /* 0x000fe200000006ff */
[----:B------:R-:W-:Y:S01]  /*9d10*/  FFMA.FTZ R47, R47, R50, R53 ;  /* 0x000000322f2f7223 */ /* 0x000fe20000010035 */
[----:B------:R-:W-:Y:S01]  /*9d20*/  F2FP.BF16.PACK_AB R8, R8, R45 ;  /* 0x0000002d0808723e */ /* 0x000fe200000010ff */
[C---:B------:R-:W-:Y:S02]  /*9d30*/  FMUL.FTZ R53, R55.reuse, R10 ;  /* 0x0000000a37357220 */ /* 0x040fe40000410000 */
[----:B------:R-:W-:Y:S02]  /*9d40*/  IMAD.U32 R50, R30, 0x10000, RZ ;  /* 0x000100001e327824 */ /* 0x000fe400078e00ff */
[----:B------:R-:W-:-:S02]  /*9d50*/  FMUL.FTZ R55, R55, R49 ;  /* 0x0000003137377220 */ /* 0x000fc40000410000 */
[----:B------:R-:W-:Y:S02]  /*9d60*/  FFMA.FTZ R49, R46, R49, -R53 ;  /* 0x000000312e317223 */ /* 0x000fe40000010835 */
[CC--:B------:R-:W-:Y:S02]  /*9d70*/  FMUL.FTZ R53, R15.reuse, R11.reuse ;  /* 0x0000000b0f357220 */ /* 0x0c0fe40000410000 */
[-C--:B------:R-:W-:Y:S02]  /*9d80*/  FMUL.FTZ R15, R15, R50.reuse ;  /* 0x000000320f0f7220 */ /* 0x080fe40000410000 */
[----:B------:R-:W-:Y:S01]  /*9d90*/  FFMA.FTZ R50, R48, R50, -R53 ;  /* 0x0000003230327223 */ /* 0x000fe20000010835 */
[----:B------:R-:W-:Y:S01]  /*9da0*/  LOP3.LUT R53, R24, 0xffff0000, RZ, 0xc0, !PT ;  /* 0xffff000018357812 */ /* 0x000fe200078ec0ff */
[----:B------:R-:W-:Y:S02]  /*9db0*/  FFMA.FTZ R10, R46, R10, R55 ;  /* 0x0000000a2e0a7223 */ /* 0x000fe40000010037 */
[----:B------:R-:W-:Y:S01]  /*9dc0*/  FFMA.FTZ R48, R48, R11, R15 ;  /* 0x0000000b30307223 */ /* 0x000fe2000001000f */
[----:B------:R-:W-:Y:S01]  /*9dd0*/  LOP3.LUT R15, R28, 0xffff0000, RZ, 0xc0, !PT ;  /* 0xffff00001c0f7812 */ /* 0x000fe200078ec0ff */
[C---:B------:R-:W-:Y:S01]  /*9de0*/  FMUL.FTZ R46, R9.reuse, R60 ;  /* 0x0000003c092e7220 */ /* 0x040fe20000410000 */
[----:B------:R-:W-:Y:S01]  /*9df0*/  F2FP.BF16.PACK_AB R10, R10, R47 ;  /* 0x0000002f0a0a723e */ /* 0x000fe200000010ff */
[-C--:B------:R-:W-:Y:S01]  /*9e00*/  FMUL.FTZ R11, R9, R62.reuse ;  /* 0x0000003e090b7220 */ /* 0x080fe20000410000 */
[----:B------:R-:W-:Y:S01]  /*9e10*/  LOP3.LUT R9, R26, 0xffff0000, RZ, 0xc0, !PT ;  /* 0xffff00001a097812 */ /* 0x000fe200078ec0ff */
[----:B------:R-:W-:-:S02]  /*9e20*/  FFMA.FTZ R46, R13, R62, -R46 ;  /* 0x0000003e0d2e7223 */ /* 0x000fc4000001082e */
[----:B------:R-:W-:Y:S02]  /*9e30*/  FFMA.FTZ R11, R13, R60, R11 ;  /* 0x0000003c0d0b7223 */ /* 0x000fe4000001000b */
[C---:B------:R-:W-:Y:S02]  /*9e40*/  FMUL.FTZ R13, R56.reuse, R9 ;  /* 0x00000009380d7220 */ /* 0x040fe40000410000 */
[----:B------:R-:W-:Y:S02]  /*9e50*/  FMUL.FTZ R57, R56, R59 ;  /* 0x0000003b38397220 */ /* 0x000fe40000410000 */
[C---:B------:R-:W-:Y:S02]  /*9e60*/  FMUL.FTZ R56, R58.reuse, R53 ;  /* 0x000000353a387220 */ /* 0x040fe40000410000 */
[----:B------:R-:W-:Y:S02]  /*9e70*/  FMUL.FTZ R55, R58, R15 ;  /* 0x0000000f3a377220 */ /* 0x000fe40000410000 */
[----:B------:R-:W-:-:S02]  /*9e80*/  FFMA.FTZ R13, R12, R59, -R13 ;  /* 0x0000003b0c0d7223 */ /* 0x000fc4000001080d */
[----:B------:R-:W-:Y:S02]  /*9e90*/  FFMA.FTZ R15, R14, R15, -R56 ;  /* 0x0000000f0e0f7223 */ /* 0x000fe40000010838 */
[----:B------:R-:W-:Y:S01]  /*9ea0*/  FFMA.FTZ R9, R12, R9, R57 ;  /* 0x000000090c097223 */ /* 0x000fe20000010039 */
[----:B------:R-:W-:Y:S01]  /*9eb0*/  F2FP.BF16.PACK_AB R12, R51, R54 ;  /* 0x00000036330c723e */ /* 0x000fe200000010ff */
[----:B------:R-:W-:Y:S01]  /*9ec0*/  FFMA.FTZ R56, R14, R53, R55 ;  /* 0x000000350e387223 */ /* 0x000fe20000010037 */
[----:B------:R-:W-:Y:S02]  /*9ed0*/  F2FP.BF16.PACK_AB R14, R49, R52 ;  /* 0x00000034310e723e */ /* 0x000fe400000010ff */
[----:B------:R-:W-:Y:S02]  /*9ee0*/  F2FP.BF16.PACK_AB R13, R13, R50 ;  /* 0x000000320d0d723e */ /* 0x000fe400000010ff */
[----:B------:R-:W-:Y:S02]  /*9ef0*/  F2FP.BF16.PACK_AB R15, R15, R46 ;  /* 0x0000002e0f0f723e */ /* 0x000fe400000010ff */
[----:B------:R-:W-:-:S02]  /*9f00*/  F2FP.BF16.PACK_AB R9, R9, R48 ;  /* 0x000000300909723e */ /* 0x000fc400000010ff */
[----:B------:R-:W-:Y:S01]  /*9f10*/  F2FP.BF16.PACK_AB R11, R56, R11 ;  /* 0x0000000b380b723e */ /* 0x000fe200000010ff */
[----:B------:R1:W-:Y:S04]  /*9f20*/  STS.128 [R6+0x10080], R12 ;  /* 0x0100800c06007388 */ /* 0x0003e80000000c00 */
[----:B------:R1:W-:Y:S02]  /*9f30*/  STS.128 [R44+0x10080], R8 ;  /* 0x010080082c007388 */ /* 0x0003e40000000c00 */
.L_x_124:
[----:B------:R-:W-:Y:S05]  /*9f40*/  BSYNC B1 ;  /* 0x0000000000017941 */ /* 0x000fea0003800000 */
.L_x_123:
[----:B------:R-:W-:Y:S01]  /*9f50*/  IADD3 R45, R17, 0x20, RZ ;  /* 0x00000020112d7810 */ /* 0x000fe20007ffe0ff */
[----:B------:R-:W-:Y:S03]  /*9f60*/  BSSY B1, `(.L_x_127) ;  /* 0x00000d2000017945 */ /* 0x000fe60003800000 */
[----:B------:R-:W-:-:S13]  /*9f70*/  ISETP.GE.AND P0, PT, R45, R34, PT ;  /* 0x000000222d00720c */ /* 0x000fda0003f06270 */
[----:B------:R-:W-:Y:S05]  /*9f80*/  @P0 BRA `(.L_x_128) ;  /* 0x00000cf000000947 */ /* 0x000fea0003800000 */
[----:B------:R-:W-:Y:S01]  /*9f90*/  ISETP.GE.AND P0, PT, R32, c[0x0][0x27c], PT ;  /* 0x00009f0020007a0c */ /* 0x000fe20003f06270 */
[----:B------:R-:W-:-:S12]  /*9fa0*/  BSSY B0, `(.L_x_129) ;  /* 0x0000063000007945 */ /* 0x000fd80003800000 */
[----:B------:R-:W-:Y:S05]  /*9fb0*/  @P0 BRA `(.L_x_130) ;  /* 0x0000061000000947 */ /* 0x000fea0003800000 */
[----:B-1----:R-:W-:Y:S01]  /*9fc0*/  IMAD.MOV.U32 R11, RZ, RZ, c[0x0][0x27c] ;  /* 0x00009f00ff0b7624 */ /* 0x002fe200078e00ff */
[----:B------:R-:W-:Y:S01]  /*9fd0*/  SHF.R.S32.HI R6, RZ, 0x1f, R45 ;  /* 0x0000001fff067819 */ /* 0x000fe2000001142d */
[----:B------:R-:W-:Y:S01]  /*9fe0*/  IMAD.SHL.U32 R12, R45, 0x40, RZ ;  /* 0x000000402d0c7824 */ /* 0x000fe200078e00ff */
[----:B------:R-:W-:Y:S01]  /*9ff0*/  SHF.L.U32 R62, R38, 0x10, RZ ;  /* 0x00000010263e7819 */ /* 0x000fe200000006ff */
[----:B------:R-:W-:Y:S01]  /*a000*/  IMAD.U32 R52, R35, 0x10000, RZ ;  /* 0x0001000023347824 */ /* 0x000fe200078e00ff */
[----:B------:R-:W-:Y:S01]  /*a010*/  LEA.HI R11, R11, R16, RZ, 0x1d ;  /* 0x000000100b0b7211 */ /* 0x000fe200078fe8ff */
[----:B------:R-:W-:Y:S01]  /*a020*/  IMAD.U32 R54, R39, 0x10000, RZ ;  /* 0x0001000027367824 */ /* 0x000fe200078e00ff */
[----:B------:R-:W-:Y:S01]  /*a030*/  LEA.HI R6, R6, R45, RZ, 0x3 ;  /* 0x0000002d06067211 */ /* 0x000fe200078f18ff */
[----:B------:R-:W-:Y:S01]  /*a040*/  IMAD.U32 R60, R37, 0x10000, RZ ;  /* 0x00010000253c7824 */ /* 0x000fe200078e00ff */
[----:B------:R-:W-:Y:S01]  /*a050*/  SHF.R.S32.HI R8, RZ, 0x1f, R11 ;  /* 0x0000001fff087819 */ /* 0x000fe2000001140b */
[----:B------:R-:W-:Y:S01]  /*a060*/  IMAD.SHL.U32 R9, R11, 0x8, RZ ;  /* 0x000000080b097824 */ /* 0x000fe200078e00ff */
[----:B------:R-:W-:-:S02]  /*a070*/  LOP3.LUT R12, R12, 0x1c0, RZ, 0xc0, !PT ;  /* 0x000001c00c0c7812 */ /* 0x000fc400078ec0ff */
[----:B------:R-:W-:Y:S02]  /*a080*/  LEA.HI R8, R8, R11, RZ, 0x3 ;  /* 0x0000000b08087211 */ /* 0x000fe400078f18ff */
[----:B------:R-:W-:Y:S02]  /*a090*/  SHF.L.U32 R6, R6, 0x6, RZ ;  /* 0x0000000606067819 */ /* 0x000fe400000006ff */
[----:B------:R-:W-:Y:S01]  /*a0a0*/  LOP3.LUT R10, R12, 0x38, R42, 0xf8, !PT ;  /* 0x000000380c0a7812 */ /* 0x000fe200078ef82a */
[----:B------:R-:W-:Y:S01]  /*a0b0*/  IMAD.SHL.U32 R8, R8, 0x400, RZ ;  /* 0x0000040008087824 */ /* 0x000fe200078e00ff */
[----:B------:R-:W-:Y:S02]  /*a0c0*/  SHF.R.U32.HI R13, RZ, 0x3, R12 ;  /* 0x00000003ff0d7819 */ /* 0x000fe4000001160c */
[----:B------:R-:W-:Y:S02]  /*a0d0*/  LOP3.LUT R6, R6, 0xfffffe00, RZ, 0xc0, !PT ;  /* 0xfffffe0006067812 */ /* 0x000fe400078ec0ff */
[----:B------:R-:W-:-:S02]  /*a0e0*/  LOP3.LUT R12, R12, 0x38, R9, 0xf8, !PT ;  /* 0x000000380c0c7812 */ /* 0x000fc400078ef809 */
[----:B------:R-:W-:Y:S02]  /*a0f0*/  LOP3.LUT R10, R6, R10, R13, 0xf6, !PT ;  /* 0x0000000a060a7212 */ /* 0x000fe400078ef60d */
[----:B------:R-:W-:Y:S02]  /*a100*/  LOP3.LUT R13, R12, R13, RZ, 0x3c, !PT ;  /* 0x0000000d0c0d7212 */ /* 0x000fe400078e3cff */
[----:B------:R-:W-:Y:S02]  /*a110*/  LOP3.LUT R8, R8, 0x7fffe000, RZ, 0xc0, !PT ;  /* 0x7fffe00008087812 */ /* 0x000fe400078ec0ff */
[----:B------:R-:W-:Y:S02]  /*a120*/  SHF.L.U32 R44, R10, 0x1, RZ ;  /* 0x000000010a2c7819 */ /* 0x000fe400000006ff */
[----:B------:R-:W-:-:S03]  /*a130*/  IADD3 R6, R13, R8, R6 ;  /* 0x000000080d067210 */ /* 0x000fc60007ffe006 */
[----:B------:R-:W1:Y:S02]  /*a140*/  LDS.128 R12, [R44+0x10080] ;  /* 0x010080002c0c7984 */ /* 0x000e640000000c00 */
[----:B------:R-:W-:-:S05]  /*a150*/  IMAD.SHL.U32 R6, R6, 0x2, RZ ;  /* 0x0000000206067824 */ /* 0x000fca00078e00ff */
[----:B------:R-:W2:Y:S01]  /*a160*/  LDS.128 R8, [R6+0x10080] ;  /* 0x0100800006087984 */ /* 0x000ea20000000c00 */
[----:B-1----:R-:W-:Y:S01]  /*a170*/  IMAD.U32 R51, R14, 0x10000, RZ ;  /* 0x000100000e337824 */ /* 0x002fe200078e00ff */
[C---:B------:R-:W-:Y:S01]  /*a180*/  LOP3.LUT R46, R12.reuse, 0xffff0000, RZ, 0xc0, !PT ;  /* 0xffff00000c2e7812 */ /* 0x040fe200078ec0ff */
[----:B------:R-:W-:Y:S01]  /*a190*/  IMAD.U32 R47, R12, 0x10000, RZ ;  /* 0x000100000c2f7824 */ /* 0x000fe200078e00ff */
[C---:B------:R-:W-:Y:S02]  /*a1a0*/  SHF.L.U32 R48, R13.reuse, 0x10, RZ ;  /* 0x000000100d307819 */ /* 0x040fe400000006ff */
[----:B------:R-:W-:Y:S02]  /*a1b0*/  LOP3.LUT R12, R13, 0xffff0000, RZ, 0xc0, !PT ;  /* 0xffff00000d0c7812 */ /* 0x000fe400078ec0ff */
[C---:B--2---:R-:W-:Y:S02]  /*a1c0*/  SHF.L.U32 R57, R10.reuse, 0x10, RZ ;  /* 0x000000100a397819 */ /* 0x044fe400000006ff */
[----:B------:R-:W-:-:S02]  /*a1d0*/  LOP3.LUT R53, R10, 0xffff0000, RZ, 0xc0, !PT ;  /* 0xffff00000a357812 */ /* 0x000fc400078ec0ff */
[----:B------:R-:W-:Y:S01]  /*a1e0*/  LOP3.LUT R49, R14, 0xffff0000, RZ, 0xc0, !PT ;  /* 0xffff00000e317812 */ /* 0x000fe200078ec0ff */
[-C--:B------:R-:W-:Y:S01]  /*a1f0*/  FMUL.FTZ R55, R52, R57.reuse ;  /* 0x0000003934377220 */ /* 0x080fe20000410000 */
[----:B------:R-:W-:Y:S01]  /*a200*/  LOP3.LUT R10, R35, 0xffff0000, RZ, 0xc0, !PT ;  /* 0xffff0000230a7812 */ /* 0x000fe200078ec0ff */
[C---:B------:R-:W-:Y:S01]  /*a210*/  FMUL.FTZ R57, R54.reuse, R57 ;  /* 0x0000003936397220 */ /* 0x040fe20000410000 */
[C---:B------:R-:W-:Y:S01]  /*a220*/  SHF.L.U32 R13, R15.reuse, 0x10, RZ ;  /* 0x000000100f0d7819 */ /* 0x040fe200000006ff */
[-C--:B------:R-:W-:Y:S01]  /*a230*/  FFMA.FTZ R55, R54, R51.reuse, -R55 ;  /* 0x0000003336377223 */ /* 0x080fe20000010837 */
[----:B------:R-:W-:Y:S01]  /*a240*/  LOP3.LUT R14, R15, 0xffff0000, RZ, 0xc0, !PT ;  /* 0xffff00000f0e7812 */ /* 0x000fe200078ec0ff */
[C---:B------:R-:W-:Y:S01]  /*a250*/  IMAD.U32 R15, R8.reuse, 0x10000, RZ ;  /* 0x00010000080f7824 */ /* 0x040fe200078e00ff */
[----:B------:R-:W-:Y:S01]  /*a260*/  LOP3.LUT R50, R8, 0xffff0000, RZ, 0xc0, !PT ;  /* 0xffff000008327812 */ /* 0x000fe200078ec0ff */
[----:B------:R-:W-:Y:S01]  /*a270*/  FFMA.FTZ R51, R52, R51, R57 ;  /* 0x0000003334337223 */ /* 0x000fe20000010039 */
[----:B------:R-:W-:-:S02]  /*a280*/  SHF.L.U32 R8, R9, 0x10, RZ ;  /* 0x0000001009087819 */ /* 0x000fc400000006ff */
[----:B------:R-:W-:Y:S02]  /*a290*/  LOP3.LUT R58, R9, 0xffff0000, RZ, 0xc0, !PT ;  /* 0xffff0000093a7812 */ /* 0x000fe400078ec0ff */
[----:B------:R-:W-:Y:S02]  /*a2a0*/  LOP3.LUT R54, R39, 0xffff0000, RZ, 0xc0, !PT ;  /* 0xffff000027367812 */ /* 0x000fe400078ec0ff */
[C---:B------:R-:W-:Y:S02]  /*a2b0*/  SHF.L.U32 R9, R11.reuse, 0x10, RZ ;  /* 0x000000100b097819 */ /* 0x040fe400000006ff */
[----:B------:R-:W-:Y:S01]  /*a2c0*/  LOP3.LUT R56, R11, 0xffff0000, RZ, 0xc0, !PT ;  /* 0xffff00000b387812 */ /* 0x000fe200078ec0ff */
[-C--:B------:R-:W-:Y:S01]  /*a2d0*/  FMUL.FTZ R11, R10, R53.reuse ;  /* 0x000000350a0b7220 */ /* 0x080fe20000410000 */
[----:B------:R-:W-:Y:S01]  /*a2e0*/  SHF.L.U32 R52, R41, 0x10, RZ ;  /* 0x0000001029347819 */ /* 0x000fe200000006ff */
[C---:B------:R-:W-:Y:S01]  /*a2f0*/  FMUL.FTZ R53, R54.reuse, R53 ;  /* 0x0000003536357220 */ /* 0x040fe20000410000 */
[----:B------:R-:W-:Y:S01]  /*a300*/  LOP3.LUT R57, R37, 0xffff0000, RZ, 0xc0, !PT ;  /* 0xffff000025397812 */ /* 0x000fe200078ec0ff */
[----:B------:R-:W-:-:S02]  /*a310*/  FFMA.FTZ R54, R54, R49, -R11 ;  /* 0x0000003136367223 */ /* 0x000fc4000001080b */
[-C--:B------:R-:W-:Y:S02]  /*a320*/  FMUL.FTZ R11, R60, R15.reuse ;  /* 0x0000000f3c0b7220 */ /* 0x080fe40000410000 */
[----:B------:R-:W-:Y:S02]  /*a330*/  FMUL.FTZ R15, R52, R15 ;  /* 0x0000000f340f7220 */ /* 0x000fe40000410000 */
[----:B------:R-:W-:Y:S01]  /*a340*/  FFMA.FTZ R10, R10, R49, R53 ;  /* 0x000000310a0a7223 */ /* 0x000fe20000010035 */
[----:B------:R-:W-:Y:S01]  /*a350*/  LOP3.LUT R49, R41, 0xffff0000, RZ, 0xc0, !PT ;  /* 0xffff000029317812 */ /* 0x000fe200078ec0ff */
[-C--:B------:R-:W-:Y:S01]  /*a360*/  FFMA.FTZ R52, R52, R47.reuse, -R11 ;  /* 0x0000002f34347223 */ /* 0x080fe2000001080b */
[----:B------:R-:W-:Y:S01]  /*a370*/  SHF.L.U32 R11, R36, 0x10, RZ ;  /* 0x00000010240b7819 */ /* 0x000fe200000006ff */
[----:B------:R-:W-:Y:S01]  /*a380*/  FFMA.FTZ R47, R60, R47, R15 ;  /* 0x0000002f3c2f7223 */ /* 0x000fe2000001000f */
[----:B------:R-:W-:Y:S01]  /*a390*/  F2FP.BF16.PACK_AB R10, R10, R51 ;  /* 0x000000330a0a723e */ /* 0x000fe200000010ff */
[----:B------:R-:W-:-:S02]  /*a3a0*/  FMUL.FTZ R53, R57, R50 ;  /* 0x0000003239357220 */ /* 0x000fc40000410000 */
[----:B------:R-:W-:Y:S02]  /*a3b0*/  IMAD.U32 R15, R40, 0x10000, RZ ;  /* 0x00010000280f7824 */ /* 0x000fe400078e00ff */
[C---:B------:R-:W-:Y:S02]  /*a3c0*/  FMUL.FTZ R59, R49.reuse, R50 ;  /* 0x00000032313b7220 */ /* 0x040fe40000410000 */
[----:B------:R-:W-:Y:S02]  /*a3d0*/  FFMA.FTZ R49, R49, R46, -R53 ;  /* 0x0000002e31317223 */ /* 0x000fe40000010835 */
[-C--:B------:R-:W-:Y:S02]  /*a3e0*/  FMUL.FTZ R50, R11, R8.reuse ;  /* 0x000000080b327220 */ /* 0x080fe40000410000 */
[----:B------:R-:W-:Y:S02]  /*a3f0*/  FMUL.FTZ R53, R15, R8 ;  /* 0x000000080f357220 */ /* 0x000fe40000410000 */
[----:B------:R-:W-:-:S02]  /*a400*/  IMAD.U32 R60, R33, 0x10000, RZ ;  /* 0x00010000213c7824 */ /* 0x000fc400078e00ff */
[----:B------:R-:W-:Y:S01]  /*a410*/  FFMA.FTZ R50, R15, R48, -R50 ;  /* 0x000000300f327223 */ /* 0x000fe20000010832 */
[----:B------:R-:W-:Y:S01]  /*a420*/  LOP3.LUT R15, R38, 0xffff0000, RZ, 0xc0, !PT ;  /* 0xffff0000260f7812 */ /* 0x000fe200078ec0ff */
[----:B------:R-:W-:Y:S01]  /*a430*/  FFMA.FTZ R8, R57, R46, R59 ;  /* 0x0000002e39087223 */ /* 0x000fe2000001003b */
[----:B------:R-:W-:Y:S01]  /*a440*/  LOP3.LUT R59, R40, 0xffff0000, RZ, 0xc0, !PT ;  /* 0xffff0000283b7812 */ /* 0x000fe200078ec0ff */
[----:B------:R-:W-:Y:S01]  /*a450*/  FFMA.FTZ R48, R11, R48, R53 ;  /* 0x000000300b307223 */ /* 0x000fe20000010035 */
[----:B------:R-:W-:Y:S01]  /*a460*/  LOP3.LUT R53, R33, 0xffff0000, RZ, 0xc0, !PT ;  /* 0xffff000021357812 */ /* 0x000fe200078ec0ff */
[----:B------:R-:W-:Y:S01]  /*a470*/  FMUL.FTZ R46, R60, R9 ;  /* 0x000000093c2e7220 */ /* 0x000fe20000410000 */
[----:B------:R-:W-:Y:S01]  /*a480*/  F2FP.BF16.PACK_AB R8, R8, R47 ;  /* 0x0000002f0808723e */ /* 0x000fe200000010ff */
[----:B------:R-:W-:Y:S01]  /*a490*/  FMUL.FTZ R11, R62, R9 ;  /* 0x000000093e0b7220 */ /* 0x000fe20000410000 */
[----:B------:R-:W-:Y:S01]  /*a4a0*/  LOP3.LUT R9, R36, 0xffff0000, RZ, 0xc0, !PT ;  /* 0xffff000024097812 */ /* 0x000fe200078ec0ff */
[----:B------:R-:W-:-:S02]  /*a4b0*/  FFMA.FTZ R46, R62, R13, -R46 ;  /* 0x0000000d3e2e7223 */ /* 0x000fc4000001082e */
[----:B------:R-:W-:Y:S02]  /*a4c0*/  FFMA.FTZ R11, R60, R13, R11 ;  /* 0x0000000d3c0b7223 */ /* 0x000fe4000001000b */
[----:B------:R-:W-:Y:S02]  /*a4d0*/  FMUL.FTZ R13, R9, R58 ;  /* 0x0000003a090d7220 */ /* 0x000fe40000410000 */
[----:B------:R-:W-:Y:S02]  /*a4e0*/  FMUL.FTZ R57, R53, R56 ;  /* 0x0000003835397220 */ /* 0x000fe40000410000 */
[----:B------:R-:W-:Y:S02]  /*a4f0*/  FMUL.FTZ R58, R59, R58 ;  /* 0x0000003a3b3a7220 */ /* 0x000fe40000410000 */
        /* <DEDUP_REMOVED lines=13> */
.L_x_130:
[----:B------:R-:W-:Y:S05]  /*a5d0*/  BSYNC B0 ;  /* 0x0000000000007941 */ /* 0x000fea0003800000 */
.L_x_129:
[----:B------:R-:W-:-:S13]  /*a5e0*/  ISETP.GE.AND P0, PT, R23, c[0x0][0x27c], PT ;  /* 0x00009f0017007a0c */ /* 0x000fda0003f06270 */
[----:B------:R-:W-:Y:S05]  /*a5f0*/  @P0 BRA `(.L_x_128) ;  /* 0x0000068000000947 */ /* 0x000fea0003800000 */
[----:B-1----:R-:W-:Y:S01]  /*a600*/  SHF.R.S32.HI R10, RZ, 0x1f, R23 ;  /* 0x0000001fff0a7819 */ /* 0x002fe20000011417 */
[----:B------:R-:W-:Y:S01]  /*a610*/  IMAD.MOV.U32 R12, RZ, RZ, c[0x0][0x27c] ;  /* 0x00009f00ff0c7624 */ /* 0x000fe200078e00ff */
[----:B------:R-:W-:Y:S01]  /*a620*/  SHF.R.S32.HI R8, RZ, 0x1f, R45 ;  /* 0x0000001fff087819 */ /* 0x000fe2000001142d */
[----:B------:R-:W-:Y:S01]  /*a630*/  IMAD.SHL.U32 R13, R45, 0x40, RZ ;  /* 0x000000402d0d7824 */ /* 0x000fe200078e00ff */
[CC--:B------:R-:W-:Y:S01]  /*a640*/  LEA.HI R6, R10.reuse, R23.reuse, RZ, 0x3 ;  /* 0x000000170a067211 */ /* 0x0c0fe200078f18ff */
[----:B------:R-:W-:Y:S01]  /*a650*/  IMAD.U32 R55, R27, 0x10000, RZ ;  /* 0x000100001b377824 */ /* 0x000fe200078e00ff */
[----:B------:R-:W-:Y:S01]  /*a660*/  LEA.HI R11, R10, R23, RZ, 0x6 ;  /* 0x000000170a0b7211 */ /* 0x000fe200078f30ff */
[----:B------:R-:W-:Y:S01]  /*a670*/  IMAD.U32 R53, R31, 0x10000, RZ ;  /* 0x000100001f357824 */ /* 0x000fe200078e00ff */
[----:B------:R-:W-:Y:S02]  /*a680*/  SHF.R.S32.HI R9, RZ, 0x3, R6 ;  /* 0x00000003ff097819 */ /* 0x000fe40000011406 */
[----:B------:R-:W-:-:S02]  /*a690*/  LOP3.LUT R13, R13, 0x1c0, RZ, 0xc0, !PT ;  /* 0x000001c00d0d7812 */ /* 0x000fc400078ec0ff */
[----:B------:R-:W-:Y:S02]  /*a6a0*/  LEA.HI R12, R12, R9, RZ, 0x1d ;  /* 0x000000090c0c7211 */ /* 0x000fe400078fe8ff */
[----:B------:R-:W-:Y:S02]  /*a6b0*/  LEA.HI R8, R8, R45, RZ, 0x3 ;  /* 0x0000002d08087211 */ /* 0x000fe400078f18ff */
[----:B------:R-:W-:Y:S01]  /*a6c0*/  SHF.R.S32.HI R9, RZ, 0x1f, R12 ;  /* 0x0000001fff097819 */ /* 0x000fe2000001140c */
[----:B------:R-:W-:Y:S01]  /*a6d0*/  IMAD.SHL.U32 R10, R12, 0x8, RZ ;  /* 0x000000080c0a7824 */ /* 0x000fe200078e00ff */
[----:B------:R-:W-:Y:S01]  /*a6e0*/  LOP3.LUT R15, R13, 0x38, R6, 0xf8, !PT ;  /* 0x000000380d0f7812 */ /* 0x000fe200078ef806 */
[----:B------:R-:W-:Y:S01]  /*a6f0*/  IMAD.SHL.U32 R8, R8, 0x40, RZ ;  /* 0x0000004008087824 */ /* 0x000fe200078e00ff */
[----:B------:R-:W-:Y:S02]  /*a700*/  LEA.HI R9, R9, R12, RZ, 0x3 ;  /* 0x0000000c09097211 */ /* 0x000fe400078f18ff */
[----:B------:R-:W-:-:S02]  /*a710*/  SHF.R.U32.HI R6, RZ, 0x3, R13 ;  /* 0x00000003ff067819 */ /* 0x000fc4000001160d */
[----:B------:R-:W-:Y:S01]  /*a720*/  LOP3.LUT R13, R13, 0x38, R10, 0xf8, !PT ;  /* 0x000000380d0d7812 */ /* 0x000fe200078ef80a */
[----:B------:R-:W-:Y:S01]  /*a730*/  IMAD.SHL.U32 R9, R9, 0x400, RZ ;  /* 0x0000040009097824 */ /* 0x000fe200078e00ff */
[----:B------:R-:W-:Y:S02]  /*a740*/  SHF.L.U32 R11, R11, 0x7, RZ ;  /* 0x000000070b0b7819 */ /* 0x000fe400000006ff */
[-C--:B------:R-:W-:Y:S02]  /*a750*/  LOP3.LUT R14, R15, R6.reuse, RZ, 0x3c, !PT ;  /* 0x000000060f0e7212 */ /* 0x080fe400078e3cff */
[----:B------:R-:W-:Y:S02]  /*a760*/  LOP3.LUT R13, R13, R6, RZ, 0x3c, !PT ;  /* 0x000000060d0d7212 */ /* 0x000fe400078e3cff */
[----:B------:R-:W-:Y:S02]  /*a770*/  LOP3.LUT R8, R8, 0xfffffe00, RZ, 0xc0, !PT ;  /* 0xfffffe0008087812 */ /* 0x000fe400078ec0ff */
[----:B------:R-:W-:-:S02]  /*a780*/  LOP3.LUT R6, R9, 0x7fffe000, RZ, 0xc0, !PT ;  /* 0x7fffe00009067812 */ /* 0x000fc400078ec0ff */
[----:B------:R-:W-:Y:S02]  /*a790*/  LOP3.LUT R11, R11, 0x7fffe000, RZ, 0xc0, !PT ;  /* 0x7fffe0000b0b7812 */ /* 0x000fe400078ec0ff */
[--C-:B------:R-:W-:Y:S02]  /*a7a0*/  IADD3 R6, R13, R6, R8.reuse ;  /* 0x000000060d067210 */ /* 0x100fe40007ffe008 */
[----:B------:R-:W-:Y:S02]  /*a7b0*/  IADD3 R11, R14, R11, R8 ;  /* 0x0000000b0e0b7210 */ /* 0x000fe40007ffe008 */
[----:B------:R-:W-:Y:S02]  /*a7c0*/  SHF.L.U32 R6, R6, 0x1, RZ ;  /* 0x0000000106067819 */ /* 0x000fe400000006ff */
[----:B------:R-:W-:Y:S01]  /*a7d0*/  LOP3.LUT R57, R31, 0xffff0000, RZ, 0xc0, !PT ;  /* 0xffff00001f397812 */ /* 0x000fe200078ec0ff */
[----:B------:R-:W-:Y:S02]  /*a7e0*/  IMAD.SHL.U32 R44, R11, 0x2, RZ ;  /* 0x000000020b2c7824 */ /* 0x000fe400078e00ff */
[----:B------:R-:W1:Y:S04]  /*a7f0*/  LDS.128 R8, [R6+0x10080] ;  /* 0x0100800006087984 */ /* 0x000e680000000c00 */
[----:B------:R-:W2:Y:S01]  /*a800*/  LDS.128 R12, [R44+0x10080] ;  /* 0x010080002c0c7984 */ /* 0x000ea20000000c00 */
[C---:B-1----:R-:W-:Y:S01]  /*a810*/  IMAD.U32 R54, R8.reuse, 0x10000, RZ ;  /* 0x0001000008367824 */ /* 0x042fe200078e00ff */
[C---:B------:R-:W-:Y:S01]  /*a820*/  LOP3.LUT R59, R11.reuse, 0xffff0000, RZ, 0xc0, !PT ;  /* 0xffff00000b3b7812 */ /* 0x040fe200078ec0ff */
[----:B------:R-:W-:Y:S01]  /*a830*/  IMAD.U32 R47, R11, 0x10000, RZ ;  /* 0x000100000b2f7824 */ /* 0x000fe200078e00ff */
[----:B------:R-:W-:Y:S01]  /*a840*/  LOP3.LUT R49, R8, 0xffff0000, RZ, 0xc0, !PT ;  /* 0xffff000008317812 */ /* 0x000fe200078ec0ff */
[C---:B--2---:R-:W-:Y:S01]  /*a850*/  IMAD.U32 R46, R12.reuse, 0x10000, RZ ;  /* 0x000100000c2e7824 */ /* 0x044fe200078e00ff */
[----:B------:R-:W-:Y:S01]  /*a860*/  LOP3.LUT R11, R27, 0xffff0000, RZ, 0xc0, !PT ;  /* 0xffff00001b0b7812 */ /* 0x000fe200078ec0ff */
[-C--:B------:R-:W-:Y:S01]  /*a870*/  FMUL.FTZ R58, R55, R54.reuse ;  /* 0x00000036373a7220 */ /* 0x080fe20000410000 */
[----:B------:R-:W-:Y:S01]  /*a880*/  LOP3.LUT R50, R12, 0xffff0000, RZ, 0xc0, !PT ;  /* 0xffff00000c327812 */ /* 0x000fe200078ec0ff */
[----:B------:R-:W-:Y:S01]  /*a890*/  FMUL.FTZ R54, R53, R54 ;  /* 0x0000003635367220 */ /* 0x000fe20000410000 */
[----:B------:R-:W-:Y:S01]  /*a8a0*/  SHF.L.U32 R8, R9, 0x10, RZ ;  /* 0x0000001009087819 */ /* 0x000fe200000006ff */
[-C--:B------:R-:W-:Y:S01]  /*a8b0*/  FFMA.FTZ R58, R53, R46.reuse, -R58 ;  /* 0x0000002e353a7223 */ /* 0x080fe2000001083a */
[----:B------:R-:W-:Y:S01]  /*a8c0*/  LOP3.LUT R48, R9, 0xffff0000, RZ, 0xc0, !PT ;  /* 0xffff000009307812 */ /* 0x000fe200078ec0ff */
[----:B------:R-:W-:Y:S01]  /*a8d0*/  FFMA.FTZ R46, R55, R46, R54 ;  /* 0x0000002e372e7223 */ /* 0x000fe20000010036 */
[C---:B------:R-:W-:Y:S01]  /*a8e0*/  SHF.L.U32 R9, R10.reuse, 0x10, RZ ;  /* 0x000000100a097819 */ /* 0x040fe200000006ff */
[-C--:B------:R-:W-:Y:S01]  /*a8f0*/  FMUL.FTZ R53, R11, R49.reuse ;  /* 0x000000310b357220 */ /* 0x080fe20000410000 */
[----:B------:R-:W-:Y:S01]  /*a900*/  LOP3.LUT R52, R10, 0xffff0000, RZ, 0xc0, !PT ;  /* 0xffff00000a347812 */ /* 0x000fe200078ec0ff */
[----:B------:R-:W-:Y:S01]  /*a910*/  IMAD.U32 R10, R25, 0x10000, RZ ;  /* 0x00010000190a7824 */ /* 0x000fe200078e00ff */
[----:B------:R-:W-:Y:S01]  /*a920*/  SHF.L.U32 R54, R29, 0x10, RZ ;  /* 0x000000101d367819 */ /* 0x000fe200000006ff */
[C---:B------:R-:W-:Y:S01]  /*a930*/  FMUL.FTZ R56, R57.reuse, R49 ;  /* 0x0000003139387220 */ /* 0x040fe20000410000 */
[----:B------:R-:W-:Y:S01]  /*a940*/  SHF.L.U32 R51, R14, 0x10, RZ ;  /* 0x000000100e337819 */ /* 0x000fe200000006ff */
[-C--:B------:R-:W-:Y:S01]  /*a950*/  FFMA.FTZ R57, R57, R50.reuse, -R53 ;  /* 0x0000003239397223 */ /* 0x080fe20000010835 */
[----:B------:R-:W-:Y:S01]  /*a960*/  LOP3.LUT R49, R25, 0xffff0000, RZ, 0xc0, !PT ;  /* 0xffff000019317812 */ /* 0x000fe200078ec0ff */
[-C--:B------:R-:W-:Y:S01]  /*a970*/  FMUL.FTZ R55, R10, R9.reuse ;  /* 0x000000090a377220 */ /* 0x080fe20000410000 */
[----:B------:R-:W-:Y:S01]  /*a980*/  LOP3.LUT R14, R14, 0xffff0000, RZ, 0xc0, !PT ;  /* 0xffff00000e0e7812 */ /* 0x000fe200078ec0ff */
[C---:B------:R-:W-:Y:S01]  /*a990*/  FMUL.FTZ R53, R54.reuse, R9 ;  /* 0x0000000936357220 */ /* 0x040fe20000410000 */
[----:B------:R-:W-:Y:S01]  /*a9a0*/  LOP3.LUT R45, R13, 0xffff0000, RZ, 0xc0, !PT ;  /* 0xffff00000d2d7812 */ /* 0x000fe200078ec0ff */
[----:B------:R-:W-:Y:S01]  /*a9b0*/  FFMA.FTZ R9, R11, R50, R56 ;  /* 0x000000320b097223 */ /* 0x000fe20000010038 */
[----:B------:R-:W-:Y:S01]  /*a9c0*/  LOP3.LUT R11, R29, 0xffff0000, RZ, 0xc0, !PT ;  /* 0xffff00001d0b7812 */ /* 0x000fe200078ec0ff */
[----:B------:R-:W-:-:S02]  /*a9d0*/  FFMA.FTZ R50, R54, R51, -R55 ;  /* 0x0000003336327223 */ /* 0x000fc40000010837 */
[----:B------:R-:W-:Y:S02]  /*a9e0*/  FFMA.FTZ R10, R10, R51, R53 ;  /* 0x000000330a0a7223 */ /* 0x000fe40000010035 */
[----:B------:R-:W-:Y:S02]  /*a9f0*/  IMAD.U32 R51, R26, 0x10000, RZ ;  /* 0x000100001a337824 */ /* 0x000fe400078e00ff */
[----:B------:R-:W-:Y:S02]  /*aa00*/  IMAD.U32 R53, R30, 0x10000, RZ ;  /* 0x000100001e357824 */ /* 0x000fe400078e00ff */
[-C--:B------:R-:W-:Y:S02]  /*aa10*/  FMUL.FTZ R54, R49, R52.reuse ;  /* 0x0000003431367220 */ /* 0x080fe40000410000 */
[----:B------:R-:W-:Y:S01]  /*aa20*/  FMUL.FTZ R55, R11, R52 ;  /* 0x000000340b377220 */ /* 0x000fe20000410000 */
[----:B------:R-:W-:Y:S01]  /*aa30*/  SHF.L.U32 R52, R24, 0x10, RZ ;  /* 0x0000001018347819 */ /* 0x000fe200000006ff */
[----:B------:R-:W-:-:S02]  /*aa40*/  FMUL.FTZ R56, R51, R8 ;  /* 0x0000000833387220 */ /* 0x000fc40000410000 */
[----:B------:R-:W-:Y:S02]  /*aa50*/  IMAD.U32 R12, R13, 0x10000, RZ ;  /* 0x000100000d0c7824 */ /* 0x000fe400078e00ff */
[----:B------:R-:W-:Y:S02]  /*aa60*/  FMUL.FTZ R8, R53, R8 ;  /* 0x0000000835087220 */ /* 0x000fe40000410000 */
[-C--:B------:R-:W-:Y:S02]  /*aa70*/  FFMA.FTZ R11, R11, R14.reuse, -R54 ;  /* 0x0000000e0b0b7223 */ /* 0x080fe40000010836 */
[----:B------:R-:W-:Y:S02]  /*aa80*/  IMAD.U32 R54, R28, 0x10000, RZ ;  /* 0x000100001c367824 */ /* 0x000fe400078e00ff */
[----:B------:R-:W-:Y:S01]  /*aa90*/  FFMA.FTZ R55, R49, R14, R55 ;  /* 0x0000000e31377223 */ /* 0x000fe20000010037 */
[----:B------:R-:W-:Y:S01]  /*aaa0*/  LOP3.LUT R49, R30, 0xffff0000, RZ, 0xc0, !PT ;  /* 0xffff00001e317812 */ /* 0x000fe200078ec0ff */
[C---:B------:R-:W-:Y:S01]  /*aab0*/  IMAD.U32 R13, R15.reuse, 0x10000, RZ ;  /* 0x000100000f0d7824 */ /* 0x040fe200078e00ff */
[----:B------:R-:W-:Y:S01]  /*aac0*/  LOP3.LUT R15, R15, 0xffff0000, RZ, 0xc0, !PT ;  /* 0xffff00000f0f7812 */ /* 0x000fe200078ec0ff */
[----:B------:R-:W-:Y:S01]  /*aad0*/  FMUL.FTZ R14, R52, R47 ;  /* 0x0000002f340e7220 */ /* 0x000fe20000410000 */
[----:B------:R-:W-:Y:S01]  /*aae0*/  F2FP.BF16.PACK_AB R10, R55, R10 ;  /* 0x0000000a370a723e */ /* 0x000fe200000010ff */
[----:B------:R-:W-:-:S02]  /*aaf0*/  FFMA.FTZ R56, R53, R12, -R56 ;  /* 0x0000000c35387223 */ /* 0x000fc40000010838 */
[----:B------:R-:W-:Y:S01]  /*ab00*/  FFMA.FTZ R51, R51, R12, R8 ;  /* 0x0000000c33337223 */ /* 0x000fe20000010008 */
[----:B------:R-:W-:Y:S01]  /*ab10*/  LOP3.LUT R12, R26, 0xffff0000, RZ, 0xc0, !PT ;  /* 0xffff00001a0c7812 */ /* 0x000fe200078ec0ff */
[----:B------:R-:W-:Y:S01]  /*ab20*/  FMUL.FTZ R47, R54, R47 ;  /* 0x0000002f362f7220 */ /* 0x000fe20000410000 */
[----:B------:R-:W-:Y:S01]  /*ab30*/  LOP3.LUT R8, R24, 0xffff0000, RZ, 0xc0, !PT ;  /* 0xffff000018087812 */ /* 0x000fe200078ec0ff */
[-C--:B------:R-:W-:Y:S01]  /*ab40*/  FFMA.FTZ R54, R54, R13.reuse, -R14 ;  /* 0x0000000d36367223 */ /* 0x080fe2000001080e */
[----:B------:R-:W-:Y:S01]  /*ab50*/  LOP3.LUT R14, R28, 0xffff0000, RZ, 0xc0, !PT ;  /* 0xffff00001c0e7812 */ /* 0x000fe200078ec0ff */
[-C--:B------:R-:W-:Y:S02]  /*ab60*/  FMUL.FTZ R60, R12, R48.reuse ;  /* 0x000000300c3c7220 */ /* 0x080fe40000410000 */
[----:B------:R-:W-:Y:S02]  /*ab70*/  FFMA.FTZ R52, R52, R13, R47 ;  /* 0x0000000d34347223 */ /* 0x000fe4000001002f */
[----:B------:R-:W-:-:S02]  /*ab80*/  FMUL.FTZ R48, R49, R48 ;  /* 0x0000003031307220 */ /* 0x000fc40000410000 */
[-C--:B------:R-:W-:Y:S02]  /*ab90*/  FMUL.FTZ R47, R8, R59.reuse ;  /* 0x0000003b082f7220 */ /* 0x080fe40000410000 */
[----:B------:R-:W-:Y:S02]  /*aba0*/  FMUL.FTZ R59, R14, R59 ;  /* 0x0000003b0e3b7220 */ /* 0x000fe40000410000 */
[-C--:B------:R-:W-:Y:S02]  /*abb0*/  FFMA.FTZ R13, R49, R45.reuse, -R60 ;  /* 0x0000002d310d7223 */ /* 0x080fe4000001083c */
[----:B------:R-:W-:Y:S01]  /*abc0*/  FFMA.FTZ R48, R12, R45, R48 ;  /* 0x0000002d0c307223 */ /* 0x000fe20000010030 */
[----:B------:R-:W-:Y:S01]  /*abd0*/  F2FP.BF16.PACK_AB R12, R57, R58 ;  /* 0x0000003a390c723e */ /* 0x000fe200000010ff */
[-C--:B------:R-:W-:Y:S01]  /*abe0*/  FFMA.FTZ R45, R14, R15.reuse, -R47 ;  /* 0x0000000f0e2d7223 */ /* 0x080fe2000001082f */
        /* <DEDUP_REMOVED lines=9> */
.L_x_128:
[----:B------:R-:W-:Y:S05]  /*ac80*/  BSYNC B1 ;  /* 0x0000000000017941 */ /* 0x000fea0003800000 */
.L_x_127:
        /* <DEDUP_REMOVED lines=104> */
.L_x_134:
[----:B------:R-:W-:Y:S05]  /*b310*/  BSYNC B0 ;  /* 0x0000000000007941 */ /* 0x000fea0003800000 */
.L_x_133:
        /* <DEDUP_REMOVED lines=106> */
.L_x_132:
[----:B------:R-:W-:Y:S05]  /*b9c0*/  BSYNC B1 ;  /* 0x0000000000017941 */ /* 0x000fea0003800000 */
.L_x_131:
[----:B------:R-:W-:-:S04]  /*b9d0*/  IADD3 R45, R17, 0x60, RZ ;  /* 0x00000060112d7810 */ /* 0x000fc80007ffe0ff */
        /* <DEDUP_REMOVED lines=10> */
[----:B------:R-:W-:Y:S02]  /*ba80*/  LEA.HI R6, R11, R16, RZ, 0x1d ;  /* 0x000000100b067211 */ /* 0x000fe400078fe8ff */
[----:B------:R-:W-:Y:S02]  /*ba90*/  LEA.HI R8, R8, R45, RZ, 0x3 ;  /* 0x0000002d08087211 */ /* 0x000fe400078f18ff */
        /* <DEDUP_REMOVED lines=14> */
[----:B------:R-:W-:Y:S02]  /*bb80*/  IADD3 R6, R13, R6, R8 ;  /* 0x000000060d067210 */ /* 0x000fe40007ffe008 */
[----:B------:R-:W-:Y:S01]  /*bb90*/  LOP3.LUT R41, R41, 0xffff0000, RZ, 0xc0, !PT ;  /* 0xffff000029297812 */ /* 0x000fe200078ec0ff */
[----:B------:R-:W1:Y:S01]  /*bba0*/  LDS.128 R12, [R32+0x10080] ;  /* 0x01008000200c7984 */ /* 0x000e620000000c00 */
[----:B------:R-:W-:Y:S01]  /*bbb0*/  LOP3.LUT R35, R35, 0xffff0000, RZ, 0xc0, !PT ;  /* 0xffff000023237812 */ /* 0x000fe200078ec0ff */
[----:B------:R-:W-:-:S05]  /*bbc0*/  IMAD.SHL.U32 R6, R6, 0x2, RZ ;  /* 0x0000000206067824 */ /* 0x000fca00078e00ff */
[----:B------:R-:W2:Y:S01]  /*bbd0*/  LDS.128 R8, [R6+0x10080] ;  /* 0x0100800006087984 */ /* 0x000ea20000000c00 */
[C---:B-1----:R-:W-:Y:S01]  /*bbe0*/  IMAD.U32 R42, R12.reuse, 0x10000, RZ ;  /* 0x000100000c2a7824 */ /* 0x042fe200078e00ff */
[----:B------:R-:W-:Y:S01]  /*bbf0*/  LOP3.LUT R34, R12, 0xffff0000, RZ, 0xc0, !PT ;  /* 0xffff00000c227812 */ /* 0x000fe200078ec0ff */
[----:B------:R-:W-:Y:S01]  /*bc00*/  IMAD.U32 R43, R14, 0x10000, RZ ;  /* 0x000100000e2b7824 */ /* 0x000fe200078e00ff */
[C---:B------:R-:W-:Y:S02]  /*bc10*/  SHF.L.U32 R12, R13.reuse, 0x10, RZ ;  /* 0x000000100d0c7819 */ /* 0x040fe400000006ff */
[----:B------:R-:W-:Y:S02]  /*bc20*/  LOP3.LUT R44, R13, 0xffff0000, RZ, 0xc0, !PT ;  /* 0xffff00000d2c7812 */ /* 0x000fe400078ec0ff */
[C---:B------:R-:W-:Y:S01]  /*bc30*/  SHF.L.U32 R13, R15.reuse, 0x10, RZ ;  /* 0x000000100f0d7819 */ /* 0x040fe200000006ff */
[----:B--2---:R-:W-:Y:S01]  /*bc40*/  IMAD.U32 R46, R8, 0x10000, RZ ;  /* 0x00010000082e7824 */ /* 0x004fe200078e00ff */
[----:B------:R-:W-:Y:S01]  /*bc50*/  LOP3.LUT R47, R15, 0xffff0000, RZ, 0xc0, !PT ;  /* 0xffff00000f2f7812 */ /* 0x000fe200078ec0ff */
[----:B------:R-:W-:Y:S01]  /*bc60*/  IMAD.U32 R51, R10, 0x10000, RZ ;  /* 0x000100000a337824 */ /* 0x000fe200078e00ff */
[----:B------:R-:W-:-:S02]  /*bc70*/  LOP3.LUT R15, R8, 0xffff0000, RZ, 0xc0, !PT ;  /* 0xffff0000080f7812 */ /* 0x000fc400078ec0ff */
[C---:B------:R-:W-:Y:S02]  /*bc80*/  SHF.L.U32 R8, R9.reuse, 0x10, RZ ;  /* 0x0000001009087819 */ /* 0x040fe400000006ff */
[----:B------:R-:W-:Y:S01]  /*bc90*/  LOP3.LUT R52, R9, 0xffff0000, RZ, 0xc0, !PT ;  /* 0xffff000009347812 */ /* 0x000fe200078ec0ff */
[C---:B------:R-:W-:Y:S01]  /*bca0*/  IMAD.U32 R9, R37.reuse, 0x10000, RZ ;  /* 0x0001000025097824 */ /* 0x040fe200078e00ff */
[----:B------:R-:W-:Y:S02]  /*bcb0*/  LOP3.LUT R50, R10, 0xffff0000, RZ, 0xc0, !PT ;  /* 0xffff00000a327812 */ /* 0x000fe400078ec0ff */
[----:B------:R-:W-:Y:S01]  /*bcc0*/  LOP3.LUT R37, R37, 0xffff0000, RZ, 0xc0, !PT ;  /* 0xffff000025257812 */ /* 0x000fe200078ec0ff */
[-C--:B------:R-:W-:Y:S01]  /*bcd0*/  FMUL.FTZ R10, R9, R46.reuse ;  /* 0x0000002e090a7220 */ /* 0x080fe20000410000 */
[----:B------:R-:W-:Y:S01]  /*bce0*/  LOP3.LUT R14, R14, 0xffff0000, RZ, 0xc0, !PT ;  /* 0xffff00000e0e7812 */ /* 0x000fe200078ec0ff */
[----:B------:R-:W-:Y:S01]  /*bcf0*/  FMUL.FTZ R46, R49, R46 ;  /* 0x0000002e312e7220 */ /* 0x000fe20000410000 */
[----:B------:R-:W-:Y:S01]  /*bd00*/  SHF.L.U32 R48, R11, 0x10, RZ ;  /* 0x000000100b307819 */ /* 0x000fe200000006ff */
[----:B------:R-:W-:Y:S01]  /*bd10*/  FFMA.FTZ R10, R49, R42, -R10 ;  /* 0x0000002a310a7223 */ /* 0x000fe2000001080a */
[----:B------:R-:W-:Y:S01]  /*bd20*/  LOP3.LUT R11, R11, 0xffff0000, RZ, 0xc0, !PT ;  /* 0xffff00000b0b7812 */ /* 0x000fe200078ec0ff */
[----:B------:R-:W-:-:S02]  /*bd30*/  FMUL.FTZ R49, R37, R15 ;  /* 0x0000000f25317220 */ /* 0x000fc40000410000 */
[----:B------:R-:W-:Y:S01]  /*bd40*/  FFMA.FTZ R46, R9, R42, R46 ;  /* 0x0000002a092e7223 */ /* 0x000fe2000001002e */
[----:B------:R-:W-:Y:S01]  /*bd50*/  SHF.L.U32 R42, R39, 0x10, RZ ;  /* 0x00000010272a7819 */ /* 0x000fe200000006ff */
[----:B------:R-:W-:Y:S01]  /*bd60*/  FMUL.FTZ R15, R41, R15 ;  /* 0x0000000f290f7220 */ /* 0x000fe20000410000 */
[----:B------:R-:W-:Y:S01]  /*bd70*/  LOP3.LUT R39, R39, 0xffff0000, RZ, 0xc0, !PT ;  /* 0xffff000027277812 */ /* 0x000fe200078ec0ff */
[-C--:B------:R-:W-:Y:S02]  /*bd80*/  FMUL.FTZ R9, R54, R51.reuse ;  /* 0x0000003336097220 */ /* 0x080fe40000410000 */
[-C--:B------:R-:W-:Y:S01]  /*bd90*/  FFMA.FTZ R15, R37, R34.reuse, R15 ;  /* 0x00000022250f7223 */ /* 0x080fe2000001000f */
[----:B------:R-:W-:Y:S01]  /*bda0*/  SHF.L.U32 R37, R36, 0x10, RZ ;  /* 0x0000001024257819 */ /* 0x000fe200000006ff */
[----:B------:R-:W-:Y:S02]  /*bdb0*/  FFMA.FTZ R49, R41, R34, -R49 ;  /* 0x0000002229317223 */ /* 0x000fe40000010831 */
[----:B------:R-:W-:-:S02]  /*bdc0*/  FMUL.FTZ R51, R42, R51 ;  /* 0x000000332a337220 */ /* 0x000fc40000410000 */
[-C--:B------:R-:W-:Y:S02]  /*bdd0*/  FMUL.FTZ R34, R35, R50.reuse ;  /* 0x0000003223227220 */ /* 0x080fe40000410000 */
[----:B------:R-:W-:Y:S02]  /*bde0*/  IMAD.U32 R41, R40, 0x10000, RZ ;  /* 0x0001000028297824 */ /* 0x000fe400078e00ff */
[-C--:B------:R-:W-:Y:S01]  /*bdf0*/  FFMA.FTZ R9, R42, R43.reuse, -R9 ;  /* 0x0000002b2a097223 */ /* 0x080fe20000010809 */
[----:B------:R-:W-:Y:S01]  /*be00*/  SHF.L.U32 R42, R38, 0x10, RZ ;  /* 0x00000010262a7819 */ /* 0x000fe200000006ff */
[----:B------:R-:W-:Y:S01]  /*be10*/  FFMA.FTZ R51, R54, R43, R51 ;  /* 0x0000002b36337223 */ /* 0x000fe20000010033 */
[----:B------:R-:W-:Y:S01]  /*be20*/  LOP3.LUT R38, R38, 0xffff0000, RZ, 0xc0, !PT ;  /* 0xffff000026267812 */ /* 0x000fe200078ec0ff */
[C---:B------:R-:W-:Y:S02]  /*be30*/  FMUL.FTZ R50, R39.reuse, R50 ;  /* 0x0000003227327220 */ /* 0x040fe40000410000 */
[----:B------:R-:W-:-:S02]  /*be40*/  FFMA.FTZ R34, R39, R14, -R34 ;  /* 0x0000000e27227223 */ /* 0x000fc40000010822 */
[-C--:B------:R-:W-:Y:S02]  /*be50*/  FMUL.FTZ R43, R37, R8.reuse ;  /* 0x00000008252b7220 */ /* 0x080fe40000410000 */
[----:B------:R-:W-:Y:S02]  /*be60*/  IMAD.U32 R39, R33, 0x10000, RZ ;  /* 0x0001000021277824 */ /* 0x000fe400078e00ff */
[----:B------:R-:W-:Y:S02]  /*be70*/  FMUL.FTZ R8, R41, R8 ;  /* 0x0000000829087220 */ /* 0x000fe40000410000 */
[----:B------:R-:W-:Y:S01]  /*be80*/  FFMA.FTZ R50, R35, R14, R50 ;  /* 0x0000000e23327223 */ /* 0x000fe20000010032 */
[----:B------:R-:W-:Y:S01]  /*be90*/  LOP3.LUT R35, R36, 0xffff0000, RZ, 0xc0, !PT ;  /* 0xffff000024237812 */ /* 0x000fe200078ec0ff */
[----:B------:R-:W-:Y:S02]  /*bea0*/  FMUL.FTZ R14, R39, R48 ;  /* 0x00000030270e7220 */ /* 0x000fe40000410000 */
[-C--:B------:R-:W-:Y:S01]  /*beb0*/  FFMA.FTZ R37, R37, R12.reuse, R8 ;  /* 0x0000000c25257223 */ /* 0x080fe20000010008 */
[----:B------:R-:W-:Y:S01]  /*bec0*/  LOP3.LUT R8, R33, 0xffff0000, RZ, 0xc0, !PT ;  /* 0xffff000021087812 */ /* 0x000fe200078ec0ff */
[----:B------:R-:W-:Y:S01]  /*bed0*/  FFMA.FTZ R43, R41, R12, -R43 ;  /* 0x0000000c292b7223 */ /* 0x000fe2000001082b */
[----:B------:R-:W-:Y:S01]  /*bee0*/  LOP3.LUT R41, R40, 0xffff0000, RZ, 0xc0, !PT ;  /* 0xffff000028297812 */ /* 0x000fe200078ec0ff */
[----:B------:R-:W-:-:S02]  /*bef0*/  FMUL.FTZ R48, R42, R48 ;  /* 0x000000302a307220 */ /* 0x000fc40000410000 */
[----:B------:R-:W-:Y:S01]  /*bf00*/  FFMA.FTZ R42, R42, R13, -R14 ;  /* 0x0000000d2a2a7223 */ /* 0x000fe2000001080e */
[----:B------:R-:W-:Y:S01]  /*bf10*/  F2FP.BF16.PACK_AB R14, R34, R9 ;  /* 0x00000009220e723e */ /* 0x000fe200000010ff */
[----:B------:R-:W-:Y:S02]  /*bf20*/  FFMA.FTZ R48, R39, R13, R48 ;  /* 0x0000000d27307223 */ /* 0x000fe40000010030 */
[-C--:B------:R-:W-:Y:S02]  /*bf30*/  FMUL.FTZ R36, R35, R52.reuse ;  /* 0x0000003423247220 */ /* 0x080fe40000410000 */
[-C--:B------:R-:W-:Y:S02]  /*bf40*/  FMUL.FTZ R13, R8, R11.reuse ;  /* 0x0000000b080d7220 */ /* 0x080fe40000410000 */
[----:B------:R-:W-:Y:S02]  /*bf50*/  FMUL.FTZ R52, R41, R52 ;  /* 0x0000003429347220 */ /* 0x000fe40000410000 */
[----:B------:R-:W-:-:S02]  /*bf60*/  FMUL.FTZ R12, R38, R11 ;  /* 0x0000000b260c7220 */ /* 0x000fc40000410000 */
[-C--:B------:R-:W-:Y:S02]  /*bf70*/  FFMA.FTZ R36, R41, R44.reuse, -R36 ;  /* 0x0000002c29247223 */ /* 0x080fe40000010824 */
[----:B------:R-:W-:Y:S02]  /*bf80*/  FFMA.FTZ R11, R38, R47, -R13 ;  /* 0x0000002f260b7223 */ /* 0x000fe4000001080d */
[----:B------:R-:W-:Y:S01]  /*bf90*/  FFMA.FTZ R44, R35, R44, R52 ;  /* 0x0000002c232c7223 */ /* 0x000fe20000010034 */
[----:B------:R-:W-:Y:S01]  /*bfa0*/  F2FP.BF16.PACK_AB R13, R36, R43 ;  /* 0x0000002b240d723e */ /* 0x000fe200000010ff */
[----:B------:R-:W-:Y:S01]  /*bfb0*/  FFMA.FTZ R47, R8, R47, R12 ;  /* 0x0000002f082f7223 */ /* 0x000fe2000001000c */
[----:B------:R-:W-:Y:S02]  /*bfc0*/  F2FP.BF16.PACK_AB R8, R15, R46 ;  /* 0x0000002e0f08723e */ /* 0x000fe400000010ff */
[----:B------:R-:W-:Y:S02]  /*bfd0*/  F2FP.BF16.PACK_AB R12, R49, R10 ;  /* 0x0000000a310c723e */ /* 0x000fe400000010ff */
[----:B------:R-:W-:-:S02]  /*bfe0*/  F2FP.BF16.PACK_AB R15, R11, R42 ;  /* 0x0000002a0b0f723e */ /* 0x000fc400000010ff */
[----:B------:R-:W-:Y:S02]  /*bff0*/  F2FP.BF16.PACK_AB R10, R50, R51 ;  /* 0x00000033320a723e */ /* 0x000fe400000010ff */
[----:B------:R-:W-:Y:S01]  /*c000*/  F2FP.BF16.PACK_AB R9, R44, R37 ;  /* 0x000000252c09723e */ /* 0x000fe200000010ff */
[----:B------:R1:W-:Y:S01]  /*c010*/  STS.128 [R32+0x10080], R12 ;  /* 0x0100800c20007388 */ /* 0x0003e20000000c00 */
[----:B------:R-:W-:-:S05]  /*c020*/  F2FP.BF16.PACK_AB R11, R47, R48 ;  /* 0x000000302f0b723e */ /* 0x000fca00000010ff */
[----:B------:R1:W-:Y:S02]  /*c030*/  STS.128 [R6+0x10080], R8 ;  /* 0x0100800806007388 */ /* 0x0003e40000000c00 */
.L_x_136:
[----:B------:R-:W-:Y:S05]  /*c040*/  BSYNC B0 ;  /* 0x0000000000007941 */ /* 0x000fea0003800000 */
.L_x_135:
[----:B------:R-:W-:-:S13]  /*c050*/  ISETP.GE.AND P0, PT, R23, c[0x0][0x27c], PT ;  /* 0x00009f0017007a0c */ /* 0x000fda0003f06270 */
[----:B------:R-:W-:Y:S05]  /*c060*/  @P0 BRA `(.L_x_114) ;  /* 0x0000068000000947 */ /* 0x000fea0003800000 */
[----:B-1----:R-:W-:Y:S01]  /*c070*/  SHF.R.S32.HI R8, RZ, 0x1f, R23 ;  /* 0x0000001fff087819 */ /* 0x002fe20000011417 */
[----:B------:R-:W-:Y:S01]  /*c080*/  IMAD.SHL.U32 R12, R45, 0x40, RZ ;  /* 0x000000402d0c7824 */ /* 0x000fe200078e00ff */
[----:B------:R-:W-:Y:S01]  /*c090*/  SHF.R.S32.HI R6, RZ, 0x1f, R45 ;  /* 0x0000001fff067819 */ /* 0x000fe2000001142d */
[----:B------:R-:W-:Y:S01]  /*c0a0*/  IMAD.MOV.U32 R10, RZ, RZ, c[0x0][0x27c] ;  /* 0x00009f00ff0a7624 */ /* 0x000fe200078e00ff */
[-C--:B------:R-:W-:Y:S02]  /*c0b0*/  LEA.HI R13, R8, R23.reuse, RZ, 0x3 ;  /* 0x00000017080d7211 */ /* 0x080fe400078f18ff */
[----:B------:R-:W-:Y:S02]  /*c0c0*/  LOP3.LUT R12, R12, 0x1c0, RZ, 0xc0, !PT ;  /* 0x000001c00c0c7812 */ /* 0x000fe400078ec0ff */
[----:B------:R-:W-:Y:S02]  /*c0d0*/  SHF.R.S32.HI R9, RZ, 0x3, R13 ;  /* 0x00000003ff097819 */ /* 0x000fe4000001140d */
[----:B------:R-:W-:-:S02]  /*c0e0*/  LEA.HI R11, R8, R23, RZ, 0x6 ;  /* 0x00000017080b7211 */ /* 0x000fc400078f30ff */
[----:B------:R-:W-:Y:S02]  /*c0f0*/  LEA.HI R10, R10, R9, RZ, 0x1d ;  /* 0x000000090a0a7211 */ /* 0x000fe400078fe8ff */
[----:B------:R-:W-:Y:S01]  /*c100*/  LOP3.LUT R13, R12, 0x38, R13, 0xf8, !PT ;  /* 0x000000380c0d7812 */ /* 0x000fe200078ef80d */
[----:B------:R-:W-:Y:S01]  /*c110*/  IMAD.SHL.U32 R11, R11, 0x80, RZ ;  /* 0x000000800b0b7824 */ /* 0x000fe200078e00ff */
[----:B------:R-:W-:Y:S02]  /*c120*/  SHF.R.U32.HI R8, RZ, 0x3, R12 ;  /* 0x00000003ff087819 */ /* 0x000fe4000001160c */
[----:B------:R-:W-:Y:S02]  /*c130*/  SHF.R.S32.HI R9, RZ, 0x1f, R10 ;  /* 0x0000001fff097819 */ /* 0x000fe4000001140a */
[----:B------:R-:W-:Y:S02]  /*c140*/  LEA.HI R6, R6, R45, RZ, 0x3 ;  /* 0x0000002d06067211 */ /* 0x000fe400078f18ff */
[----:B------:R-:W-:Y:S01]  /*c150*/  LOP3.LUT R14, R13, R8, RZ, 0x3c, !PT ;  /* 0x000000080d0e7212 */ /* 0x000fe200078e3cff */
[----:B------:R-:W-:Y:S01]  /*c160*/  IMAD.SHL.U32 R13, R10, 0x8, RZ ;  /* 0x000000080a0d7824 */ /* 0x000fe200078e00ff */
[----:B------:R-:W-:-:S02]  /*c170*/  LEA.HI R9, R9, R10, RZ, 0x3 ;  /* 0x0000000a09097211 */ /* 0x000fc400078f18ff */
[----:B------:R-:W-:Y:S02]  /*c180*/  SHF.L.U32 R6, R6, 0x6, RZ ;  /* 0x0000000606067819 */ /* 0x000fe400000006ff */
[----:B------:R-:W-:Y:S01]  /*c190*/  LOP3.LUT R13, R12, 0x38, R13, 0xf8, !PT ;  /* 0x000000380c0d7812 */ /* 0x000fe200078ef80d */
[----:B------:R-:W-:Y:S01]  /*c1a0*/  IMAD.SHL.U32 R9, R9, 0x400, RZ ;  /* 0x0000040009097824 */ /* 0x000fe200078e00ff */
[----:B------:R-:W-:Y:S02]  /*c1b0*/  LOP3.LUT R11, R11, 0x7fffe000, RZ, 0xc0, !PT ;  /* 0x7fffe0000b0b7812 */ /* 0x000fe400078ec0ff */
[----:B------:R-:W-:Y:S02]  /*c1c0*/  LOP3.LUT R6, R6, 0xfffffe00, RZ, 0xc0, !PT ;  /* 0xfffffe0006067812 */ /* 0x000fe400078ec0ff */
[----:B------:R-:W-:Y:S02]  /*c1d0*/  LOP3.LUT R8, R13, R8, RZ, 0x3c, !PT ;  /* 0x000000080d087212 */ /* 0x000fe400078e3cff */
[----:B------:R-:W-:-:S02]  /*c1e0*/  LOP3.LUT R9, R9, 0x7fffe000, RZ, 0xc0, !PT ;  /* 0x7fffe00009097812 */ /* 0x000fc400078ec0ff */
[--C-:B------:R-:W-:Y:S02]  /*c1f0*/  IADD3 R11, R14, R11, R6.reuse ;  /* 0x0000000b0e0b7210 */ /* 0x100fe40007ffe006 */
[----:B------:R-:W-:-:S03]  /*c200*/  IADD3 R6, R8, R9, R6 ;  /* 0x0000000908067210 */ /* 0x000fc60007ffe006 */
[----:B------:R-:W-:Y:S01]  /*c210*/  IMAD.SHL.U32 R23, R11, 0x2, RZ ;  /* 0x000000020b177824 */ /* 0x000fe200078e00ff */
[----:B------:R-:W-:-:S04]  /*c220*/  SHF.L.U32 R6, R6, 0x1, RZ ;  /* 0x0000000106067819 */ /* 0x000fc800000006ff */
[----:B------:R-:W1:Y:S04]  /*c230*/  LDS.128 R12, [R23+0x10080] ;  /* 0x01008000170c7984 */ /* 0x000e680000000c00 */
[----:B------:R-:W2:Y:S01]  /*c240*/  LDS.128 R8, [R6+0x10080] ;  /* 0x0100800006087984 */ /* 0x000ea20000000c00 */
[C---:B-1----:R-:W-:Y:S01]  /*c250*/  IMAD.U32 R33, R12.reuse, 0x10000, RZ ;  /* 0x000100000c217824 */ /* 0x042fe200078e00ff */
[----:B------:R-:W-:Y:S01]  /*c260*/  LOP3.LUT R32, R12, 0xffff0000, RZ, 0xc0, !PT ;  /* 0xffff00000c207812 */ /* 0x000fe200078ec0ff */
[C---:B------:R-:W-:Y:S01]  /*c270*/  IMAD.U32 R12, R13.reuse, 0x10000, RZ ;  /* 0x000100000d0c7824 */ /* 0x040fe200078e00ff */
[----:B------:R-:W-:Y:S01]  /*c280*/  LOP3.LUT R35, R13, 0xffff0000, RZ, 0xc0, !PT ;  /* 0xffff00000d237812 */ /* 0x000fe200078ec0ff */
[C---:B--2---:R-:W-:Y:S01]  /*c290*/  IMAD.U32 R38, R8.reuse, 0x10000, RZ ;  /* 0x0001000008267824 */ /* 0x044fe200078e00ff */
[----:B------:R-:W-:Y:S01]  /*c2a0*/  LOP3.LUT R37, R8, 0xffff0000, RZ, 0xc0, !PT ;  /* 0xffff000008257812 */ /* 0x000fe200078ec0ff */
[C---:B------:R-:W-:Y:S01]  /*c2b0*/  IMAD.U32 R13, R15.reuse, 0x10000, RZ ;  /* 0x000100000f0d7824 */ /* 0x040fe200078e00ff */
[----:B------:R-:W-:Y:S01]  /*c2c0*/  LOP3.LUT R39, R15, 0xffff0000, RZ, 0xc0, !PT ;  /* 0xffff00000f277812 */ /* 0x000fe200078ec0ff */
[----:B------:R-:W-:Y:S01]  /*c2d0*/  IMAD.U32 R8, R9, 0x10000, RZ ;  /* 0x0001000009087824 */ /* 0x000fe200078e00ff */
[----:B------:R-:W-:Y:S01]  /*c2e0*/  SHF.L.U32 R36, R10, 0x10, RZ ;  /* 0x000000100a247819 */ /* 0x000fe200000006ff */
[----:B------:R-:W-:Y:S01]  /*c2f0*/  IMAD.U32 R15, R25, 0x10000, RZ ;  /* 0x00010000190f7824 */ /* 0x000fe200078e00ff */
[----:B------:R-:W-:Y:S01]  /*c300*/  LOP3.LUT R42, R9, 0xffff0000, RZ, 0xc0, !PT ;  /* 0xffff0000092a7812 */ /* 0x000fe200078ec0ff */
[----:B------:R-:W-:Y:S01]  /*c310*/  IMAD.U32 R40, R11, 0x10000, RZ ;  /* 0x000100000b287824 */ /* 0x000fe200078e00ff */
[----:B------:R-:W-:-:S02]  /*c320*/  SHF.L.U32 R9, R29, 0x10, RZ ;  /* 0x000000101d097819 */ /* 0x000fc400000006ff */
[----:B------:R-:W-:Y:S01]  /*c330*/  LOP3.LUT R41, R10, 0xffff0000, RZ, 0xc0, !PT ;  /* 0xffff00000a297812 */ /* 0x000fe200078ec0ff */
[-C--:B------:R-:W-:Y:S01]  /*c340*/  FMUL.FTZ R10, R15, R36.reuse ;  /* 0x000000240f0a7220 */ /* 0x080fe20000410000 */
[C---:B------:R-:W-:Y:S01]  /*c350*/  SHF.L.U32 R34, R14.reuse, 0x10, RZ ;  /* 0x000000100e227819 */ /* 0x040fe200000006ff */
[----:B------:R-:W-:Y:S01]  /*c360*/  FMUL.FTZ R36, R9, R36 ;  /* 0x0000002409247220 */ /* 0x000fe20000410000 */
[----:B------:R-:W-:Y:S02]  /*c370*/  LOP3.LUT R25, R25, 0xffff0000, RZ, 0xc0, !PT ;  /* 0xffff000019197812 */ /* 0x000fe400078ec0ff */
[----:B------:R-:W-:Y:S01]  /*c380*/  LOP3.LUT R29, R29, 0xffff0000, RZ, 0xc0, !PT ;  /* 0xffff00001d1d7812 */ /* 0x000fe200078ec0ff */
[-C--:B------:R-:W-:Y:S01]  /*c390*/  FFMA.FTZ R10, R9, R34.reuse, -R10 ;  /* 0x00000022090a7223 */ /* 0x080fe2000001080a */
[----:B------:R-:W-:Y:S01]  /*c3a0*/  LOP3.LUT R14, R14, 0xffff0000, RZ, 0xc0, !PT ;  /* 0xffff00000e0e7812 */ /* 0x000fe200078ec0ff */
[----:B------:R-:W-:Y:S01]  /*c3b0*/  FFMA.FTZ R36, R15, R34, R36 ;  /* 0x000000220f247223 */ /* 0x000fe20000010024 */
[----:B------:R-:W-:Y:S01]  /*c3c0*/  SHF.L.U32 R15, R31, 0x10, RZ ;  /* 0x000000101f0f7819 */ /* 0x000fe200000006ff */
[C---:B------:R-:W-:Y:S01]  /*c3d0*/  IMAD.U32 R9, R27.reuse, 0x10000, RZ ;  /* 0x000100001b097824 */ /* 0x040fe200078e00ff */
[----:B------:R-:W-:Y:S01]  /*c3e0*/  LOP3.LUT R27, R27, 0xffff0000, RZ, 0xc0, !PT ;  /* 0xffff00001b1b7812 */ /* 0x000fe200078ec0ff */
[-C--:B------:R-:W-:Y:S01]  /*c3f0*/  FMUL.FTZ R43, R25, R41.reuse ;  /* 0x00000029192b7220 */ /* 0x080fe20000410000 */
[----:B------:R-:W-:Y:S01]  /*c400*/  LOP3.LUT R31, R31, 0xffff0000, RZ, 0xc0, !PT ;  /* 0xffff00001f1f7812 */ /* 0x000fe200078ec0ff */
[----:B------:R-:W-:Y:S01]  /*c410*/  FMUL.FTZ R41, R29, R41 ;  /* 0x000000291d297220 */ /* 0x000fe20000410000 */
[----:B------:R-:W-:Y:S01]  /*c420*/  LOP3.LUT R11, R11, 0xffff0000, RZ, 0xc0, !PT ;  /* 0xffff00000b0b7812 */ /* 0x000fe200078ec0ff */
[----:B------:R-:W-:-:S02]  /*c430*/  FMUL.FTZ R34, R9, R38 ;  /* 0x0000002609227220 */ /* 0x000fc40000410000 */
[----:B------:R-:W-:Y:S02]  /*c440*/  FMUL.FTZ R38, R15, R38 ;  /* 0x000000260f267220 */ /* 0x000fe40000410000 */
[-C--:B------:R-:W-:Y:S02]  /*c450*/  FFMA.FTZ R43, R29, R14.reuse, -R43 ;  /* 0x0000000e1d2b7223 */ /* 0x080fe4000001082b */
[----:B------:R-:W-:Y:S02]  /*c460*/  FFMA.FTZ R41, R25, R14, R41 ;  /* 0x0000000e19297223 */ /* 0x000fe40000010029 */
[----:B------:R-:W-:Y:S02]  /*c470*/  FFMA.FTZ R38, R9, R33, R38 ;  /* 0x0000002109267223 */ /* 0x000fe40000010026 */
[----:B------:R-:W-:Y:S02]  /*c480*/  FMUL.FTZ R14, R27, R37 ;  /* 0x000000251b0e7220 */ /* 0x000fe40000410000 */
[----:B------:R-:W-:-:S02]  /*c490*/  FFMA.FTZ R34, R15, R33, -R34 ;  /* 0x000000210f227223 */ /* 0x000fc40000010822 */
[C---:B------:R-:W-:Y:S01]  /*c4a0*/  IMAD.U32 R9, R26.reuse, 0x10000, RZ ;  /* 0x000100001a097824 */ /* 0x040fe200078e00ff */
[----:B------:R-:W-:Y:S01]  /*c4b0*/  LOP3.LUT R26, R26, 0xffff0000, RZ, 0xc0, !PT ;  /* 0xffff00001a1a7812 */ /* 0x000fe200078ec0ff */
[C---:B------:R-:W-:Y:S01]  /*c4c0*/  IMAD.U32 R15, R30.reuse, 0x10000, RZ ;  /* 0x000100001e0f7824 */ /* 0x040fe200078e00ff */
[----:B------:R-:W-:Y:S01]  /*c4d0*/  LOP3.LUT R30, R30, 0xffff0000, RZ, 0xc0, !PT ;  /* 0xffff00001e1e7812 */ /* 0x000fe200078ec0ff */
[C---:B------:R-:W-:Y:S02]  /*c4e0*/  FMUL.FTZ R37, R31.reuse, R37 ;  /* 0x000000251f257220 */ /* 0x040fe40000410000 */
[----:B------:R-:W-:Y:S01]  /*c4f0*/  FFMA.FTZ R31, R31, R32, -R14 ;  /* 0x000000201f1f7223 */ /* 0x000fe2000001080e */
[C---:B------:R-:W-:Y:S01]  /*c500*/  SHF.L.U32 R14, R24.reuse, 0x10, RZ ;  /* 0x00000010180e7819 */ /* 0x040fe200000006ff */
[-C--:B------:R-:W-:Y:S01]  /*c510*/  FMUL.FTZ R29, R9, R8.reuse ;  /* 0x00000008091d7220 */ /* 0x080fe20000410000 */
[----:B------:R-:W-:Y:S01]  /*c520*/  LOP3.LUT R24, R24, 0xffff0000, RZ, 0xc0, !PT ;  /* 0xffff000018187812 */ /* 0x000fe200078ec0ff */
[C---:B------:R-:W-:Y:S01]  /*c530*/  IMAD.U32 R25, R28.reuse, 0x10000, RZ ;  /* 0x000100001c197824 */ /* 0x040fe200078e00ff */
[----:B------:R-:W-:Y:S01]  /*c540*/  LOP3.LUT R28, R28, 0xffff0000, RZ, 0xc0, !PT ;  /* 0xffff00001c1c7812 */ /* 0x000fe200078ec0ff */
[----:B------:R-:W-:-:S02]  /*c550*/  FMUL.FTZ R8, R15, R8 ;  /* 0x000000080f087220 */ /* 0x000fc40000410000 */
[----:B------:R-:W-:Y:S02]  /*c560*/  FFMA.FTZ R37, R27, R32, R37 ;  /* 0x000000201b257223 */ /* 0x000fe40000010025 */
[-C--:B------:R-:W-:Y:S02]  /*c570*/  FFMA.FTZ R29, R15, R12.reuse, -R29 ;  /* 0x0000000c0f1d7223 */ /* 0x080fe4000001081d */
[----:B------:R-:W-:Y:S02]  /*c580*/  FFMA.FTZ R9, R9, R12, R8 ;  /* 0x0000000c09097223 */ /* 0x000fe40000010008 */
[----:B------:R-:W-:Y:S02]  /*c590*/  FMUL.FTZ R32, R14, R40 ;  /* 0x000000280e207220 */ /* 0x000fe40000410000 */
[----:B------:R-:W-:Y:S02]  /*c5a0*/  FMUL.FTZ R12, R26, R42 ;  /* 0x0000002a1a0c7220 */ /* 0x000fe40000410000 */
[----:B------:R-:W-:-:S02]  /*c5b0*/  FMUL.FTZ R8, R24, R11 ;  /* 0x0000000b18087220 */ /* 0x000fc40000410000 */
[C---:B------:R-:W-:Y:S02]  /*c5c0*/  FMUL.FTZ R40, R25.reuse, R40 ;  /* 0x0000002819287220 */ /* 0x040fe40000410000 */
[----:B------:R-:W-:Y:S02]  /*c5d0*/  FMUL.FTZ R42, R30, R42 ;  /* 0x0000002a1e2a7220 */ /* 0x000fe40000410000 */
[----:B------:R-:W-:Y:S02]  /*c5e0*/  FMUL.FTZ R11, R28, R11 ;  /* 0x0000000b1c0b7220 */ /* 0x000fe40000410000 */
[----:B------:R-:W-:Y:S02]  /*c5f0*/  FFMA.FTZ R15, R25, R13, -R32 ;  /* 0x0000000d190f7223 */ /* 0x000fe40000010820 */
[----:B------:R-:W-:Y:S01]  /*c600*/  FFMA.FTZ R30, R30, R35, -R12 ;  /* 0x000000231e1e7223 */ /* 0x000fe2000001080c */
[----:B------:R-:W-:Y:S01]  /*c610*/  F2FP.BF16.PACK_AB R12, R31, R34 ;  /* 0x000000221f0c723e */ /* 0x000fe200000010ff */
[----:B------:R-:W-:Y:S01]  /*c620*/  FFMA.FTZ R28, R28, R39, -R8 ;  /* 0x000000271c1c7223 */ /* 0x000fe20000010808 */
[----:B------:R-:W-:Y:S01]  /*c630*/  F2FP.BF16.PACK_AB R8, R37, R38 ;  /* 0x000000262508723e */ /* 0x000fe200000010ff */
[----:B------:R-:W-:Y:S01]  /*c640*/  FFMA.FTZ R40, R14, R13, R40 ;  /* 0x0000000d0e287223 */ /* 0x000fe20000010028 */
[----:B------:R-:W-:Y:S01]  /*c650*/  F2FP.BF16.PACK_AB R14, R43, R10 ;  /* 0x0000000a2b0e723e */ /* 0x000fe200000010ff */
[----:B------:R-:W-:Y:S01]  /*c660*/  FFMA.FTZ R26, R26, R35, R42 ;  /* 0x000000231a1a7223 */ /* 0x000fe2000001002a */
[----:B------:R-:W-:Y:S01]  /*c670*/  F2FP.BF16.PACK_AB R13, R30, R29 ;  /* 0x0000001d1e0d723e */ /* 0x000fe200000010ff */
[----:B------:R-:W-:Y:S01]  /*c680*/  FFMA.FTZ R11, R24, R39, R11 ;  /* 0x00000027180b7223 */ /* 0x000fe2000001000b */
[----:B------:R-:W-:-:S02]  /*c690*/  F2FP.BF16.PACK_AB R15, R28, R15 ;  /* 0x0000000f1c0f723e */ /* 0x000fc400000010ff */
[----:B------:R-:W-:Y:S02]  /*c6a0*/  F2FP.BF16.PACK_AB R10, R41, R36 ;  /* 0x00000024290a723e */ /* 0x000fe400000010ff */
[----:B------:R-:W-:Y:S01]  /*c6b0*/  F2FP.BF16.PACK_AB R9, R26, R9 ;  /* 0x000000091a09723e */ /* 0x000fe200000010ff */
[----:B------:R1:W-:Y:S01]  /*c6c0*/  STS.128 [R23+0x10080], R12 ;  /* 0x0100800c17007388 */ /* 0x0003e20000000c00 */
[----:B------:R-:W-:-:S05]  /*c6d0*/  F2FP.BF16.PACK_AB R11, R11, R40 ;  /* 0x000000280b0b723e */ /* 0x000fca00000010ff */
[----:B------:R1:W-:Y:S02]  /*c6e0*/  STS.128 [R6+0x10080], R8 ;  /* 0x0100800806007388 */ /* 0x0003e40000000c00 */
.L_x_114:
[----:B------:R-:W-:Y:S05]  /*c6f0*/  BSYNC B2 ;  /* 0x0000000000027941 */ /* 0x000fea0003800000 */
.L_x_86:
[----:B-12---:R-:W-:Y:S01]  /*c700*/  IMAD.SHL.U32 R8, R16, 0x40, RZ ;  /* 0x0000004010087824 */ /* 0x006fe200078e00ff */
[----:B------:R-:W-:-:S04]  /*c710*/  DEPBAR.LE SB0, 0x0 ;  /* 0x000080000000791a */ /* 0x000fc80000000000 */
[----:B------:R-:W-:Y:S01]  /*c720*/  LEA.HI R6, R21, R64, RZ, 0x5 ;  /* 0x0000004015067211 */ /* 0x000fe200078f28ff */
[----:B------:R-:W-:Y:S01]  /*c730*/  IMAD.SHL.U32 R225, R17, 0x8, RZ ;  /* 0x0000000811e17824 */ /* 0x000fe200078e00ff */
[----:B------:R-:W-:Y:S01]  /*c740*/  LOP3.LUT R8, R8, 0x1c0, RZ, 0xc0, !PT ;  /* 0x000001c008087812 */ /* 0x000fe200078ec0ff */
[----:B------:R-:W-:Y:S01]  /*c750*/  IMAD.WIDE.U32 R14, R18, c[0x0][0x208], RZ ;  /* 0x00008200120e7a25 */ /* 0x000fe200078e00ff */
[----:B------:R-:W-:Y:S02]  /*c760*/  LOP3.LUT P1, RZ, R16, 0x2, RZ, 0xc0, !PT ;  /* 0x0000000210ff7812 */ /* 0x000fe4000782c0ff */
[----:B------:R-:W-:Y:S01]  /*c770*/  LOP3.LUT R225, R8, 0x8, R225, 0xf8, !PT ;  /* 0x0000000808e17812 */ /* 0x000fe200078ef8e1 */
[----:B------:R-:W-:Y:S01]  /*c780*/  IMAD.SHL.U32 R9, R6, 0x20, RZ ;  /* 0x0000002006097824 */ /* 0x000fe200078e00ff */
[----:B------:R-:W-:Y:S01]  /*c790*/  SHF.R.U32.HI R8, RZ, 0x3, R8 ;  /* 0x00000003ff087819 */ /* 0x000fe20000011608 */
[----:B------:R-:W-:Y:S01]  /*c7a0*/  IMAD R60, R18, -0x20, R63 ;  /* 0xffffffe0123c7824 */ /* 0x000fe200078e023f */
[----:B------:R-:W-:Y:S01]  /*c7b0*/  SEL R10, RZ, 0x4, P4 ;  /* 0x00000004ff0a7807 */ /* 0x000fe20002000000 */
[----:B------:R-:W-:Y:S01]  /*c7c0*/  IMAD.SHL.U32 R232, R3, 0x2, RZ ;  /* 0x0000000203e87824 */ /* 0x000fe200078e00ff */
[----:B------:R-:W-:Y:S01]  /*c7d0*/  LOP3.LUT R9, R9, 0x7ffffc00, RZ, 0xc0, !PT ;  /* 0x7ffffc0009097812 */ /* 0x000fe200078ec0ff */
[----:B------:R-:W-:Y:S01]  /*c7e0*/  IMAD.SHL.U32 R223, R2, 0x2, RZ ;  /* 0x0000000202df7824 */ /* 0x000fe200078e00ff */
[----:B------:R-:W-:-:S02]  /*c7f0*/  LOP3.LUT R225, R225, R8, RZ, 0x3c, !PT ;  /* 0x00000008e1e17212 */ /* 0x000fc400078e3cff */
[----:B------:R-:W-:Y:S01]  /*c800*/  SEL R8, RZ, 0x2, P5 ;  /* 0x00000002ff087807 */ /* 0x000fe20002800000 */
[----:B------:R-:W-:Y:S01]  /*c810*/  IMAD.IADD R226, R2, 0x1, R9 ;  /* 0x0000000102e27824 */ /* 0x000fe200078e0209 */
[----:B------:R-:W-:Y:S01]  /*c820*/  BAR.SYNC.DEFER_BLOCKING 0x0 ;  /* 0x0000000000007b1d */ /* 0x000fe20000010000 */
[----:B------:R-:W-:Y:S01]  /*c830*/  IMAD R225, R20, 0x200, R225 ;  /* 0x0000020014e17824 */ /* 0x000fe200078e02e1 */
[----:B------:R-:W-:Y:S01]  /*c840*/  IADD3 R8, R10, R8, R19 ;  /* 0x000000080a087210 */ /* 0x000fe20007ffe013 */
[----:B------:R-:W-:Y:S01]  /*c850*/  IMAD.SHL.U32 R226, R226, 0x2, RZ ;  /* 0x00000002e2e27824 */ /* 0x000fe200078e00ff */
[----:B------:R-:W-:Y:S01]  /*c860*/  LEA R10, P0, R14, R230, 0x5 ;  /* 0x000000e60e0a7211 */ /* 0x000fe200078028ff */
[----:B------:R-:W-:Y:S01]  /*c870*/  IMAD.SHL.U32 R225, R225, 0x2, RZ ;  /* 0x00000002e1e17824 */ /* 0x000fe200078e00ff */
[----:B------:R-:W-:Y:S01]  /*c880*/  LOP3.LUT P6, RZ, R16, 0x4, RZ, 0xc0, !PT ;  /* 0x0000000410ff7812 */ /* 0x000fe200078cc0ff */
[----:B------:R-:W-:Y:S02]  /*c890*/  IMAD R9, R22, c[0x0][0x208], RZ ;  /* 0x0000820016097a24 */ /* 0x000fe400078e02ff */
[--C-:B------:R-:W-:Y:S01]  /*c8a0*/  IMAD R222, R0, 0x2, R226.reuse ;  /* 0x0000000200de7824 */ /* 0x100fe200078e02e2 */
[C---:B------:R-:W-:Y:S01]  /*c8b0*/  IADD3 R12, R225.reuse, 0xc080, RZ ;  /* 0x0000c080e10c7810 */ /* 0x040fe20007ffe0ff */
[----:B------:R-:W-:Y:S01]  /*c8c0*/  IMAD R9, R18, c[0x0][0x20c], R9 ;  /* 0x0000830012097a24 */ /* 0x000fe200078e0209 */
[----:B------:R-:W-:Y:S01]  /*c8d0*/  IADD3 R224, R225, 0xc0a0, RZ ;  /* 0x0000c0a0e1e07810 */ /* 0x000fe20007ffe0ff */
[----:B------:R-:W-:Y:S01]  /*c8e0*/  IMAD R221, R5, 0x2, R226 ;  /* 0x0000000205dd7824 */ /* 0x000fe200078e02e2 */
[----:B------:R-:W-:Y:S01]  /*c8f0*/  @P1 IADD3 R224, R12, -0x20, RZ ;  /* 0xffffffe00ce01810 */ /* 0x000fe20007ffe0ff */
[----:B------:R-:W-:Y:S01]  /*c900*/  IMAD.IADD R9, R15, 0x1, R9 ;  /* 0x000000010f097824 */ /* 0x000fe200078e0209 */
[----:B------:R-:W-:Y:S01]  /*c910*/  ISETP.LE.OR P1, PT, R60, R17, P2 ;  /* 0x000000113c00720c */ /* 0x000fe20001723670 */
[----:B------:R-:W-:-:S02]  /*c920*/  IMAD R219, R5, 0x2, R222 ;  /* 0x0000000205db7824 */ /* 0x000fc400078e02de */
[----:B------:R-:W-:Y:S01]  /*c930*/  IMAD R218, R0, 0x2, R223 ;  /* 0x0000000200da7824 */ /* 0x000fe200078e02df */
[----:B------:R-:W-:Y:S01]  /*c940*/  LEA.HI.X R11, R14, R229, R9, 0x5, P0 ;  /* 0x000000e50e0b7211 */ /* 0x000fe200000f2c09 */
[C---:B------:R-:W-:Y:S01]  /*c950*/  IMAD R217, R5.reuse, 0x2, R223 ;  /* 0x0000000205d97824 */ /* 0x040fe200078e02df */
[----:B------:R-:W-:Y:S01]  /*c960*/  SEL R9, RZ, 0x8, P3 ;  /* 0x00000008ff097807 */ /* 0x000fe20001800000 */
[----:B------:R-:W-:Y:S01]  /*c970*/  IMAD R216, R5, 0x2, R218 ;  /* 0x0000000205d87824 */ /* 0x000fe200078e02da */
[----:B---3--:R-:W-:Y:S01]  /*c980*/  LDSM.16.M88.4 R24, [R226+0x10080] ;  /* 0x01008000e218783b */ /* 0x008fe20000000200 */
[C---:B------:R-:W-:Y:S02]  /*c990*/  LEA R40, P0, R10.reuse, c[0x0][0x1f8], 0x1 ;  /* 0x00007e000a287a11 */ /* 0x040fe400078008ff */
[----:B------:R-:W-:Y:S01]  /*c9a0*/  IMAD.IADD R8, R9, 0x1, R8 ;  /* 0x0000000109087824 */ /* 0x000fe200078e0208 */
[----:B------:R-:W1:Y:S01]  /*c9b0*/  LDSM.16.M88.4 R28, [R225+0xc080] ;  /* 0x00c08000e11c783b */ /* 0x000e620000000200 */
[----:B------:R-:W-:Y:S01]  /*c9c0*/  IMAD.MOV.U32 R9, RZ, RZ, 0x40 ;  /* 0x00000040ff097424 */ /* 0x000fe200078e00ff */
[----:B------:R-:W-:-:S02]  /*c9d0*/  LEA.HI.X R41, R10, c[0x0][0x1fc], R11, 0x1, P0 ;  /* 0x00007f000a297a11 */ /* 0x000fc400000f0c0b */
[----:B----4-:R-:W-:Y:S01]  /*c9e0*/  LDSM.16.M88.4 R12, [R222+0x10080] ;  /* 0x01008000de0c783b */ /* 0x010fe20000000200 */
[C---:B------:R-:W-:Y:S02]  /*c9f0*/  LOP3.LUT P0, RZ, R8.reuse, 0x8, RZ, 0xc0, !PT ;  /* 0x0000000808ff7812 */ /* 0x040fe4000780c0ff */
[----:B------:R-:W-:Y:S01]  /*ca00*/  SEL R3, R9, 0xffffffc0, !P6 ;  /* 0xffffffc009037807 */ /* 0x000fe20007000000 */
[----:B------:R-:W2:Y:S01]  /*ca10*/  LDSM.16.M88.4 R20, [R224] ;  /* 0x00000000e014783b */ /* 0x000ea20000000200 */
[----:B------:R-:W-:Y:S02]  /*ca20*/  LOP3.LUT P6, RZ, R8, 0x2, RZ, 0xc0, !PT ;  /* 0x0000000208ff7812 */ /* 0x000fe400078cc0ff */
[CC--:B------:R-:W-:Y:S01]  /*ca30*/  ISETP.LE.OR P0, PT, R60.reuse, R17.reuse, !P0 ;  /* 0x000000113c00720c */ /* 0x0c0fe20004703670 */
[----:B------:R-:W3:Y:S01]  /*ca40*/  LDSM.16.M88.4 R44, [R225+0xc880] ;  /* 0x00c88000e12c783b */ /* 0x000ee20000000200 */
[----:B------:R-:W-:Y:S01]  /*ca50*/  ISETP.LE.OR P6, PT, R60, R17, !P6 ;  /* 0x000000113c00720c */ /* 0x000fe200077c3670 */
[----:B------:R-:W-:-:S02]  /*ca60*/  IMAD.IADD R220, R225, 0x1, R3 ;  /* 0x00000001e1dc7824 */ /* 0x000fc400078e0203 */
[----:B------:R-:W-:Y:S01]  /*ca70*/  LDSM.16.M88.4 R32, [R224+0x800] ;  /* 0x00080000e020783b */ /* 0x000fe20000000200 */
[----:B------:R-:W-:-:S03]  /*ca80*/  IMAD.IADD R214, R3, 0x1, R224 ;  /* 0x0000000103d67824 */ /* 0x000fc600078e02e0 */
[----:B------:R-:W-:Y:S01]  /*ca90*/  @!PT LDS RZ, [RZ] ;  /* 0x00000000fffff984 */ /* 0x000fe20000000800 */
[----:B------:R-:W-:Y:S01]  /*caa0*/  @!PT LDS RZ, [RZ] ;  /* 0x00000000fffff984 */ /* 0x000fe20000000800 */
[----:B------:R-:W-:Y:S01]  /*cab0*/  @!PT LDS RZ, [RZ] ;  /* 0x00000000fffff984 */ /* 0x000fe20000000800 */
[----:B------:R3:W-:Y:S01]  /*cac0*/  LDGSTS.E.BYPASS.LTC128B.128 [R232+0x8080], [R40.64], !P1 ;  /* 0x0808000028e87fae */ /* 0x0007e2000c901d4a */
[----:B------:R-:W-:-:S04]  /*cad0*/  LOP3.LUT P1, RZ, R8, 0x4, RZ, 0xc0, !PT ;  /* 0x0000000408ff7812 */ /* 0x000fc8000782c0ff */
[----:B------:R-:W-:Y:S01]  /*cae0*/  ISETP.LE.OR P1, PT, R60, R17, !P1 ;  /* 0x000000113c00720c */ /* 0x000fe20004f23670 */
[----:B------:R3:W-:-:S12]  /*caf0*/  LDGSTS.E.BYPASS.LTC128B.128 [R232+0x9080], [R40.64+0x80], !P6 ;  /* 0x0908008028e87fae */ /* 0x0007d8000f101d4a */
[----:B------:R3:W-:Y:S01]  /*cb00*/  LDGSTS.E.BYPASS.LTC128B.128 [R232+0xa080], [R40.64+0x100], !P1 ;  /* 0x0a08010028e87fae */ /* 0x0007e2000c901d4a */
[C---:B-1----:R-:W-:Y:S03]  /*cb10*/  HMMA.16816.F32.BF16 R16, R24.reuse, R28, RZ ;  /* 0x0000001c1810723c */ /* 0x042fe600000418ff */
[----:B------:R3:W-:Y:S04]  /*cb20*/  LDGSTS.E.BYPASS.LTC128B.128 [R232+0xb080], [R40.64+0x180], !P0 ;  /* 0x0b08018028e87fae */ /* 0x0007e8000c101d4a */
[----:B------:R-:W-:Y:S01]  /*cb30*/  LDSM.16.M88.4 R52, [R221+0x10080] ;  /* 0x01008000dd34783b */ /* 0x000fe20000000200 */
[----:B------:R-:W-:Y:S03]  /*cb40*/  HMMA.16816.F32.BF16 R28, R24, R30, RZ ;  /* 0x0000001e181c723c */ /* 0x000fe600000418ff */
[----:B------:R-:W1:Y:S04]  /*cb50*/  LDSM.16.M88.4 R8, [R220+0xc080] ;  /* 0x00c08000dc08783b */ /* 0x000e680000000200 */
[----:B------:R-:W-:Y:S04]  /*cb60*/  LDSM.16.M88.4 R36, [R219+0x10080] ;  /* 0x01008000db24783b */ /* 0x000fe80000000200 */
[----:B------:R-:W4:Y:S04]  /*cb70*/  LDSM.16.M88.4 R48, [R214] ;  /* 0x00000000d630783b */ /* 0x000f280000000200 */
[----:B------:R-:W5:Y:S01]  /*cb80*/  LDSM.16.M88.4 R72, [R220+0xc880] ;  /* 0x00c88000dc48783b */ /* 0x000f620000000200 */
[----:B--2---:R-:W-:Y:S03]  /*cb90*/  HMMA.16816.F32.BF16 R16, R12, R20, R16 ;  /* 0x000000140c10723c */ /* 0x004fe60000041810 */
[----:B------:R-:W-:Y:S04]  /*cba0*/  LDSM.16.M88.4 R68, [R225+0xd080] ;  /* 0x00d08000e144783b */ /* 0x000fe80000000200 */
[----:B------:R-:W-:Y:S01]  /*cbb0*/  LDSM.16.M88.4 R56, [R214+0x800] ;  /* 0x00080000d638783b */ /* 0x000fe20000000200 */
[C---:B---3--:R-:W-:Y:S03]  /*cbc0*/  HMMA.16816.F32.BF16 R40, R24.reuse, R44, RZ ;  /* 0x0000002c1828723c */ /* 0x048fe600000418ff */
[----:B------:R-:W0:Y:S05]  /*cbd0*/  LDGDEPBAR ;  /* 0x00000000000079af */ /* 0x000e2a0000000000 */
[----:B------:R-:W-:Y:S01]  /*cbe0*/  HMMA.16816.F32.BF16 R24, R24, R46, RZ ;  /* 0x0000002e1818723c */ /* 0x000fe200000418ff */
[----:B------:R-:W-:Y:S07]  /*cbf0*/  LDSM.16.M88.4 R44, [R224+0x1000] ;  /* 0x00100000e02c783b */ /* 0x000fee0000000200 */
[----:B------:R-:W-:Y:S01]  /*cc00*/  HMMA.16816.F32.BF16 R28, R12, R22, R28 ;  /* 0x000000160c1c723c */ /* 0x000fe2000004181c */
[----:B------:R-:W2:Y:S07]  /*cc10*/  LDSM.16.M88.4 R20, [R226+0x14080] ;  /* 0x01408000e214783b */ /* 0x000eae0000000200 */
[----:B-1----:R-:W-:Y:S08]  /*cc20*/  HMMA.16816.F32.BF16 R16, R52, R8, R16 ;  /* 0x000000083410723c */ /* 0x002ff00000041810 */
[C---:B------:R-:W-:Y:S08]  /*cc30*/  HMMA.16816.F32.BF16 R40, R12.reuse, R32, R40 ;  /* 0x000000200c28723c */ /* 0x040ff00000041828 */
[----:B------:R-:W-:Y:S01]  /*cc40*/  HMMA.16816.F32.BF16 R12, R12, R34, R24 ;  /* 0x000000220c0c723c */ /* 0x000fe20000041818 */
[----:B------:R-:W-:Y:S04]  /*cc50*/  LDSM.16.M88.4 R24, [R221+0x14080] ;  /* 0x01408000dd18783b */ /* 0x000fe80000000200 */
[----:B------:R-:W-:Y:S03]  /*cc60*/  LDSM.16.M88.4 R32, [R220+0xd080] ;  /* 0x00d08000dc20783b */ /* 0x000fe60000000200 */
[----:B------:R-:W-:Y:S01]  /*cc70*/  HMMA.16816.F32.BF16 R28, R52, R10, R28 ;  /* 0x0000000a341c723c */ /* 0x000fe2000004181c */
[----:B------:R-:W1:Y:S07]  /*cc80*/  LDSM.16.M88.4 R8, [R222+0x14080] ;  /* 0x01408000de08783b */ /* 0x000e6e0000000200 */
[----:B----4-:R-:W-:Y:S08]  /*cc90*/  HMMA.16816.F32.BF16 R16, R36, R48, R16 ;  /* 0x000000302410723c */ /* 0x010ff00000041810 */
[C---:B-----5:R-:W-:Y:S08]  /*cca0*/  HMMA.16816.F32.BF16 R40, R52.reuse, R72, R40 ;  /* 0x000000483428723c */ /* 0x060ff00000041828 */
[----:B------:R-:W-:Y:S01]  /*ccb0*/  HMMA.16816.F32.BF16 R52, R52, R74, R12 ;  /* 0x0000004a3434723c */ /* 0x000fe2000004180c */
[----:B------:R-:W-:Y:S04]  /*ccc0*/  LDSM.16.M88.4 R72, [R224+0x1800] ;  /* 0x00180000e048783b */ /* 0x000fe80000000200 */
[----:B------:R-:W-:Y:S03]  /*ccd0*/  LDSM.16.M88.4 R12, [R219+0x14080] ;  /* 0x01408000db0c783b */ /* 0x000fe60000000200 */
[----:B------:R-:W-:Y:S01]  /*cce0*/  HMMA.16816.F32.BF16 R28, R36, R50, R28 ;  /* 0x00000032241c723c */ /* 0x000fe2000004181c */
[----:B------:R-:W3:Y:S07]  /*ccf0*/  LDSM.16.M88.4 R48, [R225+0xd880] ;  /* 0x00d88000e130783b */ /* 0x000eee0000000200 */
[----:B--2---:R-:W-:Y:S08]  /*cd00*/  HMMA.16816.F32.BF16 R16, R20, R68, R16 ;  /* 0x000000441410723c */ /* 0x004ff00000041810 */
[C---:B------:R-:W-:Y:S08]  /*cd10*/  HMMA.16816.F32.BF16 R40, R36.reuse, R56, R40 ;  /* 0x000000382428723c */ /* 0x040ff00000041828 */
[----:B------:R-:W-:Y:S01]  /*cd20*/  HMMA.16816.F32.BF16 R52, R36, R58, R52 ;  /* 0x0000003a2434723c */ /* 0x000fe20000041834 */
[----:B------:R-:W-:Y:S04]  /*cd30*/  LDSM.16.M88.4 R56, [R220+0xd880] ;  /* 0x00d88000dc38783b */ /* 0x000fe80000000200 */
[----:B------:R-:W-:Y:S03]  /*cd40*/  LDSM.16.M88.4 R36, [R226+0x18080] ;  /* 0x01808000e224783b */ /* 0x000fe60000000200 */
[----:B------:R-:W-:Y:S01]  /*cd50*/  HMMA.16816.F32.BF16 R28, R20, R70, R28 ;  /* 0x00000046141c723c */ /* 0x000fe2000004181c */
[----:B------:R-:W2:Y:S07]  /*cd60*/  LDSM.16.M88.4 R68, [R214+0x1000] ;  /* 0x00100000d644783b */ /* 0x000eae0000000200 */
[----:B-1----:R-:W-:Y:S08]  /*cd70*/  HMMA.16816.F32.BF16 R16, R8, R44, R16 ;  /* 0x0000002c0810723c */ /* 0x002ff00000041810 */
[C---:B---3--:R-:W-:Y:S08]  /*cd80*/  HMMA.16816.F32.BF16 R40, R20.reuse, R48, R40 ;  /* 0x000000301428723c */ /* 0x048ff00000041828 */
[----:B------:R-:W-:Y:S01]  /*cd90*/  HMMA.16816.F32.BF16 R52, R20, R50, R52 ;  /* 0x000000321434723c */ /* 0x000fe20000041834 */
[----:B------:R-:W-:Y:S04]  /*cda0*/  LDSM.16.M88.4 R48, [R214+0x1800] ;  /* 0x00180000d630783b */ /* 0x000fe80000000200 */
[----:B------:R-:W-:Y:S03]  /*cdb0*/  LDSM.16.M88.4 R20, [R222+0x18080] ;  /* 0x01808000de14783b */ /* 0x000fe60000000200 */
[----:B------:R-:W-:Y:S01]  /*cdc0*/  HMMA.16816.F32.BF16 R28, R8, R46, R28 ;  /* 0x0000002e081c723c */ /* 0x000fe2000004181c */
[----:B------:R-:W1:Y:S07]  /*cdd0*/  LDSM.16.M88.4 R44, [R225+0xe080] ;  /* 0x00e08000e12c783b */ /* 0x000e6e0000000200 */
[----:B------:R-:W-:Y:S08]  /*cde0*/  HMMA.16816.F32.BF16 R16, R24, R32, R16 ;  /* 0x000000201810723c */ /* 0x000ff00000041810 */
[C---:B------:R-:W-:Y:S08]  /*cdf0*/  HMMA.16816.F32.BF16 R40, R8.reuse, R72, R40 ;  /* 0x000000480828723c */ /* 0x040ff00000041828 */
        /* <DEDUP_REMOVED lines=19> */
[----:B---3--:R-:W-:Y:S08]  /*cf30*/  HMMA.16816.F32.BF16 R16, R20, R32, R16 ;  /* 0x000000201410723c */ /* 0x008ff00000041810 */
[C---:B------:R-:W-:Y:S08]  /*cf40*/  HMMA.16816.F32.BF16 R40, R36.reuse, R72, R40 ;  /* 0x000000482428723c */ /* 0x040ff00000041828 */
[----:B------:R-:W-:Y:S01]  /*cf50*/  HMMA.16816.F32.BF16 R52, R36, R74, R52 ;  /* 0x0000004a2434723c */ /* 0x000fe20000041834 */
[----:B------:R-:W-:Y:S04]  /*cf60*/  LDSM.16.M88.4 R36, [R222+0x1c080] ;  /* 0x01c08000de24783b */ /* 0x000fe80000000200 */
[----:B------:R-:W-:Y:S03]  /*cf70*/  LDSM.16.M88.4 R72, [R224+0x3000] ;  /* 0x00300000e048783b */ /* 0x000fe60000000200 */
[----:B------:R-:W-:Y:S01]  /*cf80*/  HMMA.16816.F32.BF16 R28, R20, R34, R28 ;  /* 0x00000022141c723c */ /* 0x000fe2000004181c */
[----:B------:R-:W3:Y:S07]  /*cf90*/  LDSM.16.M88.4 R32, [R220+0xe880] ;  /* 0x00e88000dc20783b */ /* 0x000eee0000000200 */
[----:B--2---:R-:W-:Y:S08]  /*cfa0*/  HMMA.16816.F32.BF16 R16, R8, R68, R16 ;  /* 0x000000440810723c */ /* 0x004ff00000041810 */
[C---:B-1----:R-:W-:Y:S08]  /*cfb0*/  HMMA.16816.F32.BF16 R40, R20.reuse, R44, R40 ;  /* 0x0000002c1428723c */ /* 0x042ff00000041828 */
[----:B------:R-:W-:Y:S01]  /*cfc0*/  HMMA.16816.F32.BF16 R52, R20, R46, R52 ;  /* 0x0000002e1434723c */ /* 0x000fe20000041834 */
[----:B------:R-:W-:Y:S04]  /*cfd0*/  LDSM.16.M88.4 R44, [R225+0xf880] ;  /* 0x00f88000e12c783b */ /* 0x000fe80000000200 */
[----:B------:R-:W-:Y:S03]  /*cfe0*/  LDSM.16.M88.4 R20, [R220+0xf080] ;  /* 0x00f08000dc14783b */ /* 0x000fe60000000200 */
[----:B------:R-:W-:Y:S01]  /*cff0*/  HMMA.16816.F32.BF16 R28, R8, R70, R28 ;  /* 0x00000046081c723c */ /* 0x000fe2000004181c */
[----:B------:R-:W1:Y:S07]  /*d000*/  LDSM.16.M88.4 R68, [R214+0x2800] ;  /* 0x00280000d644783b */ /* 0x000e6e0000000200 */
[----:B------:R-:W-:Y:S08]  /*d010*/  HMMA.16816.F32.BF16 R16, R56, R24, R16 ;  /* 0x000000183810723c */ /* 0x000ff00000041810 */
[C---:B---3--:R-:W-:Y:S08]  /*d020*/  HMMA.16816.F32.BF16 R40, R8.reuse, R32, R40 ;  /* 0x000000200828723c */ /* 0x048ff00000041828 */
[----:B------:R-:W-:Y:S01]  /*d030*/  HMMA.16816.F32.BF16 R52, R8, R34, R52 ;  /* 0x000000220834723c */ /* 0x000fe20000041834 */
[----:B------:R-:W-:Y:S04]  /*d040*/  LDSM.16.M88.4 R32, [R224+0x3800] ;  /* 0x00380000e020783b */ /* 0x000fe80000000200 */
[----:B------:R-:W-:Y:S03]  /*d050*/  LDSM.16.M88.4 R8, [R214+0x3000] ;  /* 0x00300000d608783b */ /* 0x000fe60000000200 */
[----:B------:R-:W-:Y:S01]  /*d060*/  HMMA.16816.F32.BF16 R28, R56, R26, R28 ;  /* 0x0000001a381c723c */ /* 0x000fe2000004181c */
[----:B------:R-:W2:Y:S07]  /*d070*/  LDSM.16.M88.4 R24, [R221+0x1c080] ;  /* 0x01c08000dd18783b */ /* 0x000eae0000000200 */
[----:B------:R-:W-:Y:S08]  /*d080*/  HMMA.16816.F32.BF16 R16, R48, R12, R16 ;  /* 0x0000000c3010723c */ /* 0x000ff00000041810 */
[C---:B-1----:R-:W-:Y:S08]  /*d090*/  HMMA.16816.F32.BF16 R40, R56.reuse, R68, R40 ;  /* 0x000000443828723c */ /* 0x042ff00000041828 */
[----:B------:R-:W-:Y:S08]  /*d0a0*/  HMMA.16816.F32.BF16 R52, R56, R70, R52 ;  /* 0x000000463834723c */ /* 0x000ff00000041834 */
[----:B------:R-:W-:Y:S01]  /*d0b0*/  HMMA.16816.F32.BF16 R28, R48, R14, R28 ;  /* 0x0000000e301c723c */ /* 0x000fe2000004181c */
[----:B------:R-:W1:Y:S07]  /*d0c0*/  LDSM.16.M88.4 R12, [R219+0x1c080] ;  /* 0x01c08000db0c783b */ /* 0x000e6e0000000200 */
[----:B------:R-:W-:Y:S08]  /*d0d0*/  HMMA.16816.F32.BF16 R16, R36, R72, R16 ;  /* 0x000000482410723c */ /* 0x000ff00000041810 */
[C---:B------:R-:W-:Y:S01]  /*d0e0*/  HMMA.16816.F32.BF16 R56, R48.reuse, R44, R40 ;  /* 0x0000002c3038723c */ /* 0x040fe20000041828 */
[----:B------:R-:W3:Y:S07]  /*d0f0*/  LDSM.16.M88.4 R40, [R220+0xf880] ;  /* 0x00f88000dc28783b */ /* 0x000eee0000000200 */
[----:B------:R-:W-:Y:S08]  /*d100*/  HMMA.16816.F32.BF16 R52, R48, R46, R52 ;  /* 0x0000002e3034723c */ /* 0x000ff00000041834 */
[----:B------:R-:W-:Y:S08]  /*d110*/  HMMA.16816.F32.BF16 R28, R36, R74, R28 ;  /* 0x0000004a241c723c */ /* 0x000ff0000004181c */
[----:B--2---:R-:W-:Y:S08]  /*d120*/  HMMA.16816.F32.BF16 R16, R24, R20, R16 ;  /* 0x000000141810723c */ /* 0x004ff00000041810 */
[C---:B------:R-:W-:Y:S08]  /*d130*/  HMMA.16816.F32.BF16 R56, R36.reuse, R32, R56 ;  /* 0x000000202438723c */ /* 0x040ff00000041838 */
[----:B------:R-:W-:Y:S08]  /*d140*/  HMMA.16816.F32.BF16 R52, R36, R34, R52 ;  /* 0x000000222434723c */ /* 0x000ff00000041834 */
[----:B------:R-:W-:Y:S01]  /*d150*/  HMMA.16816.F32.BF16 R28, R24, R22, R28 ;  /* 0x00000016181c723c */ /* 0x000fe2000004181c */
[----:B------:R-:W2:Y:S01]  /*d160*/  LDSM.16.M88.4 R20, [R214+0x3800] ;  /* 0x00380000d614783b */ /* 0x000ea20000000200 */
[----:B------:R-:W-:-:S06]  /*d170*/  DEPBAR.LE SB0, 0x0 ;  /* 0x000080000000791a */ /* 0x000fcc0000000000 */
[----:B-1----:R-:W-:Y:S08]  /*d180*/  HMMA.16816.F32.BF16 R16, R12, R8, R16 ;  /* 0x000000080c10723c */ /* 0x002ff00000041810 */
[C---:B---3--:R-:W-:Y:S08]  /*d190*/  HMMA.16816.F32.BF16 R56, R24.reuse, R40, R56 ;  /* 0x000000281838723c */ /* 0x048ff00000041838 */
[----:B------:R-:W-:Y:S08]  /*d1a0*/  HMMA.16816.F32.BF16 R52, R24, R42, R52 ;  /* 0x0000002a1834723c */ /* 0x000ff00000041834 */
[----:B------:R-:W-:Y:S01]  /*d1b0*/  HMMA.16816.F32.BF16 R28, R12, R10, R28 ;  /* 0x0000000a0c1c723c */ /* 0x000fe2000004181c */
[----:B------:R-:W-:Y:S01]  /*d1c0*/  FMUL.FTZ R8, R17, c[0x0][0x320] ;  /* 0x0000c80011087a20 */ /* 0x000fe20000410000 */
[----:B------:R-:W-:Y:S01]  /*d1d0*/  LOP3.LUT R17, R6, 0xffffffe0, RZ, 0xc0, !PT ;  /* 0xffffffe006117812 */ /* 0x000fe200078ec0ff */
[----:B------:R-:W-:-:S02]  /*d1e0*/  FMUL.FTZ R3, R16, c[0x0][0x320] ;  /* 0x0000c80010037a20 */ /* 0x000fc40000410000 */
[----:B------:R-:W-:Y:S02]  /*d1f0*/  FMUL.FTZ R9, R18, c[0x0][0x320] ;  /* 0x0000c80012097a20 */ /* 0x000fe40000410000 */
[----:B------:R-:W-:Y:S01]  /*d200*/  IMAD.IADD R64, R64, 0x1, -R17 ;  /* 0x0000000140407824 */ /* 0x000fe200078e0a11 */
[----:B------:R-:W-:Y:S01]  /*d210*/  MUFU.TANH R8, R8 ;  /* 0x0000000800087308 */ /* 0x000fe20000002400 */
[----:B--2---:R-:W-:Y:S01]  /*d220*/  HMMA.16816.F32.BF16 R56, R12, R20, R56 ;  /* 0x000000140c38723c */ /* 0x004fe20000041838 */
[----:B------:R-:W-:Y:S02]  /*d230*/  FMUL.FTZ R10, R19, c[0x0][0x320] ;  /* 0x0000c800130a7a20 */ /* 0x000fe40000410000 */
[----:B------:R-:W-:-:S04]  /*d240*/  SHF.R.S32.HI R17, RZ, 0x1f, R64 ;  /* 0x0000001fff117819 */ /* 0x000fc80000011440 */
[----:B------:R-:W-:Y:S01]  /*d250*/  MUFU.TANH R3, R3 ;  /* 0x0000000300037308 */ /* 0x000fe20000002400 */
[----:B------:R-:W-:Y:S07]  /*d260*/  HMMA.16816.F32.BF16 R52, R12, R22, R52 ;  /* 0x000000160c34723c */ /* 0x000fee0000041834 */
[----:B------:R-:W-:Y:S01]  /*d270*/  LEA.HI R13, R17, R64, RZ, 0x2 ;  /* 0x00000040110d7211 */ /* 0x000fe200078f10ff */
[----:B------:R-:W1:Y:S01]  /*d280*/  MUFU.TANH R9, R9 ;  /* 0x0000000900097308 */ /* 0x000e620000002400 */
[----:B------:R-:W-:-:S02]  /*d290*/  FMUL.FTZ R11, R28, c[0x0][0x320] ;  /* 0x0000c8001c0b7a20 */ /* 0x000fc40000410000 */
[----:B------:R-:W-:Y:S01]  /*d2a0*/  LOP3.LUT R13, R13, 0x7ffffffc, RZ, 0xc0, !PT ;  /* 0x7ffffffc0d0d7812 */ /* 0x000fe200078ec0ff */
[----:B------:R-:W-:Y:S02]  /*d2b0*/  FMUL.FTZ R16, R29, c[0x0][0x320] ;  /* 0x0000c8001d107a20 */ /* 0x000fe40000410000 */
[----:B------:R-:W-:Y:S02]  /*d2c0*/  FMUL.FTZ R18, R30, c[0x0][0x320] ;  /* 0x0000c8001e127a20 */ /* 0x000fe40000410000 */
[----:B------:R-:W-:Y:S01]  /*d2d0*/  IMAD.IADD R13, R64, 0x1, -R13 ;  /* 0x00000001400d7824 */ /* 0x000fe200078e0a0d */
[----:B------:R-:W2:Y:S01]  /*d2e0*/  MUFU.TANH R11, R11 ;  /* 0x0000000b000b7308 */ /* 0x000ea20000002400 */
[----:B------:R-:W-:Y:S02]  /*d2f0*/  FMUL.FTZ R17, R56, c[0x0][0x320] ;  /* 0x0000c80038117a20 */ /* 0x000fe40000410000 */
[----:B------:R-:W-:Y:S02]  /*d300*/  IMAD R60, R13, -0x2, R60 ;  /* 0xfffffffe0d3c7824 */ /* 0x000fe400078e023c */
[----:B------:R-:W-:-:S02]  /*d310*/  FMUL.FTZ R15, R57, c[0x0][0x320] ;  /* 0x0000c800390f7a20 */ /* 0x000fc40000410000 */
[----:B------:R-:W-:Y:S01]  /*d320*/  FMUL.FTZ R31, R31, c[0x0][0x320] ;  /* 0x0000c8001f1f7a20 */ /* 0x000fe20000410000 */
[----:B------:R-:W3:Y:S01]  /*d330*/  MUFU.TANH R10, R10 ;  /* 0x0000000a000a7308 */ /* 0x000ee20000002400 */
[----:B------:R-:W-:Y:S01]  /*d340*/  ISETP.GT.AND P0, PT, R60, RZ, PT ;  /* 0x000000ff3c00720c */ /* 0x000fe20003f04270 */
[----:B------:R-:W-:Y:S01]  /*d350*/  FMUL.FTZ R14, R58, c[0x0][0x320] ;  /* 0x0000c8003a0e7a20 */ /* 0x000fe20000410000 */
[----:B------:R-:W-:Y:S01]  /*d360*/  ISETP.GT.AND P6, PT, R60, 0x8, PT ;  /* 0x000000083c00780c */ /* 0x000fe20003fc4270 */
[----:B------:R-:W-:Y:S01]  /*d370*/  FMUL.FTZ R13, R52, c[0x0][0x320] ;  /* 0x0000c800340d7a20 */ /* 0x000fe20000410000 */
[----:B-1----:R-:W-:Y:S01]  /*d380*/  FSEL R19, R9, -INF , P0 ;  /* 0xff80000009137808 */ /* 0x002fe20000000000 */
[----:B------:R-:W-:Y:S01]  /*d390*/  FMUL.FTZ R53, R53, c[0x0][0x320] ;  /* 0x0000c80035357a20 */ /* 0x000fe20000410000 */
[----:B------:R-:W-:Y:S01]  /*d3a0*/  FSEL R3, R3, -INF , P0 ;  /* 0xff80000003037808 */ /* 0x000fe20000000000 */
[----:B------:R-:W1:Y:S01]  /*d3b0*/  MUFU.TANH R16, R16 ;  /* 0x0000001000107308 */ /* 0x000e620000002400 */
[C---:B------:R-:W-:Y:S01]  /*d3c0*/  ISETP.GT.AND P0, PT, R60.reuse, 0x1, PT ;  /* 0x000000013c00780c */ /* 0x040fe20003f04270 */
[----:B------:R-:W-:Y:S01]  /*d3d0*/  FMUL.FTZ R12, R59, c[0x0][0x320] ;  /* 0x0000c8003b0c7a20 */ /* 0x000fe20000410000 */
[----:B------:R-:W-:Y:S01]  /*d3e0*/  ISETP.GT.AND P1, PT, R60, 0x9, PT ;  /* 0x000000093c00780c */ /* 0x000fe20003f24270 */
[----:B------:R-:W-:Y:S01]  /*d3f0*/  FMUL.FTZ R54, R54, c[0x0][0x320] ;  /* 0x0000c80036367a20 */ /* 0x000fe20000410000 */
[----:B------:R-:W-:Y:S01]  /*d400*/  FSEL R21, R8, -INF , P0 ;  /* 0xff80000008157808 */ /* 0x000fe20000000000 */
[----:B------:R-:W-:Y:S01]  /*d410*/  FMUL.FTZ R55, R55, c[0x0][0x320] ;  /* 0x0000c80037377a20 */ /* 0x000fe20000410000 */
[----:B--2---:R-:W-:Y:S01]  /*d420*/  FSEL R23, R11, -INF , P6 ;  /* 0xff8000000b177808 */ /* 0x004fe20003000000 */
[----:B------:R-:W2:Y:S01]  /*d430*/  MUFU.TANH R18, R18 ;  /* 0x0000001200127308 */ /* 0x000ea20000002400 */
[----:B------:R-:W-:-:S02]  /*d440*/  FMNMX.FTZ R8, R3, R21, !PT ;  /* 0x0000001503087209 */ /* 0x000fc40007810000 */
[----:B---3--:R-:W-:Y:S02]  /*d450*/  FSEL R20, R10, -INF , P0 ;  /* 0xff8000000a147808 */ /* 0x008fe40000000000 */
[----:B------:R-:W-:Y:S02]  /*d460*/  ISETP.GT.AND P0, PT, R60, 0x10, PT ;  /* 0x000000103c00780c */ /* 0x000fe40003f04270 */
[----:B------:R-:W-:Y:S01]  /*d470*/  FMNMX.FTZ R8, R23, R8, !PT ;  /* 0x0000000817087209 */ /* 0x000fe20007810000 */
[----:B------:R-:W3:Y:S01]  /*d480*/  MUFU.TANH R17, R17 ;  /* 0x0000001100117308 */ /* 0x000ee20000002400 */
[----:B-1----:R-:W-:Y:S02]  /*d490*/  FSEL R9, R16, -INF , P1 ;  /* 0xff80000010097808 */ /* 0x002fe40000800000 */
[----:B------:R-:W-:Y:S02]  /*d4a0*/  FMNMX.FTZ R27, R19, R20, !PT ;  /* 0x00000014131b7209 */ /* 0x000fe40007810000 */
[----:B------:R-:W-:-:S03]  /*d4b0*/  FMNMX.FTZ R8, R9, R8, !PT ;  /* 0x0000000809087209 */ /* 0x000fc60007810000 */
[----:B------:R-:W1:Y:S01]  /*d4c0*/  MUFU.TANH R6, R31 ;  /* 0x0000001f00067308 */ /* 0x000e620000002400 */
[----:B--2---:R-:W-:Y:S02]  /*d4d0*/  FSEL R18, R18, -INF , P6 ;  /* 0xff80000012127808 */ /* 0x004fe40003000000 */
[----:B------:R-:W-:Y:S02]  /*d4e0*/  ISETP.GT.AND P6, PT, R60, 0x11, PT ;  /* 0x000000113c00780c */ /* 0x000fe40003fc4270 */
[----:B------:R-:W-:-:S03]  /*d4f0*/  FMNMX.FTZ R27, R18, R27, !PT ;  /* 0x0000001b121b7209 */ /* 0x000fc60007810000 */
[----:B------:R-:W2:Y:S01]  /*d500*/  MUFU.TANH R15, R15 ;  /* 0x0000000f000f7308 */ /* 0x000ea20000002400 */
[----:B---3--:R-:W-:-:S04]  /*d510*/  FSEL R17, R17, -INF , P0 ;  /* 0xff80000011117808 */ /* 0x008fc80000000000 */
[----:B------:R-:W-:-:S03]  /*d520*/  FMNMX.FTZ R8, R17, R8, !PT ;  /* 0x0000000811087209 */ /* 0x000fc60007810000 */
[----:B------:R-:W3:Y:S01]  /*d530*/  MUFU.TANH R14, R14 ;  /* 0x0000000e000e7308 */ /* 0x000ee20000002400 */
[----:B-1----:R-:W-:Y:S02]  /*d540*/  FSEL R6, R6, -INF , P1 ;  /* 0xff80000006067808 */ /* 0x002fe40000800000 */
[----:B------:R-:W-:Y:S02]  /*d550*/  ISETP.GT.AND P1, PT, R60, 0x18, PT ;  /* 0x000000183c00780c */ /* 0x000fe40003f24270 */
[----:B------:R-:W-:-:S03]  /*d560*/  FMNMX.FTZ R27, R6, R27, !PT ;  /* 0x0000001b061b7209 */ /* 0x000fc60007810000 */
[----:B------:R-:W1:Y:S01]  /*d570*/  MUFU.TANH R13, R13 ;  /* 0x0000000d000d7308 */ /* 0x000e620000002400 */
[----:B--2---:R-:W-:-:S04]  /*d580*/  FSEL R15, R15, -INF , P6 ;  /* 0xff8000000f0f7808 */ /* 0x004fc80003000000 */
[----:B------:R-:W-:-:S03]  /*d590*/  FMNMX.FTZ R8, R15, R8, !PT ;  /* 0x000000080f087209 */ /* 0x000fc60007810000 */
[----:B------:R-:W2:Y:S01]  /*d5a0*/  MUFU.TANH R11, R53 ;  /* 0x00000035000b7308 */ /* 0x000ea20000002400 */
[----:B---3--:R-:W-:Y:S01]  /*d5b0*/  FSEL R14, R14, -INF , P0 ;  /* 0xff8000000e0e7808 */ /* 0x008fe20000000000 */
[----:B------:R-:W-:Y:S01]  /*d5c0*/  BAR.SYNC.DEFER_BLOCKING 0x0 ;  /* 0x0000000000007b1d */ /* 0x000fe20000010000 */
[----:B------:R-:W-:Y:S02]  /*d5d0*/  ISETP.GT.AND P0, PT, R60, 0x19, PT ;  /* 0x000000193c00780c */ /* 0x000fe40003f04270 */
[----:B------:R-:W-:Y:S02]  /*d5e0*/  FMNMX.FTZ R27, R14, R27, !PT ;  /* 0x0000001b0e1b7209 */ /* 0x000fe40007810000 */
[----:B-1----:R-:W-:Y:S01]  /*d5f0*/  FSEL R13, R13, -INF , P1 ;  /* 0xff8000000d0d7808 */ /* 0x002fe20000800000 */
[----:B------:R-:W1:Y:S03]  /*d600*/  MUFU.TANH R12, R12 ;  /* 0x0000000c000c7308 */ /* 0x000e660000002400 */
[----:B------:R-:W-:-:S02]  /*d610*/  FMNMX.FTZ R8, R13, R8, !PT ;  /* 0x000000080d087209 */ /* 0x000fc40007810000 */
[----:B--2---:R-:W-:-:S03]  /*d620*/  FSEL R11, R11, -INF , P0 ;  /* 0xff8000000b0b7808 */ /* 0x004fc60000000000 */
[----:B------:R-:W2:Y:S01]  /*d630*/  MUFU.TANH R10, R54 ;  /* 0x00000036000a7308 */ /* 0x000ea20000002400 */
[----:B------:R-:W-:-:S05]  /*d640*/  FMNMX.FTZ R25, R11, R8, !PT ;  /* 0x000000080b197209 */ /* 0x000fca0007810000 */
[----:B------:R-:W3:Y:S02]  /*d650*/  SHFL.BFLY PT, R16, R25, 0x2, 0x1f ;  /* 0x0c401f0019107f89 */ /* 0x000ee400000e0000 */
[----:B------:R-:W4:Y:S01]  /*d660*/  MUFU.TANH R8, R55 ;  /* 0x0000003700087308 */ /* 0x000f220000002400 */
[----:B-1----:R-:W-:-:S04]  /*d670*/  FSEL R12, R12, -INF , P6 ;  /* 0xff8000000c0c7808 */ /* 0x002fc80003000000 */
[----:B------:R-:W-:Y:S02]  /*d680*/  FMNMX.FTZ R27, R12, R27, !PT ;  /* 0x0000001b0c1b7209 */ /* 0x000fe40007810000 */
[----:B--2---:R-:W-:-:S04]  /*d690*/  FSEL R10, R10, -INF , P1 ;  /* 0xff8000000a0a7808 */ /* 0x004fc80000800000 */
[----:B------:R-:W-:Y:S02]  /*d6a0*/  FMNMX.FTZ R27, R10, R27, !PT ;  /* 0x0000001b0a1b7209 */ /* 0x000fe40007810000 */
[----:B----4-:R-:W-:Y:S02]  /*d6b0*/  FSEL R8, R8, -INF , P0 ;  /* 0xff80000008087808 */ /* 0x010fe40000000000 */
[----:B------:R-:W-:Y:S02]  /*d6c0*/  ISETP.GE.AND P0, PT, R63, 0x21, PT ;  /* 0x000000213f00780c */ /* 0x000fe40003f06270 */
[----:B------:R-:W-:Y:S02]  /*d6d0*/  FMNMX.FTZ R27, R8, R27, !PT ;  /* 0x0000001b081b7209 */ /* 0x000fe40007810000 */
[----:B---3--:R-:W-:-:S03]  /*d6e0*/  FMNMX.FTZ R24, R25, R16, !PT ;  /* 0x0000001019187209 */ /* 0x008fc60007810000 */
[----:B------:R-:W-:Y:S04]  /*d6f0*/  SHFL.BFLY PT, R16, R27, 0x2, 0x1f ;  /* 0x0c401f001b107f89 */ /* 0x000fe800000e0000 */
[----:B------:R-:W1:Y:S02]  /*d700*/  SHFL.BFLY PT, R25, R24, 0x1, 0x1f ;  /* 0x0c201f0018197f89 */ /* 0x000e6400000e0000 */
[----:B------:R-:W-:Y:S01]  /*d710*/  @P0 LEA.HI.SX32 R26, R149, 0xfffffffe, 0x1b ;  /* 0xfffffffe951a0811 */ /* 0x000fe200078fdaff */
[----:B------:R-:W-:Y:S02]  /*d720*/  @P0 IMAD.MOV.U32 R28, RZ, RZ, R234 ;  /* 0x000000ffff1c0224 */ /* 0x000fe400078e00ea */
[----:B------:R-:W-:Y:S02]  /*d730*/  @P0 IMAD.MOV.U32 R29, RZ, RZ, R237 ;  /* 0x000000ffff1d0224 */ /* 0x000fe400078e00ed */
[----:B------:R-:W-:Y:S01]  /*d740*/  @P0 IMAD R4, R4, R26, RZ ;  /* 0x0000001a04040224 */ /* 0x000fe200078e02ff */
[----:B-1----:R-:W-:-:S02]  /*d750*/  FMNMX.FTZ R148, R24, R25, !PT ;  /* 0x0000001918947209 */ /* 0x002fc40007810000 */
[----:B------:R-:W-:Y:S02]  /*d760*/  FMNMX.FTZ R25, R16, R27, !PT ;  /* 0x0000001b10197209 */ /* 0x000fe40007810000 */
[C---:B------:R-:W-:Y:S01]  /*d770*/  FSETP.NEU.FTZ.AND P1, PT, R148.reuse, -INF , PT ;  /* 0xff8000009400780b */ /* 0x040fe20003f3d000 */
[----:B------:R-:W-:Y:S01]  /*d780*/  FMUL.FTZ R16, R148, c[0x0][0x2d0] ;  /* 0x0000b40094107a20 */ /* 0x000fe20000410000 */
[----:B------:R-:W-:Y:S01]  /*d790*/  @P0 SHF.R.S32.HI R24, RZ, 0x1f, R26 ;  /* 0x0000001fff180819 */ /* 0x000fe2000001141a */
[----:B------:R-:W1:Y:S01]  /*d7a0*/  SHFL.BFLY PT, R22, R25, 0x1, 0x1f ;  /* 0x0c201f0019167f89 */ /* 0x000e6200000e0000 */
[-C--:B------:R-:W-:Y:S02]  /*d7b0*/  @P0 IMAD.WIDE.U32 R26, R26, R7.reuse, R28 ;  /* 0x000000071a1a0225 */ /* 0x080fe400078e001c */
[----:B------:R-:W-:Y:S02]  /*d7c0*/  FSEL R16, R16, RZ, P1 ;  /* 0x000000ff10107208 */ /* 0x000fe40000800000 */
[----:B------:R-:W-:Y:S01]  /*d7d0*/  @P0 IMAD R4, R24, R7, R4 ;  /* 0x0000000718040224 */ /* 0x000fe200078e0204 */
[----:B------:R-:W-:-:S02]  /*d7e0*/  @P0 LEA R28, P1, R26, c[0x0][0x1c8], 0x1 ;  /* 0x000072001a1c0a11 */ /* 0x000fc400078208ff */
[----:B------:R-:W-:Y:S02]  /*d7f0*/  FFMA.FTZ R205, R3, c[0x0][0x2d0], -R16 ;  /* 0x0000b40003cd7a23 */ /* 0x000fe40000010810 */
[----:B------:R-:W-:Y:S02]  /*d800*/  @P0 IMAD.IADD R4, R27, 0x1, R4 ;  /* 0x000000011b040824 */ /* 0x000fe400078e0204 */
[--C-:B------:R-:W-:Y:S02]  /*d810*/  FFMA.FTZ R150, R21, c[0x0][0x2d0], -R16.reuse ;  /* 0x0000b40015967a23 */ /* 0x100fe40000010810 */
[----:B------:R-:W-:Y:S01]  /*d820*/  FFMA.FTZ R151, R23, c[0x0][0x2d0], -R16 ;  /* 0x0000b40017977a23 */ /* 0x000fe20000010810 */
[----:B------:R-:W-:Y:S01]  /*d830*/  @P0 LEA.HI.X R29, R26, c[0x0][0x1cc], R4, 0x1, P1 ;  /* 0x000073001a1d0a11 */ /* 0x000fe200008f0c04 */
[--C-:B------:R-:W-:Y:S01]  /*d840*/  FFMA.FTZ R4, R9, c[0x0][0x2d0], -R16.reuse ;  /* 0x0000b40009047a23 */ /* 0x100fe20000010810 */
[----:B------:R-:W-:Y:S01]  /*d850*/  MUFU.EX2 R205, R205 ;  /* 0x000000cd00cd7308 */ /* 0x000fe20000000800 */
[----:B------:R-:W-:-:S02]  /*d860*/  FFMA.FTZ R206, R17, c[0x0][0x2d0], -R16 ;  /* 0x0000b40011ce7a23 */ /* 0x000fc40000010810 */
[----:B------:R2:W-:Y:S01]  /*d870*/  @P0 LDGSTS.E.BYPASS.LTC128B.128 [R232+0xc080], [R28.64], !P2 ;  /* 0x0c0800001ce80fae */ /* 0x0005e2000d101d4a */
[--C-:B------:R-:W-:Y:S02]  /*d880*/  FFMA.FTZ R211, R15, c[0x0][0x2d0], -R16.reuse ;  /* 0x0000b4000fd37a23 */ /* 0x100fe40000010810 */
[--C-:B------:R-:W-:Y:S01]  /*d890*/  FFMA.FTZ R208, R13, c[0x0][0x2d0], -R16.reuse ;  /* 0x0000b4000dd07a23 */ /* 0x100fe20000010810 */
[----:B-1----:R-:W-:Y:S01]  /*d8a0*/  FMNMX.FTZ R3, R25, R22, !PT ;  /* 0x0000001619037209 */ /* 0x002fe20007810000 */
[----:B------:R2:W-:Y:S01]  /*d8b0*/  @P0 LDGSTS.E.BYPASS.LTC128B.128 [R232+0xd080], [R28.64+0x80], !P5 ;  /* 0x0d0800801ce80fae */ /* 0x0005e2000e901d4a */
[----:B------:R-:W-:Y:S01]  /*d8c0*/  MUFU.EX2 R0, R4 ;  /* 0x0000000400007308 */ /* 0x000fe20000000800 */
[----:B------:R-:W-:Y:S01]  /*d8d0*/  FFMA.FTZ R241, R11, c[0x0][0x2d0], -R16 ;  /* 0x0000b4000bf17a23 */ /* 0x000fe20000010810 */
[C---:B------:R-:W-:Y:S01]  /*d8e0*/  FSETP.NEU.FTZ.AND P1, PT, R3.reuse, -INF , PT ;  /* 0xff8000000300780b */ /* 0x040fe20003f3d000 */
[----:B------:R-:W-:Y:S01]  /*d8f0*/  FMUL.FTZ R2, R3, c[0x0][0x2d0] ;  /* 0x0000b40003027a20 */ /* 0x000fe20000410000 */
[----:B------:R2:W-:Y:S04]  /*d900*/  @P0 LDGSTS.E.BYPASS.LTC128B.128 [R232+0xe080], [R28.64+0x100], !P4 ;  /* 0x0e0801001ce80fae */ /* 0x0005e8000e101d4a */
[----:B------:R-:W-:Y:S01]  /*d910*/  FSEL R9, R2, RZ, P1 ;  /* 0x000000ff02097208 */ /* 0x000fe20000800000 */
[----:B------:R2:W-:Y:S01]  /*d920*/  @P0 LDGSTS.E.BYPASS.LTC128B.128 [R232+0xf080], [R28.64+0x180], !P3 ;  /* 0x0f0801801ce80fae */ /* 0x0005e2000d901d4a */
[----:B------:R-:W1:Y:S03]  /*d930*/  MUFU.EX2 R150, R150 ;  /* 0x0000009600967308 */ /* 0x000e660000000800 */
[----:B------:R-:W3:Y:S01]  /*d940*/  LDSM.16.MT88.4 R140, [R223+0x8080] ;  /* 0x00808000df8c783b */ /* 0x000ee20000004200 */
[----:B------:R-:W-:-:S02]  /*d950*/  FFMA.FTZ R2, R6, c[0x0][0x2d0], -R9 ;  /* 0x0000b40006027a23 */ /* 0x000fc40000010809 */
[--C-:B------:R-:W-:Y:S01]  /*d960*/  FFMA.FTZ R209, R19, c[0x0][0x2d0], -R9.reuse ;  /* 0x0000b40013d17a23 */ /* 0x100fe20000010809 */
[----:B------:R-:W4:Y:S01]  /*d970*/  LDSM.16.MT88.4 R132, [R218+0x8080] ;  /* 0x00808000da84783b */ /* 0x000f220000004200 */
[--C-:B------:R-:W-:Y:S01]  /*d980*/  FFMA.FTZ R204, R20, c[0x0][0x2d0], -R9.reuse ;  /* 0x0000b40014cc7a23 */ /* 0x100fe20000010809 */
[----:B------:R-:W5:Y:S01]  /*d990*/  MUFU.EX2 R151, R151 ;  /* 0x0000009700977308 */ /* 0x000f620000000800 */
[--C-:B------:R-:W-:Y:S01]  /*d9a0*/  FFMA.FTZ R207, R18, c[0x0][0x2d0], -R9.reuse ;  /* 0x0000b40012cf7a23 */ /* 0x100fe20000010809 */
[----:B------:R-:W2:Y:S01]  /*d9b0*/  LDSM.16.MT88.4 R24, [R217+0x8080] ;  /* 0x00808000d918783b */ /* 0x000ea20000004200 */
[--C-:B------:R-:W-:Y:S02]  /*d9c0*/  FFMA.FTZ R210, R14, c[0x0][0x2d0], -R9.reuse ;  /* 0x0000b4000ed27a23 */ /* 0x100fe40000010809 */
[--C-:B------:R-:W-:Y:S01]  /*d9d0*/  FFMA.FTZ R213, R12, c[0x0][0x2d0], -R9.reuse ;  /* 0x0000b4000cd57a23 */ /* 0x100fe20000010809 */
[----:B------:R-:W2:Y:S01]  /*d9e0*/  LDSM.16.MT88.4 R32, [R216+0x8080] ;  /* 0x00808000d820783b */ /* 0x000ea20000004200 */
[--C-:B------:R-:W-:Y:S01]  /*d9f0*/  FFMA.FTZ R212, R10, c[0x0][0x2d0], -R9.reuse ;  /* 0x0000b4000ad47a23 */ /* 0x100fe20000010809 */
[----:B------:R-:W-:Y:S01]  /*da00*/  MUFU.EX2 R209, R209 ;  /* 0x000000d100d17308 */ /* 0x000fe20000000800 */
[----:B------:R-:W-:Y:S01]  /*da10*/  FFMA.FTZ R239, R8, c[0x0][0x2d0], -R9 ;  /* 0x0000b40008ef7a23 */ /* 0x000fe20000010809 */
[----:B------:R-:W2:Y:S01]  /*da20*/  LDSM.16.MT88.4 R40, [R223+0x9080] ;  /* 0x00908000df28783b */ /* 0x000ea20000004200 */
[----:B-1----:R-:W-:Y:S01]  /*da30*/  F2FP.BF16.PACK_AB R128, R150, R205 ;  /* 0x000000cd9680723e */ /* 0x002fe200000010ff */
[----:B------:R-:W-:-:S02]  /*da40*/  FADD.FTZ R150, R205, R150 ;  /* 0x00000096cd967221 */ /* 0x000fc40000010000 */
[----:B------:R-:W1:Y:S02]  /*da50*/  LDSM.16.MT88.4 R48, [R218+0x9080] ;  /* 0x00908000da30783b */ /* 0x000e640000004200 */
[----:B------:R-:W3:Y:S01]  /*da60*/  MUFU.EX2 R204, R204 ;  /* 0x000000cc00cc7308 */ /* 0x000ee20000000800 */
[----:B-----5:R-:W-:Y:S01]  /*da70*/  F2FP.BF16.PACK_AB R130, R0, R151 ;  /* 0x000000970082723e */ /* 0x020fe200000010ff */
[----:B------:R-:W5:Y:S01]  /*da80*/  LDSM.16.MT88.4 R56, [R217+0x9080] ;  /* 0x00908000d938783b */ /* 0x000f620000004200 */
[----:B------:R-:W-:-:S03]  /*da90*/  FADD.FTZ R151, R151, R150 ;  /* 0x0000009697977221 */ /* 0x000fc60000010000 */
[----:B------:R-:W1:Y:S01]  /*daa0*/  LDSM.16.MT88.4 R64, [R216+0x9080] ;  /* 0x00908000d840783b */ /* 0x000e620000004200 */
[----:B------:R-:W-:Y:S01]  /*dab0*/  FADD.FTZ R151, R0, R151 ;  /* 0x0000009700977221 */ /* 0x000fe20000010000 */
[----:B------:R-:W-:Y:S02]  /*dac0*/  MUFU.EX2 R207, R207 ;  /* 0x000000cf00cf7308 */ /* 0x000fe40000000800 */
[----:B------:R-:W1:Y:S04]  /*dad0*/  LDSM.16.MT88.4 R72, [R223+0xa080] ;  /* 0x00a08000df48783b */ /* 0x000e680000004200 */
[----:B------:R-:W1:Y:S02]  /*dae0*/  LDSM.16.MT88.4 R80, [R218+0xa080] ;  /* 0x00a08000da50783b */ /* 0x000e640000004200 */
[----:B------:R-:W4:Y:S01]  /*daf0*/  MUFU.EX2 R2, R2 ;  /* 0x0000000200027308 */ /* 0x000f220000000800 */
[----:B---3--:R-:W-:Y:S01]  /*db00*/  F2FP.BF16.PACK_AB R129, R204, R209 ;  /* 0x000000d1cc81723e */ /* 0x008fe200000010ff */
[----:B------:R-:W3:Y:S01]  /*db10*/  LDSM.16.MT88.4 R88, [R217+0xa080] ;  /* 0x00a08000d958783b */ /* 0x000ee20000004200 */
[----:B------:R-:W-:-:S03]  /*db20*/  FADD.FTZ R204, R209, R204 ;  /* 0x000000ccd1cc7221 */ /* 0x000fc60000010000 */
[----:B------:R-:W1:Y:S02]  /*db30*/  LDSM.16.MT88.4 R96, [R216+0xa080] ;  /* 0x00a08000d860783b */ /* 0x000e640000004200 */
[----:B------:R-:W-:Y:S02]  /*db40*/  MUFU.EX2 R206, R206 ;  /* 0x000000ce00ce7308 */ /* 0x000fe40000000800 */
[----:B------:R-:W1:Y:S04]  /*db50*/  LDSM.16.MT88.4 R104, [R223+0xb080] ;  /* 0x00b08000df68783b */ /* 0x000e680000004200 */
[----:B------:R-:W1:Y:S01]  /*db60*/  LDSM.16.MT88.4 R112, [R218+0xb080] ;  /* 0x00b08000da70783b */ /* 0x000e620000004200 */
[----:B----4-:R-:W-:Y:S01]  /*db70*/  F2FP.BF16.PACK_AB R131, R2, R207 ;  /* 0x000000cf0283723e */ /* 0x010fe200000010ff */
[----:B------:R-:W4:Y:S02]  /*db80*/  MUFU.EX2 R211, R211 ;  /* 0x000000d300d37308 */ /* 0x000f240000000800 */
[----:B------:R-:W1:Y:S01]  /*db90*/  LDSM.16.MT88.4 R120, [R217+0xb080] ;  /* 0x00b08000d978783b */ /* 0x000e620000004200 */
[----:B------:R-:W-:-:S03]  /*dba0*/  FADD.FTZ R207, R207, R204 ;  /* 0x000000cccfcf7221 */ /* 0x000fc60000010000 */
[----:B------:R-:W1:Y:S01]  /*dbb0*/  LDSM.16.MT88.4 R4, [R216+0xb080] ;  /* 0x00b08000d804783b */ /* 0x000e620000004200 */
[C---:B------:R-:W-:Y:S01]  /*dbc0*/  HMMA.16816.F32.BF16 R144, R128.reuse, R140, RZ ;  /* 0x0000008c8090723c */ /* 0x040fe200000418ff */
[----:B------:R-:W-:Y:S01]  /*dbd0*/  FADD.FTZ R207, R2, R207 ;  /* 0x000000cf02cf7221 */ /* 0x000fe20000010000 */
[----:B------:R-:W-:Y:S01]  /*dbe0*/  MUFU.EX2 R210, R210 ;  /* 0x000000d200d27308 */ /* 0x000fe20000000800 */
[----:B------:R-:W3:Y:S04]  /*dbf0*/  LDSM.16.MT88.4 R200, [R223+0x8880] ;  /* 0x00888000dfc8783b */ /* 0x000ee80000004200 */
[----:B------:R-:W3:Y:S01]  /*dc00*/  LDSM.16.MT88.4 R196, [R218+0x8880] ;  /* 0x00888000dac4783b */ /* 0x000ee20000004200 */
[C---:B------:R-:W-:Y:S02]  /*dc10*/  HMMA.16816.F32.BF16 R136, R128.reuse, R132, RZ ;  /* 0x000000848088723c */ /* 0x040fe400000418ff */
[----:B------:R-:W1:Y:S01]  /*dc20*/  MUFU.EX2 R213, R213 ;  /* 0x000000d500d57308 */ /* 0x000e620000000800 */
[----:B------:R-:W3:Y:S04]  /*dc30*/  LDSM.16.MT88.4 R192, [R217+0x8880] ;  /* 0x00888000d9c0783b */ /* 0x000ee80000004200 */
[----:B------:R-:W3:Y:S01]  /*dc40*/  LDSM.16.MT88.4 R188, [R216+0x8880] ;  /* 0x00888000d8bc783b */ /* 0x000ee20000004200 */
[C---:B--2---:R-:W-:Y:S02]  /*dc50*/  HMMA.16816.F32.BF16 R20, R128.reuse, R24, RZ ;  /* 0x000000188014723c */ /* 0x044fe400000418ff */
[----:B------:R-:W-:Y:S01]  /*dc60*/  MUFU.EX2 R208, R208 ;  /* 0x000000d000d07308 */ /* 0x000fe20000000800 */
[----:B------:R-:W2:Y:S04]  /*dc70*/  LDSM.16.MT88.4 R184, [R223+0x9880] ;  /* 0x00988000dfb8783b */ /* 0x000ea80000004200 */
[----:B------:R-:W2:Y:S01]  /*dc80*/  LDSM.16.MT88.4 R180, [R218+0x9880] ;  /* 0x00988000dab4783b */ /* 0x000ea20000004200 */
[C---:B------:R-:W-:Y:S02]  /*dc90*/  HMMA.16816.F32.BF16 R28, R128.reuse, R32, RZ ;  /* 0x00000020801c723c */ /* 0x040fe400000418ff */
[----:B------:R-:W2:Y:S01]  /*dca0*/  MUFU.EX2 R241, R241 ;  /* 0x000000f100f17308 */ /* 0x000ea20000000800 */
[----:B------:R-:W2:Y:S04]  /*dcb0*/  LDSM.16.MT88.4 R176, [R217+0x9880] ;  /* 0x00988000d9b0783b */ /* 0x000ea80000004200 */
[----:B------:R-:W2:Y:S01]  /*dcc0*/  LDSM.16.MT88.4 R172, [R216+0x9880] ;  /* 0x00988000d8ac783b */ /* 0x000ea20000004200 */
[C---:B------:R-:W-:Y:S02]  /*dcd0*/  HMMA.16816.F32.BF16 R36, R128.reuse, R40, RZ ;  /* 0x000000288024723c */ /* 0x040fe400000418ff */
[----:B------:R-:W-:Y:S01]  /*dce0*/  MUFU.EX2 R212, R212 ;  /* 0x000000d400d47308 */ /* 0x000fe20000000800 */
[----:B------:R-:W2:Y:S04]  /*dcf0*/  LDSM.16.MT88.4 R168, [R223+0xa880] ;  /* 0x00a88000dfa8783b */ /* 0x000ea80000004200 */
[----:B------:R-:W2:Y:S01]  /*dd00*/  LDSM.16.MT88.4 R164, [R218+0xa880] ;  /* 0x00a88000daa4783b */ /* 0x000ea20000004200 */
[C---:B-1----:R-:W-:Y:S02]  /*dd10*/  HMMA.16816.F32.BF16 R44, R128.reuse, R48, RZ ;  /* 0x00000030802c723c */ /* 0x042fe400000418ff */
[----:B------:R-:W1:Y:S01]  /*dd20*/  MUFU.EX2 R239, R239 ;  /* 0x000000ef00ef7308 */ /* 0x000e620000000800 */
[----:B------:R-:W1:Y:S04]  /*dd30*/  LDSM.16.MT88.4 R160, [R217+0xa880] ;  /* 0x00a88000d9a0783b */ /* 0x000e680000004200 */
[----:B------:R-:W1:Y:S01]  /*dd40*/  LDSM.16.MT88.4 R156, [R216+0xa880] ;  /* 0x00a88000d89c783b */ /* 0x000e620000004200 */
[C---:B-----5:R-:W-:Y:S03]  /*dd50*/  HMMA.16816.F32.BF16 R52, R128.reuse, R56, RZ ;  /* 0x000000388034723c */ /* 0x060fe600000418ff */
[----:B------:R-:W5:Y:S04]  /*dd60*/  LDSM.16.MT88.4 R152, [R223+0xb880] ;  /* 0x00b88000df98783b */ /* 0x000f680000004200 */
[----:B------:R-:W1:Y:S01]  /*dd70*/  LDSM.16.MT88.4 R16, [R218+0xb880] ;  /* 0x00b88000da10783b */ /* 0x000e620000004200 */
[C---:B------:R-:W-:Y:S03]  /*dd80*/  HMMA.16816.F32.BF16 R60, R128.reuse, R64, RZ ;  /* 0x00000040803c723c */ /* 0x040fe600000418ff */
[----:B------:R-:W1:Y:S04]  /*dd90*/  LDSM.16.MT88.4 R12, [R217+0xb880] ;  /* 0x00b88000d90c783b */ /* 0x000e680000004200 */
[----:B------:R-:W1:Y:S01]  /*dda0*/  LDSM.16.MT88.4 R8, [R216+0xb880] ;  /* 0x00b88000d808783b */ /* 0x000e620000004200 */
[C---:B------:R-:W-:Y:S03]  /*ddb0*/  HMMA.16816.F32.BF16 R68, R128.reuse, R72, RZ ;  /* 0x000000488044723c */ /* 0x040fe600000418ff */
[----:B------:R-:W0:Y:S05]  /*ddc0*/  LDGDEPBAR ;  /* 0x00000000000079af */ /* 0x000e2a0000000000 */
[C---:B------:R-:W-:Y:S08]  /*ddd0*/  HMMA.16816.F32.BF16 R76, R128.reuse, R80, RZ ;  /* 0x00000050804c723c */ /* 0x040ff000000418ff */
[C---:B---3--:R-:W-:Y:S08]  /*dde0*/  HMMA.16816.F32.BF16 R84, R128.reuse, R88, RZ ;  /* 0x000000588054723c */ /* 0x048ff000000418ff */
[C---:B------:R-:W-:Y:S08]  /*ddf0*/  HMMA.16816.F32.BF16 R92, R128.reuse, R96, RZ ;  /* 0x00000060805c723c */ /* 0x040ff000000418ff */
        /* <DEDUP_REMOVED lines=18> */
[C---:B------:R-:W-:Y:S07]  /*df20*/  HMMA.16816.F32.BF16 R124, R128.reuse, R4, RZ ;  /* 0x00000004807c723c */ /* 0x040fee00000418ff */
[----:B----4-:R-:W-:Y:S01]  /*df30*/  F2FP.BF16.PACK_AB R4, R211, R206 ;  /* 0x000000ced304723e */ /* 0x010fe200000010ff */
[----:B------:R-:W-:Y:S01]  /*df40*/  HMMA.16816.F32.BF16 R128, R128, R6, RZ ;  /* 0x000000068080723c */ /* 0x000fe200000418ff */
[----:B------:R-:W-:Y:S01]  /*df50*/  F2FP.BF16.PACK_AB R5, R213, R210 ;  /* 0x000000d2d505723e */ /* 0x000fe200000010ff */
[----:B------:R-:W-:-:S02]  /*df60*/  FADD.FTZ R206, R206, R151 ;  /* 0x00000097cece7221 */ /* 0x000fc40000010000 */
[----:B------:R-:W-:Y:S02]  /*df70*/  FADD.FTZ R210, R210, R207 ;  /* 0x000000cfd2d27221 */ /* 0x000fe40000010000 */
[----:B------:R-:W-:Y:S01]  /*df80*/  FADD.FTZ R211, R211, R206 ;  /* 0x000000ced3d37221 */ /* 0x000fe20000010000 */
[----:B--2---:R-:W-:Y:S01]  /*df90*/  F2FP.BF16.PACK_AB R6, R241, R208 ;  /* 0x000000d0f106723e */ /* 0x004fe200000010ff */
[----:B------:R-:W-:Y:S01]  /*dfa0*/  FADD.FTZ R213, R213, R210 ;  /* 0x000000d2d5d57221 */ /* 0x000fe20000010000 */
[----:B-1----:R-:W-:Y:S01]  /*dfb0*/  F2FP.BF16.PACK_AB R7, R239, R212 ;  /* 0x000000d4ef07723e */ /* 0x002fe200000010ff */
[----:B------:R-:W-:Y:S02]  /*dfc0*/  FADD.FTZ R208, R208, R211 ;  /* 0x000000d3d0d07221 */ /* 0x000fe40000010000 */
[----:B------:R-:W-:Y:S02]  /*dfd0*/  FADD.FTZ R212, R212, R213 ;  /* 0x000000d5d4d47221 */ /* 0x000fe40000010000 */
[----:B------:R-:W-:-:S02]  /*dfe0*/  FADD.FTZ R241, R241, R208 ;  /* 0x000000d0f1f17221 */ /* 0x000fc40000010000 */
[----:B------:R-:W-:Y:S01]  /*dff0*/  HMMA.16816.F32.BF16 R144, R4, R200, R144 ;  /* 0x000000c80490723c */ /* 0x000fe20000041890 */
[----:B------:R-:W-:-:S07]  /*e000*/  FADD.FTZ R239, R239, R212 ;  /* 0x000000d4efef7221 */ /* 0x000fce0000010000 */
[C---:B------:R-:W-:Y:S08]  /*e010*/  HMMA.16816.F32.BF16 R140, R4.reuse, R202, R140 ;  /* 0x000000ca048c723c */ /* 0x040ff0000004188c */
        /* <DEDUP_REMOVED lines=22> */
[C---:B-----5:R-:W-:Y:S08]  /*e180*/  HMMA.16816.F32.BF16 R100, R4.reuse, R152, R100 ;  /* 0x000000980464723c */ /* 0x060ff00000041864 */
[C---:B------:R-:W-:Y:S08]  /*e190*/  HMMA.16816.F32.BF16 R104, R4.reuse, R154, R104 ;  /* 0x0000009a0468723c */ /* 0x040ff00000041868 */
[C---:B------:R-:W-:Y:S08]  /*e1a0*/  HMMA.16816.F32.BF16 R108, R4.reuse, R16, R108 ;  /* 0x00000010046c723c */ /* 0x040ff0000004186c */
[C---:B------:R-:W-:Y:S08]  /*e1b0*/  HMMA.16816.F32.BF16 R112, R4.reuse, R18, R112 ;  /* 0x000000120470723c */ /* 0x040ff00000041870 */
[C---:B------:R-:W-:Y:S08]  /*e1c0*/  HMMA.16816.F32.BF16 R116, R4.reuse, R12, R116 ;  /* 0x0000000c0474723c */ /* 0x040ff00000041874 */
[C---:B------:R-:W-:Y:S08]  /*e1d0*/  HMMA.16816.F32.BF16 R120, R4.reuse, R14, R120 ;  /* 0x0000000e0478723c */ /* 0x040ff00000041878 */
[C---:B------:R-:W-:Y:S08]  /*e1e0*/  HMMA.16816.F32.BF16 R124, R4.reuse, R8, R124 ;  /* 0x00000008047c723c */ /* 0x040ff0000004187c */
[----:B------:R-:W-:Y:S01]  /*e1f0*/  HMMA.16816.F32.BF16 R128, R4, R10, R128 ;  /* 0x0000000a0480723c */ /* 0x000fe20000041880 */
[----:B------:R-:W-:Y:S07]  /*e200*/  @!P0 BRA `(.L_x_137) ;  /* 0x00001fc000008947 */ /* 0x000fee0003800000 */
[----:B------:R-:W-:Y:S01]  /*e210*/  LEA.HI.SX32 R233, R149, 0xfffffffe, 0x1b ;  /* 0xfffffffe95e97811 */ /* 0x000fe200078fdaff */
[----:B------:R-:W-:Y:S01]  /*e220*/  IMAD.MOV.U32 R0, RZ, RZ, R3 ;  /* 0x000000ffff007224 */ /* 0x000fe200078e0003 */
[C---:B------:R-:W-:Y:S01]  /*e230*/  IADD3 R215, R224.reuse, 0x800, RZ ;  /* 0x00000800e0d77810 */ /* 0x040fe20007ffe0ff */
[----:B------:R-:W-:Y:S01]  /*e240*/  IMAD.MOV.U32 R149, RZ, RZ, R148 ;  /* 0x000000ffff957224 */ /* 0x000fe200078e0094 */
[C---:B------:R-:W-:Y:S01]  /*e250*/  IADD3 R213, R224.reuse, 0x1000, RZ ;  /* 0x00001000e0d57810 */ /* 0x040fe20007ffe0ff */
[----:B------:R-:W-:Y:S01]  /*e260*/  ULDC.64 UR4, c[0x0][0x118] ;  /* 0x0000460000047ab9 */ /* 0x000fe20000000a00 */
[----:B------:R-:W-:-:S02]  /*e270*/  IADD3 R212, R224, 0x1800, RZ ;  /* 0x00001800e0d47810 */ /* 0x000fc40007ffe0ff */
[C---:B------:R-:W-:Y:S02]  /*e280*/  IADD3 R211, R224.reuse, 0x2000, RZ ;  /* 0x00002000e0d37810 */ /* 0x040fe40007ffe0ff */
[C---:B------:R-:W-:Y:S02]  /*e290*/  IADD3 R210, R224.reuse, 0x2800, RZ ;  /* 0x00002800e0d27810 */ /* 0x040fe40007ffe0ff */
[C---:B------:R-:W-:Y:S02]  /*e2a0*/  IADD3 R209, R224.reuse, 0x3000, RZ ;  /* 0x00003000e0d17810 */ /* 0x040fe40007ffe0ff */
[----:B------:R-:W-:Y:S02]  /*e2b0*/  IADD3 R208, R224, 0x3800, RZ ;  /* 0x00003800e0d07810 */ /* 0x000fe40007ffe0ff */
.L_x_138:
[----:B------:R-:W-:Y:S04]  /*e2c0*/  DEPBAR.LE SB0, 0x0 ;  /* 0x000080000000791a */ /* 0x000fe80000000000 */
[----:B------:R-:W-:Y:S01]  /*e2d0*/  BAR.SYNC.DEFER_BLOCKING 0x0 ;  /* 0x0000000000007b1d */ /* 0x000fe20000010000 */
[----:B------:R-:W-:Y:S01]  /*e2e0*/  SHF.R.S32.HI R2, RZ, 0x1f, R233 ;  /* 0x0000001fff027819 */ /* 0x000fe200000114e9 */
[C---:B------:R-:W-:Y:S04]  /*e2f0*/  IMAD.WIDE.U32 R18, R233.reuse, c[0x0][0x208], RZ ;  /* 0x00008200e9127a25 */ /* 0x040fe800078e00ff */
[----:B------:R-:W-:Y:S01]  /*e300*/  IMAD R2, R2, c[0x0][0x208], RZ ;  /* 0x0000820002027a24 */ /* 0x000fe200078e02ff */
[C---:B------:R-:W-:Y:S03]  /*e310*/  LEA R17, P0, R18.reuse, R230, 0x5 ;  /* 0x000000e612117211 */ /* 0x040fe600078028ff */
[----:B------:R-:W-:Y:S05]  /*e320*/  IMAD R2, R233, c[0x0][0x20c], R2 ;  /* 0x00008300e9027a24 */ /* 0x000fea00078e0202 */
[----:B------:R-:W-:Y:S04]  /*e330*/  IADD3 R16, R19, R2, RZ ;  /* 0x0000000213107210 */ /* 0x000fe80007ffe0ff */
[----:B------:R-:W-:Y:S02]  /*e340*/  LEA.HI.X R16, R18, R229, R16, 0x5, P0 ;  /* 0x000000e512107211 */ /* 0x000fe400000f2c10 */
[C---:B------:R-:W-:Y:S01]  /*e350*/  LEA R2, P0, R17.reuse, c[0x0][0x1f8], 0x1 ;  /* 0x00007e0011027a11 */ /* 0x040fe200078008ff */
[----:B------:R-:W-:Y:S03]  /*e360*/  LDSM.16.M88.4 R152, [R226+0x10080] ;  /* 0x01008000e298783b */ /* 0x000fe60000000200 */
[----:B------:R-:W-:Y:S02]  /*e370*/  LEA.HI.X R3, R17, c[0x0][0x1fc], R16, 0x1, P0 ;  /* 0x00007f0011037a11 */ /* 0x000fe400000f0c10 */
[C---:B------:R-:W-:Y:S02]  /*e380*/  ISETP.GT.AND P0, PT, R233.reuse, RZ, PT ;  /* 0x000000ffe900720c */ /* 0x040fe40003f04270 */
[----:B------:R-:W-:Y:S01]  /*e390*/  IADD3 R233, R233, -0x1, RZ ;  /* 0xffffffffe9e97810 */ /* 0x000fe20007ffe0ff */
[----:B------:R-:W1:Y:S08]  /*e3a0*/  LDSM.16.M88.4 R156, [R225+0xc080] ;  /* 0x00c08000e19c783b */ /* 0x000e700000000200 */
[----:B------:R-:W2:Y:S08]  /*e3b0*/  LDSM.16.M88.4 R160, [R225+0xc880] ;  /* 0x00c88000e1a0783b */ /* 0x000eb00000000200 */
[----:B------:R-:W-:Y:S08]  /*e3c0*/  LDSM.16.M88.4 R164, [R222+0x10080] ;  /* 0x01008000dea4783b */ /* 0x000ff00000000200 */
[----:B------:R-:W3:Y:S08]  /*e3d0*/  LDSM.16.M88.4 R168, [R224] ;  /* 0x00000000e0a8783b */ /* 0x000ef00000000200 */
[----:B------:R-:W4:Y:S01]  /*e3e0*/  LDSM.16.M88.4 R172, [R215] ;  /* 0x00000000d7ac783b */ /* 0x000f220000000200 */
[C---:B-1----:R-:W-:Y:S07]  /*e3f0*/  HMMA.16816.F32.BF16 R4, R152.reuse, R156, RZ ;  /* 0x0000009c9804723c */ /* 0x042fee00000418ff */
[----:B------:R-:W-:Y:S01]  /*e400*/  @!PT LDS RZ, [RZ] ;  /* 0x00000000fffff984 */ /* 0x000fe20000000800 */
[----:B------:R-:W-:Y:S01]  /*e410*/  @!PT LDS RZ, [RZ] ;  /* 0x00000000fffff984 */ /* 0x000fe20000000800 */
[----:B------:R-:W-:Y:S01]  /*e420*/  @!PT LDS RZ, [RZ] ;  /* 0x00000000fffff984 */ /* 0x000fe20000000800 */
[----:B------:R1:W-:Y:S01]  /*e430*/  LDGSTS.E.BYPASS.LTC128B.128 [R232+0x8080], [R2.64], !P2 ;  /* 0x0808000002e87fae */ /* 0x0003e2000d101d44 */
[C---:B------:R-:W-:Y:S07]  /*e440*/  HMMA.16816.F32.BF16 R8, R152.reuse, R158, RZ ;  /* 0x0000009e9808723c */ /* 0x040fee00000418ff */
[----:B------:R1:W-:Y:S01]  /*e450*/  LDGSTS.E.BYPASS.LTC128B.128 [R232+0x9080], [R2.64+0x80], !P5 ;  /* 0x0908008002e87fae */ /* 0x0003e2000e901d44 */
[C---:B--2---:R-:W-:Y:S07]  /*e460*/  HMMA.16816.F32.BF16 R12, R152.reuse, R160, RZ ;  /* 0x000000a0980c723c */ /* 0x044fee00000418ff */
[----:B------:R1:W-:Y:S01]  /*e470*/  LDGSTS.E.BYPASS.LTC128B.128 [R232+0xa080], [R2.64+0x100], !P4 ;  /* 0x0a08010002e87fae */ /* 0x0003e2000e101d44 */
[----:B------:R-:W-:Y:S07]  /*e480*/  HMMA.16816.F32.BF16 R16, R152, R162, RZ ;  /* 0x000000a29810723c */ /* 0x000fee00000418ff */
[----:B------:R1:W-:Y:S01]  /*e490*/  LDGSTS.E.BYPASS.LTC128B.128 [R232+0xb080], [R2.64+0x180], !P3 ;  /* 0x0b08018002e87fae */ /* 0x0003e2000d901d44 */
[C---:B---3--:R-:W-:Y:S07]  /*e4a0*/  HMMA.16816.F32.BF16 R4, R164.reuse, R168, R4 ;  /* 0x000000a8a404723c */ /* 0x048fee0000041804 */
[----:B------:R-:W-:Y:S01]  /*e4b0*/  LDSM.16.M88.4 R176, [R221+0x10080] ;  /* 0x01008000ddb0783b */ /* 0x000fe20000000200 */
[C---:B------:R-:W-:Y:S07]  /*e4c0*/  HMMA.16816.F32.BF16 R8, R164.reuse, R170, R8 ;  /* 0x000000aaa408723c */ /* 0x040fee0000041808 */
[----:B------:R-:W2:Y:S01]  /*e4d0*/  LDSM.16.M88.4 R180, [R220+0xc080] ;  /* 0x00c08000dcb4783b */ /* 0x000ea20000000200 */
[C---:B----4-:R-:W-:Y:S07]  /*e4e0*/  HMMA.16816.F32.BF16 R12, R164.reuse, R172, R12 ;  /* 0x000000aca40c723c */ /* 0x050fee000004180c */
[----:B------:R-:W3:Y:S01]  /*e4f0*/  LDSM.16.M88.4 R152, [R220+0xc880] ;  /* 0x00c88000dc98783b */ /* 0x000ee20000000200 */
[----:B------:R-:W-:Y:S07]  /*e500*/  HMMA.16816.F32.BF16 R16, R164, R174, R16 ;  /* 0x000000aea410723c */ /* 0x000fee0000041810 */
[----:B------:R-:W-:Y:S08]  /*e510*/  LDSM.16.M88.4 R156, [R219+0x10080] ;  /* 0x01008000db9c783b */ /* 0x000ff00000000200 */
[----:B------:R-:W4:Y:S08]  /*e520*/  LDSM.16.M88.4 R160, [R214] ;  /* 0x00000000d6a0783b */ /* 0x000f300000000200 */
[----:B------:R-:W0:Y:S01]  /*e530*/  LDGDEPBAR ;  /* 0x00000000000079af */ /* 0x000e220000000000 */
[C---:B--2---:R-:W-:Y:S07]  /*e540*/  HMMA.16816.F32.BF16 R4, R176.reuse, R180, R4 ;  /* 0x000000b4b004723c */ /* 0x044fee0000041804 */
[----:B------:R-:W2:Y:S01]  /*e550*/  LDSM.16.M88.4 R164, [R214+0x800] ;  /* 0x00080000d6a4783b */ /* 0x000ea20000000200 */
[C---:B------:R-:W-:Y:S07]  /*e560*/  HMMA.16816.F32.BF16 R8, R176.reuse, R182, R8 ;  /* 0x000000b6b008723c */ /* 0x040fee0000041808 */
[----:B------:R-:W-:Y:S01]  /*e570*/  LDSM.16.M88.4 R168, [R226+0x14080] ;  /* 0x01408000e2a8783b */ /* 0x000fe20000000200 */
[C---:B---3--:R-:W-:Y:S07]  /*e580*/  HMMA.16816.F32.BF16 R12, R176.reuse, R152, R12 ;  /* 0x00000098b00c723c */ /* 0x048fee000004180c */
[----:B------:R-:W3:Y:S01]  /*e590*/  LDSM.16.M88.4 R172, [R225+0xd080] ;  /* 0x00d08000e1ac783b */ /* 0x000ee20000000200 */
[----:B------:R-:W-:Y:S07]  /*e5a0*/  HMMA.16816.F32.BF16 R16, R176, R154, R16 ;  /* 0x0000009ab010723c */ /* 0x000fee0000041810 */
[----:B------:R-:W5:Y:S01]  /*e5b0*/  LDSM.16.M88.4 R152, [R225+0xd880] ;  /* 0x00d88000e198783b */ /* 0x000f620000000200 */
[C---:B----4-:R-:W-:Y:S07]  /*e5c0*/  HMMA.16816.F32.BF16 R4, R156.reuse, R160, R4 ;  /* 0x000000a09c04723c */ /* 0x050fee0000041804 */
[----:B------:R-:W-:Y:S01]  /*e5d0*/  LDSM.16.M88.4 R176, [R222+0x14080] ;  /* 0x01408000deb0783b */ /* 0x000fe20000000200 */
[C---:B------:R-:W-:Y:S07]  /*e5e0*/  HMMA.16816.F32.BF16 R8, R156.reuse, R162, R8 ;  /* 0x000000a29c08723c */ /* 0x040fee0000041808 */
[----:B------:R-:W4:Y:S01]  /*e5f0*/  LDSM.16.M88.4 R180, [R213] ;  /* 0x00000000d5b4783b */ /* 0x000f220000000200 */
[C---:B--2---:R-:W-:Y:S07]  /*e600*/  HMMA.16816.F32.BF16 R12, R156.reuse, R164, R12 ;  /* 0x000000a49c0c723c */ /* 0x044fee000004180c */
[----:B------:R-:W-:Y:S01]  /*e610*/  LDSM.16.M88.4 R160, [R221+0x14080] ;  /* 0x01408000dda0783b */ /* 0x000fe20000000200 */
[----:B------:R-:W-:Y:S07]  /*e620*/  HMMA.16816.F32.BF16 R16, R156, R166, R16 ;  /* 0x000000a69c10723c */ /* 0x000fee0000041810 */
[----:B------:R-:W2:Y:S01]  /*e630*/  LDSM.16.M88.4 R156, [R212] ;  /* 0x00000000d49c783b */ /* 0x000ea20000000200 */
[C---:B---3--:R-:W-:Y:S07]  /*e640*/  HMMA.16816.F32.BF16 R4, R168.reuse, R172, R4 ;  /* 0x000000aca804723c */ /* 0x048fee0000041804 */
[----:B------:R-:W3:Y:S01]  /*e650*/  LDSM.16.M88.4 R164, [R220+0xd080] ;  /* 0x00d08000dca4783b */ /* 0x000ee20000000200 */
[C---:B------:R-:W-:Y:S07]  /*e660*/  HMMA.16816.F32.BF16 R8, R168.reuse, R174, R8 ;  /* 0x000000aea808723c */ /* 0x040fee0000041808 */
[----:B------:R-:W-:Y:S01]  /*e670*/  LDSM.16.M88.4 R172, [R214+0x1000] ;  /* 0x00100000d6ac783b */ /* 0x000fe20000000200 */
[C---:B-----5:R-:W-:Y:S08]  /*e680*/  HMMA.16816.F32.BF16 R12, R168.reuse, R152, R12 ;  /* 0x00000098a80c723c */ /* 0x060ff0000004180c */
[----:B------:R-:W-:Y:S01]  /*e690*/  HMMA.16816.F32.BF16 R16, R168, R154, R16 ;  /* 0x0000009aa810723c */ /* 0x000fe20000041810 */
[----:B------:R-:W5:Y:S07]  /*e6a0*/  LDSM.16.M88.4 R152, [R220+0xd880] ;  /* 0x00d88000dc98783b */ /* 0x000f6e0000000200 */
[C---:B----4-:R-:W-:Y:S01]  /*e6b0*/  HMMA.16816.F32.BF16 R4, R176.reuse, R180, R4 ;  /* 0x000000b4b004723c */ /* 0x050fe20000041804 */
[----:B------:R-:W4:Y:S07]  /*e6c0*/  LDSM.16.M88.4 R168, [R219+0x14080] ;  /* 0x01408000dba8783b */ /* 0x000f2e0000000200 */
[C---:B------:R-:W-:Y:S01]  /*e6d0*/  HMMA.16816.F32.BF16 R8, R176.reuse, R182, R8 ;  /* 0x000000b6b008723c */ /* 0x040fe20000041808 */
[----:B------:R-:W-:Y:S07]  /*e6e0*/  LDSM.16.M88.4 R180, [R225+0xe080] ;  /* 0x00e08000e1b4783b */ /* 0x000fee0000000200 */
[C---:B--2---:R-:W-:Y:S08]  /*e6f0*/  HMMA.16816.F32.BF16 R12, R176.reuse, R156, R12 ;  /* 0x0000009cb00c723c */ /* 0x044ff0000004180c */
[----:B------:R-:W-:Y:S01]  /*e700*/  HMMA.16816.F32.BF16 R16, R176, R158, R16 ;  /* 0x0000009eb010723c */ /* 0x000fe20000041810 */
[----:B------:R-:W2:Y:S07]  /*e710*/  LDSM.16.M88.4 R156, [R214+0x1800] ;  /* 0x00180000d69c783b */ /* 0x000eae0000000200 */
[C---:B---3--:R-:W-:Y:S01]  /*e720*/  HMMA.16816.F32.BF16 R4, R160.reuse, R164, R4 ;  /* 0x000000a4a004723c */ /* 0x048fe20000041804 */
[----:B------:R-:W3:Y:S07]  /*e730*/  LDSM.16.M88.4 R176, [R226+0x18080] ;  /* 0x01808000e2b0783b */ /* 0x000eee0000000200 */
[C---:B------:R-:W-:Y:S01]  /*e740*/  HMMA.16816.F32.BF16 R8, R160.reuse, R166, R8 ;  /* 0x000000a6a008723c */ /* 0x040fe20000041808 */
[----:B------:R-:W-:Y:S07]  /*e750*/  LDSM.16.M88.4 R164, [R211] ;  /* 0x00000000d3a4783b */ /* 0x000fee0000000200 */
        /* <DEDUP_REMOVED lines=9> */
[----:B------:R-:W2:Y:S07]  /*e7f0*/  LDSM.16.M88.4 R156, [R210] ;  /* 0x00000000d29c783b */ /* 0x000eae0000000200 */
[C---:B---3--:R-:W-:Y:S01]  /*e800*/  HMMA.16816.F32.BF16 R4, R176.reuse, R180, R4 ;  /* 0x000000b4b004723c */ /* 0x048fe20000041804 */
[----:B------:R-:W3:Y:S07]  /*e810*/  LDSM.16.M88.4 R168, [R221+0x18080] ;  /* 0x01808000dda8783b */ /* 0x000eee0000000200 */
[C---:B------:R-:W-:Y:S01]  /*e820*/  HMMA.16816.F32.BF16 R8, R176.reuse, R182, R8 ;  /* 0x000000b6b008723c */ /* 0x040fe20000041808 */
[----:B------:R-:W-:Y:S07]  /*e830*/  LDSM.16.M88.4 R180, [R214+0x2000] ;  /* 0x00200000d6b4783b */ /* 0x000fee0000000200 */
        /* <DEDUP_REMOVED lines=33> */
[C---:B------:R-:W-:Y:S08]  /*ea50*/  HMMA.16816.F32.BF16 R8, R168.reuse, R174, R8 ;  /* 0x000000aea808723c */ /* 0x040ff00000041808 */
[C---:B--2---:R-:W-:Y:S08]  /*ea60*/  HMMA.16816.F32.BF16 R12, R168.reuse, R156, R12 ;  /* 0x0000009ca80c723c */ /* 0x044ff0000004180c */
[----:B------:R-:W-:Y:S08]  /*ea70*/  HMMA.16816.F32.BF16 R16, R168, R158, R16 ;  /* 0x0000009ea810723c */ /* 0x000ff00000041810 */
[C---:B---3--:R-:W-:Y:S08]  /*ea80*/  HMMA.16816.F32.BF16 R4, R176.reuse, R180, R4 ;  /* 0x000000b4b004723c */ /* 0x048ff00000041804 */
[C---:B------:R-:W-:Y:S08]  /*ea90*/  HMMA.16816.F32.BF16 R8, R176.reuse, R182, R8 ;  /* 0x000000b6b008723c */ /* 0x040ff00000041808 */
[C---:B-----5:R-:W-:Y:S08]  /*eaa0*/  HMMA.16816.F32.BF16 R12, R176.reuse, R152, R12 ;  /* 0x00000098b00c723c */ /* 0x060ff0000004180c */
[----:B------:R-:W-:Y:S01]  /*eab0*/  HMMA.16816.F32.BF16 R16, R176, R154, R16 ;  /* 0x0000009ab010723c */ /* 0x000fe20000041810 */
[----:B------:R-:W2:Y:S01]  /*eac0*/  LDSM.16.M88.4 R152, [R214+0x3800] ;  /* 0x00380000d698783b */ /* 0x000ea20000000200 */
[----:B------:R-:W-:Y:S06]  /*ead0*/  DEPBAR.LE SB0, 0x0 ;  /* 0x000080000000791a */ /* 0x000fec0000000000 */
[C---:B----4-:R-:W-:Y:S01]  /*eae0*/  HMMA.16816.F32.BF16 R4, R160.reuse, R164, R4 ;  /* 0x000000a4a004723c */ /* 0x050fe20000041804 */
[----:B------:R-:W-:Y:S07]  /*eaf0*/  BAR.SYNC.DEFER_BLOCKING 0x0 ;  /* 0x0000000000007b1d */ /* 0x000fee0000010000 */
[C---:B------:R-:W-:Y:S11]  /*eb00*/  HMMA.16816.F32.BF16 R8, R160.reuse, R166, R8 ;  /* 0x000000a6a008723c */ /* 0x040ff60000041808 */
[----:B------:R-:W-:Y:S05]  /*eb10*/  @!UPT UIADD3 URZ, URZ, URZ, URZ ;  /* 0x0000003f3f3ff290 */ /* 0x000fea000fffe03f */
[----:B------:R-:W-:Y:S02]  /*eb20*/  FMUL.FTZ R192, R4, c[0x0][0x320] ;  /* 0x0000c80004c07a20 */ /* 0x000fe40000410000 */
[----:B------:R-:W-:Y:S02]  /*eb30*/  FMUL.FTZ R193, R7, c[0x0][0x320] ;  /* 0x0000c80007c17a20 */ /* 0x000fe40000410000 */
[----:B------:R-:W-:Y:S02]  /*eb40*/  FMUL.FTZ R195, R6, c[0x0][0x320] ;  /* 0x0000c80006c37a20 */ /* 0x000fe40000410000 */
[----:B------:R-:W1:Y:S01]  /*eb50*/  MUFU.TANH R192, R192 ;  /* 0x000000c000c07308 */ /* 0x000e620000002400 */
[----:B------:R-:W-:Y:S01]  /*eb60*/  FMUL.FTZ R184, R5, c[0x0][0x320] ;  /* 0x0000c80005b87a20 */ /* 0x000fe20000410000 */
[C---:B--2---:R-:W-:Y:S03]  /*eb70*/  HMMA.16816.F32.BF16 R12, R160.reuse, R152, R12 ;  /* 0x00000098a00c723c */ /* 0x044fe6000004180c */
[----:B------:R-:W-:Y:S02]  /*eb80*/  FMUL.FTZ R194, R8, c[0x0][0x320] ;  /* 0x0000c80008c27a20 */ /* 0x000fe40000410000 */
[----:B------:R-:W-:Y:S03]  /*eb90*/  FMUL.FTZ R196, R9, c[0x0][0x320] ;  /* 0x0000c80009c47a20 */ /* 0x000fe60000410000 */
[----:B------:R-:W-:Y:S01]  /*eba0*/  MUFU.TANH R193, R193 ;  /* 0x000000c100c17308 */ /* 0x000fe20000002400 */
[----:B------:R-:W-:Y:S03]  /*ebb0*/  HMMA.16816.F32.BF16 R16, R160, R154, R16 ;  /* 0x0000009aa010723c */ /* 0x000fe60000041810 */
[----:B------:R-:W-:Y:S02]  /*ebc0*/  FMUL.FTZ R199, R10, c[0x0][0x320] ;  /* 0x0000c8000ac77a20 */ /* 0x000fe40000410000 */
[----:B------:R-:W-:Y:S04]  /*ebd0*/  FMUL.FTZ R197, R11, c[0x0][0x320] ;  /* 0x0000c8000bc57a20 */ /* 0x000fe80000410000 */
[----:B------:R-:W2:Y:S03]  /*ebe0*/  MUFU.TANH R195, R195 ;  /* 0x000000c300c37308 */ /* 0x000ea60000002400 */
[----:B-1----:R-:W-:Y:S03]  /*ebf0*/  FMNMX.FTZ R3, R192, R149, !PT ;  /* 0x00000095c0037209 */ /* 0x002fe60007810000 */
[----:B------:R-:W-:Y:S02]  /*ec00*/  FMUL.FTZ R190, R12, c[0x0][0x320] ;  /* 0x0000c8000cbe7a20 */ /* 0x000fe40000410000 */
[----:B------:R-:W-:Y:S02]  /*ec10*/  FMUL.FTZ R188, R13, c[0x0][0x320] ;  /* 0x0000c8000dbc7a20 */ /* 0x000fe40000410000 */
[----:B------:R-:W1:Y:S01]  /*ec20*/  MUFU.TANH R184, R184 ;  /* 0x000000b800b87308 */ /* 0x000e620000002400 */
[----:B------:R-:W-:Y:S02]  /*ec30*/  FMUL.FTZ R191, R14, c[0x0][0x320] ;  /* 0x0000c8000ebf7a20 */ /* 0x000fe40000410000 */
[----:B------:R-:W-:Y:S02]  /*ec40*/  FMUL.FTZ R189, R15, c[0x0][0x320] ;  /* 0x0000c8000fbd7a20 */ /* 0x000fe40000410000 */
[----:B------:R-:W-:Y:S02]  /*ec50*/  FMUL.FTZ R186, R16, c[0x0][0x320] ;  /* 0x0000c80010ba7a20 */ /* 0x000fe40000410000 */
[----:B------:R-:W-:Y:S02]  /*ec60*/  FMUL.FTZ R18, R18, c[0x0][0x320] ;  /* 0x0000c80012127a20 */ /* 0x000fe40000410000 */
[----:B------:R-:W-:Y:S01]  /*ec70*/  FMUL.FTZ R17, R17, c[0x0][0x320] ;  /* 0x0000c80011117a20 */ /* 0x000fe20000410000 */
[----:B------:R-:W3:Y:S01]  /*ec80*/  MUFU.TANH R194, R194 ;  /* 0x000000c200c27308 */ /* 0x000ee20000002400 */
[----:B------:R-:W-:Y:S01]  /*ec90*/  FMUL.FTZ R19, R19, c[0x0][0x320] ;  /* 0x0000c80013137a20 */ /* 0x000fe20000410000 */
[----:B--2---:R-:W-:Y:S04]  /*eca0*/  FMNMX.FTZ R2, R195, R0, !PT ;  /* 0x00000000c3027209 */ /* 0x004fe80007810000 */
[----:B------:R-:W-:Y:S04]  /*ecb0*/  FMNMX.FTZ R2, R193, R2, !PT ;  /* 0x00000002c1027209 */ /* 0x000fe80007810000 */
[----:B------:R-:W2:Y:S01]  /*ecc0*/  MUFU.TANH R196, R196 ;  /* 0x000000c400c47308 */ /* 0x000ea20000002400 */
[----:B-1----:R-:W-:Y:S09]  /*ecd0*/  FMNMX.FTZ R3, R184, R3, !PT ;  /* 0x00000003b8037209 */ /* 0x002ff20007810000 */
[----:B------:R-:W1:Y:S01]  /*ece0*/  MUFU.TANH R199, R199 ;  /* 0x000000c700c77308 */ /* 0x000e620000002400 */
[----:B---3--:R-:W-:Y:S09]  /*ecf0*/  FMNMX.FTZ R3, R194, R3, !PT ;  /* 0x00000003c2037209 */ /* 0x008ff20007810000 */
[----:B------:R-:W3:Y:S01]  /*ed00*/  MUFU.TANH R197, R197 ;  /* 0x000000c500c57308 */ /* 0x000ee20000002400 */
[----:B--2---:R-:W-:Y:S09]  /*ed10*/  FMNMX.FTZ R3, R196, R3, !PT ;  /* 0x00000003c4037209 */ /* 0x004ff20007810000 */
        /* <DEDUP_REMOVED lines=10> */
[----:B------:R1:W3:Y:S01]  /*edc0*/  MUFU.TANH R151, R18 ;  /* 0x0000001200977308 */ /* 0x0002e20000002400 */
[----:B--2---:R-:W-:Y:S09]  /*edd0*/  FMNMX.FTZ R2, R189, R2, !PT ;  /* 0x00000002bd027209 */ /* 0x004ff20007810000 */
[----:B------:R-:W2:Y:S10]  /*ede0*/  MUFU.TANH R185, R17 ;  /* 0x0000001100b97308 */ /* 0x000eb40000002400 */
[----:B------:R-:W4:Y:S01]  /*edf0*/  MUFU.TANH R150, R19 ;  /* 0x0000001300967308 */ /* 0x000f220000002400 */
[----:B-1----:R-:W-:Y:S02]  /*ee00*/  FMNMX.FTZ R18, R186, R3, !PT ;  /* 0x00000003ba127209 */ /* 0x002fe40007810000 */
[----:B---3--:R-:W-:Y:S02]  /*ee10*/  FMNMX.FTZ R3, R151, R2, !PT ;  /* 0x0000000297037209 */ /* 0x008fe40007810000 */
[----:B--2---:R-:W-:Y:S02]  /*ee20*/  FMNMX.FTZ R16, R185, R18, !PT ;  /* 0x00000012b9107209 */ /* 0x004fe40007810000 */
[----:B----4-:R-:W-:Y:S03]  /*ee30*/  FMNMX.FTZ R7, R150, R3, !PT ;  /* 0x0000000396077209 */ /* 0x010fe60007810000 */
[----:B------:R-:W1:Y:S08]  /*ee40*/  SHFL.BFLY PT, R19, R16, 0x2, 0x1f ;  /* 0x0c401f0010137f89 */ /* 0x000e7000000e0000 */
[----:B------:R-:W2:Y:S01]  /*ee50*/  SHFL.BFLY PT, R2, R7, 0x2, 0x1f ;  /* 0x0c401f0007027f89 */ /* 0x000ea200000e0000 */
[----:B-1----:R-:W-:Y:S01]  /*ee60*/  FMNMX.FTZ R17, R16, R19, !PT ;  /* 0x0000001310117209 */ /* 0x002fe20007810000 */
[----:B------:R-:W-:Y:S01]  /*ee70*/  @P0 IMAD.WIDE.U32 R18, R233, c[0x0][0x1e0], RZ ;  /* 0x00007800e9120a25 */ /* 0x000fe200078e00ff */
[----:B------:R-:W-:Y:S05]  /*ee80*/  @P0 SHF.R.S32.HI R16, RZ, 0x1f, R233 ;  /* 0x0000001fff100819 */ /* 0x000fea00000114e9 */
[----:B------:R-:W1:Y:S01]  /*ee90*/  SHFL.BFLY PT, R148, R17, 0x1, 0x1f ;  /* 0x0c201f0011947f89 */ /* 0x000e6200000e0000 */
[----:B------:R-:W-:Y:S01]  /*eea0*/  @P0 IMAD R16, R16, c[0x0][0x1e0], RZ ;  /* 0x0000780010100a24 */ /* 0x000fe200078e02ff */
[----:B--2---:R-:W-:Y:S03]  /*eeb0*/  FMNMX.FTZ R4, R7, R2, !PT ;  /* 0x0000000207047209 */ /* 0x004fe60007810000 */
[----:B------:R-:W-:Y:S03]  /*eec0*/  @P0 IMAD R16, R233, c[0x0][0x1e4], R16 ;  /* 0x00007900e9100a24 */ /* 0x000fe600078e0210 */
[----:B------:R-:W2:Y:S02]  /*eed0*/  SHFL.BFLY PT, R3, R4, 0x1, 0x1f ;  /* 0x0c201f0004037f89 */ /* 0x000ea400000e0000 */
[----:B------:R-:W-:Y:S02]  /*eee0*/  @P0 IADD3 R19, R19, R16, RZ ;  /* 0x0000001013130210 */ /* 0x000fe40007ffe0ff */
[----:B-1----:R-:W-:Y:S02]  /*eef0*/  FMNMX.FTZ R148, R17, R148, !PT ;  /* 0x0000009411947209 */ /* 0x002fe40007810000 */
[----:B------:R-:W-:Y:S03]  /*ef00*/  @P0 LEA R17, P1, R18, R234, 0x5 ;  /* 0x000000ea12110211 */ /* 0x000fe600078228ff */
[----:B------:R-:W-:Y:S01]  /*ef10*/  FMUL.FTZ R187, R148, c[0x0][0x2d0] ;  /* 0x0000b40094bb7a20 */ /* 0x000fe20000410000 */
[----:B------:R-:W-:Y:S01]  /*ef20*/  @P0 LEA.HI.X R16, R18, R237, R19, 0x5, P1 ;  /* 0x000000ed12100211 */ /* 0x000fe200008f2c13 */
[----:B------:R-:W-:Y:S01]  /*ef30*/  FADD.FTZ R2, -R148, R149 ;  /* 0x0000009594027221 */ /* 0x000fe20000010100 */
[----:B--2---:R-:W-:Y:S01]  /*ef40*/  FMNMX.FTZ R3, R4, R3, !PT ;  /* 0x0000000304037209 */ /* 0x004fe20007810000 */
[--C-:B------:R-:W-:Y:S01]  /*ef50*/  FFMA.FTZ R245, R194, c[0x0][0x2d0], -R187.reuse ;  /* 0x0000b400c2f57a23 */ /* 0x100fe200000108bb */
[----:B------:R-:W-:Y:S01]  /*ef60*/  @P0 LEA R194, P1, R17, c[0x0][0x1c8], 0x1 ;  /* 0x0000720011c20a11 */ /* 0x000fe200078208ff */
[--C-:B------:R-:W-:Y:S02]  /*ef70*/  FFMA.FTZ R244, R184, c[0x0][0x2d0], -R187.reuse ;  /* 0x0000b400b8f47a23 */ /* 0x100fe400000108bb */
[C---:B------:R-:W-:Y:S02]  /*ef80*/  FMUL.FTZ R184, R3.reuse, c[0x0][0x2d0] ;  /* 0x0000b40003b87a20 */ /* 0x040fe40000410000 */
[----:B------:R-:W-:Y:S01]  /*ef90*/  FADD.FTZ R5, -R3, R0 ;  /* 0x0000000003057221 */ /* 0x000fe20000010100 */
[----:B------:R-:W-:Y:S01]  /*efa0*/  MUFU.EX2 R245, R245 ;  /* 0x000000f500f57308 */ /* 0x000fe20000000800 */
[----:B------:R-:W-:Y:S01]  /*efb0*/  FFMA.FTZ R243, R195, c[0x0][0x2d0], -R184 ;  /* 0x0000b400c3f37a23 */ /* 0x000fe200000108b8 */
[----:B------:R-:W-:Y:S01]  /*efc0*/  @P0 LEA.HI.X R195, R17, c[0x0][0x1cc], R16, 0x1, P1 ;  /* 0x0000730011c30a11 */ /* 0x000fe200008f0c10 */
[--C-:B------:R-:W-:Y:S02]  /*efd0*/  FFMA.FTZ R247, R192, c[0x0][0x2d0], -R187.reuse ;  /* 0x0000b400c0f77a23 */ /* 0x100fe400000108bb */
[--C-:B------:R-:W-:Y:S02]  /*efe0*/  FFMA.FTZ R242, R196, c[0x0][0x2d0], -R187.reuse ;  /* 0x0000b400c4f27a23 */ /* 0x100fe400000108bb */
[----:B------:R1:W-:Y:S01]  /*eff0*/  @P0 LDGSTS.E.BYPASS.LTC128B.128 [R232+0xc080], [R194.64], !P2 ;  /* 0x0c080000c2e80fae */ /* 0x0003e2000d101d44 */
[--C-:B------:R-:W-:Y:S02]  /*f000*/  FFMA.FTZ R240, R193, c[0x0][0x2d0], -R184.reuse ;  /* 0x0000b400c1f07a23 */ /* 0x100fe400000108b8 */
[--C-:B------:R-:W-:Y:S01]  /*f010*/  FFMA.FTZ R238, R199, c[0x0][0x2d0], -R184.reuse ;  /* 0x0000b400c7ee7a23 */ /* 0x100fe200000108b8 */
[----:B------:R-:W-:Y:S01]  /*f020*/  MUFU.EX2 R247, R247 ;  /* 0x000000f700f77308 */ /* 0x000fe20000000800 */
[--C-:B------:R-:W-:Y:S02]  /*f030*/  FFMA.FTZ R149, R197, c[0x0][0x2d0], -R184.reuse ;  /* 0x0000b400c5957a23 */ /* 0x100fe400000108b8 */
[----:B------:R-:W-:Y:S01]  /*f040*/  FMUL.FTZ R0, R5, c[0x0][0x2d0] ;  /* 0x0000b40005007a20 */ /* 0x000fe20000410000 */
[----:B------:R1:W-:Y:S01]  /*f050*/  @P0 LDGSTS.E.BYPASS.LTC128B.128 [R232+0xd080], [R194.64+0x80], !P5 ;  /* 0x0d080080c2e80fae */ /* 0x0003e2000e901d44 */
[----:B------:R-:W-:Y:S02]  /*f060*/  FMUL.FTZ R6, R2, c[0x0][0x2d0] ;  /* 0x0000b40002067a20 */ /* 0x000fe40000410000 */
[--C-:B------:R-:W-:Y:S02]  /*f070*/  FFMA.FTZ R246, R190, c[0x0][0x2d0], -R187.reuse ;  /* 0x0000b400bef67a23 */ /* 0x100fe400000108bb */
[--C-:B------:R-:W-:Y:S01]  /*f080*/  FFMA.FTZ R249, R188, c[0x0][0x2d0], -R187.reuse ;  /* 0x0000b400bcf97a23 */ /* 0x100fe200000108bb */
[----:B------:R-:W2:Y:S01]  /*f090*/  MUFU.EX2 R2, R6 ;  /* 0x0000000600027308 */ /* 0x000ea20000000800 */
[--C-:B------:R-:W-:Y:S01]  /*f0a0*/  FFMA.FTZ R248, R191, c[0x0][0x2d0], -R184.reuse ;  /* 0x0000b400bff87a23 */ /* 0x100fe200000108b8 */
[----:B------:R1:W-:Y:S01]  /*f0b0*/  @P0 LDGSTS.E.BYPASS.LTC128B.128 [R232+0xe080], [R194.64+0x100], !P4 ;  /* 0x0e080100c2e80fae */ /* 0x0003e2000e101d44 */
[--C-:B------:R-:W-:Y:S02]  /*f0c0*/  FFMA.FTZ R251, R189, c[0x0][0x2d0], -R184.reuse ;  /* 0x0000b400bdfb7a23 */ /* 0x100fe400000108b8 */
[--C-:B------:R-:W-:Y:S02]  /*f0d0*/  FFMA.FTZ R250, R186, c[0x0][0x2d0], -R187.reuse ;  /* 0x0000b400bafa7a23 */ /* 0x100fe400000108bb */
[----:B------:R-:W-:Y:S02]  /*f0e0*/  FFMA.FTZ R187, R185, c[0x0][0x2d0], -R187 ;  /* 0x0000b400b9bb7a23 */ /* 0x000fe400000108bb */
[--C-:B------:R-:W-:Y:S01]  /*f0f0*/  FFMA.FTZ R151, R151, c[0x0][0x2d0], -R184.reuse ;  /* 0x0000b40097977a23 */ /* 0x100fe200000108b8 */
[----:B------:R1:W-:Y:S01]  /*f100*/  @P0 LDGSTS.E.BYPASS.LTC128B.128 [R232+0xf080], [R194.64+0x180], !P3 ;  /* 0x0f080180c2e80fae */ /* 0x0003e2000d901d44 */
[----:B------:R-:W3:Y:S01]  /*f110*/  MUFU.EX2 R0, R0 ;  /* 0x0000000000007308 */ /* 0x000ee20000000800 */
[----:B------:R-:W-:Y:S06]  /*f120*/  FFMA.FTZ R184, R150, c[0x0][0x2d0], -R184 ;  /* 0x0000b40096b87a23 */ /* 0x000fec00000108b8 */
[----:B------:R-:W4:Y:S03]  /*f130*/  LDSM.16.MT88.4 R16, [R223+0x8080] ;  /* 0x00808000df10783b */ /* 0x000f260000004200 */
[----:B------:R-:W5:Y:S01]  /*f140*/  MUFU.EX2 R244, R244 ;  /* 0x000000f400f47308 */ /* 0x000f620000000800 */
[C---:B--2---:R-:W-:Y:S04]  /*f150*/  FMUL.FTZ R4, R2.reuse, R144 ;  /* 0x0000009002047220 */ /* 0x044fe80000410000 */
[----:B------:R-:W2:Y:S01]  /*f160*/  LDSM.16.MT88.4 R152, [R218+0x8080] ;  /* 0x00808000da98783b */ /* 0x000ea20000004200 */
[C---:B------:R-:W-:Y:S02]  /*f170*/  FMUL.FTZ R5, R2.reuse, R145 ;  /* 0x0000009102057220 */ /* 0x040fe40000410000 */
[C---:B------:R-:W-:Y:S02]  /*f180*/  FMUL.FTZ R8, R2.reuse, R140 ;  /* 0x0000008c02087220 */ /* 0x040fe40000410000 */
[----:B------:R-:W1:Y:S01]  /*f190*/  MUFU.EX2 R242, R242 ;  /* 0x000000f200f27308 */ /* 0x000e620000000800 */
[----:B------:R-:W-:Y:S02]  /*f1a0*/  FMUL.FTZ R9, R2, R141 ;  /* 0x0000008d02097220 */ /* 0x000fe40000410000 */
[----:B------:R-:W2:Y:S01]  /*f1b0*/  LDSM.16.MT88.4 R156, [R217+0x8080] ;  /* 0x00808000d99c783b */ /* 0x000ea20000004200 */
[C---:B---3--:R-:W-:Y:S02]  /*f1c0*/  FMUL.FTZ R6, R0.reuse, R146 ;  /* 0x0000009200067220 */ /* 0x048fe40000410000 */
[C---:B------:R-:W-:Y:S02]  /*f1d0*/  FMUL.FTZ R7, R0.reuse, R147 ;  /* 0x0000009300077220 */ /* 0x040fe40000410000 */
[C---:B------:R-:W-:Y:S02]  /*f1e0*/  FMUL.FTZ R10, R0.reuse, R142 ;  /* 0x0000008e000a7220 */ /* 0x040fe40000410000 */
[----:B------:R-:W-:Y:S01]  /*f1f0*/  MUFU.EX2 R243, R243 ;  /* 0x000000f300f37308 */ /* 0x000fe20000000800 */
[----:B------:R-:W-:Y:S01]  /*f200*/  FMUL.FTZ R11, R0, R143 ;  /* 0x0000008f000b7220 */ /* 0x000fe20000410000 */
[----:B------:R-:W-:Y:S01]  /*f210*/  LDSM.16.MT88.4 R160, [R217+0x8880] ;  /* 0x00888000d9a0783b */ /* 0x000fe20000004200 */
[----:B------:R-:W-:Y:S01]  /*f220*/  FMUL.FTZ R12, R2, R136 ;  /* 0x00000088020c7220 */ /* 0x000fe20000410000 */
[----:B-----5:R-:W-:Y:S01]  /*f230*/  F2FP.BF16.PACK_AB R144, R244, R247 ;  /* 0x000000f7f490723e */ /* 0x020fe200000010ff */
[----:B------:R-:W-:Y:S02]  /*f240*/  FMUL.FTZ R13, R2, R137 ;  /* 0x00000089020d7220 */ /* 0x000fe40000410000 */
[C---:B------:R-:W-:Y:S02]  /*f250*/  FMUL.FTZ R14, R0.reuse, R138 ;  /* 0x0000008a000e7220 */ /* 0x040fe40000410000 */
[----:B------:R-:W-:Y:S01]  /*f260*/  FMUL.FTZ R15, R0, R139 ;  /* 0x0000008b000f7220 */ /* 0x000fe20000410000 */
[----:B------:R-:W3:Y:S01]  /*f270*/  MUFU.EX2 R240, R240 ;  /* 0x000000f000f07308 */ /* 0x000ee20000000800 */
[----:B------:R-:W5:Y:S01]  /*f280*/  LDSM.16.MT88.4 R136, [R216+0x8080] ;  /* 0x00808000d888783b */ /* 0x000f620000004200 */
[----:B------:R-:W-:Y:S01]  /*f290*/  FMUL.FTZ R20, R2, R20 ;  /* 0x0000001402147220 */ /* 0x000fe20000410000 */
[----:B-1----:R-:W-:Y:S01]  /*f2a0*/  F2FP.BF16.PACK_AB R146, R242, R245 ;  /* 0x000000f5f292723e */ /* 0x002fe200000010ff */
[----:B------:R-:W-:Y:S02]  /*f2b0*/  FMUL.FTZ R21, R2, R21 ;  /* 0x0000001502157220 */ /* 0x000fe40000410000 */
[C---:B------:R-:W-:Y:S03]  /*f2c0*/  FMUL.FTZ R22, R0.reuse, R22 ;  /* 0x0000001600167220 */ /* 0x040fe60000410000 */
[----:B------:R-:W-:Y:S01]  /*f2d0*/  LDSM.16.MT88.4 R140, [R218+0x9080] ;  /* 0x00908000da8c783b */ /* 0x000fe20000004200 */
[----:B------:R-:W-:Y:S01]  /*f2e0*/  MUFU.EX2 R238, R238 ;  /* 0x000000ee00ee7308 */ /* 0x000fe20000000800 */
[----:B------:R-:W-:Y:S02]  /*f2f0*/  FMUL.FTZ R23, R0, R23 ;  /* 0x0000001700177220 */ /* 0x000fe40000410000 */
[C---:B------:R-:W-:Y:S02]  /*f300*/  FMUL.FTZ R24, R2.reuse, R24 ;  /* 0x0000001802187220 */ /* 0x040fe40000410000 */
[----:B------:R-:W-:Y:S02]  /*f310*/  FMUL.FTZ R25, R2, R25 ;  /* 0x0000001902197220 */ /* 0x000fe40000410000 */
[----:B------:R-:W-:Y:S01]  /*f320*/  LDSM.16.MT88.4 R164, [R216+0x8880] ;  /* 0x00888000d8a4783b */ /* 0x000fe20000004200 */
[C---:B------:R-:W-:Y:S02]  /*f330*/  FMUL.FTZ R26, R0.reuse, R26 ;  /* 0x0000001a001a7220 */ /* 0x040fe40000410000 */
[----:B------:R-:W1:Y:S01]  /*f340*/  MUFU.EX2 R149, R149 ;  /* 0x0000009500957308 */ /* 0x000e620000000800 */
[----:B------:R-:W-:Y:S02]  /*f350*/  FMUL.FTZ R27, R0, R27 ;  /* 0x0000001b001b7220 */ /* 0x000fe40000410000 */
[----:B------:R-:W-:Y:S01]  /*f360*/  FMUL.FTZ R28, R2, R28 ;  /* 0x0000001c021c7220 */ /* 0x000fe20000410000 */
[----:B---3--:R-:W-:Y:S01]  /*f370*/  F2FP.BF16.PACK_AB R145, R240, R243 ;  /* 0x000000f3f091723e */ /* 0x008fe200000010ff */
[----:B------:R-:W-:Y:S01]  /*f380*/  LDSM.16.MT88.4 R168, [R223+0x9880] ;  /* 0x00988000dfa8783b */ /* 0x000fe20000004200 */
[----:B------:R-:W-:Y:S02]  /*f390*/  FMUL.FTZ R29, R2, R29 ;  /* 0x0000001d021d7220 */ /* 0x000fe40000410000 */
[C---:B------:R-:W-:Y:S02]  /*f3a0*/  FMUL.FTZ R30, R0.reuse, R30 ;  /* 0x0000001e001e7220 */ /* 0x040fe40000410000 */
[----:B------:R-:W-:Y:S01]  /*f3b0*/  MUFU.EX2 R252, R187 ;  /* 0x000000bb00fc7308 */ /* 0x000fe20000000800 */
[----:B------:R-:W-:Y:S02]  /*f3c0*/  FMUL.FTZ R31, R0, R31 ;  /* 0x0000001f001f7220 */ /* 0x000fe40000410000 */
[----:B------:R-:W-:Y:S01]  /*f3d0*/  LDSM.16.MT88.4 R172, [R218+0x9880] ;  /* 0x00988000daac783b */ /* 0x000fe20000004200 */
[C---:B------:R-:W-:Y:S02]  /*f3e0*/  FMUL.FTZ R32, R2.reuse, R32 ;  /* 0x0000002002207220 */ /* 0x040fe40000410000 */
[----:B------:R-:W-:Y:S02]  /*f3f0*/  FMUL.FTZ R33, R2, R33 ;  /* 0x0000002102217220 */ /* 0x000fe40000410000 */
[C---:B------:R-:W-:Y:S02]  /*f400*/  FMUL.FTZ R34, R0.reuse, R34 ;  /* 0x0000002200227220 */ /* 0x040fe40000410000 */
[----:B------:R3:W-:Y:S01]  /*f410*/  MUFU.EX2 R150, R184 ;  /* 0x000000b800967308 */ /* 0x0007e20000000800 */
[----:B------:R-:W-:Y:S01]  /*f420*/  LDSM.16.MT88.4 R176, [R217+0x9880] ;  /* 0x00988000d9b0783b */ /* 0x000fe20000004200 */
[----:B------:R-:W-:Y:S01]  /*f430*/  FMUL.FTZ R35, R0, R35 ;  /* 0x0000002300237220 */ /* 0x000fe20000410000 */
[----:B-1----:R-:W-:Y:S01]  /*f440*/  F2FP.BF16.PACK_AB R147, R149, R238 ;  /* 0x000000ee9593723e */ /* 0x002fe200000010ff */
[C---:B------:R-:W-:Y:S02]  /*f450*/  FMUL.FTZ R36, R2.reuse, R36 ;  /* 0x0000002402247220 */ /* 0x040fe40000410000 */
[----:B------:R-:W-:Y:S03]  /*f460*/  FMUL.FTZ R37, R2, R37 ;  /* 0x0000002502257220 */ /* 0x000fe60000410000 */
[----:B------:R-:W-:Y:S01]  /*f470*/  LDSM.16.MT88.4 R180, [R216+0x9880] ;  /* 0x00988000d8b4783b */ /* 0x000fe20000004200 */
[C---:B------:R-:W-:Y:S01]  /*f480*/  FMUL.FTZ R38, R0.reuse, R38 ;  /* 0x0000002600267220 */ /* 0x040fe20000410000 */
[C---:B----4-:R-:W-:Y:S01]  /*f490*/  HMMA.16816.F32.BF16 R4, R144.reuse, R16, R4 ;  /* 0x000000109004723c */ /* 0x050fe20000041804 */
[----:B------:R-:W-:Y:S04]  /*f4a0*/  MUFU.EX2 R246, R246 ;  /* 0x000000f600f67308 */ /* 0x000fe80000000800 */
[----:B------:R-:W-:Y:S01]  /*f4b0*/  FMUL.FTZ R39, R0, R39 ;  /* 0x0000002700277220 */ /* 0x000fe20000410000 */
[----:B------:R-:W-:Y:S01]  /*f4c0*/  LDSM.16.MT88.4 R188, [R218+0xa880] ;  /* 0x00a88000dabc783b */ /* 0x000fe20000004200 */
[C---:B------:R-:W-:Y:S01]  /*f4d0*/  FMUL.FTZ R16, R2.reuse, R132 ;  /* 0x0000008402107220 */ /* 0x040fe20000410000 */
[C---:B------:R-:W-:Y:S03]  /*f4e0*/  HMMA.16816.F32.BF16 R8, R144.reuse, R18, R8 ;  /* 0x000000129008723c */ /* 0x040fe60000041808 */
[----:B------:R-:W1:Y:S01]  /*f4f0*/  MUFU.EX2 R249, R249 ;  /* 0x000000f900f97308 */ /* 0x000e620000000800 */
[----:B------:R-:W-:Y:S02]  /*f500*/  FMUL.FTZ R17, R2, R133 ;  /* 0x0000008502117220 */ /* 0x000fe40000410000 */
[----:B---3--:R-:W-:Y:S01]  /*f510*/  LDSM.16.MT88.4 R184, [R223+0xa880] ;  /* 0x00a88000dfb8783b */ /* 0x008fe20000004200 */
[C---:B------:R-:W-:Y:S01]  /*f520*/  FMUL.FTZ R18, R0.reuse, R134 ;  /* 0x0000008600127220 */ /* 0x040fe20000410000 */
[C---:B--2---:R-:W-:Y:S04]  /*f530*/  HMMA.16816.F32.BF16 R12, R144.reuse, R152, R12 ;  /* 0x00000098900c723c */ /* 0x044fe8000004180c */
[----:B------:R-:W-:Y:S01]  /*f540*/  FMUL.FTZ R19, R0, R135 ;  /* 0x0000008700137220 */ /* 0x000fe20000410000 */
[----:B------:R-:W-:Y:S01]  /*f550*/  MUFU.EX2 R248, R248 ;  /* 0x000000f800f87308 */ /* 0x000fe20000000800 */
[----:B------:R-:W2:Y:S01]  /*f560*/  LDSM.16.MT88.4 R132, [R223+0x9080] ;  /* 0x00908000df84783b */ /* 0x000ea20000004200 */
[C---:B------:R-:W-:Y:S02]  /*f570*/  FMUL.FTZ R40, R2.reuse, R40 ;  /* 0x0000002802287220 */ /* 0x040fe40000410000 */
[----:B------:R-:W-:Y:S02]  /*f580*/  FMUL.FTZ R41, R2, R41 ;  /* 0x0000002902297220 */ /* 0x000fe40000410000 */
[C---:B------:R-:W-:Y:S03]  /*f590*/  HMMA.16816.F32.BF16 R16, R144.reuse, R154, R16 ;  /* 0x0000009a9010723c */ /* 0x040fe60000041810 */
[----:B------:R-:W-:Y:S01]  /*f5a0*/  LDSM.16.MT88.4 R192, [R217+0xa880] ;  /* 0x00a88000d9c0783b */ /* 0x000fe20000004200 */
[C---:B------:R-:W-:Y:S01]  /*f5b0*/  FMUL.FTZ R42, R0.reuse, R42 ;  /* 0x0000002a002a7220 */ /* 0x040fe20000410000 */
[----:B------:R-:W3:Y:S01]  /*f5c0*/  MUFU.EX2 R251, R251 ;  /* 0x000000fb00fb7308 */ /* 0x000ee20000000800 */
[----:B------:R-:W-:Y:S02]  /*f5d0*/  FMUL.FTZ R43, R0, R43 ;  /* 0x0000002b002b7220 */ /* 0x000fe40000410000 */
[C---:B------:R-:W-:Y:S03]  /*f5e0*/  HMMA.16816.F32.BF16 R20, R144.reuse, R156, R20 ;  /* 0x0000009c9014723c */ /* 0x040fe60000041814 */
[----:B------:R-:W-:Y:S01]  /*f5f0*/  LDSM.16.MT88.4 R196, [R216+0xa880] ;  /* 0x00a88000d8c4783b */ /* 0x000fe20000004200 */
[C---:B------:R-:W-:Y:S01]  /*f600*/  FMUL.FTZ R44, R2.reuse, R44 ;  /* 0x0000002c022c7220 */ /* 0x040fe20000410000 */
[----:B-1----:R-:W-:Y:S01]  /*f610*/  F2FP.BF16.PACK_AB R152, R249, R246 ;  /* 0x000000f6f998723e */ /* 0x002fe200000010ff */
[----:B------:R-:W-:Y:S01]  /*f620*/  FMUL.FTZ R45, R2, R45 ;  /* 0x0000002d022d7220 */ /* 0x000fe20000410000 */
[----:B------:R-:W1:Y:S01]  /*f630*/  MUFU.EX2 R250, R250 ;  /* 0x000000fa00fa7308 */ /* 0x000e620000000800 */
[C---:B------:R-:W-:Y:S03]  /*f640*/  HMMA.16816.F32.BF16 R24, R144.reuse, R158, R24 ;  /* 0x0000009e9018723c */ /* 0x040fe60000041818 */
[----:B------:R-:W-:Y:S01]  /*f650*/  LDSM.16.MT88.4 R156, [R218+0x8880] ;  /* 0x00888000da9c783b */ /* 0x000fe20000004200 */
[C---:B------:R-:W-:Y:S02]  /*f660*/  FMUL.FTZ R46, R0.reuse, R46 ;  /* 0x0000002e002e7220 */ /* 0x040fe40000410000 */
[----:B------:R-:W-:Y:S02]  /*f670*/  FMUL.FTZ R47, R0, R47 ;  /* 0x0000002f002f7220 */ /* 0x000fe40000410000 */
[C---:B-----5:R-:W-:Y:S01]  /*f680*/  HMMA.16816.F32.BF16 R28, R144.reuse, R136, R28 ;  /* 0x00000088901c723c */ /* 0x060fe2000004181c */
[----:B------:R-:W4:Y:S02]  /*f690*/  MUFU.EX2 R151, R151 ;  /* 0x0000009700977308 */ /* 0x000f240000000800 */
[----:B------:R-:W-:Y:S01]  /*f6a0*/  LDSM.16.MT88.4 R200, [R223+0xb880] ;  /* 0x00b88000dfc8783b */ /* 0x000fe20000004200 */
[C---:B------:R-:W-:Y:S01]  /*f6b0*/  FMUL.FTZ R48, R2.reuse, R48 ;  /* 0x0000003002307220 */ /* 0x040fe20000410000 */
[----:B---3--:R-:W-:Y:S01]  /*f6c0*/  F2FP.BF16.PACK_AB R153, R251, R248 ;  /* 0x000000f8fb99723e */ /* 0x008fe200000010ff */
[----:B------:R-:W-:Y:S02]  /*f6d0*/  FMUL.FTZ R49, R2, R49 ;  /* 0x0000003102317220 */ /* 0x000fe40000410000 */
[C---:B------:R-:W-:Y:S03]  /*f6e0*/  HMMA.16816.F32.BF16 R32, R144.reuse, R138, R32 ;  /* 0x0000008a9020723c */ /* 0x040fe60000041820 */
[----:B------:R-:W3:Y:S01]  /*f6f0*/  LDSM.16.MT88.4 R136, [R217+0x9080] ;  /* 0x00908000d988783b */ /* 0x000ee20000004200 */
[C---:B------:R-:W-:Y:S02]  /*f700*/  FMUL.FTZ R50, R0.reuse, R50 ;  /* 0x0000003200327220 */ /* 0x040fe40000410000 */
[----:B------:R-:W-:Y:S01]  /*f710*/  FMUL.FTZ R51, R0, R51 ;  /* 0x0000003300337220 */ /* 0x000fe20000410000 */
[----:B-1----:R-:W-:Y:S01]  /*f720*/  F2FP.BF16.PACK_AB R154, R252, R250 ;  /* 0x000000fafc9a723e */ /* 0x002fe200000010ff */
[C---:B--2---:R-:W-:Y:S03]  /*f730*/  HMMA.16816.F32.BF16 R36, R144.reuse, R132, R36 ;  /* 0x000000849024723c */ /* 0x044fe60000041824 */
[----:B------:R-:W-:Y:S01]  /*f740*/  LDSM.16.MT88.4 R204, [R218+0xb880] ;  /* 0x00b88000dacc783b */ /* 0x000fe20000004200 */
[C---:B------:R-:W-:Y:S02]  /*f750*/  FMUL.FTZ R52, R2.reuse, R52 ;  /* 0x0000003402347220 */ /* 0x040fe40000410000 */
[----:B------:R-:W-:Y:S02]  /*f760*/  FMUL.FTZ R53, R2, R53 ;  /* 0x0000003502357220 */ /* 0x000fe40000410000 */
[C---:B------:R-:W-:Y:S03]  /*f770*/  HMMA.16816.F32.BF16 R40, R144.reuse, R134, R40 ;  /* 0x000000869028723c */ /* 0x040fe60000041828 */
[----:B------:R-:W1:Y:S01]  /*f780*/  LDSM.16.MT88.4 R132, [R216+0x9080] ;  /* 0x00908000d884783b */ /* 0x000e620000004200 */
[----:B------:R-:W-:Y:S01]  /*f790*/  FMUL.FTZ R54, R0, R54 ;  /* 0x0000003600367220 */ /* 0x000fe20000410000 */
[----:B----4-:R-:W-:Y:S01]  /*f7a0*/  F2FP.BF16.PACK_AB R155, R150, R151 ;  /* 0x00000097969b723e */ /* 0x010fe200000010ff */
[----:B------:R-:W-:Y:S02]  /*f7b0*/  FMUL.FTZ R55, R0, R55 ;  /* 0x0000003700377220 */ /* 0x000fe40000410000 */
[C---:B------:R-:W-:Y:S03]  /*f7c0*/  HMMA.16816.F32.BF16 R44, R144.reuse, R140, R44 ;  /* 0x0000008c902c723c */ /* 0x040fe6000004182c */
[----:B------:R-:W0:Y:S01]  /*f7d0*/  LDGDEPBAR ;  /* 0x00000000000079af */ /* 0x000e220000000000 */
[C---:B------:R-:W-:Y:S02]  /*f7e0*/  FMUL.FTZ R56, R2.reuse, R56 ;  /* 0x0000003802387220 */ /* 0x040fe40000410000 */
[----:B------:R-:W-:Y:S02]  /*f7f0*/  FMUL.FTZ R57, R2, R57 ;  /* 0x0000003902397220 */ /* 0x000fe40000410000 */
[C---:B------:R-:W-:Y:S03]  /*f800*/  HMMA.16816.F32.BF16 R48, R144.reuse, R142, R48 ;  /* 0x0000008e9030723c */ /* 0x040fe60000041830 */
[----:B------:R-:W2:Y:S01]  /*f810*/  LDSM.16.MT88.4 R140, [R223+0xa080] ;  /* 0x00a08000df8c783b */ /* 0x000ea20000004200 */
[C---:B------:R-:W-:Y:S02]  /*f820*/  FMUL.FTZ R58, R0.reuse, R58 ;  /* 0x0000003a003a7220 */ /* 0x040fe40000410000 */
[----:B------:R-:W-:Y:S02]  /*f830*/  FMUL.FTZ R59, R0, R59 ;  /* 0x0000003b003b7220 */ /* 0x000fe40000410000 */
[C---:B------:R-:W-:Y:S01]  /*f840*/  FMUL.FTZ R60, R2.reuse, R60 ;  /* 0x0000003c023c7220 */ /* 0x040fe20000410000 */
[C---:B---3--:R-:W-:Y:S03]  /*f850*/  HMMA.16816.F32.BF16 R52, R144.reuse, R136, R52 ;  /* 0x000000889034723c */ /* 0x048fe60000041834 */
[----:B------:R-:W-:Y:S02]  /*f860*/  FMUL.FTZ R61, R2, R61 ;  /* 0x0000003d023d7220 */ /* 0x000fe40000410000 */
[C---:B------:R-:W-:Y:S02]  /*f870*/  FMUL.FTZ R62, R0.reuse, R62 ;  /* 0x0000003e003e7220 */ /* 0x040fe40000410000 */
[----:B------:R-:W-:Y:S01]  /*f880*/  FMUL.FTZ R63, R0, R63 ;  /* 0x0000003f003f7220 */ /* 0x000fe20000410000 */
[C---:B------:R-:W-:Y:S01]  /*f890*/  HMMA.16816.F32.BF16 R56, R144.reuse, R138, R56 ;  /* 0x0000008a9038723c */ /* 0x040fe20000041838 */
[----:B------:R-:W3:Y:S03]  /*f8a0*/  LDSM.16.MT88.4 R136, [R218+0xa080] ;  /* 0x00a08000da88783b */ /* 0x000ee60000004200 */
[C---:B------:R-:W-:Y:S02]  /*f8b0*/  FMUL.FTZ R64, R2.reuse, R64 ;  /* 0x0000004002407220 */ /* 0x040fe40000410000 */
[----:B------:R-:W-:Y:S02]  /*f8c0*/  FMUL.FTZ R65, R2, R65 ;  /* 0x0000004102417220 */ /* 0x000fe40000410000 */
[C---:B-1----:R-:W-:Y:S04]  /*f8d0*/  HMMA.16816.F32.BF16 R60, R144.reuse, R132, R60 ;  /* 0x00000084903c723c */ /* 0x042fe8000004183c */
[C---:B------:R-:W-:Y:S02]  /*f8e0*/  FMUL.FTZ R66, R0.reuse, R66 ;  /* 0x0000004200427220 */ /* 0x040fe40000410000 */
[----:B------:R-:W-:Y:S02]  /*f8f0*/  FMUL.FTZ R67, R0, R67 ;  /* 0x0000004300437220 */ /* 0x000fe40000410000 */
[C---:B------:R-:W-:Y:S04]  /*f900*/  FMUL.FTZ R68, R2.reuse, R68 ;  /* 0x0000004402447220 */ /* 0x040fe80000410000 */
[----:B------:R-:W-:Y:S01]  /*f910*/  FMUL.FTZ R69, R2, R69 ;  /* 0x0000004502457220 */ /* 0x000fe20000410000 */
[C---:B------:R-:W-:Y:S01]  /*f920*/  HMMA.16816.F32.BF16 R64, R144.reuse, R134, R64 ;  /* 0x000000869040723c */ /* 0x040fe20000041840 */
[----:B------:R-:W1:Y:S02]  /*f930*/  LDSM.16.MT88.4 R132, [R217+0xa080] ;  /* 0x00a08000d984783b */ /* 0x000e640000004200 */
[C---:B------:R-:W-:Y:S02]  /*f940*/  FMUL.FTZ R70, R0.reuse, R70 ;  /* 0x0000004600467220 */ /* 0x040fe40000410000 */
[----:B------:R-:W-:Y:S02]  /*f950*/  FMUL.FTZ R71, R0, R71 ;  /* 0x0000004700477220 */ /* 0x000fe40000410000 */
[C---:B------:R-:W-:Y:S02]  /*f960*/  FMUL.FTZ R72, R2.reuse, R72 ;  /* 0x0000004802487220 */ /* 0x040fe40000410000 */
[----:B------:R-:W-:Y:S03]  /*f970*/  FMUL.FTZ R73, R2, R73 ;  /* 0x0000004902497220 */ /* 0x000fe60000410000 */
[C---:B--2---:R-:W-:Y:S03]  /*f980*/  HMMA.16816.F32.BF16 R68, R144.reuse, R140, R68 ;  /* 0x0000008c9044723c */ /* 0x044fe60000041844 */
[C---:B------:R-:W-:Y:S02]  /*f990*/  FMUL.FTZ R74, R0.reuse, R74 ;  /* 0x0000004a004a7220 */ /* 0x040fe40000410000 */
[----:B------:R-:W-:Y:S02]  /*f9a0*/  FMUL.FTZ R75, R0, R75 ;  /* 0x0000004b004b7220 */ /* 0x000fe40000410000 */
[C---:B------:R-:W-:Y:S02]  /*f9b0*/  FMUL.FTZ R76, R2.reuse, R76 ;  /* 0x0000004c024c7220 */ /* 0x040fe40000410000 */
[----:B------:R-:W-:Y:S03]  /*f9c0*/  FMUL.FTZ R77, R2, R77 ;  /* 0x0000004d024d7220 */ /* 0x000fe60000410000 */
[C---:B------:R-:W-:Y:S01]  /*f9d0*/  HMMA.16816.F32.BF16 R72, R144.reuse, R142, R72 ;  /* 0x0000008e9048723c */ /* 0x040fe20000041848 */
[----:B------:R-:W2:Y:S02]  /*f9e0*/  LDSM.16.MT88.4 R140, [R216+0xa080] ;  /* 0x00a08000d88c783b */ /* 0x000ea40000004200 */
[C---:B------:R-:W-:Y:S02]  /*f9f0*/  FMUL.FTZ R78, R0.reuse, R78 ;  /* 0x0000004e004e7220 */ /* 0x040fe40000410000 */
[----:B------:R-:W-:Y:S02]  /*fa00*/  FMUL.FTZ R79, R0, R79 ;  /* 0x0000004f004f7220 */ /* 0x000fe40000410000 */
[C---:B------:R-:W-:Y:S02]  /*fa10*/  FMUL.FTZ R80, R2.reuse, R80 ;  /* 0x0000005002507220 */ /* 0x040fe40000410000 */
[----:B------:R-:W-:Y:S03]  /*fa20*/  FMUL.FTZ R81, R2, R81 ;  /* 0x0000005102517220 */ /* 0x000fe60000410000 */
[C---:B---3--:R-:W-:Y:S03]  /*fa30*/  HMMA.16816.F32.BF16 R76, R144.reuse, R136, R76 ;  /* 0x00000088904c723c */ /* 0x048fe6000004184c */
[C---:B------:R-:W-:Y:S02]  /*fa40*/  FMUL.FTZ R82, R0.reuse, R82 ;  /* 0x0000005200527220 */ /* 0x040fe40000410000 */
[----:B------:R-:W-:Y:S02]  /*fa50*/  FMUL.FTZ R83, R0, R83 ;  /* 0x0000005300537220 */ /* 0x000fe40000410000 */
[C---:B------:R-:W-:Y:S02]  /*fa60*/  FMUL.FTZ R84, R2.reuse, R84 ;  /* 0x0000005402547220 */ /* 0x040fe40000410000 */
[----:B------:R-:W-:Y:S03]  /*fa70*/  FMUL.FTZ R85, R2, R85 ;  /* 0x0000005502557220 */ /* 0x000fe60000410000 */
[C---:B------:R-:W-:Y:S01]  /*fa80*/  HMMA.16816.F32.BF16 R80, R144.reuse, R138, R80 ;  /* 0x0000008a9050723c */ /* 0x040fe20000041850 */
[----:B------:R-:W3:Y:S02]  /*fa90*/  LDSM.16.MT88.4 R136, [R223+0xb080] ;  /* 0x00b08000df88783b */ /* 0x000ee40000004200 */
[C---:B------:R-:W-:Y:S02]  /*faa0*/  FMUL.FTZ R86, R0.reuse, R86 ;  /* 0x0000005600567220 */ /* 0x040fe40000410000 */
[----:B------:R-:W-:Y:S02]  /*fab0*/  FMUL.FTZ R87, R0, R87 ;  /* 0x0000005700577220 */ /* 0x000fe40000410000 */
[C---:B------:R-:W-:Y:S02]  /*fac0*/  FMUL.FTZ R88, R2.reuse, R88 ;  /* 0x0000005802587220 */ /* 0x040fe40000410000 */
[----:B------:R-:W-:Y:S03]  /*fad0*/  FMUL.FTZ R89, R2, R89 ;  /* 0x0000005902597220 */ /* 0x000fe60000410000 */
[C---:B-1----:R-:W-:Y:S03]  /*fae0*/  HMMA.16816.F32.BF16 R84, R144.reuse, R132, R84 ;  /* 0x000000849054723c */ /* 0x042fe60000041854 */
[C---:B------:R-:W-:Y:S02]  /*faf0*/  FMUL.FTZ R90, R0.reuse, R90 ;  /* 0x0000005a005a7220 */ /* 0x040fe40000410000 */
[----:B------:R-:W-:Y:S02]  /*fb00*/  FMUL.FTZ R91, R0, R91 ;  /* 0x0000005b005b7220 */ /* 0x000fe40000410000 */
[C---:B------:R-:W-:Y:S02]  /*fb10*/  FMUL.FTZ R92, R2.reuse, R92 ;  /* 0x0000005c025c7220 */ /* 0x040fe40000410000 */
[----:B------:R-:W-:Y:S03]  /*fb20*/  FMUL.FTZ R93, R2, R93 ;  /* 0x0000005d025d7220 */ /* 0x000fe60000410000 */
        /* <DEDUP_REMOVED lines=32> */
[C---:B------:R-:W-:Y:S03]  /*fd30*/  FMUL.FTZ R125, R2.reuse, R125 ;  /* 0x0000007d027d7220 */ /* 0x040fe60000410000 */
[C---:B------:R-:W-:Y:S01]  /*fd40*/  HMMA.16816.F32.BF16 R112, R144.reuse, R134, R112 ;  /* 0x000000869070723c */ /* 0x040fe20000041870 */
[----:B------:R-:W1:Y:S02]  /*fd50*/  LDSM.16.MT88.4 R132, [R223+0x8880] ;  /* 0x00888000df84783b */ /* 0x000e640000004200 */
[C---:B------:R-:W-:Y:S02]  /*fd60*/  FMUL.FTZ R116, R2.reuse, R116 ;  /* 0x0000007402747220 */ /* 0x040fe40000410000 */
[----:B------:R-:W-:Y:S02]  /*fd70*/  FMUL.FTZ R117, R2, R117 ;  /* 0x0000007502757220 */ /* 0x000fe40000410000 */
[C---:B------:R-:W-:Y:S02]  /*fd80*/  FMUL.FTZ R118, R0.reuse, R118 ;  /* 0x0000007600767220 */ /* 0x040fe40000410000 */
[C---:B------:R-:W-:Y:S03]  /*fd90*/  FMUL.FTZ R119, R0.reuse, R119 ;  /* 0x0000007700777220 */ /* 0x040fe60000410000 */
[C---:B------:R-:W-:Y:S02]  /*fda0*/  FMUL.FTZ R126, R0.reuse, R126 ;  /* 0x0000007e007e7220 */ /* 0x040fe40000410000 */
[----:B------:R-:W-:Y:S02]  /*fdb0*/  FMUL.FTZ R127, R0, R127 ;  /* 0x0000007f007f7220 */ /* 0x000fe40000410000 */
[C---:B--2---:R-:W-:Y:S03]  /*fdc0*/  HMMA.16816.F32.BF16 R116, R144.reuse, R140, R116 ;  /* 0x0000008c9074723c */ /* 0x044fe60000041874 */
[C---:B------:R-:W-:Y:S02]  /*fdd0*/  FMUL.FTZ R120, R2.reuse, R120 ;  /* 0x0000007802787220 */ /* 0x040fe40000410000 */
[----:B------:R-:W-:Y:S02]  /*fde0*/  FMUL.FTZ R121, R2, R121 ;  /* 0x0000007902797220 */ /* 0x000fe40000410000 */
[C---:B------:R-:W-:Y:S02]  /*fdf0*/  FMUL.FTZ R122, R0.reuse, R122 ;  /* 0x0000007a007a7220 */ /* 0x040fe40000410000 */
[----:B------:R-:W-:Y:S03]  /*fe00*/  FMUL.FTZ R123, R0, R123 ;  /* 0x0000007b007b7220 */ /* 0x000fe60000410000 */
[C---:B------:R-:W-:Y:S02]  /*fe10*/  FMUL.FTZ R128, R2.reuse, R128 ;  /* 0x0000008002807220 */ /* 0x040fe40000410000 */
[----:B------:R-:W-:Y:S02]  /*fe20*/  FMUL.FTZ R129, R2, R129 ;  /* 0x0000008102817220 */ /* 0x000fe40000410000 */
[C---:B------:R-:W-:Y:S03]  /*fe30*/  HMMA.16816.F32.BF16 R120, R144.reuse, R142, R120 ;  /* 0x0000008e9078723c */ /* 0x040fe60000041878 */
[C---:B------:R-:W-:Y:S02]  /*fe40*/  FMUL.FTZ R130, R0.reuse, R130 ;  /* 0x0000008200827220 */ /* 0x040fe40000410000 */
[----:B------:R-:W-:Y:S02]  /*fe50*/  FMUL.FTZ R131, R0, R131 ;  /* 0x0000008300837220 */ /* 0x000fe40000410000 */
[----:B------:R-:W-:Y:S01]  /*fe60*/  FFMA.FTZ R247, R2, R241, R247 ;  /* 0x000000f102f77223 */ /* 0x000fe200000100f7 */
[C---:B---3--:R-:W-:Y:S04]  /*fe70*/  HMMA.16816.F32.BF16 R124, R144.reuse, R136, R124 ;  /* 0x00000088907c723c */ /* 0x048fe8000004187c */
[----:B------:R-:W-:Y:S01]  /*fe80*/  FFMA.FTZ R243, R0, R239, R243 ;  /* 0x000000ef00f37223 */ /* 0x000fe200000100f3 */
[----:B------:R-:W-:Y:S01]  /*fe90*/  MOV R0, R3 ;  /* 0x0000000300007202 */ /* 0x000fe20000000f00 */
[----:B------:R-:W-:Y:S02]  /*fea0*/  FADD.FTZ R244, R244, R247 ;  /* 0x000000f7f4f47221 */ /* 0x000fe40000010000 */
[----:B------:R-:W-:Y:S04]  /*feb0*/  HMMA.16816.F32.BF16 R128, R144, R138, R128 ;  /* 0x0000008a9080723c */ /* 0x000fe80000041880 */
[----:B------:R-:W-:Y:S04]  /*fec0*/  FADD.FTZ R243, R240, R243 ;  /* 0x000000f3f0f37221 */ /* 0x000fe80000010000 */
[C---:B-1----:R-:W-:Y:S05]  /*fed0*/  HMMA.16816.F32.BF16 R144, R152.reuse, R132, R4 ;  /* 0x000000849890723c */ /* 0x042fea0000041804 */
[----:B------:R-:W-:Y:S03]  /*fee0*/  FADD.FTZ R238, R238, R243 ;  /* 0x000000f3eeee7221 */ /* 0x000fe60000010000 */
[C---:B------:R-:W-:Y:S04]  /*fef0*/  HMMA.16816.F32.BF16 R140, R152.reuse, R134, R8 ;  /* 0x00000086988c723c */ /* 0x040fe80000041808 */
[----:B------:R-:W-:Y:S04]  /*ff00*/  FADD.FTZ R149, R149, R238 ;  /* 0x000000ee95957221 */ /* 0x000fe80000010000 */
[C---:B------:R-:W-:Y:S04]  /*ff10*/  HMMA.16816.F32.BF16 R136, R152.reuse, R156, R12 ;  /* 0x0000009c9888723c */ /* 0x040fe8000004180c */
[----:B------:R-:W-:Y:S01]  /*ff20*/  FADD.FTZ R248, R248, R149 ;  /* 0x00000095f8f87221 */ /* 0x000fe20000010000 */
[----:B------:R-:W-:Y:S03]  /*ff30*/  MOV R149, R148 ;  /* 0x0000009400957202 */ /* 0x000fe60000000f00 */
[C---:B------:R-:W-:Y:S01]  /*ff40*/  HMMA.16816.F32.BF16 R132, R152.reuse, R158, R16 ;  /* 0x0000009e9884723c */ /* 0x040fe20000041810 */
[----:B------:R-:W1:Y:S03]  /*ff50*/  LDSM.16.MT88.4 R16, [R217+0xb880] ;  /* 0x00b88000d910783b */ /* 0x000e660000004200 */
[----:B------:R-:W-:Y:S04]  /*ff60*/  FADD.FTZ R248, R251, R248 ;  /* 0x000000f8fbf87221 */ /* 0x000fe80000010000 */
[C---:B------:R-:W-:Y:S01]  /*ff70*/  HMMA.16816.F32.BF16 R20, R152.reuse, R160, R20 ;  /* 0x000000a09814723c */ /* 0x040fe20000041814 */
[----:B------:R-:W2:Y:S03]  /*ff80*/  LDSM.16.MT88.4 R156, [R216+0xb880] ;  /* 0x00b88000d89c783b */ /* 0x000ea60000004200 */
[----:B------:R-:W-:Y:S04]  /*ff90*/  FADD.FTZ R151, R151, R248 ;  /* 0x000000f897977221 */ /* 0x000fe80000010000 */
[C---:B------:R-:W-:Y:S04]  /*ffa0*/  HMMA.16816.F32.BF16 R24, R152.reuse, R162, R24 ;  /* 0x000000a29818723c */ /* 0x040fe80000041818 */
[----:B------:R-:W-:Y:S04]  /*ffb0*/  FADD.FTZ R239, R150, R151 ;  /* 0x0000009796ef7221 */ /* 0x000fe80000010000 */
        /* <DEDUP_REMOVED lines=22> */
[C---:B-1----:R-:W-:Y:S07]  /*10120*/  HMMA.16816.F32.BF16 R116, R152.reuse, R16, R116 ;  /* 0x000000109874723c */ /* 0x042fee0000041874 */
[----:B------:R-:W-:Y:S01]  /*10130*/  FADD.FTZ R17, R245, R244 ;  /* 0x000000f4f5117221 */ /* 0x000fe20000010000 */
[C---:B------:R-:W-:Y:S04]  /*10140*/  HMMA.16816.F32.BF16 R120, R152.reuse, R18, R120 ;  /* 0x000000129878723c */ /* 0x040fe80000041878 */
[----:B------:R-:W-:Y:S04]  /*10150*/  FADD.FTZ R17, R242, R17 ;  /* 0x00000011f2117221 */ /* 0x000fe80000010000 */
[C---:B--2---:R-:W-:Y:S04]  /*10160*/  HMMA.16816.F32.BF16 R124, R152.reuse, R156, R124 ;  /* 0x0000009c987c723c */ /* 0x044fe8000004187c */
[----:B------:R-:W-:Y:S04]  /*10170*/  FADD.FTZ R246, R246, R17 ;  /* 0x00000011f6f67221 */ /* 0x000fe80000010000 */
[----:B------:R-:W-:Y:S04]  /*10180*/  HMMA.16816.F32.BF16 R128, R152, R158, R128 ;  /* 0x0000009e9880723c */ /* 0x000fe80000041880 */
[----:B------:R-:W-:Y:S04]  /*10190*/  FADD.FTZ R249, R249, R246 ;  /* 0x000000f6f9f97221 */ /* 0x000fe80000010000 */
[----:B------:R-:W-:Y:S04]  /*101a0*/  FADD.FTZ R249, R250, R249 ;  /* 0x000000f9faf97221 */ /* 0x000fe80000010000 */
[----:B------:R-:W-:Y:S01]  /*101b0*/  FADD.FTZ R241, R252, R249 ;  /* 0x000000f9fcf17221 */ /* 0x000fe20000010000 */
[----:B------:R-:W-:-:S05]  /*101c0*/  @P0 BRA `(.L_x_138) ;  /* 0xffffe0f000000947 */ /* 0x000fca000383ffff */
.L_x_137:
[----:B------:R-:W1:Y:S01]  /*101d0*/  SHFL.BFLY PT, R0, R239, 0x2, 0x1f ;  /* 0x0c401f00ef007f89 */ /* 0x000e6200000e0000 */
[----:B------:R-:W-:-:S02]  /*101e0*/  MOV R2, RZ ;  /* 0x000000ff00027202 */ /* 0x000fc40000000f00 */
[----:B------:R-:W-:Y:S01]  /*101f0*/  MOV R4, RZ ;  /* 0x000000ff00047202 */ /* 0x000fe20000000f00 */
[----:B------:R-:W2:Y:S01]  /*10200*/  SHFL.BFLY PT, R6, R241, 0x2, 0x1f ;  /* 0x0c401f00f1067f89 */ /* 0x000ea200000e0000 */
[----:B------:R-:W-:Y:S02]  /*10210*/  MOV R10, 0xff800000 ;  /* 0xff800000000a7802 */ /* 0x000fe40000000f00 */
[----:B------:R-:W-:Y:S02]  /*10220*/  MOV R12, 0xff800000 ;  /* 0xff800000000c7802 */ /* 0x000fe40000000f00 */
[----:B------:R-:W-:Y:S01]  /*10230*/  PLOP3.LUT P2, PT, PT, PT, PT, 0x8, 0x0 ;  /* 0x000000000000781c */ /* 0x000fe20003f4e170 */
[----:B-1----:R-:W-:Y:S02]  /*10240*/  FADD.FTZ R7, R0, R239 ;  /* 0x000000ef00077221 */ /* 0x002fe40000010000 */
[----:B--2---:R-:W-:-:S03]  /*10250*/  FADD.FTZ R6, R6, R241 ;  /* 0x000000f106067221 */ /* 0x004fc60000010000 */
[----:B------:R-:W1:Y:S04]  /*10260*/  SHFL.BFLY PT, R0, R7, 0x1, 0x1f ;  /* 0x0c201f0007007f89 */ /* 0x000e6800000e0000 */
[----:B------:R-:W2:Y:S01]  /*10270*/  SHFL.BFLY PT, R5, R6, 0x1, 0x1f ;  /* 0x0c201f0006057f89 */ /* 0x000ea200000e0000 */
[----:B-1----:R-:W-:Y:S02]  /*10280*/  FADD.FTZ R0, R0, R7 ;  /* 0x0000000700007221 */ /* 0x002fe40000010000 */
[----:B--2---:R-:W-:-:S03]  /*10290*/  FADD.FTZ R5, R6, R5 ;  /* 0x0000000506057221 */ /* 0x004fc60000010000 */
[----:B------:R-:W-:Y:S02]  /*102a0*/  FSETP.NE.FTZ.AND P0, PT, R0, RZ, PT ;  /* 0x000000ff0000720b */ /* 0x000fe40003f15000 */
[----:B------:R-:W-:-:S11]  /*102b0*/  FSETP.NE.FTZ.AND P1, PT, R5, RZ, PT ;  /* 0x000000ff0500720b */ /* 0x000fd60003f35000 */
[----:B------:R-:W1:Y:S01]  /*102c0*/  @P0 MUFU.RCP R2, R0 ;  /* 0x0000000000020308 */ /* 0x000e620000001000 */
[----:B------:R-:W-:Y:S02]  /*102d0*/  @P0 MOV R16, 0x3f317218 ;  /* 0x3f31721800100802 */ /* 0x000fe40000000f00 */
[----:B------:R-:W-:-:S05]  /*102e0*/  @P1 MOV R14, 0x3f317218 ;  /* 0x3f317218000e1802 */ /* 0x000fca0000000f00 */
[----:B------:R-:W2:Y:S01]  /*102f0*/  @P1 MUFU.RCP R4, R5 ;  /* 0x0000000500041308 */ /* 0x000ea20000001000 */
[----:B------:R-:W-:-:S07]  /*10300*/  @P1 FMUL.FTZ R14, R14, c[0x0][0x2d0] ;  /* 0x0000b4000e0e1a20 */ /* 0x000fce0000410000 */
[----:B------:R-:W3:Y:S01]  /*10310*/  @P0 MUFU.LG2 R0, R0 ;  /* 0x0000000000000308 */ /* 0x000ee20000000c00 */
[C---:B-1----:R-:W-:Y:S02]  /*10320*/  FMUL.FTZ R146, R2.reuse, R146 ;  /* 0x0000009202927220 */ /* 0x042fe40000410000 */
[C---:B------:R-:W-:Y:S02]  /*10330*/  FMUL.FTZ R147, R2.reuse, R147 ;  /* 0x0000009302937220 */ /* 0x040fe40000410000 */
[C---:B------:R-:W-:Y:S02]  /*10340*/  FMUL.FTZ R142, R2.reuse, R142 ;  /* 0x0000008e028e7220 */ /* 0x040fe40000410000 */
[----:B------:R-:W-:Y:S01]  /*10350*/  FMUL.FTZ R143, R2, R143 ;  /* 0x0000008f028f7220 */ /* 0x000fe20000410000 */
[----:B------:R-:W1:Y:S01]  /*10360*/  @P1 MUFU.LG2 R5, R5 ;  /* 0x0000000500051308 */ /* 0x000e620000000c00 */
[C---:B--2---:R-:W-:Y:S02]  /*10370*/  FMUL.FTZ R144, R4.reuse, R144 ;  /* 0x0000009004907220 */ /* 0x044fe40000410000 */
[----:B------:R-:W-:-:S02]  /*10380*/  FMUL.FTZ R145, R4, R145 ;  /* 0x0000009104917220 */ /* 0x000fc40000410000 */
[C---:B------:R-:W-:Y:S02]  /*10390*/  FMUL.FTZ R140, R4.reuse, R140 ;  /* 0x0000008c048c7220 */ /* 0x040fe40000410000 */
[----:B------:R-:W-:Y:S02]  /*103a0*/  FMUL.FTZ R141, R4, R141 ;  /* 0x0000008d048d7220 */ /* 0x000fe40000410000 */
[----:B---3--:R-:W-:Y:S02]  /*103b0*/  @P0 FMUL.FTZ R15, R0, 0.69314718246459960938 ;  /* 0x3f317218000f0820 */ /* 0x008fe40000410000 */
[----:B------:R-:W-:Y:S02]  /*103c0*/  @P0 FMUL.FTZ R0, R16, c[0x0][0x2d0] ;  /* 0x0000b40010000a20 */ /* 0x000fe40000410000 */
[C---:B------:R-:W-:Y:S02]  /*103d0*/  FMUL.FTZ R136, R4.reuse, R136 ;  /* 0x0000008804887220 */ /* 0x040fe40000410000 */
[----:B------:R-:W-:-:S02]  /*103e0*/  FMUL.FTZ R137, R4, R137 ;  /* 0x0000008904897220 */ /* 0x000fc40000410000 */
[----:B-1----:R-:W-:Y:S02]  /*103f0*/  @P1 FMUL.FTZ R5, R5, 0.69314718246459960938 ;  /* 0x3f31721805051820 */ /* 0x002fe40000410000 */
        /* <DEDUP_REMOVED lines=120> */
.L_x_76:
[----:B------:R-:W-:Y:S01]  /*10b80*/  ULDC.64 UR4, c[0x0][0x118] ;  /* 0x0000460000047ab9 */ /* 0x000fe20000000a00 */
[----:B------:R-:W-:Y:S01]  /*10b90*/  SHF.R.S32.HI R0, RZ, 0x1f, R227 ;  /* 0x0000001fff007819 */ /* 0x000fe200000114e3 */
[----:B------:R-:W-:Y:S05]  /*10ba0*/  @P2 BRA `(.L_x_139) ;  /* 0x00001a8000002947 */ /* 0x000fea0003800000 */
[----:B------:R-:W1:Y:S01]  /*10bb0*/  S2R R2, SR_TID.X ;  /* 0x0000000000027919 */ /* 0x000e620000002100 */
[----:B------:R-:W-:Y:S02]  /*10bc0*/  F2FP.BF16.PACK_AB R6, R7, R6 ;  /* 0x000000060706723e */ /* 0x000fe400000010ff */
[----:B------:R-:W-:Y:S01]  /*10bd0*/  F2FP.BF16.PACK_AB R11, R11, R8 ;  /* 0x000000080b0b723e */ /* 0x000fe200000010ff */
[----:B------:R-:W-:Y:S01]  /*10be0*/  BAR.SYNC.DEFER_BLOCKING 0x1, 0x100 ;  /* 0x0044000000007b1d */ /* 0x000fe20000010000 */
        /* <DEDUP_REMOVED lines=10> */
[----:B-1----:R-:W-:Y:S02]  /*10c90*/  SHF.R.S32.HI R3, RZ, 0x1f, R2 ;  /* 0x0000001fff037819 */ /* 0x002fe40000011402 */
[----:B------:R-:W-:Y:S02]  /*10ca0*/  F2FP.BF16.PACK_AB R24, R25, R24 ;  /* 0x000000181918723e */ /* 0x000fe400000010ff */
[----:B------:R-:W-:Y:S02]  /*10cb0*/  LEA.HI R5, R3, R2, RZ, 0x2 ;  /* 0x0000000203057211 */ /* 0x000fe400078f10ff */
[----:B------:R-:W-:Y:S02]  /*10cc0*/  F2FP.BF16.PACK_AB R26, R27, R26 ;  /* 0x0000001a1b1a723e */ /* 0x000fe400000010ff */
[----:B------:R-:W-:-:S02]  /*10cd0*/  SHF.R.S32.HI R14, RZ, 0x2, R5 ;  /* 0x00000002ff0e7819 */ /* 0x000fc40000011405 */
[----:B------:R-:W-:Y:S02]  /*10ce0*/  SHF.R.S32.HI R7, RZ, 0x1f, R5 ;  /* 0x0000001fff077819 */ /* 0x000fe40000011405 */
[----:B------:R-:W-:Y:S02]  /*10cf0*/  LOP3.LUT R5, R5, 0xfffffffc, RZ, 0xc0, !PT ;  /* 0xfffffffc05057812 */ /* 0x000fe400078ec0ff */
[----:B------:R-:W-:Y:S02]  /*10d00*/  LEA.HI R7, R7, R14, RZ, 0x3 ;  /* 0x0000000e07077211 */ /* 0x000fe400078f18ff */
[----:B------:R-:W-:Y:S01]  /*10d10*/  F2FP.BF16.PACK_AB R28, R29, R28 ;  /* 0x0000001c1d1c723e */ /* 0x000fe200000010ff */
[----:B------:R-:W-:Y:S01]  /*10d20*/  IMAD.IADD R18, R2, 0x1, -R5 ;  /* 0x0000000102127824 */ /* 0x000fe200078e0a05 */
[----:B------:R-:W-:Y:S02]  /*10d30*/  LOP3.LUT R7, R7, 0xfffffff8, RZ, 0xc0, !PT ;  /* 0xfffffff807077812 */ /* 0x000fe400078ec0ff */
[----:B------:R-:W-:-:S02]  /*10d40*/  F2FP.BF16.PACK_AB R30, R31, R30 ;  /* 0x0000001e1f1e723e */ /* 0x000fc400000010ff */
[----:B------:R-:W-:Y:S01]  /*10d50*/  F2FP.BF16.PACK_AB R32, R33, R32 ;  /* 0x000000202120723e */ /* 0x000fe200000010ff */
[----:B------:R-:W-:Y:S01]  /*10d60*/  IMAD.IADD R14, R14, 0x1, -R7 ;  /* 0x000000010e0e7824 */ /* 0x000fe200078e0a07 */
[----:B------:R-:W-:Y:S02]  /*10d70*/  LEA.HI R7, R3, R2, RZ, 0x5 ;  /* 0x0000000203077211 */ /* 0x000fe400078f28ff */
[----:B------:R-:W-:Y:S01]  /*10d80*/  F2FP.BF16.PACK_AB R34, R35, R34 ;  /* 0x000000222322723e */ /* 0x000fe200000010ff */
[C---:B------:R-:W-:Y:S01]  /*10d90*/  IMAD.SHL.U32 R16, R14.reuse, 0x40, RZ ;  /* 0x000000400e107824 */ /* 0x040fe200078e00ff */
[----:B------:R-:W-:Y:S02]  /*10da0*/  SHF.R.S32.HI R15, RZ, 0x5, R7 ;  /* 0x00000005ff0f7819 */ /* 0x000fe40000011407 */
[----:B------:R-:W-:Y:S02]  /*10db0*/  LOP3.LUT R8, R14, 0x1, RZ, 0xc0, !PT ;  /* 0x000000010e087812 */ /* 0x000fe400078ec0ff */
[----:B------:R-:W-:Y:S01]  /*10dc0*/  LOP3.LUT R16, R16, 0x1c0, RZ, 0xc0, !PT ;  /* 0x000001c010107812 */ /* 0x000fe200078ec0ff */
[----:B------:R-:W-:Y:S01]  /*10dd0*/  IMAD R5, R15, 0x200, R18 ;  /* 0x000002000f057824 */ /* 0x000fe200078e0212 */
[----:B------:R-:W-:-:S02]  /*10de0*/  ISETP.NE.U32.AND P0, PT, R8, 0x1, PT ;  /* 0x000000010800780c */ /* 0x000fc40003f05070 */
[----:B------:R-:W-:Y:S02]  /*10df0*/  LEA.HI R16, R16, R16, RZ, 0x1d ;  /* 0x0000001010107211 */ /* 0x000fe400078fe8ff */
[----:B------:R-:W-:Y:S01]  /*10e00*/  R2P PR, R14, 0x6 ;  /* 0x000000060e007804 */ /* 0x000fe20000000000 */
[----:B------:R-:W-:Y:S01]  /*10e10*/  IMAD.MOV.U32 R14, RZ, RZ, 0x20 ;  /* 0x00000020ff0e7424 */ /* 0x000fe200078e00ff */
[----:B------:R-:W-:Y:S01]  /*10e20*/  F2FP.BF16.PACK_AB R36, R37, R36 ;  /* 0x000000242524723e */ /* 0x000fe200000010ff */
[----:B------:R-:W-:Y:S01]  /*10e30*/  IMAD.U32 R5, R5, 0x2, R16 ;  /* 0x0000000205057824 */ /* 0x000fe200078e0010 */
[----:B------:R-:W-:Y:S02]  /*10e40*/  F2FP.BF16.PACK_AB R38, R39, R38 ;  /* 0x000000262726723e */ /* 0x000fe400000010ff */
[----:B------:R-:W-:Y:S01]  /*10e50*/  SEL R14, R14, 0xffffffe0, !P1 ;  /* 0xffffffe00e0e7807 */ /* 0x000fe20004800000 */
[----:B------:R-:W-:Y:S01]  /*10e60*/  IMAD.SHL.U32 R5, R5, 0x2, RZ ;  /* 0x0000000205057824 */ /* 0x000fe200078e00ff */
[----:B------:R-:W-:-:S02]  /*10e70*/  F2FP.BF16.PACK_AB R40, R41, R40 ;  /* 0x000000282928723e */ /* 0x000fc400000010ff */
[----:B------:R-:W-:Y:S01]  /*10e80*/  F2FP.BF16.PACK_AB R42, R43, R42 ;  /* 0x0000002a2b2a723e */ /* 0x000fe200000010ff */
[C---:B------:R-:W-:Y:S01]  /*10e90*/  IMAD.IADD R19, R5.reuse, 0x1, R14 ;  /* 0x0000000105137824 */ /* 0x040fe200078e020e */
[C---:B------:R-:W-:Y:S01]  /*10ea0*/  IADD3 R8, R5.reuse, 0x80, RZ ;  /* 0x0000008005087810 */ /* 0x040fe20007ffe0ff */
[----:B------:R-:W-:Y:S01]  /*10eb0*/  STS [R5+0x80], R144 ;  /* 0x0000809005007388 */ /* 0x000fe20000000800 */
[----:B------:R-:W-:Y:S02]  /*10ec0*/  IADD3 R17, R5, 0x70, RZ ;  /* 0x0000007005117810 */ /* 0x000fe40007ffe0ff */
[----:B------:R-:W-:Y:S01]  /*10ed0*/  @P0 IADD3 R17, R8, 0x10, RZ ;  /* 0x0000001008110810 */ /* 0x000fe20007ffe0ff */
[----:B------:R-:W-:Y:S01]  /*10ee0*/  IMAD.MOV.U32 R8, RZ, RZ, 0x40 ;  /* 0x00000040ff087424 */ /* 0x000fe200078e00ff */
[----:B------:R-:W-:Y:S01]  /*10ef0*/  STS [R5+0x480], R146 ;  /* 0x0004809205007388 */ /* 0x000fe20000000800 */
[----:B------:R-:W-:Y:S02]  /*10f00*/  F2FP.BF16.PACK_AB R44, R45, R44 ;  /* 0x0000002c2d2c723e */ /* 0x000fe400000010ff */
[----:B------:R-:W-:Y:S01]  /*10f10*/  IMAD.IADD R21, R14, 0x1, R17 ;  /* 0x000000010e157824 */ /* 0x000fe200078e0211 */
[----:B------:R-:W-:Y:S01]  /*10f20*/  SEL R8, R8, 0xffffffc0, !P2 ;  /* 0xffffffc008087807 */ /* 0x000fe20005000000 */
[----:B------:R-:W-:Y:S01]  /*10f30*/  STS [R17], R140 ;  /* 0x0000008c11007388 */ /* 0x000fe20000000800 */
[----:B------:R-:W-:-:S02]  /*10f40*/  F2FP.BF16.PACK_AB R46, R47, R46 ;  /* 0x0000002e2f2e723e */ /* 0x000fc400000010ff */
[----:B------:R-:W-:Y:S01]  /*10f50*/  F2FP.BF16.PACK_AB R48, R49, R48 ;  /* 0x000000303130723e */ /* 0x000fe200000010ff */
[--C-:B------:R-:W-:Y:S01]  /*10f60*/  IMAD.IADD R23, R5, 0x1, R8.reuse ;  /* 0x0000000105177824 */ /* 0x100fe200078e0208 */
[----:B------:R-:W-:Y:S01]  /*10f70*/  STS [R17+0x400], R142 ;  /* 0x0004008e11007388 */ /* 0x000fe20000000800 */
[C---:B------:R-:W-:Y:S01]  /*10f80*/  IMAD.IADD R25, R8.reuse, 0x1, R17 ;  /* 0x0000000108197824 */ /* 0x040fe200078e0211 */
[----:B------:R-:W-:Y:S01]  /*10f90*/  F2FP.BF16.PACK_AB R50, R51, R50 ;  /* 0x000000323332723e */ /* 0x000fe200000010ff */
[----:B------:R-:W-:Y:S01]  /*10fa0*/  IMAD.IADD R27, R8, 0x1, R19 ;  /* 0x00000001081b7824 */ /* 0x000fe200078e0213 */
[----:B------:R-:W-:Y:S01]  /*10fb0*/  STS [R19+0x80], R136 ;  /* 0x0000808813007388 */ /* 0x000fe20000000800 */
[----:B------:R-:W-:Y:S01]  /*10fc0*/  IMAD.IADD R29, R21, 0x1, R8 ;  /* 0x00000001151d7824 */ /* 0x000fe200078e0208 */
[----:B------:R-:W-:Y:S02]  /*10fd0*/  F2FP.BF16.PACK_AB R52, R53, R52 ;  /* 0x000000343534723e */ /* 0x000fe400000010ff */
[----:B------:R-:W-:Y:S01]  /*10fe0*/  STS [R19+0x480], R138 ;  /* 0x0004808a13007388 */ /* 0x000fe20000000800 */
[----:B------:R-:W-:-:S02]  /*10ff0*/  F2FP.BF16.PACK_AB R54, R55, R54 ;  /* 0x000000363736723e */ /* 0x000fc400000010ff */
[----:B------:R-:W-:Y:S01]  /*11000*/  F2FP.BF16.PACK_AB R56, R57, R56 ;  /* 0x000000383938723e */ /* 0x000fe200000010ff */
[----:B------:R-:W-:Y:S01]  /*11010*/  STS [R21], R132 ;  /* 0x0000008415007388 */ /* 0x000fe20000000800 */
[----:B------:R-:W-:Y:S02]  /*11020*/  F2FP.BF16.PACK_AB R58, R59, R58 ;  /* 0x0000003a3b3a723e */ /* 0x000fe400000010ff */
[----:B------:R-:W-:Y:S01]  /*11030*/  F2FP.BF16.PACK_AB R60, R61, R60 ;  /* 0x0000003c3d3c723e */ /* 0x000fe200000010ff */
[----:B------:R-:W-:Y:S01]  /*11040*/  STS [R21+0x400], R134 ;  /* 0x0004008615007388 */ /* 0x000fe20000000800 */
        /* <DEDUP_REMOVED lines=8> */
[----:B------:R-:W-:Y:S01]  /*110d0*/  STS [R25], R24 ;  /* 0x0000001819007388 */ /* 0x000fe20000000800 */
        /* <DEDUP_REMOVED lines=40> */
[----:B------:R-:W-:Y:S01]  /*11360*/  ISETP.NE.U32.AND P1, PT, RZ, c[0x0][0x508], PT ;  /* 0x00014200ff007a0c */ /* 0x000fe20003f25070 */
[----:B------:R-:W-:Y:S01]  /*11370*/  STS [R23+0x4080], R52 ;  /* 0x0040803417007388 */ /* 0x000fe20000000800 */
[----:B------:R-:W-:Y:S02]  /*11380*/  ISETP.NE.U32.AND P0, PT, RZ, c[0x0][0x500], PT ;  /* 0x00014000ff007a0c */ /* 0x000fe40003f05070 */
[----:B------:R-:W-:Y:S01]  /*11390*/  ISETP.NE.AND.EX P1, PT, RZ, c[0x0][0x50c], PT, P1 ;  /* 0x00014300ff007a0c */ /* 0x000fe20003f25310 */
[----:B------:R-:W-:Y:S01]  /*113a0*/  STS [R23+0x4480], R54 ;  /* 0x0044803617007388 */ /* 0x000fe20000000800 */
[----:B------:R-:W-:-:S03]  /*113b0*/  ISETP.NE.AND.EX P0, PT, RZ, c[0x0][0x504], PT, P0 ;  /* 0x00014100ff007a0c */ /* 0x000fc60003f05300 */
        /* <DEDUP_REMOVED lines=29> */
[----:B------:R2:W-:Y:S01]  /*11590*/  STS [R21+0xc400], R114 ;  /* 0x00c4007215007388 */ /* 0x0005e20000000800 */
[----:B-1----:R-:W-:-:S03]  /*115a0*/  IMAD.MOV.U32 R5, RZ, RZ, 0x4 ;  /* 0x00000004ff057424 */ /* 0x002fc600078e00ff */
[----:B------:R1:W-:Y:S01]  /*115b0*/  STS [R23+0xc080], R116 ;  /* 0x00c0807417007388 */ /* 0x0003e20000000800 */
[----:B------:R-:W-:-:S03]  /*115c0*/  IMAD.WIDE R8, R228, R5, c[0x0][0x500] ;  /* 0x00014000e4087625 */ /* 0x000fc600078e0205 */
[----:B------:R1:W-:Y:S04]  /*115d0*/  STS [R23+0xc480], R118 ;  /* 0x00c4807617007388 */ /* 0x0003e80000000800 */
[----:B------:R1:W-:Y:S04]  /*115e0*/  STS [R25+0xc000], R120 ;  /* 0x00c0007819007388 */ /* 0x0003e80000000800 */
[----:B------:R1:W-:Y:S04]  /*115f0*/  STS [R25+0xc400], R122 ;  /* 0x00c4007a19007388 */ /* 0x0003e80000000800 */
[----:B------:R1:W-:Y:S04]  /*11600*/  STS [R27+0xc080], R124 ;  /* 0x00c0807c1b007388 */ /* 0x0003e80000000800 */
[----:B------:R1:W-:Y:S04]  /*11610*/  STS [R27+0xc480], R126 ;  /* 0x00c4807e1b007388 */ /* 0x0003e80000000800 */
[----:B------:R1:W-:Y:S04]  /*11620*/  STS [R29+0xc000], R128 ;  /* 0x00c000801d007388 */ /* 0x0003e80000000800 */
[----:B------:R1:W-:Y:S04]  /*11630*/  STS [R29+0xc400], R130 ;  /* 0x00c400821d007388 */ /* 0x0003e80000000800 */
[----:B------:R-:W-:Y:S01]  /*11640*/  BAR.SYNC.DEFER_BLOCKING 0x1, 0x100 ;  /* 0x0044000000007b1d */ /* 0x000fe20000010000 */
[----:B------:R-:W-:-:S02]  /*11650*/  IMAD.MOV.U32 R4, RZ, RZ, c[0x0][0x388] ;  /* 0x0000e200ff047624 */ /* 0x000fc400078e00ff */
[----:B--2---:R-:W-:-:S03]  /*11660*/  @P1 IMAD.WIDE R20, R228, R5, c[0x0][0x508] ;  /* 0x00014200e4141625 */ /* 0x004fc600078e0205 */
[----:B------:R-:W2:Y:S04]  /*11670*/  @P0 LDG.E R11, [R8.64] ;  /* 0x00000004080b0981 */ /* 0x000ea8000c1e1900 */
[----:B------:R1:W5:Y:S01]  /*11680*/  @P1 LDG.E R4, [R20.64] ;  /* 0x0000000414041981 */ /* 0x000362000c1e1900 */
[----:B------:R-:W-:Y:S02]  /*11690*/  CS2R R16, SRZ ;  /* 0x0000000000107805 */ /* 0x000fe4000001ff00 */
[--C-:B--2---:R-:W-:Y:S01]  /*116a0*/  @P0 SHF.R.S32.HI R17, RZ, 0x1f, R11.reuse ;  /* 0x0000001fff110819 */ /* 0x104fe2000001140b */
[----:B------:R-:W-:Y:S01]  /*116b0*/  @P0 IMAD.MOV.U32 R16, RZ, RZ, R11 ;  /* 0x000000ffff100224 */ /* 0x000fe200078e000b */
[----:B------:R-:W-:Y:S05]  /*116c0*/  @P1 BRA `(.L_x_140) ;  /* 0x0000004000001947 */ /* 0x000fea0003800000 */
[----:B-1----:R-:W-:Y:S05]  /*116d0*/  @!P0 BRA `(.L_x_140) ;  /* 0x0000003000008947 */ /* 0x002fea0003800000 */
[----:B-----5:R-:W2:Y:S04]  /*116e0*/  LDG.E R4, [R8.64] ;  /* 0x0000000408047981 */ /* 0x020ea8000c1e1900 */
[----:B------:R-:W2:Y:S02]  /*116f0*/  LDG.E R5, [R8.64+0x4] ;  /* 0x0000040408057981 */ /* 0x000ea4000c1e1900 */
[----:B--2---:R-:W-:-:S02]  /*11700*/  IADD3 R4, -R4, R5, RZ ;  /* 0x0000000504047210 */ /* 0x004fc40007ffe1ff */
.L_x_140:
[----:B-1----:R-:W-:Y:S01]  /*11710*/  LOP3.LUT R7, R7, 0xffffffe0, RZ, 0xc0, !PT ;  /* 0xffffffe007077812 */ /* 0x002fe200078ec0ff */
[----:B------:R-:W1:Y:S01]  /*11720*/  S2R R73, SR_CTAID.X ;  /* 0x0000000000497919 */ /* 0x000e620000002500 */
[----:B------:R-:W-:Y:S01]  /*11730*/  SHF.R.S32.HI R14, RZ, 0x1f, R15 ;  /* 0x0000001fff0e7819 */ /* 0x000fe2000001140f */
[----:B------:R-:W-:Y:S01]  /*11740*/  IMAD.MOV.U32 R21, RZ, RZ, R17 ;  /* 0x000000ffff157224 */ /* 0x000fe200078e0011 */
[----:B------:R-:W-:Y:S01]  /*11750*/  LEA.HI R8, R18, R18, RZ, 0x1 ;  /* 0x0000001212087211 */ /* 0x000fe200078f08ff */
[----:B------:R-:W-:Y:S01]  /*11760*/  IMAD.IADD R6, R2, 0x1, -R7 ;  /* 0x0000000102067824 */ /* 0x000fe200078e0a07 */
[----:B------:R-:W-:Y:S01]  /*11770*/  LEA.HI R14, R14, R15, RZ, 0x3 ;  /* 0x0000000f0e0e7211 */ /* 0x000fe200078f18ff */
[----:B------:R-:W-:Y:S01]  /*11780*/  IMAD.MOV.U32 R7, RZ, RZ, c[0x0][0x4e8] ;  /* 0x00013a00ff077624 */ /* 0x000fe200078e00ff */
[----:B------:R-:W-:Y:S01]  /*11790*/  LOP3.LUT R9, R8, 0x1ffffffe, RZ, 0xc0, !PT ;  /* 0x1ffffffe08097812 */ /* 0x000fe200078ec0ff */
[----:B------:R-:W-:Y:S01]  /*117a0*/  BSSY B0, `(.L_x_141) ;  /* 0x000008b000007945 */ /* 0x000fe20003800000 */
[----:B------:R-:W-:-:S02]  /*117b0*/  SHF.R.S32.HI R5, RZ, 0x1f, R6 ;  /* 0x0000001fff057819 */ /* 0x000fc40000011406 */
[----:B------:R-:W-:Y:S02]  /*117c0*/  LOP3.LUT R14, R14, 0xffffff8, RZ, 0xc0, !PT ;  /* 0x0ffffff80e0e7812 */ /* 0x000fe400078ec0ff */
[----:B------:R-:W-:Y:S02]  /*117d0*/  LEA.HI R5, R5, R6, RZ, 0x2 ;  /* 0x0000000605057211 */ /* 0x000fe400078f10ff */
[----:B------:R-:W-:Y:S02]  /*117e0*/  IADD3 R15, R15, -R14, RZ ;  /* 0x8000000e0f0f7210 */ /* 0x000fe40007ffe0ff */
[----:B------:R-:W-:Y:S01]  /*117f0*/  SHF.R.S32.HI R8, RZ, 0x2, R5 ;  /* 0x00000002ff087819 */ /* 0x000fe20000011405 */
[----:B------:R-:W-:Y:S01]  /*11800*/  IMAD.IADD R5, R18, 0x1, -R9 ;  /* 0x0000000112057824 */ /* 0x000fe200078e0a09 */
[----:B------:R-:W-:Y:S02]  /*11810*/  LOP3.LUT P2, RZ, R6, 0x3, RZ, 0xc0, !PT ;  /* 0x0000000306ff7812 */ /* 0x000fe4000784c0ff */
[----:B------:R-:W-:Y:S01]  /*11820*/  ISETP.NE.AND P1, PT, R7, 0x1, PT ;  /* 0x000000010700780c */ /* 0x000fe20003f25270 */
[----:B------:R-:W-:Y:S01]  /*11830*/  IMAD R6, R15, 0x10, R8 ;  /* 0x000000100f067824 */ /* 0x000fe200078e0208 */
[----:B------:R-:W-:Y:S01]  /*11840*/  MOV R20, R16 ;  /* 0x0000001000147202 */ /* 0x000fe20000000f00 */
[----:B------:R-:W-:Y:S01]  /*11850*/  IMAD R8, R0, c[0x0][0x490], RZ ;  /* 0x0001240000087a24 */ /* 0x000fe200078e02ff */
[-C--:B------:R-:W-:Y:S01]  /*11860*/  LEA.HI R14, R3, R2.reuse, RZ, 0x3 ;  /* 0x00000002030e7211 */ /* 0x080fe200078f18ff */
[----:B------:R-:W-:Y:S01]  /*11870*/  IMAD R7, R17, c[0x0][0x3a0], RZ ;  /* 0x0000e80011077a24 */ /* 0x000fe200078e02ff */
[----:B------:R-:W-:Y:S01]  /*11880*/  LEA.HI R3, R3, R2, RZ, 0x6 ;  /* 0x0000000203037211 */ /* 0x000fe200078f30ff */
[----:B------:R-:W-:-:S02]  /*11890*/  IMAD R9, R227, c[0x0][0x494], R8 ;  /* 0x00012500e3097a24 */ /* 0x000fc400078e0208 */
[----:B------:R-:W-:Y:S01]  /*118a0*/  IMAD R8, R5, 0x8, R6 ;  /* 0x0000000805087824 */ /* 0x000fe200078e0206 */
[----:B------:R-:W-:Y:S01]  /*118b0*/  LOP3.LUT R5, R14, 0xfffffff8, RZ, 0xc0, !PT ;  /* 0xfffffff80e057812 */ /* 0x000fe200078ec0ff */
[----:B------:R-:W-:Y:S01]  /*118c0*/  IMAD.WIDE.U32 R20, R227, c[0x0][0x490], R20 ;  /* 0x00012400e3147a25 */ /* 0x000fe200078e0014 */
[----:B------:R-:W-:Y:S02]  /*118d0*/  SHF.R.S32.HI R14, RZ, 0x3, R14 ;  /* 0x00000003ff0e7819 */ /* 0x000fe4000001140e */
[----:B-1----:R-:W-:Y:S01]  /*118e0*/  LEA R8, R73, R8, 0x7 ;  /* 0x0000000849087211 */ /* 0x002fe200078e38ff */
[C---:B------:R-:W-:Y:S02]  /*118f0*/  IMAD R7, R16.reuse, c[0x0][0x3a4], R7 ;  /* 0x0000e90010077a24 */ /* 0x040fe400078e0207 */
[----:B------:R-:W-:-:S04]  /*11900*/  IMAD.WIDE.U32 R16, R16, c[0x0][0x3a0], RZ ;  /* 0x0000e80010107a25 */ /* 0x000fc800078e00ff */
[----:B------:R-:W-:Y:S01]  /*11910*/  IMAD.IADD R21, R21, 0x1, R9 ;  /* 0x0000000115157824 */ /* 0x000fe200078e0209 */
[----:B------:R-:W-:Y:S01]  /*11920*/  IADD3 R17, R17, R7, RZ ;  /* 0x0000000711117210 */ /* 0x000fe20007ffe0ff */
[----:B------:R-:W-:-:S04]  /*11930*/  @P1 IMAD.HI.U32 R9, R8, c[0x0][0x4ec], RZ ;  /* 0x00013b0008091a27 */ /* 0x000fc800078e00ff */
[----:B------:R-:W-:Y:S01]  /*11940*/  IMAD.IADD R5, R2, 0x1, -R5 ;  /* 0x0000000102057824 */ /* 0x000fe200078e0a05 */
[----:B------:R-:W-:Y:S01]  /*11950*/  SHF.R.S32.HI R2, RZ, 0x1f, R228 ;  /* 0x0000001fff027819 */ /* 0x000fe200000114e4 */
[----:B------:R-:W-:Y:S01]  /*11960*/  IMAD.MOV.U32 R7, RZ, RZ, R8 ;  /* 0x000000ffff077224 */ /* 0x000fe200078e0008 */
[----:B------:R-:W-:Y:S01]  /*11970*/  @P1 SHF.R.U32.HI R7, RZ, c[0x0][0x4f0], R9 ;  /* 0x00013c00ff071a19 */ /* 0x000fe20000011609 */
[----:B------:R-:W-:Y:S01]  /*11980*/  IMAD R0, R0, c[0x0][0x3e8], RZ ;  /* 0x0000fa0000007a24 */ /* 0x000fe200078e02ff */
[----:B------:R-:W-:Y:S01]  /*11990*/  SEL R2, R2, RZ, !P0 ;  /* 0x000000ff02027207 */ /* 0x000fe20004000000 */
[----:B------:R-:W-:Y:S01]  /*119a0*/  IMAD.WIDE.U32 R16, R227, c[0x0][0x3e8], R16 ;  /* 0x0000fa00e3107a25 */ /* 0x000fe200078e0010 */
[----:B------:R-:W-:Y:S02]  /*119b0*/  SEL R228, R228, RZ, !P0 ;  /* 0x000000ffe4e47207 */ /* 0x000fe40004000000 */
[--C-:B------:R-:W-:Y:S01]  /*119c0*/  SHF.R.S32.HI R18, RZ, 0x1f, R7.reuse ;  /* 0x0000001fff127819 */ /* 0x100fe20000011407 */
[----:B------:R-:W-:-:S02]  /*119d0*/  IMAD.MOV R9, RZ, RZ, -R7 ;  /* 0x000000ffff097224 */ /* 0x000fc400078e0a07 */
[----:B------:R-:W-:Y:S02]  /*119e0*/  IMAD R11, R2, c[0x0][0x498], RZ ;  /* 0x00012600020b7a24 */ /* 0x000fe400078e02ff */
[----:B------:R-:W-:Y:S02]  /*119f0*/  IMAD R9, R9, c[0x0][0x4e8], R8 ;  /* 0x00013a0009097a24 */ /* 0x000fe400078e0208 */
[----:B------:R-:W-:-:S03]  /*11a00*/  IMAD.WIDE.U32 R20, R228, c[0x0][0x498], R20 ;  /* 0x00012600e4147a25 */ /* 0x000fc600078e0014 */
[----:B------:R-:W-:Y:S01]  /*11a10*/  SHF.R.S32.HI R15, RZ, 0x1f, R9 ;  /* 0x0000001fff0f7819 */ /* 0x000fe20000011409 */
[----:B------:R-:W-:Y:S01]  /*11a20*/  IMAD R13, R227, c[0x0][0x3ec], R0 ;  /* 0x0000fb00e30d7a24 */ /* 0x000fe200078e0200 */
[----:B------:R-:W-:Y:S01]  /*11a30*/  LEA R0, R5, R14, 0x5 ;  /* 0x0000000e05007211 */ /* 0x000fe200078e28ff */
[----:B------:R-:W-:Y:S01]  /*11a40*/  IMAD R11, R228, c[0x0][0x49c], R11 ;  /* 0x00012700e40b7a24 */ /* 0x000fe200078e020b */
[----:B------:R-:W-:Y:S02]  /*11a50*/  IADD3 R20, P0, R7, R20, RZ ;  /* 0x0000001407147210 */ /* 0x000fe40007f1e0ff */
[----:B------:R-:W-:Y:S01]  /*11a60*/  IADD3 R17, R17, R13, RZ ;  /* 0x0000000d11117210 */ /* 0x000fe20007ffe0ff */
[----:B------:R-:W-:Y:S01]  /*11a70*/  IMAD R8, R73, 0x80, R0 ;  /* 0x0000008049087824 */ /* 0x000fe200078e0200 */
[----:B------:R-:W-:Y:S01]  /*11a80*/  IADD3.X R21, R18, R21, R11, P0, !PT ;  /* 0x0000001512157210 */ /* 0x000fe200007fe40b */
[----:B------:R-:W-:Y:S02]  /*11a90*/  IMAD R18, R15, c[0x0][0x488], RZ ;  /* 0x000122000f127a24 */ /* 0x000fe400078e02ff */
[----:B------:R-:W-:-:S02]  /*11aa0*/  IMAD.SHL.U32 R0, R14, 0x40, RZ ;  /* 0x000000400e007824 */ /* 0x000fc400078e00ff */
[----:B------:R-:W-:-:S03]  /*11ab0*/  @P1 IMAD.HI.U32 R13, R8, c[0x0][0x4ec], RZ ;  /* 0x00013b00080d1a27 */ /* 0x000fc600078e00ff */
[----:B------:R-:W-:Y:S01]  /*11ac0*/  LOP3.LUT R11, R0, 0x1c0, RZ, 0xc0, !PT ;  /* 0x000001c0000b7812 */ /* 0x000fe200078ec0ff */
[----:B------:R-:W-:-:S04]  /*11ad0*/  IMAD.WIDE.U32 R20, R9, c[0x0][0x488], R20 ;  /* 0x0001220009147a25 */ /* 0x000fc800078e0014 */
[----:B------:R-:W-:Y:S01]  /*11ae0*/  IMAD R18, R9, c[0x0][0x48c], R18 ;  /* 0x0001230009127a24 */ /* 0x000fe200078e0212 */
[----:B------:R-:W-:Y:S01]  /*11af0*/  LEA R9, P0, R20, c[0x0][0x450], 0x2 ;  /* 0x0001140014097a11 */ /* 0x000fe200078010ff */
[----:B------:R-:W-:Y:S01]  /*11b00*/  IMAD.MOV.U32 R7, RZ, RZ, R8 ;  /* 0x000000ffff077224 */ /* 0x000fe200078e0008 */
[----:B------:R-:W-:Y:S01]  /*11b10*/  @P1 SHF.R.U32.HI R7, RZ, c[0x0][0x4f0], R13 ;  /* 0x00013c00ff071a19 */ /* 0x000fe2000001160d */
[----:B------:R-:W-:Y:S01]  /*11b20*/  IMAD.SHL.U32 R0, R5, 0x8, RZ ;  /* 0x0000000805007824 */ /* 0x000fe200078e00ff */
[----:B------:R-:W-:Y:S01]  /*11b30*/  IADD3 R13, R21, R18, RZ ;  /* 0x00000012150d7210 */ /* 0x000fe20007ffe0ff */
[----:B------:R-:W-:Y:S01]  /*11b40*/  IMAD R5, R2, c[0x0][0x3f0], RZ ;  /* 0x0000fc0002057a24 */ /* 0x000fe200078e02ff */
[----:B------:R-:W-:Y:S01]  /*11b50*/  SHF.R.U32.HI R2, RZ, 0x3, R11 ;  /* 0x00000003ff027819 */ /* 0x000fe2000001160b */
[----:B------:R-:W-:Y:S01]  /*11b60*/  IMAD.WIDE.U32 R16, R228, c[0x0][0x3f0], R16 ;  /* 0x0000fc00e4107a25 */ /* 0x000fe200078e0010 */
[----:B------:R-:W-:Y:S01]  /*11b70*/  LOP3.LUT R11, R11, 0x38, R0, 0xf8, !PT ;  /* 0x000000380b0b7812 */ /* 0x000fe200078ef800 */
[----:B------:R-:W-:Y:S01]  /*11b80*/  SHFL.IDX PT, R18, R9, RZ, 0x1c1f ;  /* 0x001c1fff09127589 */ /* 0x000fe200000e0000 */
[----:B------:R-:W-:Y:S01]  /*11b90*/  LEA.HI.X R13, R20, c[0x0][0x454], R13, 0x2, P0 ;  /* 0x00011500140d7a11 */ /* 0x000fe200000f140d */
[----:B------:R-:W-:Y:S01]  /*11ba0*/  IMAD R5, R228, c[0x0][0x3f4], R5 ;  /* 0x0000fd00e4057a24 */ /* 0x000fe200078e0205 */
[----:B------:R-:W-:Y:S01]  /*11bb0*/  LOP3.LUT R11, R11, R2, RZ, 0x3c, !PT ;  /* 0x000000020b0b7212 */ /* 0x000fe200078e3cff */
[----:B------:R-:W-:Y:S01]  /*11bc0*/  SHFL.IDX PT, R32, R9, 0x1, 0x1c1f ;  /* 0x003c1f0009207f89 */ /* 0x000fe200000e0000 */
[--C-:B------:R-:W-:Y:S01]  /*11bd0*/  SHF.R.S32.HI R2, RZ, 0x1f, R7.reuse ;  /* 0x0000001fff027819 */ /* 0x100fe20000011407 */
[----:B------:R-:W-:Y:S01]  /*11be0*/  IMAD.MOV R15, RZ, RZ, -R7 ;  /* 0x000000ffff0f7224 */ /* 0x000fe200078e0a07 */
[----:B------:R-:W-:Y:S01]  /*11bf0*/  IADD3 R17, R17, R5, RZ ;  /* 0x0000000511117210 */ /* 0x000fe20007ffe0ff */
[----:B------:R-:W1:Y:S01]  /*11c00*/  SHFL.IDX PT, R19, R13, RZ, 0x1c1f ;  /* 0x001c1fff0d137589 */ /* 0x000e6200000e0000 */
[C---:B------:R-:W-:Y:S01]  /*11c10*/  IMAD R5, R73.reuse, 0x80, R6 ;  /* 0x0000008049057824 */ /* 0x040fe200078e0206 */
[----:B------:R-:W-:Y:S01]  /*11c20*/  LEA R73, R73, R14, 0x7 ;  /* 0x0000000e49497211 */ /* 0x000fe200078e38ff */
[----:B------:R-:W-:Y:S01]  /*11c30*/  IMAD R6, R2, c[0x0][0x3e0], RZ ;  /* 0x0000f80002067a24 */ /* 0x000fe200078e02ff */
[----:B------:R-:W2:Y:S01]  /*11c40*/  SHFL.IDX PT, R33, R13, 0x1, 0x1c1f ;  /* 0x003c1f000d217f89 */ /* 0x000ea200000e0000 */
[----:B-----5:R-:W-:Y:S01]  /*11c50*/  IMAD R2, R4, c[0x0][0x4e8], RZ ;  /* 0x00013a0004027a24 */ /* 0x020fe200078e02ff */
[----:B------:R-:W-:Y:S01]  /*11c60*/  IADD3 R21, R5, 0x8, RZ ;  /* 0x0000000805157810 */ /* 0x000fe20007ffe0ff */
[----:B------:R-:W-:Y:S01]  /*11c70*/  IMAD R15, R15, c[0x0][0x4e8], R8 ;  /* 0x00013a000f0f7a24 */ /* 0x000fe200078e0208 */
[----:B------:R-:W-:Y:S01]  /*11c80*/  SHF.L.U32 R8, R3, 0x3, RZ ;  /* 0x0000000303087819 */ /* 0x000fe200000006ff */
[----:B------:R-:W-:Y:S01]  /*11c90*/  IMAD R6, R7, c[0x0][0x3e4], R6 ;  /* 0x0000f90007067a24 */ /* 0x000fe200078e0206 */
[-C--:B------:R-:W-:Y:S01]  /*11ca0*/  ISETP.GE.OR P1, PT, R5, R2.reuse, P2 ;  /* 0x000000020500720c */ /* 0x080fe20001726670 */
[----:B------:R-:W-:Y:S01]  /*11cb0*/  IMAD.WIDE.U32 R16, R7, c[0x0][0x3e0], R16 ;  /* 0x0000f80007107a25 */ /* 0x000fe200078e0010 */
[----:B------:R-:W-:-:S02]  /*11cc0*/  ISETP.GE.OR P0, PT, R21, R2, P2 ;  /* 0x000000021500720c */ /* 0x000fc40001706670 */
[----:B------:R-:W-:Y:S01]  /*11cd0*/  SHF.R.S32.HI R4, RZ, 0x1f, R15 ;  /* 0x0000001fff047819 */ /* 0x000fe2000001140f */
[----:B------:R-:W-:Y:S01]  /*11ce0*/  IMAD.IADD R17, R17, 0x1, R6 ;  /* 0x0000000111117824 */ /* 0x000fe200078e0206 */
[----:B------:R-:W-:-:S03]  /*11cf0*/  LOP3.LUT R8, R11, 0x7ffffe00, R8, 0xf8, !PT ;  /* 0x7ffffe000b087812 */ /* 0x000fc600078ef808 */
[----:B------:R-:W-:Y:S01]  /*11d00*/  IMAD R4, R4, c[0x0][0x3d8], RZ ;  /* 0x0000f60004047a24 */ /* 0x000fe200078e02ff */
[----:B------:R-:W-:Y:S01]  /*11d10*/  SHF.L.U32 R76, R8, 0x1, RZ ;  /* 0x00000001084c7819 */ /* 0x000fe200000006ff */
[C---:B------:R-:W-:Y:S02]  /*11d20*/  IMAD.WIDE.U32 R74, R15.reuse, c[0x0][0x3d8], R16 ;  /* 0x0000f6000f4a7a25 */ /* 0x040fe400078e0010 */
[----:B-1----:R1:W-:Y:S02]  /*11d30*/  @!P1 ST.E [R18.64], R10 ;  /* 0x0000000a12009985 */ /* 0x0023e4000c101904 */
[----:B------:R-:W-:Y:S02]  /*11d40*/  IMAD R3, R15, c[0x0][0x3dc], R4 ;  /* 0x0000f7000f037a24 */ /* 0x000fe400078e0204 */
[----:B--2---:R1:W-:Y:S02]  /*11d50*/  @!P0 ST.E [R32.64], R12 ;  /* 0x0000000c20008985 */ /* 0x0043e4000c101904 */
[----:B------:R-:W-:Y:S01]  /*11d60*/  IMAD.IADD R3, R75, 0x1, R3 ;  /* 0x000000014b037824 */ /* 0x000fe200078e0203 */
[C---:B------:R-:W-:Y:S01]  /*11d70*/  LEA R75, P0, R74.reuse, c[0x0][0x380], 0x1 ;  /* 0x0000e0004a4b7a11 */ /* 0x040fe200078008ff */
        /* <DEDUP_REMOVED lines=23> */
[----:B-1----:R-:W1:Y:S01]  /*11ef0*/  LDS.128 R32, [R76+0x8080] ;  /* 0x008080004c207984 */ /* 0x002e620000000c00 */
[----:B------:R-:W-:Y:S02]  /*11f00*/  ISETP.GE.AND P1, PT, R70, c[0x0][0x3c8], PT ;  /* 0x0000f20046007a0c */ /* 0x000fe40003f26270 */
[----:B------:R-:W-:Y:S01]  /*11f10*/  ISETP.GE.AND P0, PT, R68, c[0x0][0x3c8], PT ;  /* 0x0000f20044007a0c */ /* 0x000fe20003f06270 */
[----:B------:R4:W5:Y:S01]  /*11f20*/  LDS.128 R12, [R76+0xc080] ;  /* 0x00c080004c0c7984 */ /* 0x0009620000000c00 */
[----:B------:R-:W-:-:S07]  /*11f30*/  ISETP.GE.AND P3, PT, R0, c[0x0][0x3c8], PT ;  /* 0x0000f20000007a0c */ /* 0x000fce0003f66270 */
[----:B------:R-:W-:Y:S02]  /*11f40*/  @!P2 SHF.R.S32.HI R71, RZ, 0x1f, R72 ;  /* 0x0000001fff47a819 */ /* 0x000fe40000011448 */
[----:B------:R-:W-:Y:S02]  /*11f50*/  @!P1 SHF.R.S32.HI R69, RZ, 0x1f, R70 ;  /* 0x0000001fff459819 */ /* 0x000fe40000011446 */
[----:B------:R-:W-:Y:S02]  /*11f60*/  @!P0 SHF.R.S32.HI R3, RZ, 0x1f, R68 ;  /* 0x0000001fff038819 */ /* 0x000fe40000011444 */
[----:B------:R-:W-:Y:S02]  /*11f70*/  @!P2 LEA.HI R71, R71, R72, RZ, 0x3 ;  /* 0x000000484747a211 */ /* 0x000fe400078f18ff */
[----:B------:R-:W-:Y:S02]  /*11f80*/  @!P1 LEA.HI R69, R69, R70, RZ, 0x3 ;  /* 0x0000004645459211 */ /* 0x000fe400078f18ff */
[----:B------:R-:W-:-:S02]  /*11f90*/  @!P0 LEA.HI R3, R3, R68, RZ, 0x3 ;  /* 0x0000004403038211 */ /* 0x000fc400078f18ff */
[----:B------:R-:W-:Y:S02]  /*11fa0*/  @!P2 LOP3.LUT R71, R71, 0xfffffff8, RZ, 0xc0, !PT ;  /* 0xfffffff84747a812 */ /* 0x000fe400078ec0ff */
[----:B------:R-:W-:Y:S01]  /*11fb0*/  @!P1 LOP3.LUT R69, R69, 0xfffffff8, RZ, 0xc0, !PT ;  /* 0xfffffff845459812 */ /* 0x000fe200078ec0ff */
[----:B----4-:R-:W-:Y:S01]  /*11fc0*/  @!P3 IMAD.WIDE R76, R0, 0x2, R78 ;  /* 0x00000002004cb825 */ /* 0x010fe200078e024e */
[----:B------:R-:W-:-:S03]  /*11fd0*/  @!P0 LOP3.LUT R3, R3, 0xfffffff8, RZ, 0xc0, !PT ;  /* 0xfffffff803038812 */ /* 0x000fc600078ec0ff */
[--C-:B------:R-:W-:Y:S01]  /*11fe0*/  @!P2 IMAD.WIDE R70, R71, 0x2, R78.reuse ;  /* 0x000000024746a825 */ /* 0x100fe200078e024e */
[----:B--2---:R2:W-:Y:S03]  /*11ff0*/  @!P3 ST.E.128 [R76.64], R64 ;  /* 0x000000404c00b985 */ /* 0x0045e6000c101d04 */
[--C-:B------:R-:W-:Y:S01]  /*12000*/  @!P1 IMAD.WIDE R68, R69, 0x2, R78.reuse ;  /* 0x0000000245449825 */ /* 0x100fe200078e024e */
[----:B---3--:R2:W-:Y:S03]  /*12010*/  @!P2 ST.E.128 [R70.64], R48 ;  /* 0x000000304600a985 */ /* 0x0085e6000c101d04 */
[----:B------:R-:W-:Y:S01]  /*12020*/  @!P0 IMAD.WIDE R78, R3, 0x2, R78 ;  /* 0x00000002034e8825 */ /* 0x000fe200078e024e */
[----:B-1----:R2:W-:Y:S04]  /*12030*/  @!P1 ST.E.128 [R68.64], R32 ;  /* 0x0000002044009985 */ /* 0x0025e8000c101d04 */
[----:B-----5:R2:W-:Y:S02]  /*12040*/  @!P0 ST.E.128 [R78.64], R12 ;  /* 0x0000000c4e008985 */ /* 0x0205e4000c101d04 */
.L_x_142:
[----:B--234-:R-:W-:Y:S05]  /*12050*/  BSYNC B0 ;  /* 0x0000000000007941 */ /* 0x01cfea0003800000 */
.L_x_141:
[----:B------:R-:W-:Y:S01]  /*12060*/  IADD3 R3, R73, 0x20, RZ ;  /* 0x0000002049037810 */ /* 0x000fe20007ffe0ff */
[----:B------:R2:W3:Y:S01]  /*12070*/  SHFL.IDX PT, R35, R74, 0x1, 0x181f ;  /* 0x00381f004a237f89 */ /* 0x0004e200000e0000 */
[----:B------:R-:W-:Y:S02]  /*12080*/  BSSY B0, `(.L_x_143) ;  /* 0x000001c000007945 */ /* 0x000fe40003800000 */
[----:B------:R-:W-:Y:S01]  /*12090*/  ISETP.GE.AND P0, PT, R3, R2, PT ;  /* 0x000000020300720c */ /* 0x000fe20003f06270 */
[----:B------:R2:W4:-:S12]  /*120a0*/  SHFL.IDX PT, R34, R75, 0x1, 0x181f ;  /* 0x00381f004b227f89 */ /* 0x00051800000e0000 */
[----:B------:R-:W-:Y:S05]  /*120b0*/  @P0 BRA `(.L_x_144) ;  /* 0x0000018000000947 */ /* 0x000fea0003800000 */
[C---:B-1----:R-:W-:Y:S02]  /*120c0*/  IADD3 R32, R0.reuse, 0x40, RZ ;  /* 0x0000004000207810 */ /* 0x042fe40007ffe0ff */
        /* <DEDUP_REMOVED lines=23> */
.L_x_144:
[----:B------:R-:W-:Y:S05]  /*12240*/  BSYNC B0 ;  /* 0x0000000000007941 */ /* 0x000fea0003800000 */
.L_x_143:
[----:B------:R-:W-:Y:S01]  /*12250*/  IADD3 R3, R73, 0x40, RZ ;  /* 0x0000004049037810 */ /* 0x000fe20007ffe0ff */
[----:B-1----:R1:W2:Y:S01]  /*12260*/  SHFL.IDX PT, R19, R74, 0x2, 0x181f ;  /* 0x00581f004a137f89 */ /* 0x0022a200000e0000 */
[----:B------:R-:W-:Y:S02]  /*12270*/  BSSY B0, `(.L_x_145) ;  /* 0x000001c000007945 */ /* 0x000fe40003800000 */
[----:B------:R-:W-:Y:S01]  /*12280*/  ISETP.GE.AND P0, PT, R3, R2, PT ;  /* 0x000000020300720c */ /* 0x000fe20003f06270 */
[----:B------:R1:W4:-:S12]  /*12290*/  SHFL.IDX PT, R18, R75, 0x2, 0x181f ;  /* 0x00581f004b127f89 */ /* 0x00031800000e0000 */
        /* <DEDUP_REMOVED lines=12> */
[----:B--2-4-:R-:W-:Y:S01]  /*12360*/  @!P3 IMAD.WIDE R16, R0, 0x2, R18 ;  /* 0x000000020010b825 */ /* 0x014fe200078e0212 */
        /* <DEDUP_REMOVED lines=12> */
.L_x_146:
[----:B------:R-:W-:Y:S05]  /*12430*/  BSYNC B0 ;  /* 0x0000000000007941 */ /* 0x000fea0003800000 */
.L_x_145:
[----:B------:R-:W-:Y:S01]  /*12440*/  IADD3 R73, R73, 0x60, RZ ;  /* 0x0000006049497810 */ /* 0x000fe20007ffe0ff */
[----:B--2---:R2:W1:Y:S03]  /*12450*/  SHFL.IDX PT, R11, R74, 0x3, 0x181f ;  /* 0x00781f004a0b7f89 */ /* 0x00446600000e0000 */
[----:B------:R-:W-:Y:S01]  /*12460*/  ISETP.GE.AND P0, PT, R73, R2, PT ;  /* 0x000000024900720c */ /* 0x000fe20003f06270 */
[----:B------:R2:W4:-:S12]  /*12470*/  SHFL.IDX PT, R10, R75, 0x3, 0x181f ;  /* 0x00781f004b0a7f89 */ /* 0x00051800000e0000 */
[----:B------:R-:W-:Y:S05]  /*12480*/  @P0 EXIT ;  /* 0x000000000000094d */ /* 0x000fea0003800000 */
[C---:B------:R-:W-:Y:S02]  /*12490*/  IADD3 R9, R0.reuse, 0x40, RZ ;  /* 0x0000004000097810 */ /* 0x040fe40007ffe0ff */
[C---:B------:R-:W-:Y:S02]  /*124a0*/  IADD3 R3, R0.reuse, 0x80, RZ ;  /* 0x0000008000037810 */ /* 0x040fe40007ffe0ff */
[----:B------:R-:W-:Y:S02]  /*124b0*/  ISETP.GE.AND P1, PT, R9, c[0x0][0x3c8], PT ;  /* 0x0000f20009007a0c */ /* 0x000fe40003f26270 */
[----:B------:R-:W-:Y:S02]  /*124c0*/  ISETP.GE.AND P0, PT, R3, c[0x0][0x3c8], PT ;  /* 0x0000f20003007a0c */ /* 0x000fe40003f06270 */
[C---:B------:R-:W-:Y:S02]  /*124d0*/  ISETP.GE.AND P2, PT, R0.reuse, c[0x0][0x3c8], PT ;  /* 0x0000f20000007a0c */ /* 0x040fe40003f46270 */
[----:B------:R-:W-:-:S07]  /*124e0*/  IADD3 R15, R0, 0xc0, RZ ;  /* 0x000000c0000f7810 */ /* 0x000fce0007ffe0ff */
        /* <DEDUP_REMOVED lines=16> */
[----:B-1----:R-:W-:-:S05]  /*125f0*/  LOP3.LUT R3, R0, 0xfffffff8, RZ, 0xc0, !PT ;  /* 0xfffffff800037812 */ /* 0x002fca00078ec0ff */
[----:B------:R-:W-:-:S05]  /*12600*/  IMAD.WIDE R10, R3, 0x2, R10 ;  /* 0x00000002030a7825 */ /* 0x000fca00078e020a */
[----:B------:R-:W-:Y:S01]  /*12610*/  ST.E.128 [R10.64], R4 ;  /* 0x000000040a007985 */ /* 0x000fe2000c101d04 */
[----:B------:R-:W-:Y:S05]  /*12620*/  EXIT ;  /* 0x000000000000794d */ /* 0x000fea0003800000 */
.L_x_139:
[----:B------:R-:W-:Y:S01]  /*12630*/  ISETP.NE.U32.AND P1, PT, RZ, c[0x0][0x508], PT ;  /* 0x00014200ff007a0c */ /* 0x000fe20003f25070 */
[----:B------:R-:W-:Y:S01]  /*12640*/  IMAD.MOV.U32 R9, RZ, RZ, 0x4 ;  /* 0x00000004ff097424 */ /* 0x000fe200078e00ff */
[----:B------:R-:W-:Y:S02]  /*12650*/  ISETP.NE.U32.AND P0, PT, RZ, c[0x0][0x500], PT ;  /* 0x00014000ff007a0c */ /* 0x000fe40003f05070 */
[----:B------:R-:W-:Y:S01]  /*12660*/  ISETP.NE.AND.EX P1, PT, RZ, c[0x0][0x50c], PT, P1 ;  /* 0x00014300ff007a0c */ /* 0x000fe20003f25310 */
[----:B------:R-:W-:Y:S01]  /*12670*/  IMAD.WIDE R6, R228, R9, c[0x0][0x500] ;  /* 0x00014000e4067625 */ /* 0x000fe200078e0209 */
[----:B------:R-:W-:-:S03]  /*12680*/  ISETP.NE.AND.EX P0, PT, RZ, c[0x0][0x504], PT, P0 ;  /* 0x00014100ff007a0c */ /* 0x000fc60003f05300 */
[----:B------:R-:W-:-:S08]  /*12690*/  IMAD.MOV.U32 R3, RZ, RZ, c[0x0][0x388] ;  /* 0x0000e200ff037624 */ /* 0x000fd000078e00ff */
        /* <DEDUP_REMOVED lines=11> */
.L_x_147:
        /* <DEDUP_REMOVED lines=12> */
[----:B------:R-:W-:Y:S01]  /*12810*/  MOV R4, c[0x0][0x4e8] ;  /* 0x00013a0000047a02 */ /* 0x000fe20000000f00 */
[----:B------:R-:W-:Y:S01]  /*12820*/  IMAD.MOV.U32 R12, RZ, RZ, R10 ;  /* 0x000000ffff0c7224 */ /* 0x000fe200078e000a */
[----:B------:R-:W-:Y:S02]  /*12830*/  MOV R13, R11 ;  /* 0x0000000b000d7202 */ /* 0x000fe40000000f00 */
[----:B------:R-:W-:Y:S01]  /*12840*/  ISETP.NE.AND P0, PT, R4, 0x1, PT ;  /* 0x000000010400780c */ /* 0x000fe20003f05270 */
[----:B------:R-:W-:Y:S01]  /*12850*/  IMAD R4, R0, c[0x0][0x490], RZ ;  /* 0x0001240000047a24 */ /* 0x000fe200078e02ff */
[----:B------:R-:W-:Y:S01]  /*12860*/  MOV R7, R8 ;  /* 0x0000000800077202 */ /* 0x000fe20000000f00 */
[----:B------:R-:W-:-:S04]  /*12870*/  IMAD.WIDE.U32 R12, R227, c[0x0][0x490], R12 ;  /* 0x00012400e30c7a25 */ /* 0x000fc800078e000c */
[----:B------:R-:W-:Y:S02]  /*12880*/  IMAD R4, R227, c[0x0][0x494], R4 ;  /* 0x00012500e3047a24 */ /* 0x000fe400078e0204 */
[----:B------:R-:W-:Y:S02]  /*12890*/  IMAD.MOV.U32 R14, RZ, RZ, R12 ;  /* 0x000000ffff0e7224 */ /* 0x000fe400078e000c */
[----:B------:R-:W-:Y:S02]  /*128a0*/  IMAD.IADD R15, R4, 0x1, R13 ;  /* 0x00000001040f7824 */ /* 0x000fe400078e020d */
[----:B------:R-:W-:-:S04]  /*128b0*/  @P0 IMAD.HI.U32 R6, R8, c[0x0][0x4ec], RZ ;  /* 0x00013b0008060a27 */ /* 0x000fc800078e00ff */
[----:B------:R-:W-:Y:S01]  /*128c0*/  IMAD R13, R5, c[0x0][0x498], RZ ;  /* 0x00012600050d7a24 */ /* 0x000fe200078e02ff */
[----:B------:R-:W-:Y:S01]  /*128d0*/  @P0 SHF.R.U32.HI R7, RZ, c[0x0][0x4f0], R6 ;  /* 0x00013c00ff070a19 */ /* 0x000fe20000011606 */
[----:B------:R-:W-:-:S03]  /*128e0*/  IMAD.WIDE.U32 R14, R228, c[0x0][0x498], R14 ;  /* 0x00012600e40e7a25 */ /* 0x000fc600078e000e */
[C---:B------:R-:W-:Y:S01]  /*128f0*/  IADD3 R9, -R7.reuse, RZ, RZ ;  /* 0x000000ff07097210 */ /* 0x040fe20007ffe1ff */
[----:B------:R-:W-:Y:S01]  /*12900*/  IMAD R13, R228, c[0x0][0x49c], R13 ;  /* 0x00012700e40d7a24 */ /* 0x000fe200078e020d */
[----:B------:R-:W-:Y:S02]  /*12910*/  SHF.R.S32.HI R4, RZ, 0x1f, R7 ;  /* 0x0000001fff047819 */ /* 0x000fe40000011407 */
[----:B------:R-:W-:Y:S01]  /*12920*/  IADD3 R12, P0, R7, R14, RZ ;  /* 0x0000000e070c7210 */ /* 0x000fe20007f1e0ff */
[----:B------:R-:W-:-:S03]  /*12930*/  IMAD R9, R9, c[0x0][0x4e8], R8 ;  /* 0x00013a0009097a24 */ /* 0x000fc600078e0208 */
[----:B------:R-:W-:Y:S02]  /*12940*/  IADD3.X R13, R4, R15, R13, P0, !PT ;  /* 0x0000000f040d7210 */ /* 0x000fe400007fe40d */
[----:B------:R-:W-:Y:S02]  /*12950*/  SHF.R.S32.HI R6, RZ, 0x1f, R9 ;  /* 0x0000001fff067819 */ /* 0x000fe40000011409 */
[----:B------:R-:W-:Y:S01]  /*12960*/  MOV R4, 0xff800000 ;  /* 0xff80000000047802 */ /* 0x000fe20000000f00 */
[----:B------:R-:W-:-:S04]  /*12970*/  IMAD.WIDE.U32 R12, R9, c[0x0][0x488], R12 ;  /* 0x00012200090c7a25 */ /* 0x000fc800078e000c */
[----:B------:R-:W-:-:S04]  /*12980*/  IMAD R6, R6, c[0x0][0x488], RZ ;  /* 0x0001220006067a24 */ /* 0x000fc800078e02ff */
[----:B------:R-:W-:Y:S01]  /*12990*/  IMAD R7, R9, c[0x0][0x48c], R6 ;  /* 0x0001230009077a24 */ /* 0x000fe200078e0206 */
[----:B------:R-:W-:-:S04]  /*129a0*/  LEA R6, P0, R12, c[0x0][0x450], 0x2 ;  /* 0x000114000c067a11 */ /* 0x000fc800078010ff */
[----:B------:R-:W-:-:S04]  /*129b0*/  IADD3 R7, R13, R7, RZ ;  /* 0x000000070d077210 */ /* 0x000fc80007ffe0ff */
[----:B------:R-:W-:-:S05]  /*129c0*/  LEA.HI.X R7, R12, c[0x0][0x454], R7, 0x2, P0 ;  /* 0x000115000c077a11 */ /* 0x000fca00000f1407 */
[----:B------:R1:W-:Y:S02]  /*129d0*/  STG.E [R6.64], R4 ;  /* 0x0000000406007986 */ /* 0x0003e4000c101904 */
.L_x_149:
[----:B------:R-:W-:Y:S05]  /*129e0*/  BSYNC B0 ;  /* 0x0000000000007941 */ /* 0x000fea0003800000 */
.L_x_148:
[----:B-1----:R-:W1:Y:S01]  /*129f0*/  S2R R6, SR_CTAID.X ;  /* 0x0000000000067919 */ /* 0x002e620000002500 */
[----:B------:R-:W-:Y:S01]  /*12a00*/  SHF.R.S32.HI R7, RZ, 0x1f, R2 ;  /* 0x0000001fff077819 */ /* 0x000fe20000011402 */
[----:B------:R-:W-:Y:S01]  /*12a10*/  IMAD R9, R11, c[0x0][0x3a0], RZ ;  /* 0x0000e8000b097a24 */ /* 0x000fe200078e02ff */
[----:B------:R-:W-:Y:S01]  /*12a20*/  BSSY B0, `(.L_x_150) ;  /* 0x0000045000007945 */ /* 0x000fe20003800000 */
[----:B------:R-:W-:Y:S01]  /*12a30*/  IMAD R0, R0, c[0x0][0x3e8], RZ ;  /* 0x0000fa0000007a24 */ /* 0x000fe200078e02ff */
[-C--:B------:R-:W-:Y:S01]  /*12a40*/  LEA.HI R8, R7, R2.reuse, RZ, 0x3 ;  /* 0x0000000207087211 */ /* 0x080fe200078f18ff */
[C---:B------:R-:W-:Y:S01]  /*12a50*/  IMAD R4, R10.reuse, c[0x0][0x3a4], R9 ;  /* 0x0000e9000a047a24 */ /* 0x040fe200078e0209 */
[----:B------:R-:W-:Y:S01]  /*12a60*/  MOV R7, c[0x0][0x4e8] ;  /* 0x00013a0000077a02 */ /* 0x000fe20000000f00 */
[----:B------:R-:W-:Y:S01]  /*12a70*/  IMAD.WIDE.U32 R10, R10, c[0x0][0x3a0], RZ ;  /* 0x0000e8000a0a7a25 */ /* 0x000fe200078e00ff */
[----:B------:R-:W-:Y:S02]  /*12a80*/  LOP3.LUT R9, R8, 0xfffffff8, RZ, 0xc0, !PT ;  /* 0xfffffff808097812 */ /* 0x000fe400078ec0ff */
[----:B------:R-:W-:Y:S01]  /*12a90*/  ISETP.NE.AND P0, PT, R7, 0x1, PT ;  /* 0x000000010700780c */ /* 0x000fe20003f05270 */
[----:B------:R-:W-:Y:S01]  /*12aa0*/  IMAD.IADD R13, R11, 0x1, R4 ;  /* 0x000000010b0d7824 */ /* 0x000fe200078e0204 */
[----:B------:R-:W-:Y:S01]  /*12ab0*/  IADD3 R11, -R9, R2, RZ ;  /* 0x00000002090b7210 */ /* 0x000fe20007ffe1ff */
[----:B------:R-:W-:Y:S01]  /*12ac0*/  IMAD.MOV.U32 R12, RZ, RZ, R10 ;  /* 0x000000ffff0c7224 */ /* 0x000fe200078e000a */
[----:B------:R-:W-:Y:S01]  /*12ad0*/  SHF.R.S32.HI R8, RZ, 0x3, R8 ;  /* 0x00000003ff087819 */ /* 0x000fe20000011408 */
[----:B------:R-:W-:-:S02]  /*12ae0*/  IMAD R0, R227, c[0x0][0x3ec], R0 ;  /* 0x0000fb00e3007a24 */ /* 0x000fc400078e0200 */
[----:B------:R-:W-:Y:S01]  /*12af0*/  IMAD.WIDE.U32 R12, R227, c[0x0][0x3e8], R12 ;  /* 0x0000fa00e30c7a25 */ /* 0x000fe200078e000c */
[CC--:B------:R-:W-:Y:S02]  /*12b00*/  LEA R7, R11.reuse, R8.reuse, 0x5 ;  /* 0x000000080b077211 */ /* 0x0c0fe400078e28ff */
[----:B------:R-:W-:Y:S01]  /*12b10*/  SHF.L.U32 R11, R11, 0x3, RZ ;  /* 0x000000030b0b7819 */ /* 0x000fe200000006ff */
[----:B------:R-:W-:Y:S01]  /*12b20*/  IMAD R5, R5, c[0x0][0x3f0], RZ ;  /* 0x0000fc0005057a24 */ /* 0x000fe200078e02ff */
[----:B------:R-:W-:Y:S01]  /*12b30*/  IADD3 R13, R0, R13, RZ ;  /* 0x0000000d000d7210 */ /* 0x000fe20007ffe0ff */
[C---:B-1----:R-:W-:Y:S01]  /*12b40*/  IMAD R7, R6.reuse, 0x80, R7 ;  /* 0x0000008006077824 */ /* 0x042fe200078e0207 */
[----:B------:R-:W-:Y:S01]  /*12b50*/  LEA R6, R6, R8, 0x7 ;  /* 0x0000000806067211 */ /* 0x000fe200078e38ff */
[----:B------:R-:W-:Y:S01]  /*12b60*/  IMAD R5, R228, c[0x0][0x3f4], R5 ;  /* 0x0000fd00e4057a24 */ /* 0x000fe200078e0205 */
[----:B------:R-:W-:Y:S01]  /*12b70*/  IADD3 R10, R11, 0x40, RZ ;  /* 0x000000400b0a7810 */ /* 0x000fe20007ffe0ff */
[----:B------:R-:W-:Y:S01]  /*12b80*/  @P0 IMAD.HI.U32 R0, R7, c[0x0][0x4ec], RZ ;  /* 0x00013b0007000a27 */ /* 0x000fe200078e00ff */
[----:B------:R-:W-:-:S02]  /*12b90*/  MOV R2, R7 ;  /* 0x0000000700027202 */ /* 0x000fc40000000f00 */
[C---:B------:R-:W-:Y:S01]  /*12ba0*/  IADD3 R9, R11.reuse, 0x80, RZ ;  /* 0x000000800b097810 */ /* 0x040fe20007ffe0ff */
[----:B------:R-:W-:Y:S01]  /*12bb0*/  IMAD.WIDE.U32 R12, R228, c[0x0][0x3f0], R12 ;  /* 0x0000fc00e40c7a25 */ /* 0x000fe200078e000c */
[----:B------:R-:W-:Y:S02]  /*12bc0*/  @P0 SHF.R.U32.HI R2, RZ, c[0x0][0x4f0], R0 ;  /* 0x00013c00ff020a19 */ /* 0x000fe40000011600 */
[----:B------:R-:W-:Y:S02]  /*12bd0*/  IADD3 R8, R11, 0xc0, RZ ;  /* 0x000000c00b087810 */ /* 0x000fe40007ffe0ff */
[--C-:B------:R-:W-:Y:S01]  /*12be0*/  SHF.R.S32.HI R4, RZ, 0x1f, R2.reuse ;  /* 0x0000001fff047819 */ /* 0x100fe20000011402 */
[----:B------:R-:W-:Y:S01]  /*12bf0*/  IMAD.MOV R0, RZ, RZ, -R2 ;  /* 0x000000ffff007224 */ /* 0x000fe200078e0a02 */
[----:B------:R-:W-:-:S03]  /*12c00*/  IADD3 R13, R13, R5, RZ ;  /* 0x000000050d0d7210 */ /* 0x000fc60007ffe0ff */
[----:B------:R-:W-:Y:S02]  /*12c10*/  IMAD R5, R4, c[0x0][0x3e0], RZ ;  /* 0x0000f80004057a24 */ /* 0x000fe400078e02ff */
[----:B------:R-:W-:Y:S02]  /*12c20*/  IMAD R0, R0, c[0x0][0x4e8], R7 ;  /* 0x00013a0000007a24 */ /* 0x000fe400078e0207 */
[----:B------:R-:W-:-:S04]  /*12c30*/  IMAD.WIDE.U32 R12, R2, c[0x0][0x3e0], R12 ;  /* 0x0000f800020c7a25 */ /* 0x000fc800078e000c */
[----:B------:R-:W-:Y:S01]  /*12c40*/  IMAD R5, R2, c[0x0][0x3e4], R5 ;  /* 0x0000f90002057a24 */ /* 0x000fe200078e0205 */
[----:B------:R-:W-:Y:S01]  /*12c50*/  SHF.R.S32.HI R2, RZ, 0x1f, R0 ;  /* 0x0000001fff027819 */ /* 0x000fe20000011400 */
[----:B-----5:R-:W-:-:S03]  /*12c60*/  IMAD R7, R3, c[0x0][0x4e8], RZ ;  /* 0x00013a0003077a24 */ /* 0x020fc600078e02ff */
[----:B------:R-:W-:Y:S01]  /*12c70*/  IADD3 R13, R13, R5, RZ ;  /* 0x000000050d0d7210 */ /* 0x000fe20007ffe0ff */
[----:B------:R-:W-:-:S04]  /*12c80*/  IMAD R5, R2, c[0x0][0x3d8], RZ ;  /* 0x0000f60002057a24 */ /* 0x000fc800078e02ff */
[C---:B------:R-:W-:Y:S02]  /*12c90*/  IMAD R5, R0.reuse, c[0x0][0x3dc], R5 ;  /* 0x0000f70000057a24 */ /* 0x040fe400078e0205 */
[----:B------:R-:W-:-:S04]  /*12ca0*/  IMAD.WIDE.U32 R12, R0, c[0x0][0x3d8], R12 ;  /* 0x0000f600000c7a25 */ /* 0x000fc800078e000c */
[----:B------:R-:W-:Y:S01]  /*12cb0*/  IMAD.IADD R5, R13, 0x1, R5 ;  /* 0x000000010d057824 */ /* 0x000fe200078e0205 */
[----:B------:R-:W-:-:S04]  /*12cc0*/  LEA R2, P0, R12, c[0x0][0x380], 0x1 ;  /* 0x0000e0000c027a11 */ /* 0x000fc800078008ff */
[----:B------:R-:W-:Y:S01]  /*12cd0*/  LEA.HI.X R0, R12, c[0x0][0x384], R5, 0x1, P0 ;  /* 0x0000e1000c007a11 */ /* 0x000fe200000f0c05 */
[----:B------:R1:W2:Y:S01]  /*12ce0*/  SHFL.IDX PT, R4, R2, RZ, 0x181f ;  /* 0x00181fff02047589 */ /* 0x0002a200000e0000 */
[----:B------:R-:W-:-:S03]  /*12cf0*/  ISETP.GE.AND P0, PT, R6, R7, PT ;  /* 0x000000070600720c */ /* 0x000fc60003f06270 */
[----:B------:R1:W3:Y:S10]  /*12d00*/  SHFL.IDX PT, R5, R0, RZ, 0x181f ;  /* 0x00181fff00057589 */ /* 0x0002f400000e0000 */
[----:B------:R-:W-:Y:S05]  /*12d10*/  @P0 BRA `(.L_x_151) ;  /* 0x0000015000000947 */ /* 0x000fea0003800000 */
[----:B------:R-:W-:Y:S02]  /*12d20*/  ISETP.GE.AND P2, PT, R10, c[0x0][0x3c8], PT ;  /* 0x0000f2000a007a0c */ /* 0x000fe40003f46270 */
[----:B------:R-:W-:-:S02]  /*12d30*/  ISETP.GE.AND P1, PT, R9, c[0x0][0x3c8], PT ;  /* 0x0000f20009007a0c */ /* 0x000fc40003f26270 */
        /* <DEDUP_REMOVED lines=19> */
.L_x_151:
[----:B------:R-:W-:Y:S05]  /*12e70*/  BSYNC B0 ;  /* 0x0000000000007941 */ /* 0x000fea0003800000 */
.L_x_150:
[----:B--2---:R-:W-:Y:S01]  /*12e80*/  IADD3 R4, R6, 0x20, RZ ;  /* 0x0000002006047810 */ /* 0x004fe20007ffe0ff */
[----:B------:R2:W4:Y:S01]  /*12e90*/  SHFL.IDX PT, R13, R0, 0x1, 0x181f ;  /* 0x00381f00000d7f89 */ /* 0x00052200000e0000 */
[----:B------:R-:W-:Y:S02]  /*12ea0*/  BSSY B0, `(.L_x_152) ;  /* 0x0000019000007945 */ /* 0x000fe40003800000 */
[----:B------:R-:W-:Y:S01]  /*12eb0*/  ISETP.GE.AND P0, PT, R4, R7, PT ;  /* 0x000000070400720c */ /* 0x000fe20003f06270 */
[----:B------:R2:W1:-:S12]  /*12ec0*/  SHFL.IDX PT, R12, R2, 0x1, 0x181f ;  /* 0x00381f00020c7f89 */ /* 0x00045800000e0000 */
[----:B------:R-:W-:Y:S05]  /*12ed0*/  @P0 BRA `(.L_x_153) ;  /* 0x0000015000000947 */ /* 0x000fea0003800000 */
[----:B------:R-:W-:Y:S02]  /*12ee0*/  ISETP.GE.AND P2, PT, R10, c[0x0][0x3c8], PT ;  /* 0x0000f2000a007a0c */ /* 0x000fe40003f46270 */
[----:B------:R-:W-:Y:S02]  /*12ef0*/  ISETP.GE.AND P1, PT, R9, c[0x0][0x3c8], PT ;  /* 0x0000f20009007a0c */ /* 0x000fe40003f26270 */
[----:B------:R-:W-:Y:S02]  /*12f00*/  ISETP.GE.AND P0, PT, R8, c[0x0][0x3c8], PT ;  /* 0x0000f20008007a0c */ /* 0x000fe40003f06270 */
[----:B------:R-:W-:-:S07]  /*12f10*/  ISETP.GE.AND P3, PT, R11, c[0x0][0x3c8], PT ;  /* 0x0000f2000b007a0c */ /* 0x000fce0003f66270 */
[----:B---3--:R-:W-:Y:S02]  /*12f20*/  @!P2 SHF.R.S32.HI R5, RZ, 0x1f, R10 ;  /* 0x0000001fff05a819 */ /* 0x008fe4000001140a */
        /* <DEDUP_REMOVED lines=16> */
.L_x_153:
[----:B------:R-:W-:Y:S05]  /*13030*/  BSYNC B0 ;  /* 0x0000000000007941 */ /* 0x000fea0003800000 */
.L_x_152:
[----:B-1----:R-:W-:Y:S01]  /*13040*/  IADD3 R4, R6, 0x40, RZ ;  /* 0x0000004006047810 */ /* 0x002fe20007ffe0ff */
[----:B----4-:R1:W4:Y:S01]  /*13050*/  SHFL.IDX PT, R13, R0, 0x2, 0x181f ;  /* 0x00581f00000d7f89 */ /* 0x01032200000e0000 */
[----:B------:R-:W-:Y:S02]  /*13060*/  BSSY B0, `(.L_x_154) ;  /* 0x0000019000007945 */ /* 0x000fe40003800000 */
[----:B------:R-:W-:Y:S01]  /*13070*/  ISETP.GE.AND P0, PT, R4, R7, PT ;  /* 0x000000070400720c */ /* 0x000fe20003f06270 */
[----:B------:R1:W2:-:S12]  /*13080*/  SHFL.IDX PT, R12, R2, 0x2, 0x181f ;  /* 0x00581f00020c7f89 */ /* 0x00029800000e0000 */
        /* <DEDUP_REMOVED lines=9> */
[----:B--2-4-:R-:W-:Y:S01]  /*13120*/  @!P3 IMAD.WIDE R14, R11, 0x2, R12 ;  /* 0x000000020b0eb825 */ /* 0x014fe200078e020c */
        /* <DEDUP_REMOVED lines=12> */
.L_x_155:
[----:B------:R-:W-:Y:S05]  /*131f0*/  BSYNC B0 ;  /* 0x0000000000007941 */ /* 0x000fea0003800000 */
.L_x_154:
[----:B------:R-:W-:Y:S01]  /*13200*/  IADD3 R6, R6, 0x60, RZ ;  /* 0x0000006006067810 */ /* 0x000fe20007ffe0ff */
[----:B------:R1:W4:Y:S03]  /*13210*/  SHFL.IDX PT, R3, R0, 0x3, 0x181f ;  /* 0x00781f0000037f89 */ /* 0x00032600000e0000 */
[----:B------:R-:W-:Y:S01]  /*13220*/  ISETP.GE.AND P0, PT, R6, R7, PT ;  /* 0x000000070600720c */ /* 0x000fe20003f06270 */
[----:B-12---:R-:W1:-:S12]  /*13230*/  SHFL.IDX PT, R2, R2, 0x3, 0x181f ;  /* 0x00781f0002027f89 */ /* 0x006e5800000e0000 */
[----:B------:R-:W-:Y:S05]  /*13240*/  @P0 EXIT ;  /* 0x000000000000094d */ /* 0x000fea0003800000 */
[----:B------:R-:W-:Y:S02]  /*13250*/  ISETP.GE.AND P1, PT, R10, c[0x0][0x3c8], PT ;  /* 0x0000f2000a007a0c */ /* 0x000fe40003f26270 */
[----:B------:R-:W-:Y:S02]  /*13260*/  ISETP.GE.AND P0, PT, R9, c[0x0][0x3c8], PT ;  /* 0x0000f20009007a0c */ /* 0x000fe40003f06270 */
[----:B------:R-:W-:-:S09]  /*13270*/  ISETP.GE.AND P2, PT, R11, c[0x0][0x3c8], PT ;  /* 0x0000f2000b007a0c */ /* 0x000fd20003f46270 */
[----:B---3--:R-:W-:Y:S02]  /*13280*/  @!P1 SHF.R.S32.HI R5, RZ, 0x1f, R10 ;  /* 0x0000001fff059819 */ /* 0x008fe4000001140a */
[----:B------:R-:W-:Y:S02]  /*13290*/  @!P0 SHF.R.S32.HI R0, RZ, 0x1f, R9 ;  /* 0x0000001fff008819 */ /* 0x000fe40000011409 */
[----:B------:R-:W-:Y:S01]  /*132a0*/  @!P1 LEA.HI R5, R5, R10, RZ, 0x3 ;  /* 0x0000000a05059211 */ /* 0x000fe200078f18ff */
[--C-:B-1--4-:R-:W-:Y:S01]  /*132b0*/  @!P2 IMAD.WIDE R10, R11, 0x2, R2.reuse ;  /* 0x000000020b0aa825 */ /* 0x112fe200078e0202 */
        /* <DEDUP_REMOVED lines=10> */
[----:B-1----:R-:W-:-:S04]  /*13360*/  SHF.R.S32.HI R5, RZ, 0x1f, R8 ;  /* 0x0000001fff057819 */ /* 0x002fc80000011408 */
[----:B------:R-:W-:-:S04]  /*13370*/  LEA.HI R5, R5, R8, RZ, 0x3 ;  /* 0x0000000805057211 */ /* 0x000fc800078f18ff */
[----:B------:R-:W-:-:S05]  /*13380*/  LOP3.LUT R5, R5, 0xfffffff8, RZ, 0xc0, !PT ;  /* 0xfffffff805057812 */ /* 0x000fca00078ec0ff */
[----:B------:R-:W-:-:S05]  /*13390*/  IMAD.WIDE R2, R5, 0x2, R2 ;  /* 0x0000000205027825 */ /* 0x000fca00078e0202 */
[----:B------:R-:W-:Y:S01]  /*133a0*/  ST.E.128 [R2.64], RZ ;  /* 0x000000ff02007985 */ /* 0x000fe2000c101d04 */
[----:B------:R-:W-:Y:S05]  /*133b0*/  EXIT ;  /* 0x000000000000794d */ /* 0x000fea0003800000 */
.L_x_156:
        /* <DEDUP_REMOVED lines=12> */
.L_x_3058:


//--------------------- .text._ZN7cutlass13device_kernelIN5flash19enable_sm80_to_sm89INS1_16FlashAttnFwdSm80INS1_25CollectiveMainloopFwdSm80ILi8ELi1ELb1EN4cute5tupleIJNS5_1CILi128EEENS7_ILi48EEENS7_ILi256EEEEEELi256ENS_10bfloat16_tEfNS_4arch4Sm80ELb0ELb1ELb1ELb0ELb0ELb0ELb1ELb0EEENS1_21CollectiveEpilogueFwdINS6_IJS8_SA_S9_EEENS6_IJNS7_ILi1EEESI_SI_EEESC_SE_Li256ELb0ELb1ELb0ELb0EEENS1_19SingleTileSchedulerILb0ELb0ELb1ELi128EEEEEEEEEvNT_6ParamsE --------------------------
	.section	.text._ZN7cutlass13device_kernelIN5flash19enable_sm80_to_sm89INS1_16FlashAttnFwdSm80INS1_25CollectiveMainloopFwdSm80ILi8ELi1ELb1EN4cute5tupleIJNS5_1CILi128EEENS7_ILi48EEENS7_ILi256EEEEEELi256ENS_10bfloat16_tEfNS_4arch4Sm80ELb0ELb1ELb1ELb0ELb0ELb0ELb1ELb0EEENS1_21CollectiveEpilogueFwdINS6_IJS8_SA_S9_EEENS6_IJNS7_ILi1EEESI_SI_EEESC_SE_Li256ELb0ELb1ELb0ELb0EEENS1_19SingleTileSchedulerILb0ELb0ELb1ELi128EEEEEEEEEvNT_6ParamsE,"ax",@progbits
	.sectioninfo	@"SHI_REGISTERS=255"
	.align	128
.text._ZN7cutlass13device_kernelIN5flash19enable_sm80_to_sm89INS1_16FlashAttnFwdSm80INS1_25CollectiveMainloopFwdSm80ILi8ELi1ELb1EN4cute5tupleIJNS5_1CILi128EEENS7_ILi48EEENS7_ILi256EEEEEELi256ENS_10bfloat16_tEfNS_4arch4Sm80ELb0ELb1ELb1ELb0ELb0ELb0ELb1ELb0EEENS1_21CollectiveEpilogueFwdINS6_IJS8_SA_S9_EEENS6_IJNS7_ILi1EEESI_SI_EEESC_SE_Li256ELb0ELb1ELb0ELb0EEENS1_19SingleTileSchedulerILb0ELb0ELb1ELi128EEEEEEEEEvNT_6ParamsE:
        .type           _ZN7cutlass13device_kernelIN5flash19enable_sm80_to_sm89INS1_16FlashAttnFwdSm80INS1_25CollectiveMainloopFwdSm80ILi8ELi1ELb1EN4cute5tupleIJNS5_1CILi128EEENS7_ILi48EEENS7_ILi256EEEEEELi256ENS_10bfloat16_tEfNS_4arch4Sm80ELb0ELb1ELb1ELb0ELb0ELb0ELb1ELb0EEENS1_21CollectiveEpilogueFwdINS6_IJS8_SA_S9_EEENS6_IJNS7_ILi1EEESI_SI_EEESC_SE_Li256ELb0ELb1ELb0ELb0EEENS1_19SingleTileSchedulerILb0ELb0ELb1ELi128EEEEEEEEEvNT_6ParamsE,@function
        .size           _ZN7cutlass13device_kernelIN5flash19enable_sm80_to_sm89INS1_16FlashAttnFwdSm80INS1_25CollectiveMainloopFwdSm80ILi8ELi1ELb1EN4cute5tupleIJNS5_1CILi128EEENS7_ILi48EEENS7_ILi256EEEEEELi256ENS_10bfloat16_tEfNS_4arch4Sm80ELb0ELb1ELb1ELb0ELb0ELb0ELb1ELb0EEENS1_21CollectiveEpilogueFwdINS6_IJS8_SA_S9_EEENS6_IJNS7_ILi1EEESI_SI_EEESC_SE_Li256ELb0ELb1ELb0ELb0EEENS1_19SingleTileSchedulerILb0ELb0ELb1ELi128EEEEEEEEEvNT_6ParamsE,(.L_x_3059 - _ZN7cutlass13device_kernelIN5flash19enable_sm80_to_sm89INS1_16FlashAttnFwdSm80INS1_25CollectiveMainloopFwdSm80ILi8ELi1ELb1EN4cute5tupleIJNS5_1CILi128EEENS7_ILi48EEENS7_ILi256EEEEEELi256ENS_10bfloat16_tEfNS_4arch4Sm80ELb0ELb1ELb1ELb0ELb0ELb0ELb1ELb0EEENS1_21CollectiveEpilogueFwdINS6_IJS8_SA_S9_EEENS6_IJNS7_ILi1EEESI_SI_EEESC_SE_Li256ELb0ELb1ELb0ELb0EEENS1_19SingleTileSchedulerILb0ELb0ELb1ELi128EEEEEEEEEvNT_6ParamsE)
        .other          _ZN7cutlass13device_kernelIN5flash19enable_sm80_to_sm89INS1_16FlashAttnFwdSm80INS1_25CollectiveMainloopFwdSm80ILi8ELi1ELb1EN4cute5tupleIJNS5_1CILi128EEENS7_ILi48EEENS7_ILi256EEEEEELi256ENS_10bfloat16_tEfNS_4arch4Sm80ELb0ELb1ELb1ELb0ELb0ELb0ELb1ELb0EEENS1_21CollectiveEpilogueFwdINS6_IJS8_SA_S9_EEENS6_IJNS7_ILi1EEESI_SI_EEESC_SE_Li256ELb0ELb1ELb0ELb0EEENS1_19SingleTileSchedulerILb0ELb0ELb1ELi128EEEEEEEEEvNT_6ParamsE,@"STO_CUDA_ENTRY STV_DEFAULT"
_ZN7cutlass13device_kernelIN5flash19enable_sm80_to_sm89INS1_16FlashAttnFwdSm80INS1_25CollectiveMainloopFwdSm80ILi8ELi1ELb1EN4cute5tupleIJNS5_1CILi128EEENS7_ILi48EEENS7_ILi256EEEEEELi256ENS_10bfloat16_tEfNS_4arch4Sm80ELb0ELb1ELb1ELb0ELb0ELb0ELb1ELb0EEENS1_21CollectiveEpilogueFwdINS6_IJS8_SA_S9_EEENS6_IJNS7_ILi1EEESI_SI_EEESC_SE_Li256ELb0ELb1ELb0ELb0EEENS1_19SingleTileSchedulerILb0ELb0ELb1ELi128EEEEEEEEEvNT_6ParamsE:
[----:B------:R-:W-:-:S03]  /*0000*/  MOV R1, c[0x0][0x28] ;  /* 0x00000a0000017a02 */ /* 0x000fc60000000f00 */
[----:B------:R-:W1:Y:S01]  /*0010*/  S2R R16, SR_CTAID.Z ;  /* 0x0000000000107919 */ /* 0x000e620000002700 */
[----:B------:R-:W-:Y:S02]  /*0020*/  IADD3 R1, R1, -0xa0, RZ ;  /* 0xffffff6001017810 */ /* 0x000fe40007ffe0ff */
[----:B-1----:R-:W-:-:S13]  /*0030*/  ISETP.GE.AND P0, PT, R16, RZ, PT ;  /* 0x000000ff1000720c */ /* 0x002fda0003f06270 */
[----:B------:R-:W-:Y:S05]  /*0040*/  @!P0 EXIT ;  /* 0x000000000000894d */ /* 0x000fea0003800000 */
[----:B------:R-:W1:Y:S01]  /*0050*/  S2UR UR16, SR_CTAID.X ;  /* 0x00000000001079c3 */ /* 0x000e620000002500 */
[----:B------:R-:W-:Y:S01]  /*0060*/  ULDC UR6, c[0x0][0x2c4] ;  /* 0x0000b10000067ab9 */ /* 0x000fe20000000800 */
[----:B------:R-:W2:Y:S01]  /*0070*/  S2R R85, SR_TID.X ;  /* 0x0000000000557919 */ /* 0x000ea20000002100 */
[----:B------:R-:W-:Y:S02]  /*0080*/  UISETP.NE.AND UP0, UPT, UR6, 0x1, UPT ;  /* 0x000000010600788c */ /* 0x000fe4000bf05270 */
[----:B------:R-:W-:Y:S02]  /*0090*/  ULDC.64 UR4, c[0x0][0x2c8] ;  /* 0x0000b20000047ab9 */ /* 0x000fe40000000a00 */
[----:B------:R-:W-:Y:S02]  /*00a0*/  UMOV UR7, 0x1 ;  /* 0x0000000100077882 */ /* 0x000fe40000000000 */
[----:B------:R-:W-:Y:S02]  /*00b0*/  UP2UR UR18, UPR, URZ, 0x1 ;  /* 0x000000013f127883 */ /* 0x000fe40008000000 */
[----:B------:R-:W-:-:S02]  /*00c0*/  ULDC UR9, c[0x0][0x168] ;  /* 0x00005a0000097ab9 */ /* 0x000fc40000000800 */
[----:B------:R-:W-:Y:S02]  /*00d0*/  UIADD3 UR9, UR7, -UR9, URZ ;  /* 0x8000000907097290 */ /* 0x000fe4000fffe03f */
[----:B-1----:R-:W-:-:S04]  /*00e0*/  USHF.L.U32 UR16, UR16, 0x7, URZ ;  /* 0x0000000710107899 */ /* 0x002fc8000800063f */
[----:B------:R-:W-:Y:S02]  /*00f0*/  @UP0 UIADD3 UR10, UR16, 0x7f, URZ ;  /* 0x0000007f100a0890 */ /* 0x000fe4000fffe03f */
[----:B------:R-:W-:Y:S02]  /*0100*/  UIADD3 UR8, UR16, 0x7f, URZ ;  /* 0x0000007f10087890 */ /* 0x000fe4000fffe03f */
[----:B------:R-:W-:-:S04]  /*0110*/  UIMAD.WIDE.U32 UR10, UR10, UR4, URZ ;  /* 0x000000040a0a72a5 */ /* 0x000fc8000f8e003f */
[----:B------:R-:W-:-:S03]  /*0120*/  @UP0 USHF.R.U32.HI UR8, URZ, UR5, UR11 ;  /* 0x000000053f080299 */ /* 0x000fc6000801160b */
[----:B------:R-:W-:Y:S02]  /*0130*/  ULDC.64 UR4, c[0x0][0x328] ;  /* 0x0000ca0000047ab9 */ /* 0x000fe40000000a00 */
[----:B------:R-:W-:-:S03]  /*0140*/  UISETP.LE.AND UP0, UPT, UR7, UR5, UPT ;  /* 0x000000050700728c */ /* 0x000fc6000bf03270 */
[----:B------:R-:W-:Y:S02]  /*0150*/  ULDC UR5, c[0x0][0x1d0] ;  /* 0x0000740000057ab9 */ /* 0x000fe40000000800 */
[----:B------:R-:W-:Y:S01]  /*0160*/  UIADD3 UR5, UR8, UR5, UR9 ;  /* 0x0000000508057290 */ /* 0x000fe2000fffe009 */
[----:B------:R-:W-:Y:S01]  /*0170*/  PLOP3.LUT P0, PT, PT, PT, UP0, 0x40, 0x0 ;  /* 0x000000000000781c */ /* 0x000fe20003f0e808 */
[----:B------:R-:W-:Y:S02]  /*0180*/  UP2UR UR17, UPR, URZ, 0x1 ;  /* 0x000000013f117883 */ /* 0x000fe40008000000 */
[----:B------:R-:W-:-:S10]  /*0190*/  UIADD3 UR8, UR5, UR4, URZ ;  /* 0x0000000405087290 */ /* 0x000fd4000fffe03f */
[----:B------:R-:W-:Y:S05]  /*01a0*/  @P0 BRA `(.L_x_157) ;  /* 0x0000014000000947 */ /* 0x000fea0003800000 */
[----:B--2---:R-:W-:Y:S01]  /*01b0*/  ISETP.LT.AND P0, PT, RZ, UR5, PT ;  /* 0x00000005ff007c0c */ /* 0x004fe2000bf01270 */
[----:B------:R-:W-:-:S12]  /*01c0*/  UIADD3 UR9, UR5, -0x1, URZ ;  /* 0xffffffff05097890 */ /* 0x000fd8000fffe03f */
[----:B------:R-:W-:Y:S05]  /*01d0*/  @P0 BRA `(.L_x_158) ;  /* 0x0000008000000947 */ /* 0x000fea0003800000 */
[----:B------:R-:W-:Y:S02]  /*01e0*/  ULDC UR4, c[0x0][0x32c] ;  /* 0x0000cb0000047ab9 */ /* 0x000fe40000000800 */
[----:B------:R-:W-:Y:S02]  /*01f0*/  UISETP.NE.AND UP0, UPT, UR7, UR4, UPT ;  /* 0x000000040700728c */ /* 0x000fe4000bf05270 */
[----:B------:R-:W-:-:S03]  /*0200*/  UIADD3 UR9, -UR5, URZ, URZ ;  /* 0x0000003f05097290 */ /* 0x000fc6000fffe13f */
[----:B------:R-:W-:Y:S02]  /*0210*/  ULDC.64 UR4, c[0x0][0x330] ;  /* 0x0000cc0000047ab9 */ /* 0x000fe40000000a00 */
[----:B------:R-:W-:-:S04]  /*0220*/  UIMAD.WIDE.U32 UR10, UR9, UR4, URZ ;  /* 0x00000004090a72a5 */ /* 0x000fc8000f8e003f */
[----:B------:R-:W-:-:S04]  /*0230*/  @UP0 USHF.R.U32.HI UR9, URZ, UR5, UR11 ;  /* 0x000000053f090299 */ /* 0x000fc8000801160b */
[----:B------:R-:W-:Y:S01]  /*0240*/  ULOP3.LUT UR9, URZ, UR9, URZ, 0x33, !UPT ;  /* 0x000000093f097292 */ /* 0x000fe2000f8e333f */
[----:B------:R-:W-:Y:S05]  /*0250*/  BRA `(.L_x_159) ;  /* 0x0000005000007947 */ /* 0x000fea0003800000 */
.L_x_158:
[----:B------:R-:W-:Y:S02]  /*0260*/  ULDC UR4, c[0x0][0x32c] ;  /* 0x0000cb0000047ab9 */ /* 0x000fe40000000800 */
[----:B------:R-:W-:-:S03]  /*0270*/  UISETP.NE.AND UP0, UPT, UR7, UR4, UPT ;  /* 0x000000040700728c */ /* 0x000fc6000bf05270 */
[----:B------:R-:W-:Y:S02]  /*0280*/  ULDC.64 UR4, c[0x0][0x330] ;  /* 0x0000cc0000047ab9 */ /* 0x000fe40000000a00 */
[----:B------:R-:W-:-:S06]  /*0290*/  UIMAD.WIDE.U32 UR10, UR9, UR4, URZ ;  /* 0x00000004090a72a5 */ /* 0x000fcc000f8e003f */
[----:B------:R-:W-:Y:S02]  /*02a0*/  @UP0 USHF.R.U32.HI UR9, URZ, UR5, UR11 ;  /* 0x000000053f090299 */ /* 0x000fe4000801160b */
.L_x_159:
[----:B------:R-:W-:Y:S02]  /*02b0*/  ULDC UR4, c[0x0][0x32c] ;  /* 0x0000cb0000047ab9 */ /* 0x000fe40000000800 */
[----:B------:R-:W-:-:S04]  /*02c0*/  UIMAD UR4, UR9, UR4, UR4 ;  /* 0x00000004090472a4 */ /* 0x000fc8000f8e0204 */
[----:B------:R-:W-:-:S04]  /*02d0*/  UISETP.LT.AND UP0, UPT, UR8, UR4, UPT ;  /* 0x000000040800728c */ /* 0x000fc8000bf01270 */
[----:B------:R-:W-:Y:S02]  /*02e0*/  USEL UR8, UR8, UR4, UP0 ;  /* 0x0000000408087287 */ /* 0x000fe40008000000 */
.L_x_157:
[----:B--2---:R-:W-:Y:S02]  /*02f0*/  UMOV UR12, 0x2f ;  /* 0x0000002f000c7882 */ /* 0x004fe40000000000 */
[----:B------:R-:W-:Y:S02]  /*0300*/  ULDC UR15, c[0x0][0x1d0] ;  /* 0x00007400000f7ab9 */ /* 0x000fe40000000800 */
[----:B------:R-:W-:Y:S02]  /*0310*/  UISETP.NE.AND UP0, UPT, UR6, 0x1, UPT ;  /* 0x000000010600788c */ /* 0x000fe4000bf05270 */
[----:B------:R-:W-:Y:S02]  /*0320*/  UIADD3 UR12, UR12, UR15, URZ ;  /* 0x0000000f0c0c7290 */ /* 0x000fe4000fffe03f */
[----:B------:R-:W-:Y:S02]  /*0330*/  ULDC.64 UR4, c[0x0][0x2c8] ;  /* 0x0000b20000047ab9 */ /* 0x000fe40000000a00 */
[----:B------:R-:W-:-:S02]  /*0340*/  UIMAD.WIDE.U32 UR10, UR16, UR4, URZ ;  /* 0x00000004100a72a5 */ /* 0x000fc4000f8e003f */
[----:B------:R-:W-:Y:S02]  /*0350*/  UIMAD.WIDE UR12, UR12, 0x2aaaaaab, URZ ;  /* 0x2aaaaaab0c0c78a5 */ /* 0x000fe4000f8e023f */
[----:B------:R-:W-:Y:S02]  /*0360*/  UIADD3 UR8, UR8, 0x2f, URZ ;  /* 0x0000002f08087890 */ /* 0x000fe4000fffe03f */
[----:B------:R-:W-:Y:S02]  /*0370*/  UISETP.NE.AND UP1, UPT, UR17, URZ, UPT ;  /* 0x0000003f1100728c */ /* 0x000fe4000bf25270 */
[----:B------:R-:W-:Y:S02]  /*0380*/  UIMAD.WIDE UR8, UR8, 0x2aaaaaab, URZ ;  /* 0x2aaaaaab080878a5 */ /* 0x000fe4000f8e023f */
[----:B------:R-:W-:Y:S02]  /*0390*/  @UP0 UMOV UR7, UR11 ;  /* 0x0000000b00070c82 */ /* 0x000fe40008000000 */
[----:B------:R-:W-:Y:S01]  /*03a0*/  UMOV UR4, UR16 ;  /* 0x0000001000047c82 */ /* 0x000fe20008000000 */
[----:B------:R-:W-:Y:S01]  /*03b0*/  PLOP3.LUT P0, PT, PT, PT, UP1, 0x40, 0x0 ;  /* 0x000000000000781c */ /* 0x000fe20003f0e818 */
[----:B------:R-:W-:-:S02]  /*03c0*/  UMOV UR11, UR13 ;  /* 0x0000000d000b7c82 */ /* 0x000fc40008000000 */
[----:B------:R-:W-:Y:S02]  /*03d0*/  @UP0 USHF.R.U32.HI UR4, URZ, UR5, UR7 ;  /* 0x000000053f040299 */ /* 0x000fe40008011607 */
[----:B------:R-:W-:Y:S02]  /*03e0*/  USHF.R.U32.HI UR7, URZ, 0x1f, UR9 ;  /* 0x0000001f3f077899 */ /* 0x000fe40008011609 */
[----:B------:R-:W-:Y:S02]  /*03f0*/  USHF.R.U32.HI UR8, URZ, 0x1f, UR11 ;  /* 0x0000001f3f087899 */ /* 0x000fe4000801160b */
[----:B------:R-:W-:Y:S02]  /*0400*/  ULDC UR10, c[0x0][0x168] ;  /* 0x00005a00000a7ab9 */ /* 0x000fe40000000800 */
[----:B------:R-:W-:Y:S02]  /*0410*/  UIADD3 UR15, UR15, -UR10, URZ ;  /* 0x8000000a0f0f7290 */ /* 0x000fe4000fffe03f */
[----:B------:R-:W-:-:S02]  /*0420*/  ULEA.HI.SX32 UR9, UR9, UR7, 0x1d ;  /* 0x0000000709097291 */ /* 0x000fc4000f8fea3f */
[----:B------:R-:W-:Y:S02]  /*0430*/  ULEA.HI.SX32 UR8, UR11, UR8, 0x1d ;  /* 0x000000080b087291 */ /* 0x000fe4000f8fea3f */
[----:B------:R-:W-:Y:S02]  /*0440*/  UIADD3 UR4, UR15, UR4, URZ ;  /* 0x000000040f047290 */ /* 0x000fe4000fffe03f */
[----:B------:R-:W-:Y:S02]  /*0450*/  UISETP.LT.AND UP0, UPT, UR8, UR9, UPT ;  /* 0x000000090800728c */ /* 0x000fe4000bf01270 */
[----:B------:R-:W-:Y:S02]  /*0460*/  ULDC UR5, c[0x0][0x324] ;  /* 0x0000c90000057ab9 */ /* 0x000fe40000000800 */
[----:B------:R-:W-:Y:S02]  /*0470*/  UIADD3 UR7, UR4, -UR5, URZ ;  /* 0x8000000504077290 */ /* 0x000fe4000fffe03f */
[----:B------:R-:W-:Y:S01]  /*0480*/  USEL UR13, UR8, UR9, UP0 ;  /* 0x00000009080d7287 */ /* 0x000fe20008000000 */
[----:B------:R-:W-:Y:S05]  /*0490*/  @P0 BRA `(.L_x_160) ;  /* 0x0000015000000947 */ /* 0x000fea0003800000 */
[----:B------:R-:W-:Y:S02]  /*04a0*/  UMOV UR8, UR4 ;  /* 0x0000000400087c82 */ /* 0x000fe40008000000 */
[----:B------:R-:W-:-:S06]  /*04b0*/  UISETP.GT.AND UP0, UPT, UR8, -0x1, UPT ;  /* 0xffffffff0800788c */ /* 0x000fcc000bf04270 */
[----:B------:R-:W-:-:S13]  /*04c0*/  PLOP3.LUT P0, PT, PT, PT, UP0, 0x80, 0x0 ;  /* 0x000000000000781c */ /* 0x000fda0003f0f008 */
[----:B------:R-:W-:Y:S05]  /*04d0*/  @P0 BRA `(.L_x_161) ;  /* 0x0000008000000947 */ /* 0x000fea0003800000 */
[----:B------:R-:W-:Y:S02]  /*04e0*/  ULDC UR4, c[0x0][0x32c] ;  /* 0x0000cb0000047ab9 */ /* 0x000fe40000000800 */
[----:B------:R-:W-:Y:S02]  /*04f0*/  UISETP.NE.AND UP0, UPT, UR4, 0x1, UPT ;  /* 0x000000010400788c */ /* 0x000fe4000bf05270 */
[----:B------:R-:W-:Y:S02]  /*0500*/  ULOP3.LUT UR8, URZ, UR8, URZ, 0x33, !UPT ;  /* 0x000000083f087292 */ /* 0x000fe4000f8e333f */
[----:B------:R-:W-:Y:S02]  /*0510*/  ULDC.64 UR4, c[0x0][0x330] ;  /* 0x0000cc0000047ab9 */ /* 0x000fe40000000a00 */
[----:B------:R-:W-:-:S05]  /*0520*/  UIMAD.WIDE.U32 UR10, UR8, UR4, URZ ;  /* 0x00000004080a72a5 */ /* 0x000fca000f8e003f */
[----:B------:R-:W-:-:S04]  /*0530*/  @UP0 USHF.R.U32.HI UR8, URZ, UR5, UR11 ;  /* 0x000000053f080299 */ /* 0x000fc8000801160b */
[----:B------:R-:W-:Y:S01]  /*0540*/  ULOP3.LUT UR8, URZ, UR8, URZ, 0x33, !UPT ;  /* 0x000000083f087292 */ /* 0x000fe2000f8e333f */
[----:B------:R-:W-:Y:S05]  /*0550*/  BRA `(.L_x_162) ;  /* 0x0000005000007947 */ /* 0x000fea0003800000 */
.L_x_161:
[----:B------:R-:W-:Y:S02]  /*0560*/  ULDC UR4, c[0x0][0x32c] ;  /* 0x0000cb0000047ab9 */ /* 0x000fe40000000800 */
[----:B------:R-:W-:-:S03]  /*0570*/  UISETP.NE.AND UP0, UPT, UR4, 0x1, UPT ;  /* 0x000000010400788c */ /* 0x000fc6000bf05270 */
[----:B------:R-:W-:Y:S02]  /*0580*/  ULDC.64 UR4, c[0x0][0x330] ;  /* 0x0000cc0000047ab9 */ /* 0x000fe40000000a00 */
[----:B------:R-:W-:-:S06]  /*0590*/  UIMAD.WIDE.U32 UR10, UR8, UR4, URZ ;  /* 0x00000004080a72a5 */ /* 0x000fcc000f8e003f */
[----:B------:R-:W-:Y:S02]  /*05a0*/  @UP0 USHF.R.U32.HI UR8, URZ, UR5, UR11 ;  /* 0x000000053f080299 */ /* 0x000fe4000801160b */
.L_x_162:
[----:B------:R-:W-:Y:S02]  /*05b0*/  ULDC UR4, c[0x0][0x32c] ;  /* 0x0000cb0000047ab9 */ /* 0x000fe40000000800 */
[----:B------:R-:W-:-:S04]  /*05c0*/  UIMAD UR4, UR8, UR4, URZ ;  /* 0x00000004080472a4 */ /* 0x000fc8000f8e023f */
[----:B------:R-:W-:-:S04]  /*05d0*/  UISETP.LT.AND UP0, UPT, UR7, UR4, UPT ;  /* 0x000000040700728c */ /* 0x000fc8000bf01270 */
[----:B------:R-:W-:-:S04]  /*05e0*/  USEL UR7, UR7, UR4, !UP0 ;  /* 0x0000000407077287 */ /* 0x000fc8000c000000 */
.L_x_160:
[----:B------:R-:W-:Y:S01]  /*05f0*/  UIMAD.WIDE UR4, UR7, 0x2aaaaaab, URZ ;  /* 0x2aaaaaab070478a5 */ /* 0x000fe2000f8e023f */
[----:B------:R-:W-:Y:S01]  /*0600*/  PLOP3.LUT P2, PT, PT, PT, PT, 0x80, 0x0 ;  /* 0x000000000000781c */ /* 0x000fe20003f4f070 */
[----:B------:R-:W-:Y:S01]  /*0610*/  ULDC.64 UR24, c[0x0][0x118] ;  /* 0x0000460000187ab9 */ /* 0x000fe20000000a00 */
[----:B------:R-:W-:Y:S01]  /*0620*/  CS2R R130, SRZ ;  /* 0x0000000000827805 */ /* 0x000fe2000001ff00 */
[----:B------:R-:W-:Y:S01]  /*0630*/  USHF.R.U32.HI UR4, URZ, 0x1f, UR5 ;  /* 0x0000001f3f047899 */ /* 0x000fe20008011605 */
[----:B------:R-:W-:Y:S01]  /*0640*/  CS2R R22, SRZ ;  /* 0x0000000000167805 */ /* 0x000fe2000001ff00 */
[----:B------:R-:W-:Y:S01]  /*0650*/  IMAD.MOV.U32 R128, RZ, RZ, RZ ;  /* 0x000000ffff807224 */ /* 0x000fe200078e00ff */
[----:B------:R-:W-:Y:S01]  /*0660*/  CS2R R126, SRZ ;  /* 0x00000000007e7805 */ /* 0x000fe2000001ff00 */
[----:B------:R-:W-:Y:S01]  /*0670*/  ULEA.HI.SX32 UR4, UR5, UR4, 0x1d ;  /* 0x0000000405047291 */ /* 0x000fe2000f8fea3f */
[----:B------:R-:W-:Y:S01]  /*0680*/  IMAD.MOV.U32 R124, RZ, RZ, RZ ;  /* 0x000000ffff7c7224 */ /* 0x000fe200078e00ff */
[----:B------:R-:W-:Y:S01]  /*0690*/  CS2R R122, SRZ ;  /* 0x00000000007a7805 */ /* 0x000fe2000001ff00 */
[----:B------:R-:W-:Y:S01]  /*06a0*/  CS2R R24, SRZ ;  /* 0x0000000000187805 */ /* 0x000fe2000001ff00 */
[----:B------:R-:W-:Y:S01]  /*06b0*/  UISETP.LT.AND UP0, UPT, URZ, UR4, UPT ;  /* 0x000000043f00728c */ /* 0x000fe2000bf01270 */
[----:B------:R-:W-:Y:S01]  /*06c0*/  MOV R120, RZ ;  /* 0x000000ff00787202 */ /* 0x000fe20000000f00 */
[----:B------:R-:W-:Y:S01]  /*06d0*/  CS2R R118, SRZ ;  /* 0x0000000000767805 */ /* 0x000fe2000001ff00 */
[----:B------:R-:W-:Y:S01]  /*06e0*/  IMAD.MOV.U32 R116, RZ, RZ, RZ ;  /* 0x000000ffff747224 */ /* 0x000fe200078e00ff */
[----:B------:R-:W-:Y:S01]  /*06f0*/  USEL UR12, URZ, UR4, !UP0 ;  /* 0x000000043f0c7287 */ /* 0x000fe2000c000000 */
[----:B------:R-:W-:Y:S01]  /*0700*/  CS2R R114, SRZ ;  /* 0x0000000000727805 */ /* 0x000fe2000001ff00 */
[----:B------:R-:W-:Y:S01]  /*0710*/  CS2R R26, SRZ ;  /* 0x00000000001a7805 */ /* 0x000fe2000001ff00 */
[----:B------:R-:W-:Y:S01]  /*0720*/  MOV R112, RZ ;  /* 0x000000ff00707202 */ /* 0x000fe20000000f00 */
[----:B------:R-:W-:Y:S01]  /*0730*/  UISETP.GT.AND UP0, UPT, UR13, UR12, UPT ;  /* 0x0000000c0d00728c */ /* 0x000fe2000bf04270 */
[----:B------:R-:W-:Y:S01]  /*0740*/  CS2R R110, SRZ ;  /* 0x00000000006e7805 */ /* 0x000fe2000001ff00 */
[----:B------:R-:W-:Y:S01]  /*0750*/  IMAD.MOV.U32 R108, RZ, RZ, RZ ;  /* 0x000000ffff6c7224 */ /* 0x000fe200078e00ff */
[----:B------:R-:W-:Y:S01]  /*0760*/  CS2R R106, SRZ ;  /* 0x00000000006a7805 */ /* 0x000fe2000001ff00 */
[----:B------:R-:W-:Y:S01]  /*0770*/  CS2R R28, SRZ ;  /* 0x00000000001c7805 */ /* 0x000fe2000001ff00 */
[----:B------:R-:W-:Y:S01]  /*0780*/  MOV R104, RZ ;  /* 0x000000ff00687202 */ /* 0x000fe20000000f00 */
[----:B------:R-:W-:Y:S01]  /*0790*/  CS2R R102, SRZ ;  /* 0x0000000000667805 */ /* 0x000fe2000001ff00 */
[----:B------:R-:W-:Y:S01]  /*07a0*/  PLOP3.LUT P0, PT, PT, PT, UP0, 0x80, 0x0 ;  /* 0x000000000000781c */ /* 0x000fe20003f0f008 */
[----:B------:R-:W-:Y:S01]  /*07b0*/  IMAD.MOV.U32 R100, RZ, RZ, RZ ;  /* 0x000000ffff647224 */ /* 0x000fe200078e00ff */
        /* <DEDUP_REMOVED lines=53> */
[----:B------:R-:W-:Y:S01]  /*0b10*/  ISETP.NE.U32.AND P0, PT, RZ, c[0x0][0x340], PT ;  /* 0x0000d000ff007a0c */ /* 0x000fe20003f05070 */
[----:B------:R-:W2:Y:S01]  /*0b20*/  LDL.LU R89, [R1+0x28] ;  /* 0x0000280001597983 */ /* 0x000ea20000300800 */
[----:B------:R-:W-:-:S02]  /*0b30*/  UISETP.NE.AND UP0, UPT, UR18, URZ, UPT ;  /* 0x0000003f1200728c */ /* 0x000fc4000bf05270 */
[----:B------:R-:W-:-:S13]  /*0b40*/  ISETP.NE.AND.EX P3, PT, RZ, c[0x0][0x344], PT, P0 ;  /* 0x0000d100ff007a0c */ /* 0x000fda0003f65300 */
[----:B------:R-:W-:-:S04]  /*0b50*/  @P3 IMAD.MOV.U32 R2, RZ, RZ, 0x4 ;  /* 0x00000004ff023424 */ /* 0x000fc800078e00ff */
[----:B------:R-:W-:-:S05]  /*0b60*/  @P3 IMAD.WIDE R2, R16, R2, c[0x0][0x340] ;  /* 0x0000d00010023625 */ /* 0x000fca00078e0202 */
[----:B------:R1:W3:Y:S01]  /*0b70*/  @P3 LDG.E R10, [R2.64] ;  /* 0x00000018020a3981 */ /* 0x0002e2000c1e1900 */
[----:B------:R-:W-:Y:S01]  /*0b80*/  SHF.R.S32.HI R75, RZ, 0x1f, R85 ;  /* 0x0000001fff4b7819 */ /* 0x000fe20000011455 */
[----:B------:R-:W-:Y:S01]  /*0b90*/  ULDC UR4, c[0x0][0x168] ;  /* 0x00005a0000047ab9 */ /* 0x000fe20000000800 */
[----:B------:R-:W-:Y:S01]  /*0ba0*/  PLOP3.LUT P1, PT, PT, PT, UP0, 0x80, 0x0 ;  /* 0x000000000000781c */ /* 0x000fe20003f2f008 */
[----:B------:R-:W4:Y:S01]  /*0bb0*/  S2R R24, SR_CTAID.Y ;  /* 0x0000000000187919 */ /* 0x000f220000002600 */
[----:B------:R-:W-:Y:S01]  /*0bc0*/  PLOP3.LUT P0, PT, PT, PT, UP0, 0x80, 0x0 ;  /* 0x000000000000781c */ /* 0x000fe20003f0f008 */
[----:B------:R-:W-:Y:S01]  /*0bd0*/  UIMAD UR4, UR6, UR4, URZ ;  /* 0x00000004060472a4 */ /* 0x000fe2000f8e023f */
[----:B------:R-:W-:Y:S01]  /*0be0*/  SHF.R.S32.HI R8, RZ, 0x1f, R16 ;  /* 0x0000001fff087819 */ /* 0x000fe20000011410 */
[----:B------:R-:W-:Y:S01]  /*0bf0*/  UMOV UR14, 0x30 ;  /* 0x00000030000e7882 */ /* 0x000fe20000000000 */
[----:B------:R-:W-:Y:S01]  /*0c00*/  LEA.HI R74, R75, R85, RZ, 0x5 ;  /* 0x000000554b4a7211 */ /* 0x000fe200078f28ff */
[----:B------:R-:W-:-:S02]  /*0c10*/  UIMAD UR10, UR13, -0x30, UR14 ;  /* 0xffffffd00d0a78a4 */ /* 0x000fc4000f8e020e */
[----:B------:R-:W-:Y:S01]  /*0c20*/  ULDC UR9, c[0x0][0x1d0] ;  /* 0x0000740000097ab9 */ /* 0x000fe20000000800 */
[----:B------:R-:W-:Y:S01]  /*0c30*/  SHF.R.S32.HI R73, RZ, 0x5, R74 ;  /* 0x00000005ff497819 */ /* 0x000fe2000001144a */
[----:B------:R-:W-:Y:S02]  /*0c40*/  UIADD3 UR9, UR10, UR9, URZ ;  /* 0x000000090a097290 */ /* 0x000fe4000fffe03f */
[----:B------:R-:W-:Y:S01]  /*0c50*/  ULDC.64 UR6, c[0x0][0x1e0] ;  /* 0x0000780000067ab9 */ /* 0x000fe20000000a00 */
[----:B------:R-:W-:Y:S01]  /*0c60*/  IMAD.U32 R72, RZ, RZ, UR10 ;  /* 0x0000000aff487e24 */ /* 0x000fe2000f8e00ff */
[----:B------:R-:W-:Y:S02]  /*0c70*/  UISETP.LT.AND UP0, UPT, UR9, 0x30, UPT ;  /* 0x000000300900788c */ /* 0x000fe4000bf01270 */
[----:B------:R-:W-:Y:S02]  /*0c80*/  UIMAD.WIDE.U32 UR22, UR14, UR6, URZ ;  /* 0x000000060e1672a5 */ /* 0x000fe4000f8e003f */
[----:B------:R-:W-:-:S02]  /*0c90*/  USEL UR8, UR9, 0x30, UP0 ;  /* 0x0000003009087887 */ /* 0x000fc40008000000 */
[----:B------:R-:W-:Y:S01]  /*0ca0*/  UIMAD UR14, UR14, UR7, URZ ;  /* 0x000000070e0e72a4 */ /* 0x000fe2000f8e023f */
[----:B-1----:R-:W-:Y:S01]  /*0cb0*/  LEA.HI R2, R75, R85, RZ, 0x3 ;  /* 0x000000554b027211 */ /* 0x002fe200078f18ff */
[----:B------:R-:W-:Y:S01]  /*0cc0*/  UIADD3 UR11, UR13, -0x1, URZ ;  /* 0xffffffff0d0b7890 */ /* 0x000fe2000fffe03f */
[----:B----4-:R-:W-:Y:S01]  /*0cd0*/  SHF.R.S32.HI R25, RZ, 0x1f, R24 ;  /* 0x0000001fff197819 */ /* 0x010fe20000011418 */
[----:B------:R-:W-:Y:S01]  /*0ce0*/  IMAD.WIDE.U32 R6, R24, c[0x0][0x1b8], RZ ;  /* 0x00006e0018067a25 */ /* 0x000fe200078e00ff */
[----:B------:R-:W-:Y:S01]  /*0cf0*/  LOP3.LUT R0, R2, 0xfffffff8, RZ, 0xc0, !PT ;  /* 0xfffffff802007812 */ /* 0x000fe200078ec0ff */
[----:B------:R-:W-:Y:S01]  /*0d00*/  UIADD3 UR14, UR23, UR14, URZ ;  /* 0x0000000e170e7290 */ /* 0x000fe2000fffe03f */
[----:B------:R-:W-:Y:S01]  /*0d10*/  SHF.R.S32.HI R77, RZ, 0x3, R2 ;  /* 0x00000003ff4d7819 */ /* 0x000fe20000011402 */
[----:B------:R-:W-:Y:S01]  /*0d20*/  IMAD R2, R25, c[0x0][0x1b8], RZ ;  /* 0x00006e0019027a24 */ /* 0x000fe200078e02ff */
[----:B------:R-:W-:Y:S01]  /*0d30*/  UISETP.GT.AND UP0, UPT, UR11, UR12, UPT ;  /* 0x0000000c0b00728c */ /* 0x000fe2000bf04270 */
[----:B------:R-:W-:Y:S01]  /*0d40*/  IMAD.IADD R22, R85, 0x1, -R0 ;  /* 0x0000000155167824 */ /* 0x000fe200078e0a00 */
[----:B------:R-:W-:Y:S01]  /*0d50*/  IADD3 R15, R77, UR16, RZ ;  /* 0x000000104d0f7c10 */ /* 0x000fe2000fffe0ff */
[----:B------:R-:W-:Y:S01]  /*0d60*/  IMAD R2, R24, c[0x0][0x1bc], R2 ;  /* 0x00006f0018027a24 */ /* 0x000fe200078e0202 */
[----:B------:R-:W-:Y:S01]  /*0d70*/  UIMAD UR19, UR14, UR11, URZ ;  /* 0x0000000b0e1372a4 */ /* 0x000fe2000f8e023f */
[----:B------:R-:W-:Y:S01]  /*0d80*/  IMAD R0, R22, 0x20, R77 ;  /* 0x0000002016007824 */ /* 0x000fe200078e024d */
[----:B------:R-:W-:Y:S01]  /*0d90*/  STL [R1+0x80], R77 ;  /* 0x0000804d01007387 */ /* 0x000fe20000100800 */
[----:B------:R-:W-:-:S02]  /*0da0*/  IMAD.IADD R3, R7, 0x1, R2 ;  /* 0x0000000107037824 */ /* 0x000fc400078e0202 */
[----:B------:R-:W-:Y:S01]  /*0db0*/  IMAD R7, R8, c[0x0][0x1c0], RZ ;  /* 0x0000700008077a24 */ /* 0x000fe200078e02ff */
[----:B------:R-:W-:Y:S01]  /*0dc0*/  IADD3 R4, R0, UR16, RZ ;  /* 0x0000001000047c10 */ /* 0x000fe2000fffe0ff */
[----:B------:R-:W-:Y:S02]  /*0dd0*/  IMAD.MOV.U32 R2, RZ, RZ, R6 ;  /* 0x000000ffff027224 */ /* 0x000fe400078e0006 */
[----:B------:R-:W-:Y:S02]  /*0de0*/  IMAD R6, R16, c[0x0][0x1c4], R7 ;  /* 0x0000710010067a24 */ /* 0x000fe400078e0207 */
[----:B------:R-:W-:-:S04]  /*0df0*/  @P1 IMAD.HI.U32 R5, R4, c[0x0][0x2c8], RZ ;  /* 0x0000b20004051a27 */ /* 0x000fc800078e00ff */
[----:B------:R-:W-:Y:S01]  /*0e00*/  IMAD.MOV.U32 R0, RZ, RZ, R4 ;  /* 0x000000ffff007224 */ /* 0x000fe200078e0004 */
[----:B------:R-:W-:Y:S01]  /*0e10*/  @P0 SHF.R.U32.HI R0, RZ, c[0x0][0x2cc], R5 ;  /* 0x0000b300ff000a19 */ /* 0x000fe20000011605 */
[----:B------:R-:W-:-:S03]  /*0e20*/  IMAD.WIDE.U32 R2, R16, c[0x0][0x1c0], R2 ;  /* 0x0000700010027a25 */ /* 0x000fc600078e0002 */
[--C-:B------:R-:W-:Y:S01]  /*0e30*/  SHF.R.S32.HI R7, RZ, 0x1f, R0.reuse ;  /* 0x0000001fff077819 */ /* 0x100fe20000011400 */
[----:B------:R-:W-:Y:S02]  /*0e40*/  IMAD.MOV R5, RZ, RZ, -R0 ;  /* 0x000000ffff057224 */ /* 0x000fe400078e0a00 */
[----:B------:R-:W-:Y:S02]  /*0e50*/  IMAD.IADD R3, R3, 0x1, R6 ;  /* 0x0000000103037824 */ /* 0x000fe400078e0206 */
[----:B------:R-:W-:Y:S02]  /*0e60*/  IMAD R5, R5, c[0x0][0x2c4], R4 ;  /* 0x0000b10005057a24 */ /* 0x000fe400078e0204 */
[----:B------:R-:W-:Y:S02]  /*0e70*/  IMAD R7, R7, c[0x0][0x1b0], RZ ;  /* 0x00006c0007077a24 */ /* 0x000fe400078e02ff */
[----:B------:R-:W-:Y:S01]  /*0e80*/  IMAD.WIDE.U32 R2, R0, c[0x0][0x1b0], R2 ;  /* 0x00006c0000027a25 */ /* 0x000fe200078e0002 */
[----:B------:R-:W-:-:S03]  /*0e90*/  SHF.R.S32.HI R4, RZ, 0x1f, R5 ;  /* 0x0000001fff047819 */ /* 0x000fc60000011405 */
[----:B------:R-:W-:Y:S01]  /*0ea0*/  IMAD R0, R0, c[0x0][0x1b4], R7 ;  /* 0x00006d0000007a24 */ /* 0x000fe200078e0207 */
[----:B------:R-:W-:-:S03]  /*0eb0*/  LEA.HI R7, R75, R85, RZ, 0x6 ;  /* 0x000000554b077211 */ /* 0x000fc600078f30ff */
[----:B------:R-:W-:Y:S02]  /*0ec0*/  IMAD.IADD R3, R3, 0x1, R0 ;  /* 0x0000000103037824 */ /* 0x000fe400078e0200 */
[----:B------:R-:W-:Y:S02]  /*0ed0*/  IMAD R0, R4, c[0x0][0x1a8], RZ ;  /* 0x00006a0004007a24 */ /* 0x000fe400078e02ff */
[----:B------:R-:W-:-:S04]  /*0ee0*/  IMAD.WIDE.U32 R2, R5, c[0x0][0x1a8], R2 ;  /* 0x00006a0005027a25 */ /* 0x000fc800078e0002 */
[----:B------:R-:W-:Y:S01]  /*0ef0*/  IMAD R0, R5, c[0x0][0x1ac], R0 ;  /* 0x00006b0005007a24 */ /* 0x000fe200078e0200 */
[----:B------:R-:W-:Y:S01]  /*0f00*/  BAR.SYNC.DEFER_BLOCKING 0x0 ;  /* 0x0000000000007b1d */ /* 0x000fe20000010000 */
[----:B------:R-:W-:Y:S01]  /*0f10*/  IMAD.SHL.U32 R4, R77, 0x40, RZ ;  /* 0x000000404d047824 */ /* 0x000fe200078e00ff */
[----:B------:R-:W-:Y:S01]  /*0f20*/  LEA R21, P0, R2, c[0x0][0x160], 0x1 ;  /* 0x0000580002157a11 */ /* 0x000fe200078008ff */
[----:B------:R-:W-:-:S03]  /*0f30*/  IMAD.IADD R0, R3, 0x1, R0 ;  /* 0x0000000103007824 */ /* 0x000fc600078e0200 */
[----:B------:R-:W-:Y:S02]  /*0f40*/  LOP3.LUT R3, R4, 0x1c0, RZ, 0xc0, !PT ;  /* 0x000001c004037812 */ /* 0x000fe400078ec0ff */
[----:B------:R-:W-:Y:S01]  /*0f50*/  LEA.HI.X R20, R2, c[0x0][0x164], R0, 0x1, P0 ;  /* 0x0000590002147a11 */ /* 0x000fe200000f0c00 */
[----:B------:R-:W1:Y:S01]  /*0f60*/  SHFL.IDX PT, R4, R21, RZ, 0x181f ;  /* 0x00181fff15047589 */ /* 0x000e6200000e0000 */
[----:B------:R-:W-:Y:S01]  /*0f70*/  IMAD.SHL.U32 R2, R22, 0x8, RZ ;  /* 0x0000000816027824 */ /* 0x000fe200078e00ff */
[----:B------:R-:W-:Y:S02]  /*0f80*/  SHF.R.U32.HI R0, RZ, 0x3, R3 ;  /* 0x00000003ff007819 */ /* 0x000fe40000011603 */
[----:B------:R-:W4:Y:S01]  /*0f90*/  SHFL.IDX PT, R5, R20, RZ, 0x181f ;  /* 0x00181fff14057589 */ /* 0x000f2200000e0000 */
[----:B------:R-:W-:Y:S02]  /*0fa0*/  ISETP.GE.AND P0, PT, R15, UR4, PT ;  /* 0x000000040f007c0c */ /* 0x000fe4000bf06270 */
[----:B------:R-:W-:Y:S01]  /*0fb0*/  LOP3.LUT R6, R3, 0x38, R2, 0xf8, !PT ;  /* 0x0000003803067812 */ /* 0x000fe200078ef802 */
[----:B------:R-:W-:Y:S01]  /*0fc0*/  IMAD.SHL.U32 R3, R7, 0x8, RZ ;  /* 0x0000000807037824 */ /* 0x000fe200078e00ff */
[----:B------:R-:W-:-:S02]  /*0fd0*/  IADD3 R7, R15, 0x20, RZ ;  /* 0x000000200f077810 */ /* 0x000fc40007ffe0ff */
[----:B------:R-:W-:Y:S02]  /*0fe0*/  LOP3.LUT R0, R6, R0, RZ, 0x3c, !PT ;  /* 0x0000000006007212 */ /* 0x000fe400078e3cff */
[----:B------:R-:W-:Y:S02]  /*0ff0*/  IADD3 R6, R15, 0x40, RZ ;  /* 0x000000400f067810 */ /* 0x000fe40007ffe0ff */
[----:B------:R-:W-:Y:S02]  /*1000*/  LOP3.LUT R13, R0, 0xfffffe00, R3, 0xf8, !PT ;  /* 0xfffffe00000d7812 */ /* 0x000fe400078ef803 */
[C---:B------:R-:W-:Y:S02]  /*1010*/  IADD3 R0, R2.reuse, 0x40, RZ ;  /* 0x0000004002007810 */ /* 0x040fe40007ffe0ff */
[C---:B------:R-:W-:Y:S01]  /*1020*/  IADD3 R14, R2.reuse, 0x80, RZ ;  /* 0x00000080020e7810 */ /* 0x040fe20007ffe0ff */
[----:B------:R-:W-:Y:S01]  /*1030*/  IMAD.SHL.U32 R76, R13, 0x2, RZ ;  /* 0x000000020d4c7824 */ /* 0x000fe200078e00ff */
[----:B------:R-:W-:-:S02]  /*1040*/  IADD3 R23, R2, 0xc0, RZ ;  /* 0x000000c002177810 */ /* 0x000fc40007ffe0ff */
[----:B------:R-:W-:Y:S02]  /*1050*/  ISETP.GE.AND P2, PT, R7, UR4, PT ;  /* 0x0000000407007c0c */ /* 0x000fe4000bf46270 */
[----:B------:R-:W-:Y:S01]  /*1060*/  @!P0 SHF.R.S32.HI R12, RZ, 0x1f, R0 ;  /* 0x0000001fff0c8819 */ /* 0x000fe20000011400 */
[----:B------:R-:W-:Y:S01]  /*1070*/  STL [R1+0x4], R76 ;  /* 0x0000044c01007387 */ /* 0x000fe20000100800 */
[----:B------:R-:W-:Y:S02]  /*1080*/  ISETP.GE.AND P1, PT, R6, UR4, PT ;  /* 0x0000000406007c0c */ /* 0x000fe4000bf26270 */
[----:B------:R-:W-:Y:S02]  /*1090*/  @!P0 SHF.R.S32.HI R7, RZ, 0x1f, R14 ;  /* 0x0000001fff078819 */ /* 0x000fe4000001140e */
[----:B------:R-:W-:Y:S02]  /*10a0*/  @!P0 SHF.R.S32.HI R6, RZ, 0x1f, R23 ;  /* 0x0000001fff068819 */ /* 0x000fe40000011417 */
[----:B------:R-:W-:-:S02]  /*10b0*/  SHF.R.S32.HI R3, RZ, 0x1f, R2 ;  /* 0x0000001fff037819 */ /* 0x000fc40000011402 */
[----:B------:R-:W-:Y:S02]  /*10c0*/  ISETP.GE.AND P6, PT, R0, c[0x0][0x198], PT ;  /* 0x0000660000007a0c */ /* 0x000fe40003fc6270 */
[----:B------:R-:W-:Y:S02]  /*10d0*/  ISETP.GE.AND P5, PT, R14, c[0x0][0x198], PT ;  /* 0x000066000e007a0c */ /* 0x000fe40003fa6270 */
[----:B------:R-:W-:Y:S02]  /*10e0*/  IADD3 R15, R15, 0x60, RZ ;  /* 0x000000600f0f7810 */ /* 0x000fe40007ffe0ff */
[----:B--2---:R-:W-:Y:S02]  /*10f0*/  LOP3.LUT R89, R89, 0xfffffffe, RZ, 0xc0, !PT ;  /* 0xfffffffe59597812 */ /* 0x004fe400078ec0ff */
[----:B---3--:R-:W-:Y:S01]  /*1100*/  @P3 SHF.R.S32.HI R11, RZ, 0x1f, R10 ;  /* 0x0000001fff0b3819 */ /* 0x008fe2000001140a */
[----:B------:R-:W-:Y:S01]  /*1110*/  @!P3 IMAD.MOV.U32 R10, RZ, RZ, R16 ;  /* 0x000000ffff0ab224 */ /* 0x000fe200078e0010 */
[----:B------:R-:W-:Y:S01]  /*1120*/  @!P0 LEA.HI R16, R12, R0, RZ, 0x3 ;  /* 0x000000000c108211 */ /* 0x000fe200078f18ff */
[----:B------:R-:W-:Y:S01]  /*1130*/  @!P3 IMAD.MOV.U32 R11, RZ, RZ, R8 ;  /* 0x000000ffff0bb224 */ /* 0x000fe200078e0008 */
[----:B-1----:R-:W-:-:S02]  /*1140*/  @!P0 LEA R8, P4, R2, R4, 0x1 ;  /* 0x0000000402088211 */ /* 0x002fc400078808ff */
[----:B------:R-:W-:Y:S02]  /*1150*/  @!P0 LEA.HI R12, R7, R14, RZ, 0x3 ;  /* 0x0000000e070c8211 */ /* 0x000fe400078f18ff */
[----:B------:R-:W-:Y:S02]  /*1160*/  ISETP.GE.AND P3, PT, R2, c[0x0][0x198], PT ;  /* 0x0000660002007a0c */ /* 0x000fe40003f66270 */
[----:B------:R-:W-:Y:S02]  /*1170*/  @!P0 LEA.HI R7, R6, R23, RZ, 0x3 ;  /* 0x0000001706078211 */ /* 0x000fe400078f18ff */
[----:B----4-:R-:W-:Y:S01]  /*1180*/  @!P0 LEA.HI.X R9, R2, R5, R3, 0x1, P4 ;  /* 0x0000000502098211 */ /* 0x010fe200020f0c03 */
[----:B------:R-:W1:Y:S01]  /*1190*/  SHFL.IDX PT, R6, R21, 0x1, 0x181f ;  /* 0x00381f0015067f89 */ /* 0x000e6200000e0000 */
[----:B------:R-:W-:Y:S02]  /*11a0*/  ISETP.GE.AND P4, PT, R23, c[0x0][0x198], PT ;  /* 0x0000660017007a0c */ /* 0x000fe40003f86270 */
[----:B------:R-:W-:-:S02]  /*11b0*/  @!P0 LOP3.LUT R16, R16, 0xfffffff8, RZ, 0xc0, !PT ;  /* 0xfffffff810108812 */ /* 0x000fc400078ec0ff */
[----:B------:R-:W-:Y:S02]  /*11c0*/  @!P0 LOP3.LUT R12, R12, 0xfffffff8, RZ, 0xc0, !PT ;  /* 0xfffffff80c0c8812 */ /* 0x000fe400078ec0ff */
[----:B------:R-:W-:Y:S01]  /*11d0*/  @!P0 LOP3.LUT R18, R7, 0xfffffff8, RZ, 0xc0, !PT ;  /* 0xfffffff807128812 */ /* 0x000fe200078ec0ff */
[--C-:B------:R-:W-:Y:S01]  /*11e0*/  @!P0 IMAD.WIDE R16, R16, 0x2, R4.reuse ;  /* 0x0000000210108825 */ /* 0x100fe200078e0204 */
[----:B------:R-:W2:Y:S03]  /*11f0*/  SHFL.IDX PT, R7, R20, 0x1, 0x181f ;  /* 0x00381f0014077f89 */ /* 0x000ea600000e0000 */
[--C-:B------:R-:W-:Y:S01]  /*1200*/  @!P0 IMAD.WIDE R12, R12, 0x2, R4.reuse ;  /* 0x000000020c0c8825 */ /* 0x100fe200078e0204 */
[----:B------:R3:W-:Y:S03]  /*1210*/  @!P0 LDGSTS.E.BYPASS.LTC128B.128 [R76+0x4080], [R8.64], !P3 ;  /* 0x04080000084c8fae */ /* 0x0007e6000d901d58 */
[----:B------:R-:W-:Y:S01]  /*1220*/  @!P0 IMAD.WIDE R4, R18, 0x2, R4 ;  /* 0x0000000212048825 */ /* 0x000fe200078e0204 */
[----:B------:R4:W-:Y:S04]  /*1230*/  @!P0 LDGSTS.E.BYPASS.LTC128B.128 [R76+0x8080], [R16.64], !P6 ;  /* 0x08080000104c8fae */ /* 0x0009e8000f101d58 */
[----:B------:R5:W-:Y:S04]  /*1240*/  @!P0 LDGSTS.E.BYPASS.LTC128B.128 [R76+0xc080], [R12.64], !P5 ;  /* 0x0c0800000c4c8fae */ /* 0x000be8000e901d58 */
[----:B------:R2:W-:Y:S01]  /*1250*/  @!P0 LDGSTS.E.BYPASS.LTC128B.128 [R76+0x10080], [R4.64], !P4 ;  /* 0x10080000044c8fae */ /* 0x0005e2000e101d58 */
[----:B---3--:R-:W-:-:S04]  /*1260*/  @!P2 SHF.R.S32.HI R8, RZ, 0x1f, R0 ;  /* 0x0000001fff08a819 */ /* 0x008fc80000011400 */
[----:B------:R-:W-:-:S04]  /*1270*/  @!P2 LEA.HI R8, R8, R0, RZ, 0x3 ;  /* 0x000000000808a211 */ /* 0x000fc800078f18ff */
[----:B------:R-:W-:Y:S01]  /*1280*/  @!P2 LOP3.LUT R18, R8, 0xfffffff8, RZ, 0xc0, !PT ;  /* 0xfffffff80812a812 */ /* 0x000fe200078ec0ff */
[----:B-----5:R-:W-:Y:S01]  /*1290*/  SHFL.IDX PT, R13, R20, 0x3, 0x181f ;  /* 0x00781f00140d7f89 */ /* 0x020fe200000e0000 */
[----:B-1----:R-:W-:Y:S02]  /*12a0*/  @!P2 LEA R8, P0, R2, R6, 0x1 ;  /* 0x000000060208a211 */ /* 0x002fe400078008ff */
[----:B--2---:R-:W-:Y:S01]  /*12b0*/  @!P2 SHF.R.S32.HI R5, RZ, 0x1f, R14 ;  /* 0x0000001fff05a819 */ /* 0x004fe2000001140e */
[----:B------:R-:W-:Y:S01]  /*12c0*/  @!P2 IMAD.WIDE R18, R18, 0x2, R6 ;  /* 0x000000021212a825 */ /* 0x000fe200078e0206 */
[----:B------:R-:W-:Y:S02]  /*12d0*/  @!P2 SHF.R.S32.HI R4, RZ, 0x1f, R23 ;  /* 0x0000001fff04a819 */ /* 0x000fe40000011417 */
[----:B----4-:R-:W-:Y:S02]  /*12e0*/  @!P2 LEA.HI R16, R5, R14, RZ, 0x3 ;  /* 0x0000000e0510a211 */ /* 0x010fe400078f18ff */
[----:B------:R-:W-:-:S02]  /*12f0*/  @!P2 LEA.HI R5, R4, R23, RZ, 0x3 ;  /* 0x000000170405a211 */ /* 0x000fc400078f18ff */
[----:B------:R-:W-:Y:S01]  /*1300*/  SHFL.IDX PT, R4, R21, 0x2, 0x181f ;  /* 0x00581f0015047f89 */ /* 0x000fe200000e0000 */
[----:B------:R-:W-:Y:S02]  /*1310*/  @!P2 LOP3.LUT R16, R16, 0xfffffff8, RZ, 0xc0, !PT ;  /* 0xfffffff81010a812 */ /* 0x000fe400078ec0ff */
[----:B------:R-:W-:Y:S02]  /*1320*/  @!P2 LOP3.LUT R12, R5, 0xfffffff8, RZ, 0xc0, !PT ;  /* 0xfffffff8050ca812 */ /* 0x000fe400078ec0ff */
[----:B------:R-:W1:Y:S01]  /*1330*/  SHFL.IDX PT, R5, R20, 0x2, 0x181f ;  /* 0x00581f0014057f89 */ /* 0x000e6200000e0000 */
[----:B------:R-:W-:Y:S01]  /*1340*/  @!P2 LEA.HI.X R9, R2, R7, R3, 0x1, P0 ;  /* 0x000000070209a211 */ /* 0x000fe200000f0c03 */
[----:B------:R-:W-:Y:S01]  /*1350*/  @!P2 IMAD.WIDE R16, R16, 0x2, R6 ;  /* 0x000000021010a825 */ /* 0x000fe200078e0206 */
[----:B------:R-:W-:Y:S01]  /*1360*/  ISETP.GE.AND P0, PT, R15, UR4, PT ;  /* 0x000000040f007c0c */ /* 0x000fe2000bf06270 */
[----:B------:R-:W-:Y:S01]  /*1370*/  ULDC.64 UR4, c[0x0][0x208] ;  /* 0x0000820000047ab9 */ /* 0x000fe20000000a00 */
[----:B------:R-:W-:Y:S01]  /*1380*/  @!P1 SHF.R.S32.HI R15, RZ, 0x1f, R0 ;  /* 0x0000001fff0f9819 */ /* 0x000fe20000011400 */
[----:B------:R-:W-:Y:S01]  /*1390*/  @!P2 IMAD.WIDE R6, R12, 0x2, R6 ;  /* 0x000000020c06a825 */ /* 0x000fe200078e0206 */
[----:B------:R2:W-:Y:S01]  /*13a0*/  @!P2 LDGSTS.E.BYPASS.LTC128B.128 [R76+0x5080], [R8.64], !P3 ;  /* 0x05080000084cafae */ /* 0x0005e2000d901d58 */
[----:B------:R-:W-:Y:S01]  /*13b0*/  UIMAD.WIDE.U32 UR20, UR11, UR4, URZ ;  /* 0x000000040b1472a5 */ /* 0x000fe2000f8e003f */
[----:B------:R-:W-:-:S02]  /*13c0*/  @!P1 LEA.HI R15, R15, R0, RZ, 0x3 ;  /* 0x000000000f0f9211 */ /* 0x000fc400078f18ff */
[----:B------:R-:W3:Y:S04]  /*13d0*/  SHFL.IDX PT, R12, R21, 0x3, 0x181f ;  /* 0x00781f00150c7f89 */ /* 0x000ee800000e0000 */
[----:B------:R1:W-:Y:S04]  /*13e0*/  @!P2 LDGSTS.E.BYPASS.LTC128B.128 [R76+0x9080], [R18.64], !P6 ;  /* 0x09080000124cafae */ /* 0x0003e8000f101d58 */
[----:B------:R4:W-:Y:S04]  /*13f0*/  @!P2 LDGSTS.E.BYPASS.LTC128B.128 [R76+0xd080], [R16.64], !P5 ;  /* 0x0d080000104cafae */ /* 0x0009e8000e901d58 */
[----:B------:R5:W-:Y:S01]  /*1400*/  @!P2 LDGSTS.E.BYPASS.LTC128B.128 [R76+0x11080], [R6.64], !P4 ;  /* 0x11080000064cafae */ /* 0x000be2000e101d58 */
[----:B--2---:R-:W-:-:S02]  /*1410*/  @!P1 SHF.R.S32.HI R9, RZ, 0x1f, R14 ;  /* 0x0000001fff099819 */ /* 0x004fc4000001140e */
[----:B------:R-:W-:Y:S02]  /*1420*/  @!P1 SHF.R.S32.HI R8, RZ, 0x1f, R23 ;  /* 0x0000001fff089819 */ /* 0x000fe40000011417 */
[----:B------:R-:W-:-:S04]  /*1430*/  @!P1 LEA.HI R9, R9, R14, RZ, 0x3 ;  /* 0x0000000e09099211 */ /* 0x000fc800078f18ff */
[----:B------:R-:W-:Y:S02]  /*1440*/  @!P1 LOP3.LUT R9, R9, 0xfffffff8, RZ, 0xc0, !PT ;  /* 0xfffffff809099812 */ /* 0x000fe400078ec0ff */
[----:B----4-:R-:W-:-:S03]  /*1450*/  @!P1 LOP3.LUT R16, R15, 0xfffffff8, RZ, 0xc0, !PT ;  /* 0xfffffff80f109812 */ /* 0x010fc600078ec0ff */
[----:B-1----:R-:W-:Y:S01]  /*1460*/  @!P1 IMAD.WIDE R18, R9, 0x2, R4 ;  /* 0x0000000209129825 */ /* 0x002fe200078e0204 */
[----:B------:R-:W-:Y:S02]  /*1470*/  SHF.R.S32.HI R15, RZ, 0x1f, R77 ;  /* 0x0000001fff0f7819 */ /* 0x000fe4000001144d */
[----:B-----5:R-:W-:Y:S01]  /*1480*/  @!P1 LEA.HI R7, R8, R23, RZ, 0x3 ;  /* 0x0000001708079211 */ /* 0x020fe200078f18ff */
[----:B------:R-:W-:Y:S01]  /*1490*/  @!P1 IMAD.WIDE R16, R16, 0x2, R4 ;  /* 0x0000000210109825 */ /* 0x000fe200078e0204 */
[C---:B------:R-:W-:Y:S02]  /*14a0*/  @!P1 LEA R6, P2, R2.reuse, R4, 0x1 ;  /* 0x0000000402069211 */ /* 0x040fe400078408ff */
[----:B------:R-:W-:Y:S02]  /*14b0*/  @!P1 LOP3.LUT R8, R7, 0xfffffff8, RZ, 0xc0, !PT ;  /* 0xfffffff807089812 */ /* 0x000fe400078ec0ff */
[----:B------:R-:W-:-:S03]  /*14c0*/  @!P1 LEA.HI.X R7, R2, R5, R3, 0x1, P2 ;  /* 0x0000000502079211 */ /* 0x000fc600010f0c03 */
[----:B------:R-:W-:Y:S01]  /*14d0*/  @!P1 IMAD.WIDE R8, R8, 0x2, R4 ;  /* 0x0000000208089825 */ /* 0x000fe200078e0204 */
[C---:B---3--:R-:W-:Y:S01]  /*14e0*/  @!P0 LEA R4, P2, R2.reuse, R12, 0x1 ;  /* 0x0000000c02048211 */ /* 0x048fe200078408ff */
[----:B------:R1:W-:Y:S03]  /*14f0*/  @!P1 LDGSTS.E.BYPASS.LTC128B.128 [R76+0x6080], [R6.64], !P3 ;  /* 0x06080000064c9fae */ /* 0x0003e6000d901d58 */
[----:B------:R-:W-:Y:S01]  /*1500*/  @!P0 LEA.HI.X R5, R2, R13, R3, 0x1, P2 ;  /* 0x0000000d02058211 */ /* 0x000fe200010f0c03 */
[----:B------:R2:W-:Y:S01]  /*1510*/  @!P1 LDGSTS.E.BYPASS.LTC128B.128 [R76+0xa080], [R16.64], !P6 ;  /* 0x0a080000104c9fae */ /* 0x0005e2000f101d58 */
[C---:B------:R-:W-:Y:S02]  /*1520*/  ISETP.GE.AND P2, PT, R0.reuse, c[0x0][0x198], PT ;  /* 0x0000660000007a0c */ /* 0x040fe40003f46270 */
[----:B------:R-:W-:Y:S01]  /*1530*/  ISETP.GE.AND P6, PT, R0, c[0x0][0x1d4], PT ;  /* 0x0000750000007a0c */ /* 0x000fe20003fc6270 */
[----:B------:R3:W-:Y:S01]  /*1540*/  @!P1 LDGSTS.E.BYPASS.LTC128B.128 [R76+0xe080], [R18.64], !P5 ;  /* 0x0e080000124c9fae */ /* 0x0007e2000e901d58 */
[----:B------:R-:W-:-:S03]  /*1550*/  ISETP.GE.AND P5, PT, R14, c[0x0][0x1d4], PT ;  /* 0x000075000e007a0c */ /* 0x000fc60003fa6270 */
[----:B------:R4:W-:Y:S04]  /*1560*/  @!P1 LDGSTS.E.BYPASS.LTC128B.128 [R76+0x12080], [R8.64], !P4 ;  /* 0x12080000084c9fae */ /* 0x0009e8000e101d58 */
[----:B------:R5:W-:Y:S01]  /*1570*/  @!P0 LDGSTS.E.BYPASS.LTC128B.128 [R76+0x7080], [R4.64], !P3 ;  /* 0x07080000044c8fae */ /* 0x000be2000d901d58 */
[----:B------:R-:W-:Y:S02]  /*1580*/  ISETP.GE.AND P3, PT, R2, c[0x0][0x1d4], PT ;  /* 0x0000750002007a0c */ /* 0x000fe40003f66270 */
[----:B-1----:R-:W-:Y:S01]  /*1590*/  @!P0 SHF.R.S32.HI R6, RZ, 0x1f, R0 ;  /* 0x0000001fff068819 */ /* 0x002fe20000011400 */
[----:B------:R-:W-:-:S10]  /*15a0*/  IMAD R7, R15, c[0x0][0x1e0], RZ ;  /* 0x000078000f077a24 */ /* 0x000fd400078e02ff */
[----:B------:R-:W-:Y:S01]  /*15b0*/  @P3 LOP3.LUT R89, R89, 0x1, RZ, 0xfc, !PT ;  /* 0x0000000159593812 */ /* 0x000fe200078efcff */
[----:B--2---:R-:W-:Y:S02]  /*15c0*/  IMAD R16, R25, c[0x0][0x210], RZ ;  /* 0x0000840019107a24 */ /* 0x004fe400078e02ff */
[----:B------:R-:W-:Y:S02]  /*15d0*/  IMAD R7, R77, c[0x0][0x1e4], R7 ;  /* 0x000079004d077a24 */ /* 0x000fe400078e0207 */
[----:B------:R-:W-:Y:S01]  /*15e0*/  IMAD R16, R24, c[0x0][0x214], R16 ;  /* 0x0000850018107a24 */ /* 0x000fe200078e0210 */
[----:B------:R-:W-:Y:S01]  /*15f0*/  STL [R1+0x28], R89 ;  /* 0x0000285901007387 */ /* 0x000fe20000100800 */
[----:B----4-:R-:W-:Y:S01]  /*1600*/  @!P0 LEA.HI R9, R6, R0, RZ, 0x3 ;  /* 0x0000000006098211 */ /* 0x010fe200078f18ff */
[----:B------:R-:W-:Y:S01]  /*1610*/  IMAD R6, R15, c[0x0][0x208], RZ ;  /* 0x000082000f067a24 */ /* 0x000fe200078e02ff */
[----:B------:R-:W-:Y:S01]  /*1620*/  IADD3 R0, -R77, UR8, RZ ;  /* 0x000000084d007c10 */ /* 0x000fe2000fffe1ff */
[----:B------:R-:W-:Y:S01]  /*1630*/  IMAD R15, R25, c[0x0][0x1e8], RZ ;  /* 0x00007a00190f7a24 */ /* 0x000fe200078e02ff */
[----:B------:R-:W-:Y:S01]  /*1640*/  USHF.R.S32.HI UR8, URZ, 0x1f, UR11 ;  /* 0x0000001f3f087899 */ /* 0x000fe2000801140b */
[----:B-----5:R-:W-:Y:S01]  /*1650*/  IMAD.WIDE.U32 R4, R77, c[0x0][0x1e0], R2 ;  /* 0x000078004d047a25 */ /* 0x020fe200078e0002 */
[----:B------:R-:W-:-:S02]  /*1660*/  ISETP.GE.AND P1, PT, R0, 0x21, PT ;  /* 0x000000210000780c */ /* 0x000fc40003f26270 */
[----:B------:R-:W-:Y:S01]  /*1670*/  UIMAD UR19, UR8, UR22, UR19 ;  /* 0x00000016081372a4 */ /* 0x000fe2000f8e0213 */
[C---:B------:R-:W-:Y:S01]  /*1680*/  IMAD R8, R77.reuse, c[0x0][0x20c], R6 ;  /* 0x000083004d087a24 */ /* 0x040fe200078e0206 */
[----:B------:R-:W-:Y:S01]  /*1690*/  @!P0 SHF.R.S32.HI R6, RZ, 0x1f, R14 ;  /* 0x0000001fff068819 */ /* 0x000fe2000001140e */
[----:B------:R-:W-:Y:S01]  /*16a0*/  IMAD.WIDE.U32 R2, R77, c[0x0][0x208], R2 ;  /* 0x000082004d027a25 */ /* 0x000fe200078e0002 */
[----:B------:R-:W-:Y:S02]  /*16b0*/  UIMAD UR4, UR8, UR4, URZ ;  /* 0x00000004080472a4 */ /* 0x000fe4000f8e023f */
[----:B------:R-:W-:Y:S01]  /*16c0*/  @!P0 LEA.HI R6, R6, R14, RZ, 0x3 ;  /* 0x0000000e06068211 */ /* 0x000fe200078f18ff */
[----:B------:R-:W-:Y:S01]  /*16d0*/  IMAD.IADD R3, R3, 0x1, R8 ;  /* 0x0000000103037824 */ /* 0x000fe200078e0208 */
[----:B------:R-:W-:Y:S01]  /*16e0*/  @!P0 LOP3.LUT R8, R9, 0xfffffff8, RZ, 0xc0, !PT ;  /* 0xfffffff809088812 */ /* 0x000fe200078ec0ff */
[----:B------:R-:W-:Y:S01]  /*16f0*/  IMAD.IADD R5, R5, 0x1, R7 ;  /* 0x0000000105057824 */ /* 0x000fe200078e0207 */
[----:B------:R-:W-:Y:S01]  /*1700*/  @!P0 LOP3.LUT R6, R6, 0xfffffff8, RZ, 0xc0, !PT ;  /* 0xfffffff806068812 */ /* 0x000fe200078ec0ff */
[----:B------:R-:W-:Y:S01]  /*1710*/  IMAD R15, R24, c[0x0][0x1ec], R15 ;  /* 0x00007b00180f7a24 */ /* 0x000fe200078e020f */
[----:B------:R-:W-:Y:S01]  /*1720*/  USHF.L.U32 UR8, UR6, 0x5, URZ ;  /* 0x0000000506087899 */ /* 0x000fe2000800063f */
[----:B------:R-:W-:Y:S01]  /*1730*/  @!P0 IMAD.WIDE R8, R8, 0x2, R12 ;  /* 0x0000000208088825 */ /* 0x000fe200078e020c */
[----:B------:R-:W-:-:S03]  /*1740*/  UIMAD UR4, UR11, UR5, UR4 ;  /* 0x000000050b0472a4 */ /* 0x000fc6000f8e0204 */
[----:B------:R-:W-:Y:S01]  /*1750*/  @!P0 IMAD.WIDE R6, R6, 0x2, R12 ;  /* 0x0000000206068825 */ /* 0x000fe200078e020c */
[----:B------:R1:W-:Y:S01]  /*1760*/  @!P0 LDGSTS.E.BYPASS.LTC128B.128 [R76+0xb080], [R8.64], !P2 ;  /* 0x0b080000084c8fae */ /* 0x0003e2000d101d58 */
[----:B------:R-:W-:Y:S01]  /*1770*/  ISETP.GE.AND P2, PT, R14, c[0x0][0x198], PT ;  /* 0x000066000e007a0c */ /* 0x000fe20003f46270 */
[----:B------:R-:W-:Y:S01]  /*1780*/  UMOV UR5, 0x5 ;  /* 0x0000000500057882 */ /* 0x000fe20000000000 */
[C---:B------:R-:W-:Y:S01]  /*1790*/  IMAD.WIDE.U32 R4, R24.reuse, c[0x0][0x1e8], R4 ;  /* 0x00007a0018047a25 */ /* 0x040fe200078e0004 */
[----:B------:R-:W-:Y:S02]  /*17a0*/  USHF.L.U64.HI UR6, UR6, UR5, UR7 ;  /* 0x0000000506067299 */ /* 0x000fe40008010207 */
[----:B------:R-:W-:Y:S01]  /*17b0*/  UIADD3 UR4, UR21, UR4, URZ ;  /* 0x0000000415047290 */ /* 0x000fe2000fffe03f */
[----:B------:R-:W-:Y:S02]  /*17c0*/  IMAD.IADD R5, R5, 0x1, R15 ;  /* 0x0000000105057824 */ /* 0x000fe400078e020f */
[----:B------:R-:W-:Y:S01]  /*17d0*/  IMAD.WIDE.U32 R2, R24, c[0x0][0x210], R2 ;  /* 0x0000840018027a25 */ /* 0x000fe200078e0002 */
[----:B------:R-:W-:-:S03]  /*17e0*/  UIMAD UR4, UR4, 0x30, URZ ;  /* 0x00000030040478a4 */ /* 0x000fc6000f8e023f */
[----:B------:R-:W-:Y:S01]  /*17f0*/  IMAD.WIDE.U32 R80, R10, c[0x0][0x1f0], R4 ;  /* 0x00007c000a507a25 */ /* 0x000fe200078e0004 */
[----:B------:R2:W-:Y:S01]  /*1800*/  @!P0 LDGSTS.E.BYPASS.LTC128B.128 [R76+0xf080], [R6.64], !P2 ;  /* 0x0f080000064c8fae */ /* 0x0005e2000d101d58 */
[----:B------:R-:W-:Y:S02]  /*1810*/  ISETP.GE.AND P2, PT, R0, 0x1, PT ;  /* 0x000000010000780c */ /* 0x000fe40003f46270 */
[----:B------:R-:W-:Y:S01]  /*1820*/  IMAD.IADD R3, R3, 0x1, R16 ;  /* 0x0000000103037824 */ /* 0x000fe200078e0210 */
[----:B------:R-:W-:Y:S01]  /*1830*/  STL.64 [R1+0x38], R80 ;  /* 0x0000385001007387 */ /* 0x000fe20000100a00 */
[----:B------:R-:W-:Y:S02]  /*1840*/  IMAD.U32 R4, RZ, RZ, UR22 ;  /* 0x00000016ff047e24 */ /* 0x000fe4000f8e00ff */
[----:B------:R-:W-:Y:S02]  /*1850*/  IMAD.MOV.U32 R78, RZ, RZ, R80 ;  /* 0x000000ffff4e7224 */ /* 0x000fe400078e0050 */
[----:B------:R-:W-:-:S02]  /*1860*/  IMAD.U32 R5, RZ, RZ, UR23 ;  /* 0x00000017ff057e24 */ /* 0x000fc4000f8e00ff */
[----:B------:R-:W-:-:S04]  /*1870*/  IMAD.WIDE.U32 R28, R10, c[0x0][0x218], R2 ;  /* 0x000086000a1c7a25 */ /* 0x000fc800078e0002 */
[----:B------:R-:W-:Y:S01]  /*1880*/  IMAD.MOV.U32 R26, RZ, RZ, R28 ;  /* 0x000000ffff1a7224 */ /* 0x000fe200078e001c */
[----:B--2---:R-:W-:Y:S01]  /*1890*/  @!P0 SHF.R.S32.HI R6, RZ, 0x1f, R23 ;  /* 0x0000001fff068819 */ /* 0x004fe20000011417 */
[----:B------:R-:W-:-:S03]  /*18a0*/  IMAD.U32 R7, RZ, RZ, UR21 ;  /* 0x00000015ff077e24 */ /* 0x000fc6000f8e00ff */
[----:B------:R-:W-:Y:S01]  /*18b0*/  @!P0 LEA.HI R0, R6, R23, RZ, 0x3 ;  /* 0x0000001706008211 */ /* 0x000fe200078f18ff */
[----:B------:R-:W-:-:S03]  /*18c0*/  IMAD R6, R11, c[0x0][0x1f0], RZ ;  /* 0x00007c000b067a24 */ /* 0x000fc600078e02ff */
[----:B------:R-:W-:Y:S01]  /*18d0*/  @!P0 LOP3.LUT R0, R0, 0xfffffff8, RZ, 0xc0, !PT ;  /* 0xfffffff800008812 */ /* 0x000fe200078ec0ff */
[----:B------:R-:W-:-:S04]  /*18e0*/  IMAD R6, R10, c[0x0][0x1f4], R6 ;  /* 0x00007d000a067a24 */ /* 0x000fc800078e0206 */
[----:B------:R-:W-:-:S04]  /*18f0*/  @!P0 IMAD.WIDE R12, R0, 0x2, R12 ;  /* 0x00000002000c8825 */ /* 0x000fc800078e020c */
[----:B------:R-:W-:Y:S01]  /*1900*/  IMAD R0, R11, c[0x0][0x218], RZ ;  /* 0x000086000b007a24 */ /* 0x000fe200078e02ff */
[----:B------:R2:W-:Y:S01]  /*1910*/  @!P0 LDGSTS.E.BYPASS.LTC128B.128 [R76+0x13080], [R12.64], !P4 ;  /* 0x130800000c4c8fae */ /* 0x0005e2000e101d58 */
[----:B------:R-:W-:Y:S01]  /*1920*/  IMAD.IADD R79, R81, 0x1, R6 ;  /* 0x00000001514f7824 */ /* 0x000fe200078e0206 */
[----:B------:R-:W-:Y:S01]  /*1930*/  ISETP.GE.AND P4, PT, R23, c[0x0][0x1d4], PT ;  /* 0x0000750017007a0c */ /* 0x000fe20003f86270 */
[----:B------:R-:W-:Y:S01]  /*1940*/  IMAD R0, R10, c[0x0][0x21c], R0 ;  /* 0x000087000a007a24 */ /* 0x000fe200078e0200 */
[----:B------:R-:W0:Y:S01]  /*1950*/  LDGDEPBAR ;  /* 0x00000000000079af */ /* 0x000e220000000000 */
[----:B------:R-:W-:Y:S01]  /*1960*/  IMAD.WIDE.U32 R4, R4, UR11, R78 ;  /* 0x0000000b04047c25 */ /* 0x000fe2000f8e004e */
[----:B------:R-:W-:Y:S02]  /*1970*/  LEA.HI R10, R75, R85, RZ, 0x4 ;  /* 0x000000554b0a7211 */ /* 0x000fe400078f20ff */
[----:B------:R-:W-:Y:S01]  /*1980*/  STL.64 [R1+0x30], R78 ;  /* 0x0000304e01007387 */ /* 0x000fe20000100a00 */
[----:B------:R-:W-:Y:S01]  /*1990*/  IMAD.IADD R27, R29, 0x1, R0 ;  /* 0x000000011d1b7824 */ /* 0x000fe200078e0200 */
[----:B------:R-:W-:Y:S01]  /*19a0*/  IADD3 R0, R5, UR19, RZ ;  /* 0x0000001305007c10 */ /* 0x000fe2000fffe0ff */
[----:B------:R-:W-:Y:S01]  /*19b0*/  IMAD.U32 R6, RZ, RZ, UR20 ;  /* 0x00000014ff067e24 */ /* 0x000fe2000f8e00ff */
[----:B------:R-:W-:Y:S01]  /*19c0*/  @P2 LEA R2, P0, R4, c[0x0][0x1c8], 0x1 ;  /* 0x0000720004022a11 */ /* 0x000fe200078008ff */
[----:B------:R-:W-:Y:S02]  /*19d0*/  STL.64 [R1+0x48], R28 ;  /* 0x0000481c01007387 */ /* 0x000fe40000100a00 */
[----:B------:R-:W-:Y:S01]  /*19e0*/  IMAD.WIDE.U32 R6, R6, 0x30, R26 ;  /* 0x0000003006067825 */ /* 0x000fe200078e001a */
[C---:B------:R-:W-:Y:S01]  /*19f0*/  @P2 LEA.HI.X R3, R4.reuse, c[0x0][0x1cc], R0, 0x1, P0 ;  /* 0x0000730004032a11 */ /* 0x040fe200000f0c00 */
[----:B------:R-:W-:Y:S01]  /*1a00*/  STL.64 [R1+0x40], R26 ;  /* 0x0000401a01007387 */ /* 0x000fe20000100a00 */
[----:B------:R-:W-:-:S03]  /*1a10*/  @P1 IADD3 R4, P0, R4, UR8, RZ ;  /* 0x0000000804041c10 */ /* 0x000fc6000ff1e0ff */
[----:B------:R4:W-:Y:S01]  /*1a20*/  @P2 LDGSTS.E.BYPASS.LTC128B.128 [R76+0x14080], [R2.64], !P3 ;  /* 0x14080000024c2fae */ /* 0x0009e2000d901d58 */
[----:B------:R-:W-:Y:S02]  /*1a30*/  @P1 IADD3.X R0, R0, UR6, RZ, P0, !PT ;  /* 0x0000000600001c10 */ /* 0x000fe400087fe4ff */
[C---:B-1----:R-:W-:Y:S01]  /*1a40*/  @P1 LEA R8, P0, R4.reuse, c[0x0][0x1c8], 0x1 ;  /* 0x0000720004081a11 */ /* 0x042fe200078008ff */
[----:B------:R4:W-:Y:S01]  /*1a50*/  @P2 LDGSTS.E.BYPASS.LTC128B.128 [R76+0x15880], [R2.64+0x80], !P6 ;  /* 0x15880080024c2fae */ /* 0x0009e2000f101d58 */
[----:B------:R-:W-:Y:S02]  /*1a60*/  ISETP.GT.AND P3, PT, R85, 0x7f, PT ;  /* 0x0000007f5500780c */ /* 0x000fe40003f64270 */
[----:B------:R-:W-:Y:S01]  /*1a70*/  @P1 LEA.HI.X R9, R4, c[0x0][0x1cc], R0, 0x1, P0 ;  /* 0x0000730004091a11 */ /* 0x000fe200000f0c00 */
[----:B------:R4:W-:Y:S01]  /*1a80*/  @P2 LDGSTS.E.BYPASS.LTC128B.128 [R76+0x17080], [R2.64+0x100], !P5 ;  /* 0x17080100024c2fae */ /* 0x0009e2000e901d58 */
[----:B------:R-:W-:Y:S02]  /*1a90*/  IADD3 R0, R7, UR4, RZ ;  /* 0x0000000407007c10 */ /* 0x000fe4000fffe0ff */
[----:B--2---:R-:W-:Y:S01]  /*1aa0*/  LEA R12, P0, R6, c[0x0][0x1f8], 0x1 ;  /* 0x00007e00060c7a11 */ /* 0x004fe200078008ff */
[----:B------:R4:W-:Y:S01]  /*1ab0*/  @P2 LDGSTS.E.BYPASS.LTC128B.128 [R76+0x18880], [R2.64+0x180], !P4 ;  /* 0x18880180024c2fae */ /* 0x0009e2000e101d58 */
[----:B------:R-:W-:-:S02]  /*1ac0*/  LOP3.LUT P2, RZ, R89, 0x1, RZ, 0xc0, !PT ;  /* 0x0000000159ff7812 */ /* 0x000fc4000784c0ff */
[----:B------:R-:W-:Y:S01]  /*1ad0*/  LEA.HI.X R13, R6, c[0x0][0x1fc], R0, 0x1, P0 ;  /* 0x00007f00060d7a11 */ /* 0x000fe200000f0c00 */
[----:B------:R-:W-:Y:S01]  /*1ae0*/  IMAD.SHL.U32 R6, R77, 0x8, RZ ;  /* 0x000000084d067824 */ /* 0x000fe200078e00ff */
[----:B------:R-:W-:Y:S01]  /*1af0*/  P2R R16, PR, RZ, 0x8 ;  /* 0x00000008ff107803 */ /* 0x000fe20000000000 */
[----:B------:R-:W-:Y:S02]  /*1b00*/  @!P3 IMAD.MOV.U32 R7, RZ, RZ, c[0x0][0x208] ;  /* 0x00008200ff07b624 */ /* 0x000fe400078e00ff */
[----:B------:R-:W-:-:S03]  /*1b10*/  @!P3 IMAD.MOV.U32 R11, RZ, RZ, c[0x0][0x20c] ;  /* 0x00008300ff0bb624 */ /* 0x000fc600078e00ff */
[----:B------:R-:W-:-:S03]  /*1b20*/  @!P3 LEA R14, P0, R7, R12, 0x6 ;  /* 0x0000000c070eb211 */ /* 0x000fc600078030ff */
[----:B------:R1:W-:Y:S01]  /*1b30*/  @P1 LDGSTS.E.BYPASS.LTC128B.128 [R76+0x15080], [R8.64], !P2 ;  /* 0x15080000084c1fae */ /* 0x0003e2000d101d58 */
[----:B------:R-:W-:Y:S02]  /*1b40*/  @!P3 LEA.HI.X R15, R7, R13, R11, 0x6, P0 ;  /* 0x0000000d070fb211 */ /* 0x000fe400000f340b */
[----:B------:R-:W-:Y:S01]  /*1b50*/  LOP3.LUT P0, RZ, R22, 0x2, RZ, 0xc0, !PT ;  /* 0x0000000216ff7812 */ /* 0x000fe2000780c0ff */
[----:B------:R1:W-:Y:S01]  /*1b60*/  @P1 LDGSTS.E.BYPASS.LTC128B.128 [R76+0x16880], [R8.64+0x80], !P6 ;  /* 0x16880080084c1fae */ /* 0x0003e2000f101d58 */
[----:B------:R-:W-:-:S03]  /*1b70*/  SEL R7, RZ, 0x1, P2 ;  /* 0x00000001ff077807 */ /* 0x000fc60001000000 */
[----:B------:R1:W-:Y:S04]  /*1b80*/  @P1 LDGSTS.E.BYPASS.LTC128B.128 [R76+0x18080], [R8.64+0x100], !P5 ;  /* 0x18080100084c1fae */ /* 0x0003e8000e901d58 */
[----:B------:R1:W-:Y:S01]  /*1b90*/  @P1 LDGSTS.E.BYPASS.LTC128B.128 [R76+0x19880], [R8.64+0x180], !P4 ;  /* 0x19880180084c1fae */ /* 0x0003e2000e101d58 */
[C---:B----4-:R-:W-:Y:S02]  /*1ba0*/  LOP3.LUT R2, R10.reuse, 0xfffffff0, RZ, 0xc0, !PT ;  /* 0xfffffff00a027812 */ /* 0x050fe400078ec0ff */
[----:B------:R-:W-:Y:S01]  /*1bb0*/  SHF.R.S32.HI R3, RZ, 0x4, R10 ;  /* 0x00000004ff037819 */ /* 0x000fe2000001140a */
[----:B------:R-:W0:Y:S02]  /*1bc0*/  LDGDEPBAR ;  /* 0x00000000000079af */ /* 0x000e240000000000 */
[----:B------:R-:W-:Y:S01]  /*1bd0*/  IMAD.IADD R0, R85, 0x1, -R2 ;  /* 0x0000000155007824 */ /* 0x000fe200078e0a02 */
[----:B------:R-:W-:Y:S01]  /*1be0*/  LEA.HI R4, R10, R3, RZ, 0x1 ;  /* 0x000000030a047211 */ /* 0x000fe200078f08ff */
[----:B------:R-:W-:-:S03]  /*1bf0*/  IMAD.SHL.U32 R2, R22, 0x40, RZ ;  /* 0x0000004016027824 */ /* 0x000fc600078e00ff */
[----:B------:R-:W-:Y:S02]  /*1c00*/  SHF.R.S32.HI R5, RZ, 0x1f, R0 ;  /* 0x0000001fff057819 */ /* 0x000fe40000011400 */
[----:B------:R-:W-:Y:S02]  /*1c10*/  LOP3.LUT R2, R2, 0x1c0, RZ, 0xc0, !PT ;  /* 0x000001c002027812 */ /* 0x000fe400078ec0ff */
[----:B------:R-:W-:Y:S02]  /*1c20*/  LEA.HI R10, R5, R0, RZ, 0x3 ;  /* 0x00000000050a7211 */ /* 0x000fe400078f18ff */
[----:B------:R-:W-:Y:S02]  /*1c30*/  LOP3.LUT R4, R4, 0xfffffffe, RZ, 0xc0, !PT ;  /* 0xfffffffe04047812 */ /* 0x000fe400078ec0ff */
[----:B------:R-:W-:Y:S02]  /*1c40*/  LOP3.LUT R5, R10, 0xfffffff8, RZ, 0xc0, !PT ;  /* 0xfffffff80a057812 */ /* 0x000fe400078ec0ff */
[----:B------:R-:W-:Y:S01]  /*1c50*/  LOP3.LUT R6, R2, 0x8, R6, 0xf8, !PT ;  /* 0x0000000802067812 */ /* 0x000fe200078ef806 */
[----:B------:R-:W-:Y:S01]  /*1c60*/  IMAD.IADD R3, R3, 0x1, -R4 ;  /* 0x0000000103037824 */ /* 0x000fe200078e0a04 */
[----:B------:R-:W-:Y:S01]  /*1c70*/  SHF.R.U32.HI R2, RZ, 0x3, R2 ;  /* 0x00000003ff027819 */ /* 0x000fe20000011602 */
[----:B------:R-:W-:Y:S01]  /*1c80*/  IMAD.IADD R4, R0, 0x1, -R5 ;  /* 0x0000000100047824 */ /* 0x000fe200078e0a05 */
[----:B------:R-:W-:-:S02]  /*1c90*/  SEL R5, RZ, 0x4, P5 ;  /* 0x00000004ff057807 */ /* 0x000fc40002800000 */
[----:B------:R-:W-:Y:S01]  /*1ca0*/  LOP3.LUT R0, R6, R2, RZ, 0x3c, !PT ;  /* 0x0000000206007212 */ /* 0x000fe200078e3cff */
[----:B------:R-:W-:Y:S01]  /*1cb0*/  IMAD.SHL.U32 R2, R4, 0x40, RZ ;  /* 0x0000004004027824 */ /* 0x000fe200078e00ff */
[----:B------:R-:W-:Y:S01]  /*1cc0*/  SEL R6, RZ, 0x2, P6 ;  /* 0x00000002ff067807 */ /* 0x000fe20003000000 */
[----:B------:R-:W-:-:S04]  /*1cd0*/  DEPBAR.LE SB0, 0x1 ;  /* 0x000080400000791a */ /* 0x000fc80000000000 */
[C---:B------:R-:W-:Y:S01]  /*1ce0*/  IMAD R0, R3.reuse, 0x200, R0 ;  /* 0x0000020003007824 */ /* 0x040fe200078e0200 */
[----:B------:R-:W-:Y:S01]  /*1cf0*/  LOP3.LUT R2, R2, 0x1c0, RZ, 0xc0, !PT ;  /* 0x000001c002027812 */ /* 0x000fe200078ec0ff */
[----:B------:R-:W-:Y:S01]  /*1d00*/  IMAD.SHL.U32 R3, R3, 0x8, RZ ;  /* 0x0000000803037824 */ /* 0x000fe200078e00ff */
[----:B------:R-:W-:Y:S01]  /*1d10*/  IADD3 R5, R5, R6, R7 ;  /* 0x0000000605057210 */ /* 0x000fe20007ffe007 */
[----:B------:R-:W-:Y:S01]  /*1d20*/  IMAD.SHL.U32 R135, R0, 0x2, RZ ;  /* 0x0000000200877824 */ /* 0x000fe200078e00ff */
[----:B------:R-:W-:Y:S01]  /*1d30*/  BAR.SYNC.DEFER_BLOCKING 0x0 ;  /* 0x0000000000007b1d */ /* 0x000fe20000010000 */
[----:B------:R-:W-:Y:S02]  /*1d40*/  LOP3.LUT P1, RZ, R4, 0x4, RZ, 0xc0, !PT ;  /* 0x0000000404ff7812 */ /* 0x000fe4000782c0ff */
[----:B------:R-:W-:Y:S02]  /*1d50*/  LOP3.LUT R3, R2, 0x8, R3, 0xf8, !PT ;  /* 0x0000000802037812 */ /* 0x000fe400078ef803 */
[----:B------:R-:W-:-:S02]  /*1d60*/  SHF.R.U32.HI R2, RZ, 0x3, R2 ;  /* 0x00000003ff027819 */ /* 0x000fc40000011602 */
[----:B------:R-:W-:Y:S02]  /*1d70*/  IADD3 R0, R135, 0x14080, RZ ;  /* 0x0001408087007810 */ /* 0x000fe40007ffe0ff */
[----:B------:R-:W-:Y:S01]  /*1d80*/  LOP3.LUT R2, R3, R2, RZ, 0x3c, !PT ;  /* 0x0000000203027212 */ /* 0x000fe200078e3cff */
[----:B------:R-:W-:Y:S01]  /*1d90*/  IMAD.SHL.U32 R3, R10, 0x40, RZ ;  /* 0x000000400a037824 */ /* 0x000fe200078e00ff */
[----:B------:R-:W-:Y:S02]  /*1da0*/  IADD3 R242, R135, 0x140a0, RZ ;  /* 0x000140a087f27810 */ /* 0x000fe40007ffe0ff */
[----:B------:R-:W-:Y:S02]  /*1db0*/  @P0 IADD3 R242, R0, -0x20, RZ ;  /* 0xffffffe000f20810 */ /* 0x000fe40007ffe0ff */
[----:B------:R-:W-:Y:S01]  /*1dc0*/  LOP3.LUT R3, R2, 0xfffffe00, R3, 0xf8, !PT ;  /* 0xfffffe0002037812 */ /* 0x000fe200078ef803 */
[----:B------:R-:W-:Y:S01]  /*1dd0*/  IMAD.MOV.U32 R2, RZ, RZ, 0x40 ;  /* 0x00000040ff027424 */ /* 0x000fe200078e00ff */
[----:B------:R-:W-:-:S02]  /*1de0*/  SEL R0, RZ, 0x8, P4 ;  /* 0x00000008ff007807 */ /* 0x000fc40002000000 */
[----:B------:R-:W-:Y:S01]  /*1df0*/  LOP3.LUT P0, RZ, R4, 0x2, RZ, 0xc0, !PT ;  /* 0x0000000204ff7812 */ /* 0x000fe2000780c0ff */
[----:B------:R-:W-:Y:S01]  /*1e00*/  IMAD.MOV.U32 R4, RZ, RZ, 0x10 ;  /* 0x00000010ff047424 */ /* 0x000fe200078e00ff */
[----:B------:R-:W-:Y:S01]  /*1e10*/  P2R R7, PR, RZ, 0x40 ;  /* 0x00000040ff077803 */ /* 0x000fe20000000000 */
[----:B------:R-:W-:Y:S01]  /*1e20*/  IMAD R220, R73, 0x400, R3 ;  /* 0x0000040049dc7824 */ /* 0x000fe200078e0203 */
[----:B------:R-:W-:Y:S01]  /*1e30*/  IADD3 R252, R242, 0x1000, RZ ;  /* 0x00001000f2fc7810 */ /* 0x000fe20007ffe0ff */
[----:B------:R-:W-:Y:S01]  /*1e40*/  IMAD.IADD R6, R0, 0x1, R5 ;  /* 0x0000000100067824 */ /* 0x000fe200078e0205 */
[----:B------:R-:W-:Y:S01]  /*1e50*/  SEL R4, R4, 0xfffffff0, !P0 ;  /* 0xfffffff004047807 */ /* 0x000fe20004000000 */
[----:B------:R-:W-:Y:S01]  /*1e60*/  IMAD.MOV.U32 R0, RZ, RZ, 0x20 ;  /* 0x00000020ff007424 */ /* 0x000fe200078e00ff */
[C---:B------:R-:W-:Y:S01]  /*1e70*/  LEA R228, R220.reuse, 0x4080, 0x1 ;  /* 0x00004080dce47811 */ /* 0x040fe200078e08ff */
[----:B------:R-:W-:Y:S01]  /*1e80*/  IMAD.SHL.U32 R220, R220, 0x2, RZ ;  /* 0x00000002dcdc7824 */ /* 0x000fe200078e00ff */
[----:B------:R-:W-:-:S02]  /*1e90*/  IADD3 R5, R72, c[0x0][0x1d0], -R77 ;  /* 0x0000740048057a10 */ /* 0x000fc40007ffe84d */
[----:B------:R-:W-:Y:S01]  /*1ea0*/  SEL R0, R0, 0xffffffe0, !P1 ;  /* 0xffffffe000007807 */ /* 0x000fe20004800000 */
[--C-:B------:R-:W-:Y:S01]  /*1eb0*/  IMAD R224, R4, 0x2, R228.reuse ;  /* 0x0000000204e07824 */ /* 0x100fe200078e02e4 */
[----:B------:R-:W-:Y:S01]  /*1ec0*/  LDSM.16.M88.4 R160, [R220+0x4080] ;  /* 0x00408000dca0783b */ /* 0x000fe20000000200 */
[----:B------:R-:W-:Y:S02]  /*1ed0*/  LOP3.LUT P6, RZ, R6, 0x1, RZ, 0xc0, !PT ;  /* 0x0000000106ff7812 */ /* 0x000fe400078cc0ff */
[C---:B------:R-:W-:Y:S01]  /*1ee0*/  IMAD R228, R0.reuse, 0x2, R228 ;  /* 0x0000000200e47824 */ /* 0x040fe200078e02e4 */
[----:B------:R-:W-:Y:S01]  /*1ef0*/  LDSM.16.M88.4 R188, [R220+0x8080] ;  /* 0x00808000dcbc783b */ /* 0x000fe20000000200 */
[----:B------:R-:W-:Y:S01]  /*1f00*/  IMAD R232, R0, 0x2, R224 ;  /* 0x0000000200e87824 */ /* 0x000fe200078e02e0 */
[----:B------:R-:W-:Y:S02]  /*1f10*/  ISETP.LT.OR P0, PT, R5, 0x1, !P6 ;  /* 0x000000010500780c */ /* 0x000fe40007701670 */
[----:B------:R-:W-:Y:S01]  /*1f20*/  LDSM.16.M88.4 R204, [R220+0xc080] ;  /* 0x00c08000dccc783b */ /* 0x000fe20000000200 */
[----:B------:R-:W-:-:S02]  /*1f30*/  LOP3.LUT P2, RZ, R6, 0x2, RZ, 0xc0, !PT ;  /* 0x0000000206ff7812 */ /* 0x000fc4000784c0ff */
[----:B------:R-:W-:Y:S01]  /*1f40*/  LOP3.LUT P1, RZ, R6, 0x4, RZ, 0xc0, !PT ;  /* 0x0000000406ff7812 */ /* 0x000fe2000782c0ff */
[----:B------:R-:W-:Y:S01]  /*1f50*/  LDSM.16.M88.4 R164, [R224] ;  /* 0x00000000e0a4783b */ /* 0x000fe20000000200 */
[C---:B------:R-:W-:Y:S02]  /*1f60*/  IADD3 R251, R242.reuse, 0x1800, RZ ;  /* 0x00001800f2fb7810 */ /* 0x040fe40007ffe0ff */
[C---:B------:R-:W-:Y:S01]  /*1f70*/  IADD3 R250, R242.reuse, 0x2000, RZ ;  /* 0x00002000f2fa7810 */ /* 0x040fe20007ffe0ff */
[----:B------:R-:W-:Y:S01]  /*1f80*/  LDSM.16.M88.4 R192, [R224+0x4000] ;  /* 0x00400000e0c0783b */ /* 0x000fe20000000200 */
[C---:B------:R-:W-:Y:S02]  /*1f90*/  IADD3 R249, R242.reuse, 0x2800, RZ ;  /* 0x00002800f2f97810 */ /* 0x040fe40007ffe0ff */
[C---:B------:R-:W-:Y:S01]  /*1fa0*/  IADD3 R248, R242.reuse, 0x3000, RZ ;  /* 0x00003000f2f87810 */ /* 0x040fe20007ffe0ff */
[----:B------:R-:W-:Y:S01]  /*1fb0*/  LDSM.16.M88.4 R208, [R224+0x8000] ;  /* 0x00800000e0d0783b */ /* 0x000fe20000000200 */
[----:B------:R-:W-:-:S02]  /*1fc0*/  IADD3 R247, R242, 0x3800, RZ ;  /* 0x00003800f2f77810 */ /* 0x000fc40007ffe0ff */
[C---:B------:R-:W-:Y:S01]  /*1fd0*/  IADD3 R246, R242.reuse, 0x4000, RZ ;  /* 0x00004000f2f67810 */ /* 0x040fe20007ffe0ff */
[----:B------:R-:W-:Y:S01]  /*1fe0*/  LDSM.16.M88.4 R180, [R228] ;  /* 0x00000000e4b4783b */ /* 0x000fe20000000200 */
[C---:B------:R-:W-:Y:S02]  /*1ff0*/  IADD3 R245, R242.reuse, 0x4800, RZ ;  /* 0x00004800f2f57810 */ /* 0x040fe40007ffe0ff */
[C---:B------:R-:W-:Y:S01]  /*2000*/  IADD3 R244, R242.reuse, 0x5000, RZ ;  /* 0x00005000f2f47810 */ /* 0x040fe20007ffe0ff */
[----:B------:R-:W-:Y:S01]  /*2010*/  LDSM.16.M88.4 R196, [R228+0x4000] ;  /* 0x00400000e4c4783b */ /* 0x000fe20000000200 */
[----:B------:R-:W-:-:S03]  /*2020*/  IADD3 R243, R242, 0x5800, RZ ;  /* 0x00005800f2f37810 */ /* 0x000fc60007ffe0ff */
        /* <DEDUP_REMOVED lines=11> */
[----:B-1----:R-:W1:Y:S04]  /*20e0*/  LDSM.16.M88.4 R8, [R135+0x14080] ;  /* 0x014080008708783b */ /* 0x002e680000000200 */
[----:B------:R-:W2:Y:S04]  /*20f0*/  LDSM.16.M88.4 R24, [R135+0x14880] ;  /* 0x014880008718783b */ /* 0x000ea80000000200 */
[----:B------:R-:W4:Y:S04]  /*2100*/  LDSM.16.M88.4 R28, [R135+0x15080] ;  /* 0x01508000871c783b */ /* 0x000f280000000200 */
[----:B------:R-:W5:Y:S04]  /*2110*/  LDSM.16.M88.4 R44, [R242] ;  /* 0x00000000f22c783b */ /* 0x000f680000000200 */
[----:B------:R-:W3:Y:S04]  /*2120*/  LDSM.16.M88.4 R48, [R242+0x800] ;  /* 0x00080000f230783b */ /* 0x000ee80000000200 */
[----:B------:R-:W3:Y:S04]  /*2130*/  LDSM.16.M88.4 R56, [R242+0x1000] ;  /* 0x00100000f238783b */ /* 0x000ee80000000200 */
[----:B------:R-:W-:Y:S01]  /*2140*/  @!PT LDS RZ, [RZ] ;  /* 0x00000000fffff984 */ /* 0x000fe20000000800 */
[----:B------:R-:W-:Y:S01]  /*2150*/  @!PT LDS RZ, [RZ] ;  /* 0x00000000fffff984 */ /* 0x000fe20000000800 */
[----:B------:R-:W-:Y:S01]  /*2160*/  @!PT LDS RZ, [RZ] ;  /* 0x00000000fffff984 */ /* 0x000fe20000000800 */
[----:B------:R3:W-:Y:S01]  /*2170*/  LDGSTS.E.BYPASS.LTC128B.128 [R76+0x4080], [R12.64], !P0 ;  /* 0x040800000c4c7fae */ /* 0x0007e2000c101d58 */
[----:B------:R-:W-:-:S04]  /*2180*/  LOP3.LUT P0, RZ, R22, 0x4, RZ, 0xc0, !PT ;  /* 0x0000000416ff7812 */ /* 0x000fc8000780c0ff */
[----:B------:R-:W-:Y:S02]  /*2190*/  SEL R2, R2, 0xffffffc0, !P0 ;  /* 0xffffffc002027807 */ /* 0x000fe40004000000 */
[----:B------:R-:W-:-:S03]  /*21a0*/  ISETP.LT.OR P0, PT, R5, 0x1, !P2 ;  /* 0x000000010500780c */ /* 0x000fc60005701670 */
[--C-:B------:R-:W-:Y:S02]  /*21b0*/  IMAD.IADD R241, R135, 0x1, R2.reuse ;  /* 0x0000000187f17824 */ /* 0x100fe400078e0202 */
[----:B------:R-:W-:Y:S01]  /*21c0*/  IMAD.IADD R238, R242, 0x1, R2 ;  /* 0x00000001f2ee7824 */ /* 0x000fe200078e0202 */
[C---:B-1----:R-:W-:Y:S07]  /*21d0*/  HMMA.16816.F32.BF16 R20, R160.reuse, R10, RZ ;  /* 0x0000000aa014723c */ /* 0x042fee00000418ff */
[----:B------:R1:W-:Y:S01]  /*21e0*/  LDGSTS.E.BYPASS.LTC128B.128 [R76+0x5880], [R12.64+0x80], !P0 ;  /* 0x058800800c4c7fae */ /* 0x0003e2000c101d58 */
[----:B------:R-:W-:Y:S01]  /*21f0*/  ISETP.LT.OR P0, PT, R5, 0x1, !P1 ;  /* 0x000000010500780c */ /* 0x000fe20004f01670 */
[C---:B--2---:R-:W-:Y:S08]  /*2200*/  HMMA.16816.F32.BF16 R32, R160.reuse, R24, RZ ;  /* 0x00000018a020723c */ /* 0x044ff000000418ff */
[----:B------:R-:W-:Y:S04]  /*2210*/  HMMA.16816.F32.BF16 R36, R160, R26, RZ ;  /* 0x0000001aa024723c */ /* 0x000fe800000418ff */
[----:B------:R1:W-:Y:S01]  /*2220*/  LDGSTS.E.BYPASS.LTC128B.128 [R76+0x7080], [R12.64+0x100], !P0 ;  /* 0x070801000c4c7fae */ /* 0x0003e2000c101d58 */
[----:B------:R-:W-:-:S04]  /*2230*/  LOP3.LUT P0, RZ, R6, 0x8, RZ, 0xc0, !PT ;  /* 0x0000000806ff7812 */ /* 0x000fc8000780c0ff */
[----:B------:R-:W-:Y:S01]  /*2240*/  ISETP.LT.OR P3, PT, R5, 0x1, !P0 ;  /* 0x000000010500780c */ /* 0x000fe20004761670 */
[----:B----4-:R-:W-:Y:S08]  /*2250*/  HMMA.16816.F32.BF16 R40, R160, R28, RZ ;  /* 0x0000001ca028723c */ /* 0x010ff000000418ff */
[----:B-----5:R-:W-:Y:S04]  /*2260*/  HMMA.16816.F32.BF16 R20, R164, R46, R20 ;  /* 0x0000002ea414723c */ /* 0x020fe80000041814 */
[----:B------:R1:W-:Y:S01]  /*2270*/  LDGSTS.E.BYPASS.LTC128B.128 [R76+0x8880], [R12.64+0x180], !P3 ;  /* 0x088801800c4c7fae */ /* 0x0003e2000d901d58 */
[----:B------:R-:W-:-:S03]  /*2280*/  ISETP.NE.AND P3, PT, R16, RZ, PT ;  /* 0x000000ff1000720c */ /* 0x000fc60003f65270 */
[C---:B---3--:R-:W-:Y:S08]  /*2290*/  HMMA.16816.F32.BF16 R16, R160.reuse, R8, RZ ;  /* 0x00000008a010723c */ /* 0x048ff000000418ff */
[----:B------:R-:W-:Y:S02]  /*22a0*/  HMMA.16816.F32.BF16 R8, R160, R30, RZ ;  /* 0x0000001ea008723c */ /* 0x000fe400000418ff */
[----:B------:R-:W-:-:S02]  /*22b0*/  @!P3 ISETP.LT.OR P6, PT, R5, 0x21, !P6 ;  /* 0x000000210500b80c */ /* 0x000fc400077c1670 */
[C---:B------:R-:W-:Y:S02]  /*22c0*/  @!P3 ISETP.LT.OR P2, PT, R5.reuse, 0x21, !P2 ;  /* 0x000000210500b80c */ /* 0x040fe40005741670 */
[C---:B------:R-:W-:Y:S02]  /*22d0*/  @!P3 ISETP.LT.OR P1, PT, R5.reuse, 0x21, !P1 ;  /* 0x000000210500b80c */ /* 0x040fe40004f21670 */
[----:B------:R-:W-:Y:S01]  /*22e0*/  @!P3 ISETP.LT.OR P0, PT, R5, 0x21, !P0 ;  /* 0x000000210500b80c */ /* 0x000fe20004701670 */
[----:B------:R-:W-:Y:S01]  /*22f0*/  HMMA.16816.F32.BF16 R24, R164, R48, R32 ;  /* 0x00000030a418723c */ /* 0x000fe20000041820 */
[----:B------:R-:W-:-:S05]  /*2300*/  IADD3 R5, R242, 0x800, RZ ;  /* 0x00000800f2057810 */ /* 0x000fca0007ffe0ff */
[----:B------:R1:W-:Y:S01]  /*2310*/  @!P3 LDGSTS.E.BYPASS.LTC128B.128 [R76+0x5080], [R14.64], !P6 ;  /* 0x050800000e4cbfae */ /* 0x0003e2000f101d58 */
[----:B------:R-:W-:Y:S01]  /*2320*/  ISETP.NE.AND P6, PT, R7, RZ, PT ;  /* 0x000000ff0700720c */ /* 0x000fe20003fc5270 */
[C---:B------:R-:W-:Y:S02]  /*2330*/  HMMA.16816.F32.BF16 R16, R164.reuse, R44, R16 ;  /* 0x0000002ca410723c */ /* 0x040fe40000041810 */
[----:B------:R1:W-:Y:S04]  /*2340*/  @!P3 LDGSTS.E.BYPASS.LTC128B.128 [R76+0x6880], [R14.64+0x80], !P2 ;  /* 0x068800800e4cbfae */ /* 0x0003e8000d101d58 */
[----:B------:R1:W-:Y:S02]  /*2350*/  @!P3 LDGSTS.E.BYPASS.LTC128B.128 [R76+0x8080], [R14.64+0x100], !P1 ;  /* 0x080801000e4cbfae */ /* 0x0003e4000c901d58 */
[----:B------:R-:W-:Y:S02]  /*2360*/  HMMA.16816.F32.BF16 R28, R164, R50, R36 ;  /* 0x00000032a41c723c */ /* 0x000fe40000041824 */
[----:B------:R1:W-:Y:S01]  /*2370*/  @!P3 LDGSTS.E.BYPASS.LTC128B.128 [R76+0x9880], [R14.64+0x180], !P0 ;  /* 0x098801800e4cbfae */ /* 0x0003e2000c101d58 */
[----:B------:R-:W-:-:S03]  /*2380*/  PLOP3.LUT P0, PT, PT, PT, UP0, 0x40, 0x0 ;  /* 0x000000000000781c */ /* 0x000fc60003f0e808 */
[----:B------:R-:W2:Y:S02]  /*2390*/  LDSM.16.M88.4 R52, [R241+0x14080] ;  /* 0x01408000f134783b */ /* 0x000ea40000000200 */
[C---:B------:R-:W-:Y:S02]  /*23a0*/  HMMA.16816.F32.BF16 R32, R164.reuse, R56, R40 ;  /* 0x00000038a420723c */ /* 0x040fe40000041828 */
[----:B------:R-:W3:Y:S04]  /*23b0*/  LDSM.16.M88.4 R60, [R241+0x14880] ;  /* 0x01488000f13c783b */ /* 0x000ee80000000200 */
[----:B------:R-:W4:Y:S02]  /*23c0*/  LDSM.16.M88.4 R64, [R241+0x15080] ;  /* 0x01508000f140783b */ /* 0x000f240000000200 */
[----:B------:R-:W-:Y:S02]  /*23d0*/  HMMA.16816.F32.BF16 R8, R164, R58, R8 ;  /* 0x0000003aa408723c */ /* 0x000fe40000041808 */
[----:B------:R-:W-:Y:S04]  /*23e0*/  LDSM.16.M88.4 R40, [R238+0x800] ;  /* 0x00080000ee28783b */ /* 0x000fe80000000200 */
[----:B------:R-:W-:Y:S04]  /*23f0*/  LDSM.16.M88.4 R56, [R238+0x1000] ;  /* 0x00100000ee38783b */ /* 0x000fe80000000200 */
[----:B------:R-:W-:Y:S04]  /*2400*/  LDSM.16.M88.4 R36, [R135+0x15880] ;  /* 0x015880008724783b */ /* 0x000fe80000000200 */
[----:B-1----:R-:W1:Y:S04]  /*2410*/  LDSM.16.M88.4 R12, [R238] ;  /* 0x00000000ee0c783b */ /* 0x002e680000000200 */
[----:B------:R-:W5:Y:S04]  /*2420*/  LDSM.16.M88.4 R48, [R135+0x16080] ;  /* 0x016080008730783b */ /* 0x000f680000000200 */
[----:B------:R-:W-:Y:S04]  /*2430*/  LDSM.16.M88.4 R44, [R242+0x2000] ;  /* 0x00200000f22c783b */ /* 0x000fe80000000200 */
[----:B------:R-:W-:Y:S01]  /*2440*/  LDSM.16.M88.4 R68, [R241+0x18880] ;  /* 0x01888000f144783b */ /* 0x000fe20000000200 */
[C---:B--2---:R-:W-:Y:S03]  /*2450*/  HMMA.16816.F32.BF16 R16, R180.reuse, R52, R16 ;  /* 0x00000034b410723c */ /* 0x044fe60000041810 */
[----:B------:R-:W0:Y:S04]  /*2460*/  LDGDEPBAR ;  /* 0x00000000000079af */ /* 0x000e280000000000 */
[----:B------:R-:W-:Y:S01]  /*2470*/  STL [R1], R5 ;  /* 0x0000000501007387 */ /* 0x000fe20000100800 */
[C---:B------:R-:W-:Y:S03]  /*2480*/  HMMA.16816.F32.BF16 R20, R180.reuse, R54, R20 ;  /* 0x00000036b414723c */ /* 0x040fe60000041814 */
[----:B------:R-:W-:Y:S05]  /*2490*/  LDSM.16.M88.4 R52, [R242+0x2800] ;  /* 0x00280000f234783b */ /* 0x000fea0000000200 */
[C---:B---3--:R-:W-:Y:S08]  /*24a0*/  HMMA.16816.F32.BF16 R24, R180.reuse, R60, R24 ;  /* 0x0000003cb418723c */ /* 0x048ff00000041818 */
[C---:B------:R-:W-:Y:S01]  /*24b0*/  HMMA.16816.F32.BF16 R28, R180.reuse, R62, R28 ;  /* 0x0000003eb41c723c */ /* 0x040fe2000004181c */
[----:B------:R-:W2:Y:S07]  /*24c0*/  LDSM.16.M88.4 R60, [R135+0x16880] ;  /* 0x01688000873c783b */ /* 0x000eae0000000200 */
[C---:B----4-:R-:W-:Y:S08]  /*24d0*/  HMMA.16816.F32.BF16 R32, R180.reuse, R64, R32 ;  /* 0x00000040b420723c */ /* 0x050ff00000041820 */
[----:B------:R-:W-:Y:S01]  /*24e0*/  HMMA.16816.F32.BF16 R8, R180, R66, R8 ;  /* 0x00000042b408723c */ /* 0x000fe20000041808 */
[----:B------:R-:W-:Y:S07]  /*24f0*/  LDSM.16.M88.4 R64, [R135+0x18080] ;  /* 0x018080008740783b */ /* 0x000fee0000000200 */
[C---:B-1----:R-:W-:Y:S08]  /*2500*/  HMMA.16816.F32.BF16 R16, R184.reuse, R12, R16 ;  /* 0x0000000cb810723c */ /* 0x042ff00000041810 */
[C---:B------:R-:W-:Y:S01]  /*2510*/  HMMA.16816.F32.BF16 R20, R184.reuse, R14, R20 ;  /* 0x0000000eb814723c */ /* 0x040fe20000041814 */
[----:B------:R-:W1:Y:S07]  /*2520*/  LDSM.16.M88.4 R12, [R242+0x1800] ;  /* 0x00180000f20c783b */ /* 0x000e6e0000000200 */
[C---:B------:R-:W-:Y:S08]  /*2530*/  HMMA.16816.F32.BF16 R24, R184.reuse, R40, R24 ;  /* 0x00000028b818723c */ /* 0x040ff00000041818 */
[C---:B------:R-:W-:Y:S01]  /*2540*/  HMMA.16816.F32.BF16 R28, R184.reuse, R42, R28 ;  /* 0x0000002ab81c723c */ /* 0x040fe2000004181c */
[----:B------:R-:W3:Y:S07]  /*2550*/  LDSM.16.M88.4 R40, [R241+0x15880] ;  /* 0x01588000f128783b */ /* 0x000eee0000000200 */
[C---:B------:R-:W-:Y:S08]  /*2560*/  HMMA.16816.F32.BF16 R32, R184.reuse, R56, R32 ;  /* 0x00000038b820723c */ /* 0x040ff00000041820 */
[----:B------:R-:W-:Y:S01]  /*2570*/  HMMA.16816.F32.BF16 R8, R184, R58, R8 ;  /* 0x0000003ab808723c */ /* 0x000fe20000041808 */
[----:B------:R-:W-:Y:S07]  /*2580*/  LDSM.16.M88.4 R56, [R238+0x2800] ;  /* 0x00280000ee38783b */ /* 0x000fee0000000200 */
[C---:B------:R-:W-:Y:S08]  /*2590*/  HMMA.16816.F32.BF16 R16, R188.reuse, R36, R16 ;  /* 0x00000024bc10723c */ /* 0x040ff00000041810 */
[C---:B------:R-:W-:Y:S01]  /*25a0*/  HMMA.16816.F32.BF16 R20, R188.reuse, R38, R20 ;  /* 0x00000026bc14723c */ /* 0x040fe20000041814 */
[----:B------:R-:W-:Y:S07]  /*25b0*/  LDSM.16.M88.4 R36, [R238+0x1800] ;  /* 0x00180000ee24783b */ /* 0x000fee0000000200 */
[C---:B-----5:R-:W-:Y:S08]  /*25c0*/  HMMA.16816.F32.BF16 R24, R188.reuse, R48, R24 ;  /* 0x00000030bc18723c */ /* 0x060ff00000041818 */
[C---:B------:R-:W-:Y:S01]  /*25d0*/  HMMA.16816.F32.BF16 R28, R188.reuse, R50, R28 ;  /* 0x00000032bc1c723c */ /* 0x040fe2000004181c */
[----:B------:R-:W4:Y:S07]  /*25e0*/  LDSM.16.M88.4 R48, [R241+0x16080] ;  /* 0x01608000f130783b */ /* 0x000f2e0000000200 */
[C---:B--2---:R-:W-:Y:S08]  /*25f0*/  HMMA.16816.F32.BF16 R32, R188.reuse, R60, R32 ;  /* 0x0000003cbc20723c */ /* 0x044ff00000041820 */
[----:B------:R-:W-:Y:S01]  /*2600*/  HMMA.16816.F32.BF16 R8, R188, R62, R8 ;  /* 0x0000003ebc08723c */ /* 0x000fe20000041808 */
[----:B------:R-:W2:Y:S07]  /*2610*/  LDSM.16.M88.4 R60, [R241+0x16880] ;  /* 0x01688000f13c783b */ /* 0x000eae0000000200 */
[C---:B-1----:R-:W-:Y:S08]  /*2620*/  HMMA.16816.F32.BF16 R16, R192.reuse, R12, R16 ;  /* 0x0000000cc010723c */ /* 0x042ff00000041810 */
[C---:B------:R-:W-:Y:S08]  /*2630*/  HMMA.16816.F32.BF16 R20, R192.reuse, R14, R20 ;  /* 0x0000000ec014723c */ /* 0x040ff00000041814 */
[C---:B------:R-:W-:Y:S08]  /*2640*/  HMMA.16816.F32.BF16 R24, R192.reuse, R44, R24 ;  /* 0x0000002cc018723c */ /* 0x040ff00000041818 */
[C---:B------:R-:W-:Y:S01]  /*2650*/  HMMA.16816.F32.BF16 R28, R192.reuse, R46, R28 ;  /* 0x0000002ec01c723c */ /* 0x040fe2000004181c */
[----:B------:R-:W1:Y:S07]  /*2660*/  LDSM.16.M88.4 R44, [R238+0x2000] ;  /* 0x00200000ee2c783b */ /* 0x000e6e0000000200 */
[C---:B------:R-:W-:Y:S08]  /*2670*/  HMMA.16816.F32.BF16 R32, R192.reuse, R52, R32 ;  /* 0x00000034c020723c */ /* 0x040ff00000041820 */
[----:B------:R-:W-:Y:S01]  /*2680*/  HMMA.16816.F32.BF16 R12, R192, R54, R8 ;  /* 0x00000036c00c723c */ /* 0x000fe20000041808 */
[----:B------:R-:W-:Y:S07]  /*2690*/  LDSM.16.M88.4 R52, [R135+0x17880] ;  /* 0x017880008734783b */ /* 0x000fee0000000200 */
[C---:B---3--:R-:W-:Y:S08]  /*26a0*/  HMMA.16816.F32.BF16 R8, R196.reuse, R40, R16 ;  /* 0x00000028c408723c */ /* 0x048ff00000041810 */
[C---:B------:R-:W-:Y:S01]  /*26b0*/  HMMA.16816.F32.BF16 R20, R196.reuse, R42, R20 ;  /* 0x0000002ac414723c */ /* 0x040fe20000041814 */
[----:B------:R-:W3:Y:S07]  /*26c0*/  LDSM.16.M88.4 R40, [R135+0x17080] ;  /* 0x017080008728783b */ /* 0x000eee0000000200 */
[C---:B----4-:R-:W-:Y:S08]  /*26d0*/  HMMA.16816.F32.BF16 R24, R196.reuse, R48, R24 ;  /* 0x00000030c418723c */ /* 0x050ff00000041818 */
[C---:B------:R-:W-:Y:S01]  /*26e0*/  HMMA.16816.F32.BF16 R28, R196.reuse, R50, R28 ;  /* 0x00000032c41c723c */ /* 0x040fe2000004181c */
[----:B------:R-:W-:Y:S07]  /*26f0*/  LDSM.16.M88.4 R48, [R242+0x3800] ;  /* 0x00380000f230783b */ /* 0x000fee0000000200 */
[C---:B--2---:R-:W-:Y:S08]  /*2700*/  HMMA.16816.F32.BF16 R32, R196.reuse, R60, R32 ;  /* 0x0000003cc420723c */ /* 0x044ff00000041820 */
[----:B------:R-:W-:Y:S01]  /*2710*/  HMMA.16816.F32.BF16 R16, R196, R62, R12 ;  /* 0x0000003ec410723c */ /* 0x000fe2000004180c */
[----:B------:R-:W-:Y:S07]  /*2720*/  LDSM.16.M88.4 R60, [R242+0x4000] ;  /* 0x00400000f23c783b */ /* 0x000fee0000000200 */
[C---:B------:R-:W-:Y:S08]  /*2730*/  HMMA.16816.F32.BF16 R12, R200.reuse, R36, R8 ;  /* 0x00000024c80c723c */ /* 0x040ff00000041808 */
[C---:B------:R-:W-:Y:S01]  /*2740*/  HMMA.16816.F32.BF16 R8, R200.reuse, R38, R20 ;  /* 0x00000026c808723c */ /* 0x040fe20000041814 */
[----:B------:R-:W2:Y:S07]  /*2750*/  LDSM.16.M88.4 R36, [R242+0x3000] ;  /* 0x00300000f224783b */ /* 0x000eae0000000200 */
[C---:B-1----:R-:W-:Y:S08]  /*2760*/  HMMA.16816.F32.BF16 R24, R200.reuse, R44, R24 ;  /* 0x0000002cc818723c */ /* 0x042ff00000041818 */
[C---:B------:R-:W-:Y:S01]  /*2770*/  HMMA.16816.F32.BF16 R28, R200.reuse, R46, R28 ;  /* 0x0000002ec81c723c */ /* 0x040fe2000004181c */
[----:B------:R-:W1:Y:S07]  /*2780*/  LDSM.16.M88.4 R44, [R241+0x17080] ;  /* 0x01708000f12c783b */ /* 0x000e6e0000000200 */
[C---:B------:R-:W-:Y:S08]  /*2790*/  HMMA.16816.F32.BF16 R32, R200.reuse, R56, R32 ;  /* 0x00000038c820723c */ /* 0x040ff00000041820 */
[----:B------:R-:W-:Y:S01]  /*27a0*/  HMMA.16816.F32.BF16 R20, R200, R58, R16 ;  /* 0x0000003ac814723c */ /* 0x000fe20000041810 */
[----:B------:R-:W4:Y:S07]  /*27b0*/  LDSM.16.M88.4 R56, [R241+0x17880] ;  /* 0x01788000f138783b */ /* 0x000f2e0000000200 */
[C---:B---3--:R-:W-:Y:S08]  /*27c0*/  HMMA.16816.F32.BF16 R16, R204.reuse, R40, R12 ;  /* 0x00000028cc10723c */ /* 0x048ff0000004180c */
[C---:B------:R-:W-:Y:S01]  /*27d0*/  HMMA.16816.F32.BF16 R12, R204.reuse, R42, R8 ;  /* 0x0000002acc0c723c */ /* 0x040fe20000041808 */
[----:B------:R-:W-:Y:S07]  /*27e0*/  LDSM.16.M88.4 R40, [R238+0x3000] ;  /* 0x00300000ee28783b */ /* 0x000fee0000000200 */
[C---:B------:R-:W-:Y:S08]  /*27f0*/  HMMA.16816.F32.BF16 R8, R204.reuse, R52, R24 ;  /* 0x00000034cc08723c */ /* 0x040ff00000041818 */
[C---:B------:R-:W-:Y:S01]  /*2800*/  HMMA.16816.F32.BF16 R28, R204.reuse, R54, R28 ;  /* 0x00000036cc1c723c */ /* 0x040fe2000004181c */
[----:B------:R-:W-:Y:S07]  /*2810*/  LDSM.16.M88.4 R52, [R238+0x3800] ;  /* 0x00380000ee34783b */ /* 0x000fee0000000200 */
[C---:B------:R-:W-:Y:S08]  /*2820*/  HMMA.16816.F32.BF16 R32, R204.reuse, R64, R32 ;  /* 0x00000040cc20723c */ /* 0x040ff00000041820 */
[----:B------:R-:W-:Y:S01]  /*2830*/  HMMA.16816.F32.BF16 R24, R204, R66, R20 ;  /* 0x00000042cc18723c */ /* 0x000fe20000041814 */
[----:B------:R-:W-:Y:S07]  /*2840*/  LDSM.16.M88.4 R64, [R135+0x18880] ;  /* 0x018880008740783b */ /* 0x000fee0000000200 */
[C---:B--2---:R-:W-:Y:S08]  /*2850*/  HMMA.16816.F32.BF16 R20, R208.reuse, R36, R16 ;  /* 0x00000024d014723c */ /* 0x044ff00000041810 */
[C---:B------:R-:W-:Y:S01]  /*2860*/  HMMA.16816.F32.BF16 R16, R208.reuse, R38, R12 ;  /* 0x00000026d010723c */ /* 0x040fe2000004180c */
[----:B------:R-:W2:Y:S07]  /*2870*/  LDSM.16.M88.4 R36, [R241+0x18080] ;  /* 0x01808000f124783b */ /* 0x000eae0000000200 */
[C---:B------:R-:W-:Y:S08]  /*2880*/  HMMA.16816.F32.BF16 R12, R208.reuse, R48, R8 ;  /* 0x00000030d00c723c */ /* 0x040ff00000041808 */
[C---:B------:R-:W-:Y:S01]  /*2890*/  HMMA.16816.F32.BF16 R8, R208.reuse, R50, R28 ;  /* 0x00000032d008723c */ /* 0x040fe2000004181c */
[----:B------:R-:W-:Y:S07]  /*28a0*/  LDSM.16.M88.4 R48, [R242+0x4800] ;  /* 0x00480000f230783b */ /* 0x000fee0000000200 */
[----:B------:R-:W-:Y:S08]  /*28b0*/  HMMA.16816.F32.BF16 R32, R208, R60, R32 ;  /* 0x0000003cd020723c */ /* 0x000ff00000041820 */
[C---:B-1----:R-:W-:Y:S08]  /*28c0*/  HMMA.16816.F32.BF16 R28, R212.reuse, R44, R20 ;  /* 0x0000002cd41c723c */ /* 0x042ff00000041814 */
[----:B------:R-:W-:Y:S01]  /*28d0*/  HMMA.16816.F32.BF16 R20, R212, R46, R16 ;  /* 0x0000002ed414723c */ /* 0x000fe20000041810 */
[----:B------:R-:W-:Y:S07]  /*28e0*/  LDSM.16.M88.4 R44, [R135+0x19080] ;  /* 0x01908000872c783b */ /* 0x000fee0000000200 */
[----:B------:R-:W-:Y:S01]  /*28f0*/  HMMA.16816.F32.BF16 R24, R208, R62, R24 ;  /* 0x0000003ed018723c */ /* 0x000fe20000041818 */
[----:B------:R-:W1:Y:S07]  /*2900*/  LDSM.16.M88.4 R60, [R238+0x4000] ;  /* 0x00400000ee3c783b */ /* 0x000e6e0000000200 */
[C---:B----4-:R-:W-:Y:S08]  /*2910*/  HMMA.16816.F32.BF16 R16, R212.reuse, R56, R12 ;  /* 0x00000038d410723c */ /* 0x050ff0000004180c */
[C---:B------:R-:W-:Y:S01]  /*2920*/  HMMA.16816.F32.BF16 R12, R212.reuse, R58, R8 ;  /* 0x0000003ad40c723c */ /* 0x040fe20000041808 */
[----:B------:R-:W-:Y:S07]  /*2930*/  LDSM.16.M88.4 R56, [R242+0x5000] ;  /* 0x00500000f238783b */ /* 0x000fee0000000200 */
[----:B--2---:R-:W-:Y:S08]  /*2940*/  HMMA.16816.F32.BF16 R8, R212, R36, R32 ;  /* 0x00000024d408723c */ /* 0x004ff00000041820 */
[C---:B------:R-:W-:Y:S08]  /*2950*/  HMMA.16816.F32.BF16 R28, R216.reuse, R40, R28 ;  /* 0x00000028d81c723c */ /* 0x040ff0000004181c */
[----:B------:R-:W-:Y:S01]  /*2960*/  HMMA.16816.F32.BF16 R32, R216, R42, R20 ;  /* 0x0000002ad820723c */ /* 0x000fe20000041814 */
[----:B------:R-:W2:Y:S07]  /*2970*/  LDSM.16.M88.4 R40, [R135+0x19880] ;  /* 0x019880008728783b */ /* 0x000eae0000000200 */
[----:B------:R-:W-:Y:S08]  /*2980*/  HMMA.16816.F32.BF16 R36, R212, R38, R24 ;  /* 0x00000026d424723c */ /* 0x000ff00000041818 */
[C---:B------:R-:W-:Y:S08]  /*2990*/  HMMA.16816.F32.BF16 R24, R216.reuse, R52, R16 ;  /* 0x00000034d818723c */ /* 0x040ff00000041810 */
[----:B-1----:R-:W-:Y:S08]  /*29a0*/  HMMA.16816.F32.BF16 R16, R216, R60, R8 ;  /* 0x0000003cd810723c */ /* 0x002ff00000041808 */
[C---:B------:R-:W-:Y:S08]  /*29b0*/  HMMA.16816.F32.BF16 R8, R220.reuse, R64, R28 ;  /* 0x00000040dc08723c */ /* 0x040ff0000004181c */
[----:B------:R-:W-:Y:S01]  /*29c0*/  HMMA.16816.F32.BF16 R32, R220, R66, R32 ;  /* 0x00000042dc20723c */ /* 0x000fe20000041820 */
[----:B------:R-:W-:Y:S07]  /*29d0*/  LDSM.16.M88.4 R64, [R238+0x4800] ;  /* 0x00480000ee40783b */ /* 0x000fee0000000200 */
[C---:B------:R-:W-:Y:S01]  /*29e0*/  HMMA.16816.F32.BF16 R20, R216.reuse, R54, R12 ;  /* 0x00000036d814723c */ /* 0x040fe2000004180c */
[----:B------:R-:W-:Y:S07]  /*29f0*/  LDSM.16.M88.4 R52, [R241+0x19880] ;  /* 0x01988000f134783b */ /* 0x000fee0000000200 */
[----:B------:R-:W-:Y:S01]  /*2a00*/  HMMA.16816.F32.BF16 R12, R216, R62, R36 ;  /* 0x0000003ed80c723c */ /* 0x000fe20000041824 */
[----:B------:R-:W1:Y:S04]  /*2a10*/  LDSM.16.M88.4 R36, [R242+0x5800] ;  /* 0x00580000f224783b */ /* 0x000e680000000200 */
[----:B------:R-:W3:Y:S03]  /*2a20*/  LDSM.16.M88.4 R60, [R241+0x19080] ;  /* 0x01908000f13c783b */ /* 0x000ee60000000200 */
[----:B------:R-:W-:Y:S08]  /*2a30*/  HMMA.16816.F32.BF16 R8, R224, R48, R8 ;  /* 0x00000030e008723c */ /* 0x000ff00000041808 */
[C---:B------:R-:W-:Y:S08]  /*2a40*/  HMMA.16816.F32.BF16 R28, R220.reuse, R44, R24 ;  /* 0x0000002cdc1c723c */ /* 0x040ff00000041818 */
[----:B--2---:R-:W-:Y:S08]  /*2a50*/  HMMA.16816.F32.BF16 R24, R220, R40, R16 ;  /* 0x00000028dc18723c */ /* 0x004ff00000041810 */
[----:B------:R-:W-:Y:S01]  /*2a60*/  HMMA.16816.F32.BF16 R16, R224, R50, R32 ;  /* 0x00000032e010723c */ /* 0x000fe20000041820 */
[----:B------:R-:W2:Y:S07]  /*2a70*/  LDSM.16.M88.4 R48, [R238+0x5000] ;  /* 0x00500000ee30783b */ /* 0x000eae0000000200 */
[C---:B------:R-:W-:Y:S08]  /*2a80*/  HMMA.16816.F32.BF16 R44, R220.reuse, R46, R20 ;  /* 0x0000002edc2c723c */ /* 0x040ff00000041814 */
[----:B------:R-:W-:Y:S08]  /*2a90*/  HMMA.16816.F32.BF16 R20, R220, R42, R12 ;  /* 0x0000002adc14723c */ /* 0x000ff0000004180c */
[C---:B------:R-:W-:Y:S08]  /*2aa0*/  HMMA.16816.F32.BF16 R8, R228.reuse, R68, R8 ;  /* 0x00000044e408723c */ /* 0x040ff00000041808 */
[----:B------:R-:W-:Y:S08]  /*2ab0*/  HMMA.16816.F32.BF16 R32, R228, R70, R16 ;  /* 0x00000046e420723c */ /* 0x000ff00000041810 */
[----:B------:R-:W-:Y:S01]  /*2ac0*/  HMMA.16816.F32.BF16 R12, R224, R56, R28 ;  /* 0x00000038e00c723c */ /* 0x000fe2000004181c */
[----:B------:R-:W4:Y:S01]  /*2ad0*/  LDSM.16.M88.4 R28, [R238+0x5800] ;  /* 0x00580000ee1c783b */ /* 0x000f220000000200 */
[----:B------:R-:W-:-:S06]  /*2ae0*/  DEPBAR.LE SB0, 0x0 ;  /* 0x000080000000791a */ /* 0x000fcc0000000000 */
[C---:B------:R-:W-:Y:S08]  /*2af0*/  HMMA.16816.F32.BF16 R44, R224.reuse, R58, R44 ;  /* 0x0000003ae02c723c */ /* 0x040ff0000004182c */
[C---:B-1----:R-:W-:Y:S08]  /*2b00*/  HMMA.16816.F32.BF16 R40, R224.reuse, R36, R24 ;  /* 0x00000024e028723c */ /* 0x042ff00000041818 */
[----:B------:R-:W-:Y:S08]  /*2b10*/  HMMA.16816.F32.BF16 R36, R224, R38, R20 ;  /* 0x00000026e024723c */ /* 0x000ff00000041814 */
[C---:B------:R-:W-:Y:S08]  /*2b20*/  HMMA.16816.F32.BF16 R8, R232.reuse, R64, R8 ;  /* 0x00000040e808723c */ /* 0x040ff00000041808 */
[----:B------:R-:W-:Y:S08]  /*2b30*/  HMMA.16816.F32.BF16 R32, R232, R66, R32 ;  /* 0x00000042e820723c */ /* 0x000ff00000041820 */
[C---:B---3--:R-:W-:Y:S08]  /*2b40*/  HMMA.16816.F32.BF16 R24, R228.reuse, R60, R12 ;  /* 0x0000003ce418723c */ /* 0x048ff0000004180c */
[----:B------:R-:W-:Y:S01]  /*2b50*/  HMMA.16816.F32.BF16 R20, R228, R62, R44 ;  /* 0x0000003ee414723c */ /* 0x000fe2000004182c */
[----:B------:R-:W-:-:S02]  /*2b60*/  FMUL.FTZ R2, R10, c[0x0][0x320] ;  /* 0x0000c8000a027a20 */ /* 0x000fc40000410000 */
[----:B------:R-:W-:Y:S02]  /*2b70*/  FMUL.FTZ R8, R8, c[0x0][0x320] ;  /* 0x0000c80008087a20 */ /* 0x000fe40000410000 */
[----:B------:R1:W3:Y:S01]  /*2b80*/  MUFU.TANH R44, R2 ;  /* 0x00000002002c7308 */ /* 0x0002e20000002400 */
[----:B------:R-:W-:Y:S02]  /*2b90*/  FMUL.FTZ R9, R9, c[0x0][0x320] ;  /* 0x0000c80009097a20 */ /* 0x000fe40000410000 */
[----:B------:R-:W-:Y:S01]  /*2ba0*/  HMMA.16816.F32.BF16 R16, R228, R52, R40 ;  /* 0x00000034e410723c */ /* 0x000fe20000041828 */
[----:B------:R-:W-:-:S07]  /*2bb0*/  FMUL.FTZ R11, R11, c[0x0][0x320] ;  /* 0x0000c8000b0b7a20 */ /* 0x000fce0000410000 */
[----:B------:R-:W-:Y:S01]  /*2bc0*/  HMMA.16816.F32.BF16 R12, R228, R54, R36 ;  /* 0x00000036e40c723c */ /* 0x000fe20000041824 */
[----:B------:R-:W3:Y:S01]  /*2bd0*/  MUFU.TANH R38, R8 ;  /* 0x0000000800267308 */ /* 0x000ee20000002400 */
[----:B-1----:R-:W-:-:S06]  /*2be0*/  FMUL.FTZ R2, R32, c[0x0][0x320] ;  /* 0x0000c80020027a20 */ /* 0x002fcc0000410000 */
[C---:B--2---:R-:W-:Y:S01]  /*2bf0*/  HMMA.16816.F32.BF16 R40, R232.reuse, R48, R24 ;  /* 0x00000030e828723c */ /* 0x044fe20000041818 */
[----:B------:R-:W1:Y:S07]  /*2c00*/  MUFU.TANH R39, R11 ;  /* 0x0000000b00277308 */ /* 0x000e6e0000002400 */
[C---:B------:R-:W-:Y:S01]  /*2c10*/  HMMA.16816.F32.BF16 R48, R232.reuse, R50, R20 ;  /* 0x00000032e830723c */ /* 0x040fe20000041814 */
[----:B------:R2:W1:Y:S07]  /*2c20*/  MUFU.TANH R20, R2 ;  /* 0x0000000200147308 */ /* 0x00046e0000002400 */
[C---:B----4-:R-:W-:Y:S01]  /*2c30*/  HMMA.16816.F32.BF16 R16, R232.reuse, R28, R16 ;  /* 0x0000001ce810723c */ /* 0x050fe20000041810 */
[----:B------:R4:W1:Y:S07]  /*2c40*/  MUFU.TANH R23, R9 ;  /* 0x0000000900177308 */ /* 0x00086e0000002400 */
[----:B------:R-:W-:Y:S01]  /*2c50*/  HMMA.16816.F32.BF16 R28, R232, R30, R12 ;  /* 0x0000001ee81c723c */ /* 0x000fe2000004180c */
[----:B--2---:R-:W-:-:S04]  /*2c60*/  FMUL.FTZ R2, R33, c[0x0][0x320] ;  /* 0x0000c80021027a20 */ /* 0x004fc80000410000 */
[----:B------:R4:W2:Y:S01]  /*2c70*/  MUFU.TANH R37, R2 ;  /* 0x0000000200257308 */ /* 0x0008a20000002400 */
[----:B------:R-:W-:Y:S06]  /*2c80*/  BAR.SYNC.DEFER_BLOCKING 0x0 ;  /* 0x0000000000007b1d */ /* 0x000fec0000010000 */
[----:B------:R-:W-:Y:S05]  /*2c90*/  @P0 BRA `(.L_x_164) ;  /* 0x000001f000000947 */ /* 0x000fea0003800000 */
[----:B-1-34-:R-:W-:Y:S01]  /*2ca0*/  IADD3 R2, -R77, 0x30, RZ ;  /* 0x000000304d027810 */ /* 0x01afe20007ffe1ff */
[----:B------:R-:W-:Y:S01]  /*2cb0*/  UIADD3 UR5, UR13, -0x2, URZ ;  /* 0xfffffffe0d057890 */ /* 0x000fe2000fffe03f */
[----:B------:R-:W-:Y:S02]  /*2cc0*/  IMAD.U32 R5, RZ, RZ, UR8 ;  /* 0x00000008ff057e24 */ /* 0x000fe4000f8e00ff */
[----:B------:R-:W-:Y:S01]  /*2cd0*/  ISETP.GE.AND P0, PT, R2, 0x21, PT ;  /* 0x000000210200780c */ /* 0x000fe20003f06270 */
[----:B------:R-:W-:Y:S01]  /*2ce0*/  USHF.R.S32.HI UR4, URZ, 0x1f, UR5 ;  /* 0x0000001f3f047899 */ /* 0x000fe20008011405 */
[----:B------:R-:W-:Y:S01]  /*2cf0*/  IMAD.U32 R7, RZ, RZ, UR6 ;  /* 0x00000006ff077e24 */ /* 0x000fe2000f8e00ff */
[----:B------:R-:W-:-:S02]  /*2d00*/  UIMAD UR14, UR14, UR5, URZ ;  /* 0x000000050e0e72a4 */ /* 0x000fc4000f8e023f */
[----:B------:R-:W-:Y:S02]  /*2d10*/  UIMAD.WIDE.U32 UR20, UR22, UR5, URZ ;  /* 0x00000005161472a5 */ /* 0x000fe4000f8e003f */
[----:B------:R-:W-:-:S04]  /*2d20*/  UIMAD UR4, UR4, UR22, UR14 ;  /* 0x00000016040472a4 */ /* 0x000fc8000f8e020e */
[----:B------:R-:W-:Y:S02]  /*2d30*/  UIADD3 UR4, UR21, UR4, URZ ;  /* 0x0000000415047290 */ /* 0x000fe4000fffe03f */
[----:B------:R-:W-:-:S04]  /*2d40*/  @P0 IADD3 R5, P2, P1, R80, UR20, R5 ;  /* 0x0000001450050c10 */ /* 0x000fc8000f95e005 */
[----:B------:R-:W-:Y:S02]  /*2d50*/  @P0 IADD3.X R7, R79, UR4, R7, P2, P1 ;  /* 0x000000044f070c10 */ /* 0x000fe400097e2407 */
[----:B------:R-:W-:-:S13]  /*2d60*/  ISETP.GE.AND P1, PT, R2, 0x1, PT ;  /* 0x000000010200780c */ /* 0x000fda0003f26270 */
[----:B------:R-:W-:-:S04]  /*2d70*/  @P1 IADD3 R2, P2, R80, UR20, RZ ;  /* 0x0000001450021c10 */ /* 0x000fc8000ff5e0ff */
[----:B------:R-:W-:Y:S02]  /*2d80*/  @P1 IADD3.X R6, R79, UR4, RZ, P2, !PT ;  /* 0x000000044f061c10 */ /* 0x000fe400097fe4ff */
[----:B------:R-:W-:-:S04]  /*2d90*/  @P1 LEA R8, P2, R2, c[0x0][0x1c8], 0x1 ;  /* 0x0000720002081a11 */ /* 0x000fc800078408ff */
[----:B------:R-:W-:Y:S02]  /*2da0*/  @P1 LEA.HI.X R9, R2, c[0x0][0x1cc], R6, 0x1, P2 ;  /* 0x0000730002091a11 */ /* 0x000fe400010f0c06 */
[----:B------:R-:W-:-:S04]  /*2db0*/  @P0 LEA R6, P2, R5, c[0x0][0x1c8], 0x1 ;  /* 0x0000720005060a11 */ /* 0x000fc800078408ff */
[----:B------:R-:W-:Y:S02]  /*2dc0*/  @P0 LEA.HI.X R7, R5, c[0x0][0x1cc], R7, 0x1, P2 ;  /* 0x0000730005070a11 */ /* 0x000fe400010f0c07 */
[----:B------:R-:W-:-:S13]  /*2dd0*/  LOP3.LUT P2, RZ, R89, 0x1, RZ, 0xc0, !PT ;  /* 0x0000000159ff7812 */ /* 0x000fda000784c0ff */
[----:B------:R-:W-:Y:S01]  /*2de0*/  @!PT LDS RZ, [RZ] ;  /* 0x00000000fffff984 */ /* 0x000fe20000000800 */
[----:B------:R-:W-:Y:S01]  /*2df0*/  @!PT LDS RZ, [RZ] ;  /* 0x00000000fffff984 */ /* 0x000fe20000000800 */
[----:B------:R-:W-:Y:S01]  /*2e00*/  @!PT LDS RZ, [RZ] ;  /* 0x00000000fffff984 */ /* 0x000fe20000000800 */
[----:B------:R1:W-:Y:S04]  /*2e10*/  @P1 LDGSTS.E.BYPASS.LTC128B.128 [R76+0x14080], [R8.64], !P2 ;  /* 0x14080000084c1fae */ /* 0x0003e8000d101d58 */
[----:B------:R1:W-:Y:S04]  /*2e20*/  @P1 LDGSTS.E.BYPASS.LTC128B.128 [R76+0x15880], [R8.64+0x80], !P6 ;  /* 0x15880080084c1fae */ /* 0x0003e8000f101d58 */
[----:B------:R1:W-:Y:S04]  /*2e30*/  @P1 LDGSTS.E.BYPASS.LTC128B.128 [R76+0x17080], [R8.64+0x100], !P5 ;  /* 0x17080100084c1fae */ /* 0x0003e8000e901d58 */
[----:B------:R1:W-:Y:S04]  /*2e40*/  @P1 LDGSTS.E.BYPASS.LTC128B.128 [R76+0x18880], [R8.64+0x180], !P4 ;  /* 0x18880180084c1fae */ /* 0x0003e8000e101d58 */
[----:B------:R1:W-:Y:S04]  /*2e50*/  @P0 LDGSTS.E.BYPASS.LTC128B.128 [R76+0x15080], [R6.64], !P2 ;  /* 0x15080000064c0fae */ /* 0x0003e8000d101d58 */
[----:B------:R1:W-:Y:S04]  /*2e60*/  @P0 LDGSTS.E.BYPASS.LTC128B.128 [R76+0x16880], [R6.64+0x80], !P6 ;  /* 0x16880080064c0fae */ /* 0x0003e8000f101d58 */
[----:B------:R1:W-:Y:S04]  /*2e70*/  @P0 LDGSTS.E.BYPASS.LTC128B.128 [R76+0x18080], [R6.64+0x100], !P5 ;  /* 0x18080100064c0fae */ /* 0x0003e8000e901d58 */
[----:B------:R1:W-:Y:S02]  /*2e80*/  @P0 LDGSTS.E.BYPASS.LTC128B.128 [R76+0x19880], [R6.64+0x180], !P4 ;  /* 0x19880180064c0fae */ /* 0x0003e4000e101d58 */
.L_x_164:
[----:B-1-3--:R-:W-:Y:S01]  /*2e90*/  SHF.R.S32.HI R7, RZ, 0x1f, R73 ;  /* 0x0000001fff077819 */ /* 0x00afe20000011449 */
[----:B------:R-:W-:Y:S01]  /*2ea0*/  FMUL.FTZ R5, R41, c[0x0][0x320] ;  /* 0x0000c80029057a20 */ /* 0x000fe20000410000 */
[----:B----4-:R-:W-:Y:S01]  /*2eb0*/  LOP3.LUT R2, R74, 0xffffffe0, RZ, 0xc0, !PT ;  /* 0xffffffe04a027812 */ /* 0x010fe200078ec0ff */
[----:B------:R-:W-:Y:S01]  /*2ec0*/  UISETP.NE.AND UP1, UPT, UR18, URZ, UPT ;  /* 0x0000003f1200728c */ /* 0x000fe2000bf25270 */
[----:B------:R-:W-:Y:S01]  /*2ed0*/  LEA.HI R6, R75, R85, RZ, 0x2 ;  /* 0x000000554b067211 */ /* 0x000fe200078f10ff */
[----:B------:R1:W3:Y:S01]  /*2ee0*/  MUFU.TANH R36, R5 ;  /* 0x0000000500247308 */ /* 0x0002e20000002400 */
[----:B------:R-:W-:Y:S01]  /*2ef0*/  LEA.HI R7, R7, R73, RZ, 0x3 ;  /* 0x0000004907077211 */ /* 0x000fe200078f18ff */
[----:B------:R-:W-:Y:S01]  /*2f00*/  IMAD.IADD R2, R85, 0x1, -R2 ;  /* 0x0000000155027824 */ /* 0x000fe200078e0a02 */
[----:B------:R-:W-:Y:S01]  /*2f10*/  LOP3.LUT R6, R6, 0xfffffffc, RZ, 0xc0, !PT ;  /* 0xfffffffc06067812 */ /* 0x000fe200078ec0ff */
[----:B------:R-:W-:Y:S01]  /*2f20*/  UISETP.NE.AND UP0, UPT, UR17, URZ, UPT ;  /* 0x0000003f1100728c */ /* 0x000fe2000bf05270 */
[----:B------:R-:W-:Y:S01]  /*2f30*/  LOP3.LUT R8, R7, 0xffffff8, RZ, 0xc0, !PT ;  /* 0x0ffffff807087812 */ /* 0x000fe200078ec0ff */
[----:B------:R-:W-:Y:S01]  /*2f40*/  FMUL.FTZ R7, R48, c[0x0][0x320] ;  /* 0x0000c80030077a20 */ /* 0x000fe20000410000 */
[----:B------:R-:W-:Y:S01]  /*2f50*/  SHF.R.S32.HI R10, RZ, 0x1f, R2 ;  /* 0x0000001fff0a7819 */ /* 0x000fe20000011402 */
[----:B------:R-:W-:Y:S01]  /*2f60*/  ULDC UR7, c[0x0][0x324] ;  /* 0x0000c90000077ab9 */ /* 0x000fe20000000800 */
[----:B------:R-:W-:Y:S01]  /*2f70*/  PLOP3.LUT P1, PT, PT, PT, UP1, 0x80, 0x0 ;  /* 0x000000000000781c */ /* 0x000fe20003f2f018 */
[----:B------:R-:W-:Y:S01]  /*2f80*/  IMAD.IADD R9, R73, 0x1, -R8 ;  /* 0x0000000149097824 */ /* 0x000fe200078e0a08 */
[----:B------:R4:W2:Y:S01]  /*2f90*/  MUFU.TANH R22, R7 ;  /* 0x0000000700167308 */ /* 0x0008a20000002400 */
[----:B------:R-:W-:Y:S01]  /*2fa0*/  PLOP3.LUT P0, PT, PT, PT, UP1, 0x80, 0x0 ;  /* 0x000000000000781c */ /* 0x000fe20003f0f018 */
[----:B------:R-:W-:Y:S01]  /*2fb0*/  ULOP3.LUT UR7, URZ, UR7, URZ, 0x33, !UPT ;  /* 0x000000073f077292 */ /* 0x000fe2000f8e333f */
[----:B------:R-:W0:Y:S01]  /*2fc0*/  LDGDEPBAR ;  /* 0x00000000000079af */ /* 0x000e220000000000 */
[----:B-1----:R-:W-:Y:S01]  /*2fd0*/  IMAD.IADD R5, R85, 0x1, -R6 ;  /* 0x0000000155057824 */ /* 0x002fe200078e0a06 */
[----:B------:R-:W-:Y:S01]  /*2fe0*/  LEA.HI R6, R10, R2, RZ, 0x2 ;  /* 0x000000020a067211 */ /* 0x000fe200078f10ff */
[----:B------:R-:W-:-:S03]  /*2ff0*/  FMUL.FTZ R10, R49, c[0x0][0x320] ;  /* 0x0000c800310a7a20 */ /* 0x000fc60000410000 */
[----:B------:R-:W-:Y:S01]  /*3000*/  LEA.HI R8, R5, R5, RZ, 0x1 ;  /* 0x0000000505087211 */ /* 0x000fe200078f08ff */
[----:B------:R-:W1:Y:S03]  /*3010*/  MUFU.TANH R21, R10 ;  /* 0x0000000a00157308 */ /* 0x000e660000002400 */
[----:B------:R-:W-:Y:S02]  /*3020*/  LOP3.LUT R8, R8, 0x1ffffffe, RZ, 0xc0, !PT ;  /* 0x1ffffffe08087812 */ /* 0x000fe400078ec0ff */
[----:B----4-:R-:W-:-:S03]  /*3030*/  LEA.HI.SX32 R7, R6, UR16, 0x1e ;  /* 0x0000001006077c11 */ /* 0x010fc6000f8ff2ff */
[----:B------:R-:W-:Y:S02]  /*3040*/  IMAD.IADD R5, R5, 0x1, -R8 ;  /* 0x0000000105057824 */ /* 0x000fe400078e0a08 */
[----:B------:R-:W-:-:S04]  /*3050*/  IMAD R7, R9, 0x10, R7 ;  /* 0x0000001009077824 */ /* 0x000fc800078e0207 */
[----:B------:R-:W-:Y:S02]  /*3060*/  IMAD R11, R5, 0x8, R7 ;  /* 0x00000008050b7824 */ /* 0x000fe400078e0207 */
[----:B------:R-:W-:Y:S02]  /*3070*/  FMUL.FTZ R5, R17, c[0x0][0x320] ;  /* 0x0000c80011057a20 */ /* 0x000fe40000410000 */
[----:B------:R-:W-:Y:S01]  /*3080*/  @P1 IMAD.HI.U32 R8, R11, c[0x0][0x2c8], RZ ;  /* 0x0000b2000b081a27 */ /* 0x000fe200078e00ff */
[----:B------:R4:W-:Y:S01]  /*3090*/  STL [R1+0x84], R11 ;  /* 0x0000840b01007387 */ /* 0x0009e20000100800 */
[----:B------:R5:W1:Y:S02]  /*30a0*/  MUFU.TANH R27, R5 ;  /* 0x00000005001b7308 */ /* 0x000a640000002400 */
[----:B------:R-:W-:Y:S01]  /*30b0*/  IMAD.MOV.U32 R7, RZ, RZ, R11 ;  /* 0x000000ffff077224 */ /* 0x000fe200078e000b */
[----:B------:R-:W-:Y:S01]  /*30c0*/  @P0 SHF.R.U32.HI R7, RZ, c[0x0][0x2cc], R8 ;  /* 0x0000b300ff070a19 */ /* 0x000fe20000011608 */
[----:B------:R-:W-:Y:S01]  /*30d0*/  FMUL.FTZ R8, R29, c[0x0][0x320] ;  /* 0x0000c8001d087a20 */ /* 0x000fe20000410000 */
[----:B------:R-:W-:-:S03]  /*30e0*/  PLOP3.LUT P0, PT, PT, PT, UP0, 0x40, 0x0 ;  /* 0x000000000000781c */ /* 0x000fc60003f0e808 */
[----:B------:R-:W1:Y:S01]  /*30f0*/  MUFU.TANH R25, R8 ;  /* 0x0000000800197308 */ /* 0x000e620000002400 */
[----:B-----5:R-:W-:-:S07]  /*3100*/  FMUL.FTZ R5, R28, c[0x0][0x320] ;  /* 0x0000c8001c057a20 */ /* 0x020fce0000410000 */
[----:B------:R5:W1:Y:S02]  /*3110*/  MUFU.TANH R26, R5 ;  /* 0x00000005001a7308 */ /* 0x000a640000002400 */
[----:B-----5:R-:W-:Y:S02]  /*3120*/  LOP3.LUT R5, R6, 0x7ffffffc, RZ, 0xc0, !PT ;  /* 0x7ffffffc06057812 */ /* 0x020fe400078ec0ff */
[----:B------:R-:W5:Y:S03]  /*3130*/  SHFL.IDX PT, R6, R7, RZ, 0x1c1f ;  /* 0x001c1fff07067589 */ /* 0x000f6600000e0000 */
[----:B------:R-:W-:Y:S02]  /*3140*/  IMAD.IADD R8, R2, 0x1, -R5 ;  /* 0x0000000102087824 */ /* 0x000fe400078e0a05 */
[----:B------:R-:W-:Y:S02]  /*3150*/  IMAD.U32 R2, RZ, RZ, UR9 ;  /* 0x00000009ff027e24 */ /* 0x000fe4000f8e00ff */
[----:B----4-:R-:W-:-:S02]  /*3160*/  IMAD.SHL.U32 R11, R8, 0x2, RZ ;  /* 0x00000002080b7824 */ /* 0x010fc400078e00ff */
[----:B------:R-:W-:-:S03]  /*3170*/  FMUL.FTZ R5, R40, c[0x0][0x320] ;  /* 0x0000c80028057a20 */ /* 0x000fc60000410000 */
[C---:B------:R-:W-:Y:S01]  /*3180*/  IADD3 R2, -R11.reuse, 0x1, R2 ;  /* 0x000000010b027810 */ /* 0x040fe20007ffe102 */
[----:B------:R4:W1:Y:S01]  /*3190*/  MUFU.TANH R13, R5 ;  /* 0x00000005000d7308 */ /* 0x0008620000002400 */
[----:B------:R-:W-:Y:S01]  /*31a0*/  IADD3 R9, -R11, c[0x0][0x1d0], R72 ;  /* 0x000074000b097a10 */ /* 0x000fe20007ffe148 */
[----:B------:R1:W-:Y:S01]  /*31b0*/  STL [R1+0x7c], R11 ;  /* 0x00007c0b01007387 */ /* 0x0003e20000100800 */
[----:B------:R-:W-:-:S04]  /*31c0*/  IADD3 R2, R2, -c[0x0][0x168], RZ ;  /* 0x80005a0002027a10 */ /* 0x000fc80007ffe0ff */
[C---:B------:R-:W-:Y:S02]  /*31d0*/  IADD3 R8, R2.reuse, c[0x0][0x328], RZ ;  /* 0x0000ca0002087a10 */ /* 0x040fe40007ffe0ff */
[----:B------:R-:W-:-:S05]  /*31e0*/  IADD3 R10, R2, UR7, RZ ;  /* 0x00000007020a7c10 */ /* 0x000fca000fffe0ff */
[----:B-----5:R-:W-:Y:S02]  /*31f0*/  IMAD.IADD R2, R10, 0x1, R6 ;  /* 0x000000010a027824 */ /* 0x020fe400078e0206 */
[----:B----4-:R-:W-:-:S04]  /*3200*/  FMUL.FTZ R5, R16, c[0x0][0x320] ;  /* 0x0000c80010057a20 */ /* 0x010fc80000410000 */
[----:B------:R4:W2:Y:S01]  /*3210*/  MUFU.TANH R15, R5 ;  /* 0x00000005000f7308 */ /* 0x0008a20000002400 */
[----:B-1----:R-:W-:Y:S01]  /*3220*/  IADD3 R11, -R11, UR10, RZ ;  /* 0x0000000a0b0b7c10 */ /* 0x002fe2000fffe1ff */
[----:B----4-:R-:W-:-:S05]  /*3230*/  IMAD.IADD R5, R8, 0x1, R6 ;  /* 0x0000000108057824 */ /* 0x010fca00078e0206 */
[----:B------:R-:W-:Y:S01]  /*3240*/  IMNMX R5, R5, R9, PT ;  /* 0x0000000905057217 */ /* 0x000fe20003800200 */
[----:B------:R-:W-:Y:S05]  /*3250*/  @P0 BRA `(.L_x_165) ;  /* 0x0000015000000947 */ /* 0x000fea0003800000 */
[----:B--23--:R-:W-:Y:S01]  /*3260*/  IADD3 R6, R6, c[0x0][0x1d0], RZ ;  /* 0x0000740006067a10 */ /* 0x00cfe20007ffe0ff */
[----:B------:R-:W-:Y:S03]  /*3270*/  BSSY B0, `(.L_x_166) ;  /* 0x000000f000007945 */ /* 0x000fe60003800000 */
[----:B------:R-:W-:-:S04]  /*3280*/  IADD3 R6, R6, -c[0x0][0x168], RZ ;  /* 0x80005a0006067a10 */ /* 0x000fc80007ffe0ff */
[----:B------:R-:W-:-:S13]  /*3290*/  ISETP.GT.AND P0, PT, R6, -0x1, PT ;  /* 0xffffffff0600780c */ /* 0x000fda0003f04270 */
[----:B------:R-:W-:Y:S05]  /*32a0*/  @P0 BRA `(.L_x_167) ;  /* 0x0000007000000947 */ /* 0x000fea0003800000 */
[----:B------:R-:W-:Y:S01]  /*32b0*/  IMAD.MOV.U32 R12, RZ, RZ, c[0x0][0x32c] ;  /* 0x0000cb00ff0c7624 */ /* 0x000fe200078e00ff */
[----:B------:R-:W-:-:S04]  /*32c0*/  LOP3.LUT R6, RZ, R6, RZ, 0x33, !PT ;  /* 0x00000006ff067212 */ /* 0x000fc800078e33ff */
[----:B------:R-:W-:-:S13]  /*32d0*/  ISETP.NE.AND P0, PT, R12, 0x1, PT ;  /* 0x000000010c00780c */ /* 0x000fda0003f05270 */
[----:B------:R-:W-:-:S05]  /*32e0*/  @P0 IMAD.HI.U32 R12, R6, c[0x0][0x330], RZ ;  /* 0x0000cc00060c0a27 */ /* 0x000fca00078e00ff */
[----:B------:R-:W-:-:S04]  /*32f0*/  @P0 SHF.R.U32.HI R6, RZ, c[0x0][0x334], R12 ;  /* 0x0000cd00ff060a19 */ /* 0x000fc8000001160c */
[----:B------:R-:W-:Y:S01]  /*3300*/  LOP3.LUT R6, RZ, R6, RZ, 0x33, !PT ;  /* 0x00000006ff067212 */ /* 0x000fe200078e33ff */
[----:B------:R-:W-:Y:S05]  /*3310*/  BRA `(.L_x_168) ;  /* 0x0000004000007947 */ /* 0x000fea0003800000 */
.L_x_167:
[----:B------:R-:W-:-:S04]  /*3320*/  MOV R12, c[0x0][0x32c] ;  /* 0x0000cb00000c7a02 */ /* 0x000fc80000000f00 */
[----:B------:R-:W-:-:S13]  /*3330*/  ISETP.NE.AND P0, PT, R12, 0x1, PT ;  /* 0x000000010c00780c */ /* 0x000fda0003f05270 */
[----:B------:R-:W-:-:S05]  /*3340*/  @P0 IMAD.HI.U32 R12, R6, c[0x0][0x330], RZ ;  /* 0x0000cc00060c0a27 */ /* 0x000fca00078e00ff */
[----:B------:R-:W-:Y:S02]  /*3350*/  @P0 SHF.R.U32.HI R6, RZ, c[0x0][0x334], R12 ;  /* 0x0000cd00ff060a19 */ /* 0x000fe4000001160c */
.L_x_168:
[----:B------:R-:W-:Y:S05]  /*3360*/  BSYNC B0 ;  /* 0x0000000000007941 */ /* 0x000fea0003800000 */
.L_x_166:
[----:B------:R-:W-:-:S05]  /*3370*/  IMAD R6, R6, c[0x0][0x32c], R11 ;  /* 0x0000cb0006067a24 */ /* 0x000fca00078e020b */
[----:B------:R-:W-:Y:S02]  /*3380*/  IADD3 R12, R6, c[0x0][0x32c], RZ ;  /* 0x0000cb00060c7a10 */ /* 0x000fe40007ffe0ff */
[----:B------:R-:W-:Y:S02]  /*3390*/  IMNMX R2, R2, R6, !PT ;  /* 0x0000000602027217 */ /* 0x000fe40007800200 */
[----:B------:R-:W-:Y:S02]  /*33a0*/  IMNMX R5, R5, R12, PT ;  /* 0x0000000c05057217 */ /* 0x000fe40003800200 */
.L_x_165:
[----:B--23--:R-:W-:Y:S01]  /*33b0*/  UISETP.GE.AND UP1, UPT, UR10, 0x1, UPT ;  /* 0x000000010a00788c */ /* 0x00cfe2000bf26270 */
[----:B------:R-:W-:Y:S01]  /*33c0*/  FMUL.FTZ R6, R51, c[0x0][0x320] ;  /* 0x0000c80033067a20 */ /* 0x000fe20000410000 */
[----:B------:R-:W-:Y:S01]  /*33d0*/  UISETP.GE.AND UP0, UPT, UR10, 0x2, UPT ;  /* 0x000000020a00788c */ /* 0x000fe2000bf06270 */
[----:B------:R-:W-:Y:S01]  /*33e0*/  FMUL.FTZ R12, R35, c[0x0][0x320] ;  /* 0x0000c800230c7a20 */ /* 0x000fe20000410000 */
[----:B------:R-:W-:Y:S01]  /*33f0*/  UP2UR UR14, UPR, URZ, 0x2 ;  /* 0x000000023f0e7883 */ /* 0x000fe20008000000 */
[----:B------:R1:W2:Y:S01]  /*3400*/  MUFU.TANH R33, R6 ;  /* 0x0000000600217308 */ /* 0x0002a20000002400 */
[----:B------:R-:W-:Y:S01]  /*3410*/  PLOP3.LUT P1, PT, PT, PT, UP1, 0x40, 0x0 ;  /* 0x000000000000781c */ /* 0x000fe20003f2e818 */
[----:B------:R-:W-:Y:S01]  /*3420*/  UP2UR UR11, UPR, URZ, 0x1 ;  /* 0x000000013f0b7883 */ /* 0x000fe20008000000 */
[----:B------:R-:W-:Y:S01]  /*3430*/  PLOP3.LUT P0, PT, PT, PT, UP0, 0x40, 0x0 ;  /* 0x000000000000781c */ /* 0x000fe20003f0e808 */
[----:B------:R-:W-:Y:S01]  /*3440*/  UISETP.GE.AND UP1, UPT, UR10, 0x9, UPT ;  /* 0x000000090a00788c */ /* 0x000fe2000bf26270 */
[C---:B------:R-:W-:Y:S01]  /*3450*/  ISETP.GT.AND P1, PT, R2.reuse, RZ, P1 ;  /* 0x000000ff0200720c */ /* 0x040fe20000f24270 */
[----:B------:R-:W-:Y:S01]  /*3460*/  UISETP.GE.AND UP0, UPT, UR10, 0xa, UPT ;  /* 0x0000000a0a00788c */ /* 0x000fe2000bf06270 */
[----:B------:R-:W-:Y:S01]  /*3470*/  ISETP.GT.AND P0, PT, R2, 0x1, P0 ;  /* 0x000000010200780c */ /* 0x000fe20000704270 */
[----:B------:R-:W-:Y:S01]  /*3480*/  UISETP.GE.AND UP6, UPT, UR10, 0x12, UPT ;  /* 0x000000120a00788c */ /* 0x000fe2000bfc6270 */
[C---:B------:R-:W-:Y:S01]  /*3490*/  ISETP.LT.OR P1, PT, R5.reuse, 0x1, P1 ;  /* 0x000000010500780c */ /* 0x040fe20000f21670 */
[----:B------:R-:W-:Y:S01]  /*34a0*/  UP2UR UR5, UPR, URZ, 0x1 ;  /* 0x000000013f057883 */ /* 0x000fe20008000000 */
[----:B------:R-:W-:Y:S01]  /*34b0*/  ISETP.LT.OR P0, PT, R5, 0x2, P0 ;  /* 0x000000020500780c */ /* 0x000fe20000701670 */
[----:B------:R-:W-:Y:S01]  /*34c0*/  UISETP.GE.AND UP5, UPT, UR10, 0x19, UPT ;  /* 0x000000190a00788c */ /* 0x000fe2000bfa6270 */
[----:B------:R-:W-:Y:S01]  /*34d0*/  FSEL R14, R38, -INF , !P1 ;  /* 0xff800000260e7808 */ /* 0x000fe20004800000 */
[----:B------:R-:W-:Y:S01]  /*34e0*/  UISETP.GE.AND UP4, UPT, UR10, 0x1a, UPT ;  /* 0x0000001a0a00788c */ /* 0x000fe2000bf86270 */
[----:B------:R-:W-:Y:S01]  /*34f0*/  PLOP3.LUT P1, PT, PT, PT, UP1, 0x40, 0x0 ;  /* 0x000000000000781c */ /* 0x000fe20003f2e818 */
[----:B-1----:R-:W-:Y:S01]  /*3500*/  FMUL.FTZ R6, R34, c[0x0][0x320] ;  /* 0x0000c80022067a20 */ /* 0x002fe20000410000 */
[----:B------:R-:W-:Y:S01]  /*3510*/  FSEL R16, R23, -INF , !P0 ;  /* 0xff80000017107808 */ /* 0x000fe20004000000 */
[----:B------:R-:W-:Y:S01]  /*3520*/  UISETP.GE.AND UP3, UPT, UR10, 0x21, UPT ;  /* 0x000000210a00788c */ /* 0x000fe2000bf66270 */
[----:B------:R-:W-:Y:S01]  /*3530*/  PLOP3.LUT P0, PT, PT, PT, UP0, 0x40, 0x0 ;  /* 0x000000000000781c */ /* 0x000fe20003f0e808 */
[----:B------:R1:W3:Y:S01]  /*3540*/  MUFU.TANH R24, R6 ;  /* 0x0000000600187308 */ /* 0x0002e20000002400 */
[C---:B------:R-:W-:Y:S01]  /*3550*/  ISETP.GT.AND P1, PT, R2.reuse, 0x8, P1 ;  /* 0x000000080200780c */ /* 0x040fe20000f24270 */
[----:B------:R-:W-:Y:S01]  /*3560*/  UISETP.GE.AND UP0, UPT, UR10, 0x11, UPT ;  /* 0x000000110a00788c */ /* 0x000fe2000bf06270 */
[----:B------:R-:W-:Y:S01]  /*3570*/  ISETP.GT.AND P0, PT, R2, 0x9, P0 ;  /* 0x000000090200780c */ /* 0x000fe20000704270 */
[----:B------:R-:W-:Y:S01]  /*3580*/  UISETP.GE.AND UP2, UPT, UR10, 0x22, UPT ;  /* 0x000000220a00788c */ /* 0x000fe2000bf46270 */
[C---:B------:R-:W-:Y:S01]  /*3590*/  ISETP.LT.OR P1, PT, R5.reuse, 0x9, P1 ;  /* 0x000000090500780c */ /* 0x040fe20000f21670 */
[----:B------:R-:W-:Y:S01]  /*35a0*/  UP2UR UR9, UPR, URZ, 0x2 ;  /* 0x000000023f097883 */ /* 0x000fe20008000000 */
[----:B------:R-:W-:Y:S01]  /*35b0*/  ISETP.LT.OR P0, PT, R5, 0xa, P0 ;  /* 0x0000000a0500780c */ /* 0x000fe20000701670 */
[----:B------:R-:W-:Y:S01]  /*35c0*/  UP2UR UR4, UPR, URZ, 0x1 ;  /* 0x000000013f047883 */ /* 0x000fe20008000000 */
[----:B------:R-:W-:Y:S01]  /*35d0*/  FSEL R20, R20, -INF , !P1 ;  /* 0xff80000014147808 */ /* 0x000fe20004800000 */
[----:B------:R-:W-:Y:S01]  /*35e0*/  UISETP.GE.AND UP1, UPT, UR10, 0x29, UPT ;  /* 0x000000290a00788c */ /* 0x000fe2000bf26270 */
[----:B------:R-:W-:Y:S01]  /*35f0*/  PLOP3.LUT P1, PT, PT, PT, UP0, 0x40, 0x0 ;  /* 0x000000000000781c */ /* 0x000fe20003f2e808 */
[----:B------:R-:W-:Y:S01]  /*3600*/  UISETP.GE.AND UP0, UPT, UR10, 0x2a, UPT ;  /* 0x0000002a0a00788c */ /* 0x000fe2000bf06270 */
[----:B------:R-:W4:Y:S01]  /*3610*/  MUFU.TANH R12, R12 ;  /* 0x0000000c000c7308 */ /* 0x000f220000002400 */
[----:B------:R-:W-:Y:S01]  /*3620*/  UP2UR UR19, UPR, URZ, 0x40 ;  /* 0x000000403f137883 */ /* 0x000fe20008000000 */
[----:B------:R-:W-:Y:S01]  /*3630*/  ISETP.GT.AND P1, PT, R2, 0x10, P1 ;  /* 0x000000100200780c */ /* 0x000fe20000f24270 */
[----:B-1----:R-:W-:-:S03]  /*3640*/  FMUL.FTZ R6, R18, c[0x0][0x320] ;  /* 0x0000c80012067a20 */ /* 0x002fc60000410000 */
[----:B------:R-:W-:Y:S02]  /*3650*/  ISETP.LT.OR P1, PT, R5, 0x11, P1 ;  /* 0x000000110500780c */ /* 0x000fe40000f21670 */
[----:B------:R1:W1:Y:S02]  /*3660*/  MUFU.TANH R34, R6 ;  /* 0x0000000600227308 */ /* 0x0002640000002400 */
[----:B------:R-:W-:Y:S01]  /*3670*/  FSEL R18, R13, -INF , !P1 ;  /* 0xff8000000d127808 */ /* 0x000fe20004800000 */
[----:B------:R-:W-:Y:S01]  /*3680*/  FMUL.FTZ R13, R31, c[0x0][0x320] ;  /* 0x0000c8001f0d7a20 */ /* 0x000fe20000410000 */
[----:B------:R-:W-:-:S04]  /*3690*/  PLOP3.LUT P1, PT, PT, PT, UP5, 0x40, 0x0 ;  /* 0x000000000000781c */ /* 0x000fc80003f2e858 */
[----:B------:R-:W-:Y:S01]  /*36a0*/  ISETP.GT.AND P1, PT, R2, 0x18, P1 ;  /* 0x000000180200780c */ /* 0x000fe20000f24270 */
[----:B------:R-:W2:Y:S03]  /*36b0*/  MUFU.TANH R29, R13 ;  /* 0x0000000d001d7308 */ /* 0x000ea60000002400 */
[----:B------:R-:W-:Y:S01]  /*36c0*/  ISETP.LT.OR P1, PT, R5, 0x19, P1 ;  /* 0x000000190500780c */ /* 0x000fe20000f21670 */
[----:B-1----:R-:W-:Y:S01]  /*36d0*/  FMUL.FTZ R6, R19, c[0x0][0x320] ;  /* 0x0000c80013067a20 */ /* 0x002fe20000410000 */
[----:B------:R-:W-:Y:S02]  /*36e0*/  FSEL R19, R37, -INF , !P0 ;  /* 0xff80000025137808 */ /* 0x000fe40004000000 */
[----:B------:R-:W-:Y:S01]  /*36f0*/  PLOP3.LUT P0, PT, PT, PT, UP6, 0x40, 0x0 ;  /* 0x000000000000781c */ /* 0x000fe20003f0e868 */
[----:B------:R1:W1:Y:S01]  /*3700*/  MUFU.TANH R32, R6 ;  /* 0x0000000600207308 */ /* 0x0002620000002400 */
[----:B------:R-:W-:Y:S01]  /*3710*/  FSEL R22, R22, -INF , !P1 ;  /* 0xff80000016167808 */ /* 0x000fe20004800000 */
[----:B------:R-:W-:Y:S01]  /*3720*/  UISETP.NE.AND UP6, UPT, UR17, URZ, UPT ;  /* 0x0000003f1100728c */ /* 0x000fe2000bfc5270 */
[----:B------:R-:W-:-:S02]  /*3730*/  ISETP.GT.AND P0, PT, R2, 0x11, P0 ;  /* 0x000000110200780c */ /* 0x000fc40000704270 */
[----:B------:R-:W-:Y:S02]  /*3740*/  PLOP3.LUT P1, PT, PT, PT, UP3, 0x40, 0x0 ;  /* 0x000000000000781c */ /* 0x000fe40003f2e838 */
[C---:B------:R-:W-:Y:S02]  /*3750*/  ISETP.LT.OR P0, PT, R5.reuse, 0x12, P0 ;  /* 0x000000120500780c */ /* 0x040fe40000701670 */
[----:B------:R-:W-:Y:S02]  /*3760*/  ISETP.GT.AND P1, PT, R2, 0x20, P1 ;  /* 0x000000200200780c */ /* 0x000fe40000f24270 */
[----:B------:R-:W-:Y:S02]  /*3770*/  FSEL R17, R36, -INF , !P0 ;  /* 0xff80000024117808 */ /* 0x000fe40004000000 */
[----:B------:R-:W-:Y:S02]  /*3780*/  PLOP3.LUT P0, PT, PT, PT, UP4, 0x40, 0x0 ;  /* 0x000000000000781c */ /* 0x000fe40003f0e848 */
[----:B------:R-:W-:Y:S01]  /*3790*/  ISETP.LT.OR P1, PT, R5, 0x21, P1 ;  /* 0x000000210500780c */ /* 0x000fe20000f21670 */
[----:B-1----:R-:W-:Y:S01]  /*37a0*/  FMUL.FTZ R6, R42, c[0x0][0x320] ;  /* 0x0000c8002a067a20 */ /* 0x002fe20000410000 */
[----:B------:R-:W-:-:S02]  /*37b0*/  ISETP.GT.AND P0, PT, R2, 0x19, P0 ;  /* 0x000000190200780c */ /* 0x000fc40000704270 */
[----:B------:R-:W-:Y:S01]  /*37c0*/  FSEL R96, R15, -INF , !P1 ;  /* 0xff8000000f607808 */ /* 0x000fe20004800000 */
[----:B------:R1:W1:Y:S01]  /*37d0*/  MUFU.TANH R23, R6 ;  /* 0x0000000600177308 */ /* 0x0002620000002400 */
[----:B------:R-:W-:Y:S02]  /*37e0*/  ISETP.LT.OR P0, PT, R5, 0x1a, P0 ;  /* 0x0000001a0500780c */ /* 0x000fe40000701670 */
[----:B------:R-:W-:Y:S02]  /*37f0*/  PLOP3.LUT P1, PT, PT, PT, UP1, 0x40, 0x0 ;  /* 0x000000000000781c */ /* 0x000fe40003f2e818 */
[----:B------:R-:W-:Y:S02]  /*3800*/  FSEL R21, R21, -INF , !P0 ;  /* 0xff80000015157808 */ /* 0x000fe40004000000 */
[----:B------:R-:W-:Y:S02]  /*3810*/  PLOP3.LUT P0, PT, PT, PT, UP2, 0x40, 0x0 ;  /* 0x000000000000781c */ /* 0x000fe40003f0e828 */
[----:B------:R-:W-:-:S02]  /*3820*/  ISETP.GT.AND P1, PT, R2, 0x28, P1 ;  /* 0x000000280200780c */ /* 0x000fc40000f24270 */
[----:B------:R-:W-:Y:S02]  /*3830*/  ISETP.GT.AND P0, PT, R2, 0x21, P0 ;  /* 0x000000210200780c */ /* 0x000fe40000704270 */
[C---:B------:R-:W-:Y:S02]  /*3840*/  ISETP.LT.OR P2, PT, R5.reuse, 0x29, P1 ;  /* 0x000000290500780c */ /* 0x040fe40000f41670 */
[----:B------:R-:W-:Y:S01]  /*3850*/  ISETP.LT.OR P0, PT, R5, 0x22, P0 ;  /* 0x000000220500780c */ /* 0x000fe20000701670 */
[----:B-1----:R-:W-:Y:S01]  /*3860*/  FMUL.FTZ R6, R43, c[0x0][0x320] ;  /* 0x0000c8002b067a20 */ /* 0x002fe20000410000 */
[----:B------:R-:W-:Y:S02]  /*3870*/  FSEL R94, R26, -INF , !P2 ;  /* 0xff8000001a5e7808 */ /* 0x000fe40005000000 */
[----:B------:R-:W-:Y:S01]  /*3880*/  FSEL R95, R27, -INF , !P0 ;  /* 0xff8000001b5f7808 */ /* 0x000fe20004000000 */
[----:B------:R1:W1:Y:S01]  /*3890*/  MUFU.TANH R28, R6 ;  /* 0x00000006001c7308 */ /* 0x0002620000002400 */
[----:B------:R-:W-:-:S04]  /*38a0*/  PLOP3.LUT P0, PT, PT, PT, UP0, 0x40, 0x0 ;  /* 0x000000000000781c */ /* 0x000fc80003f0e808 */
[----:B------:R-:W-:Y:S01]  /*38b0*/  ISETP.GT.AND P0, PT, R2, 0x29, P0 ;  /* 0x000000290200780c */ /* 0x000fe20000704270 */
[----:B------:R-:W-:-:S03]  /*38c0*/  FMUL.FTZ R2, R50, c[0x0][0x320] ;  /* 0x0000c80032027a20 */ /* 0x000fc60000410000 */
[----:B------:R-:W-:Y:S01]  /*38d0*/  ISETP.LT.OR P1, PT, R5, 0x2a, P0 ;  /* 0x0000002a0500780c */ /* 0x000fe20000721670 */
[----:B------:R-:W2:Y:S01]  /*38e0*/  MUFU.TANH R13, R2 ;  /* 0x00000002000d7308 */ /* 0x000ea20000002400 */
[----:B------:R-:W-:Y:S01]  /*38f0*/  PLOP3.LUT P0, PT, PT, PT, UP6, 0x40, 0x0 ;  /* 0x000000000000781c */ /* 0x000fe20003f0e868 */
[----:B------:R-:W-:Y:S01]  /*3900*/  UISETP.NE.AND UP6, UPT, UR19, URZ, UPT ;  /* 0x0000003f1300728c */ /* 0x000fe2000bfc5270 */
[----:B------:R-:W-:Y:S01]  /*3910*/  FSEL R93, R25, -INF , !P1 ;  /* 0xff800000195d7808 */ /* 0x000fe20004800000 */
[----:B-1----:R-:W-:-:S04]  /*3920*/  FMUL.FTZ R6, R30, c[0x0][0x320] ;  /* 0x0000c8001e067a20 */ /* 0x002fc80000410000 */
[----:B------:R1:W1:Y:S02]  /*3930*/  MUFU.TANH R30, R6 ;  /* 0x00000006001e7308 */ /* 0x0002640000002400 */
[----:B-1----:R-:W1:Y:S02]  /*3940*/  SHFL.IDX PT, R6, R7, 0x1, 0x1c1f ;  /* 0x003c1f0007067f89 */ /* 0x002e6400000e0000 */
[--C-:B-1----:R-:W-:Y:S02]  /*3950*/  IMAD.IADD R5, R8, 0x1, R6.reuse ;  /* 0x0000000108057824 */ /* 0x102fe400078e0206 */
[----:B------:R-:W-:-:S03]  /*3960*/  IMAD.IADD R2, R10, 0x1, R6 ;  /* 0x000000010a027824 */ /* 0x000fc600078e0206 */
[----:B------:R-:W-:Y:S01]  /*3970*/  IMNMX R5, R5, R9, PT ;  /* 0x0000000905057217 */ /* 0x000fe20003800200 */
[----:B------:R-:W-:Y:S05]  /*3980*/  @P0 BRA `(.L_x_169) ;  /* 0x0000015000000947 */ /* 0x000fea0003800000 */
[----:B--234-:R-:W-:Y:S01]  /*3990*/  IADD3 R6, R6, c[0x0][0x1d0], RZ ;  /* 0x0000740006067a10 */ /* 0x01cfe20007ffe0ff */
        /* <DEDUP_REMOVED lines=11> */
.L_x_171:
[----:B------:R-:W-:-:S04]  /*3a50*/  MOV R7, c[0x0][0x32c] ;  /* 0x0000cb0000077a02 */ /* 0x000fc80000000f00 */
[----:B------:R-:W-:-:S13]  /*3a60*/  ISETP.NE.AND P0, PT, R7, 0x1, PT ;  /* 0x000000010700780c */ /* 0x000fda0003f05270 */
[----:B------:R-:W-:-:S05]  /*3a70*/  @P0 IMAD.HI.U32 R7, R6, c[0x0][0x330], RZ ;  /* 0x0000cc0006070a27 */ /* 0x000fca00078e00ff */
[----:B------:R-:W-:Y:S02]  /*3a80*/  @P0 SHF.R.U32.HI R6, RZ, c[0x0][0x334], R7 ;  /* 0x0000cd00ff060a19 */ /* 0x000fe40000011607 */
.L_x_172:
[----:B------:R-:W-:Y:S05]  /*3a90*/  BSYNC B0 ;  /* 0x0000000000007941 */ /* 0x000fea0003800000 */
.L_x_170:
[----:B------:R-:W-:-:S05]  /*3aa0*/  IMAD R6, R6, c[0x0][0x32c], R11 ;  /* 0x0000cb0006067a24 */ /* 0x000fca00078e020b */
[----:B------:R-:W-:Y:S02]  /*3ab0*/  IADD3 R7, R6, c[0x0][0x32c], RZ ;  /* 0x0000cb0006077a10 */ /* 0x000fe40007ffe0ff */
[----:B------:R-:W-:Y:S02]  /*3ac0*/  IMNMX R2, R2, R6, !PT ;  /* 0x0000000602027217 */ /* 0x000fe40007800200 */
[----:B------:R-:W-:Y:S02]  /*3ad0*/  IMNMX R5, R5, R7, PT ;  /* 0x0000000705057217 */ /* 0x000fe40003800200 */
.L_x_169:
[----:B--234-:R-:W-:Y:S01]  /*3ae0*/  UP2UR UR10, UPR, URZ, 0x10 ;  /* 0x000000103f0a7883 */ /* 0x01cfe20008000000 */
[----:B------:R-:W-:Y:S01]  /*3af0*/  FMNMX.FTZ R133, R14, R16, !PT ;  /* 0x000000100e857209 */ /* 0x000fe20007810000 */
[----:B------:R-:W-:Y:S01]  /*3b00*/  UISETP.NE.AND UP4, UPT, UR14, URZ, UPT ;  /* 0x0000003f0e00728c */ /* 0x000fe2000bf85270 */
[----:B------:R-:W-:Y:S01]  /*3b10*/  IMAD.SHL.U32 R236, R3, 0x2, RZ ;  /* 0x0000000203ec7824 */ /* 0x000fe200078e00ff */
[----:B------:R-:W-:Y:S01]  /*3b20*/  UP2UR UR14, UPR, URZ, 0x8 ;  /* 0x000000083f0e7883 */ /* 0x000fe20008000000 */
[----:B------:R-:W-:Y:S01]  /*3b30*/  FMNMX.FTZ R133, R20, R133, !PT ;  /* 0x0000008514857209 */ /* 0x000fe20007810000 */
[----:B------:R-:W-:Y:S01]  /*3b40*/  UISETP.NE.AND UP3, UPT, UR11, URZ, UPT ;  /* 0x0000003f0b00728c */ /* 0x000fe2000bf65270 */
[--C-:B------:R-:W-:Y:S01]  /*3b50*/  IMAD R237, R4, 0x2, R236.reuse ;  /* 0x0000000204ed7824 */ /* 0x100fe200078e02ec */
[----:B------:R-:W-:Y:S01]  /*3b60*/  PLOP3.LUT P0, PT, PT, PT, UP4, 0x40, 0x0 ;  /* 0x000000000000781c */ /* 0x000fe20003f0e848 */
[----:B------:R-:W-:Y:S01]  /*3b70*/  UP2UR UR11, UPR, URZ, 0x4 ;  /* 0x000000043f0b7883 */ /* 0x000fe20008000000 */
[----:B------:R-:W-:Y:S01]  /*3b80*/  FMNMX.FTZ R133, R19, R133, !PT ;  /* 0x0000008513857209 */ /* 0x000fe20007810000 */
[----:B------:R-:W-:Y:S01]  /*3b90*/  UISETP.NE.AND UP2, UPT, UR9, URZ, UPT ;  /* 0x0000003f0900728c */ /* 0x000fe2000bf45270 */
[----:B------:R-:W-:Y:S01]  /*3ba0*/  ISETP.GT.AND P0, PT, R2, RZ, P0 ;  /* 0x000000ff0200720c */ /* 0x000fe20000704270 */
[----:B------:R-:W-:Y:S01]  /*3bb0*/  UP2UR UR9, UPR, URZ, 0x2 ;  /* 0x000000023f097883 */ /* 0x000fe20008000000 */
[----:B------:R-:W-:Y:S01]  /*3bc0*/  PLOP3.LUT P2, PT, PT, PT, UP3, 0x40, 0x0 ;  /* 0x000000000000781c */ /* 0x000fe20003f4e838 */
[----:B------:R-:W-:Y:S01]  /*3bd0*/  UISETP.NE.AND UP1, UPT, UR5, URZ, UPT ;  /* 0x0000003f0500728c */ /* 0x000fe2000bf25270 */
[C---:B------:R-:W-:Y:S01]  /*3be0*/  ISETP.LT.OR P0, PT, R5.reuse, 0x1, P0 ;  /* 0x000000010500780c */ /* 0x040fe20000701670 */
[----:B------:R-:W-:Y:S01]  /*3bf0*/  UP2UR UR5, UPR, URZ, 0x1 ;  /* 0x000000013f057883 */ /* 0x000fe20008000000 */
[----:B------:R-:W-:Y:S01]  /*3c00*/  PLOP3.LUT P1, PT, PT, PT, UP2, 0x40, 0x0 ;  /* 0x000000000000781c */ /* 0x000fe20003f2e828 */
[----:B------:R-:W-:Y:S01]  /*3c10*/  UISETP.NE.AND UP0, UPT, UR4, URZ, UPT ;  /* 0x0000003f0400728c */ /* 0x000fe2000bf05270 */
[----:B------:R-:W-:Y:S01]  /*3c20*/  FSEL R6, R44, -INF , !P0 ;  /* 0xff8000002c067808 */ /* 0x000fe20004000000 */
[----:B------:R-:W-:Y:S01]  /*3c30*/  UISETP.NE.AND UP4, UPT, UR10, URZ, UPT ;  /* 0x0000003f0a00728c */ /* 0x000fe2000bf85270 */
[----:B------:R-:W-:Y:S01]  /*3c40*/  ISETP.GT.AND P0, PT, R2, 0x1, P2 ;  /* 0x000000010200780c */ /* 0x000fe20001704270 */
[----:B------:R-:W-:Y:S01]  /*3c50*/  UISETP.NE.AND UP3, UPT, UR14, URZ, UPT ;  /* 0x0000003f0e00728c */ /* 0x000fe2000bf65270 */
[----:B------:R-:W-:Y:S01]  /*3c60*/  PLOP3.LUT P2, PT, PT, PT, UP1, 0x40, 0x0 ;  /* 0x000000000000781c */ /* 0x000fe20003f4e818 */
[----:B------:R-:W-:Y:S01]  /*3c70*/  UISETP.NE.AND UP2, UPT, UR11, URZ, UPT ;  /* 0x0000003f0b00728c */ /* 0x000fe2000bf45270 */
[----:B------:R-:W-:Y:S01]  /*3c80*/  ISETP.LT.OR P0, PT, R5, 0x2, P0 ;  /* 0x000000020500780c */ /* 0x000fe20000701670 */
[----:B------:R-:W-:Y:S01]  /*3c90*/  UISETP.NE.AND UP1, UPT, UR9, URZ, UPT ;  /* 0x0000003f0900728c */ /* 0x000fe2000bf25270 */
[----:B------:R-:W-:Y:S01]  /*3ca0*/  FMNMX.FTZ R133, R18, R133, !PT ;  /* 0x0000008512857209 */ /* 0x000fe20007810000 */
[----:B------:R-:W-:Y:S01]  /*3cb0*/  IMAD R240, R0, 0x2, R236 ;  /* 0x0000000200f07824 */ /* 0x000fe200078e02ec */
[----:B------:R-:W-:Y:S01]  /*3cc0*/  FSEL R11, R39, -INF , !P0 ;  /* 0xff800000270b7808 */ /* 0x000fe20004000000 */
[----:B------:R-:W-:Y:S01]  /*3cd0*/  LDSM.16.MT88.4 R48, [R237+0x4880] ;  /* 0x00488000ed30783b */ /* 0x000fe20000004200 */
[----:B------:R-:W-:-:S02]  /*3ce0*/  ISETP.GT.AND P0, PT, R2, 0x8, P1 ;  /* 0x000000080200780c */ /* 0x000fc40000f04270 */
[----:B------:R-:W-:Y:S01]  /*3cf0*/  PLOP3.LUT P1, PT, PT, PT, UP0, 0x40, 0x0 ;  /* 0x000000000000781c */ /* 0x000fe20003f2e808 */
[----:B------:R-:W-:Y:S01]  /*3d00*/  UISETP.NE.AND UP0, UPT, UR5, URZ, UPT ;  /* 0x0000003f0500728c */ /* 0x000fe2000bf05270 */
[C---:B------:R-:W-:Y:S01]  /*3d10*/  ISETP.LT.OR P0, PT, R5.reuse, 0x9, P0 ;  /* 0x000000090500780c */ /* 0x040fe20000701670 */
[----:B------:R-:W-:Y:S01]  /*3d20*/  LDSM.16.MT88.4 R44, [R240+0x4080] ;  /* 0x00408000f02c783b */ /* 0x000fe20000004200 */
[----:B------:R-:W-:Y:S01]  /*3d30*/  FMNMX.FTZ R132, R6, R11, !PT ;  /* 0x0000000b06847209 */ /* 0x000fe20007810000 */
[----:B------:R-:W-:Y:S01]  /*3d40*/  ULDC.64 UR4, c[0x0][0x2c8] ;  /* 0x0000b20000047ab9 */ /* 0x000fe20000000a00 */
[----:B------:R-:W-:Y:S01]  /*3d50*/  FSEL R10, R24, -INF , !P0 ;  /* 0xff800000180a7808 */ /* 0x000fe20004000000 */
[----:B------:R-:W-:Y:S01]  /*3d60*/  LDSM.16.MT88.4 R40, [R240+0x4880] ;  /* 0x00488000f028783b */ /* 0x000fe20000004200 */
[----:B------:R-:W-:Y:S02]  /*3d70*/  ISETP.GT.AND P0, PT, R2, 0x9, P2 ;  /* 0x000000090200780c */ /* 0x000fe40001704270 */
[----:B------:R-:W-:Y:S01]  /*3d80*/  PLOP3.LUT P2, PT, PT, PT, UP6, 0x40, 0x0 ;  /* 0x000000000000781c */ /* 0x000fe20003f4e868 */
[----:B------:R-:W-:Y:S01]  /*3d90*/  LDSM.16.MT88.4 R24, [R236+0x4880] ;  /* 0x00488000ec18783b */ /* 0x000fe20000004200 */
[----:B------:R-:W-:Y:S01]  /*3da0*/  ISETP.LT.OR P0, PT, R5, 0xa, P0 ;  /* 0x0000000a0500780c */ /* 0x000fe20000701670 */
[----:B------:R-:W-:Y:S01]  /*3db0*/  UISETP.NE.AND UP6, UPT, UR17, URZ, UPT ;  /* 0x0000003f1100728c */ /* 0x000fe2000bfc5270 */
[----:B------:R-:W-:Y:S01]  /*3dc0*/  FMNMX.FTZ R132, R10, R132, !PT ;  /* 0x000000840a847209 */ /* 0x000fe20007810000 */
[----:B------:R-:W-:Y:S01]  /*3dd0*/  LDSM.16.MT88.4 R68, [R240+0x5880] ;  /* 0x00588000f044783b */ /* 0x000fe20000004200 */
[----:B------:R-:W-:-:S02]  /*3de0*/  FSEL R9, R12, -INF , !P0 ;  /* 0xff8000000c097808 */ /* 0x000fc40004000000 */
[C---:B------:R-:W-:Y:S01]  /*3df0*/  ISETP.GT.AND P0, PT, R2.reuse, 0x10, P1 ;  /* 0x000000100200780c */ /* 0x040fe20000f04270 */
[----:B------:R-:W-:Y:S01]  /*3e00*/  LDSM.16.MT88.4 R60, [R236+0x6080] ;  /* 0x00608000ec3c783b */ /* 0x000fe20000004200 */
[----:B------:R-:W-:Y:S01]  /*3e10*/  PLOP3.LUT P1, PT, PT, PT, UP5, 0x40, 0x0 ;  /* 0x000000000000781c */ /* 0x000fe20003f2e858 */
[----:B------:R-:W-:Y:S01]  /*3e20*/  UISETP.NE.AND UP5, UPT, UR18, URZ, UPT ;  /* 0x0000003f1200728c */ /* 0x000fe2000bfa5270 */
[----:B------:R-:W-:Y:S01]  /*3e30*/  ISETP.LT.OR P0, PT, R5, 0x11, P0 ;  /* 0x000000110500780c */ /* 0x000fe20000701670 */
[----:B------:R-:W-:Y:S01]  /*3e40*/  LDSM.16.MT88.4 R64, [R237+0x5880] ;  /* 0x00588000ed40783b */ /* 0x000fe20000004200 */
[C---:B------:R-:W-:Y:S02]  /*3e50*/  ISETP.GT.AND P1, PT, R2.reuse, 0x18, P1 ;  /* 0x000000180200780c */ /* 0x040fe40000f24270 */
[----:B------:R-:W-:Y:S01]  /*3e60*/  FSEL R8, R23, -INF , !P0 ;  /* 0xff80000017087808 */ /* 0x000fe20004000000 */
[----:B------:R-:W-:Y:S01]  /*3e70*/  LDSM.16.MT88.4 R56, [R237+0x6080] ;  /* 0x00608000ed38783b */ /* 0x000fe20000004200 */
[----:B------:R-:W-:-:S02]  /*3e80*/  ISETP.GT.AND P0, PT, R2, 0x11, P2 ;  /* 0x000000110200780c */ /* 0x000fc40001704270 */
[C---:B------:R-:W-:Y:S01]  /*3e90*/  ISETP.LT.OR P1, PT, R5.reuse, 0x19, P1 ;  /* 0x000000190500780c */ /* 0x040fe20000f21670 */
[----:B------:R-:W-:Y:S01]  /*3ea0*/  STL [R1+0x98], R163 ;  /* 0x000098a301007387 */ /* 0x000fe20000100800 */
[----:B------:R-:W-:Y:S02]  /*3eb0*/  ISETP.LT.OR P0, PT, R5, 0x12, P0 ;  /* 0x000000120500780c */ /* 0x000fe40000701670 */
[----:B------:R-:W-:Y:S01]  /*3ec0*/  FMNMX.FTZ R133, R17, R133, !PT ;  /* 0x0000008511857209 */ /* 0x000fe20007810000 */
[----:B------:R-:W-:Y:S01]  /*3ed0*/  STL [R1+0x94], R162 ;  /* 0x000094a201007387 */ /* 0x000fe20000100800 */
[----:B------:R-:W-:Y:S02]  /*3ee0*/  FSEL R7, R28, -INF , !P0 ;  /* 0xff8000001c077808 */ /* 0x000fe40004000000 */
[----:B------:R-:W-:Y:S01]  /*3ef0*/  PLOP3.LUT P0, PT, PT, PT, UP4, 0x40, 0x0 ;  /* 0x000000000000781c */ /* 0x000fe20003f0e848 */
[----:B------:R-:W-:Y:S01]  /*3f00*/  STL [R1+0x90], R161 ;  /* 0x000090a101007387 */ /* 0x000fe20000100800 */
[----:B------:R-:W-:-:S02]  /*3f10*/  FSEL R13, R13, -INF , !P1 ;  /* 0xff8000000d0d7808 */ /* 0x000fc40004800000 */
[----:B------:R-:W-:Y:S01]  /*3f20*/  ISETP.GT.AND P0, PT, R2, 0x19, P0 ;  /* 0x000000190200780c */ /* 0x000fe20000704270 */
[----:B------:R-:W-:Y:S01]  /*3f30*/  STL [R1+0x8c], R160 ;  /* 0x00008ca001007387 */ /* 0x000fe20000100800 */
[----:B------:R-:W-:Y:S02]  /*3f40*/  PLOP3.LUT P1, PT, PT, PT, UP3, 0x40, 0x0 ;  /* 0x000000000000781c */ /* 0x000fe40003f2e838 */
[----:B------:R-:W-:Y:S01]  /*3f50*/  ISETP.LT.OR P0, PT, R5, 0x1a, P0 ;  /* 0x0000001a0500780c */ /* 0x000fe20000701670 */
[----:B------:R-:W-:Y:S01]  /*3f60*/  STL [R1+0x88], R135 ;  /* 0x0000888701007387 */ /* 0x000fe20000100800 */
[----:B------:R-:W-:Y:S02]  /*3f70*/  FMNMX.FTZ R132, R9, R132, !PT ;  /* 0x0000008409847209 */ /* 0x000fe40007810000 */
[----:B------:R-:W-:Y:S02]  /*3f80*/  FMNMX.FTZ R133, R22, R133, !PT ;  /* 0x0000008516857209 */ /* 0x000fe40007810000 */
[----:B------:R-:W-:-:S02]  /*3f90*/  FSEL R15, R33, -INF , !P0 ;  /* 0xff800000210f7808 */ /* 0x000fc40004000000 */
[----:B------:R-:W-:Y:S02]  /*3fa0*/  PLOP3.LUT P0, PT, PT, PT, UP2, 0x40, 0x0 ;  /* 0x000000000000781c */ /* 0x000fe40003f0e828 */
[----:B------:R-:W-:Y:S02]  /*3fb0*/  ISETP.GT.AND P1, PT, R2, 0x20, P1 ;  /* 0x000000200200780c */ /* 0x000fe40000f24270 */
[----:B------:R-:W-:Y:S02]  /*3fc0*/  FMNMX.FTZ R132, R8, R132, !PT ;  /* 0x0000008408847209 */ /* 0x000fe40007810000 */
[----:B------:R-:W-:Y:S02]  /*3fd0*/  FMNMX.FTZ R133, R21, R133, !PT ;  /* 0x0000008515857209 */ /* 0x000fe40007810000 */
[----:B------:R-:W-:Y:S02]  /*3fe0*/  ISETP.GT.AND P0, PT, R2, 0x21, P0 ;  /* 0x000000210200780c */ /* 0x000fe40000704270 */
[----:B------:R-:W-:-:S02]  /*3ff0*/  ISETP.LT.OR P1, PT, R5, 0x21, P1 ;  /* 0x000000210500780c */ /* 0x000fc40000f21670 */
[----:B------:R-:W-:Y:S02]  /*4000*/  FMNMX.FTZ R132, R7, R132, !PT ;  /* 0x0000008407847209 */ /* 0x000fe40007810000 */
[----:B------:R-:W-:Y:S02]  /*4010*/  FMNMX.FTZ R133, R96, R133, !PT ;  /* 0x0000008560857209 */ /* 0x000fe40007810000 */
[----:B------:R-:W-:Y:S02]  /*4020*/  ISETP.LT.OR P0, PT, R5, 0x22, P0 ;  /* 0x000000220500780c */ /* 0x000fe40000701670 */
[----:B------:R-:W-:Y:S02]  /*4030*/  FSEL R92, R34, -INF , !P1 ;  /* 0xff800000225c7808 */ /* 0x000fe40004800000 */
[----:B------:R-:W-:Y:S02]  /*4040*/  PLOP3.LUT P1, PT, PT, PT, UP1, 0x40, 0x0 ;  /* 0x000000000000781c */ /* 0x000fe40003f2e818 */
[----:B------:R-:W-:-:S02]  /*4050*/  FMNMX.FTZ R132, R13, R132, !PT ;  /* 0x000000840d847209 */ /* 0x000fc40007810000 */
[----:B------:R-:W-:Y:S02]  /*4060*/  FMNMX.FTZ R133, R95, R133, !PT ;  /* 0x000000855f857209 */ /* 0x000fe40007810000 */
[----:B------:R-:W-:Y:S02]  /*4070*/  FSEL R91, R32, -INF , !P0 ;  /* 0xff800000205b7808 */ /* 0x000fe40004000000 */
[----:B------:R-:W-:Y:S02]  /*4080*/  PLOP3.LUT P0, PT, PT, PT, UP0, 0x40, 0x0 ;  /* 0x000000000000781c */ /* 0x000fe40003f0e808 */
[----:B------:R-:W-:Y:S02]  /*4090*/  ISETP.GT.AND P1, PT, R2, 0x28, P1 ;  /* 0x000000280200780c */ /* 0x000fe40000f24270 */
[----:B------:R-:W-:Y:S02]  /*40a0*/  FMNMX.FTZ R132, R15, R132, !PT ;  /* 0x000000840f847209 */ /* 0x000fe40007810000 */
[----:B------:R-:W-:-:S02]  /*40b0*/  FMNMX.FTZ R133, R94, R133, !PT ;  /* 0x000000855e857209 */ /* 0x000fc40007810000 */
[----:B------:R-:W-:Y:S02]  /*40c0*/  ISETP.GT.AND P0, PT, R2, 0x29, P0 ;  /* 0x000000290200780c */ /* 0x000fe40000704270 */
[----:B------:R-:W-:Y:S02]  /*40d0*/  ISETP.LT.OR P1, PT, R5, 0x29, P1 ;  /* 0x000000290500780c */ /* 0x000fe40000f21670 */
[----:B------:R-:W-:Y:S02]  /*40e0*/  FMNMX.FTZ R132, R92, R132, !PT ;  /* 0x000000845c847209 */ /* 0x000fe40007810000 */
[----:B------:R-:W-:Y:S02]  /*40f0*/  FMNMX.FTZ R133, R93, R133, !PT ;  /* 0x000000855d857209 */ /* 0x000fe40007810000 */
[----:B------:R-:W-:Y:S02]  /*4100*/  ISETP.LT.OR P0, PT, R5, 0x2a, P0 ;  /* 0x0000002a0500780c */ /* 0x000fe40000701670 */
[----:B------:R-:W-:Y:S01]  /*4110*/  FSEL R90, R30, -INF , !P1 ;  /* 0xff8000001e5a7808 */ /* 0x000fe20004800000 */
[----:B------:R-:W1:Y:S01]  /*4120*/  SHFL.BFLY PT, R12, R133, 0x2, 0x1f ;  /* 0x0c401f00850c7f89 */ /* 0x000e6200000e0000 */
[----:B------:R-:W-:-:S02]  /*4130*/  FMNMX.FTZ R132, R91, R132, !PT ;  /* 0x000000845b847209 */ /* 0x000fc40007810000 */
[----:B------:R-:W-:Y:S02]  /*4140*/  FSEL R89, R29, -INF , !P0 ;  /* 0xff8000001d597808 */ /* 0x000fe40004000000 */
[----:B------:R-:W-:Y:S01]  /*4150*/  FMNMX.FTZ R132, R90, R132, !PT ;  /* 0x000000845a847209 */ /* 0x000fe20007810000 */
[----:B------:R-:W-:Y:S01]  /*4160*/  LDSM.16.MT88.4 R28, [R237+0x4080] ;  /* 0x00408000ed1c783b */ /* 0x000fe20000004200 */
[----:B------:R-:W-:Y:S02]  /*4170*/  LEA R239, R0, R237, 0x1 ;  /* 0x000000ed00ef7211 */ /* 0x000fe400078e08ff */
[----:B------:R-:W-:-:S03]  /*4180*/  FMNMX.FTZ R132, R89, R132, !PT ;  /* 0x0000008459847209 */ /* 0x000fc60007810000 */
[----:B------:R-:W-:Y:S04]  /*4190*/  LDSM.16.MT88.4 R32, [R239+0x4080] ;  /* 0x00408000ef20783b */ /* 0x000fe80000004200 */
[----:B------:R-:W2:Y:S04]  /*41a0*/  SHFL.BFLY PT, R2, R132, 0x2, 0x1f ;  /* 0x0c401f0084027f89 */ /* 0x000ea800000e0000 */
[----:B------:R-:W-:Y:S01]  /*41b0*/  LDSM.16.MT88.4 R72, [R239+0x4880] ;  /* 0x00488000ef48783b */ /* 0x000fe20000004200 */
[----:B-1----:R-:W-:-:S03]  /*41c0*/  FMNMX.FTZ R133, R133, R12, !PT ;  /* 0x0000000c85857209 */ /* 0x002fc60007810000 */
[----:B------:R-:W-:Y:S04]  /*41d0*/  LDSM.16.MT88.4 R76, [R239+0x5880] ;  /* 0x00588000ef4c783b */ /* 0x000fe80000004200 */
[----:B------:R-:W1:Y:S04]  /*41e0*/  SHFL.BFLY PT, R12, R133, 0x1, 0x1f ;  /* 0x0c201f00850c7f89 */ /* 0x000e6800000e0000 */
[----:B------:R-:W-:Y:S01]  /*41f0*/  LDSM.16.MT88.4 R80, [R239+0x6080] ;  /* 0x00608000ef50783b */ /* 0x000fe20000004200 */
[----:B--2---:R-:W-:-:S05]  /*4200*/  FMNMX.FTZ R132, R132, R2, !PT ;  /* 0x0000000284847209 */ /* 0x004fca0007810000 */
[----:B------:R-:W2:Y:S01]  /*4210*/  SHFL.BFLY PT, R2, R132, 0x1, 0x1f ;  /* 0x0c201f0084027f89 */ /* 0x000ea200000e0000 */
[----:B-1----:R-:W-:-:S04]  /*4220*/  FMNMX.FTZ R133, R133, R12, !PT ;  /* 0x0000000c85857209 */ /* 0x002fc80007810000 */
[C---:B------:R-:W-:Y:S01]  /*4230*/  FSETP.NEU.FTZ.AND P0, PT, R133.reuse, -INF , PT ;  /* 0xff8000008500780b */ /* 0x040fe20003f1d000 */
[----:B------:R-:W-:-:S05]  /*4240*/  FMUL.FTZ R12, R133, c[0x0][0x2d0] ;  /* 0x0000b400850c7a20 */ /* 0x000fca0000410000 */
[----:B------:R-:W-:-:S05]  /*4250*/  FSEL R12, R12, RZ, P0 ;  /* 0x000000ff0c0c7208 */ /* 0x000fca0000000000 */
[--C-:B------:R-:W-:Y:S01]  /*4260*/  FFMA.FTZ R14, R14, c[0x0][0x2d0], -R12.reuse ;  /* 0x0000b4000e0e7a23 */ /* 0x100fe2000001080c */
[----:B--2---:R-:W-:Y:S01]  /*4270*/  FMNMX.FTZ R132, R132, R2, !PT ;  /* 0x0000000284847209 */ /* 0x004fe20007810000 */
[--C-:B------:R-:W-:Y:S02]  /*4280*/  FFMA.FTZ R16, R16, c[0x0][0x2d0], -R12.reuse ;  /* 0x0000b40010107a23 */ /* 0x100fe4000001080c */
[--C-:B------:R-:W-:Y:S01]  /*4290*/  FFMA.FTZ R19, R19, c[0x0][0x2d0], -R12.reuse ;  /* 0x0000b40013137a23 */ /* 0x100fe2000001080c */
[C---:B------:R-:W-:Y:S01]  /*42a0*/  FSETP.NEU.FTZ.AND P0, PT, R132.reuse, -INF , PT ;  /* 0xff8000008400780b */ /* 0x040fe20003f1d000 */
[----:B------:R-:W-:Y:S01]  /*42b0*/  FMUL.FTZ R2, R132, c[0x0][0x2d0] ;  /* 0x0000b40084027a20 */ /* 0x000fe20000410000 */
[----:B------:R-:W-:Y:S01]  /*42c0*/  MUFU.EX2 R97, R14 ;  /* 0x0000000e00617308 */ /* 0x000fe20000000800 */
[--C-:B------:R-:W-:Y:S02]  /*42d0*/  FFMA.FTZ R18, R18, c[0x0][0x2d0], -R12.reuse ;  /* 0x0000b40012127a23 */ /* 0x100fe4000001080c */
[--C-:B------:R-:W-:Y:S01]  /*42e0*/  FFMA.FTZ R17, R17, c[0x0][0x2d0], -R12.reuse ;  /* 0x0000b40011117a23 */ /* 0x100fe2000001080c */
[----:B------:R-:W-:Y:S01]  /*42f0*/  FSEL R2, R2, RZ, P0 ;  /* 0x000000ff02027208 */ /* 0x000fe20000000000 */
[----:B------:R-:W-:-:S02]  /*4300*/  FFMA.FTZ R20, R20, c[0x0][0x2d0], -R12 ;  /* 0x0000b40014147a23 */ /* 0x000fc4000001080c */
[----:B------:R-:W-:Y:S01]  /*4310*/  FFMA.FTZ R22, R22, c[0x0][0x2d0], -R12 ;  /* 0x0000b40016167a23 */ /* 0x000fe2000001080c */
[----:B------:R-:W-:Y:S01]  /*4320*/  MUFU.EX2 R14, R16 ;  /* 0x00000010000e7308 */ /* 0x000fe20000000800 */
[--C-:B------:R-:W-:Y:S02]  /*4330*/  FFMA.FTZ R3, R11, c[0x0][0x2d0], -R2.reuse ;  /* 0x0000b4000b037a23 */ /* 0x100fe40000010802 */
[----:B------:R-:W-:Y:S02]  /*4340*/  FFMA.FTZ R6, R6, c[0x0][0x2d0], -R2 ;  /* 0x0000b40006067a23 */ /* 0x000fe40000010802 */
[----:B------:R-:W-:-:S03]  /*4350*/  FFMA.FTZ R21, R21, c[0x0][0x2d0], -R12 ;  /* 0x0000b40015157a23 */ /* 0x000fc6000001080c */
[----:B------:R-:W-:Y:S08]  /*4360*/  MUFU.EX2 R99, R19 ;  /* 0x0000001300637308 */ /* 0x000ff00000000800 */
[----:B------:R-:W-:Y:S08]  /*4370*/  MUFU.EX2 R128, R18 ;  /* 0x0000001200807308 */ /* 0x000ff00000000800 */
[----:B------:R1:W2:Y:S08]  /*4380*/  MUFU.EX2 R130, R17 ;  /* 0x0000001100827308 */ /* 0x0002b00000000800 */
[----:B------:R3:W-:Y:S01]  /*4390*/  MUFU.EX2 R84, R3 ;  /* 0x0000000300547308 */ /* 0x0007e20000000800 */
[----:B-1----:R-:W1:Y:S07]  /*43a0*/  LDSM.16.MT88.4 R16, [R236+0x4080] ;  /* 0x00408000ec10783b */ /* 0x002e6e0000004200 */
[----:B------:R-:W4:Y:S01]  /*43b0*/  MUFU.EX2 R98, R20 ;  /* 0x0000001400627308 */ /* 0x000f220000000800 */
[----:B--2---:R-:W-:Y:S01]  /*43c0*/  F2FP.BF16.PACK_AB R4, R130, R128 ;  /* 0x000000808204723e */ /* 0x004fe200000010ff */
[----:B---3--:R-:W-:-:S06]  /*43d0*/  FFMA.FTZ R3, R10, c[0x0][0x2d0], -R2 ;  /* 0x0000b4000a037a23 */ /* 0x008fcc0000010802 */
[----:B------:R-:W2:Y:S08]  /*43e0*/  MUFU.EX2 R86, R6 ;  /* 0x0000000600567308 */ /* 0x000eb00000000800 */
[----:B------:R3:W-:Y:S01]  /*43f0*/  MUFU.EX2 R85, R3 ;  /* 0x0000000300557308 */ /* 0x0007e20000000800 */
[----:B----4-:R-:W-:-:S07]  /*4400*/  F2FP.BF16.PACK_AB R10, R99, R98 ;  /* 0x00000062630a723e */ /* 0x010fce00000010ff */
[----:B------:R-:W-:Y:S01]  /*4410*/  MUFU.EX2 R129, R22 ;  /* 0x0000001600817308 */ /* 0x000fe20000000800 */
[----:B---3--:R-:W-:Y:S01]  /*4420*/  FFMA.FTZ R3, R9, c[0x0][0x2d0], -R2 ;  /* 0x0000b40009037a23 */ /* 0x008fe20000010802 */
[----:B--2---:R-:W-:-:S06]  /*4430*/  F2FP.BF16.PACK_AB R9, R84, R86 ;  /* 0x000000565409723e */ /* 0x004fcc00000010ff */
[----:B------:R-:W2:Y:S08]  /*4440*/  MUFU.EX2 R120, R21 ;  /* 0x0000001500787308 */ /* 0x000eb00000000800 */
[----:B------:R3:W4:Y:S01]  /*4450*/  MUFU.EX2 R88, R3 ;  /* 0x0000000300587308 */ /* 0x0007220000000800 */
[----:B--2---:R-:W-:Y:S01]  /*4460*/  F2FP.BF16.PACK_AB R6, R120, R129 ;  /* 0x000000817806723e */ /* 0x004fe200000010ff */
[----:B---3--:R-:W-:Y:S01]  /*4470*/  FFMA.FTZ R3, R8, c[0x0][0x2d0], -R2 ;  /* 0x0000b40008037a23 */ /* 0x008fe20000010802 */
[----:B------:R-:W-:-:S02]  /*4480*/  F2FP.BF16.PACK_AB R8, R14, R97 ;  /* 0x000000610e08723e */ /* 0x000fc400000010ff */
[----:B----4-:R-:W-:-:S03]  /*4490*/  F2FP.BF16.PACK_AB R11, R88, R85 ;  /* 0x00000055580b723e */ /* 0x010fc600000010ff */
[----:B------:R2:W-:Y:S04]  /*44a0*/  MUFU.EX2 R87, R3 ;  /* 0x0000000300577308 */ /* 0x0005e80000000800 */
[C---:B-1----:R-:W-:Y:S08]  /*44b0*/  HMMA.16816.F32.BF16 R20, R8.reuse, R16, RZ ;  /* 0x000000100814723c */ /* 0x042ff000000418ff */
[----:B------:R-:W-:Y:S01]  /*44c0*/  HMMA.16816.F32.BF16 R16, R8, R18, RZ ;  /* 0x000000120810723c */ /* 0x000fe200000418ff */
[----:B--2---:R-:W-:-:S04]  /*44d0*/  FFMA.FTZ R3, R7, c[0x0][0x2d0], -R2 ;  /* 0x0000b40007037a23 */ /* 0x004fc80000010802 */
[----:B------:R1:W2:Y:S03]  /*44e0*/  MUFU.EX2 R103, R3 ;  /* 0x0000000300677308 */ /* 0x0002a60000000800 */
[----:B------:R-:W-:Y:S01]  /*44f0*/  HMMA.16816.F32.BF16 R36, R8, R28, RZ ;  /* 0x0000001c0824723c */ /* 0x000fe200000418ff */
[----:B-1----:R-:W-:Y:S01]  /*4500*/  FFMA.FTZ R3, R13, c[0x0][0x2d0], -R2 ;  /* 0x0000b4000d037a23 */ /* 0x002fe20000010802 */
[----:B--2---:R-:W-:-:S03]  /*4510*/  F2FP.BF16.PACK_AB R5, R103, R87 ;  /* 0x000000576705723e */ /* 0x004fc600000010ff */
[----:B------:R1:W-:Y:S02]  /*4520*/  MUFU.EX2 R105, R3 ;  /* 0x0000000300697308 */ /* 0x0003e40000000800 */
[----:B-1----:R-:W-:-:S06]  /*4530*/  FFMA.FTZ R3, R15, c[0x0][0x2d0], -R2 ;  /* 0x0000b4000f037a23 */ /* 0x002fcc0000010802 */
[----:B------:R-:W1:Y:S02]  /*4540*/  MUFU.EX2 R134, R3 ;  /* 0x0000000300867308 */ /* 0x000e640000000800 */
[----:B-1----:R-:W-:-:S07]  /*4550*/  F2FP.BF16.PACK_AB R7, R134, R105 ;  /* 0x000000698607723e */ /* 0x002fce00000010ff */
[C---:B------:R-:W-:Y:S08]  /*4560*/  HMMA.16816.F32.BF16 R156, R4.reuse, R24, R20 ;  /* 0x00000018049c723c */ /* 0x040ff00000041814 */
[----:B------:R-:W-:Y:S08]  /*4570*/  HMMA.16816.F32.BF16 R52, R4, R26, R16 ;  /* 0x0000001a0434723c */ /* 0x000ff00000041810 */
[C---:B------:R-:W-:Y:S01]  /*4580*/  HMMA.16816.F32.BF16 R24, R8.reuse, R30, RZ ;  /* 0x0000001e0818723c */ /* 0x040fe200000418ff */
[----:B------:R-:W1:Y:S07]  /*4590*/  LDSM.16.MT88.4 R28, [R236+0x5880] ;  /* 0x00588000ec1c783b */ /* 0x000e6e0000004200 */
[C---:B------:R-:W-:Y:S08]  /*45a0*/  HMMA.16816.F32.BF16 R20, R8.reuse, R44, RZ ;  /* 0x0000002c0814723c */ /* 0x040ff000000418ff */
[----:B------:R-:W-:Y:S01]  /*45b0*/  HMMA.16816.F32.BF16 R16, R8, R46, RZ ;  /* 0x0000002e0810723c */ /* 0x000fe200000418ff */
[----:B------:R-:W-:Y:S01]  /*45c0*/  IMAD.MOV.U32 R104, RZ, RZ, R52 ;  /* 0x000000ffff687224 */ /* 0x000fe200078e0034 */
[----:B------:R-:W-:Y:S01]  /*45d0*/  MOV R169, R53 ;  /* 0x0000003500a97202 */ /* 0x000fe20000000f00 */
[----:B------:R-:W-:-:S02]  /*45e0*/  IMAD.MOV.U32 R100, RZ, RZ, R55 ;  /* 0x000000ffff647224 */ /* 0x000fc400078e0037 */
[----:B------:R-:W-:Y:S02]  /*45f0*/  IMAD.MOV.U32 R168, RZ, RZ, R54 ;  /* 0x000000ffffa87224 */ /* 0x000fe400078e0036 */
[----:B------:R-:W2:Y:S01]  /*4600*/  LDSM.16.MT88.4 R52, [R240+0x6080] ;  /* 0x00608000f034783b */ /* 0x000ea20000004200 */
[C---:B------:R-:W-:Y:S08]  /*4610*/  HMMA.16816.F32.BF16 R148, R4.reuse, R48, R36 ;  /* 0x000000300494723c */ /* 0x040ff00000041824 */
[C---:B------:R-:W-:Y:S08]  /*4620*/  HMMA.16816.F32.BF16 R140, R4.reuse, R40, R20 ;  /* 0x00000028048c723c */ /* 0x040ff00000041814 */
[C---:B------:R-:W-:Y:S08]  /*4630*/  HMMA.16816.F32.BF16 R108, R4.reuse, R42, R16 ;  /* 0x0000002a046c723c */ /* 0x040ff00000041810 */
[----:B------:R-:W-:Y:S08]  /*4640*/  HMMA.16816.F32.BF16 R136, R4, R50, R24 ;  /* 0x000000320488723c */ /* 0x000ff00000041818 */
[C---:B-1----:R-:W-:Y:S08]  /*4650*/  HMMA.16816.F32.BF16 R40, R8.reuse, R28, RZ ;  /* 0x0000001c0828723c */ /* 0x042ff000000418ff */
[----:B------:R-:W-:Y:S01]  /*4660*/  HMMA.16816.F32.BF16 R48, R8, R32, RZ ;  /* 0x000000200830723c */ /* 0x000fe200000418ff */
[----:B------:R-:W-:Y:S01]  /*4670*/  IMAD.MOV.U32 R154, RZ, RZ, R108 ;  /* 0x000000ffff9a7224 */ /* 0x000fe200078e006c */
[----:B------:R-:W-:Y:S01]  /*4680*/  MOV R153, R109 ;  /* 0x0000006d00997202 */ /* 0x000fe20000000f00 */
[----:B------:R-:W-:-:S02]  /*4690*/  IMAD.MOV.U32 R152, RZ, RZ, R110 ;  /* 0x000000ffff987224 */ /* 0x000fc400078e006e */
[----:B------:R-:W-:-:S03]  /*46a0*/  IMAD.MOV.U32 R147, RZ, RZ, R111 ;  /* 0x000000ffff937224 */ /* 0x000fc600078e006f */
[C---:B------:R-:W-:Y:S08]  /*46b0*/  HMMA.16816.F32.BF16 R24, R8.reuse, R68, RZ ;  /* 0x000000440818723c */ /* 0x040ff000000418ff */
[----:B------:R-:W-:Y:S08]  /*46c0*/  HMMA.16816.F32.BF16 R44, R8, R34, RZ ;  /* 0x00000022082c723c */ /* 0x000ff000000418ff */
[----:B------:R-:W-:Y:S08]  /*46d0*/  HMMA.16816.F32.BF16 R40, R4, R60, R40 ;  /* 0x0000003c0428723c */ /* 0x000ff00000041828 */
[----:B------:R-:W-:Y:S08]  /*46e0*/  HMMA.16816.F32.BF16 R36, R8, R30, RZ ;  /* 0x0000001e0824723c */ /* 0x000ff000000418ff */
[----:B------:R-:W-:Y:S08]  /*46f0*/  HMMA.16816.F32.BF16 R48, R4, R72, R48 ;  /* 0x000000480430723c */ /* 0x000ff00000041830 */
[----:B------:R-:W-:Y:S01]  /*4700*/  HMMA.16816.F32.BF16 R16, R8, R76, RZ ;  /* 0x0000004c0810723c */ /* 0x000fe200000418ff */
[----:B------:R-:W-:Y:S01]  /*4710*/  IMAD.MOV.U32 R146, RZ, RZ, R40 ;  /* 0x000000ffff927224 */ /* 0x000fe200078e0028 */
[----:B------:R-:W-:Y:S01]  /*4720*/  MOV R145, R41 ;  /* 0x0000002900917202 */ /* 0x000fe20000000f00 */
[----:B------:R-:W-:-:S02]  /*4730*/  IMAD.MOV.U32 R144, RZ, RZ, R42 ;  /* 0x000000ffff907224 */ /* 0x000fc400078e002a */
[----:B------:R-:W-:-:S03]  /*4740*/  IMAD.MOV.U32 R131, RZ, RZ, R43 ;  /* 0x000000ffff837224 */ /* 0x000fc600078e002b */
[C---:B------:R-:W-:Y:S08]  /*4750*/  HMMA.16816.F32.BF16 R32, R8.reuse, R64, RZ ;  /* 0x000000400820723c */ /* 0x040ff000000418ff */
[----:B------:R-:W-:Y:S01]  /*4760*/  HMMA.16816.F32.BF16 R28, R8, R66, RZ ;  /* 0x00000042081c723c */ /* 0x000fe200000418ff */
[----:B------:R-:W1:Y:S01]  /*4770*/  LDSM.16.MT88.4 R64, [R236+0x7080] ;  /* 0x00708000ec40783b */ /* 0x000e620000004200 */
[----:B------:R-:W-:Y:S01]  /*4780*/  MOV R161, R48 ;  /* 0x0000003000a17202 */ /* 0x000fe20000000f00 */
[----:B------:R-:W-:Y:S01]  /*4790*/  IMAD.MOV.U32 R160, RZ, RZ, R49 ;  /* 0x000000ffffa07224 */ /* 0x000fe200078e0031 */
[----:B------:R-:W-:Y:S01]  /*47a0*/  MOV R155, R51 ;  /* 0x00000033009b7202 */ /* 0x000fe20000000f00 */
[----:B------:R-:W-:-:S02]  /*47b0*/  IMAD.MOV.U32 R135, RZ, RZ, R50 ;  /* 0x000000ffff877224 */ /* 0x000fc400078e0032 */
[----:B------:R-:W3:Y:S01]  /*47c0*/  LDSM.16.MT88.4 R48, [R237+0x7080] ;  /* 0x00708000ed30783b */ /* 0x000ee20000004200 */
[C---:B--2---:R-:W-:Y:S08]  /*47d0*/  HMMA.16816.F32.BF16 R24, R4.reuse, R52, R24 ;  /* 0x000000340418723c */ /* 0x044ff00000041818 */
[C---:B------:R-:W-:Y:S08]  /*47e0*/  HMMA.16816.F32.BF16 R44, R4.reuse, R74, R44 ;  /* 0x0000004a042c723c */ /* 0x040ff0000004182c */
[----:B------:R-:W-:Y:S01]  /*47f0*/  HMMA.16816.F32.BF16 R40, R4, R62, R36 ;  /* 0x0000003e0428723c */ /* 0x000fe20000041824 */
[----:B------:R-:W-:Y:S07]  /*4800*/  LDSM.16.MT88.4 R60, [R236+0x8880] ;  /* 0x00888000ec3c783b */ /* 0x000fee0000004200 */
[----:B------:R-:W-:Y:S01]  /*4810*/  HMMA.16816.F32.BF16 R20, R8, R70, RZ ;  /* 0x000000460814723c */ /* 0x000fe200000418ff */
[----:B------:R-:W-:Y:S01]  /*4820*/  IMAD.MOV.U32 R119, RZ, RZ, R25 ;  /* 0x000000ffff777224 */ /* 0x000fe200078e0019 */
[----:B------:R-:W-:Y:S01]  /*4830*/  MOV R118, R26 ;  /* 0x0000001a00767202 */ /* 0x000fe20000000f00 */
[----:B------:R-:W-:-:S02]  /*4840*/  IMAD.MOV.U32 R117, RZ, RZ, R27 ;  /* 0x000000ffff757224 */ /* 0x000fc400078e001b */
[----:B------:R-:W-:Y:S02]  /*4850*/  IMAD.MOV.U32 R116, RZ, RZ, R24 ;  /* 0x000000ffff747224 */ /* 0x000fe400078e0018 */
[----:B------:R-:W2:Y:S01]  /*4860*/  LDSM.16.MT88.4 R24, [R236+0x7880] ;  /* 0x00788000ec18783b */ /* 0x000ea20000004200 */
[C---:B------:R-:W-:Y:S01]  /*4870*/  HMMA.16816.F32.BF16 R16, R4.reuse, R80, R16 ;  /* 0x000000500410723c */ /* 0x040fe20000041810 */
[----:B------:R-:W-:Y:S01]  /*4880*/  IMAD.MOV.U32 R102, RZ, RZ, R45 ;  /* 0x000000ffff667224 */ /* 0x000fe200078e002d */
[----:B------:R-:W-:Y:S01]  /*4890*/  MOV R163, R46 ;  /* 0x0000002e00a37202 */ /* 0x000fe20000000f00 */
[----:B------:R-:W-:Y:S02]  /*48a0*/  IMAD.MOV.U32 R101, RZ, RZ, R44 ;  /* 0x000000ffff657224 */ /* 0x000fe400078e002c */
[----:B------:R-:W-:Y:S02]  /*48b0*/  IMAD.MOV.U32 R162, RZ, RZ, R47 ;  /* 0x000000ffffa27224 */ /* 0x000fe400078e002f */
[----:B------:R-:W4:Y:S01]  /*48c0*/  LDSM.16.MT88.4 R44, [R240+0x7080] ;  /* 0x00708000f02c783b */ /* 0x000f220000004200 */
[----:B------:R-:W-:Y:S01]  /*48d0*/  HMMA.16816.F32.BF16 R32, R4, R56, R32 ;  /* 0x000000380420723c */ /* 0x000fe20000041820 */
[----:B------:R-:W-:Y:S01]  /*48e0*/  MOV R36, R41 ;  /* 0x0000002900247202 */ /* 0x000fe20000000f00 */
[----:B------:R-:W-:Y:S01]  /*48f0*/  IMAD.MOV.U32 R127, RZ, RZ, R42 ;  /* 0x000000ffff7f7224 */ /* 0x000fe200078e002a */
[----:B------:R-:W-:Y:S01]  /*4900*/  MOV R125, R40 ;  /* 0x00000028007d7202 */ /* 0x000fe20000000f00 */
[----:B------:R-:W-:-:S02]  /*4910*/  IMAD.MOV.U32 R126, RZ, RZ, R43 ;  /* 0x000000ffff7e7224 */ /* 0x000fc400078e002b */
[----:B------:R-:W2:Y:S02]  /*4920*/  LDSM.16.MT88.4 R40, [R237+0x7880] ;  /* 0x00788000ed28783b */ /* 0x000ea40000004200 */
[C---:B------:R-:W-:Y:S02]  /*4930*/  HMMA.16816.F32.BF16 R20, R4.reuse, R54, R20 ;  /* 0x000000360414723c */ /* 0x040fe40000041814 */
[----:B------:R-:W2:Y:S06]  /*4940*/  LDSM.16.MT88.4 R52, [R239+0x7080] ;  /* 0x00708000ef34783b */ /* 0x000eac0000004200 */
[----:B------:R-:W-:Y:S01]  /*4950*/  IMAD.MOV.U32 R15, RZ, RZ, R17 ;  /* 0x000000ffff0f7224 */ /* 0x000fe200078e0011 */
[----:B------:R-:W-:Y:S01]  /*4960*/  MOV R3, R19 ;  /* 0x0000001300037202 */ /* 0x000fe20000000f00 */
[----:B------:R-:W-:Y:S01]  /*4970*/  IMAD.MOV.U32 R13, RZ, RZ, R18 ;  /* 0x000000ffff0d7224 */ /* 0x000fe200078e0012 */
[----:B------:R-:W-:Y:S01]  /*4980*/  HMMA.16816.F32.BF16 R72, R4, R58, R28 ;  /* 0x0000003a0448723c */ /* 0x000fe2000004181c */
[----:B------:R-:W-:Y:S01]  /*4990*/  IMAD.MOV.U32 R0, RZ, RZ, R16 ;  /* 0x000000ffff007224 */ /* 0x000fe200078e0010 */
[----:B------:R-:W4:Y:S03]  /*49a0*/  LDSM.16.MT88.4 R56, [R240+0x7880] ;  /* 0x00788000f038783b */ /* 0x000f260000004200 */
[----:B------:R-:W-:Y:S01]  /*49b0*/  IMAD.MOV.U32 R124, RZ, RZ, R33 ;  /* 0x000000ffff7c7224 */ /* 0x000fe200078e0021 */
[----:B------:R-:W-:Y:S01]  /*49c0*/  MOV R122, R35 ;  /* 0x00000023007a7202 */ /* 0x000fe20000000f00 */
[----:B------:R-:W-:Y:S01]  /*49d0*/  IMAD.MOV.U32 R123, RZ, RZ, R34 ;  /* 0x000000ffff7b7224 */ /* 0x000fe200078e0022 */
[----:B-1----:R-:W-:Y:S01]  /*49e0*/  HMMA.16816.F32.BF16 R16, R8, R64, RZ ;  /* 0x000000400810723c */ /* 0x002fe200000418ff */
[----:B------:R-:W-:-:S04]  /*49f0*/  IMAD.MOV.U32 R121, RZ, RZ, R32 ;  /* 0x000000ffff797224 */ /* 0x000fc800078e0020 */
[----:B------:R-:W-:Y:S01]  /*4a00*/  MOV R111, R23 ;  /* 0x00000017006f7202 */ /* 0x000fe20000000f00 */
[----:B------:R-:W-:Y:S01]  /*4a10*/  IMAD.MOV.U32 R110, RZ, RZ, R21 ;  /* 0x000000ffff6e7224 */ /* 0x000fe200078e0015 */
[----:B------:R-:W-:Y:S01]  /*4a20*/  MOV R108, R20 ;  /* 0x00000014006c7202 */ /* 0x000fe20000000f00 */
[----:B---3--:R-:W-:Y:S01]  /*4a30*/  HMMA.16816.F32.BF16 R32, R8, R48, RZ ;  /* 0x000000300820723c */ /* 0x008fe200000418ff */
[----:B------:R-:W-:Y:S02]  /*4a40*/  IMAD.MOV.U32 R65, RZ, RZ, R36 ;  /* 0x000000ffff417224 */ /* 0x000fe400078e0024 */
[----:B------:R-:W-:-:S05]  /*4a50*/  IMAD.MOV.U32 R109, RZ, RZ, R22 ;  /* 0x000000ffff6d7224 */ /* 0x000fca00078e0016 */
[C---:B------:R-:W-:Y:S01]  /*4a60*/  HMMA.16816.F32.BF16 R28, R8.reuse, R50, RZ ;  /* 0x00000032081c723c */ /* 0x040fe200000418ff */
[----:B------:R-:W1:Y:S07]  /*4a70*/  LDSM.16.MT88.4 R48, [R239+0x7880] ;  /* 0x00788000ef30783b */ /* 0x000e6e0000004200 */
[----:B------:R-:W-:Y:S08]  /*4a80*/  HMMA.16816.F32.BF16 R36, R8, R66, RZ ;  /* 0x000000420824723c */ /* 0x000ff000000418ff */
[----:B--2---:R-:W-:Y:S08]  /*4a90*/  HMMA.16816.F32.BF16 R68, R4, R24, R16 ;  /* 0x000000180444723c */ /* 0x004ff00000041810 */
[C---:B----4-:R-:W-:Y:S07]  /*4aa0*/  HMMA.16816.F32.BF16 R16, R8.reuse, R44, RZ ;  /* 0x0000002c0810723c */ /* 0x050fee00000418ff */
[----:B------:R-:W-:Y:S01]  /*4ab0*/  MOV R45, R105 ;  /* 0x00000069002d7202 */ /* 0x000fe20000000f00 */
[----:B------:R-:W-:Y:S08]  /*4ac0*/  HMMA.16816.F32.BF16 R20, R8, R78, RZ ;  /* 0x0000004e0814723c */ /* 0x000ff000000418ff */
[C---:B------:R-:W-:Y:S08]  /*4ad0*/  HMMA.16816.F32.BF16 R76, R4.reuse, R40, R32 ;  /* 0x00000028044c723c */ /* 0x040ff00000041820 */
[----:B------:R-:W-:Y:S01]  /*4ae0*/  HMMA.16816.F32.BF16 R172, R4, R42, R28 ;  /* 0x0000002a04ac723c */ /* 0x000fe2000004181c */
[----:B------:R-:W-:Y:S07]  /*4af0*/  LDSM.16.MT88.4 R40, [R237+0x8880] ;  /* 0x00888000ed28783b */ /* 0x000fee0000004200 */
[C---:B------:R-:W-:Y:S07]  /*4b00*/  HMMA.16816.F32.BF16 R32, R8.reuse, R46, RZ ;  /* 0x0000002e0820723c */ /* 0x040fee00000418ff */
[----:B------:R-:W-:Y:S01]  /*4b10*/  MOV R46, R123 ;  /* 0x0000007b002e7202 */ /* 0x000fe20000000f00 */
[----:B------:R-:W-:Y:S01]  /*4b20*/  HMMA.16816.F32.BF16 R28, R8, R52, RZ ;  /* 0x00000034081c723c */ /* 0x000fe200000418ff */
[----:B------:R-:W-:-:S06]  /*4b30*/  IMAD.MOV.U32 R47, RZ, RZ, R122 ;  /* 0x000000ffff2f7224 */ /* 0x000fcc00078e007a */
[----:B------:R-:W-:Y:S01]  /*4b40*/  IMAD.MOV.U32 R53, RZ, RZ, R119 ;  /* 0x000000ffff357224 */ /* 0x000fe200078e0077 */
[----:B------:R-:W-:Y:S01]  /*4b50*/  HMMA.16816.F32.BF16 R176, R4, R26, R36 ;  /* 0x0000001a04b0723c */ /* 0x000fe20000041824 */
[----:B------:R-:W2:Y:S01]  /*4b60*/  LDSM.16.MT88.4 R36, [R236+0x9080] ;  /* 0x00908000ec24783b */ /* 0x000ea20000004200 */
[----:B------:R-:W-:-:S06]  /*4b70*/  IMAD.MOV.U32 R52, RZ, RZ, R116 ;  /* 0x000000ffff347224 */ /* 0x000fcc00078e0074 */
[----:B------:R-:W-:Y:S07]  /*4b80*/  HMMA.16816.F32.BF16 R24, R8, R54, RZ ;  /* 0x000000360818723c */ /* 0x000fee00000418ff */
[----:B------:R-:W-:Y:S01]  /*4b90*/  IMAD.MOV.U32 R54, RZ, RZ, R118 ;  /* 0x000000ffff367224 */ /* 0x000fe200078e0076 */
[----:B------:R-:W-:Y:S01]  /*4ba0*/  HMMA.16816.F32.BF16 R16, R4, R56, R16 ;  /* 0x000000380410723c */ /* 0x000fe20000041810 */
[----:B------:R-:W-:-:S06]  /*4bb0*/  MOV R55, R117 ;  /* 0x0000007500377202 */ /* 0x000fcc0000000f00 */
[----:B------:R-:W-:Y:S01]  /*4bc0*/  IMAD.MOV.U32 R56, RZ, RZ, R104 ;  /* 0x000000ffff387224 */ /* 0x000fe200078e0068 */
[----:B------:R-:W-:Y:S01]  /*4bd0*/  HMMA.16816.F32.BF16 R80, R4, R82, R20 ;  /* 0x000000520450723c */ /* 0x000fe20000041814 */
[----:B------:R-:W-:-:S07]  /*4be0*/  MOV R57, R103 ;  /* 0x0000006700397202 */ /* 0x000fce0000000f00 */
[----:B------:R-:W-:Y:S07]  /*4bf0*/  HMMA.16816.F32.BF16 R20, R8, R60, RZ ;  /* 0x0000003c0814723c */ /* 0x000fee00000418ff */
[----:B------:R-:W-:Y:S01]  /*4c00*/  MOV R60, R0 ;  /* 0x00000000003c7202 */ /* 0x000fe20000000f00 */
[----:B------:R-:W-:Y:S01]  /*4c10*/  HMMA.16816.F32.BF16 R112, R4, R58, R32 ;  /* 0x0000003a0470723c */ /* 0x000fe20000041820 */
[----:B------:R-:W-:Y:S01]  /*4c20*/  IMAD.MOV.U32 R44, RZ, RZ, R16 ;  /* 0x000000ffff2c7224 */ /* 0x000fe200078e0010 */
[----:B------:R-:W-:Y:S01]  /*4c30*/  MOV R66, R18 ;  /* 0x0000001200427202 */ /* 0x000fe20000000f00 */
[----:B------:R-:W-:Y:S01]  /*4c40*/  IMAD.MOV.U32 R67, RZ, RZ, R17 ;  /* 0x000000ffff437224 */ /* 0x000fe200078e0011 */
[----:B------:R-:W-:Y:S01]  /*4c50*/  MOV R61, R15 ;  /* 0x0000000f003d7202 */ /* 0x000fe20000000f00 */
[----:B------:R-:W-:-:S02]  /*4c60*/  IMAD.MOV.U32 R64, RZ, RZ, R19 ;  /* 0x000000ffff407224 */ /* 0x000fc400078e0013 */
[----:B------:R-:W-:Y:S01]  /*4c70*/  IMAD.MOV.U32 R32, RZ, RZ, R102 ;  /* 0x000000ffff207224 */ /* 0x000fe200078e0066 */
[----:B-1----:R-:W-:Y:S01]  /*4c80*/  HMMA.16816.F32.BF16 R104, R4, R48, R28 ;  /* 0x000000300468723c */ /* 0x002fe2000004181c */
[----:B------:R-:W-:Y:S01]  /*4c90*/  LDSM.16.MT88.4 R28, [R240+0x8880] ;  /* 0x00888000f01c783b */ /* 0x000fe20000004200 */
[----:B------:R-:W-:Y:S01]  /*4ca0*/  IMAD.MOV.U32 R33, RZ, RZ, R57 ;  /* 0x000000ffff217224 */ /* 0x000fe200078e0039 */
[----:B------:R-:W-:Y:S01]  /*4cb0*/  MOV R35, R44 ;  /* 0x0000002c00237202 */ /* 0x000fe20000000f00 */
[----:B------:R-:W-:Y:S01]  /*4cc0*/  IMAD.MOV.U32 R57, RZ, RZ, R65 ;  /* 0x000000ffff397224 */ /* 0x000fe200078e0041 */
[----:B------:R-:W-:Y:S01]  /*4cd0*/  MOV R65, R120 ;  /* 0x0000007800417202 */ /* 0x000fe20000000f00 */
[----:B------:R-:W-:Y:S01]  /*4ce0*/  IMAD.MOV.U32 R44, RZ, RZ, R121 ;  /* 0x000000ffff2c7224 */ /* 0x000fe200078e0079 */
[----:B------:R-:W-:Y:S01]  /*4cf0*/  MOV R48, R100 ;  /* 0x0000006400307202 */ /* 0x000fe20000000f00 */
[----:B------:R-:W-:Y:S01]  /*4d00*/  IMAD.MOV.U32 R49, RZ, RZ, R101 ;  /* 0x000000ffff317224 */ /* 0x000fe200078e0065 */
[----:B------:R-:W-:Y:S01]  /*4d10*/  HMMA.16816.F32.BF16 R16, R8, R62, RZ ;  /* 0x0000003e0810723c */ /* 0x000fe200000418ff */
[----:B------:R-:W-:Y:S01]  /*4d20*/  IMAD.MOV.U32 R34, RZ, RZ, R45 ;  /* 0x000000ffff227224 */ /* 0x000fe200078e002d */
[----:B------:R-:W-:Y:S01]  /*4d30*/  MOV R59, R126 ;  /* 0x0000007e003b7202 */ /* 0x000fe20000000f00 */
[----:B------:R-:W-:-:S02]  /*4d40*/  IMAD.MOV.U32 R58, RZ, RZ, R127 ;  /* 0x000000ffff3a7224 */ /* 0x000fc400078e007f */
[----:B------:R-:W-:Y:S02]  /*4d50*/  IMAD.MOV.U32 R45, RZ, RZ, R124 ;  /* 0x000000ffff2d7224 */ /* 0x000fe400078e007c */
[----:B------:R-:W-:Y:S01]  /*4d60*/  FADD.FTZ R0, R97, R14 ;  /* 0x0000000e61007221 */ /* 0x000fe20000010000 */
[----:B------:R-:W-:Y:S01]  /*4d70*/  HMMA.16816.F32.BF16 R100, R4, R50, R24 ;  /* 0x000000320464723c */ /* 0x000fe20000041818 */
[----:B------:R-:W1:Y:S01]  /*4d80*/  LDSM.16.MT88.4 R24, [R237+0x9080] ;  /* 0x00908000ed18783b */ /* 0x000e620000004200 */
[----:B------:R-:W-:Y:S02]  /*4d90*/  IMAD.MOV.U32 R62, RZ, RZ, R13 ;  /* 0x000000ffff3e7224 */ /* 0x000fe400078e000d */
[----:B------:R-:W-:Y:S02]  /*4da0*/  FADD.FTZ R13, R98, R0 ;  /* 0x00000000620d7221 */ /* 0x000fe40000010000 */
[----:B------:R-:W-:Y:S02]  /*4db0*/  IMAD.MOV.U32 R63, RZ, RZ, R3 ;  /* 0x000000ffff3f7224 */ /* 0x000fe400078e0003 */
[----:B------:R-:W-:-:S02]  /*4dc0*/  IMAD.MOV.U32 R50, RZ, RZ, R169 ;  /* 0x000000ffff327224 */ /* 0x000fc400078e00a9 */
[----:B------:R-:W-:Y:S02]  /*4dd0*/  IMAD.MOV.U32 R51, RZ, RZ, R168 ;  /* 0x000000ffff337224 */ /* 0x000fe400078e00a8 */
[----:B--2---:R-:W-:Y:S01]  /*4de0*/  HMMA.16816.F32.BF16 R168, R4, R36, R20 ;  /* 0x0000002404a8723c */ /* 0x004fe20000041814 */
[--C-:B------:R-:W-:Y:S02]  /*4df0*/  FFMA.FTZ R3, R94, c[0x0][0x2d0], -R12.reuse ;  /* 0x0000b4005e037a23 */ /* 0x100fe4000001080c */
[----:B------:R-:W-:Y:S02]  /*4e00*/  FFMA.FTZ R0, R93, c[0x0][0x2d0], -R12 ;  /* 0x0000b4005d007a23 */ /* 0x000fe4000001080c */
[----:B------:R-:W-:Y:S01]  /*4e10*/  IMAD.MOV.U32 R97, RZ, RZ, R50 ;  /* 0x000000ffff617224 */ /* 0x000fe200078e0032 */
[----:B------:R-:W-:Y:S01]  /*4e20*/  MOV R50, R163 ;  /* 0x000000a300327202 */ /* 0x000fe20000000f00 */
[----:B------:R-:W-:Y:S01]  /*4e30*/  IMAD.MOV.U32 R36, RZ, RZ, R111 ;  /* 0x000000ffff247224 */ /* 0x000fe200078e006f */
[----:B------:R-:W-:Y:S01]  /*4e40*/  HMMA.16816.F32.BF16 R20, R8, R40, RZ ;  /* 0x000000280814723c */ /* 0x000fe200000418ff */
[----:B------:R-:W-:Y:S01]  /*4e50*/  MOV R37, R56 ;  /* 0x0000003800257202 */ /* 0x000fe20000000f00 */
[----:B------:R-:W-:Y:S01]  /*4e60*/  IMAD.MOV.U32 R56, RZ, RZ, R125 ;  /* 0x000000ffff387224 */ /* 0x000fe200078e007d */
[----:B------:R2:W3:Y:S01]  /*4e70*/  MUFU.EX2 R40, R0 ;  /* 0x0000000000287308 */ /* 0x0004e20000000800 */
[----:B------:R-:W-:Y:S01]  /*4e80*/  IMAD.MOV.U32 R98, RZ, RZ, R51 ;  /* 0x000000ffff627224 */ /* 0x000fe200078e0033 */
[----:B------:R4:W5:Y:S02]  /*4e90*/  LDL.LU R163, [R1+0x98] ;  /* 0x0000980001a37983 */ /* 0x0009640000300800 */
[----:B------:R-:W-:Y:S01]  /*4ea0*/  IMAD.MOV.U32 R41, RZ, RZ, R108 ;  /* 0x000000ffff297224 */ /* 0x000fe200078e006c */
[----:B------:R-:W-:Y:S07]  /*4eb0*/  HMMA.16816.F32.BF16 R120, R4, R38, R16 ;  /* 0x000000260478723c */ /* 0x000fee0000041810 */
[----:B------:R-:W-:Y:S01]  /*4ec0*/  MOV R38, R110 ;  /* 0x0000006e00267202 */ /* 0x000fe20000000f00 */
[----:B------:R-:W-:Y:S01]  /*4ed0*/  HMMA.16816.F32.BF16 R16, R8, R42, RZ ;  /* 0x0000002a0810723c */ /* 0x000fe200000418ff */
[----:B------:R-:W-:-:S02]  /*4ee0*/  IMAD.MOV.U32 R39, RZ, RZ, R109 ;  /* 0x000000ffff277224 */ /* 0x000fc400078e006d */
[----:B------:R-:W-:Y:S01]  /*4ef0*/  MOV R93, R38 ;  /* 0x00000026005d7202 */ /* 0x000fe20000000f00 */
[----:B--2---:R-:W-:-:S04]  /*4f00*/  FFMA.FTZ R0, R92, c[0x0][0x2d0], -R2 ;  /* 0x0000b4005c007a23 */ /* 0x004fc80000010802 */
[C---:B-1----:R-:W-:Y:S01]  /*4f10*/  HMMA.16816.F32.BF16 R108, R4.reuse, R24, R20 ;  /* 0x00000018046c723c */ /* 0x042fe20000041814 */
[----:B------:R-:W1:Y:S11]  /*4f20*/  LDSM.16.MT88.4 R20, [R240+0x9080] ;  /* 0x00908000f014783b */ /* 0x000e760000004200 */
[----:B------:R-:W-:Y:S04]  /*4f30*/  @!UPT UIADD3 URZ, URZ, URZ, URZ ;  /* 0x0000003f3f3ff290 */ /* 0x000fe8000fffe03f */
[----:B------:R-:W-:Y:S01]  /*4f40*/  HMMA.16816.F32.BF16 R116, R4, R26, R16 ;  /* 0x0000001a0474723c */ /* 0x000fe20000041810 */
[----:B------:R-:W-:Y:S01]  /*4f50*/  MOV R38, R144 ;  /* 0x0000009000267202 */ /* 0x000fe20000000f00 */
[----:B------:R-:W-:Y:S02]  /*4f60*/  IMAD.MOV.U32 R43, RZ, RZ, R155 ;  /* 0x000000ffff2b7224 */ /* 0x000fe400078e009b */
[----:B------:R-:W-:Y:S02]  /*4f70*/  IMAD.MOV.U32 R94, RZ, RZ, R39 ;  /* 0x000000ffff5e7224 */ /* 0x000fe400078e0027 */
[----:B------:R-:W-:Y:S02]  /*4f80*/  IMAD.MOV.U32 R92, RZ, RZ, R41 ;  /* 0x000000ffff5c7224 */ /* 0x000fe400078e0029 */
[----:B------:R-:W-:Y:S11]  /*4f90*/  HMMA.16816.F32.BF16 R16, R8, R28, RZ ;  /* 0x0000001c0810723c */ /* 0x000ff600000418ff */
[----:B------:R-:W-:Y:S11]  /*4fa0*/  @!UPT UIADD3 URZ, URZ, URZ, URZ ;  /* 0x0000003f3f3ff290 */ /* 0x000ff6000fffe03f */
[----:B------:R-:W-:Y:S02]  /*4fb0*/  @!UPT UIADD3 URZ, URZ, URZ, URZ ;  /* 0x0000003f3f3ff290 */ /* 0x000fe4000fffe03f */
[----:B-1----:R-:W-:Y:S07]  /*4fc0*/  HMMA.16816.F32.BF16 R124, R4, R20, R16 ;  /* 0x00000014047c723c */ /* 0x002fee0000041810 */
[--C-:B------:R-:W-:Y:S01]  /*4fd0*/  FFMA.FTZ R21, R96, c[0x0][0x2d0], -R12.reuse ;  /* 0x0000b40060157a23 */ /* 0x100fe2000001080c */
[----:B------:R-:W-:Y:S01]  /*4fe0*/  HMMA.16816.F32.BF16 R16, R8, R30, RZ ;  /* 0x0000001e0810723c */ /* 0x000fe200000418ff */
[----:B------:R-:W-:Y:S01]  /*4ff0*/  FFMA.FTZ R20, R95, c[0x0][0x2d0], -R12 ;  /* 0x0000b4005f147a23 */ /* 0x000fe2000001080c */
[----:B------:R-:W-:Y:S01]  /*5000*/  MOV R96, R37 ;  /* 0x0000002500607202 */ /* 0x000fe20000000f00 */
[----:B------:R-:W-:Y:S01]  /*5010*/  IMAD.MOV.U32 R95, RZ, RZ, R36 ;  /* 0x000000ffff5f7224 */ /* 0x000fe200078e0024 */
[----:B------:R-:W-:Y:S01]  /*5020*/  MOV R28, R154 ;  /* 0x0000009a001c7202 */ /* 0x000fe20000000f00 */
[----:B------:R-:W-:Y:S01]  /*5030*/  IMAD.MOV.U32 R29, RZ, RZ, R153 ;  /* 0x000000ffff1d7224 */ /* 0x000fe200078e0099 */
[----:B------:R-:W-:Y:S11]  /*5040*/  MUFU.EX2 R21, R21 ;  /* 0x0000001500157308 */ /* 0x000ff60000000800 */
[----:B------:R-:W-:Y:S07]  /*5050*/  @!UPT UIADD3 URZ, URZ, URZ, URZ ;  /* 0x0000003f3f3ff290 */ /* 0x000fee000fffe03f */
[----:B------:R-:W-:Y:S01]  /*5060*/  HMMA.16816.F32.BF16 R24, R4, R22, R16 ;  /* 0x000000160418723c */ /* 0x000fe20000041810 */
[----:B------:R-:W-:Y:S01]  /*5070*/  MOV R31, R147 ;  /* 0x00000093001f7202 */ /* 0x000fe20000000f00 */
[----:B------:R-:W-:Y:S01]  /*5080*/  IMAD.MOV.U32 R36, RZ, RZ, R146 ;  /* 0x000000ffff247224 */ /* 0x000fe200078e0092 */
[----:B------:R1:W-:Y:S04]  /*5090*/  MUFU.EX2 R23, R3 ;  /* 0x0000000300177308 */ /* 0x0003e80000000800 */
[----:B------:R-:W-:Y:S01]  /*50a0*/  FADD.FTZ R22, R99, R13 ;  /* 0x0000000d63167221 */ /* 0x000fe20000010000 */
[----:B------:R-:W-:Y:S01]  /*50b0*/  MOV R99, R48 ;  /* 0x0000003000637202 */ /* 0x000fe20000000f00 */
[----:B------:R-:W2:Y:S01]  /*50c0*/  LDSM.16.MT88.4 R12, [R239+0x8880] ;  /* 0x00888000ef0c783b */ /* 0x000ea20000004200 */
[----:B------:R-:W-:Y:S01]  /*50d0*/  IMAD.MOV.U32 R37, RZ, RZ, R145 ;  /* 0x000000ffff257224 */ /* 0x000fe200078e0091 */
[----:B------:R-:W2:Y:S01]  /*50e0*/  MUFU.EX2 R20, R20 ;  /* 0x0000001400147308 */ /* 0x000ea20000000800 */
[----:B------:R-:W-:Y:S01]  /*50f0*/  IMAD.MOV.U32 R30, RZ, RZ, R152 ;  /* 0x000000ffff1e7224 */ /* 0x000fe200078e0098 */
[----:B------:R-:W-:Y:S01]  /*5100*/  LDSM.16.MT88.4 R144, [R237+0x5080] ;  /* 0x00508000ed90783b */ /* 0x000fe20000004200 */
[----:B------:R-:W-:-:S02]  /*5110*/  IMAD.MOV.U32 R39, RZ, RZ, R131 ;  /* 0x000000ffff277224 */ /* 0x000fc400078e0083 */
[----:B------:R-:W-:Y:S01]  /*5120*/  IMAD.MOV.U32 R48, RZ, RZ, R49 ;  /* 0x000000ffff307224 */ /* 0x000fe200078e0031 */
[----:B------:R-:W-:Y:S01]  /*5130*/  LDSM.16.MT88.4 R152, [R236+0x5080] ;  /* 0x00508000ec98783b */ /* 0x000fe20000004200 */
[----:B------:R-:W-:Y:S02]  /*5140*/  IMAD.MOV.U32 R49, RZ, RZ, R32 ;  /* 0x000000ffff317224 */ /* 0x000fe400078e0020 */
[----:B-1----:R-:W-:Y:S01]  /*5150*/  FFMA.FTZ R3, R90, c[0x0][0x2d0], -R2 ;  /* 0x0000b4005a037a23 */ /* 0x002fe20000010802 */
[C---:B--2---:R-:W-:Y:S08]  /*5160*/  HMMA.16816.F32.BF16 R16, R8.reuse, R12, RZ ;  /* 0x0000000c0810723c */ /* 0x044ff000000418ff */
[----:B------:R-:W-:Y:S01]  /*5170*/  HMMA.16816.F32.BF16 R8, R8, R14, RZ ;  /* 0x0000000e0808723c */ /* 0x000fe200000418ff */
[----:B------:R-:W1:Y:S11]  /*5180*/  LDSM.16.MT88.4 R12, [R239+0x9080] ;  /* 0x00908000ef0c783b */ /* 0x000e760000004200 */
[----:B------:R-:W-:Y:S04]  /*5190*/  @!UPT UIADD3 URZ, URZ, URZ, URZ ;  /* 0x0000003f3f3ff290 */ /* 0x000fe8000fffe03f */
[C---:B-1----:R-:W-:Y:S08]  /*51a0*/  HMMA.16816.F32.BF16 R16, R4.reuse, R12, R16 ;  /* 0x0000000c0410723c */ /* 0x042ff00000041810 */
[----:B------:R-:W-:Y:S01]  /*51b0*/  HMMA.16816.F32.BF16 R12, R4, R14, R8 ;  /* 0x0000000e040c723c */ /* 0x000fe20000041808 */
[----:B------:R1:W-:Y:S06]  /*51c0*/  MUFU.EX2 R7, R0 ;  /* 0x0000000000077308 */ /* 0x0003ec0000000800 */
[----:B------:R-:W-:-:S02]  /*51d0*/  FADD.FTZ R4, R128, R22 ;  /* 0x0000001680047221 */ /* 0x000fc40000010000 */
[----:B------:R-:W-:Y:S01]  /*51e0*/  MUFU.EX2 R5, R3 ;  /* 0x0000000300057308 */ /* 0x000fe20000000800 */
[----:B---3--:R-:W-:Y:S02]  /*51f0*/  IMAD.MOV.U32 R22, RZ, RZ, R40 ;  /* 0x000000ffff167224 */ /* 0x008fe400078e0028 */
[--C-:B-1----:R-:W-:Y:S02]  /*5200*/  FFMA.FTZ R0, R91, c[0x0][0x2d0], -R2.reuse ;  /* 0x0000b4005b007a23 */ /* 0x102fe40000010802 */
[----:B------:R-:W-:-:S03]  /*5210*/  FFMA.FTZ R2, R89, c[0x0][0x2d0], -R2 ;  /* 0x0000b40059027a23 */ /* 0x000fc60000010802 */
[----:B------:R1:W-:Y:S08]  /*5220*/  MUFU.EX2 R6, R0 ;  /* 0x0000000000067308 */ /* 0x0003f00000000800 */
[----:B------:R2:W3:Y:S01]  /*5230*/  MUFU.EX2 R3, R2 ;  /* 0x0000000200037308 */ /* 0x0004e20000000800 */
[----:B------:R-:W-:Y:S01]  /*5240*/  F2FP.BF16.PACK_AB R128, R20, R21 ;  /* 0x000000151480723e */ /* 0x000fe200000010ff */
[----:B------:R-:W-:Y:S01]  /*5250*/  IMAD.MOV.U32 R8, RZ, RZ, R35 ;  /* 0x000000ffff087224 */ /* 0x000fe200078e0023 */
[----:B------:R-:W-:Y:S01]  /*5260*/  MOV R41, R160 ;  /* 0x000000a000297202 */ /* 0x000fe20000000f00 */
[----:B------:R-:W-:-:S02]  /*5270*/  IMAD.MOV.U32 R40, RZ, RZ, R161 ;  /* 0x000000ffff287224 */ /* 0x000fc400078e00a1 */
[----:B------:R-:W-:Y:S02]  /*5280*/  IMAD.MOV.U32 R42, RZ, RZ, R135 ;  /* 0x000000ffff2a7224 */ /* 0x000fe400078e0087 */
[----:B------:R-:W-:Y:S02]  /*5290*/  IMAD.MOV.U32 R51, RZ, RZ, R162 ;  /* 0x000000ffff337224 */ /* 0x000fe400078e00a2 */
[----:B-1----:R-:W-:Y:S01]  /*52a0*/  FADD.FTZ R0, R86, R84 ;  /* 0x0000005456007221 */ /* 0x002fe20000010000 */
[----:B------:R-:W-:Y:S01]  /*52b0*/  MOV R10, R66 ;  /* 0x00000042000a7202 */ /* 0x000fe20000000f00 */
[----:B------:R-:W-:Y:S01]  /*52c0*/  IMAD.MOV.U32 R9, RZ, RZ, R67 ;  /* 0x000000ffff097224 */ /* 0x000fe200078e0043 */
[----:B------:R4:W5:Y:S01]  /*52d0*/  LDL.LU R162, [R1+0x94] ;  /* 0x0000940001a27983 */ /* 0x0009620000300800 */
[----:B--2---:R-:W-:Y:S01]  /*52e0*/  FADD.FTZ R2, R130, R4 ;  /* 0x0000000482027221 */ /* 0x004fe20000010000 */
[----:B------:R-:W-:Y:S02]  /*52f0*/  F2FP.BF16.PACK_AB R130, R22, R23 ;  /* 0x000000171682723e */ /* 0x000fe400000010ff */
[----:B---3--:R-:W-:Y:S01]  /*5300*/  F2FP.BF16.PACK_AB R131, R3, R5 ;  /* 0x000000050383723e */ /* 0x008fe200000010ff */
[----:B------:R-:W-:Y:S01]  /*5310*/  FADD.FTZ R4, R129, R2 ;  /* 0x0000000281047221 */ /* 0x000fe20000010000 */
[----:B------:R-:W-:Y:S01]  /*5320*/  F2FP.BF16.PACK_AB R129, R6, R7 ;  /* 0x000000070681723e */ /* 0x000fe200000010ff */
[----:B------:R-:W-:Y:S01]  /*5330*/  FADD.FTZ R0, R85, R0 ;  /* 0x0000000055007221 */ /* 0x000fe20000010000 */
[----:B------:R4:W5:Y:S05]  /*5340*/  LDL.LU R161, [R1+0x90] ;  /* 0x0000900001a17983 */ /* 0x00096a0000300800 */
[C---:B------:R-:W-:Y:S08]  /*5350*/  HMMA.16816.F32.BF16 R148, R128.reuse, R144, R148 ;  /* 0x000000908094723c */ /* 0x040ff00000041894 */
[C---:B------:R-:W-:Y:S01]  /*5360*/  HMMA.16816.F32.BF16 R156, R128.reuse, R152, R156 ;  /* 0x00000098809c723c */ /* 0x040fe2000004189c */
[----:B------:R-:W-:Y:S01]  /*5370*/  FADD.FTZ R0, R88, R0 ;  /* 0x0000000058007221 */ /* 0x000fe20000010000 */
[----:B------:R4:W5:Y:S06]  /*5380*/  LDL.LU R160, [R1+0x8c] ;  /* 0x00008c0001a07983 */ /* 0x00096c0000300800 */
[C---:B------:R-:W-:Y:S01]  /*5390*/  HMMA.16816.F32.BF16 R144, R128.reuse, R146, R136 ;  /* 0x000000928090723c */ /* 0x040fe20000041888 */
[----:B------:R-:W1:Y:S07]  /*53a0*/  LDSM.16.MT88.4 R136, [R240+0x5080] ;  /* 0x00508000f088783b */ /* 0x000e6e0000004200 */
[----:B------:R-:W-:Y:S01]  /*53b0*/  HMMA.16816.F32.BF16 R152, R128, R154, R96 ;  /* 0x0000009a8098723c */ /* 0x000fe20000041860 */
[----:B------:R-:W-:Y:S01]  /*53c0*/  FADD.FTZ R2, R87, R0 ;  /* 0x0000000057027221 */ /* 0x000fe20000010000 */
[----:B------:R-:W-:Y:S01]  /*53d0*/  LDSM.16.MT88.4 R88, [R240+0x8080] ;  /* 0x00808000f058783b */ /* 0x000fe20000004200 */
[----:B------:R-:W-:Y:S01]  /*53e0*/  IMAD.MOV.U32 R11, RZ, RZ, R64 ;  /* 0x000000ffff0b7224 */ /* 0x000fe200078e0040 */
[----:B------:R-:W-:-:S02]  /*53f0*/  UIMAD.WIDE.U32 UR10, UR16, UR4, URZ ;  /* 0x00000004100a72a5 */ /* 0x000fc4000f8e003f */
[----:B------:R4:W5:Y:S01]  /*5400*/  LDL.LU R135, [R1+0x88] ;  /* 0x0000880001877983 */ /* 0x0009620000300800 */
[----:B------:R-:W-:Y:S01]  /*5410*/  IMAD.MOV.U32 R98, RZ, RZ, R33 ;  /* 0x000000ffff627224 */ /* 0x000fe200078e0021 */
[----:B------:R-:W-:Y:S02]  /*5420*/  MOV R97, R34 ;  /* 0x0000002200617202 */ /* 0x000fe40000000f00 */
[----:B------:R-:W2:Y:S01]  /*5430*/  LDSM.16.MT88.4 R32, [R239+0x5080] ;  /* 0x00508000ef20783b */ /* 0x000ea20000004200 */
[C---:B-1----:R-:W-:Y:S08]  /*5440*/  HMMA.16816.F32.BF16 R140, R128.reuse, R136, R140 ;  /* 0x00000088808c723c */ /* 0x042ff0000004188c */
[C---:B------:R-:W-:Y:S08]  /*5450*/  HMMA.16816.F32.BF16 R136, R128.reuse, R138, R28 ;  /* 0x0000008a8088723c */ /* 0x040ff0000004181c */
[C---:B--2---:R-:W-:Y:S01]  /*5460*/  HMMA.16816.F32.BF16 R28, R128.reuse, R32, R40 ;  /* 0x00000020801c723c */ /* 0x044fe20000041828 */
[----:B------:R-:W-:Y:S07]  /*5470*/  LDSM.16.MT88.4 R40, [R236+0x6880] ;  /* 0x00688000ec28783b */ /* 0x000fee0000004200 */
[C---:B------:R-:W-:Y:S01]  /*5480*/  HMMA.16816.F32.BF16 R32, R128.reuse, R34, R48 ;  /* 0x000000228020723c */ /* 0x040fe20000041830 */
[----:B------:R-:W1:Y:S07]  /*5490*/  LDSM.16.MT88.4 R48, [R237+0x6880] ;  /* 0x00688000ed30783b */ /* 0x000e6e0000004200 */
[C---:B-1----:R-:W-:Y:S08]  /*54a0*/  HMMA.16816.F32.BF16 R44, R128.reuse, R48, R44 ;  /* 0x00000030802c723c */ /* 0x042ff0000004182c */
[C---:B------:R-:W-:Y:S01]  /*54b0*/  HMMA.16816.F32.BF16 R48, R128.reuse, R50, R72 ;  /* 0x000000328030723c */ /* 0x040fe20000041848 */
[----:B------:R-:W1:Y:S07]  /*54c0*/  LDSM.16.MT88.4 R72, [R236+0x8080] ;  /* 0x00808000ec48783b */ /* 0x000e6e0000004200 */
[C---:B------:R-:W-:Y:S08]  /*54d0*/  HMMA.16816.F32.BF16 R36, R128.reuse, R40, R36 ;  /* 0x000000288024723c */ /* 0x040ff00000041824 */
[C---:B------:R-:W-:Y:S01]  /*54e0*/  HMMA.16816.F32.BF16 R40, R128.reuse, R42, R56 ;  /* 0x0000002a8028723c */ /* 0x040fe20000041838 */
[----:B------:R-:W2:Y:S07]  /*54f0*/  LDSM.16.MT88.4 R56, [R240+0x6880] ;  /* 0x00688000f038783b */ /* 0x000eae0000004200 */
[C---:B-1----:R-:W-:Y:S08]  /*5500*/  HMMA.16816.F32.BF16 R68, R128.reuse, R72, R68 ;  /* 0x000000488044723c */ /* 0x042ff00000041844 */
[----:B------:R-:W-:Y:S07]  /*5510*/  HMMA.16816.F32.BF16 R72, R128, R74, R176 ;  /* 0x0000004a8048723c */ /* 0x000fee00000418b0 */
[----:B------:R-:W-:Y:S01]  /*5520*/  MOV R178, R98 ;  /* 0x0000006200b27202 */ /* 0x000fe20000000f00 */
[----:B------:R-:W-:-:S02]  /*5530*/  IMAD.MOV.U32 R179, RZ, RZ, R97 ;  /* 0x000000ffffb37224 */ /* 0x000fc400078e0061 */
[----:B------:R-:W1:Y:S01]  /*5540*/  LDSM.16.MT88.4 R96, [R239+0x8080] ;  /* 0x00808000ef60783b */ /* 0x000e620000004200 */
[C---:B--2---:R-:W-:Y:S01]  /*5550*/  HMMA.16816.F32.BF16 R52, R128.reuse, R56, R52 ;  /* 0x000000388034723c */ /* 0x044fe20000041834 */
[----:B------:R-:W-:Y:S02]  /*5560*/  IMAD.MOV.U32 R0, RZ, RZ, R65 ;  /* 0x000000ffff007224 */ /* 0x000fe400078e0041 */
[----:B------:R-:W2:Y:S05]  /*5570*/  LDSM.16.MT88.4 R64, [R239+0x6880] ;  /* 0x00688000ef40783b */ /* 0x000eaa0000004200 */
[C---:B------:R-:W-:Y:S08]  /*5580*/  HMMA.16816.F32.BF16 R56, R128.reuse, R58, R92 ;  /* 0x0000003a8038723c */ /* 0x040ff0000004185c */
[----:B-1----:R-:W-:Y:S01]  /*5590*/  HMMA.16816.F32.BF16 R92, R128, R96, R104 ;  /* 0x00000060805c723c */ /* 0x002fe20000041868 */
[----:B------:R-:W1:Y:S01]  /*55a0*/  LDSM.16.MT88.4 R104, [R236+0x9880] ;  /* 0x00988000ec68783b */ /* 0x000e620000004200 */
[----:B------:R-:W-:-:S02]  /*55b0*/  FADD.FTZ R0, R0, R4 ;  /* 0x0000000400007221 */ /* 0x000fc40000010000 */
[----:B------:R-:W-:Y:S02]  /*55c0*/  FADD.FTZ R2, R178, R2 ;  /* 0x00000002b2027221 */ /* 0x000fe40000010000 */
[----:B------:R-:W-:Y:S02]  /*55d0*/  FADD.FTZ R4, R21, R0 ;  /* 0x0000000015047221 */ /* 0x000fe40000010000 */
[C---:B------:R-:W-:Y:S01]  /*55e0*/  HMMA.16816.F32.BF16 R84, R128.reuse, R88, R8 ;  /* 0x000000588054723c */ /* 0x040fe20000041808 */
[----:B------:R-:W-:Y:S01]  /*55f0*/  FADD.FTZ R0, R179, R2 ;  /* 0x00000002b3007221 */ /* 0x000fe20000010000 */
[----:B------:R-:W-:Y:S06]  /*5600*/  LDSM.16.MT88.4 R8, [R239+0x9880] ;  /* 0x00988000ef08783b */ /* 0x000fec0000004200 */
[----:B------:R-:W-:Y:S01]  /*5610*/  HMMA.16816.F32.BF16 R88, R128, R90, R112 ;  /* 0x0000005a8058723c */ /* 0x000fe20000041870 */
[----:B------:R-:W3:Y:S01]  /*5620*/  LDSM.16.MT88.4 R112, [R237+0x9880] ;  /* 0x00988000ed70783b */ /* 0x000ee20000004200 */
[----:B------:R-:W-:-:S06]  /*5630*/  FADD.FTZ R0, R134, R0 ;  /* 0x0000000086007221 */ /* 0x000fcc0000010000 */
[C---:B------:R-:W-:Y:S08]  /*5640*/  HMMA.16816.F32.BF16 R96, R128.reuse, R98, R100 ;  /* 0x000000628060723c */ /* 0x040ff00000041864 */
[C---:B--2---:R-:W-:Y:S08]  /*5650*/  HMMA.16816.F32.BF16 R60, R128.reuse, R64, R60 ;  /* 0x00000040803c723c */ /* 0x044ff0000004183c */
[C---:B------:R-:W-:Y:S01]  /*5660*/  HMMA.16816.F32.BF16 R64, R128.reuse, R66, R80 ;  /* 0x000000428040723c */ /* 0x040fe20000041850 */
[----:B------:R-:W2:Y:S07]  /*5670*/  LDSM.16.MT88.4 R80, [R237+0x8080] ;  /* 0x00808000ed50783b */ /* 0x000eae0000004200 */
[C---:B-1----:R-:W-:Y:S08]  /*5680*/  HMMA.16816.F32.BF16 R100, R128.reuse, R104, R168 ;  /* 0x000000688064723c */ /* 0x042ff000000418a8 */
[----:B------:R-:W-:Y:S01]  /*5690*/  HMMA.16816.F32.BF16 R104, R128, R106, R120 ;  /* 0x0000006a8068723c */ /* 0x000fe20000041878 */
[----:B------:R-:W1:Y:S01]  /*56a0*/  LDSM.16.MT88.4 R120, [R240+0x9880] ;  /* 0x00988000f078783b */ /* 0x000e620000004200 */
[----:B------:R-:W-:-:S02]  /*56b0*/  FADD.FTZ R7, R7, R0 ;  /* 0x0000000007077221 */ /* 0x000fc40000010000 */
[----:B------:R-:W-:Y:S02]  /*56c0*/  FADD.FTZ R2, R20, R4 ;  /* 0x0000000414027221 */ /* 0x000fe40000010000 */
[----:B------:R-:W-:Y:S02]  /*56d0*/  FADD.FTZ R6, R6, R7 ;  /* 0x0000000706067221 */ /* 0x000fe40000010000 */
[----:B------:R-:W-:Y:S02]  /*56e0*/  FADD.FTZ R0, R23, R2 ;  /* 0x0000000217007221 */ /* 0x000fe40000010000 */
[----:B------:R-:W-:Y:S02]  /*56f0*/  FADD.FTZ R5, R5, R6 ;  /* 0x0000000605057221 */ /* 0x000fe40000010000 */
[----:B------:R-:W-:Y:S02]  /*5700*/  FADD.FTZ R2, R22, R0 ;  /* 0x0000000016027221 */ /* 0x000fe40000010000 */
[----:B------:R-:W-:-:S05]  /*5710*/  FADD.FTZ R0, R3, R5 ;  /* 0x0000000503007221 */ /* 0x000fca0000010000 */
[----:B------:R4:W-:Y:S04]  /*5720*/  STL [R1+0x24], R0 ;  /* 0x0000240001007387 */ /* 0x0009e80000100800 */
[----:B------:R4:W-:Y:S01]  /*5730*/  STL [R1+0x20], R2 ;  /* 0x0000200201007387 */ /* 0x0009e20000100800 */
[----:B------:R-:W-:Y:S01]  /*5740*/  PLOP3.LUT P0, PT, PT, PT, UP6, 0x40, 0x0 ;  /* 0x000000000000781c */ /* 0x000fe20003f0e868 */
[----:B------:R-:W-:Y:S02]  /*5750*/  @UP5 UMOV UR9, UR11 ;  /* 0x0000000b00095c82 */ /* 0x000fe40008000000 */
[----:B------:R-:W-:Y:S01]  /*5760*/  @UP5 USHF.R.U32.HI UR16, URZ, UR5, UR9 ;  /* 0x000000053f105299 */ /* 0x000fe20008011609 */
[----:B---3--:R-:W-:Y:S01]  /*5770*/  HMMA.16816.F32.BF16 R108, R128, R112, R108 ;  /* 0x00000070806c723c */ /* 0x008fe2000004186c */
[----:B------:R-:W-:-:S02]  /*5780*/  ULDC UR10, c[0x0][0x328] ;  /* 0x0000ca00000a7ab9 */ /* 0x000fc40000000800 */
[----:B------:R-:W-:Y:S02]  /*5790*/  UIADD3 UR15, UR15, UR16, URZ ;  /* 0x000000100f0f7290 */ /* 0x000fe4000fffe03f */
[----:B------:R-:W-:-:S03]  /*57a0*/  UIADD3 UR13, UR13, -0x2, URZ ;  /* 0xfffffffe0d0d7890 */ /* 0x000fc6000fffe03f */
[----:B------:R-:W-:Y:S01]  /*57b0*/  HMMA.16816.F32.BF16 R112, R128, R114, R116 ;  /* 0x000000728070723c */ /* 0x000fe20000041874 */
[----:B------:R-:W-:-:S07]  /*57c0*/  UIADD3 UR10, UR15, UR10, URZ ;  /* 0x0000000a0f0a7290 */ /* 0x000fce000fffe03f */
[C---:B--2---:R-:W-:Y:S08]  /*57d0*/  HMMA.16816.F32.BF16 R76, R128.reuse, R80, R76 ;  /* 0x00000050804c723c */ /* 0x044ff0000004184c */
[C---:B-1----:R-:W-:Y:S08]  /*57e0*/  HMMA.16816.F32.BF16 R116, R128.reuse, R120, R124 ;  /* 0x000000788074723c */ /* 0x042ff0000004187c */
[C---:B------:R-:W-:Y:S08]  /*57f0*/  HMMA.16816.F32.BF16 R80, R128.reuse, R82, R172 ;  /* 0x000000528050723c */ /* 0x040ff000000418ac */
[C---:B------:R-:W-:Y:S08]  /*5800*/  HMMA.16816.F32.BF16 R120, R128.reuse, R122, R24 ;  /* 0x0000007a8078723c */ /* 0x040ff00000041818 */
[C---:B------:R-:W-:Y:S08]  /*5810*/  HMMA.16816.F32.BF16 R124, R128.reuse, R8, R16 ;  /* 0x00000008807c723c */ /* 0x040ff00000041810 */
[----:B------:R-:W-:Y:S01]  /*5820*/  HMMA.16816.F32.BF16 R128, R128, R10, R12 ;  /* 0x0000000a8080723c */ /* 0x000fe2000004180c */
[----:B------:R-:W-:Y:S07]  /*5830*/  @P0 BRA `(.L_x_173) ;  /* 0x0000013000000947 */ /* 0x000fee0003800000 */
[----:B----4-:R-:W-:Y:S01]  /*5840*/  ISETP.LT.AND P0, PT, RZ, UR15, PT ;  /* 0x0000000fff007c0c */ /* 0x010fe2000bf01270 */
[----:B------:R-:W-:-:S02]  /*5850*/  UIADD3 UR11, UR15, -0x1, URZ ;  /* 0xffffffff0f0b7890 */ /* 0x000fc4000fffe03f */
[----:B------:R-:W-:-:S10]  /*5860*/  ULDC UR9, c[0x0][0x32c] ;  /* 0x0000cb0000097ab9 */ /* 0x000fd40000000800 */
[----:B------:R-:W-:Y:S05]  /*5870*/  @P0 BRA `(.L_x_174) ;  /* 0x0000007000000947 */ /* 0x000fea0003800000 */
[----:B------:R-:W-:Y:S02]  /*5880*/  UISETP.NE.AND UP0, UPT, UR9, 0x1, UPT ;  /* 0x000000010900788c */ /* 0x000fe4000bf05270 */
[----:B------:R-:W-:Y:S02]  /*5890*/  UIADD3 UR11, -UR15, URZ, URZ ;  /* 0x0000003f0f0b7290 */ /* 0x000fe4000fffe13f */
[----:B------:R-:W-:Y:S02]  /*58a0*/  ULDC.64 UR4, c[0x0][0x330] ;  /* 0x0000cc0000047ab9 */ /* 0x000fe40000000a00 */
[----:B------:R-:W-:-:S05]  /*58b0*/  UIMAD.WIDE.U32 UR14, UR11, UR4, URZ ;  /* 0x000000040b0e72a5 */ /* 0x000fca000f8e003f */
[----:B------:R-:W-:-:S04]  /*58c0*/  @UP0 USHF.R.U32.HI UR11, URZ, UR5, UR15 ;  /* 0x000000053f0b0299 */ /* 0x000fc8000801160f */
[----:B------:R-:W-:Y:S01]  /*58d0*/  ULOP3.LUT UR11, URZ, UR11, URZ, 0x33, !UPT ;  /* 0x0000000b3f0b7292 */ /* 0x000fe2000f8e333f */
[----:B------:R-:W-:Y:S05]  /*58e0*/  BRA `(.L_x_175) ;  /* 0x0000004000007947 */ /* 0x000fea0003800000 */
.L_x_174:
[----:B------:R-:W-:Y:S02]  /*58f0*/  UISETP.NE.AND UP0, UPT, UR9, 0x1, UPT ;  /* 0x000000010900788c */ /* 0x000fe4000bf05270 */
[----:B------:R-:W-:Y:S02]  /*5900*/  ULDC.64 UR4, c[0x0][0x330] ;  /* 0x0000cc0000047ab9 */ /* 0x000fe40000000a00 */
[----:B------:R-:W-:-:S07]  /*5910*/  UIMAD.WIDE.U32 UR14, UR11, UR4, URZ ;  /* 0x000000040b0e72a5 */ /* 0x000fce000f8e003f */
[----:B------:R-:W-:Y:S02]  /*5920*/  @UP0 USHF.R.U32.HI UR11, URZ, UR5, UR15 ;  /* 0x000000053f0b0299 */ /* 0x000fe4000801160f */
.L_x_175:
[----:B------:R-:W-:Y:S02]  /*5930*/  ULDC UR4, c[0x0][0x32c] ;  /* 0x0000cb0000047ab9 */ /* 0x000fe40000000800 */
[----:B------:R-:W-:-:S04]  /*5940*/  UIMAD UR4, UR11, UR9, UR4 ;  /* 0x000000090b0472a4 */ /* 0x000fc8000f8e0204 */
[----:B------:R-:W-:-:S04]  /*5950*/  UISETP.LT.AND UP0, UPT, UR10, UR4, UPT ;  /* 0x000000040a00728c */ /* 0x000fc8000bf01270 */
[----:B------:R-:W-:-:S04]  /*5960*/  USEL UR10, UR10, UR4, UP0 ;  /* 0x000000040a0a7287 */ /* 0x000fc80008000000 */
.L_x_173:
[----:B----4-:R-:W-:-:S04]  /*5970*/  UIMAD.WIDE UR4, UR10, 0x2aaaaaab, URZ ;  /* 0x2aaaaaab0a0478a5 */ /* 0x010fc8000f8e023f */
[----:B------:R-:W-:-:S04]  /*5980*/  USHF.R.U32.HI UR4, URZ, 0x1f, UR5 ;  /* 0x0000001f3f047899 */ /* 0x000fc80008011605 */
[----:B------:R-:W-:-:S04]  /*5990*/  ULEA.HI.SX32 UR4, UR5, UR4, 0x1d ;  /* 0x0000000405047291 */ /* 0x000fc8000f8fea3f */
[----:B------:R-:W-:-:S04]  /*59a0*/  UISETP.LT.AND UP0, UPT, UR12, UR4, UPT ;  /* 0x000000040c00728c */ /* 0x000fc8000bf01270 */
[----:B------:R-:W-:-:S04]  /*59b0*/  USEL UR9, UR12, UR4, !UP0 ;  /* 0x000000040c097287 */ /* 0x000fc8000c000000 */
[----:B------:R-:W-:-:S06]  /*59c0*/  UISETP.GE.AND UP0, UPT, UR13, UR9, UPT ;  /* 0x000000090d00728c */ /* 0x000fcc000bf06270 */
[----:B------:R-:W-:-:S13]  /*59d0*/  PLOP3.LUT P0, PT, PT, PT, UP0, 0x40, 0x0 ;  /* 0x000000000000781c */ /* 0x000fda0003f0e808 */
[----:B------:R-:W-:Y:S05]  /*59e0*/  @P0 BRA `(.L_x_176) ;  /* 0x00003f9000000947 */ /* 0x000fea0003800000 */
[----:B------:R-:W2:Y:S04]  /*59f0*/  LDL.64 R8, [R1+0x48] ;  /* 0x0000480001087983 */ /* 0x000ea80000100a00 */
[----:B------:R-:W3:Y:S04]  /*5a00*/  LDL.64 R6, [R1+0x40] ;  /* 0x0000400001067983 */ /* 0x000ee80000100a00 */
[----:B------:R-:W4:Y:S04]  /*5a10*/  LDL.64 R2, [R1+0x38] ;  /* 0x0000380001027983 */ /* 0x000f280000100a00 */
[----:B------:R-:W4:Y:S01]  /*5a20*/  LDL.64 R4, [R1+0x30] ;  /* 0x0000300001047983 */ /* 0x000f220000100a00 */
[----:B------:R-:W-:-:S02]  /*5a30*/  MOV R134, R132 ;  /* 0x0000008400867202 */ /* 0x000fc40000000f00 */
[C---:B--2---:R-:W-:Y:S02]  /*5a40*/  IADD3 R0, P0, R8.reuse, 0x40, RZ ;  /* 0x0000004008007810 */ /* 0x044fe40007f1e0ff */
[----:B------:R-:W-:-:S03]  /*5a50*/  IADD3 R11, P1, R8, 0x80, RZ ;  /* 0x00000080080b7810 */ /* 0x000fc60007f3e0ff */
[--C-:B---3--:R-:W-:Y:S01]  /*5a60*/  IMAD.X R10, RZ, RZ, R7.reuse, P0 ;  /* 0x000000ffff0a7224 */ /* 0x108fe200000e0607 */
[----:B------:R1:W-:Y:S01]  /*5a70*/  STL [R1+0x68], R0 ;  /* 0x0000680001007387 */ /* 0x0003e20000100800 */
[----:B------:R-:W-:-:S03]  /*5a80*/  IMAD.X R9, RZ, RZ, R7, P1 ;  /* 0x000000ffff097224 */ /* 0x000fc600008e0607 */
[----:B------:R-:W-:Y:S04]  /*5a90*/  STL [R1+0x60], R11 ;  /* 0x0000600b01007387 */ /* 0x000fe80000100800 */
[----:B------:R-:W-:Y:S01]  /*5aa0*/  STL [R1+0x64], R10 ;  /* 0x0000640a01007387 */ /* 0x000fe20000100800 */
[----:B-1----:R-:W-:Y:S02]  /*5ab0*/  IADD3 R0, P0, R8, 0xc0, RZ ;  /* 0x000000c008007810 */ /* 0x002fe40007f1e0ff */
[----:B----4-:R-:W-:-:S03]  /*5ac0*/  IADD3 R8, P2, R2, 0x40, RZ ;  /* 0x0000004002087810 */ /* 0x010fc60007f5e0ff */
[----:B------:R1:W-:Y:S02]  /*5ad0*/  STL [R1+0x58], R0 ;  /* 0x0000580001007387 */ /* 0x0003e40000100800 */
[----:B------:R-:W-:Y:S02]  /*5ae0*/  IMAD.X R6, RZ, RZ, R5, P2 ;  /* 0x000000ffff067224 */ /* 0x000fe400010e0605 */
[----:B------:R-:W-:Y:S04]  /*5af0*/  STL [R1+0x5c], R9 ;  /* 0x00005c0901007387 */ /* 0x000fe80000100800 */
[----:B------:R-:W-:Y:S01]  /*5b00*/  STL [R1+0x50], R8 ;  /* 0x0000500801007387 */ /* 0x000fe20000100800 */
[----:B-1----:R-:W-:Y:S01]  /*5b10*/  IMAD.X R0, RZ, RZ, R7, P0 ;  /* 0x000000ffff007224 */ /* 0x002fe200000e0607 */
[----:B------:R-:W-:-:S04]  /*5b20*/  IADD3 R7, P1, R2, 0x80, RZ ;  /* 0x0000008002077810 */ /* 0x000fc80007f3e0ff */
[----:B------:R1:W-:Y:S01]  /*5b30*/  STL [R1+0x54], R0 ;  /* 0x0000540001007387 */ /* 0x0003e20000100800 */
[----:B------:R-:W-:-:S03]  /*5b40*/  IMAD.X R3, RZ, RZ, R5, P1 ;  /* 0x000000ffff037224 */ /* 0x000fc600008e0605 */
[----:B------:R-:W-:Y:S04]  /*5b50*/  STL [R1+0x1c], R7 ;  /* 0x00001c0701007387 */ /* 0x000fe80000100800 */
[----:B------:R-:W-:Y:S01]  /*5b60*/  STL [R1+0x2c], R6 ;  /* 0x00002c0601007387 */ /* 0x000fe20000100800 */
[----:B-1----:R-:W-:-:S05]  /*5b70*/  IADD3 R0, P0, R2, 0xc0, RZ ;  /* 0x000000c002007810 */ /* 0x002fca0007f1e0ff */
[----:B------:R1:W-:Y:S04]  /*5b80*/  STL [R1+0x14], R0 ;  /* 0x0000140001007387 */ /* 0x0003e80000100800 */
[----:B------:R2:W-:Y:S01]  /*5b90*/  STL [R1+0x18], R3 ;  /* 0x0000180301007387 */ /* 0x0005e20000100800 */
[----:B-1----:R-:W-:-:S05]  /*5ba0*/  IADD3.X R0, RZ, R5, RZ, P0, !PT ;  /* 0x00000005ff007210 */ /* 0x002fca00007fe4ff */
[----:B------:R2:W-:Y:S01]  /*5bb0*/  STL [R1+0x10], R0 ;  /* 0x0000100001007387 */ /* 0x0005e20000100800 */
[----:B------:R-:W-:-:S03]  /*5bc0*/  IMAD.MOV.U32 R2, RZ, RZ, R133 ;  /* 0x000000ffff027224 */ /* 0x000fc600078e0085 */
.L_x_187:
[----:B-12---:R-:W2:Y:S01]  /*5bd0*/  LDL R0, [R1] ;  /* 0x0000000001007983 */ /* 0x006ea20000100800 */
[----:B------:R-:W-:Y:S04]  /*5be0*/  DEPBAR.LE SB0, 0x0 ;  /* 0x000080000000791a */ /* 0x000fe80000000000 */
[----:B------:R-:W-:Y:S01]  /*5bf0*/  BAR.SYNC.DEFER_BLOCKING 0x0 ;  /* 0x0000000000007b1d */ /* 0x000fe20000010000 */
[----:B------:R-:W-:Y:S06]  /*5c00*/  UISETP.GT.AND UP0, UPT, UR12, UR13, UPT ;  /* 0x0000000d0c00728c */ /* 0x000fec000bf04270 */
[----:B------:R-:W-:Y:S01]  /*5c10*/  PLOP3.LUT P0, PT, PT, PT, UP0, 0x80, 0x0 ;  /* 0x000000000000781c */ /* 0x000fe20003f0f008 */
[----:B-----5:R1:W3:Y:S04]  /*5c20*/  LDSM.16.M88.4 R8, [R135+0x14080] ;  /* 0x014080008708783b */ /* 0x0202e80000000200 */
[----:B------:R1:W4:Y:S04]  /*5c30*/  LDSM.16.M88.4 R16, [R135+0x14880] ;  /* 0x014880008710783b */ /* 0x0003280000000200 */
[----:B------:R1:W1:Y:S04]  /*5c40*/  LDSM.16.M88.4 R24, [R135+0x15080] ;  /* 0x015080008718783b */ /* 0x0002680000000200 */
[----:B------:R1:W1:Y:S04]  /*5c50*/  LDSM.16.M88.4 R168, [R242] ;  /* 0x00000000f2a8783b */ /* 0x0002680000000200 */
[----:B------:R1:W1:Y:S04]  /*5c60*/  LDSM.16.M88.4 R176, [R252] ;  /* 0x00000000fcb0783b */ /* 0x0002680000000200 */
[----:B--2---:R2:W1:Y:S01]  /*5c70*/  LDSM.16.M88.4 R172, [R0] ;  /* 0x0000000000ac783b */ /* 0x0044620000000200 */
[----:B------:R-:W-:-:S05]  /*5c80*/  @P0 BRA `(.L_x_177) ;  /* 0x0000043000000947 */ /* 0x000fca0003800000 */
[----:B--234-:R-:W2:Y:S01]  /*5c90*/  LDL R0, [R1+0x28] ;  /* 0x0000280001007983 */ /* 0x01cea20000100800 */
[----:B------:R-:W-:Y:S02]  /*5ca0*/  ULDC.64 UR4, c[0x0][0x208] ;  /* 0x0000820000047ab9 */ /* 0x000fe40000000a00 */
[----:B------:R-:W-:Y:S01]  /*5cb0*/  UIMAD.WIDE.U32 UR14, UR13, UR4, URZ ;  /* 0x000000040d0e72a5 */ /* 0x000fe2000f8e003f */
[----:B------:R-:W3:Y:S01]  /*5cc0*/  LDL.64 R6, [R1+0x48] ;  /* 0x0000480001067983 */ /* 0x000ee20000100a00 */
[----:B------:R-:W-:Y:S03]  /*5cd0*/  USHF.R.S32.HI UR10, URZ, 0x1f, UR13 ;  /* 0x0000001f3f0a7899 */ /* 0x000fe6000801140d */
[----:B------:R-:W4:Y:S01]  /*5ce0*/  LDL.64 R132, [R1+0x40] ;  /* 0x0000400001847983 */ /* 0x000f220000100a00 */
[----:B------:R-:W-:Y:S03]  /*5cf0*/  UIMAD UR10, UR10, UR4, URZ ;  /* 0x000000040a0a72a4 */ /* 0x000fe6000f8e023f */
[----:B------:R-:W5:Y:S01]  /*5d00*/  LDL R12, [R1+0x4] ;  /* 0x00000400010c7983 */ /* 0x000f620000100800 */
[----:B------:R-:W-:Y:S03]  /*5d10*/  UIMAD UR10, UR13, UR5, UR10 ;  /* 0x000000050d0a72a4 */ /* 0x000fe6000f8e020a */
[----:B------:R-:W5:Y:S01]  /*5d20*/  LDL R22, [R1+0x68] ;  /* 0x0000680001167983 */ /* 0x000f620000100800 */
[----:B------:R-:W-:Y:S02]  /*5d30*/  UIADD3 UR4, UR15, UR10, URZ ;  /* 0x0000000a0f047290 */ /* 0x000fe4000fffe03f */
[----:B------:R-:W-:Y:S01]  /*5d40*/  UIMAD.WIDE.U32 UR10, UR14, 0x30, URZ ;  /* 0x000000300e0a78a5 */ /* 0x000fe2000f8e003f */
[----:B------:R-:W5:Y:S01]  /*5d50*/  LDL R21, [R1+0x64] ;  /* 0x0000640001157983 */ /* 0x000f620000100800 */
[----:B------:R-:W-:Y:S03]  /*5d60*/  UIMAD UR4, UR4, 0x30, URZ ;  /* 0x00000030040478a4 */ /* 0x000fe6000f8e023f */
[----:B------:R-:W5:Y:S01]  /*5d70*/  LDL R20, [R1+0x60] ;  /* 0x0000600001147983 */ /* 0x000f620000100800 */
[----:B------:R-:W-:Y:S03]  /*5d80*/  UIADD3 UR4, UR11, UR4, URZ ;  /* 0x000000040b047290 */ /* 0x000fe6000fffe03f */
[----:B------:R-:W5:Y:S04]  /*5d90*/  LDL R15, [R1+0x5c] ;  /* 0x00005c00010f7983 */ /* 0x000f680000100800 */
[----:B------:R-:W5:Y:S04]  /*5da0*/  LDL R14, [R1+0x58] ;  /* 0x00005800010e7983 */ /* 0x000f680000100800 */
[----:B------:R-:W5:Y:S01]  /*5db0*/  LDL R13, [R1+0x54] ;  /* 0x00005400010d7983 */ /* 0x000f620000100800 */
[----:B--2---:R-:W-:Y:S02]  /*5dc0*/  LOP3.LUT P2, RZ, R0, 0x1, RZ, 0xc0, !PT ;  /* 0x0000000100ff7812 */ /* 0x004fe4000784c0ff */
[----:B---3--:R-:W-:Y:S04]  /*5dd0*/  IADD3 R0, P1, R6, UR10, RZ ;  /* 0x0000000a06007c10 */ /* 0x008fe8000ff3e0ff */
[C---:B------:R-:W-:Y:S02]  /*5de0*/  LEA R4, P0, R0.reuse, c[0x0][0x1f8], 0x1 ;  /* 0x00007e0000047a11 */ /* 0x040fe400078008ff */
[----:B----4-:R-:W-:Y:S04]  /*5df0*/  IADD3.X R3, R133, UR4, RZ, P1, !PT ;  /* 0x0000000485037c10 */ /* 0x010fe80008ffe4ff */
[----:B------:R-:W-:Y:S02]  /*5e00*/  LEA.HI.X R5, R0, c[0x0][0x1fc], R3, 0x1, P0 ;  /* 0x00007f0000057a11 */ /* 0x000fe400000f0c03 */
[----:B-----5:R-:W-:Y:S03]  /*5e10*/  IADD3 R0, P1, R22, UR10, RZ ;  /* 0x0000000a16007c10 */ /* 0x020fe6000ff3e0ff */
[----:B------:R-:W-:Y:S01]  /*5e20*/  @!PT LDS RZ, [RZ] ;  /* 0x00000000fffff984 */ /* 0x000fe20000000800 */
[----:B------:R-:W-:Y:S01]  /*5e30*/  @!PT LDS RZ, [RZ] ;  /* 0x00000000fffff984 */ /* 0x000fe20000000800 */
[----:B------:R-:W-:Y:S01]  /*5e40*/  @!PT LDS RZ, [RZ] ;  /* 0x00000000fffff984 */ /* 0x000fe20000000800 */
[----:B------:R2:W-:Y:S01]  /*5e50*/  LDGSTS.E.BYPASS.LTC128B.128 [R12+0x4080], [R4.64], !P2 ;  /* 0x04080000040c7fae */ /* 0x0005e2000d101d58 */
[----:B------:R-:W-:Y:S02]  /*5e60*/  IADD3.X R3, R21, UR4, RZ, P1, !PT ;  /* 0x0000000415037c10 */ /* 0x000fe40008ffe4ff */
[C---:B--2---:R-:W-:Y:S04]  /*5e70*/  LEA R4, P0, R0.reuse, c[0x0][0x1f8], 0x1 ;  /* 0x00007e0000047a11 */ /* 0x044fe800078008ff */
[----:B------:R-:W-:Y:S02]  /*5e80*/  LEA.HI.X R5, R0, c[0x0][0x1fc], R3, 0x1, P0 ;  /* 0x00007f0000057a11 */ /* 0x000fe400000f0c03 */
[----:B------:R-:W-:Y:S03]  /*5e90*/  IADD3 R0, P1, R20, UR10, RZ ;  /* 0x0000000a14007c10 */ /* 0x000fe6000ff3e0ff */
        /* <DEDUP_REMOVED lines=8> */
[----:B------:R-:W-:Y:S01]  /*5f20*/  LEA.HI.X R5, R0, c[0x0][0x1fc], R3, 0x1, P0 ;  /* 0x00007f0000057a11 */ /* 0x000fe200000f0c03 */
[----:B------:R-:W-:Y:S04]  /*5f30*/  @!P3 IMAD.MOV.U32 R0, RZ, RZ, c[0x0][0x208] ;  /* 0x00008200ff00b624 */ /* 0x000fe800078e00ff */
[----:B------:R2:W-:Y:S01]  /*5f40*/  LDGSTS.E.BYPASS.LTC128B.128 [R12+0x8880], [R4.64], !P4 ;  /* 0x08880000040c7fae */ /* 0x0005e2000e101d58 */
[C---:B------:R-:W-:Y:S01]  /*5f50*/  @!P3 LEA R3, P0, R0.reuse, UR10, 0x5 ;  /* 0x0000000a0003bc11 */ /* 0x040fe2000f8028ff */
[----:B--2---:R-:W-:Y:S05]  /*5f60*/  @!P3 IMAD.MOV.U32 R4, RZ, RZ, c[0x0][0x20c] ;  /* 0x00008300ff04b624 */ /* 0x004fea00078e00ff */
[----:B------:R-:W-:Y:S02]  /*5f70*/  @!P3 LEA.HI.X R0, R0, UR4, R4, 0x5, P0 ;  /* 0x000000040000bc11 */ /* 0x000fe400080f2c04 */
[C---:B------:R-:W-:Y:S04]  /*5f80*/  @!P3 IADD3 R4, P1, R3.reuse, R6, RZ ;  /* 0x000000060304b210 */ /* 0x040fe80007f3e0ff */
[----:B------:R-:W-:Y:S01]  /*5f90*/  @!P3 LEA R6, P0, R4, c[0x0][0x1f8], 0x1 ;  /* 0x00007e000406ba11 */ /* 0x000fe200078008ff */
[----:B------:R-:W-:Y:S05]  /*5fa0*/  @!P3 IMAD.X R5, R0, 0x1, R133, P1 ;  /* 0x000000010005b824 */ /* 0x000fea00008e0685 */
[----:B------:R-:W-:Y:S02]  /*5fb0*/  @!P3 LEA.HI.X R7, R4, c[0x0][0x1fc], R5, 0x1, P0 ;  /* 0x00007f000407ba11 */ /* 0x000fe400000f0c05 */
[----:B------:R-:W-:Y:S03]  /*5fc0*/  @!P3 IADD3 R5, P1, R3, R22, RZ ;  /* 0x000000160305b210 */ /* 0x000fe60007f3e0ff */
[----:B------:R2:W-:Y:S01]  /*5fd0*/  @!P3 LDGSTS.E.BYPASS.LTC128B.128 [R12+0x5080], [R6.64], !P2 ;  /* 0x05080000060cbfae */ /* 0x0005e2000d101d58 */
[C---:B------:R-:W-:Y:S01]  /*5fe0*/  @!P3 LEA R4, P0, R5.reuse, c[0x0][0x1f8], 0x1 ;  /* 0x00007e000504ba11 */ /* 0x040fe200078008ff */
[C---:B--2---:R-:W-:Y:S05]  /*5ff0*/  @!P3 IMAD.X R6, R0.reuse, 0x1, R21, P1 ;  /* 0x000000010006b824 */ /* 0x044fea00008e0615 */
[----:B------:R-:W-:Y:S05]  /*6000*/  @!P3 LEA.HI.X R5, R5, c[0x0][0x1fc], R6, 0x1, P0 ;  /* 0x00007f000505ba11 */ /* 0x000fea00000f0c06 */
[----:B------:R2:W-:Y:S02]  /*6010*/  @!P3 LDGSTS.E.BYPASS.LTC128B.128 [R12+0x6880], [R4.64], !P6 ;  /* 0x06880000040cbfae */ /* 0x0005e4000f101d58 */
[----:B--2---:R-:W-:Y:S04]  /*6020*/  @!P3 IADD3 R5, P1, R3, R20, RZ ;  /* 0x000000140305b210 */ /* 0x004fe80007f3e0ff */
[----:B------:R-:W-:Y:S01]  /*6030*/  @!P3 LEA R4, P0, R5, c[0x0][0x1f8], 0x1 ;  /* 0x00007e000504ba11 */ /* 0x000fe200078008ff */
[C---:B------:R-:W-:Y:S01]  /*6040*/  @!P3 IMAD.X R6, R0.reuse, 0x1, R15, P1 ;  /* 0x000000010006b824 */ /* 0x040fe200008e060f */
[----:B------:R-:W-:Y:S04]  /*6050*/  @!P3 IADD3 R3, P1, R3, R14, RZ ;  /* 0x0000000e0303b210 */ /* 0x000fe80007f3e0ff */
[----:B------:R-:W-:Y:S01]  /*6060*/  @!P3 LEA.HI.X R5, R5, c[0x0][0x1fc], R6, 0x1, P0 ;  /* 0x00007f000505ba11 */ /* 0x000fe200000f0c06 */
[----:B------:R-:W-:Y:S04]  /*6070*/  @!P3 IMAD.X R0, R0, 0x1, R13, P1 ;  /* 0x000000010000b824 */ /* 0x000fe800008e060d */
[----:B------:R2:W-:Y:S02]  /*6080*/  @!P3 LDGSTS.E.BYPASS.LTC128B.128 [R12+0x8080], [R4.64], !P5 ;  /* 0x08080000040cbfae */ /* 0x0005e4000e901d58 */
[C---:B--2---:R-:W-:Y:S04]  /*6090*/  @!P3 LEA R4, P0, R3.reuse, c[0x0][0x1f8], 0x1 ;  /* 0x00007e000304ba11 */ /* 0x044fe800078008ff */
[----:B------:R-:W-:Y:S05]  /*60a0*/  @!P3 LEA.HI.X R5, R3, c[0x0][0x1fc], R0, 0x1, P0 ;  /* 0x00007f000305ba11 */ /* 0x000fea00000f0c00 */
[----:B------:R2:W-:Y:S04]  /*60b0*/  @!P3 LDGSTS.E.BYPASS.LTC128B.128 [R12+0x9880], [R4.64], !P4 ;  /* 0x09880000040cbfae */ /* 0x0005e8000e101d58 */
.L_x_177:
[C---:B--234-:R-:W-:Y:S01]  /*60c0*/  HMMA.16816.F32.BF16 R4, R160.reuse, R8, RZ ;  /* 0x00000008a004723c */ /* 0x05cfe200000418ff */
[----:B------:R-:W0:Y:S01]  /*60d0*/  LDGDEPBAR ;  /* 0x00000000000079af */ /* 0x000e220000000000 */
[----:B------:R-:W-:Y:S06]  /*60e0*/  UISETP.GT.AND UP0, UPT, UR13, UR12, UPT ;  /* 0x0000000c0d00728c */ /* 0x000fec000bf04270 */
[C---:B------:R-:W-:Y:S01]  /*60f0*/  HMMA.16816.F32.BF16 R8, R160.reuse, R10, RZ ;  /* 0x0000000aa008723c */ /* 0x040fe200000418ff */
[----:B------:R-:W-:Y:S07]  /*6100*/  PLOP3.LUT P0, PT, PT, PT, UP0, 0x40, 0x0 ;  /* 0x000000000000781c */ /* 0x000fee0003f0e808 */
[C---:B------:R-:W-:Y:S08]  /*6110*/  HMMA.16816.F32.BF16 R12, R160.reuse, R16, RZ ;  /* 0x00000010a00c723c */ /* 0x040ff000000418ff */
[C---:B------:R-:W-:Y:S08]  /*6120*/  HMMA.16816.F32.BF16 R16, R160.reuse, R18, RZ ;  /* 0x00000012a010723c */ /* 0x040ff000000418ff */
[C---:B-1----:R-:W-:Y:S08]  /*6130*/  HMMA.16816.F32.BF16 R20, R160.reuse, R24, RZ ;  /* 0x00000018a014723c */ /* 0x042ff000000418ff */
[----:B------:R-:W-:Y:S08]  /*6140*/  HMMA.16816.F32.BF16 R24, R160, R26, RZ ;  /* 0x0000001aa018723c */ /* 0x000ff000000418ff */
[C---:B------:R-:W-:Y:S08]  /*6150*/  HMMA.16816.F32.BF16 R4, R164.reuse, R168, R4 ;  /* 0x000000a8a404723c */ /* 0x040ff00000041804 */
[C---:B------:R-:W-:Y:S01]  /*6160*/  HMMA.16816.F32.BF16 R8, R164.reuse, R170, R8 ;  /* 0x000000aaa408723c */ /* 0x040fe20000041808 */
[----:B------:R-:W1:Y:S07]  /*6170*/  LDSM.16.M88.4 R168, [R241+0x14080] ;  /* 0x01408000f1a8783b */ /* 0x000e6e0000000200 */
[C---:B------:R-:W-:Y:S08]  /*6180*/  HMMA.16816.F32.BF16 R12, R164.reuse, R172, R12 ;  /* 0x000000aca40c723c */ /* 0x040ff0000004180c */
[C---:B------:R-:W-:Y:S01]  /*6190*/  HMMA.16816.F32.BF16 R16, R164.reuse, R174, R16 ;  /* 0x000000aea410723c */ /* 0x040fe20000041810 */
[----:B------:R-:W2:Y:S07]  /*61a0*/  LDSM.16.M88.4 R172, [R241+0x14880] ;  /* 0x01488000f1ac783b */ /* 0x000eae0000000200 */
[C---:B------:R-:W-:Y:S08]  /*61b0*/  HMMA.16816.F32.BF16 R20, R164.reuse, R176, R20 ;  /* 0x000000b0a414723c */ /* 0x040ff00000041814 */
[----:B------:R-:W-:Y:S08]  /*61c0*/  HMMA.16816.F32.BF16 R24, R164, R178, R24 ;  /* 0x000000b2a418723c */ /* 0x000ff00000041818 */
[C---:B-1----:R-:W-:Y:S08]  /*61d0*/  HMMA.16816.F32.BF16 R4, R180.reuse, R168, R4 ;  /* 0x000000a8b404723c */ /* 0x042ff00000041804 */
[C---:B------:R-:W-:Y:S01]  /*61e0*/  HMMA.16816.F32.BF16 R8, R180.reuse, R170, R8 ;  /* 0x000000aab408723c */ /* 0x040fe20000041808 */
[----:B------:R-:W1:Y:S07]  /*61f0*/  LDSM.16.M88.4 R168, [R241+0x15080] ;  /* 0x01508000f1a8783b */ /* 0x000e6e0000000200 */
[C---:B--2---:R-:W-:Y:S08]  /*6200*/  HMMA.16816.F32.BF16 R12, R180.reuse, R172, R12 ;  /* 0x000000acb40c723c */ /* 0x044ff0000004180c */
[C---:B------:R-:W-:Y:S01]  /*6210*/  HMMA.16816.F32.BF16 R16, R180.reuse, R174, R16 ;  /* 0x000000aeb410723c */ /* 0x040fe20000041810 */
[----:B------:R-:W2:Y:S07]  /*6220*/  LDSM.16.M88.4 R172, [R238] ;  /* 0x00000000eeac783b */ /* 0x000eae0000000200 */
[C---:B-1----:R-:W-:Y:S08]  /*6230*/  HMMA.16816.F32.BF16 R20, R180.reuse, R168, R20 ;  /* 0x000000a8b414723c */ /* 0x042ff00000041814 */
[----:B------:R-:W-:Y:S01]  /*6240*/  HMMA.16816.F32.BF16 R24, R180, R170, R24 ;  /* 0x000000aab418723c */ /* 0x000fe20000041818 */
[----:B------:R-:W1:Y:S07]  /*6250*/  LDSM.16.M88.4 R168, [R238+0x800] ;  /* 0x00080000eea8783b */ /* 0x000e6e0000000200 */
[C---:B--2---:R-:W-:Y:S08]  /*6260*/  HMMA.16816.F32.BF16 R4, R184.reuse, R172, R4 ;  /* 0x000000acb804723c */ /* 0x044ff00000041804 */
[C---:B------:R-:W-:Y:S01]  /*6270*/  HMMA.16816.F32.BF16 R8, R184.reuse, R174, R8 ;  /* 0x000000aeb808723c */ /* 0x040fe20000041808 */
[----:B------:R-:W2:Y:S07]  /*6280*/  LDSM.16.M88.4 R172, [R238+0x1000] ;  /* 0x00100000eeac783b */ /* 0x000eae0000000200 */
[C---:B-1----:R-:W-:Y:S08]  /*6290*/  HMMA.16816.F32.BF16 R12, R184.reuse, R168, R12 ;  /* 0x000000a8b80c723c */ /* 0x042ff0000004180c */
[C---:B------:R-:W-:Y:S01]  /*62a0*/  HMMA.16816.F32.BF16 R16, R184.reuse, R170, R16 ;  /* 0x000000aab810723c */ /* 0x040fe20000041810 */
[----:B------:R-:W1:Y:S07]  /*62b0*/  LDSM.16.M88.4 R168, [R135+0x15880] ;  /* 0x0158800087a8783b */ /* 0x000e6e0000000200 */
[C---:B--2---:R-:W-:Y:S08]  /*62c0*/  HMMA.16816.F32.BF16 R20, R184.reuse, R172, R20 ;  /* 0x000000acb814723c */ /* 0x044ff00000041814 */
[----:B------:R-:W-:Y:S01]  /*62d0*/  HMMA.16816.F32.BF16 R24, R184, R174, R24 ;  /* 0x000000aeb818723c */ /* 0x000fe20000041818 */
[----:B------:R-:W2:Y:S07]  /*62e0*/  LDSM.16.M88.4 R172, [R135+0x16080] ;  /* 0x0160800087ac783b */ /* 0x000eae0000000200 */
        /* <DEDUP_REMOVED lines=8> */
[----:B------:R-:W1:Y:S07]  /*6370*/  LDSM.16.M88.4 R168, [R250] ;  /* 0x00000000faa8783b */ /* 0x000e6e0000000200 */
[C---:B--2---:R-:W-:Y:S08]  /*6380*/  HMMA.16816.F32.BF16 R4, R192.reuse, R172, R4 ;  /* 0x000000acc004723c */ /* 0x044ff00000041804 */
[C---:B------:R-:W-:Y:S01]  /*6390*/  HMMA.16816.F32.BF16 R8, R192.reuse, R174, R8 ;  /* 0x000000aec008723c */ /* 0x040fe20000041808 */
[----:B------:R-:W2:Y:S07]  /*63a0*/  LDSM.16.M88.4 R172, [R249] ;  /* 0x00000000f9ac783b */ /* 0x000eae0000000200 */
        /* <DEDUP_REMOVED lines=11> */
[----:B------:R-:W2:Y:S07]  /*6460*/  LDSM.16.M88.4 R172, [R238+0x1800] ;  /* 0x00180000eeac783b */ /* 0x000eae0000000200 */
        /* <DEDUP_REMOVED lines=76> */
[C---:B------:R-:W-:Y:S11]  /*6930*/  HMMA.16816.F32.BF16 R8, R232.reuse, R174, R8 ;  /* 0x000000aee808723c */ /* 0x040ff60000041808 */
[----:B------:R-:W-:Y:S05]  /*6940*/  @!UPT UIADD3 URZ, URZ, URZ, URZ ;  /* 0x0000003f3f3ff290 */ /* 0x000fea000fffe03f */
[----:B------:R-:W-:Y:S02]  /*6950*/  FMUL.FTZ R4, R4, c[0x0][0x320] ;  /* 0x0000c80004047a20 */ /* 0x000fe40000410000 */
[----:B------:R-:W-:Y:S02]  /*6960*/  FMUL.FTZ R5, R5, c[0x0][0x320] ;  /* 0x0000c80005057a20 */ /* 0x000fe40000410000 */
[----:B------:R-:W-:Y:S01]  /*6970*/  MUFU.TANH R174, R4 ;  /* 0x0000000400ae7308 */ /* 0x000fe20000002400 */
[----:B------:R-:W-:Y:S02]  /*6980*/  FMUL.FTZ R6, R6, c[0x0][0x320] ;  /* 0x0000c80006067a20 */ /* 0x000fe40000410000 */
[----:B------:R-:W-:Y:S01]  /*6990*/  FMUL.FTZ R7, R7, c[0x0][0x320] ;  /* 0x0000c80007077a20 */ /* 0x000fe20000410000 */
[C---:B-1----:R-:W-:Y:S03]  /*69a0*/  HMMA.16816.F32.BF16 R12, R232.reuse, R168, R12 ;  /* 0x000000a8e80c723c */ /* 0x042fe6000004180c */
[----:B------:R-:W-:Y:S03]  /*69b0*/  FMUL.FTZ R9, R9, c[0x0][0x320] ;  /* 0x0000c80009097a20 */ /* 0x000fe60000410000 */
[----:B------:R-:W-:Y:S01]  /*69c0*/  MUFU.TANH R173, R5 ;  /* 0x0000000500ad7308 */ /* 0x000fe20000002400 */
[----:B------:R-:W-:Y:S01]  /*69d0*/  FMUL.FTZ R10, R10, c[0x0][0x320] ;  /* 0x0000c8000a0a7a20 */ /* 0x000fe20000410000 */
[C---:B------:R-:W-:Y:S04]  /*69e0*/  HMMA.16816.F32.BF16 R16, R232.reuse, R170, R16 ;  /* 0x000000aae810723c */ /* 0x040fe80000041810 */
[----:B------:R-:W-:Y:S02]  /*69f0*/  FMUL.FTZ R11, R11, c[0x0][0x320] ;  /* 0x0000c8000b0b7a20 */ /* 0x000fe40000410000 */
[----:B------:R-:W-:Y:S02]  /*6a00*/  FMUL.FTZ R8, R8, c[0x0][0x320] ;  /* 0x0000c80008087a20 */ /* 0x000fe40000410000 */
[----:B------:R-:W1:Y:S08]  /*6a10*/  MUFU.TANH R0, R6 ;  /* 0x0000000600007308 */ /* 0x000e700000002400 */
[----:B------:R-:W-:Y:S02]  /*6a20*/  FMUL.FTZ R12, R12, c[0x0][0x320] ;  /* 0x0000c8000c0c7a20 */ /* 0x000fe40000410000 */
[----:B------:R2:W3:Y:S01]  /*6a30*/  MUFU.TANH R179, R7 ;  /* 0x0000000700b37308 */ /* 0x0004e20000002400 */
[----:B------:R-:W-:Y:S02]  /*6a40*/  FMUL.FTZ R13, R13, c[0x0][0x320] ;  /* 0x0000c8000d0d7a20 */ /* 0x000fe40000410000 */
[----:B------:R-:W-:Y:S02]  /*6a50*/  FMUL.FTZ R14, R14, c[0x0][0x320] ;  /* 0x0000c8000e0e7a20 */ /* 0x000fe40000410000 */
[----:B------:R-:W-:Y:S02]  /*6a60*/  FMUL.FTZ R15, R15, c[0x0][0x320] ;  /* 0x0000c8000f0f7a20 */ /* 0x000fe40000410000 */
[----:B------:R-:W-:Y:S02]  /*6a70*/  FMUL.FTZ R19, R19, c[0x0][0x320] ;  /* 0x0000c80013137a20 */ /* 0x000fe40000410000 */
[----:B------:R-:W-:Y:S01]  /*6a80*/  FMUL.FTZ R18, R18, c[0x0][0x320] ;  /* 0x0000c80012127a20 */ /* 0x000fe20000410000 */
[----:B------:R-:W4:Y:S01]  /*6a90*/  MUFU.TANH R168, R9 ;  /* 0x0000000900a87308 */ /* 0x000f220000002400 */
[----:B-1----:R-:W-:Y:S09]  /*6aa0*/  STL [R1+0x8], R0 ;  /* 0x0000080001007387 */ /* 0x002ff20000100800 */
[----:B------:R-:W1:Y:S01]  /*6ab0*/  MUFU.TANH R178, R10 ;  /* 0x0000000a00b27308 */ /* 0x000e620000002400 */
[----:B--2---:R-:W2:Y:S01]  /*6ac0*/  LDSM.16.M88.4 R4, [R238+0x5800] ;  /* 0x00580000ee04783b */ /* 0x004ea20000000200 */
[----:B------:R-:W-:Y:S08]  /*6ad0*/  DEPBAR.LE SB0, 0x0 ;  /* 0x000080000000791a */ /* 0x000ff00000000000 */
[----:B------:R-:W1:Y:S01]  /*6ae0*/  MUFU.TANH R177, R11 ;  /* 0x0000000b00b17308 */ /* 0x000e620000002400 */
[----:B------:R-:W-:Y:S09]  /*6af0*/  BAR.SYNC.DEFER_BLOCKING 0x0 ;  /* 0x0000000000007b1d */ /* 0x000ff20000010000 */
[----:B------:R5:W1:Y:S10]  /*6b00*/  MUFU.TANH R133, R12 ;  /* 0x0000000c00857308 */ /* 0x000a740000002400 */
[----:B------:R1:W1:Y:S10]  /*6b10*/  MUFU.TANH R132, R13 ;  /* 0x0000000d00847308 */ /* 0x0002740000002400 */
[----:B------:R3:W3:Y:S01]  /*6b20*/  MUFU.TANH R169, R19 ;  /* 0x0000001300a97308 */ /* 0x0006e20000002400 */
[C---:B--2---:R-:W-:Y:S05]  /*6b30*/  HMMA.16816.F32.BF16 R20, R232.reuse, R4, R20 ;  /* 0x00000004e814723c */ /* 0x044fea0000041814 */
[----:B-----5:R-:W-:Y:S04]  /*6b40*/  FMUL.FTZ R12, R17, c[0x0][0x320] ;  /* 0x0000c800110c7a20 */ /* 0x020fe80000410000 */
[----:B------:R2:W2:Y:S01]  /*6b50*/  MUFU.TANH R172, R8 ;  /* 0x0000000800ac7308 */ /* 0x0004a20000002400 */
[----:B------:R-:W-:Y:S03]  /*6b60*/  HMMA.16816.F32.BF16 R24, R232, R6, R24 ;  /* 0x00000006e818723c */ /* 0x000fe60000041818 */
[----:B-1----:R-:W-:Y:S06]  /*6b70*/  FMUL.FTZ R13, R16, c[0x0][0x320] ;  /* 0x0000c800100d7a20 */ /* 0x002fec0000410000 */
[----:B------:R1:W1:Y:S05]  /*6b80*/  MUFU.TANH R176, R14 ;  /* 0x0000000e00b07308 */ /* 0x00026a0000002400 */
[----:B------:R-:W-:Y:S05]  /*6b90*/  FMUL.FTZ R11, R20, c[0x0][0x320] ;  /* 0x0000c800140b7a20 */ /* 0x000fea0000410000 */
[----:B------:R1:W1:Y:S01]  /*6ba0*/  MUFU.TANH R175, R15 ;  /* 0x0000000f00af7308 */ /* 0x0002620000002400 */
[----:B------:R-:W-:Y:S02]  /*6bb0*/  FMUL.FTZ R10, R21, c[0x0][0x320] ;  /* 0x0000c800150a7a20 */ /* 0x000fe40000410000 */
[----:B------:R-:W-:Y:S02]  /*6bc0*/  FMUL.FTZ R21, R22, c[0x0][0x320] ;  /* 0x0000c80016157a20 */ /* 0x000fe40000410000 */
[----:B------:R-:W-:Y:S02]  /*6bd0*/  FMUL.FTZ R20, R23, c[0x0][0x320] ;  /* 0x0000c80017147a20 */ /* 0x000fe40000410000 */
[----:B------:R-:W-:Y:S02]  /*6be0*/  FMUL.FTZ R9, R24, c[0x0][0x320] ;  /* 0x0000c80018097a20 */ /* 0x000fe40000410000 */
[----:B---3--:R-:W-:Y:S01]  /*6bf0*/  FMUL.FTZ R19, R25, c[0x0][0x320] ;  /* 0x0000c80019137a20 */ /* 0x008fe20000410000 */
[----:B------:R-:W3:Y:S01]  /*6c00*/  MUFU.TANH R13, R13 ;  /* 0x0000000d000d7308 */ /* 0x000ee20000002400 */
[----:B------:R-:W-:Y:S02]  /*6c10*/  FMUL.FTZ R23, R26, c[0x0][0x320] ;  /* 0x0000c8001a177a20 */ /* 0x000fe40000410000 */
[----:B------:R-:W-:Y:S07]  /*6c20*/  FMUL.FTZ R22, R27, c[0x0][0x320] ;  /* 0x0000c8001b167a20 */ /* 0x000fee0000410000 */
[----:B------:R-:W1:Y:S10]  /*6c30*/  MUFU.TANH R12, R12 ;  /* 0x0000000c000c7308 */ /* 0x000e740000002400 */
[----:B------:R1:W1:Y:S10]  /*6c40*/  MUFU.TANH R170, R18 ;  /* 0x0000001200aa7308 */ /* 0x0002740000002400 */
[----:B------:R-:W1:Y:S10]  /*6c50*/  MUFU.TANH R11, R11 ;  /* 0x0000000b000b7308 */ /* 0x000e740000002400 */
[----:B------:R-:W1:Y:S10]  /*6c60*/  MUFU.TANH R10, R10 ;  /* 0x0000000a000a7308 */ /* 0x000e740000002400 */
[----:B------:R-:W1:Y:S10]  /*6c70*/  MUFU.TANH R21, R21 ;  /* 0x0000001500157308 */ /* 0x000e740000002400 */
[----:B------:R-:W1:Y:S10]  /*6c80*/  MUFU.TANH R20, R20 ;  /* 0x0000001400147308 */ /* 0x000e740000002400 */
[----:B------:R-:W1:Y:S10]  /*6c90*/  MUFU.TANH R9, R9 ;  /* 0x0000000900097308 */ /* 0x000e740000002400 */
[----:B------:R-:W1:Y:S10]  /*6ca0*/  MUFU.TANH R19, R19 ;  /* 0x0000001300137308 */ /* 0x000e740000002400 */
[----:B------:R-:W1:Y:S10]  /*6cb0*/  MUFU.TANH R23, R23 ;  /* 0x0000001700177308 */ /* 0x000e740000002400 */
[----:B------:R-:W1:Y:S01]  /*6cc0*/  MUFU.TANH R22, R22 ;  /* 0x0000001600167308 */ /* 0x000e620000002400 */
[----:B------:R-:W-:-:S05]  /*6cd0*/  @P0 BRA `(.L_x_178) ;  /* 0x000004e000000947 */ /* 0x000fca0003800000 */
[----:B--234-:R-:W2:Y:S01]  /*6ce0*/  LDL.64 R24, [R1+0x38] ;  /* 0x0000380001187983 */ /* 0x01cea20000100a00 */
[----:B------:R-:W-:Y:S02]  /*6cf0*/  UIADD3 UR11, UR13, -0x1, URZ ;  /* 0xffffffff0d0b7890 */ /* 0x000fe4000fffe03f */
[----:B------:R-:W-:Y:S01]  /*6d00*/  ULDC.64 UR4, c[0x0][0x1e0] ;  /* 0x0000780000047ab9 */ /* 0x000fe20000000a00 */
[----:B------:R-:W3:Y:S01]  /*6d10*/  LDL.64 R6, [R1+0x30] ;  /* 0x0000300001067983 */ /* 0x000ee20000100a00 */
[----:B------:R-:W-:Y:S02]  /*6d20*/  USHF.R.S32.HI UR10, URZ, 0x1f, UR11 ;  /* 0x0000001f3f0a7899 */ /* 0x000fe4000801140b */
[----:B------:R-:W-:Y:S01]  /*6d30*/  UIMAD.WIDE.U32 UR14, UR11, UR4, URZ ;  /* 0x000000040b0e72a5 */ /* 0x000fe2000f8e003f */
[----:B------:R-:W4:Y:S01]  /*6d40*/  LDL R26, [R1+0x28] ;  /* 0x00002800011a7983 */ /* 0x000f220000100800 */
[----:B------:R-:W-:Y:S03]  /*6d50*/  UIMAD UR10, UR10, UR4, URZ ;  /* 0x000000040a0a72a4 */ /* 0x000fe6000f8e023f */
[----:B------:R-:W5:Y:S01]  /*6d60*/  LDL R8, [R1+0x4] ;  /* 0x0000040001087983 */ /* 0x000f620000100800 */
[----:B------:R-:W-:Y:S03]  /*6d70*/  UIMAD UR10, UR11, UR5, UR10 ;  /* 0x000000050b0a72a4 */ /* 0x000fe6000f8e020a */
[----:B-1----:R-:W5:Y:S01]  /*6d80*/  LDL R18, [R1+0x50] ;  /* 0x0000500001127983 */ /* 0x002f620000100800 */
        /* <DEDUP_REMOVED lines=8> */
[----:B------:R-:W5:Y:S04]  /*6e10*/  LDL R171, [R1+0x10] ;  /* 0x0000100001ab7983 */ /* 0x000f680000100800 */
[----:B------:R-:W1:Y:S04]  /*6e20*/  S2R R0, SR_TID.X ;  /* 0x0000000000007919 */ /* 0x000e680000002100 */
[----:B------:R-:W1:Y:S02]  /*6e30*/  S2R R3, SR_TID.X ;  /* 0x0000000000037919 */ /* 0x000e640000002100 */
[----:B-1----:R-:W-:Y:S04]  /*6e40*/  SHF.R.S32.HI R0, RZ, 0x1f, R0 ;  /* 0x0000001fff007819 */ /* 0x002fe80000011400 */
[----:B------:R-:W-:Y:S04]  /*6e50*/  LEA.HI R0, R0, R3, RZ, 0x3 ;  /* 0x0000000300007211 */ /* 0x000fe800078f18ff */
[----:B------:R-:W-:Y:S04]  /*6e60*/  SHF.R.S32.HI R0, RZ, 0x3, R0 ;  /* 0x00000003ff007819 */ /* 0x000fe80000011400 */
[----:B------:R-:W-:Y:S04]  /*6e70*/  IADD3 R0, -R0, 0x30, RZ ;  /* 0x0000003000007810 */ /* 0x000fe80007ffe1ff */
[C---:B------:R-:W-:Y:S02]  /*6e80*/  ISETP.GE.AND P1, PT, R0.reuse, 0x1, PT ;  /* 0x000000010000780c */ /* 0x040fe40003f26270 */
[----:B------:R-:W-:Y:S11]  /*6e90*/  ISETP.GE.AND P0, PT, R0, 0x21, PT ;  /* 0x000000210000780c */ /* 0x000ff60003f06270 */
[----:B------:R-:W-:Y:S02]  /*6ea0*/  @!UPT UIADD3 URZ, URZ, URZ, URZ ;  /* 0x0000003f3f3ff290 */ /* 0x000fe4000fffe03f */
[----:B------:R-:W-:Y:S01]  /*6eb0*/  VOTEU.ANY UP0, P0 ;  /* 0x00000000003f7886 */ /* 0x000fe20000000100 */
[----:B--2---:R-:W-:Y:S04]  /*6ec0*/  @P1 IADD3 R0, P2, R24, UR14, RZ ;  /* 0x0000000e18001c10 */ /* 0x004fe8000ff5e0ff */
[----:B---3--:R-:W-:Y:S02]  /*6ed0*/  @P1 IADD3.X R3, R7, UR4, RZ, P2, !PT ;  /* 0x0000000407031c10 */ /* 0x008fe400097fe4ff */
[C---:B------:R-:W-:Y:S04]  /*6ee0*/  @P1 LEA R4, P2, R0.reuse, c[0x0][0x1c8], 0x1 ;  /* 0x0000720000041a11 */ /* 0x040fe800078408ff */
[----:B------:R-:W-:Y:S02]  /*6ef0*/  @P1 LEA.HI.X R5, R0, c[0x0][0x1cc], R3, 0x1, P2 ;  /* 0x0000730000051a11 */ /* 0x000fe400010f0c03 */
[----:B----4-:R-:W-:Y:S11]  /*6f00*/  LOP3.LUT P2, RZ, R26, 0x1, RZ, 0xc0, !PT ;  /* 0x000000011aff7812 */ /* 0x010ff6000784c0ff */
[----:B------:R-:W-:Y:S02]  /*6f10*/  @!UPT UIADD3 URZ, URZ, URZ, URZ ;  /* 0x0000003f3f3ff290 */ /* 0x000fe4000fffe03f */
[----:B------:R-:W-:Y:S01]  /*6f20*/  @!PT LDS RZ, [RZ] ;  /* 0x00000000fffff984 */ /* 0x000fe20000000800 */
[----:B------:R-:W-:Y:S01]  /*6f30*/  @!PT LDS RZ, [RZ] ;  /* 0x00000000fffff984 */ /* 0x000fe20000000800 */
[----:B------:R-:W-:Y:S01]  /*6f40*/  @!PT LDS RZ, [RZ] ;  /* 0x00000000fffff984 */ /* 0x000fe20000000800 */
[----:B-----5:R1:W-:Y:S01]  /*6f50*/  @P1 LDGSTS.E.BYPASS.LTC128B.128 [R8+0x14080], [R4.64], !P2 ;  /* 0x1408000004081fae */ /* 0x0203e2000d101d58 */
[----:B------:R-:W-:Y:S04]  /*6f60*/  @P1 IADD3 R0, P2, R18, UR14, RZ ;  /* 0x0000000e12001c10 */ /* 0x000fe8000ff5e0ff */
[----:B------:R-:W-:Y:S02]  /*6f70*/  @P1 IADD3.X R3, R17, UR4, RZ, P2, !PT ;  /* 0x0000000411031c10 */ /* 0x000fe400097fe4ff */
[C---:B-1----:R-:W-:Y:S04]  /*6f80*/  @P1 LEA R4, P2, R0.reuse, c[0x0][0x1c8], 0x1 ;  /* 0x0000720000041a11 */ /* 0x042fe800078408ff */
[----:B------:R-:W-:Y:S02]  /*6f90*/  @P1 LEA.HI.X R5, R0, c[0x0][0x1cc], R3, 0x1, P2 ;  /* 0x0000730000051a11 */ /* 0x000fe400010f0c03 */
[----:B------:R-:W-:Y:S03]  /*6fa0*/  @P1 IADD3 R0, P2, R16, UR14, RZ ;  /* 0x0000000e10001c10 */ /* 0x000fe6000ff5e0ff */
[----:B------:R1:W-:Y:S01]  /*6fb0*/  @P1 LDGSTS.E.BYPASS.LTC128B.128 [R8+0x15880], [R4.64], !P6 ;  /* 0x1588000004081fae */ /* 0x0003e2000f101d58 */
[----:B------:R-:W-:Y:S02]  /*6fc0*/  @P1 IADD3.X R3, R15, UR4, RZ, P2, !PT ;  /* 0x000000040f031c10 */ /* 0x000fe400097fe4ff */
[C---:B-1----:R-:W-:Y:S04]  /*6fd0*/  @P1 LEA R4, P2, R0.reuse, c[0x0][0x1c8], 0x1 ;  /* 0x0000720000041a11 */ /* 0x042fe800078408ff */
[----:B------:R-:W-:Y:S02]  /*6fe0*/  @P1 LEA.HI.X R5, R0, c[0x0][0x1cc], R3, 0x1, P2 ;  /* 0x0000730000051a11 */ /* 0x000fe400010f0c03 */
[----:B------:R-:W-:Y:S01]  /*6ff0*/  @P1 IADD3 R0, P2, R14, UR14, RZ ;  /* 0x0000000e0e001c10 */ /* 0x000fe2000ff5e0ff */
[----:B------:R-:W-:Y:S02]  /*7000*/  @UP0 UIADD3 UR14, UP1, UR8, UR14, URZ ;  /* 0x0000000e080e0290 */ /* 0x000fe4000ff3e03f */
[----:B------:R1:W-:Y:S01]  /*7010*/  @P1 LDGSTS.E.BYPASS.LTC128B.128 [R8+0x17080], [R4.64], !P5 ;  /* 0x1708000004081fae */ /* 0x0003e2000e901d58 */
[----:B------:R-:W-:Y:S01]  /*7020*/  @P1 IADD3.X R3, R171, UR4, RZ, P2, !PT ;  /* 0x00000004ab031c10 */ /* 0x000fe200097fe4ff */
[----:B------:R-:W-:Y:S01]  /*7030*/  @UP0 UIADD3.X UR4, UR6, UR4, URZ, UP1, !UPT ;  /* 0x0000000406040290 */ /* 0x000fe20008ffe43f */
[C---:B-1----:R-:W-:Y:S04]  /*7040*/  @P1 LEA R4, P2, R0.reuse, c[0x0][0x1c8], 0x1 ;  /* 0x0000720000041a11 */ /* 0x042fe800078408ff */
[----:B------:R-:W-:Y:S02]  /*7050*/  @P1 LEA.HI.X R5, R0, c[0x0][0x1cc], R3, 0x1, P2 ;  /* 0x0000730000051a11 */ /* 0x000fe400010f0c03 */
[----:B------:R-:W-:Y:S03]  /*7060*/  LOP3.LUT P2, RZ, R26, 0x1, RZ, 0xc0, !PT ;  /* 0x000000011aff7812 */ /* 0x000fe6000784c0ff */
[----:B------:R1:W-:Y:S01]  /*7070*/  @P1 LDGSTS.E.BYPASS.LTC128B.128 [R8+0x18880], [R4.64], !P4 ;  /* 0x1888000004081fae */ /* 0x0003e2000e101d58 */
        /* <DEDUP_REMOVED lines=18> */
[----:B------:R-:W-:Y:S05]  /*71a0*/  @P0 LEA.HI.X R5, R0, c[0x0][0x1cc], R3, 0x1, P1 ;  /* 0x0000730000050a11 */ /* 0x000fea00008f0c03 */
[----:B------:R1:W-:Y:S04]  /*71b0*/  @P0 LDGSTS.E.BYPASS.LTC128B.128 [R8+0x19880], [R4.64], !P4 ;  /* 0x1988000004080fae */ /* 0x0003e8000e101d58 */
.L_x_178:
[----:B--234-:R-:W2:Y:S01]  /*71c0*/  LDL R3, [R1+0x84] ;  /* 0x0000840001037983 */ /* 0x01cea20000100800 */
[----:B------:R-:W-:Y:S02]  /*71d0*/  UISETP.NE.AND UP1, UPT, UR18, URZ, UPT ;  /* 0x0000003f1200728c */ /* 0x000fe4000bf25270 */
[----:B------:R-:W-:Y:S01]  /*71e0*/  UIMAD UR4, UR13, -0x30, URZ ;  /* 0xffffffd00d0478a4 */ /* 0x000fe2000f8e023f */
[----:B------:R-:W3:Y:S01]  /*71f0*/  LDL R24, [R1+0x7c] ;  /* 0x00007c0001187983 */ /* 0x000ee20000100800 */
[----:B------:R-:W-:Y:S02]  /*7200*/  UISETP.NE.AND UP0, UPT, UR17, URZ, UPT ;  /* 0x0000003f1100728c */ /* 0x000fe4000bf05270 */
[----:B------:R-:W-:Y:S01]  /*7210*/  PLOP3.LUT P1, PT, PT, PT, UP1, 0x80, 0x0 ;  /* 0x000000000000781c */ /* 0x000fe20003f2f018 */
[----:B------:R-:W0:Y:S01]  /*7220*/  LDGDEPBAR ;  /* 0x00000000000079af */ /* 0x000e220000000000 */
[----:B------:R-:W-:Y:S11]  /*7230*/  PLOP3.LUT P0, PT, PT, PT, UP1, 0x80, 0x0 ;  /* 0x000000000000781c */ /* 0x000ff60003f0f018 */
[----:B--2---:R-:W-:Y:S04]  /*7240*/  @P1 IMAD.HI.U32 R0, R3, c[0x0][0x2c8], RZ ;  /* 0x0000b20003001a27 */ /* 0x004fe800078e00ff */
[----:B-1----:R-:W-:Y:S01]  /*7250*/  IMAD.MOV.U32 R5, RZ, RZ, R3 ;  /* 0x000000ffff057224 */ /* 0x002fe200078e0003 */
[----:B------:R-:W-:Y:S01]  /*7260*/  @P0 SHF.R.U32.HI R5, RZ, c[0x0][0x2cc], R0 ;  /* 0x0000b300ff050a19 */ /* 0x000fe20000011600 */
[----:B------:R-:W-:Y:S01]  /*7270*/  IMAD.U32 R0, RZ, RZ, UR4 ;  /* 0x00000004ff007e24 */ /* 0x000fe2000f8e00ff */
[----:B------:R-:W-:Y:S03]  /*7280*/  PLOP3.LUT P0, PT, PT, PT, UP0, 0x40, 0x0 ;  /* 0x000000000000781c */ /* 0x000fe60003f0e808 */
[----:B------:R-:W1:Y:S01]  /*7290*/  SHFL.IDX PT, R4, R5, RZ, 0x1c1f ;  /* 0x001c1fff05047589 */ /* 0x000e6200000e0000 */
[----:B---3--:R-:W-:Y:S04]  /*72a0*/  IADD3 R0, -R24, 0x1, R0 ;  /* 0x0000000118007810 */ /* 0x008fe80007ffe100 */
[----:B------:R-:W-:Y:S04]  /*72b0*/  IADD3 R0, R0, c[0x0][0x1d0], RZ ;  /* 0x0000740000007a10 */ /* 0x000fe80007ffe0ff */
[----:B------:R-:W-:Y:S04]  /*72c0*/  IADD3 R0, R0, -c[0x0][0x168], RZ ;  /* 0x80005a0000007a10 */ /* 0x000fe80007ffe0ff */
[C---:B------:R-:W-:Y:S02]  /*72d0*/  IADD3 R7, R0.reuse, c[0x0][0x328], RZ ;  /* 0x0000ca0000077a10 */ /* 0x040fe40007ffe0ff */
[----:B------:R-:W-:Y:S03]  /*72e0*/  IADD3 R6, R0, UR7, RZ ;  /* 0x0000000700067c10 */ /* 0x000fe6000fffe0ff */
[----:B-1----:R-:W-:Y:S02]  /*72f0*/  IMAD.IADD R3, R7, 0x1, R4 ;  /* 0x0000000107037824 */ /* 0x002fe400078e0204 */
[----:B------:R-:W-:Y:S01]  /*7300*/  IMAD.IADD R0, R4, 0x1, R6 ;  /* 0x0000000104007824 */ /* 0x000fe200078e0206 */
[----:B------:R-:W-:-:S05]  /*7310*/  @P0 BRA `(.L_x_179) ;  /* 0x0000019000000947 */ /* 0x000fca0003800000 */
[----:B------:R-:W-:Y:S01]  /*7320*/  IADD3 R4, R4, c[0x0][0x1d0], RZ ;  /* 0x0000740004047a10 */ /* 0x000fe20007ffe0ff */
[----:B------:R-:W-:Y:S03]  /*7330*/  BSSY B0, `(.L_x_180) ;  /* 0x0000012000007945 */ /* 0x000fe60003800000 */
[----:B------:R-:W-:Y:S04]  /*7340*/  IADD3 R4, R4, -c[0x0][0x168], RZ ;  /* 0x80005a0004047a10 */ /* 0x000fe80007ffe0ff */
[----:B------:R-:W-:Y:S11]  /*7350*/  ISETP.GT.AND P0, PT, R4, -0x1, PT ;  /* 0xffffffff0400780c */ /* 0x000ff60003f04270 */
[----:B------:R-:W-:Y:S02]  /*7360*/  @!UPT UIADD3 URZ, URZ, URZ, URZ ;  /* 0x0000003f3f3ff290 */ /* 0x000fe4000fffe03f */
[----:B------:R-:W-:-:S05]  /*7370*/  @P0 BRA `(.L_x_181) ;  /* 0x0000008000000947 */ /* 0x000fca0003800000 */
[----:B------:R-:W-:Y:S01]  /*7380*/  LOP3.LUT R4, RZ, R4, RZ, 0x33, !PT ;  /* 0x00000004ff047212 */ /* 0x000fe200078e33ff */
[----:B------:R-:W-:Y:S05]  /*7390*/  IMAD.MOV.U32 R8, RZ, RZ, c[0x0][0x32c] ;  /* 0x0000cb00ff087624 */ /* 0x000fea00078e00ff */
[----:B------:R-:W-:Y:S11]  /*73a0*/  ISETP.NE.AND P0, PT, R8, 0x1, PT ;  /* 0x000000010800780c */ /* 0x000ff60003f05270 */
[----:B------:R-:W-:Y:S02]  /*73b0*/  @!UPT UIADD3 URZ, URZ, URZ, URZ ;  /* 0x0000003f3f3ff290 */ /* 0x000fe4000fffe03f */
[----:B------:R-:W-:Y:S05]  /*73c0*/  @P0 IMAD.HI.U32 R8, R4, c[0x0][0x330], RZ ;  /* 0x0000cc0004080a27 */ /* 0x000fea00078e00ff */
[----:B------:R-:W-:Y:S04]  /*73d0*/  @P0 SHF.R.U32.HI R4, RZ, c[0x0][0x334], R8 ;  /* 0x0000cd00ff040a19 */ /* 0x000fe80000011608 */
[----:B------:R-:W-:Y:S01]  /*73e0*/  LOP3.LUT R4, RZ, R4, RZ, 0x33, !PT ;  /* 0x00000004ff047212 */ /* 0x000fe200078e33ff */
[----:B------:R-:W-:-:S05]  /*73f0*/  BRA `(.L_x_182) ;  /* 0x0000005000007947 */ /* 0x000fca0003800000 */
.L_x_181:
[----:B------:R-:W-:Y:S04]  /*7400*/  MOV R8, c[0x0][0x32c] ;  /* 0x0000cb0000087a02 */ /* 0x000fe80000000f00 */
[----:B------:R-:W-:Y:S11]  /*7410*/  ISETP.NE.AND P0, PT, R8, 0x1, PT ;  /* 0x000000010800780c */ /* 0x000ff60003f05270 */
[----:B------:R-:W-:Y:S02]  /*7420*/  @!UPT UIADD3 URZ, URZ, URZ, URZ ;  /* 0x0000003f3f3ff290 */ /* 0x000fe4000fffe03f */
[----:B------:R-:W-:Y:S05]  /*7430*/  @P0 IMAD.HI.U32 R8, R4, c[0x0][0x330], RZ ;  /* 0x0000cc0004080a27 */ /* 0x000fea00078e00ff */
[----:B------:R-:W-:Y:S02]  /*7440*/  @P0 SHF.R.U32.HI R4, RZ, c[0x0][0x334], R8 ;  /* 0x0000cd00ff040a19 */ /* 0x000fe40000011608 */
.L_x_182:
[----:B------:R-:W-:Y:S05]  /*7450*/  BSYNC B0 ;  /* 0x0000000000007941 */ /* 0x000fea0003800000 */
.L_x_180:
[----:B------:R-:W-:Y:S05]  /*7460*/  IADD3 R8, -R24, UR4, RZ ;  /* 0x0000000418087c10 */ /* 0x000fea000fffe1ff */
[----:B------:R-:W-:Y:S05]  /*7470*/  IMAD R4, R4, c[0x0][0x32c], R8 ;  /* 0x0000cb0004047a24 */ /* 0x000fea00078e0208 */
[----:B------:R-:W-:Y:S02]  /*7480*/  IMNMX R0, R0, R4, !PT ;  /* 0x0000000400007217 */ /* 0x000fe40007800200 */
[----:B------:R-:W-:Y:S04]  /*7490*/  IADD3 R4, R4, c[0x0][0x32c], RZ ;  /* 0x0000cb0004047a10 */ /* 0x000fe80007ffe0ff */
[----:B------:R-:W-:Y:S02]  /*74a0*/  IMNMX R3, R3, R4, PT ;  /* 0x0000000403037217 */ /* 0x000fe40003800200 */
.L_x_179:
[----:B------:R-:W-:Y:S01]  /*74b0*/  UISETP.GE.AND UP1, UPT, UR4, 0x1, UPT ;  /* 0x000000010400788c */ /* 0x000fe2000bf26270 */
[----:B------:R-:W1:Y:S01]  /*74c0*/  SHFL.IDX PT, R5, R5, 0x1, 0x1c1f ;  /* 0x003c1f0005057f89 */ /* 0x000e6200000e0000 */
[----:B------:R-:W-:Y:S02]  /*74d0*/  UISETP.GE.AND UP0, UPT, UR4, 0x2, UPT ;  /* 0x000000020400788c */ /* 0x000fe4000bf06270 */
[----:B------:R-:W-:Y:S02]  /*74e0*/  UP2UR UR15, UPR, URZ, 0x2 ;  /* 0x000000023f0f7883 */ /* 0x000fe40008000000 */
        /* <DEDUP_REMOVED lines=15> */
[----:B------:R-:W-:Y:S01]  /*75e0*/  UISETP.GE.AND UP3, UPT, UR4, 0x21, UPT ;  /* 0x000000210400788c */ /* 0x000fe2000bf66270 */
[----:B------:R-:W-:Y:S01]  /*75f0*/  FSEL R18, R173, -INF , !P0 ;  /* 0xff800000ad127808 */ /* 0x000fe20004000000 */
[----:B------:R-:W-:Y:S01]  /*7600*/  UISETP.GE.AND UP2, UPT, UR4, 0x22, UPT ;  /* 0x000000220400788c */ /* 0x000fe2000bf46270 */
[----:B------:R-:W-:Y:S01]  /*7610*/  PLOP3.LUT P0, PT, PT, PT, UP0, 0x40, 0x0 ;  /* 0x000000000000781c */ /* 0x000fe20003f0e808 */
[----:B------:R-:W-:Y:S01]  /*7620*/  UISETP.GE.AND UP0, UPT, UR4, 0x11, UPT ;  /* 0x000000110400788c */ /* 0x000fe2000bf06270 */
[C---:B------:R-:W-:Y:S01]  /*7630*/  ISETP.GT.AND P1, PT, R0.reuse, 0x8, P1 ;  /* 0x000000080000780c */ /* 0x040fe20000f24270 */
[----:B------:R-:W-:Y:S01]  /*7640*/  UP2UR UR11, UPR, URZ, 0x2 ;  /* 0x000000023f0b7883 */ /* 0x000fe20008000000 */
[----:B------:R-:W-:Y:S01]  /*7650*/  ISETP.GT.AND P0, PT, R0, 0x9, P0 ;  /* 0x000000090000780c */ /* 0x000fe20000704270 */
[----:B------:R-:W-:Y:S01]  /*7660*/  UP2UR UR5, UPR, URZ, 0x1 ;  /* 0x000000013f057883 */ /* 0x000fe20008000000 */
[C---:B------:R-:W-:Y:S01]  /*7670*/  ISETP.LT.OR P1, PT, R3.reuse, 0x9, P1 ;  /* 0x000000090300780c */ /* 0x040fe20000f21670 */
[----:B------:R-:W-:Y:S01]  /*7680*/  UISETP.GE.AND UP1, UPT, UR4, 0x29, UPT ;  /* 0x000000290400788c */ /* 0x000fe2000bf26270 */
[----:B------:R-:W-:Y:S01]  /*7690*/  ISETP.LT.OR P0, PT, R3, 0xa, P0 ;  /* 0x0000000a0300780c */ /* 0x000fe20000701670 */
[----:B------:R-:W-:Y:S01]  /*76a0*/  UP2UR UR16, UPR, URZ, 0x40 ;  /* 0x000000403f107883 */ /* 0x000fe20008000000 */
[----:B------:R-:W-:Y:S01]  /*76b0*/  FSEL R17, R172, -INF , !P1 ;  /* 0xff800000ac117808 */ /* 0x000fe20004800000 */
[--C-:B-1----:R-:W-:Y:S01]  /*76c0*/  IMAD.IADD R4, R7, 0x1, R5.reuse ;  /* 0x0000000107047824 */ /* 0x102fe200078e0205 */
[----:B------:R-:W-:Y:S01]  /*76d0*/  PLOP3.LUT P1, PT, PT, PT, UP0, 0x40, 0x0 ;  /* 0x000000000000781c */ /* 0x000fe20003f2e808 */
[----:B------:R-:W-:Y:S01]  /*76e0*/  UISETP.GE.AND UP0, UPT, UR4, 0x2a, UPT ;  /* 0x0000002a0400788c */ /* 0x000fe2000bf06270 */
[----:B------:R-:W-:Y:S02]  /*76f0*/  FSEL R16, R168, -INF , !P0 ;  /* 0xff800000a8107808 */ /* 0x000fe40004000000 */
[----:B------:R-:W-:Y:S01]  /*7700*/  PLOP3.LUT P0, PT, PT, PT, UP6, 0x40, 0x0 ;  /* 0x000000000000781c */ /* 0x000fe20003f0e868 */
[----:B------:R-:W-:Y:S01]  /*7710*/  UISETP.NE.AND UP6, UPT, UR17, URZ, UPT ;  /* 0x0000003f1100728c */ /* 0x000fe2000bfc5270 */
[C---:B------:R-:W-:Y:S02]  /*7720*/  ISETP.GT.AND P1, PT, R0.reuse, 0x10, P1 ;  /* 0x000000100000780c */ /* 0x040fe40000f24270 */
[----:B------:R-:W-:Y:S02]  /*7730*/  ISETP.GT.AND P0, PT, R0, 0x11, P0 ;  /* 0x000000110000780c */ /* 0x000fe40000704270 */
[C---:B------:R-:W-:Y:S02]  /*7740*/  ISETP.LT.OR P1, PT, R3.reuse, 0x11, P1 ;  /* 0x000000110300780c */ /* 0x040fe40000f21670 */
[----:B------:R-:W-:Y:S02]  /*7750*/  ISETP.LT.OR P0, PT, R3, 0x12, P0 ;  /* 0x000000120300780c */ /* 0x000fe40000701670 */
[----:B------:R-:W-:Y:S02]  /*7760*/  FSEL R15, R133, -INF , !P1 ;  /* 0xff800000850f7808 */ /* 0x000fe40004800000 */
[----:B------:R-:W-:Y:S02]  /*7770*/  PLOP3.LUT P1, PT, PT, PT, UP5, 0x40, 0x0 ;  /* 0x000000000000781c */ /* 0x000fe40003f2e858 */
[----:B------:R-:W-:Y:S02]  /*7780*/  FSEL R14, R132, -INF , !P0 ;  /* 0xff800000840e7808 */ /* 0x000fe40004000000 */
[----:B------:R-:W-:Y:S02]  /*7790*/  PLOP3.LUT P0, PT, PT, PT, UP4, 0x40, 0x0 ;  /* 0x000000000000781c */ /* 0x000fe40003f0e848 */
        /* <DEDUP_REMOVED lines=19> */
[----:B------:R-:W-:Y:S01]  /*78d0*/  ISETP.LT.OR P1, PT, R3, 0x2a, P0 ;  /* 0x0000002a0300780c */ /* 0x000fe20000721670 */
[----:B------:R-:W-:Y:S01]  /*78e0*/  IMAD.IADD R3, R6, 0x1, R5 ;  /* 0x0000000106037824 */ /* 0x000fe200078e0205 */
[----:B------:R-:W-:Y:S01]  /*78f0*/  PLOP3.LUT P0, PT, PT, PT, UP6, 0x40, 0x0 ;  /* 0x000000000000781c */ /* 0x000fe20003f0e868 */
[----:B------:R-:W-:Y:S01]  /*7900*/  UISETP.NE.AND UP6, UPT, UR16, URZ, UPT ;  /* 0x0000003f1000728c */ /* 0x000fe2000bfc5270 */
[----:B------:R-:W-:Y:S02]  /*7910*/  FSEL R9, R9, -INF , !P2 ;  /* 0xff80000009097808 */ /* 0x000fe40005000000 */
[----:B------:R-:W-:Y:S09]  /*7920*/  FSEL R6, R19, -INF , !P1 ;  /* 0xff80000013067808 */ /* 0x000ff20004800000 */
        /* <DEDUP_REMOVED lines=15> */
.L_x_185:
[----:B------:R-:W-:Y:S04]  /*7a20*/  MOV R5, c[0x0][0x32c] ;  /* 0x0000cb0000057a02 */ /* 0x000fe80000000f00 */
[----:B------:R-:W-:Y:S11]  /*7a30*/  ISETP.NE.AND P0, PT, R5, 0x1, PT ;  /* 0x000000010500780c */ /* 0x000ff60003f05270 */
[----:B------:R-:W-:Y:S02]  /*7a40*/  @!UPT UIADD3 URZ, URZ, URZ, URZ ;  /* 0x0000003f3f3ff290 */ /* 0x000fe4000fffe03f */
[----:B------:R-:W-:Y:S05]  /*7a50*/  @P0 IMAD.HI.U32 R5, R0, c[0x0][0x330], RZ ;  /* 0x0000cc0000050a27 */ /* 0x000fea00078e00ff */
[----:B------:R-:W-:Y:S02]  /*7a60*/  @P0 SHF.R.U32.HI R0, RZ, c[0x0][0x334], R5 ;  /* 0x0000cd00ff000a19 */ /* 0x000fe40000011605 */
.L_x_186:
[----:B------:R-:W-:Y:S05]  /*7a70*/  BSYNC B0 ;  /* 0x0000000000007941 */ /* 0x000fea0003800000 */
.L_x_184:
[----:B------:R-:W-:Y:S05]  /*7a80*/  IADD3 R5, -R24, UR4, RZ ;  /* 0x0000000418057c10 */ /* 0x000fea000fffe1ff */
[----:B------:R-:W-:Y:S05]  /*7a90*/  IMAD R0, R0, c[0x0][0x32c], R5 ;  /* 0x0000cb0000007a24 */ /* 0x000fea00078e0205 */
[----:B------:R-:W-:Y:S02]  /*7aa0*/  IMNMX R3, R3, R0, !PT ;  /* 0x0000000003037217 */ /* 0x000fe40007800200 */
[----:B------:R-:W-:Y:S04]  /*7ab0*/  IADD3 R0, R0, c[0x0][0x32c], RZ ;  /* 0x0000cb0000007a10 */ /* 0x000fe80007ffe0ff */
[----:B------:R-:W-:Y:S02]  /*7ac0*/  IMNMX R4, R4, R0, PT ;  /* 0x0000000004047217 */ /* 0x000fe40003800200 */
.L_x_183:
[----:B------:R-:W2:Y:S01]  /*7ad0*/  LDL.LU R5, [R1+0x8] ;  /* 0x0000080001057983 */ /* 0x000ea20000300800 */
[----:B------:R-:W-:Y:S01]  /*7ae0*/  FMNMX.FTZ R133, R8, R2, !PT ;  /* 0x0000000208857209 */ /* 0x000fe20007810000 */
[----:B------:R-:W-:Y:S02]  /*7af0*/  UP2UR UR4, UPR, URZ, 0x10 ;  /* 0x000000103f047883 */ /* 0x000fe40008000000 */
[----:B------:R-:W-:Y:S01]  /*7b00*/  UISETP.NE.AND UP4, UPT, UR15, URZ, UPT ;  /* 0x0000003f0f00728c */ /* 0x000fe2000bf85270 */
[----:B------:R-:W-:Y:S01]  /*7b10*/  FMNMX.FTZ R133, R18, R133, !PT ;  /* 0x0000008512857209 */ /* 0x000fe20007810000 */
[----:B------:R-:W-:Y:S02]  /*7b20*/  UP2UR UR15, UPR, URZ, 0x8 ;  /* 0x000000083f0f7883 */ /* 0x000fe40008000000 */
[----:B------:R-:W-:Y:S01]  /*7b30*/  UISETP.NE.AND UP3, UPT, UR14, URZ, UPT ;  /* 0x0000003f0e00728c */ /* 0x000fe2000bf65270 */
[----:B------:R-:W-:Y:S01]  /*7b40*/  FMNMX.FTZ R133, R17, R133, !PT ;  /* 0x0000008511857209 */ /* 0x000fe20007810000 */
[----:B------:R-:W-:Y:S02]  /*7b50*/  UP2UR UR14, UPR, URZ, 0x4 ;  /* 0x000000043f0e7883 */ /* 0x000fe40008000000 */
[----:B------:R-:W-:Y:S01]  /*7b60*/  UISETP.NE.AND UP2, UPT, UR11, URZ, UPT ;  /* 0x0000003f0b00728c */ /* 0x000fe2000bf45270 */
[----:B------:R-:W-:Y:S01]  /*7b70*/  FMNMX.FTZ R133, R16, R133, !PT ;  /* 0x0000008510857209 */ /* 0x000fe20007810000 */
[----:B------:R-:W-:Y:S01]  /*7b80*/  UP2UR UR11, UPR, URZ, 0x2 ;  /* 0x000000023f0b7883 */ /* 0x000fe20008000000 */
[----:B------:R-:W-:Y:S01]  /*7b90*/  PLOP3.LUT P2, PT, PT, PT, UP3, 0x40, 0x0 ;  /* 0x000000000000781c */ /* 0x000fe20003f4e838 */
[----:B------:R-:W-:Y:S01]  /*7ba0*/  UISETP.NE.AND UP1, UPT, UR10, URZ, UPT ;  /* 0x0000003f0a00728c */ /* 0x000fe2000bf25270 */
[----:B------:R-:W-:Y:S01]  /*7bb0*/  FMNMX.FTZ R133, R15, R133, !PT ;  /* 0x000000850f857209 */ /* 0x000fe20007810000 */
[----:B------:R-:W-:Y:S01]  /*7bc0*/  UP2UR UR10, UPR, URZ, 0x1 ;  /* 0x000000013f0a7883 */ /* 0x000fe20008000000 */
[----:B------:R-:W-:Y:S01]  /*7bd0*/  PLOP3.LUT P1, PT, PT, PT, UP2, 0x40, 0x0 ;  /* 0x000000000000781c */ /* 0x000fe20003f2e828 */
[----:B------:R-:W-:Y:S01]  /*7be0*/  UISETP.NE.AND UP0, UPT, UR5, URZ, UPT ;  /* 0x0000003f0500728c */ /* 0x000fe2000bf05270 */
[----:B------:R-:W-:Y:S01]  /*7bf0*/  FMNMX.FTZ R133, R14, R133, !PT ;  /* 0x000000850e857209 */ /* 0x000fe20007810000 */
[----:B------:R-:W-:Y:S02]  /*7c00*/  UISETP.NE.AND UP3, UPT, UR15, URZ, UPT ;  /* 0x0000003f0f00728c */ /* 0x000fe4000bf65270 */
[----:B------:R-:W-:Y:S01]  /*7c10*/  UISETP.NE.AND UP2, UPT, UR14, URZ, UPT ;  /* 0x0000003f0e00728c */ /* 0x000fe2000bf45270 */
[----:B------:R-:W-:Y:S04]  /*7c20*/  FMNMX.FTZ R133, R13, R133, !PT ;  /* 0x000000850d857209 */ /* 0x000fe80007810000 */
[----:B------:R-:W-:Y:S04]  /*7c30*/  FMNMX.FTZ R133, R12, R133, !PT ;  /* 0x000000850c857209 */ /* 0x000fe80007810000 */
[----:B------:R-:W-:Y:S04]  /*7c40*/  FMNMX.FTZ R133, R11, R133, !PT ;  /* 0x000000850b857209 */ /* 0x000fe80007810000 */
[----:B------:R-:W-:Y:S04]  /*7c50*/  FMNMX.FTZ R133, R10, R133, !PT ;  /* 0x000000850a857209 */ /* 0x000fe80007810000 */
[----:B------:R-:W-:Y:S04]  /*7c60*/  FMNMX.FTZ R133, R9, R133, !PT ;  /* 0x0000008509857209 */ /* 0x000fe80007810000 */
[----:B------:R-:W-:Y:S05]  /*7c70*/  FMNMX.FTZ R133, R6, R133, !PT ;  /* 0x0000008506857209 */ /* 0x000fea0007810000 */
[----:B------:R-:W1:Y:S02]  /*7c80*/  SHFL.BFLY PT, R0, R133, 0x2, 0x1f ;  /* 0x0c401f0085007f89 */ /* 0x000e6400000e0000 */
[----:B-1----:R-:W-:Y:S06]  /*7c90*/  FMNMX.FTZ R133, R133, R0, !PT ;  /* 0x0000000085857209 */ /* 0x002fec0007810000 */
[----:B------:R-:W1:Y:S02]  /*7ca0*/  SHFL.BFLY PT, R0, R133, 0x1, 0x1f ;  /* 0x0c201f0085007f89 */ /* 0x000e6400000e0000 */
[----:B-1----:R-:W-:Y:S04]  /*7cb0*/  FMNMX.FTZ R133, R133, R0, !PT ;  /* 0x0000000085857209 */ /* 0x002fe80007810000 */
[C---:B------:R-:W-:Y:S04]  /*7cc0*/  FSETP.NEU.FTZ.AND P0, PT, R133.reuse, -INF , PT ;  /* 0xff8000008500780b */ /* 0x040fe80003f1d000 */
[C---:B------:R-:W-:Y:S05]  /*7cd0*/  FSEL R0, R133.reuse, RZ, P0 ;  /* 0x000000ff85007208 */ /* 0x040fea0000000000 */
[----:B------:R-:W-:Y:S02]  /*7ce0*/  FADD.FTZ R0, -R0, R2 ;  /* 0x0000000200007221 */ /* 0x000fe40000010100 */
[----:B------:R-:W-:Y:S02]  /*7cf0*/  FMUL.FTZ R2, R133, c[0x0][0x2d0] ;  /* 0x0000b40085027a20 */ /* 0x000fe40000410000 */
[----:B------:R-:W-:Y:S03]  /*7d00*/  FMUL.FTZ R0, R0, c[0x0][0x2d0] ;  /* 0x0000b40000007a20 */ /* 0x000fe60000410000 */
[----:B------:R-:W-:Y:S02]  /*7d10*/  FSEL R2, R2, RZ, P0 ;  /* 0x000000ff02027208 */ /* 0x000fe40000000000 */
[----:B------:R-:W-:Y:S01]  /*7d20*/  PLOP3.LUT P0, PT, PT, PT, UP4, 0x40, 0x0 ;  /* 0x000000000000781c */ /* 0x000fe20003f0e848 */
[----:B------:R-:W-:Y:S02]  /*7d30*/  UISETP.NE.AND UP4, UPT, UR4, URZ, UPT ;  /* 0x0000003f0400728c */ /* 0x000fe4000bf85270 */
[--C-:B------:R-:W-:Y:S01]  /*7d40*/  FFMA.FTZ R26, R6, c[0x0][0x2d0], -R2.reuse ;  /* 0x0000b400061a7a23 */ /* 0x100fe20000010802 */
[----:B------:R-:W-:Y:S01]  /*7d50*/  ISETP.GT.AND P0, PT, R3, RZ, P0 ;  /* 0x000000ff0300720c */ /* 0x000fe20000704270 */
[--C-:B------:R-:W-:Y:S02]  /*7d60*/  FFMA.FTZ R24, R10, c[0x0][0x2d0], -R2.reuse ;  /* 0x0000b4000a187a23 */ /* 0x100fe40000010802 */
[--C-:B------:R-:W-:Y:S01]  /*7d70*/  FFMA.FTZ R27, R13, c[0x0][0x2d0], -R2.reuse ;  /* 0x0000b4000d1b7a23 */ /* 0x100fe20000010802 */
[----:B------:R-:W-:Y:S01]  /*7d80*/  ISETP.LT.OR P0, PT, R4, 0x1, P0 ;  /* 0x000000010400780c */ /* 0x000fe20000701670 */
[--C-:B------:R-:W-:Y:S02]  /*7d90*/  FFMA.FTZ R19, R11, c[0x0][0x2d0], -R2.reuse ;  /* 0x0000b4000b137a23 */ /* 0x100fe40000010802 */
[--C-:B------:R-:W-:Y:S02]  /*7da0*/  FFMA.FTZ R25, R9, c[0x0][0x2d0], -R2.reuse ;  /* 0x0000b40009197a23 */ /* 0x100fe40000010802 */
[--C-:B------:R-:W-:Y:S02]  /*7db0*/  FFMA.FTZ R8, R8, c[0x0][0x2d0], -R2.reuse ;  /* 0x0000b40008087a23 */ /* 0x100fe40000010802 */
[--C-:B------:R-:W-:Y:S02]  /*7dc0*/  FFMA.FTZ R18, R18, c[0x0][0x2d0], -R2.reuse ;  /* 0x0000b40012127a23 */ /* 0x100fe40000010802 */
[--C-:B------:R-:W-:Y:S02]  /*7dd0*/  FFMA.FTZ R17, R17, c[0x0][0x2d0], -R2.reuse ;  /* 0x0000b40011117a23 */ /* 0x100fe40000010802 */
[--C-:B------:R-:W-:Y:S01]  /*7de0*/  FFMA.FTZ R16, R16, c[0x0][0x2d0], -R2.reuse ;  /* 0x0000b40010107a23 */ /* 0x100fe20000010802 */
[----:B------:R-:W-:Y:S01]  /*7df0*/  MUFU.EX2 R8, R8 ;  /* 0x0000000800087308 */ /* 0x000fe20000000800 */
[--C-:B------:R-:W-:Y:S02]  /*7e00*/  FFMA.FTZ R15, R15, c[0x0][0x2d0], -R2.reuse ;  /* 0x0000b4000f0f7a23 */ /* 0x100fe40000010802 */
[--C-:B------:R-:W-:Y:S02]  /*7e10*/  FFMA.FTZ R14, R14, c[0x0][0x2d0], -R2.reuse ;  /* 0x0000b4000e0e7a23 */ /* 0x100fe40000010802 */
[----:B------:R-:W-:Y:S05]  /*7e20*/  FFMA.FTZ R174, R12, c[0x0][0x2d0], -R2 ;  /* 0x0000b4000cae7a23 */ /* 0x000fea0000010802 */
[----:B------:R-:W1:Y:S10]  /*7e30*/  MUFU.EX2 R2, R0 ;  /* 0x0000000000027308 */ /* 0x000e740000000800 */
[----:B------:R-:W3:Y:S10]  /*7e40*/  MUFU.EX2 R18, R18 ;  /* 0x0000001200127308 */ /* 0x000ef40000000800 */
[----:B------:R-:W-:Y:S01]  /*7e50*/  MUFU.EX2 R17, R17 ;  /* 0x0000001100117308 */ /* 0x000fe20000000800 */
[C---:B-1----:R-:W-:Y:S01]  /*7e60*/  FMUL.FTZ R9, R2.reuse, R153 ;  /* 0x0000009902097220 */ /* 0x042fe20000410000 */
[----:B------:R-:W-:Y:S01]  /*7e70*/  MOV R153, R25 ;  /* 0x0000001900997202 */ /* 0x000fe20000000f00 */
[C---:B------:R-:W-:Y:S02]  /*7e80*/  FMUL.FTZ R25, R2.reuse, R137 ;  /* 0x0000008902197220 */ /* 0x040fe40000410000 */
[C---:B------:R-:W-:Y:S01]  /*7e90*/  FMUL.FTZ R12, R2.reuse, R148 ;  /* 0x00000094020c7220 */ /* 0x040fe20000410000 */
[----:B------:R-:W-:Y:S04]  /*7ea0*/  MOV R148, R15 ;  /* 0x0000000f00947202 */ /* 0x000fe80000000f00 */
[----:B------:R-:W1:Y:S01]  /*7eb0*/  MUFU.EX2 R16, R16 ;  /* 0x0000001000107308 */ /* 0x000e620000000800 */
[C---:B------:R-:W-:Y:S02]  /*7ec0*/  FMUL.FTZ R13, R2.reuse, R149 ;  /* 0x00000095020d7220 */ /* 0x040fe40000410000 */
[----:B------:R-:W-:Y:S01]  /*7ed0*/  FMUL.FTZ R28, R2, R28 ;  /* 0x0000001c021c7220 */ /* 0x000fe20000410000 */
[----:B---3--:R-:W-:Y:S01]  /*7ee0*/  F2FP.BF16.PACK_AB R168, R18, R8 ;  /* 0x0000000812a8723e */ /* 0x008fe200000010ff */
[C---:B------:R-:W-:Y:S02]  /*7ef0*/  FMUL.FTZ R29, R2.reuse, R29 ;  /* 0x0000001d021d7220 */ /* 0x040fe40000410000 */
[C---:B------:R-:W-:Y:S02]  /*7f00*/  FMUL.FTZ R32, R2.reuse, R32 ;  /* 0x0000002002207220 */ /* 0x040fe40000410000 */
[C---:B------:R-:W-:Y:S01]  /*7f10*/  FMUL.FTZ R33, R2.reuse, R33 ;  /* 0x0000002102217220 */ /* 0x040fe20000410000 */
[----:B------:R-:W-:Y:S01]  /*7f20*/  MUFU.EX2 R153, R153 ;  /* 0x0000009900997308 */ /* 0x000fe20000000800 */
        /* <DEDUP_REMOVED lines=47> */
[----:B------:R-:W-:Y:S01]  /*8220*/  FMUL.FTZ R129, R2, R129 ;  /* 0x0000008102817220 */ /* 0x000fe20000410000 */
[----:B--2---:R-:W-:Y:S02]  /*8230*/  FSEL R6, R5, -INF , !P0 ;  /* 0xff80000005067808 */ /* 0x004fe40004000000 */
[----:B------:R-:W2:Y:S01]  /*8240*/  LDL.LU R5, [R1+0x20] ;  /* 0x0000200001057983 */ /* 0x000ea20000300800 */
[----:B------:R-:W-:Y:S02]  /*8250*/  ISETP.GT.AND P0, PT, R3, 0x1, P2 ;  /* 0x000000010300780c */ /* 0x000fe40001704270 */
[----:B------:R-:W-:Y:S01]  /*8260*/  PLOP3.LUT P2, PT, PT, PT, UP1, 0x40, 0x0 ;  /* 0x000000000000781c */ /* 0x000fe20003f4e818 */
[----:B------:R-:W-:Y:S01]  /*8270*/  UISETP.NE.AND UP1, UPT, UR11, URZ, UPT ;  /* 0x0000003f0b00728c */ /* 0x000fe2000bf25270 */
[C---:B------:R-:W-:Y:S04]  /*8280*/  ISETP.LT.OR P0, PT, R4.reuse, 0x2, P0 ;  /* 0x000000020400780c */ /* 0x040fe80000701670 */
[----:B------:R-:W-:Y:S02]  /*8290*/  FSEL R7, R179, -INF , !P0 ;  /* 0xff800000b3077808 */ /* 0x000fe40004000000 */
[C---:B------:R-:W-:Y:S02]  /*82a0*/  ISETP.GT.AND P0, PT, R3.reuse, 0x8, P1 ;  /* 0x000000080300780c */ /* 0x040fe40000f04270 */
[----:B------:R-:W-:Y:S01]  /*82b0*/  PLOP3.LUT P1, PT, PT, PT, UP0, 0x40, 0x0 ;  /* 0x000000000000781c */ /* 0x000fe20003f2e808 */
[----:B------:R-:W-:Y:S01]  /*82c0*/  UISETP.NE.AND UP0, UPT, UR10, URZ, UPT ;  /* 0x0000003f0a00728c */ /* 0x000fe2000bf05270 */
[----:B------:R-:W-:Y:S04]  /*82d0*/  ISETP.LT.OR P0, PT, R4, 0x9, P0 ;  /* 0x000000090400780c */ /* 0x000fe80000701670 */
[----:B------:R-:W-:Y:S02]  /*82e0*/  FSEL R10, R178, -INF , !P0 ;  /* 0xff800000b20a7808 */ /* 0x000fe40004000000 */
[----:B------:R-:W-:Y:S02]  /*82f0*/  ISETP.GT.AND P0, PT, R3, 0x9, P2 ;  /* 0x000000090300780c */ /* 0x000fe40001704270 */
[----:B------:R-:W-:Y:S02]  /*8300*/  PLOP3.LUT P2, PT, PT, PT, UP6, 0x40, 0x0 ;  /* 0x000000000000781c */ /* 0x000fe40003f4e868 */
[C---:B------:R-:W-:Y:S04]  /*8310*/  ISETP.LT.OR P0, PT, R4.reuse, 0xa, P0 ;  /* 0x0000000a0400780c */ /* 0x040fe80000701670 */
[----:B------:R-:W-:Y:S02]  /*8320*/  FSEL R171, R177, -INF , !P0 ;  /* 0xff800000b1ab7808 */ /* 0x000fe40004000000 */
[C---:B------:R-:W-:Y:S02]  /*8330*/  ISETP.GT.AND P0, PT, R3.reuse, 0x10, P1 ;  /* 0x000000100300780c */ /* 0x040fe40000f04270 */
[----:B------:R-:W-:Y:S02]  /*8340*/  PLOP3.LUT P1, PT, PT, PT, UP5, 0x40, 0x0 ;  /* 0x000000000000781c */ /* 0x000fe40003f2e858 */
[----:B------:R-:W-:Y:S02]  /*8350*/  ISETP.LT.OR P0, PT, R4, 0x11, P0 ;  /* 0x000000110400780c */ /* 0x000fe40000701670 */
[C---:B------:R-:W-:Y:S02]  /*8360*/  ISETP.GT.AND P1, PT, R3.reuse, 0x18, P1 ;  /* 0x000000180300780c */ /* 0x040fe40000f24270 */
[----:B------:R-:W-:Y:S02]  /*8370*/  FSEL R176, R176, -INF , !P0 ;  /* 0xff800000b0b07808 */ /* 0x000fe40004000000 */
[----:B------:R-:W-:Y:S02]  /*8380*/  ISETP.LT.OR P1, PT, R4, 0x19, P1 ;  /* 0x000000190400780c */ /* 0x000fe40000f21670 */
[C---:B------:R-:W-:Y:S02]  /*8390*/  ISETP.GT.AND P0, PT, R3.reuse, 0x11, P2 ;  /* 0x000000110300780c */ /* 0x040fe40001704270 */
[----:B------:R-:W-:Y:S02]  /*83a0*/  FSEL R172, R170, -INF , !P1 ;  /* 0xff800000aaac7808 */ /* 0x000fe40004800000 */
[----:B------:R-:W-:Y:S02]  /*83b0*/  PLOP3.LUT P1, PT, PT, PT, UP3, 0x40, 0x0 ;  /* 0x000000000000781c */ /* 0x000fe40003f2e838 */
[C---:B------:R-:W-:Y:S02]  /*83c0*/  ISETP.LT.OR P0, PT, R4.reuse, 0x12, P0 ;  /* 0x000000120400780c */ /* 0x040fe40000701670 */
[----:B------:R-:W-:Y:S02]  /*83d0*/  ISETP.GT.AND P1, PT, R3, 0x20, P1 ;  /* 0x000000200300780c */ /* 0x000fe40000f24270 */
[----:B------:R-:W-:Y:S02]  /*83e0*/  FSEL R175, R175, -INF , !P0 ;  /* 0xff800000afaf7808 */ /* 0x000fe40004000000 */
[----:B------:R-:W-:Y:S02]  /*83f0*/  ISETP.LT.OR P1, PT, R4, 0x21, P1 ;  /* 0x000000210400780c */ /* 0x000fe40000f21670 */
[----:B------:R-:W-:Y:S02]  /*8400*/  PLOP3.LUT P0, PT, PT, PT, UP4, 0x40, 0x0 ;  /* 0x000000000000781c */ /* 0x000fe40003f0e848 */
[----:B------:R-:W-:Y:S01]  /*8410*/  FSEL R178, R21, -INF , !P1 ;  /* 0xff80000015b27808 */ /* 0x000fe20004800000 */
[----:B------:R-:W-:Y:S01]  /*8420*/  FMUL.FTZ R21, R2, R141 ;  /* 0x0000008d02157220 */ /* 0x000fe20000410000 */
[C---:B------:R-:W-:Y:S01]  /*8430*/  ISETP.GT.AND P0, PT, R3.reuse, 0x19, P0 ;  /* 0x000000190300780c */ /* 0x040fe20000704270 */
[----:B------:R-:W3:Y:S01]  /*8440*/  LDL.LU R141, [R1+0x24] ;  /* 0x00002400018d7983 */ /* 0x000ee20000300800 */
[----:B------:R-:W-:Y:S02]  /*8450*/  PLOP3.LUT P1, PT, PT, PT, UP1, 0x40, 0x0 ;  /* 0x000000000000781c */ /* 0x000fe40003f2e818 */
[C---:B------:R-:W-:Y:S02]  /*8460*/  ISETP.LT.OR P0, PT, R4.reuse, 0x1a, P0 ;  /* 0x0000001a0400780c */ /* 0x040fe40000701670 */
[----:B------:R-:W-:Y:S02]  /*8470*/  ISETP.GT.AND P1, PT, R3, 0x28, P1 ;  /* 0x000000280300780c */ /* 0x000fe40000f24270 */
[----:B------:R-:W-:Y:S02]  /*8480*/  FSEL R173, R169, -INF , !P0 ;  /* 0xff800000a9ad7808 */ /* 0x000fe40004000000 */
[----:B------:R-:W-:Y:S02]  /*8490*/  PLOP3.LUT P0, PT, PT, PT, UP2, 0x40, 0x0 ;  /* 0x000000000000781c */ /* 0x000fe40003f0e828 */
[C---:B------:R-:W-:Y:S02]  /*84a0*/  ISETP.LT.OR P1, PT, R4.reuse, 0x29, P1 ;  /* 0x000000290400780c */ /* 0x040fe40000f21670 */
[----:B------:R-:W-:Y:S02]  /*84b0*/  ISETP.GT.AND P0, PT, R3, 0x21, P0 ;  /* 0x000000210300780c */ /* 0x000fe40000704270 */
[----:B------:R-:W-:Y:S02]  /*84c0*/  FSEL R177, R23, -INF , !P1 ;  /* 0xff80000017b17808 */ /* 0x000fe40004800000 */
[----:B------:R-:W-:Y:S02]  /*84d0*/  ISETP.LT.OR P0, PT, R4, 0x22, P0 ;  /* 0x000000220400780c */ /* 0x000fe40000701670 */
[----:B-1----:R-:W-:Y:S02]  /*84e0*/  F2FP.BF16.PACK_AB R170, R16, R17 ;  /* 0x0000001110aa723e */ /* 0x002fe400000010ff */
[----:B------:R-:W-:Y:S01]  /*84f0*/  FSEL R179, R20, -INF , !P0 ;  /* 0xff80000014b37808 */ /* 0x000fe20004000000 */
[----:B------:R-:W-:Y:S01]  /*8500*/  FMUL.FTZ R20, R2, R140 ;  /* 0x0000008c02147220 */ /* 0x000fe20000410000 */
[----:B------:R-:W-:Y:S01]  /*8510*/  PLOP3.LUT P0, PT, PT, PT, UP0, 0x40, 0x0 ;  /* 0x000000000000781c */ /* 0x000fe20003f0e808 */
[----:B------:R-:W-:Y:S01]  /*8520*/  UISETP.GT.AND UP0, UPT, UR13, UR9, UPT ;  /* 0x000000090d00728c */ /* 0x000fe2000bf04270 */
[----:B------:R-:W-:Y:S01]  /*8530*/  MOV R140, R19 ;  /* 0x00000013008c7202 */ /* 0x000fe20000000f00 */
[----:B------:R-:W-:Y:S01]  /*8540*/  UIADD3 UR13, UR13, -0x1, URZ ;  /* 0xffffffff0d0d7890 */ /* 0x000fe2000fffe03f */
[----:B------:R-:W-:Y:S04]  /*8550*/  ISETP.GT.AND P0, PT, R3, 0x29, P0 ;  /* 0x000000290300780c */ /* 0x000fe80000704270 */
[----:B------:R-:W-:Y:S04]  /*8560*/  ISETP.LT.OR P0, PT, R4, 0x2a, P0 ;  /* 0x0000002a0400780c */ /* 0x000fe80000701670 */
[----:B------:R-:W-:Y:S01]  /*8570*/  FSEL R132, R22, -INF , !P0 ;  /* 0xff80000016847808 */ /* 0x000fe20004000000 */
[C---:B--2---:R-:W-:Y:S02]  /*8580*/  FFMA.FTZ R0, R2.reuse, R5, R8 ;  /* 0x0000000502007223 */ /* 0x044fe40000010008 */
[----:B------:R-:W-:Y:S01]  /*8590*/  FMUL.FTZ R8, R2, R152 ;  /* 0x0000009802087220 */ /* 0x000fe20000410000 */
[----:B------:R-:W-:Y:S01]  /*85a0*/  MOV R152, R24 ;  /* 0x0000001800987202 */ /* 0x000fe20000000f00 */
[----:B------:R-:W-:Y:S01]  /*85b0*/  FADD.FTZ R4, R18, R0 ;  /* 0x0000000012047221 */ /* 0x000fe20000010000 */
[----:B------:R-:W-:Y:S01]  /*85c0*/  FMNMX.FTZ R0, R6, R134, !PT ;  /* 0x0000008606007209 */ /* 0x000fe20007810000 */
[C---:B------:R-:W-:Y:S02]  /*85d0*/  FMUL.FTZ R24, R2.reuse, R136 ;  /* 0x0000008802187220 */ /* 0x040fe40000410000 */
[----:B------:R-:W-:Y:S01]  /*85e0*/  FMUL.FTZ R5, R2, R157 ;  /* 0x0000009d02057220 */ /* 0x000fe20000410000 */
[----:B------:R-:W-:Y:S01]  /*85f0*/  FMNMX.FTZ R0, R7, R0, !PT ;  /* 0x0000000007007209 */ /* 0x000fe20007810000 */
[----:B------:R-:W-:Y:S01]  /*8600*/  MUFU.EX2 R152, R152 ;  /* 0x0000009800987308 */ /* 0x000fe20000000800 */
[----:B------:R-:W-:Y:S02]  /*8610*/  MOV R157, R14 ;  /* 0x0000000e009d7202 */ /* 0x000fe40000000f00 */
[----:B------:R-:W-:Y:S04]  /*8620*/  FMNMX.FTZ R0, R10, R0, !PT ;  /* 0x000000000a007209 */ /* 0x000fe80007810000 */
        /* <DEDUP_REMOVED lines=12> */
[----:B-1----:R-:W-:Y:S01]  /*86f0*/  FMNMX.FTZ R3, R0, R3, !PT ;  /* 0x0000000300037209 */ /* 0x002fe20007810000 */
[----:B------:R-:W-:Y:S02]  /*8700*/  FADD.FTZ R0, R17, R4 ;  /* 0x0000000411007221 */ /* 0x000fe40000010000 */
[----:B------:R-:W-:Y:S01]  /*8710*/  FMUL.FTZ R4, R2, R156 ;  /* 0x0000009c02047220 */ /* 0x000fe20000410000 */
[C---:B------:R-:W-:Y:S01]  /*8720*/  FSETP.NEU.FTZ.AND P0, PT, R3.reuse, -INF , PT ;  /* 0xff8000000300780b */ /* 0x040fe20003f1d000 */
[----:B------:R-:W-:Y:S01]  /*8730*/  FADD.FTZ R11, R16, R0 ;  /* 0x00000000100b7221 */ /* 0x000fe20000010000 */
[----:B------:R-:W-:Y:S01]  /*8740*/  MOV R156, R27 ;  /* 0x0000001b009c7202 */ /* 0x000fe20000000f00 */
[C---:B------:R-:W-:Y:S01]  /*8750*/  FMUL.FTZ R16, R2.reuse, R144 ;  /* 0x0000009002107220 */ /* 0x040fe20000410000 */
[C---:B------:R-:W-:Y:S01]  /*8760*/  FSEL R0, R3.reuse, RZ, P0 ;  /* 0x000000ff03007208 */ /* 0x040fe20000000000 */
[----:B------:R-:W-:Y:S01]  /*8770*/  FMUL.FTZ R17, R2, R145 ;  /* 0x0000009102117220 */ /* 0x000fe20000410000 */
[----:B------:R-:W-:Y:S02]  /*8780*/  MOV R145, R26 ;  /* 0x0000001a00917202 */ /* 0x000fe40000000f00 */
[----:B------:R-:W-:Y:S01]  /*8790*/  MOV R149, R11 ;  /* 0x0000000b00957202 */ /* 0x000fe20000000f00 */
[----:B------:R-:W-:Y:S01]  /*87a0*/  FADD.FTZ R0, -R0, R134 ;  /* 0x0000008600007221 */ /* 0x000fe20000010100 */
[----:B------:R-:W-:Y:S01]  /*87b0*/  MUFU.EX2 R156, R156 ;  /* 0x0000009c009c7308 */ /* 0x000fe20000000800 */
[----:B------:R-:W-:Y:S02]  /*87c0*/  FMUL.FTZ R134, R3, c[0x0][0x2d0] ;  /* 0x0000b40003867a20 */ /* 0x000fe40000410000 */
[----:B------:R-:W-:Y:S03]  /*87d0*/  FMUL.FTZ R0, R0, c[0x0][0x2d0] ;  /* 0x0000b40000007a20 */ /* 0x000fe60000410000 */
[----:B------:R-:W-:Y:S02]  /*87e0*/  FSEL R134, R134, RZ, P0 ;  /* 0x000000ff86867208 */ /* 0x000fe40000000000 */
[----:B------:R-:W-:Y:S02]  /*87f0*/  PLOP3.LUT P0, PT, PT, PT, UP0, 0x80, 0x0 ;  /* 0x000000000000781c */ /* 0x000fe40003f0f008 */
[----:B------:R-:W1:Y:S01]  /*8800*/  MUFU.EX2 R0, R0 ;  /* 0x0000000000007308 */ /* 0x000e620000000800 */
[--C-:B------:R-:W-:Y:S02]  /*8810*/  FFMA.FTZ R169, R6, c[0x0][0x2d0], -R134.reuse ;  /* 0x0000b40006a97a23 */ /* 0x100fe40000010886 */
[--C-:B------:R-:W-:Y:S02]  /*8820*/  FFMA.FTZ R7, R7, c[0x0][0x2d0], -R134.reuse ;  /* 0x0000b40007077a23 */ /* 0x100fe40000010886 */
[--C-:B------:R-:W-:Y:S05]  /*8830*/  FFMA.FTZ R2, R10, c[0x0][0x2d0], -R134.reuse ;  /* 0x0000b4000a027a23 */ /* 0x100fea0000010886 */
[----:B------:R-:W3:Y:S10]  /*8840*/  MUFU.EX2 R169, R169 ;  /* 0x000000a900a97308 */ /* 0x000ef40000000800 */
[----:B------:R-:W2:Y:S01]  /*8850*/  MUFU.EX2 R144, R7 ;  /* 0x0000000700907308 */ /* 0x000ea20000000800 */
[C---:B-1----:R-:W-:Y:S02]  /*8860*/  FMUL.FTZ R26, R0.reuse, R138 ;  /* 0x0000008a001a7220 */ /* 0x042fe40000410000 */
[C---:B------:R-:W-:Y:S02]  /*8870*/  FMUL.FTZ R27, R0.reuse, R139 ;  /* 0x0000008b001b7220 */ /* 0x040fe40000410000 */
[----:B------:R-:W1:Y:S01]  /*8880*/  LDSM.16.MT88.4 R136, [R236+0x4080] ;  /* 0x00408000ec88783b */ /* 0x000e620000004200 */
[C---:B------:R-:W-:Y:S02]  /*8890*/  FMUL.FTZ R11, R0.reuse, R155 ;  /* 0x0000009b000b7220 */ /* 0x040fe40000410000 */
[C---:B------:R-:W-:Y:S02]  /*88a0*/  FMUL.FTZ R22, R0.reuse, R142 ;  /* 0x0000008e00167220 */ /* 0x040fe40000410000 */
[C---:B------:R-:W-:Y:S02]  /*88b0*/  FMUL.FTZ R23, R0.reuse, R143 ;  /* 0x0000008f00177220 */ /* 0x040fe40000410000 */
[C---:B------:R-:W-:Y:S01]  /*88c0*/  FMUL.FTZ R6, R0.reuse, R158 ;  /* 0x0000009e00067220 */ /* 0x040fe20000410000 */
[----:B------:R-:W-:Y:S01]  /*88d0*/  MOV R158, R145 ;  /* 0x00000091009e7202 */ /* 0x000fe20000000f00 */
[C---:B------:R-:W-:Y:S01]  /*88e0*/  FMUL.FTZ R10, R0.reuse, R154 ;  /* 0x0000009a000a7220 */ /* 0x040fe20000410000 */
[----:B------:R-:W-:Y:S01]  /*88f0*/  MOV R154, R149 ;  /* 0x00000095009a7202 */ /* 0x000fe20000000f00 */
[C---:B------:R-:W-:Y:S01]  /*8900*/  FMUL.FTZ R14, R0.reuse, R150 ;  /* 0x00000096000e7220 */ /* 0x040fe20000410000 */
[----:B------:R-:W-:Y:S01]  /*8910*/  MUFU.EX2 R145, R157 ;  /* 0x0000009d00917308 */ /* 0x000fe20000000800 */
[C---:B------:R-:W-:Y:S02]  /*8920*/  FMUL.FTZ R15, R0.reuse, R151 ;  /* 0x00000097000f7220 */ /* 0x040fe40000410000 */
[----:B---3--:R-:W-:Y:S01]  /*8930*/  FFMA.FTZ R151, R0, R141, R169 ;  /* 0x0000008d00977223 */ /* 0x008fe200000100a9 */
[----:B--2---:R-:W-:Y:S01]  /*8940*/  F2FP.BF16.PACK_AB R169, R144, R169 ;  /* 0x000000a990a9723e */ /* 0x004fe200000010ff */
[C---:B------:R-:W-:Y:S01]  /*8950*/  FMUL.FTZ R7, R0.reuse, R159 ;  /* 0x0000009f00077220 */ /* 0x040fe20000410000 */
[----:B------:R-:W-:Y:S01]  /*8960*/  MOV R159, R140 ;  /* 0x0000008c009f7202 */ /* 0x000fe20000000f00 */
[C---:B------:R-:W-:Y:S01]  /*8970*/  FMUL.FTZ R18, R0.reuse, R146 ;  /* 0x0000009200127220 */ /* 0x040fe20000410000 */
[----:B------:R-:W-:Y:S01]  /*8980*/  LDSM.16.MT88.4 R140, [R236+0x4880] ;  /* 0x00488000ec8c783b */ /* 0x000fe20000004200 */
[C---:B------:R-:W-:Y:S01]  /*8990*/  FMUL.FTZ R19, R0.reuse, R147 ;  /* 0x0000009300137220 */ /* 0x040fe20000410000 */
[----:B------:R-:W-:Y:S01]  /*89a0*/  MUFU.EX2 R157, R174 ;  /* 0x000000ae009d7308 */ /* 0x000fe20000000800 */
[C---:B------:R-:W-:Y:S02]  /*89b0*/  FMUL.FTZ R30, R0.reuse, R30 ;  /* 0x0000001e001e7220 */ /* 0x040fe40000410000 */
[C---:B------:R-:W-:Y:S02]  /*89c0*/  FMUL.FTZ R31, R0.reuse, R31 ;  /* 0x0000001f001f7220 */ /* 0x040fe40000410000 */
        /* <DEDUP_REMOVED lines=52> */
[--C-:B------:R-:W-:Y:S02]  /*8d10*/  FFMA.FTZ R0, R171, c[0x0][0x2d0], -R134.reuse ;  /* 0x0000b400ab007a23 */ /* 0x100fe40000010886 */
[----:B------:R-:W-:Y:S02]  /*8d20*/  FADD.FTZ R144, R144, R151 ;  /* 0x0000009790907221 */ /* 0x000fe40000010000 */
[----:B------:R-:W2:Y:S02]  /*8d30*/  MUFU.EX2 R146, R0 ;  /* 0x0000000000927308 */ /* 0x000ea40000000800 */
[----:B--2---:R-:W-:Y:S01]  /*8d40*/  F2FP.BF16.PACK_AB R171, R146, R147 ;  /* 0x0000009392ab723e */ /* 0x004fe200000010ff */
[--C-:B------:R-:W-:Y:S07]  /*8d50*/  FFMA.FTZ R0, R176, c[0x0][0x2d0], -R134.reuse ;  /* 0x0000b400b0007a23 */ /* 0x100fee0000010886 */
[----:B------:R-:W-:Y:S01]  /*8d60*/  MUFU.EX2 R176, R159 ;  /* 0x0000009f00b07308 */ /* 0x000fe20000000800 */
[C---:B-1----:R-:W-:Y:S09]  /*8d70*/  HMMA.16816.F32.BF16 R4, R168.reuse, R136, R4 ;  /* 0x00000088a804723c */ /* 0x042ff20000041804 */
[----:B------:R1:W-:Y:S01]  /*8d80*/  MUFU.EX2 R149, R0 ;  /* 0x0000000000957308 */ /* 0x0003e20000000800 */
[C---:B------:R-:W-:Y:S01]  /*8d90*/  HMMA.16816.F32.BF16 R8, R168.reuse, R138, R8 ;  /* 0x0000008aa808723c */ /* 0x040fe20000041808 */
[----:B------:R-:W2:Y:S02]  /*8da0*/  LDSM.16.MT88.4 R136, [R237+0x4080] ;  /* 0x00408000ed88783b */ /* 0x000ea40000004200 */
[--C-:B-1----:R-:W-:Y:S06]  /*8db0*/  FFMA.FTZ R0, R175, c[0x0][0x2d0], -R134.reuse ;  /* 0x0000b400af007a23 */ /* 0x102fec0000010886 */
[----:B------:R1:W3:Y:S01]  /*8dc0*/  MUFU.EX2 R150, R0 ;  /* 0x0000000000967308 */ /* 0x0002e20000000800 */
[C---:B--2---:R-:W-:Y:S08]  /*8dd0*/  HMMA.16816.F32.BF16 R12, R168.reuse, R136, R12 ;  /* 0x00000088a80c723c */ /* 0x044ff0000004180c */
[C---:B------:R-:W-:Y:S01]  /*8de0*/  HMMA.16816.F32.BF16 R16, R168.reuse, R138, R16 ;  /* 0x0000008aa810723c */ /* 0x040fe20000041810 */
[----:B------:R-:W2:Y:S03]  /*8df0*/  LDSM.16.MT88.4 R136, [R240+0x4080] ;  /* 0x00408000f088783b */ /* 0x000ea60000004200 */
[--C-:B-1----:R-:W-:Y:S04]  /*8e00*/  FFMA.FTZ R0, R172, c[0x0][0x2d0], -R134.reuse ;  /* 0x0000b400ac007a23 */ /* 0x102fe80000010886 */
[----:B------:R1:W-:Y:S04]  /*8e10*/  MUFU.EX2 R148, R0 ;  /* 0x0000000000947308 */ /* 0x0003e80000000800 */
[----:B-1----:R-:W-:Y:S06]  /*8e20*/  FFMA.FTZ R0, R173, c[0x0][0x2d0], -R134 ;  /* 0x0000b400ad007a23 */ /* 0x002fec0000010886 */
[----:B------:R1:W4:Y:S01]  /*8e30*/  MUFU.EX2 R174, R0 ;  /* 0x0000000000ae7308 */ /* 0x0003220000000800 */
[C---:B--2---:R-:W-:Y:S08]  /*8e40*/  HMMA.16816.F32.BF16 R20, R168.reuse, R136, R20 ;  /* 0x00000088a814723c */ /* 0x044ff00000041814 */
[C---:B------:R-:W-:Y:S01]  /*8e50*/  HMMA.16816.F32.BF16 R24, R168.reuse, R138, R24 ;  /* 0x0000008aa818723c */ /* 0x040fe20000041818 */
[----:B------:R-:W2:Y:S03]  /*8e60*/  LDSM.16.MT88.4 R136, [R239+0x4080] ;  /* 0x00408000ef88783b */ /* 0x000ea60000004200 */
[----:B-1----:R-:W-:Y:S02]  /*8e70*/  FADD.FTZ R0, R2, R154 ;  /* 0x0000009a02007221 */ /* 0x002fe40000010000 */
[----:B------:R-:W1:Y:S02]  /*8e80*/  MUFU.EX2 R154, R158 ;  /* 0x0000009e009a7308 */ /* 0x000e640000000800 */
[----:B------:R-:W-:Y:S04]  /*8e90*/  FADD.FTZ R151, R145, R0 ;  /* 0x0000000091977221 */ /* 0x000fe80000010000 */
[----:B------:R-:W-:Y:S01]  /*8ea0*/  FADD.FTZ R0, R147, R144 ;  /* 0x0000009093007221 */ /* 0x000fe20000010000 */
[C---:B--2---:R-:W-:Y:S08]  /*8eb0*/  HMMA.16816.F32.BF16 R28, R168.reuse, R136, R28 ;  /* 0x00000088a81c723c */ /* 0x044ff0000004181c */
[C---:B------:R-:W-:Y:S01]  /*8ec0*/  HMMA.16816.F32.BF16 R32, R168.reuse, R138, R32 ;  /* 0x0000008aa820723c */ /* 0x040fe20000041820 */
[----:B------:R-:W2:Y:S07]  /*8ed0*/  LDSM.16.MT88.4 R136, [R236+0x5880] ;  /* 0x00588000ec88783b */ /* 0x000eae0000004200 */
        /* <DEDUP_REMOVED lines=33> */
[C---:B--2---:R-:W-:Y:S07]  /*90f0*/  HMMA.16816.F32.BF16 R124, R168.reuse, R136, R124 ;  /* 0x00000088a87c723c */ /* 0x044fee000004187c */
[----:B------:R-:W-:Y:S01]  /*9100*/  F2FP.BF16.PACK_AB R136, R145, R2 ;  /* 0x000000029188723e */ /* 0x000fe200000010ff */
[----:B------:R-:W-:Y:S04]  /*9110*/  HMMA.16816.F32.BF16 R128, R168, R138, R128 ;  /* 0x0000008aa880723c */ /* 0x000fe80000041880 */
[----:B---3--:R-:W-:Y:S01]  /*9120*/  F2FP.BF16.PACK_AB R137, R150, R149 ;  /* 0x000000959689723e */ /* 0x008fe200000010ff */
[----:B------:R-:W-:Y:S02]  /*9130*/  FADD.FTZ R2, R146, R0 ;  /* 0x0000000092027221 */ /* 0x000fe40000010000 */
[----:B------:R-:W-:Y:S01]  /*9140*/  F2FP.BF16.PACK_AB R138, R157, R156 ;  /* 0x0000009c9d8a723e */ /* 0x000fe200000010ff */
[----:B------:R-:W-:Y:S01]  /*9150*/  LDSM.16.MT88.4 R144, [R239+0x9080] ;  /* 0x00908000ef90783b */ /* 0x000fe20000004200 */
[----:B----4-:R-:W-:Y:S03]  /*9160*/  F2FP.BF16.PACK_AB R139, R174, R148 ;  /* 0x00000094ae8b723e */ /* 0x010fe600000010ff */
[----:B------:R-:W-:Y:S01]  /*9170*/  FFMA.FTZ R0, R178, c[0x0][0x2d0], -R134 ;  /* 0x0000b400b2007a23 */ /* 0x000fe20000010886 */
[----:B-1----:R-:W-:Y:S01]  /*9180*/  MOV R178, R154 ;  /* 0x0000009a00b27202 */ /* 0x002fe20000000f00 */
[----:B------:R-:W-:Y:S02]  /*9190*/  FADD.FTZ R2, R149, R2 ;  /* 0x0000000295027221 */ /* 0x000fe40000010000 */
[C---:B------:R-:W-:Y:S01]  /*91a0*/  HMMA.16816.F32.BF16 R4, R136.reuse, R140, R4 ;  /* 0x0000008c8804723c */ /* 0x040fe20000041804 */
[----:B------:R1:W-:Y:S04]  /*91b0*/  MUFU.EX2 R172, R0 ;  /* 0x0000000000ac7308 */ /* 0x0003e80000000800 */
[----:B------:R-:W-:Y:S03]  /*91c0*/  FADD.FTZ R2, R150, R2 ;  /* 0x0000000296027221 */ /* 0x000fe60000010000 */
[C---:B------:R-:W-:Y:S01]  /*91d0*/  HMMA.16816.F32.BF16 R8, R136.reuse, R142, R8 ;  /* 0x0000008e8808723c */ /* 0x040fe20000041808 */
[----:B------:R-:W2:Y:S03]  /*91e0*/  LDSM.16.MT88.4 R140, [R237+0x4880] ;  /* 0x00488000ed8c783b */ /* 0x000ea60000004200 */
[--C-:B-1----:R-:W-:Y:S01]  /*91f0*/  FFMA.FTZ R0, R179, c[0x0][0x2d0], -R134.reuse ;  /* 0x0000b400b3007a23 */ /* 0x102fe20000010886 */
[----:B------:R-:W-:Y:S03]  /*9200*/  MOV R179, R153 ;  /* 0x0000009900b37202 */ /* 0x000fe60000000f00 */
[----:B------:R1:W3:Y:S01]  /*9210*/  MUFU.EX2 R173, R0 ;  /* 0x0000000000ad7308 */ /* 0x0002e20000000800 */
[----:B------:R-:W-:Y:S01]  /*9220*/  F2FP.BF16.PACK_AB R170, R178, R179 ;  /* 0x000000b3b2aa723e */ /* 0x000fe200000010ff */
[C---:B--2---:R-:W-:Y:S03]  /*9230*/  HMMA.16816.F32.BF16 R12, R136.reuse, R140, R12 ;  /* 0x0000008c880c723c */ /* 0x044fe6000004180c */
[--C-:B-1----:R-:W-:Y:S01]  /*9240*/  FFMA.FTZ R0, R177, c[0x0][0x2d0], -R134.reuse ;  /* 0x0000b400b1007a23 */ /* 0x102fe20000010886 */
[----:B------:R-:W-:Y:S01]  /*9250*/  MOV R177, R152 ;  /* 0x0000009800b17202 */ /* 0x000fe20000000f00 */
[----:B------:R-:W-:Y:S01]  /*9260*/  FFMA.FTZ R134, R132, c[0x0][0x2d0], -R134 ;  /* 0x0000b40084867a23 */ /* 0x000fe20000010886 */
[----:B------:R-:W-:Y:S02]  /*9270*/  LDSM.16.MT88.4 R152, [R236+0x5080] ;  /* 0x00508000ec98783b */ /* 0x000fe40000004200 */
[C---:B------:R-:W-:Y:S01]  /*9280*/  HMMA.16816.F32.BF16 R16, R136.reuse, R142, R16 ;  /* 0x0000008e8810723c */ /* 0x040fe20000041810 */
[----:B------:R1:W-:Y:S03]  /*9290*/  MUFU.EX2 R132, R0 ;  /* 0x0000000000847308 */ /* 0x0003e60000000800 */
[----:B------:R-:W-:Y:S02]  /*92a0*/  F2FP.BF16.PACK_AB R168, R177, R176 ;  /* 0x000000b0b1a8723e */ /* 0x000fe400000010ff */
[----:B---3--:R-:W-:Y:S01]  /*92b0*/  F2FP.BF16.PACK_AB R169, R173, R172 ;  /* 0x000000acada9723e */ /* 0x008fe200000010ff */
[----:B------:R-:W2:Y:S04]  /*92c0*/  LDSM.16.MT88.4 R140, [R240+0x4880] ;  /* 0x00488000f08c783b */ /* 0x000ea80000004200 */
[----:B------:R-:W3:Y:S01]  /*92d0*/  MUFU.EX2 R134, R134 ;  /* 0x0000008600867308 */ /* 0x000ee20000000800 */
[----:B-1----:R-:W-:Y:S04]  /*92e0*/  FADD.FTZ R0, R156, R151 ;  /* 0x000000979c007221 */ /* 0x002fe80000010000 */
[----:B------:R-:W-:Y:S02]  /*92f0*/  FADD.FTZ R175, R157, R0 ;  /* 0x000000009daf7221 */ /* 0x000fe40000010000 */
[----:B------:R-:W-:Y:S02]  /*9300*/  FADD.FTZ R0, R148, R2 ;  /* 0x0000000294007221 */ /* 0x000fe40000010000 */
[----:B------:R-:W-:Y:S01]  /*9310*/  FADD.FTZ R2, R176, R175 ;  /* 0x000000afb0027221 */ /* 0x000fe20000010000 */
[----:B---3--:R-:W-:Y:S01]  /*9320*/  F2FP.BF16.PACK_AB R171, R134, R132 ;  /* 0x0000008486ab723e */ /* 0x008fe200000010ff */
[----:B------:R-:W-:Y:S02]  /*9330*/  FADD.FTZ R0, R174, R0 ;  /* 0x00000000ae007221 */ /* 0x000fe40000010000 */
[----:B------:R-:W-:Y:S02]  /*9340*/  FADD.FTZ R2, R177, R2 ;  /* 0x00000002b1027221 */ /* 0x000fe40000010000 */
[----:B------:R-:W-:Y:S02]  /*9350*/  FADD.FTZ R0, R172, R0 ;  /* 0x00000000ac007221 */ /* 0x000fe40000010000 */
[----:B------:R-:W-:Y:S02]  /*9360*/  FADD.FTZ R2, R179, R2 ;  /* 0x00000002b3027221 */ /* 0x000fe40000010000 */
[----:B------:R-:W-:Y:S01]  /*9370*/  FADD.FTZ R0, R173, R0 ;  /* 0x00000000ad007221 */ /* 0x000fe20000010000 */
[C---:B--2---:R-:W-:Y:S03]  /*9380*/  HMMA.16816.F32.BF16 R20, R136.reuse, R140, R20 ;  /* 0x0000008c8814723c */ /* 0x044fe60000041814 */
[----:B------:R-:W-:Y:S01]  /*9390*/  FADD.FTZ R0, R132, R0 ;  /* 0x0000000084007221 */ /* 0x000fe20000010000 */
[-C--:B------:R-:W-:Y:S03]  /*93a0*/  MOV R132, R3.reuse ;  /* 0x0000000300847202 */ /* 0x080fe60000000f00 */
[----:B------:R-:W-:Y:S01]  /*93b0*/  FADD.FTZ R0, R134, R0 ;  /* 0x0000000086007221 */ /* 0x000fe20000010000 */
[C---:B------:R-:W-:Y:S01]  /*93c0*/  HMMA.16816.F32.BF16 R24, R136.reuse, R142, R24 ;  /* 0x0000008e8818723c */ /* 0x040fe20000041818 */
[----:B------:R-:W1:Y:S03]  /*93d0*/  LDSM.16.MT88.4 R140, [R239+0x4880] ;  /* 0x00488000ef8c783b */ /* 0x000e660000004200 */
[----:B------:R-:W-:Y:S04]  /*93e0*/  MOV R134, R3 ;  /* 0x0000000300867202 */ /* 0x000fe80000000f00 */
        /* <DEDUP_REMOVED lines=34> */
[C---:B------:R-:W-:Y:S08]  /*9610*/  HMMA.16816.F32.BF16 R120, R136.reuse, R142, R120 ;  /* 0x0000008e8878723c */ /* 0x040ff00000041878 */
[C---:B------:R-:W-:Y:S08]  /*9620*/  HMMA.16816.F32.BF16 R124, R136.reuse, R144, R124 ;  /* 0x00000090887c723c */ /* 0x040ff0000004187c */
[----:B------:R-:W-:Y:S01]  /*9630*/  HMMA.16816.F32.BF16 R128, R136, R146, R128 ;  /* 0x000000928880723c */ /* 0x000fe20000041880 */
[----:B------:R-:W1:Y:S07]  /*9640*/  LDSM.16.MT88.4 R144, [R237+0x5080] ;  /* 0x00508000ed90783b */ /* 0x000e6e0000004200 */
[C---:B------:R-:W-:Y:S01]  /*9650*/  HMMA.16816.F32.BF16 R156, R168.reuse, R152, R4 ;  /* 0x00000098a89c723c */ /* 0x040fe20000041804 */
[----:B------:R-:W2:Y:S07]  /*9660*/  LDSM.16.MT88.4 R136, [R240+0x5080] ;  /* 0x00508000f088783b */ /* 0x000eae0000004200 */
[C---:B------:R-:W-:Y:S01]  /*9670*/  HMMA.16816.F32.BF16 R152, R168.reuse, R154, R8 ;  /* 0x0000009aa898723c */ /* 0x040fe20000041808 */
[----:B------:R-:W3:Y:S08]  /*9680*/  LDSM.16.MT88.4 R4, [R239+0x5080] ;  /* 0x00508000ef04783b */ /* 0x000ef00000004200 */
[----:B------:R-:W4:Y:S01]  /*9690*/  LDSM.16.MT88.4 R8, [R236+0x6880] ;  /* 0x00688000ec08783b */ /* 0x000f220000004200 */
[C---:B-1----:R-:W-:Y:S07]  /*96a0*/  HMMA.16816.F32.BF16 R148, R168.reuse, R144, R12 ;  /* 0x00000090a894723c */ /* 0x042fee000004180c */
[----:B------:R-:W1:Y:S01]  /*96b0*/  LDSM.16.MT88.4 R12, [R237+0x6880] ;  /* 0x00688000ed0c783b */ /* 0x000e620000004200 */
[C---:B------:R-:W-:Y:S08]  /*96c0*/  HMMA.16816.F32.BF16 R144, R168.reuse, R146, R16 ;  /* 0x00000092a890723c */ /* 0x040ff00000041810 */
[C---:B--2---:R-:W-:Y:S08]  /*96d0*/  HMMA.16816.F32.BF16 R140, R168.reuse, R136, R20 ;  /* 0x00000088a88c723c */ /* 0x044ff00000041814 */
[C---:B------:R-:W-:Y:S08]  /*96e0*/  HMMA.16816.F32.BF16 R136, R168.reuse, R138, R24 ;  /* 0x0000008aa888723c */ /* 0x040ff00000041818 */
[C---:B---3--:R-:W-:Y:S08]  /*96f0*/  HMMA.16816.F32.BF16 R28, R168.reuse, R4, R28 ;  /* 0x00000004a81c723c */ /* 0x048ff0000004181c */
[C---:B------:R-:W-:Y:S01]  /*9700*/  HMMA.16816.F32.BF16 R32, R168.reuse, R6, R32 ;  /* 0x00000006a820723c */ /* 0x040fe20000041820 */
[----:B------:R-:W2:Y:S07]  /*9710*/  LDSM.16.MT88.4 R4, [R240+0x6880] ;  /* 0x00688000f004783b */ /* 0x000eae0000004200 */
[C---:B----4-:R-:W-:Y:S08]  /*9720*/  HMMA.16816.F32.BF16 R36, R168.reuse, R8, R36 ;  /* 0x00000008a824723c */ /* 0x050ff00000041824 */
[C---:B------:R-:W-:Y:S01]  /*9730*/  HMMA.16816.F32.BF16 R40, R168.reuse, R10, R40 ;  /* 0x0000000aa828723c */ /* 0x040fe20000041828 */
[----:B------:R-:W3:Y:S07]  /*9740*/  LDSM.16.MT88.4 R8, [R239+0x6880] ;  /* 0x00688000ef08783b */ /* 0x000eee0000004200 */
        /* <DEDUP_REMOVED lines=25> */
[C---:B------:R-:W-:Y:S08]  /*98e0*/  HMMA.16816.F32.BF16 R112, R168.reuse, R10, R112 ;  /* 0x0000000aa870723c */ /* 0x040ff00000041870 */
[C---:B-1----:R-:W-:Y:S08]  /*98f0*/  HMMA.16816.F32.BF16 R116, R168.reuse, R12, R116 ;  /* 0x0000000ca874723c */ /* 0x042ff00000041874 */
[C---:B------:R-:W-:Y:S08]  /*9900*/  HMMA.16816.F32.BF16 R120, R168.reuse, R14, R120 ;  /* 0x0000000ea878723c */ /* 0x040ff00000041878 */
[C---:B--2---:R-:W-:Y:S07]  /*9910*/  HMMA.16816.F32.BF16 R124, R168.reuse, R4, R124 ;  /* 0x00000004a87c723c */ /* 0x044fee000004187c */
[----:B------:R-:W-:Y:S01]  /*9920*/  FADD.FTZ R4, R178, R2 ;  /* 0x00000002b2047221 */ /* 0x000fe20000010000 */
[----:B------:R-:W-:Y:S04]  /*9930*/  HMMA.16816.F32.BF16 R128, R168, R6, R128 ;  /* 0x00000006a880723c */ /* 0x000fe80000041880 */
[----:B------:R1:W-:Y:S01]  /*9940*/  STL [R1+0x20], R4 ;  /* 0x0000200401007387 */ /* 0x0003e20000100800 */
[----:B------:R-:W-:Y:S03]  /*9950*/  MOV R2, R133 ;  /* 0x0000008500027202 */ /* 0x000fe60000000f00 */
[----:B------:R1:W-:Y:S01]  /*9960*/  STL [R1+0x24], R0 ;  /* 0x0000240001007387 */ /* 0x0003e20000100800 */
[----:B------:R-:W-:-:S05]  /*9970*/  @P0 BRA `(.L_x_187) ;  /* 0xffffc25000000947 */ /* 0x000fca000383ffff */
.L_x_176:
[----:B------:R-:W2:Y:S01]  /*9980*/  S2UR UR9, SR_CTAID.X ;  /* 0x00000000000979c3 */ /* 0x000ea20000002500 */
[----:B------:R-:W-:-:S02]  /*9990*/  UISETP.NE.AND UP1, UPT, UR18, URZ, UPT ;  /* 0x0000003f1200728c */ /* 0x000fc4000bf25270 */
[----:B------:R-:W-:Y:S02]  /*99a0*/  UISETP.NE.AND UP0, UPT, UR17, URZ, UPT ;  /* 0x0000003f1100728c */ /* 0x000fe4000bf05270 */
[----:B------:R-:W-:-:S04]  /*99b0*/  ULDC.64 UR4, c[0x0][0x2c8] ;  /* 0x0000b20000047ab9 */ /* 0x000fc80000000a00 */
[----:B------:R-:W-:Y:S01]  /*99c0*/  PLOP3.LUT P0, PT, PT, PT, UP0, 0x40, 0x0 ;  /* 0x000000000000781c */ /* 0x000fe20003f0e808 */
[----:B--2---:R-:W-:-:S04]  /*99d0*/  ULEA UR9, UR9, 0x7f, 0x7 ;  /* 0x0000007f09097891 */ /* 0x004fc8000f8e383f */
[----:B------:R-:W-:-:S03]  /*99e0*/  UIMAD.WIDE.U32 UR10, UR9, UR4, URZ ;  /* 0x00000004090a72a5 */ /* 0x000fc6000f8e003f */
[----:B------:R-:W-:Y:S02]  /*99f0*/  ULDC UR4, c[0x0][0x168] ;  /* 0x00005a0000047ab9 */ /* 0x000fe40000000800 */
[----:B------:R-:W-:Y:S02]  /*9a00*/  @UP1 USHF.R.U32.HI UR9, URZ, UR5, UR11 ;  /* 0x000000053f091299 */ /* 0x000fe4000801160b */
[----:B------:R-:W-:Y:S02]  /*9a10*/  UIADD3 UR4, -UR4, 0x1, URZ ;  /* 0x0000000104047890 */ /* 0x000fe4000fffe13f */
[----:B------:R-:W-:Y:S02]  /*9a20*/  ULDC UR5, c[0x0][0x1d0] ;  /* 0x0000740000057ab9 */ /* 0x000fe40000000800 */
[----:B------:R-:W-:-:S03]  /*9a30*/  UIADD3 UR10, UR9, UR5, UR4 ;  /* 0x00000005090a7290 */ /* 0x000fc6000fffe004 */
[----:B------:R-:W-:Y:S02]  /*9a40*/  ULDC UR9, c[0x0][0x324] ;  /* 0x0000c90000097ab9 */ /* 0x000fe40000000800 */
[----:B------:R-:W-:Y:S01]  /*9a50*/  UIADD3 UR9, UR10, -UR9, URZ ;  /* 0x800000090a097290 */ /* 0x000fe2000fffe03f */
[----:B------:R-:W-:Y:S05]  /*9a60*/  @P0 BRA `(.L_x_188) ;  /* 0x0000016000000947 */ /* 0x000fea0003800000 */
[----:B------:R-:W-:-:S06]  /*9a70*/  UISETP.GT.AND UP0, UPT, UR10, -0x1, UPT ;  /* 0xffffffff0a00788c */ /* 0x000fcc000bf04270 */
[----:B------:R-:W-:-:S13]  /*9a80*/  PLOP3.LUT P0, PT, PT, PT, UP0, 0x80, 0x0 ;  /* 0x000000000000781c */ /* 0x000fda0003f0f008 */
[----:B------:R-:W-:Y:S05]  /*9a90*/  @P0 BRA `(.L_x_189) ;  /* 0x0000009000000947 */ /* 0x000fea0003800000 */
[----:B------:R-:W-:Y:S02]  /*9aa0*/  ULDC UR4, c[0x0][0x32c] ;  /* 0x0000cb0000047ab9 */ /* 0x000fe40000000800 */
[----:B------:R-:W-:Y:S02]  /*9ab0*/  UISETP.NE.AND UP0, UPT, UR4, 0x1, UPT ;  /* 0x000000010400788c */ /* 0x000fe4000bf05270 */
[----:B------:R-:W-:Y:S02]  /*9ac0*/  ULOP3.LUT UR10, URZ, UR10, URZ, 0x33, !UPT ;  /* 0x0000000a3f0a7292 */ /* 0x000fe4000f8e333f */
[----:B------:R-:W-:Y:S02]  /*9ad0*/  ULDC.64 UR4, c[0x0][0x330] ;  /* 0x0000cc0000047ab9 */ /* 0x000fe40000000a00 */
[----:B------:R-:W-:-:S07]  /*9ae0*/  UIMAD.WIDE.U32 UR14, UR10, UR4, URZ ;  /* 0x000000040a0e72a5 */ /* 0x000fce000f8e003f */
[----:B------:R-:W-:Y:S02]  /*9af0*/  @UP0 UMOV UR11, UR15 ;  /* 0x0000000f000b0c82 */ /* 0x000fe40008000000 */
[----:B------:R-:W-:-:S04]  /*9b00*/  @UP0 USHF.R.U32.HI UR10, URZ, UR5, UR11 ;  /* 0x000000053f0a0299 */ /* 0x000fc8000801160b */
[----:B------:R-:W-:Y:S01]  /*9b10*/  ULOP3.LUT UR10, URZ, UR10, URZ, 0x33, !UPT ;  /* 0x0000000a3f0a7292 */ /* 0x000fe2000f8e333f */
[----:B------:R-:W-:Y:S05]  /*9b20*/  BRA `(.L_x_190) ;  /* 0x0000006000007947 */ /* 0x000fea0003800000 */
.L_x_189:
[----:B------:R-:W-:Y:S02]  /*9b30*/  ULDC UR4, c[0x0][0x32c] ;  /* 0x0000cb0000047ab9 */ /* 0x000fe40000000800 */
[----:B------:R-:W-:-:S03]  /*9b40*/  UISETP.NE.AND UP0, UPT, UR4, 0x1, UPT ;  /* 0x000000010400788c */ /* 0x000fc6000bf05270 */
[----:B------:R-:W-:Y:S02]  /*9b50*/  ULDC.64 UR4, c[0x0][0x330] ;  /* 0x0000cc0000047ab9 */ /* 0x000fe40000000a00 */
[----:B------:R-:W-:-:S07]  /*9b60*/  UIMAD.WIDE.U32 UR14, UR10, UR4, URZ ;  /* 0x000000040a0e72a5 */ /* 0x000fce000f8e003f */
[----:B------:R-:W-:Y:S02]  /*9b70*/  @UP0 UMOV UR11, UR15 ;  /* 0x0000000f000b0c82 */ /* 0x000fe40008000000 */
[----:B------:R-:W-:Y:S02]  /*9b80*/  @UP0 USHF.R.U32.HI UR10, URZ, UR5, UR11 ;  /* 0x000000053f0a0299 */ /* 0x000fe4000801160b */
.L_x_190:
[----:B------:R-:W-:Y:S02]  /*9b90*/  ULDC UR4, c[0x0][0x32c] ;  /* 0x0000cb0000047ab9 */ /* 0x000fe40000000800 */
[----:B------:R-:W-:-:S04]  /*9ba0*/  UIMAD UR4, UR10, UR4, URZ ;  /* 0x000000040a0472a4 */ /* 0x000fc8000f8e023f */
[----:B------:R-:W-:-:S04]  /*9bb0*/  UISETP.LT.AND UP0, UPT, UR9, UR4, UPT ;  /* 0x000000040900728c */ /* 0x000fc8000bf01270 */
[----:B------:R-:W-:-:S04]  /*9bc0*/  USEL UR9, UR9, UR4, !UP0 ;  /* 0x0000000409097287 */ /* 0x000fc8000c000000 */
.L_x_188:
[----:B------:R-:W-:-:S04]  /*9bd0*/  UIADD3 UR9, UR9, 0x2f, URZ ;  /* 0x0000002f09097890 */ /* 0x000fc8000fffe03f */
[----:B------:R-:W-:-:S04]  /*9be0*/  UIMAD.WIDE UR4, UR9, 0x2aaaaaab, URZ ;  /* 0x2aaaaaab090478a5 */ /* 0x000fc8000f8e023f */
        /* <DEDUP_REMOVED lines=9> */
[----:B-1----:R-:W4:Y:S04]  /*9c80*/  LDL.64 R4, [R1+0x38] ;  /* 0x0000380001047983 */ /* 0x002f280000100a00 */
[----:B------:R-:W4:Y:S01]  /*9c90*/  LDL.64 R2, [R1+0x30] ;  /* 0x0000300001027983 */ /* 0x000f220000100a00 */
[----:B--2---:R-:W-:-:S02]  /*9ca0*/  IADD3 R11, P0, R8, 0x40, RZ ;  /* 0x00000040080b7810 */ /* 0x004fc40007f1e0ff */
[----:B------:R-:W-:-:S03]  /*9cb0*/  IADD3 R10, P1, R8, 0x80, RZ ;  /* 0x00000080080a7810 */ /* 0x000fc60007f3e0ff */
[--C-:B---3--:R-:W-:Y:S01]  /*9cc0*/  IMAD.X R0, RZ, RZ, R7.reuse, P0 ;  /* 0x000000ffff007224 */ /* 0x108fe200000e0607 */
[----:B------:R-:W-:Y:S01]  /*9cd0*/  STL [R1+0x78], R11 ;  /* 0x0000780b01007387 */ /* 0x000fe20000100800 */
[----:B------:R-:W-:Y:S01]  /*9ce0*/  IADD3 R9, P0, R8, 0xc0, RZ ;  /* 0x000000c008097810 */ /* 0x000fe20007f1e0ff */
[--C-:B------:R-:W-:Y:S01]  /*9cf0*/  IMAD.X R8, RZ, RZ, R7.reuse, P1 ;  /* 0x000000ffff087224 */ /* 0x100fe200008e0607 */
[C---:B----4-:R-:W-:Y:S01]  /*9d00*/  IADD3 R6, P1, R4.reuse, 0x80, RZ ;  /* 0x0000008004067810 */ /* 0x050fe20007f3e0ff */
[----:B------:R-:W-:Y:S02]  /*9d10*/  STL [R1+0x70], R10 ;  /* 0x0000700a01007387 */ /* 0x000fe40000100800 */
[----:B------:R-:W-:Y:S01]  /*9d20*/  IMAD.X R7, RZ, RZ, R7, P0 ;  /* 0x000000ffff077224 */ /* 0x000fe200000e0607 */
[C---:B------:R-:W-:Y:S01]  /*9d30*/  IADD3 R5, P0, R4.reuse, 0xc0, RZ ;  /* 0x000000c004057810 */ /* 0x040fe20007f1e0ff */
[----:B------:R1:W-:Y:S04]  /*9d40*/  STL [R1+0x74], R0 ;  /* 0x0000740001007387 */ /* 0x0003e80000100800 */
[----:B------:R-:W-:Y:S04]  /*9d50*/  STL [R1+0x68], R9 ;  /* 0x0000680901007387 */ /* 0x000fe80000100800 */
[----:B------:R-:W-:Y:S01]  /*9d60*/  STL [R1+0x6c], R8 ;  /* 0x00006c0801007387 */ /* 0x000fe20000100800 */
[----:B-1----:R-:W-:Y:S01]  /*9d70*/  IADD3 R0, P2, R4, 0x40, RZ ;  /* 0x0000004004007810 */ /* 0x002fe20007f5e0ff */
[----:B------:R-:W-:-:S04]  /*9d80*/  IMAD.X R4, RZ, RZ, R3, P1 ;  /* 0x000000ffff047224 */ /* 0x000fc800008e0603 */
[----:B------:R1:W-:Y:S04]  /*9d90*/  STL [R1+0x60], R0 ;  /* 0x0000600001007387 */ /* 0x0003e80000100800 */
[----:B------:R-:W-:Y:S04]  /*9da0*/  STL [R1+0x64], R7 ;  /* 0x0000640701007387 */ /* 0x000fe80000100800 */
[----:B------:R-:W-:Y:S01]  /*9db0*/  STL [R1+0x58], R6 ;  /* 0x0000580601007387 */ /* 0x000fe20000100800 */
[----:B-1----:R-:W-:-:S05]  /*9dc0*/  IMAD.X R0, RZ, RZ, R3, P2 ;  /* 0x000000ffff007224 */ /* 0x002fca00010e0603 */
[----:B------:R1:W-:Y:S04]  /*9dd0*/  STL [R1+0x5c], R0 ;  /* 0x00005c0001007387 */ /* 0x0003e80000100800 */
[----:B------:R2:W-:Y:S01]  /*9de0*/  STL [R1+0x50], R5 ;  /* 0x0000500501007387 */ /* 0x0005e20000100800 */
[----:B-1----:R-:W-:-:S05]  /*9df0*/  IMAD.X R0, RZ, RZ, R3, P0 ;  /* 0x000000ffff007224 */ /* 0x002fca00000e0603 */
[----:B------:R2:W-:Y:S04]  /*9e00*/  STL [R1+0x2c], R0 ;  /* 0x00002c0001007387 */ /* 0x0005e80000100800 */
[----:B------:R2:W-:Y:S02]  /*9e10*/  STL [R1+0x54], R4 ;  /* 0x0000540401007387 */ /* 0x0005e40000100800 */
.L_x_194:
[----:B--2---:R-:W2:Y:S01]  /*9e20*/  LDL R0, [R1] ;  /* 0x0000000001007983 */ /* 0x004ea20000100800 */
[----:B------:R-:W-:Y:S04]  /*9e30*/  DEPBAR.LE SB0, 0x0 ;  /* 0x000080000000791a */ /* 0x000fe80000000000 */
[----:B------:R-:W-:Y:S01]  /*9e40*/  BAR.SYNC.DEFER_BLOCKING 0x0 ;  /* 0x0000000000007b1d */ /* 0x000fe20000010000 */
[----:B------:R-:W-:Y:S01]  /*9e50*/  UISETP.GT.AND UP0, UPT, UR12, UR13, UPT ;  /* 0x0000000d0c00728c */ /* 0x000fe2000bf04270 */
[----:B------:R-:W-:Y:S05]  /*9e60*/  MOV R2, R133 ;  /* 0x0000008500027202 */ /* 0x000fea0000000f00 */
        /* <DEDUP_REMOVED lines=13> */
[----:B------:R4:W-:Y:S01]  /*9f40*/  STL.64 [R1+0x88], R8 ;  /* 0x0000880801007387 */ /* 0x0009e20000100a00 */
[----:B------:R-:W-:Y:S03]  /*9f50*/  UIMAD UR10, UR10, UR4, URZ ;  /* 0x000000040a0a72a4 */ /* 0x000fe6000f8e023f */
[----:B------:R-:W3:Y:S01]  /*9f60*/  LDL R12, [R1+0x4] ;  /* 0x00000400010c7983 */ /* 0x000ee20000100800 */
[----:B------:R-:W-:Y:S03]  /*9f70*/  UIMAD UR10, UR13, UR5, UR10 ;  /* 0x000000050d0a72a4 */ /* 0x000fe6000f8e020a */
[----:B------:R-:W3:Y:S01]  /*9f80*/  LDL R22, [R1+0x78] ;  /* 0x0000780001167983 */ /* 0x000ee20000100800 */
[----:B------:R-:W-:Y:S02]  /*9f90*/  UIADD3 UR4, UR15, UR10, URZ ;  /* 0x0000000a0f047290 */ /* 0x000fe4000fffe03f */
[----:B------:R-:W-:Y:S01]  /*9fa0*/  UIMAD.WIDE.U32 UR10, UR14, 0x30, URZ ;  /* 0x000000300e0a78a5 */ /* 0x000fe2000f8e003f */
[----:B------:R-:W3:Y:S01]  /*9fb0*/  LDL R21, [R1+0x74] ;  /* 0x0000740001157983 */ /* 0x000ee20000100800 */
[----:B------:R-:W-:Y:S03]  /*9fc0*/  UIMAD UR4, UR4, 0x30, URZ ;  /* 0x00000030040478a4 */ /* 0x000fe6000f8e023f */
[----:B------:R-:W3:Y:S01]  /*9fd0*/  LDL R20, [R1+0x70] ;  /* 0x0000700001147983 */ /* 0x000ee20000100800 */
[----:B------:R-:W-:Y:S03]  /*9fe0*/  UIADD3 UR4, UR11, UR4, URZ ;  /* 0x000000040b047290 */ /* 0x000fe6000fffe03f */
[----:B------:R-:W3:Y:S04]  /*9ff0*/  LDL R15, [R1+0x6c] ;  /* 0x00006c00010f7983 */ /* 0x000ee80000100800 */
[----:B------:R-:W3:Y:S04]  /*a000*/  LDL R14, [R1+0x68] ;  /* 0x00006800010e7983 */ /* 0x000ee80000100800 */
[----:B----4-:R-:W4:Y:S04]  /*a010*/  LDL.64 R8, [R1+0x40] ;  /* 0x0000400001087983 */ /* 0x010f280000100a00 */
[----:B------:R-:W4:Y:S01]  /*a020*/  LDL R13, [R1+0x64] ;  /* 0x00006400010d7983 */ /* 0x000f220000100800 */
[----:B--2---:R-:W-:Y:S02]  /*a030*/  LOP3.LUT P2, RZ, R0, 0x1, RZ, 0xc0, !PT ;  /* 0x0000000100ff7812 */ /* 0x004fe4000784c0ff */
[----:B---3--:R-:W-:Y:S04]  /*a040*/  IADD3 R0, P1, R6, UR10, RZ ;  /* 0x0000000a06007c10 */ /* 0x008fe8000ff3e0ff */
[C---:B------:R-:W-:Y:S02]  /*a050*/  LEA R4, P0, R0.reuse, c[0x0][0x1f8], 0x1 ;  /* 0x00007e0000047a11 */ /* 0x040fe400078008ff */
[----:B----4-:R-:W-:Y:S04]  /*a060*/  IADD3.X R3, R9, UR4, RZ, P1, !PT ;  /* 0x0000000409037c10 */ /* 0x010fe80008ffe4ff */
[----:B------:R-:W-:Y:S02]  /*a070*/  LEA.HI.X R5, R0, c[0x0][0x1fc], R3, 0x1, P0 ;  /* 0x00007f0000057a11 */ /* 0x000fe400000f0c03 */
[----:B------:R-:W-:Y:S03]  /*a080*/  IADD3 R0, P1, R22, UR10, RZ ;  /* 0x0000000a16007c10 */ /* 0x000fe6000ff3e0ff */
        /* <DEDUP_REMOVED lines=24> */
[----:B------:R-:W-:Y:S02]  /*a210*/  @!P3 IMAD.X R5, R0, 0x1, R9, P1 ;  /* 0x000000010005b824 */ /* 0x000fe400008e0609 */
[----:B------:R2:W5:Y:S03]  /*a220*/  LDL.LU.64 R8, [R1+0x88] ;  /* 0x0000880001087983 */ /* 0x0005660000300a00 */
[----:B------:R-:W-:Y:S02]  /*a230*/  @!P3 LEA.HI.X R7, R4, c[0x0][0x1fc], R5, 0x1, P0 ;  /* 0x00007f000407ba11 */ /* 0x000fe400000f0c05 */
[----:B------:R-:W-:Y:S03]  /*a240*/  @!P3 IADD3 R5, P1, R3, R22, RZ ;  /* 0x000000160305b210 */ /* 0x000fe60007f3e0ff */
[----:B------:R3:W-:Y:S01]  /*a250*/  @!P3 LDGSTS.E.BYPASS.LTC128B.128 [R12+0x5080], [R6.64], !P2 ;  /* 0x05080000060cbfae */ /* 0x0007e2000d101d58 */
[C---:B------:R-:W-:Y:S01]  /*a260*/  @!P3 LEA R4, P0, R5.reuse, c[0x0][0x1f8], 0x1 ;  /* 0x00007e000504ba11 */ /* 0x040fe200078008ff */
[C---:B---3--:R-:W-:Y:S05]  /*a270*/  @!P3 IMAD.X R6, R0.reuse, 0x1, R21, P1 ;  /* 0x000000010006b824 */ /* 0x048fea00008e0615 */
[----:B------:R-:W-:Y:S05]  /*a280*/  @!P3 LEA.HI.X R5, R5, c[0x0][0x1fc], R6, 0x1, P0 ;  /* 0x00007f000505ba11 */ /* 0x000fea00000f0c06 */
[----:B------:R3:W-:Y:S02]  /*a290*/  @!P3 LDGSTS.E.BYPASS.LTC128B.128 [R12+0x6880], [R4.64], !P6 ;  /* 0x06880000040cbfae */ /* 0x0007e4000f101d58 */
[----:B---3--:R-:W-:Y:S04]  /*a2a0*/  @!P3 IADD3 R5, P1, R3, R20, RZ ;  /* 0x000000140305b210 */ /* 0x008fe80007f3e0ff */
[----:B------:R-:W-:Y:S01]  /*a2b0*/  @!P3 LEA R4, P0, R5, c[0x0][0x1f8], 0x1 ;  /* 0x00007e000504ba11 */ /* 0x000fe200078008ff */
[C---:B------:R-:W-:Y:S01]  /*a2c0*/  @!P3 IMAD.X R6, R0.reuse, 0x1, R15, P1 ;  /* 0x000000010006b824 */ /* 0x040fe200008e060f */
[----:B------:R-:W-:Y:S04]  /*a2d0*/  @!P3 IADD3 R3, P1, R3, R14, RZ ;  /* 0x0000000e0303b210 */ /* 0x000fe80007f3e0ff */
[----:B------:R-:W-:Y:S01]  /*a2e0*/  @!P3 LEA.HI.X R5, R5, c[0x0][0x1fc], R6, 0x1, P0 ;  /* 0x00007f000505ba11 */ /* 0x000fe200000f0c06 */
[----:B------:R-:W-:Y:S04]  /*a2f0*/  @!P3 IMAD.X R0, R0, 0x1, R13, P1 ;  /* 0x000000010000b824 */ /* 0x000fe800008e060d */
[----:B------:R3:W-:Y:S02]  /*a300*/  @!P3 LDGSTS.E.BYPASS.LTC128B.128 [R12+0x8080], [R4.64], !P5 ;  /* 0x08080000040cbfae */ /* 0x0007e4000e901d58 */
[C---:B---3--:R-:W-:Y:S04]  /*a310*/  @!P3 LEA R4, P0, R3.reuse, c[0x0][0x1f8], 0x1 ;  /* 0x00007e000304ba11 */ /* 0x048fe800078008ff */
[----:B------:R-:W-:Y:S05]  /*a320*/  @!P3 LEA.HI.X R5, R3, c[0x0][0x1fc], R0, 0x1, P0 ;  /* 0x00007f000305ba11 */ /* 0x000fea00000f0c00 */
[----:B------:R2:W-:Y:S04]  /*a330*/  @!P3 LDGSTS.E.BYPASS.LTC128B.128 [R12+0x9880], [R4.64], !P4 ;  /* 0x09880000040cbfae */ /* 0x0005e8000e101d58 */
.L_x_192:
[C---:B--2345:R-:W-:Y:S01]  /*a340*/  HMMA.16816.F32.BF16 R4, R160.reuse, R8, RZ ;  /* 0x00000008a004723c */ /* 0x07cfe200000418ff */
        /* <DEDUP_REMOVED lines=138> */
[----:B------:R-:W2:Y:S01]  /*abf0*/  MUFU.TANH R175, R4 ;  /* 0x0000000400af7308 */ /* 0x000ea20000002400 */
[----:B------:R-:W-:Y:S02]  /*ac00*/  FMUL.FTZ R6, R6, c[0x0][0x320] ;  /* 0x0000c80006067a20 */ /* 0x000fe40000410000 */
[----:B------:R-:W-:Y:S01]  /*ac10*/  FMUL.FTZ R7, R7, c[0x0][0x320] ;  /* 0x0000c80007077a20 */ /* 0x000fe20000410000 */
[C---:B-1----:R-:W-:Y:S03]  /*ac20*/  HMMA.16816.F32.BF16 R12, R232.reuse, R168, R12 ;  /* 0x000000a8e80c723c */ /* 0x042fe6000004180c */
[----:B------:R-:W-:Y:S03]  /*ac30*/  FMUL.FTZ R8, R8, c[0x0][0x320] ;  /* 0x0000c80008087a20 */ /* 0x000fe60000410000 */
[----:B------:R-:W1:Y:S01]  /*ac40*/  MUFU.TANH R174, R5 ;  /* 0x0000000500ae7308 */ /* 0x000e620000002400 */
[----:B------:R-:W-:Y:S01]  /*ac50*/  FMUL.FTZ R9, R9, c[0x0][0x320] ;  /* 0x0000c80009097a20 */ /* 0x000fe20000410000 */
[C---:B------:R-:W-:Y:S04]  /*ac60*/  HMMA.16816.F32.BF16 R16, R232.reuse, R170, R16 ;  /* 0x000000aae810723c */ /* 0x040fe80000041810 */
[----:B------:R-:W-:Y:S02]  /*ac70*/  FMUL.FTZ R10, R10, c[0x0][0x320] ;  /* 0x0000c8000a0a7a20 */ /* 0x000fe40000410000 */
[----:B------:R-:W-:Y:S02]  /*ac80*/  FMUL.FTZ R11, R11, c[0x0][0x320] ;  /* 0x0000c8000b0b7a20 */ /* 0x000fe40000410000 */
[----:B------:R-:W3:Y:S08]  /*ac90*/  MUFU.TANH R178, R6 ;  /* 0x0000000600b27308 */ /* 0x000ef00000002400 */
[----:B------:R-:W-:Y:S02]  /*aca0*/  FMUL.FTZ R12, R12, c[0x0][0x320] ;  /* 0x0000c8000c0c7a20 */ /* 0x000fe40000410000 */
[----:B------:R4:W1:Y:S01]  /*acb0*/  MUFU.TANH R179, R7 ;  /* 0x0000000700b37308 */ /* 0x0008620000002400 */
[----:B------:R-:W-:Y:S02]  /*acc0*/  FMUL.FTZ R13, R13, c[0x0][0x320] ;  /* 0x0000c8000d0d7a20 */ /* 0x000fe40000410000 */
[----:B------:R-:W-:Y:S02]  /*acd0*/  FMUL.FTZ R14, R14, c[0x0][0x320] ;  /* 0x0000c8000e0e7a20 */ /* 0x000fe40000410000 */
[----:B------:R-:W-:Y:S05]  /*ace0*/  FMUL.FTZ R15, R15, c[0x0][0x320] ;  /* 0x0000c8000f0f7a20 */ /* 0x000fea0000410000 */
[----:B------:R-:W1:Y:S10]  /*acf0*/  MUFU.TANH R173, R8 ;  /* 0x0000000800ad7308 */ /* 0x000e740000002400 */
[----:B------:R-:W1:Y:S01]  /*ad00*/  MUFU.TANH R169, R9 ;  /* 0x0000000900a97308 */ /* 0x000e620000002400 */
[----:B----4-:R-:W4:Y:S01]  /*ad10*/  LDSM.16.M88.4 R4, [R238+0x5800] ;  /* 0x00580000ee04783b */ /* 0x010f220000000200 */
[----:B------:R-:W-:Y:S08]  /*ad20*/  DEPBAR.LE SB0, 0x0 ;  /* 0x000080000000791a */ /* 0x000ff00000000000 */
[----:B------:R-:W1:Y:S01]  /*ad30*/  MUFU.TANH R177, R10 ;  /* 0x0000000a00b17308 */ /* 0x000e620000002400 */
[----:B------:R-:W-:Y:S09]  /*ad40*/  BAR.SYNC.DEFER_BLOCKING 0x0 ;  /* 0x0000000000007b1d */ /* 0x000ff20000010000 */
[----:B------:R1:W1:Y:S10]  /*ad50*/  MUFU.TANH R176, R11 ;  /* 0x0000000b00b07308 */ /* 0x0002740000002400 */
[----:B------:R-:W2:Y:S10]  /*ad60*/  MUFU.TANH R168, R12 ;  /* 0x0000000c00a87308 */ /* 0x000eb40000002400 */
[----:B------:R2:W2:Y:S01]  /*ad70*/  MUFU.TANH R134, R13 ;  /* 0x0000000d00867308 */ /* 0x0004a20000002400 */
[C---:B----4-:R-:W-:Y:S05]  /*ad80*/  HMMA.16816.F32.BF16 R20, R232.reuse, R4, R20 ;  /* 0x00000004e814723c */ /* 0x050fea0000041814 */
[----:B-1----:R-:W-:Y:S04]  /*ad90*/  FMUL.FTZ R11, R17, c[0x0][0x320] ;  /* 0x0000c800110b7a20 */ /* 0x002fe80000410000 */
[----:B------:R1:W4:Y:S01]  /*ada0*/  MUFU.TANH R172, R14 ;  /* 0x0000000e00ac7308 */ /* 0x0003220000002400 */
[----:B------:R-:W-:Y:S09]  /*adb0*/  HMMA.16816.F32.BF16 R24, R232, R6, R24 ;  /* 0x00000006e818723c */ /* 0x000ff20000041818 */
[----:B------:R3:W3:Y:S03]  /*adc0*/  MUFU.TANH R171, R15 ;  /* 0x0000000f00ab7308 */ /* 0x0006e60000002400 */
[----:B--2---:R-:W-:Y:S02]  /*add0*/  FMUL.FTZ R13, R16, c[0x0][0x320] ;  /* 0x0000c800100d7a20 */ /* 0x004fe40000410000 */
[----:B------:R-:W-:Y:S02]  /*ade0*/  FMUL.FTZ R16, R18, c[0x0][0x320] ;  /* 0x0000c80012107a20 */ /* 0x000fe40000410000 */
[----:B------:R-:W-:Y:S03]  /*adf0*/  FMUL.FTZ R10, R20, c[0x0][0x320] ;  /* 0x0000c800140a7a20 */ /* 0x000fe60000410000 */
[----:B------:R-:W2:Y:S01]  /*ae00*/  MUFU.TANH R13, R13 ;  /* 0x0000000d000d7308 */ /* 0x000ea20000002400 */
[----:B------:R-:W-:Y:S02]  /*ae10*/  FMUL.FTZ R9, R21, c[0x0][0x320] ;  /* 0x0000c80015097a20 */ /* 0x000fe40000410000 */
[----:B------:R-:W-:Y:S02]  /*ae20*/  FMUL.FTZ R12, R23, c[0x0][0x320] ;  /* 0x0000c800170c7a20 */ /* 0x000fe40000410000 */
[----:B-1----:R-:W-:Y:S02]  /*ae30*/  FMUL.FTZ R14, R22, c[0x0][0x320] ;  /* 0x0000c800160e7a20 */ /* 0x002fe40000410000 */
[----:B------:R-:W-:Y:S02]  /*ae40*/  FMUL.FTZ R8, R24, c[0x0][0x320] ;  /* 0x0000c80018087a20 */ /* 0x000fe40000410000 */
[----:B------:R-:W-:Y:S01]  /*ae50*/  FMUL.FTZ R5, R25, c[0x0][0x320] ;  /* 0x0000c80019057a20 */ /* 0x000fe20000410000 */
[----:B------:R-:W1:Y:S01]  /*ae60*/  MUFU.TANH R11, R11 ;  /* 0x0000000b000b7308 */ /* 0x000e620000002400 */
[----:B------:R-:W-:Y:S02]  /*ae70*/  FMUL.FTZ R4, R26, c[0x0][0x320] ;  /* 0x0000c8001a047a20 */ /* 0x000fe40000410000 */
[----:B------:R-:W-:Y:S02]  /*ae80*/  FMUL.FTZ R0, R27, c[0x0][0x320] ;  /* 0x0000c8001b007a20 */ /* 0x000fe40000410000 */
[----:B---3--:R-:W-:Y:S05]  /*ae90*/  FMUL.FTZ R15, R19, c[0x0][0x320] ;  /* 0x0000c800130f7a20 */ /* 0x008fea0000410000 */
[----:B------:R-:W3:Y:S10]  /*aea0*/  MUFU.TANH R16, R16 ;  /* 0x0000001000107308 */ /* 0x000ef40000002400 */
[----:B------:R-:W1:Y:S10]  /*aeb0*/  MUFU.TANH R15, R15 ;  /* 0x0000000f000f7308 */ /* 0x000e740000002400 */
[----:B------:R-:W1:Y:S10]  /*aec0*/  MUFU.TANH R10, R10 ;  /* 0x0000000a000a7308 */ /* 0x000e740000002400 */
[----:B------:R-:W1:Y:S10]  /*aed0*/  MUFU.TANH R9, R9 ;  /* 0x0000000900097308 */ /* 0x000e740000002400 */
[----:B------:R-:W1:Y:S10]  /*aee0*/  MUFU.TANH R14, R14 ;  /* 0x0000000e000e7308 */ /* 0x000e740000002400 */
[----:B------:R-:W1:Y:S10]  /*aef0*/  MUFU.TANH R12, R12 ;  /* 0x0000000c000c7308 */ /* 0x000e740000002400 */
[----:B------:R-:W1:Y:S10]  /*af00*/  MUFU.TANH R8, R8 ;  /* 0x0000000800087308 */ /* 0x000e740000002400 */
[----:B------:R-:W1:Y:S10]  /*af10*/  MUFU.TANH R5, R5 ;  /* 0x0000000500057308 */ /* 0x000e740000002400 */
[----:B------:R-:W1:Y:S10]  /*af20*/  MUFU.TANH R4, R4 ;  /* 0x0000000400047308 */ /* 0x000e740000002400 */
[----:B------:R1:W1:Y:S01]  /*af30*/  MUFU.TANH R3, R0 ;  /* 0x0000000000037308 */ /* 0x0002620000002400 */
[----:B------:R-:W-:-:S05]  /*af40*/  @!P0 BRA `(.L_x_193) ;  /* 0x0000049000008947 */ /* 0x000fca0003800000 */
[----:B--234-:R-:W2:Y:S01]  /*af50*/  LDL R17, [R1+0x80] ;  /* 0x0000800001117983 */ /* 0x01cea20000100800 */
[----:B------:R-:W-:Y:S02]  /*af60*/  ULDC.64 UR4, c[0x0][0x1e0] ;  /* 0x0000780000047ab9 */ /* 0x000fe40000000a00 */
[----:B------:R-:W-:Y:S01]  /*af70*/  UIADD3 UR11, UR13, -0x1, URZ ;  /* 0xffffffff0d0b7890 */ /* 0x000fe2000fffe03f */
[----:B------:R-:W3:Y:S03]  /*af80*/  LDL.64 R26, [R1+0x38] ;  /* 0x00003800011a7983 */ /* 0x000ee60000100a00 */
[----:B------:R-:W-:Y:S01]  /*af90*/  UIMAD.WIDE.U32 UR14, UR11, UR4, URZ ;  /* 0x000000040b0e72a5 */ /* 0x000fe2000f8e003f */
[----:B------:R-:W4:Y:S01]  /*afa0*/  LDL.64 R24, [R1+0x30] ;  /* 0x0000300001187983 */ /* 0x000f220000100a00 */
[----:B------:R-:W-:Y:S03]  /*afb0*/  USHF.R.S32.HI UR10, URZ, 0x1f, UR11 ;  /* 0x0000001f3f0a7899 */ /* 0x000fe6000801140b */
[----:B------:R-:W5:Y:S01]  /*afc0*/  LDL R23, [R1+0x28] ;  /* 0x0000280001177983 */ /* 0x000f620000100800 */
[----:B------:R-:W-:Y:S03]  /*afd0*/  UIMAD UR10, UR10, UR4, URZ ;  /* 0x000000040a0a72a4 */ /* 0x000fe6000f8e023f */
[----:B------:R-:W3:Y:S01]  /*afe0*/  LDL R170, [R1+0x4] ;  /* 0x0000040001aa7983 */ /* 0x000ee20000100800 */
[----:B------:R-:W-:Y:S03]  /*aff0*/  UIMAD UR10, UR11, UR5, UR10 ;  /* 0x000000050b0a72a4 */ /* 0x000fe6000f8e020a */
[----:B------:R-:W4:Y:S01]  /*b000*/  LDL R22, [R1+0x60] ;  /* 0x0000600001167983 */ /* 0x000f220000100800 */
[----:B------:R-:W-:Y:S02]  /*b010*/  UIADD3 UR10, UR15, UR10, URZ ;  /* 0x0000000a0f0a7290 */ /* 0x000fe4000fffe03f */
[----:B------:R-:W-:Y:S01]  /*b020*/  UIMAD.WIDE.U32 UR14, UR14, 0x30, URZ ;  /* 0x000000300e0e78a5 */ /* 0x000fe2000f8e003f */
[----:B------:R-:W5:Y:S01]  /*b030*/  LDL R21, [R1+0x5c] ;  /* 0x00005c0001157983 */ /* 0x000f620000100800 */
[----:B------:R-:W-:Y:S03]  /*b040*/  UIMAD UR4, UR10, 0x30, URZ ;  /* 0x000000300a0478a4 */ /* 0x000fe6000f8e023f */
[----:B------:R-:W5:Y:S01]  /*b050*/  LDL R20, [R1+0x58] ;  /* 0x0000580001147983 */ /* 0x000f620000100800 */
[----:B------:R-:W-:Y:S03]  /*b060*/  UIADD3 UR4, UR15, UR4, URZ ;  /* 0x000000040f047290 */ /* 0x000fe6000fffe03f */
[----:B------:R-:W5:Y:S04]  /*b070*/  LDL R19, [R1+0x54] ;  /* 0x0000540001137983 */ /* 0x000f680000100800 */
[----:B------:R-:W5:Y:S01]  /*b080*/  LDL R18, [R1+0x50] ;  /* 0x0000500001127983 */ /* 0x000f620000100800 */
[----:B-12---:R-:W-:Y:S03]  /*b090*/  IADD3 R0, -R17, 0x30, RZ ;  /* 0x0000003011007810 */ /* 0x006fe60007ffe1ff */
[----:B------:R-:W2:Y:S01]  /*b0a0*/  LDL R17, [R1+0x2c] ;  /* 0x00002c0001117983 */ /* 0x000ea20000100800 */
[C---:B------:R-:W-:Y:S02]  /*b0b0*/  ISETP.GE.AND P1, PT, R0.reuse, 0x1, PT ;  /* 0x000000010000780c */ /* 0x040fe40003f26270 */
[----:B------:R-:W-:Y:S11]  /*b0c0*/  ISETP.GE.AND P0, PT, R0, 0x21, PT ;  /* 0x000000210000780c */ /* 0x000ff60003f06270 */
[----:B---3--:R-:W-:Y:S02]  /*b0d0*/  @P1 IADD3 R0, P2, R26, UR14, RZ ;  /* 0x0000000e1a001c10 */ /* 0x008fe4000ff5e0ff */
[----:B------:R-:W-:Y:S02]  /*b0e0*/  VOTEU.ANY UP0, P0 ;  /* 0x00000000003f7886 */ /* 0x000fe40000000100 */
[----:B----4-:R-:W-:Y:S02]  /*b0f0*/  @P1 IADD3.X R7, R25, UR4, RZ, P2, !PT ;  /* 0x0000000419071c10 */ /* 0x010fe400097fe4ff */
[C---:B------:R-:W-:Y:S04]  /*b100*/  @P1 LEA R6, P2, R0.reuse, c[0x0][0x1c8], 0x1 ;  /* 0x0000720000061a11 */ /* 0x040fe800078408ff */
[----:B------:R-:W-:Y:S02]  /*b110*/  @P1 LEA.HI.X R7, R0, c[0x0][0x1cc], R7, 0x1, P2 ;  /* 0x0000730000071a11 */ /* 0x000fe400010f0c07 */
[----:B-----5:R-:W-:Y:S11]  /*b120*/  LOP3.LUT P2, RZ, R23, 0x1, RZ, 0xc0, !PT ;  /* 0x0000000117ff7812 */ /* 0x020ff6000784c0ff */
[----:B------:R-:W-:Y:S02]  /*b130*/  @!UPT UIADD3 URZ, URZ, URZ, URZ ;  /* 0x0000003f3f3ff290 */ /* 0x000fe4000fffe03f */
[----:B------:R-:W-:Y:S01]  /*b140*/  @!PT LDS RZ, [RZ] ;  /* 0x00000000fffff984 */ /* 0x000fe20000000800 */
[----:B------:R-:W-:Y:S01]  /*b150*/  @!PT LDS RZ, [RZ] ;  /* 0x00000000fffff984 */ /* 0x000fe20000000800 */
[----:B------:R-:W-:Y:S01]  /*b160*/  @!PT LDS RZ, [RZ] ;  /* 0x00000000fffff984 */ /* 0x000fe20000000800 */
[----:B------:R1:W-:Y:S01]  /*b170*/  @P1 LDGSTS.E.BYPASS.LTC128B.128 [R170+0x14080], [R6.64], !P2 ;  /* 0x1408000006aa1fae */ /* 0x0003e2000d101d58 */
[----:B------:R-:W-:Y:S04]  /*b180*/  @P1 IADD3 R0, P2, R22, UR14, RZ ;  /* 0x0000000e16001c10 */ /* 0x000fe8000ff5e0ff */
[----:B-1----:R-:W-:Y:S02]  /*b190*/  @P1 IADD3.X R7, R21, UR4, RZ, P2, !PT ;  /* 0x0000000415071c10 */ /* 0x002fe400097fe4ff */
[C---:B------:R-:W-:Y:S04]  /*b1a0*/  @P1 LEA R6, P2, R0.reuse, c[0x0][0x1c8], 0x1 ;  /* 0x0000720000061a11 */ /* 0x040fe800078408ff */
[----:B------:R-:W-:Y:S02]  /*b1b0*/  @P1 LEA.HI.X R7, R0, c[0x0][0x1cc], R7, 0x1, P2 ;  /* 0x0000730000071a11 */ /* 0x000fe400010f0c07 */
[----:B------:R-:W-:Y:S03]  /*b1c0*/  @P1 IADD3 R0, P2, R20, UR14, RZ ;  /* 0x0000000e14001c10 */ /* 0x000fe6000ff5e0ff */
[----:B------:R1:W-:Y:S02]  /*b1d0*/  @P1 LDGSTS.E.BYPASS.LTC128B.128 [R170+0x15880], [R6.64], !P6 ;  /* 0x1588000006aa1fae */ /* 0x0003e4000f101d58 */
[----:B-1----:R-:W-:Y:S02]  /*b1e0*/  @P1 IADD3.X R7, R19, UR4, RZ, P2, !PT ;  /* 0x0000000413071c10 */ /* 0x002fe400097fe4ff */
[C---:B------:R-:W-:Y:S04]  /*b1f0*/  @P1 LEA R6, P2, R0.reuse, c[0x0][0x1c8], 0x1 ;  /* 0x0000720000061a11 */ /* 0x040fe800078408ff */
[----:B------:R-:W-:Y:S02]  /*b200*/  @P1 LEA.HI.X R7, R0, c[0x0][0x1cc], R7, 0x1, P2 ;  /* 0x0000730000071a11 */ /* 0x000fe400010f0c07 */
[----:B------:R-:W-:Y:S01]  /*b210*/  @P1 IADD3 R0, P2, R18, UR14, RZ ;  /* 0x0000000e12001c10 */ /* 0x000fe2000ff5e0ff */
[----:B------:R-:W-:Y:S02]  /*b220*/  @UP0 UIADD3 UR14, UP1, UR8, UR14, URZ ;  /* 0x0000000e080e0290 */ /* 0x000fe4000ff3e03f */
[----:B------:R2:W-:Y:S02]  /*b230*/  @P1 LDGSTS.E.BYPASS.LTC128B.128 [R170+0x17080], [R6.64], !P5 ;  /* 0x1708000006aa1fae */ /* 0x0005e4000e901d58 */
[----:B--2---:R-:W-:Y:S01]  /*b240*/  @P1 IADD3.X R7, R17, UR4, RZ, P2, !PT ;  /* 0x0000000411071c10 */ /* 0x004fe200097fe4ff */
[----:B------:R-:W-:Y:S01]  /*b250*/  @UP0 UIADD3.X UR4, UR6, UR4, URZ, UP1, !UPT ;  /* 0x0000000406040290 */ /* 0x000fe20008ffe43f */
[C---:B------:R-:W-:Y:S04]  /*b260*/  @P1 LEA R6, P2, R0.reuse, c[0x0][0x1c8], 0x1 ;  /* 0x0000720000061a11 */ /* 0x040fe800078408ff */
[----:B------:R-:W-:Y:S02]  /*b270*/  @P1 LEA.HI.X R7, R0, c[0x0][0x1cc], R7, 0x1, P2 ;  /* 0x0000730000071a11 */ /* 0x000fe400010f0c07 */
[----:B------:R-:W-:Y:S03]  /*b280*/  LOP3.LUT P2, RZ, R23, 0x1, RZ, 0xc0, !PT ;  /* 0x0000000117ff7812 */ /* 0x000fe6000784c0ff */
        /* <DEDUP_REMOVED lines=19> */
[----:B------:R-:W-:Y:S05]  /*b3c0*/  @P0 LEA.HI.X R7, R0, c[0x0][0x1cc], R7, 0x1, P1 ;  /* 0x0000730000070a11 */ /* 0x000fea00008f0c07 */
[----:B------:R1:W-:Y:S04]  /*b3d0*/  @P0 LDGSTS.E.BYPASS.LTC128B.128 [R170+0x19880], [R6.64], !P4 ;  /* 0x1988000006aa0fae */ /* 0x0003e8000e101d58 */
.L_x_193:
[----:B--234-:R-:W2:Y:S01]  /*b3e0*/  LDL.LU R17, [R1+0x20] ;  /* 0x0000200001117983 */ /* 0x01cea20000300800 */
[----:B------:R-:W-:Y:S01]  /*b3f0*/  FMNMX.FTZ R133, R175, R133, !PT ;  /* 0x00000085af857209 */ /* 0x000fe20007810000 */
[----:B------:R-:W-:Y:S02]  /*b400*/  UISETP.GT.AND UP0, UPT, UR13, UR9, UPT ;  /* 0x000000090d00728c */ /* 0x000fe4000bf04270 */
[----:B------:R-:W0:Y:S01]  /*b410*/  LDGDEPBAR ;  /* 0x00000000000079af */ /* 0x000e220000000000 */
[----:B------:R-:W-:Y:S01]  /*b420*/  FMNMX.FTZ R133, R174, R133, !PT ;  /* 0x00000085ae857209 */ /* 0x000fe20007810000 */
[----:B------:R-:W-:Y:S02]  /*b430*/  UIADD3 UR13, UR13, -0x1, URZ ;  /* 0xffffffff0d0d7890 */ /* 0x000fe4000fffe03f */
[----:B------:R-:W-:Y:S02]  /*b440*/  PLOP3.LUT P0, PT, PT, PT, UP0, 0x80, 0x0 ;  /* 0x000000000000781c */ /* 0x000fe40003f0f008 */
[----:B------:R-:W-:Y:S04]  /*b450*/  FMNMX.FTZ R133, R173, R133, !PT ;  /* 0x00000085ad857209 */ /* 0x000fe80007810000 */
[----:B------:R-:W-:Y:S04]  /*b460*/  FMNMX.FTZ R133, R169, R133, !PT ;  /* 0x00000085a9857209 */ /* 0x000fe80007810000 */
[----:B------:R-:W-:Y:S04]  /*b470*/  FMNMX.FTZ R133, R168, R133, !PT ;  /* 0x00000085a8857209 */ /* 0x000fe80007810000 */
[----:B------:R-:W-:Y:S04]  /*b480*/  FMNMX.FTZ R133, R134, R133, !PT ;  /* 0x0000008586857209 */ /* 0x000fe80007810000 */
[----:B------:R-:W-:Y:S04]  /*b490*/  FMNMX.FTZ R133, R13, R133, !PT ;  /* 0x000000850d857209 */ /* 0x000fe80007810000 */
[----:B-1----:R-:W-:Y:S04]  /*b4a0*/  FMNMX.FTZ R133, R11, R133, !PT ;  /* 0x000000850b857209 */ /* 0x002fe80007810000 */
[----:B------:R-:W-:Y:S04]  /*b4b0*/  FMNMX.FTZ R133, R10, R133, !PT ;  /* 0x000000850a857209 */ /* 0x000fe80007810000 */
[----:B------:R-:W-:Y:S04]  /*b4c0*/  FMNMX.FTZ R133, R9, R133, !PT ;  /* 0x0000008509857209 */ /* 0x000fe80007810000 */
[----:B------:R-:W-:Y:S04]  /*b4d0*/  FMNMX.FTZ R133, R8, R133, !PT ;  /* 0x0000008508857209 */ /* 0x000fe80007810000 */
[----:B------:R-:W-:Y:S05]  /*b4e0*/  FMNMX.FTZ R133, R5, R133, !PT ;  /* 0x0000008505857209 */ /* 0x000fea0007810000 */
[----:B------:R-:W1:Y:S02]  /*b4f0*/  SHFL.BFLY PT, R0, R133, 0x2, 0x1f ;  /* 0x0c401f0085007f89 */ /* 0x000e6400000e0000 */
[----:B-1----:R-:W-:Y:S06]  /*b500*/  FMNMX.FTZ R133, R133, R0, !PT ;  /* 0x0000000085857209 */ /* 0x002fec0007810000 */
[----:B------:R-:W1:Y:S02]  /*b510*/  SHFL.BFLY PT, R0, R133, 0x1, 0x1f ;  /* 0x0c201f0085007f89 */ /* 0x000e6400000e0000 */
[----:B-1----:R-:W-:Y:S05]  /*b520*/  FMNMX.FTZ R133, R133, R0, !PT ;  /* 0x0000000085857209 */ /* 0x002fea0007810000 */
[C---:B------:R-:W-:Y:S02]  /*b530*/  FADD.FTZ R0, -R133.reuse, R2 ;  /* 0x0000000285007221 */ /* 0x040fe40000010100 */
[----:B------:R-:W-:Y:S02]  /*b540*/  FMUL.FTZ R2, R133, c[0x0][0x2d0] ;  /* 0x0000b40085027a20 */ /* 0x000fe40000410000 */
[----:B------:R-:W-:Y:S02]  /*b550*/  FMUL.FTZ R0, R0, c[0x0][0x2d0] ;  /* 0x0000b40000007a20 */ /* 0x000fe40000410000 */
[--C-:B------:R-:W-:Y:S02]  /*b560*/  FFMA.FTZ R20, R8, c[0x0][0x2d0], -R2.reuse ;  /* 0x0000b40008147a23 */ /* 0x100fe40000010802 */
[----:B------:R-:W3:Y:S01]  /*b570*/  LDL.LU R8, [R1+0x24] ;  /* 0x0000240001087983 */ /* 0x000ee20000300800 */
[--C-:B------:R-:W-:Y:S01]  /*b580*/  FFMA.FTZ R175, R175, c[0x0][0x2d0], -R2.reuse ;  /* 0x0000b400afaf7a23 */ /* 0x100fe20000010802 */
[----:B------:R-:W1:Y:S01]  /*b590*/  MUFU.EX2 R6, R0 ;  /* 0x0000000000067308 */ /* 0x000e620000000800 */
[--C-:B------:R-:W-:Y:S02]  /*b5a0*/  FFMA.FTZ R174, R174, c[0x0][0x2d0], -R2.reuse ;  /* 0x0000b400aeae7a23 */ /* 0x100fe40000010802 */
[--C-:B------:R-:W-:Y:S02]  /*b5b0*/  FFMA.FTZ R18, R168, c[0x0][0x2d0], -R2.reuse ;  /* 0x0000b400a8127a23 */ /* 0x100fe40000010802 */
[--C-:B------:R-:W-:Y:S02]  /*b5c0*/  FFMA.FTZ R173, R173, c[0x0][0x2d0], -R2.reuse ;  /* 0x0000b400adad7a23 */ /* 0x100fe40000010802 */
[--C-:B------:R-:W-:Y:S02]  /*b5d0*/  FFMA.FTZ R169, R169, c[0x0][0x2d0], -R2.reuse ;  /* 0x0000b400a9a97a23 */ /* 0x100fe40000010802 */
[--C-:B------:R-:W-:Y:S01]  /*b5e0*/  FFMA.FTZ R19, R134, c[0x0][0x2d0], -R2.reuse ;  /* 0x0000b40086137a23 */ /* 0x100fe20000010802 */
[----:B------:R-:W2:Y:S01]  /*b5f0*/  MUFU.EX2 R175, R175 ;  /* 0x000000af00af7308 */ /* 0x000ea20000000800 */
[--C-:B------:R-:W-:Y:S02]  /*b600*/  FFMA.FTZ R134, R11, c[0x0][0x2d0], -R2.reuse ;  /* 0x0000b4000b867a23 */ /* 0x100fe40000010802 */
[--C-:B------:R-:W-:Y:S02]  /*b610*/  FFMA.FTZ R22, R13, c[0x0][0x2d0], -R2.reuse ;  /* 0x0000b4000d167a23 */ /* 0x100fe40000010802 */
[--C-:B------:R-:W-:Y:S02]  /*b620*/  FFMA.FTZ R24, R10, c[0x0][0x2d0], -R2.reuse ;  /* 0x0000b4000a187a23 */ /* 0x100fe40000010802 */
[--C-:B------:R-:W-:Y:S02]  /*b630*/  FFMA.FTZ R21, R5, c[0x0][0x2d0], -R2.reuse ;  /* 0x0000b40005157a23 */ /* 0x100fe40000010802 */
[----:B------:R-:W-:Y:S01]  /*b640*/  FFMA.FTZ R7, R9, c[0x0][0x2d0], -R2 ;  /* 0x0000b40009077a23 */ /* 0x000fe20000010802 */
[----:B------:R-:W4:Y:S01]  /*b650*/  MUFU.EX2 R168, R174 ;  /* 0x000000ae00a87308 */ /* 0x000f220000000800 */
[C---:B-1----:R-:W-:Y:S02]  /*b660*/  FMUL.FTZ R25, R6.reuse, R137 ;  /* 0x0000008906197220 */ /* 0x042fe40000410000 */
[C---:B------:R-:W-:Y:S02]  /*b670*/  FMUL.FTZ R9, R6.reuse, R153 ;  /* 0x0000009906097220 */ /* 0x040fe40000410000 */
[C---:B------:R-:W-:Y:S01]  /*b680*/  FMUL.FTZ R13, R6.reuse, R149 ;  /* 0x00000095060d7220 */ /* 0x040fe20000410000 */
[----:B------:R-:W-:Y:S04]  /*b690*/  MOV R149, R19 ;  /* 0x0000001300957202 */ /* 0x000fe80000000f00 */
[----:B------:R-:W1:Y:S01]  /*b6a0*/  MUFU.EX2 R170, R173 ;  /* 0x000000ad00aa7308 */ /* 0x000e620000000800 */
[C---:B------:R-:W-:Y:S02]  /*b6b0*/  FMUL.FTZ R28, R6.reuse, R28 ;  /* 0x0000001c061c7220 */ /* 0x040fe40000410000 */
[C---:B------:R-:W-:Y:S02]  /*b6c0*/  FMUL.FTZ R29, R6.reuse, R29 ;  /* 0x0000001d061d7220 */ /* 0x040fe40000410000 */
[C---:B------:R-:W-:Y:S02]  /*b6d0*/  FMUL.FTZ R32, R6.reuse, R32 ;  /* 0x0000002006207220 */ /* 0x040fe40000410000 */
[C---:B------:R-:W-:Y:S02]  /*b6e0*/  FMUL.FTZ R33, R6.reuse, R33 ;  /* 0x0000002106217220 */ /* 0x040fe40000410000 */
[C---:B------:R-:W-:Y:S01]  /*b6f0*/  FMUL.FTZ R36, R6.reuse, R36 ;  /* 0x0000002406247220 */ /* 0x040fe20000410000 */
[----:B------:R-:W5:Y:S01]  /*b700*/  MUFU.EX2 R169, R169 ;  /* 0x000000a900a97308 */ /* 0x000f620000000800 */
        /* <DEDUP_REMOVED lines=48> */
[C---:B--2---:R-:W-:Y:S02]  /*ba10*/  FFMA.FTZ R0, R6.reuse, R17, R175 ;  /* 0x0000001106007223 */ /* 0x044fe400000100af */
[----:B------:R-:W-:Y:S01]  /*ba20*/  FMUL.FTZ R17, R6, R145 ;  /* 0x0000009106117220 */ /* 0x000fe20000410000 */
[----:B------:R-:W-:Y:S01]  /*ba30*/  MOV R145, R24 ;  /* 0x0000001800917202 */ /* 0x000fe20000000f00 */
[C---:B----4-:R-:W-:Y:S01]  /*ba40*/  FADD.FTZ R0, R168.reuse, R0 ;  /* 0x00000000a8007221 */ /* 0x050fe20000010000 */
[----:B------:R-:W-:Y:S01]  /*ba50*/  F2FP.BF16.PACK_AB R168, R168, R175 ;  /* 0x000000afa8a8723e */ /* 0x000fe200000010ff */
[----:B------:R-:W-:Y:S02]  /*ba60*/  FMUL.FTZ R24, R6, R136 ;  /* 0x0000008806187220 */ /* 0x000fe40000410000 */
[----:B-1----:R-:W-:Y:S01]  /*ba70*/  FADD.FTZ R0, R170, R0 ;  /* 0x00000000aa007221 */ /* 0x002fe20000010000 */
[C---:B-----5:R-:W-:Y:S03]  /*ba80*/  F2FP.BF16.PACK_AB R170, R169.reuse, R170 ;  /* 0x000000aaa9aa723e */ /* 0x060fe600000010ff */
[----:B------:R-:W-:Y:S01]  /*ba90*/  FADD.FTZ R11, R169, R0 ;  /* 0x00000000a90b7221 */ /* 0x000fe20000010000 */
        /* <DEDUP_REMOVED lines=16> */
[C---:B------:R-:W-:Y:S01]  /*bba0*/  FADD.FTZ R0, -R2.reuse, R132 ;  /* 0x0000008402007221 */ /* 0x040fe20000010100 */
[----:B------:R-:W-:Y:S01]  /*bbb0*/  MOV R132, R21 ;  /* 0x0000001500847202 */ /* 0x000fe20000000f00 */
[----:B------:R-:W-:Y:S02]  /*bbc0*/  FMUL.FTZ R5, R2, c[0x0][0x2d0] ;  /* 0x0000b40002057a20 */ /* 0x000fe40000410000 */
[----:B------:R-:W-:Y:S01]  /*bbd0*/  FMUL.FTZ R0, R0, c[0x0][0x2d0] ;  /* 0x0000b40000007a20 */ /* 0x000fe20000410000 */
[----:B------:R-:W-:Y:S01]  /*bbe0*/  MOV R153, R132 ;  /* 0x0000008400997202 */ /* 0x000fe20000000f00 */
[--C-:B------:R-:W-:Y:S01]  /*bbf0*/  FFMA.FTZ R178, R178, c[0x0][0x2d0], -R5.reuse ;  /* 0x0000b400b2b27a23 */ /* 0x100fe20000010805 */
[----:B------:R-:W-:Y:S01]  /*bc00*/  MOV R132, R18 ;  /* 0x0000001200847202 */ /* 0x000fe20000000f00 */
[--C-:B------:R-:W-:Y:S02]  /*bc10*/  FFMA.FTZ R27, R14, c[0x0][0x2d0], -R5.reuse ;  /* 0x0000b4000e1b7a23 */ /* 0x100fe40000010805 */
[----:B------:R-:W1:Y:S01]  /*bc20*/  MUFU.EX2 R0, R0 ;  /* 0x0000000000007308 */ /* 0x000e620000000800 */
[--C-:B------:R-:W-:Y:S02]  /*bc30*/  FFMA.FTZ R26, R12, c[0x0][0x2d0], -R5.reuse ;  /* 0x0000b4000c1a7a23 */ /* 0x100fe40000010805 */
[--C-:B------:R-:W-:Y:S02]  /*bc40*/  FFMA.FTZ R174, R16, c[0x0][0x2d0], -R5.reuse ;  /* 0x0000b40010ae7a23 */ /* 0x100fe40000010805 */
[--C-:B------:R-:W-:Y:S02]  /*bc50*/  FFMA.FTZ R23, R4, c[0x0][0x2d0], -R5.reuse ;  /* 0x0000b40004177a23 */ /* 0x100fe40000010805 */
[--C-:B------:R-:W-:Y:S02]  /*bc60*/  FFMA.FTZ R179, R179, c[0x0][0x2d0], -R5.reuse ;  /* 0x0000b400b3b37a23 */ /* 0x100fe40000010805 */
[--C-:B------:R-:W-:Y:S01]  /*bc70*/  FFMA.FTZ R177, R177, c[0x0][0x2d0], -R5.reuse ;  /* 0x0000b400b1b17a23 */ /* 0x100fe20000010805 */
[----:B------:R-:W3:Y:S01]  /*bc80*/  MUFU.EX2 R178, R178 ;  /* 0x000000b200b27308 */ /* 0x000ee20000000800 */
[--C-:B------:R-:W-:Y:S02]  /*bc90*/  FFMA.FTZ R176, R176, c[0x0][0x2d0], -R5.reuse ;  /* 0x0000b400b0b07a23 */ /* 0x100fe40000010805 */
[--C-:B------:R-:W-:Y:S02]  /*bca0*/  FFMA.FTZ R173, R172, c[0x0][0x2d0], -R5.reuse ;  /* 0x0000b400acad7a23 */ /* 0x100fe40000010805 */
[--C-:B------:R-:W-:Y:S01]  /*bcb0*/  FFMA.FTZ R172, R171, c[0x0][0x2d0], -R5.reuse ;  /* 0x0000b400abac7a23 */ /* 0x100fe20000010805 */
[----:B------:R-:W-:Y:S01]  /*bcc0*/  MOV R171, R20 ;  /* 0x0000001400ab7202 */ /* 0x000fe20000000f00 */
[--C-:B------:R-:W-:Y:S01]  /*bcd0*/  FFMA.FTZ R175, R15, c[0x0][0x2d0], -R5.reuse ;  /* 0x0000b4000faf7a23 */ /* 0x100fe20000010805 */
[----:B------:R-:W-:Y:S01]  /*bce0*/  MOV R15, R7 ;  /* 0x00000007000f7202 */ /* 0x000fe20000000f00 */
[----:B------:R-:W-:Y:S01]  /*bcf0*/  FFMA.FTZ R10, R3, c[0x0][0x2d0], -R5 ;  /* 0x0000b400030a7a23 */ /* 0x000fe20000010805 */
[----:B------:R-:W2:Y:S01]  /*bd00*/  MUFU.EX2 R169, R179 ;  /* 0x000000b300a97308 */ /* 0x000ea20000000800 */
[C---:B------:R-:W-:Y:S01]  /*bd10*/  FMUL.FTZ R5, R6.reuse, R157 ;  /* 0x0000009d06057220 */ /* 0x040fe20000410000 */
[----:B------:R-:W-:Y:S01]  /*bd20*/  MOV R157, R26 ;  /* 0x0000001a009d7202 */ /* 0x000fe20000000f00 */
[----:B------:R-:W-:Y:S02]  /*bd30*/  FMUL.FTZ R20, R6, R140 ;  /* 0x0000008c06147220 */ /* 0x000fe40000410000 */
[----:B-1----:R-:W-:Y:S02]  /*bd40*/  FMUL.FTZ R26, R0, R138 ;  /* 0x0000008a001a7220 */ /* 0x002fe40000410000 */
[C---:B------:R-:W-:Y:S02]  /*bd50*/  FMUL.FTZ R21, R6.reuse, R141 ;  /* 0x0000008d06157220 */ /* 0x040fe40000410000 */
[C---:B------:R-:W-:Y:S01]  /*bd60*/  FMUL.FTZ R4, R6.reuse, R156 ;  /* 0x0000009c06047220 */ /* 0x040fe20000410000 */
[----:B------:R-:W-:Y:S01]  /*bd70*/  MOV R156, R23 ;  /* 0x00000017009c7202 */ /* 0x000fe20000000f00 */
[C---:B------:R-:W-:Y:S01]  /*bd80*/  FMUL.FTZ R12, R6.reuse, R148 ;  /* 0x00000094060c7220 */ /* 0x040fe20000410000 */
[----:B------:R-:W-:Y:S01]  /*bd90*/  MUFU.EX2 R132, R132 ;  /* 0x0000008400847308 */ /* 0x000fe20000000800 */
[----:B------:R-:W-:Y:S02]  /*bda0*/  FMUL.FTZ R16, R6, R144 ;  /* 0x0000009006107220 */ /* 0x000fe40000410000 */
[----:B---3--:R-:W-:Y:S02]  /*bdb0*/  FFMA.FTZ R3, R0, R8, R178 ;  /* 0x0000000800037223 */ /* 0x008fe400000100b2 */
[----:B------:R-:W-:Y:S01]  /*bdc0*/  FMUL.FTZ R8, R6, R152 ;  /* 0x0000009806087220 */ /* 0x000fe20000410000 */
[----:B------:R-:W-:Y:S01]  /*bdd0*/  MOV R152, R27 ;  /* 0x0000001b00987202 */ /* 0x000fe20000000f00 */
[C---:B------:R-:W-:Y:S02]  /*bde0*/  FMUL.FTZ R27, R0.reuse, R139 ;  /* 0x0000008b001b7220 */ /* 0x040fe40000410000 */
[----:B------:R-:W1:Y:S01]  /*bdf0*/  LDSM.16.MT88.4 R136, [R236+0x4080] ;  /* 0x00408000ec88783b */ /* 0x000e620000004200 */
[C---:B------:R-:W-:Y:S01]  /*be00*/  FMUL.FTZ R6, R0.reuse, R158 ;  /* 0x0000009e00067220 */ /* 0x040fe20000410000 */
[----:B------:R-:W-:Y:S01]  /*be10*/  MOV R158, R171 ;  /* 0x000000ab009e7202 */ /* 0x000fe20000000f00 */
[C---:B------:R-:W-:Y:S01]  /*be20*/  FMUL.FTZ R14, R0.reuse, R150 ;  /* 0x00000096000e7220 */ /* 0x040fe20000410000 */
[----:B------:R-:W3:Y:S01]  /*be30*/  MUFU.EX2 R171, R177 ;  /* 0x000000b100ab7308 */ /* 0x000ee20000000800 */
[C---:B--2---:R-:W-:Y:S01]  /*be40*/  FADD.FTZ R3, R169.reuse, R3 ;  /* 0x00000003a9037221 */ /* 0x044fe20000010000 */
[----:B------:R-:W-:Y:S01]  /*be50*/  F2FP.BF16.PACK_AB R169, R169, R178 ;  /* 0x000000b2a9a9723e */ /* 0x000fe200000010ff */
[C---:B------:R-:W-:Y:S01]  /*be60*/  FMUL.FTZ R7, R0.reuse, R159 ;  /* 0x0000009f00077220 */ /* 0x040fe20000410000 */
[----:B------:R-:W-:Y:S01]  /*be70*/  MOV R179, R10 ;  /* 0x0000000a00b37202 */ /* 0x000fe20000000f00 */
[C---:B------:R-:W-:Y:S01]  /*be80*/  FMUL.FTZ R10, R0.reuse, R154 ;  /* 0x0000009a000a7220 */ /* 0x040fe20000410000 */
[----:B------:R-:W-:Y:S01]  /*be90*/  MOV R154, R11 ;  /* 0x0000000b009a7202 */ /* 0x000fe20000000f00 */
[C---:B------:R-:W-:Y:S01]  /*bea0*/  FMUL.FTZ R11, R0.reuse, R155 ;  /* 0x0000009b000b7220 */ /* 0x040fe20000410000 */
[----:B------:R-:W-:Y:S01]  /*beb0*/  MOV R159, R15 ;  /* 0x0000000f009f7202 */ /* 0x000fe20000000f00 */
[C---:B------:R-:W-:Y:S01]  /*bec0*/  FMUL.FTZ R15, R0.reuse, R151 ;  /* 0x00000097000f7220 */ /* 0x040fe20000410000 */
[----:B------:R-:W2:Y:S01]  /*bed0*/  MUFU.EX2 R150, R176 ;  /* 0x000000b000967308 */ /* 0x000ea20000000800 */
[C---:B------:R-:W-:Y:S01]  /*bee0*/  FMUL.FTZ R18, R0.reuse, R146 ;  /* 0x0000009200127220 */ /* 0x040fe20000410000 */
[----:B------:R-:W-:Y:S01]  /*bef0*/  MOV R178, R22 ;  /* 0x0000001600b27202 */ /* 0x000fe20000000f00 */
[C---:B------:R-:W-:Y:S02]  /*bf00*/  FMUL.FTZ R19, R0.reuse, R147 ;  /* 0x0000009300137220 */ /* 0x040fe40000410000 */
[C---:B------:R-:W-:Y:S02]  /*bf10*/  FMUL.FTZ R22, R0.reuse, R142 ;  /* 0x0000008e00167220 */ /* 0x040fe40000410000 */
[C---:B------:R-:W-:Y:S02]  /*bf20*/  FMUL.FTZ R23, R0.reuse, R143 ;  /* 0x0000008f00177220 */ /* 0x040fe40000410000 */
[C---:B------:R-:W-:Y:S01]  /*bf30*/  FMUL.FTZ R30, R0.reuse, R30 ;  /* 0x0000001e001e7220 */ /* 0x040fe20000410000 */
[----:B------:R-:W-:Y:S01]  /*bf40*/  LDSM.16.MT88.4 R140, [R236+0x4880] ;  /* 0x00488000ec8c783b */ /* 0x000fe20000004200 */
[C---:B------:R-:W-:Y:S01]  /*bf50*/  FMUL.FTZ R31, R0.reuse, R31 ;  /* 0x0000001f001f7220 */ /* 0x040fe20000410000 */
[----:B------:R-:W-:Y:S01]  /*bf60*/  MUFU.EX2 R144, R178 ;  /* 0x000000b200907308 */ /* 0x000fe20000000800 */
[C---:B------:R-:W-:Y:S02]  /*bf70*/  FMUL.FTZ R34, R0.reuse, R34 ;  /* 0x0000002200227220 */ /* 0x040fe40000410000 */
[----:B---3--:R-:W-:Y:S02]  /*bf80*/  FADD.FTZ R148, R171, R3 ;  /* 0x00000003ab947221 */ /* 0x008fe40000010000 */
[C---:B------:R-:W-:Y:S02]  /*bf90*/  FMUL.FTZ R35, R0.reuse, R35 ;  /* 0x0000002300237220 */ /* 0x040fe40000410000 */
[C---:B------:R-:W-:Y:S02]  /*bfa0*/  FMUL.FTZ R38, R0.reuse, R38 ;  /* 0x0000002600267220 */ /* 0x040fe40000410000 */
[C---:B------:R-:W-:Y:S01]  /*bfb0*/  FMUL.FTZ R39, R0.reuse, R39 ;  /* 0x0000002700277220 */ /* 0x040fe20000410000 */
[----:B------:R-:W3:Y:S01]  /*bfc0*/  MUFU.EX2 R3, R149 ;  /* 0x0000009500037308 */ /* 0x000ee20000000800 */
[----:B------:R-:W-:Y:S01]  /*bfd0*/  FMUL.FTZ R42, R0, R42 ;  /* 0x0000002a002a7220 */ /* 0x000fe20000410000 */
[----:B--2---:R-:W-:Y:S01]  /*bfe0*/  F2FP.BF16.PACK_AB R171, R150, R171 ;  /* 0x000000ab96ab723e */ /* 0x004fe200000010ff */
[C---:B------:R-:W-:Y:S02]  /*bff0*/  FMUL.FTZ R43, R0.reuse, R43 ;  /* 0x0000002b002b7220 */ /* 0x040fe40000410000 */
[C---:B------:R-:W-:Y:S02]  /*c000*/  FMUL.FTZ R46, R0.reuse, R46 ;  /* 0x0000002e002e7220 */ /* 0x040fe40000410000 */
[C---:B------:R-:W-:Y:S02]  /*c010*/  FMUL.FTZ R47, R0.reuse, R47 ;  /* 0x0000002f002f7220 */ /* 0x040fe40000410000 */
[C---:B-1----:R-:W-:Y:S01]  /*c020*/  HMMA.16816.F32.BF16 R4, R168.reuse, R136, R4 ;  /* 0x00000088a804723c */ /* 0x042fe20000041804 */
[----:B------:R-:W-:Y:S04]  /*c030*/  MUFU.EX2 R149, R173 ;  /* 0x000000ad00957308 */ /* 0x000fe80000000800 */
[C---:B------:R-:W-:Y:S02]  /*c040*/  FMUL.FTZ R50, R0.reuse, R50 ;  /* 0x0000003200327220 */ /* 0x040fe40000410000 */
[C---:B------:R-:W-:Y:S01]  /*c050*/  FMUL.FTZ R51, R0.reuse, R51 ;  /* 0x0000003300337220 */ /* 0x040fe20000410000 */
[C---:B------:R-:W-:Y:S01]  /*c060*/  HMMA.16816.F32.BF16 R8, R168.reuse, R138, R8 ;  /* 0x0000008aa808723c */ /* 0x040fe20000041808 */
[----:B------:R-:W1:Y:S02]  /*c070*/  LDSM.16.MT88.4 R136, [R237+0x4080] ;  /* 0x00408000ed88783b */ /* 0x000e640000004200 */
[----:B------:R-:W2:Y:S01]  /*c080*/  MUFU.EX2 R178, R172 ;  /* 0x000000ac00b27308 */ /* 0x000ea20000000800 */
[C---:B------:R-:W-:Y:S02]  /*c090*/  FMUL.FTZ R54, R0.reuse, R54 ;  /* 0x0000003600367220 */ /* 0x040fe40000410000 */
[C---:B------:R-:W-:Y:S02]  /*c0a0*/  FMUL.FTZ R55, R0.reuse, R55 ;  /* 0x0000003700377220 */ /* 0x040fe40000410000 */
[C---:B------:R-:W-:Y:S04]  /*c0b0*/  FMUL.FTZ R58, R0.reuse, R58 ;  /* 0x0000003a003a7220 */ /* 0x040fe80000410000 */
        /* <DEDUP_REMOVED lines=13> */
[----:B------:R-:W4:Y:S01]  /*c190*/  MUFU.EX2 R176, R175 ;  /* 0x000000af00b07308 */ /* 0x000f220000000800 */
[C---:B------:R-:W-:Y:S02]  /*c1a0*/  FMUL.FTZ R82, R0.reuse, R82 ;  /* 0x0000005200527220 */ /* 0x040fe40000410000 */
[C---:B------:R-:W-:Y:S02]  /*c1b0*/  FMUL.FTZ R83, R0.reuse, R83 ;  /* 0x0000005300537220 */ /* 0x040fe40000410000 */
[C---:B------:R-:W-:Y:S02]  /*c1c0*/  FMUL.FTZ R86, R0.reuse, R86 ;  /* 0x0000005600567220 */ /* 0x040fe40000410000 */
[C---:B------:R-:W-:Y:S01]  /*c1d0*/  FMUL.FTZ R87, R0.reuse, R87 ;  /* 0x0000005700577220 */ /* 0x040fe20000410000 */
[C---:B-1----:R-:W-:Y:S02]  /*c1e0*/  HMMA.16816.F32.BF16 R12, R168.reuse, R136, R12 ;  /* 0x00000088a80c723c */ /* 0x042fe4000004180c */
[----:B------:R-:W1:Y:S01]  /*c1f0*/  MUFU.EX2 R175, R157 ;  /* 0x0000009d00af7308 */ /* 0x000e620000000800 */
[C---:B------:R-:W-:Y:S02]  /*c200*/  FMUL.FTZ R90, R0.reuse, R90 ;  /* 0x0000005a005a7220 */ /* 0x040fe40000410000 */
[C---:B------:R-:W-:Y:S02]  /*c210*/  FMUL.FTZ R91, R0.reuse, R91 ;  /* 0x0000005b005b7220 */ /* 0x040fe40000410000 */
[C---:B------:R-:W-:Y:S01]  /*c220*/  FMUL.FTZ R94, R0.reuse, R94 ;  /* 0x0000005e005e7220 */ /* 0x040fe20000410000 */
[C---:B------:R-:W-:Y:S01]  /*c230*/  HMMA.16816.F32.BF16 R16, R168.reuse, R138, R16 ;  /* 0x0000008aa810723c */ /* 0x040fe20000041810 */
[----:B------:R-:W5:Y:S03]  /*c240*/  LDSM.16.MT88.4 R136, [R240+0x4080] ;  /* 0x00408000f088783b */ /* 0x000f660000004200 */
[C---:B------:R-:W-:Y:S01]  /*c250*/  FMUL.FTZ R95, R0.reuse, R95 ;  /* 0x0000005f005f7220 */ /* 0x040fe20000410000 */
[----:B------:R-:W-:Y:S01]  /*c260*/  MUFU.EX2 R172, R156 ;  /* 0x0000009c00ac7308 */ /* 0x000fe20000000800 */
[C---:B------:R-:W-:Y:S02]  /*c270*/  FMUL.FTZ R98, R0.reuse, R98 ;  /* 0x0000006200627220 */ /* 0x040fe40000410000 */
[C---:B------:R-:W-:Y:S04]  /*c280*/  FMUL.FTZ R99, R0.reuse, R99 ;  /* 0x0000006300637220 */ /* 0x040fe80000410000 */
[C---:B------:R-:W-:Y:S02]  /*c290*/  FMUL.FTZ R102, R0.reuse, R102 ;  /* 0x0000006600667220 */ /* 0x040fe40000410000 */
[C---:B------:R-:W-:Y:S01]  /*c2a0*/  FMUL.FTZ R103, R0.reuse, R103 ;  /* 0x0000006700677220 */ /* 0x040fe20000410000 */
        /* <DEDUP_REMOVED lines=13> */
[C---:B------:R-:W-:Y:S01]  /*c380*/  FMUL.FTZ R130, R0.reuse, R130 ;  /* 0x0000008200827220 */ /* 0x040fe20000410000 */
[C---:B-----5:R-:W-:Y:S03]  /*c390*/  HMMA.16816.F32.BF16 R20, R168.reuse, R136, R20 ;  /* 0x00000088a814723c */ /* 0x060fe60000041814 */
[----:B------:R-:W-:Y:S02]  /*c3a0*/  FMUL.FTZ R131, R0, R131 ;  /* 0x0000008300837220 */ /* 0x000fe40000410000 */
[----:B------:R-:W-:Y:S01]  /*c3b0*/  FADD.FTZ R0, R132, R154 ;  /* 0x0000009a84007221 */ /* 0x000fe20000010000 */
[----:B------:R-:W-:Y:S02]  /*c3c0*/  MOV R154, R145 ;  /* 0x00000091009a7202 */ /* 0x000fe40000000f00 */
[C---:B------:R-:W-:Y:S01]  /*c3d0*/  HMMA.16816.F32.BF16 R24, R168.reuse, R138, R24 ;  /* 0x0000008aa818723c */ /* 0x040fe20000041818 */
[----:B------:R-:W5:Y:S03]  /*c3e0*/  LDSM.16.MT88.4 R136, [R239+0x4080] ;  /* 0x00408000ef88783b */ /* 0x000f660000004200 */
[C---:B---3--:R-:W-:Y:S04]  /*c3f0*/  FADD.FTZ R0, R3.reuse, R0 ;  /* 0x0000000003007221 */ /* 0x048fe80000010000 */
[----:B------:R-:W-:Y:S04]  /*c400*/  FADD.FTZ R0, R144, R0 ;  /* 0x0000000090007221 */ /* 0x000fe80000010000 */
[----:B------:R-:W-:Y:S01]  /*c410*/  FADD.FTZ R0, R134, R0 ;  /* 0x0000000086007221 */ /* 0x000fe20000010000 */
[C---:B-----5:R-:W-:Y:S08]  /*c420*/  HMMA.16816.F32.BF16 R28, R168.reuse, R136, R28 ;  /* 0x00000088a81c723c */ /* 0x060ff0000004181c */
[C---:B------:R-:W-:Y:S01]  /*c430*/  HMMA.16816.F32.BF16 R32, R168.reuse, R138, R32 ;  /* 0x0000008aa820723c */ /* 0x040fe20000041820 */
[----:B------:R-:W3:Y:S07]  /*c440*/  LDSM.16.MT88.4 R136, [R236+0x5880] ;  /* 0x00588000ec88783b */ /* 0x000eee0000004200 */
[C---:B---3--:R-:W-:Y:S08]  /*c450*/  HMMA.16816.F32.BF16 R36, R168.reuse, R136, R36 ;  /* 0x00000088a824723c */ /* 0x048ff00000041824 */
        /* <DEDUP_REMOVED lines=32> */
[C---:B---3--:R-:W-:Y:S07]  /*c660*/  HMMA.16816.F32.BF16 R124, R168.reuse, R136, R124 ;  /* 0x00000088a87c723c */ /* 0x048fee000004187c */
[----:B------:R-:W-:Y:S01]  /*c670*/  F2FP.BF16.PACK_AB R136, R3, R132 ;  /* 0x000000840388723e */ /* 0x000fe200000010ff */
[----:B------:R-:W-:Y:S01]  /*c680*/  HMMA.16816.F32.BF16 R128, R168, R138, R128 ;  /* 0x0000008aa880723c */ /* 0x000fe20000041880 */
[----:B------:R-:W3:Y:S03]  /*c690*/  MUFU.EX2 R132, R154 ;  /* 0x0000009a00847308 */ /* 0x000ee60000000800 */
[----:B--2---:R-:W-:Y:S01]  /*c6a0*/  F2FP.BF16.PACK_AB R137, R178, R149 ;  /* 0x00000095b289723e */ /* 0x004fe200000010ff */
[----:B------:R-:W-:Y:S02]  /*c6b0*/  FADD.FTZ R3, R150, R148 ;  /* 0x0000009496037221 */ /* 0x000fe40000010000 */
[----:B------:R-:W-:Y:S02]  /*c6c0*/  F2FP.BF16.PACK_AB R138, R134, R144 ;  /* 0x00000090868a723e */ /* 0x000fe400000010ff */
[----:B------:R-:W2:Y:S02]  /*c6d0*/  LDSM.16.MT88.4 R144, [R237+0x4880] ;  /* 0x00488000ed90783b */ /* 0x000ea40000004200 */
[----:B------:R5:W-:Y:S01]  /*c6e0*/  MUFU.EX2 R170, R153 ;  /* 0x0000009900aa7308 */ /* 0x000be20000000800 */
[----:B----4-:R-:W-:Y:S02]  /*c6f0*/  F2FP.BF16.PACK_AB R139, R176, R177 ;  /* 0x000000b1b08b723e */ /* 0x010fe400000010ff */
[----:B-1----:R-:W-:Y:S02]  /*c700*/  F2FP.BF16.PACK_AB R169, R175, R174 ;  /* 0x000000aeafa9723e */ /* 0x002fe400000010ff */
[----:B------:R-:W-:Y:S03]  /*c710*/  F2FP.BF16.PACK_AB R171, R173, R172 ;  /* 0x000000acadab723e */ /* 0x000fe600000010ff */
[C---:B------:R-:W-:Y:S02]  /*c720*/  HMMA.16816.F32.BF16 R4, R136.reuse, R140, R4 ;  /* 0x0000008c8804723c */ /* 0x040fe40000041804 */
[----:B------:R-:W1:Y:S03]  /*c730*/  MUFU.EX2 R168, R159 ;  /* 0x0000009f00a87308 */ /* 0x000e660000000800 */
[----:B---3--:R-:W-:Y:S03]  /*c740*/  FADD.FTZ R0, R132, R0 ;  /* 0x0000000084007221 */ /* 0x008fe60000010000 */
[C---:B------:R-:W-:Y:S01]  /*c750*/  HMMA.16816.F32.BF16 R8, R136.reuse, R142, R8 ;  /* 0x0000008e8808723c */ /* 0x040fe20000041808 */
[----:B------:R-:W3:Y:S03]  /*c760*/  LDSM.16.MT88.4 R140, [R240+0x4880] ;  /* 0x00488000f08c783b */ /* 0x000ee60000004200 */
[----:B------:R-:W4:Y:S05]  /*c770*/  MUFU.EX2 R134, R158 ;  /* 0x0000009e00867308 */ /* 0x000f2a0000000800 */
[----:B-----5:R-:W-:Y:S03]  /*c780*/  LDSM.16.MT88.4 R152, [R236+0x5080] ;  /* 0x00508000ec98783b */ /* 0x020fe60000004200 */
[C---:B-1----:R-:W-:Y:S01]  /*c790*/  FADD.FTZ R0, R168.reuse, R0 ;  /* 0x00000000a8007221 */ /* 0x042fe20000010000 */
[----:B------:R-:W-:Y:S01]  /*c7a0*/  F2FP.BF16.PACK_AB R168, R168, R132 ;  /* 0x00000084a8a8723e */ /* 0x000fe200000010ff */
[C---:B--2---:R-:W-:Y:S03]  /*c7b0*/  HMMA.16816.F32.BF16 R12, R136.reuse, R144, R12 ;  /* 0x00000090880c723c */ /* 0x044fe6000004180c */
[----:B----4-:R-:W-:Y:S05]  /*c7c0*/  FADD.FTZ R0, R134, R0 ;  /* 0x0000000086007221 */ /* 0x010fea0000010000 */
[C---:B------:R-:W-:Y:S01]  /*c7d0*/  HMMA.16816.F32.BF16 R16, R136.reuse, R146, R16 ;  /* 0x000000928810723c */ /* 0x040fe20000041810 */
[----:B------:R-:W1:Y:S03]  /*c7e0*/  LDSM.16.MT88.4 R144, [R239+0x4880] ;  /* 0x00488000ef90783b */ /* 0x000e660000004200 */
[C---:B------:R-:W-:Y:S01]  /*c7f0*/  FADD.FTZ R132, R170.reuse, R0 ;  /* 0x00000000aa847221 */ /* 0x040fe20000010000 */
[----:B------:R-:W-:Y:S01]  /*c800*/  F2FP.BF16.PACK_AB R170, R170, R134 ;  /* 0x00000086aaaa723e */ /* 0x000fe200000010ff */
[----:B------:R-:W-:Y:S03]  /*c810*/  FADD.FTZ R0, R149, R3 ;  /* 0x0000000395007221 */ /* 0x000fe60000010000 */
[----:B------:R2:W-:Y:S01]  /*c820*/  STL [R1+0x20], R132 ;  /* 0x0000208401007387 */ /* 0x0005e20000100800 */
[C---:B---3--:R-:W-:Y:S03]  /*c830*/  HMMA.16816.F32.BF16 R20, R136.reuse, R140, R20 ;  /* 0x0000008c8814723c */ /* 0x048fe60000041814 */
[----:B------:R-:W-:Y:S04]  /*c840*/  FADD.FTZ R0, R178, R0 ;  /* 0x00000000b2007221 */ /* 0x000fe80000010000 */
[----:B------:R-:W-:Y:S01]  /*c850*/  FADD.FTZ R0, R177, R0 ;  /* 0x00000000b1007221 */ /* 0x000fe20000010000 */
[C---:B------:R-:W-:Y:S01]  /*c860*/  HMMA.16816.F32.BF16 R24, R136.reuse, R142, R24 ;  /* 0x0000008e8818723c */ /* 0x040fe20000041818 */
[----:B------:R-:W3:Y:S03]  /*c870*/  LDSM.16.MT88.4 R140, [R236+0x6080] ;  /* 0x00608000ec8c783b */ /* 0x000ee60000004200 */
[----:B------:R-:W-:Y:S04]  /*c880*/  FADD.FTZ R0, R176, R0 ;  /* 0x00000000b0007221 */ /* 0x000fe80000010000 */
[----:B------:R-:W-:Y:S04]  /*c890*/  FADD.FTZ R0, R174, R0 ;  /* 0x00000000ae007221 */ /* 0x000fe80000010000 */
[----:B------:R-:W-:Y:S01]  /*c8a0*/  FADD.FTZ R0, R175, R0 ;  /* 0x00000000af007221 */ /* 0x000fe20000010000 */
[----:B--2---:R-:W-:Y:S03]  /*c8b0*/  MOV R132, R2 ;  /* 0x0000000200847202 */ /* 0x004fe60000000f00 */
[----:B------:R-:W-:Y:S04]  /*c8c0*/  FADD.FTZ R0, R172, R0 ;  /* 0x00000000ac007221 */ /* 0x000fe80000010000 */
[----:B------:R-:W-:Y:S01]  /*c8d0*/  FADD.FTZ R0, R173, R0 ;  /* 0x00000000ad007221 */ /* 0x000fe20000010000 */
[C---:B-1----:R-:W-:Y:S04]  /*c8e0*/  HMMA.16816.F32.BF16 R28, R136.reuse, R144, R28 ;  /* 0x00000090881c723c */ /* 0x042fe8000004181c */
[----:B------:R-:W-:Y:S04]  /*c8f0*/  STL [R1+0x24], R0 ;  /* 0x0000240001007387 */ /* 0x000fe80000100800 */
[C---:B------:R-:W-:Y:S01]  /*c900*/  HMMA.16816.F32.BF16 R32, R136.reuse, R146, R32 ;  /* 0x000000928820723c */ /* 0x040fe20000041820 */
[----:B------:R-:W1:Y:S07]  /*c910*/  LDSM.16.MT88.4 R144, [R237+0x6080] ;  /* 0x00608000ed90783b */ /* 0x000e6e0000004200 */
[C---:B---3--:R-:W-:Y:S08]  /*c920*/  HMMA.16816.F32.BF16 R36, R136.reuse, R140, R36 ;  /* 0x0000008c8824723c */ /* 0x048ff00000041824 */
        /* <DEDUP_REMOVED lines=30> */
[C---:B------:R-:W-:Y:S08]  /*cb10*/  HMMA.16816.F32.BF16 R120, R136.reuse, R142, R120 ;  /* 0x0000008e8878723c */ /* 0x040ff00000041878 */
[C---:B-1----:R-:W-:Y:S08]  /*cb20*/  HMMA.16816.F32.BF16 R124, R136.reuse, R144, R124 ;  /* 0x00000090887c723c */ /* 0x042ff0000004187c */
        /* <DEDUP_REMOVED lines=46> */
[C---:B--2---:R-:W-:Y:S08]  /*ce10*/  HMMA.16816.F32.BF16 R124, R168.reuse, R4, R124 ;  /* 0x00000004a87c723c */ /* 0x044ff0000004187c */
[----:B------:R-:W-:Y:S01]  /*ce20*/  HMMA.16816.F32.BF16 R128, R168, R6, R128 ;  /* 0x00000006a880723c */ /* 0x000fe20000041880 */
[----:B------:R-:W-:-:S07]  /*ce30*/  @P0 BRA `(.L_x_194) ;  /* 0xffffcfe000000947 */ /* 0x000fce000383ffff */
.L_x_191:
[----:B------:R-:W-:-:S06]  /*ce40*/  UISETP.GE.AND UP0, UPT, UR13, UR12, UPT ;  /* 0x0000000c0d00728c */ /* 0x000fcc000bf06270 */
[----:B------:R-:W-:-:S13]  /*ce50*/  PLOP3.LUT P0, PT, PT, PT, UP0, 0x40, 0x0 ;  /* 0x000000000000781c */ /* 0x000fda0003f0e808 */
[----:B------:R-:W-:Y:S05]  /*ce60*/  @P0 BRA `(.L_x_195) ;  /* 0x00003f6000000947 */ /* 0x000fea0003800000 */
[----:B------:R-:W2:Y:S01]  /*ce70*/  LDL.64 R8, [R1+0x48] ;  /* 0x0000480001087983 */ /* 0x000ea20000100a00 */
[----:B------:R-:W-:-:S03]  /*ce80*/  ULDC.64 UR4, c[0x0][0x208] ;  /* 0x0000820000047ab9 */ /* 0x000fc60000000a00 */
[----:B------:R-:W3:Y:S04]  /*ce90*/  LDL.64 R2, [R1+0x40] ;  /* 0x0000400001027983 */ /* 0x000ee80000100a00 */
[----:B------:R-:W4:Y:S04]  /*cea0*/  LDL.64 R6, [R1+0x38] ;  /* 0x0000380001067983 */ /* 0x000f280000100a00 */
[----:B-1----:R-:W4:Y:S01]  /*ceb0*/  LDL.64 R4, [R1+0x30] ;  /* 0x0000300001047983 */ /* 0x002f220000100a00 */
[----:B------:R-:W-:Y:S01]  /*cec0*/  UIMAD.WIDE.U32 UR10, UR4, 0x30, URZ ;  /* 0x00000030040a78a5 */ /* 0x000fe2000f8e003f */
[----:B------:R-:W-:Y:S01]  /*ced0*/  IMAD.MOV.U32 R134, RZ, RZ, R132 ;  /* 0x000000ffff867224 */ /* 0x000fe200078e0084 */
[----:B------:R-:W-:-:S04]  /*cee0*/  UIMAD UR5, UR5, 0x30, URZ ;  /* 0x00000030050578a4 */ /* 0x000fc8000f8e023f */
[----:B------:R-:W-:Y:S01]  /*cef0*/  UIADD3 UR9, UR11, UR5, URZ ;  /* 0x000000050b097290 */ /* 0x000fe2000fffe03f */
[C---:B--2---:R-:W-:Y:S02]  /*cf00*/  IADD3 R10, P0, R8.reuse, 0x40, RZ ;  /* 0x00000040080a7810 */ /* 0x044fe40007f1e0ff */
[C---:B------:R-:W-:Y:S01]  /*cf10*/  IADD3 R0, P1, R8.reuse, 0x80, RZ ;  /* 0x0000008008007810 */ /* 0x040fe20007f3e0ff */
[----:B---3--:R-:W1:Y:S04]  /*cf20*/  S2R R2, SR_TID.X ;  /* 0x0000000000027919 */ /* 0x008e680000002100 */
[--C-:B------:R-:W-:Y:S01]  /*cf30*/  IMAD.X R9, RZ, RZ, R3.reuse, P1 ;  /* 0x000000ffff097224 */ /* 0x100fe200008e0603 */
[----:B------:R2:W-:Y:S04]  /*cf40*/  STL [R1+0x6c], R10 ;  /* 0x00006c0a01007387 */ /* 0x0005e80000100800 */
[----:B------:R3:W-:Y:S01]  /*cf50*/  STL [R1+0x64], R0 ;  /* 0x0000640001007387 */ /* 0x0007e20000100800 */
[----:B--2---:R-:W-:Y:S01]  /*cf60*/  IMAD.X R10, RZ, RZ, R3, P0 ;  /* 0x000000ffff0a7224 */ /* 0x004fe200000e0603 */
[----:B---3--:R-:W-:-:S04]  /*cf70*/  IADD3 R0, P0, R8, 0xc0, RZ ;  /* 0x000000c008007810 */ /* 0x008fc80007f1e0ff */
[----:B------:R-:W-:Y:S01]  /*cf80*/  STL [R1+0x68], R10 ;  /* 0x0000680a01007387 */ /* 0x000fe20000100800 */
[----:B----4-:R-:W-:-:S03]  /*cf90*/  IADD3 R8, P2, R6, 0x40, RZ ;  /* 0x0000004006087810 */ /* 0x010fc60007f5e0ff */
[----:B------:R2:W-:Y:S04]  /*cfa0*/  STL [R1+0x5c], R0 ;  /* 0x00005c0001007387 */ /* 0x0005e80000100800 */
[----:B------:R-:W-:Y:S04]  /*cfb0*/  STL [R1+0x60], R9 ;  /* 0x0000600901007387 */ /* 0x000fe80000100800 */
[----:B------:R-:W-:Y:S01]  /*cfc0*/  STL [R1+0x54], R8 ;  /* 0x0000540801007387 */ /* 0x000fe20000100800 */
[----:B--2---:R-:W-:Y:S01]  /*cfd0*/  IMAD.X R0, RZ, RZ, R3, P0 ;  /* 0x000000ffff007224 */ /* 0x004fe200000e0603 */
[----:B------:R-:W-:-:S04]  /*cfe0*/  IADD3 R3, P1, R6, 0x80, RZ ;  /* 0x0000008006037810 */ /* 0x000fc80007f3e0ff */
[----:B------:R2:W-:Y:S04]  /*cff0*/  STL [R1+0x58], R0 ;  /* 0x0000580001007387 */ /* 0x0005e80000100800 */
[----:B------:R3:W-:Y:S04]  /*d000*/  STL [R1+0x2c], R3 ;  /* 0x00002c0301007387 */ /* 0x0007e80000100800 */
[----:B--2---:R-:W2:Y:S01]  /*d010*/  S2R R0, SR_TID.X ;  /* 0x0000000000007919 */ /* 0x004ea20000002100 */
[----:B---3--:R-:W-:-:S05]  /*d020*/  IMAD.X R3, RZ, RZ, R5, P2 ;  /* 0x000000ffff037224 */ /* 0x008fca00010e0605 */
[----:B------:R3:W-:Y:S01]  /*d030*/  STL [R1+0x50], R3 ;  /* 0x0000500301007387 */ /* 0x0007e20000100800 */
[----:B--2---:R-:W-:-:S04]  /*d040*/  SHF.R.S32.HI R0, RZ, 0x1f, R0 ;  /* 0x0000001fff007819 */ /* 0x004fc80000011400 */
[----:B-1----:R-:W-:Y:S02]  /*d050*/  LEA.HI R0, R0, R2, RZ, 0x3 ;  /* 0x0000000200007211 */ /* 0x002fe400078f18ff */
[----:B------:R-:W-:Y:S02]  /*d060*/  IADD3 R2, P0, R6, 0xc0, RZ ;  /* 0x000000c006027810 */ /* 0x000fe40007f1e0ff */
[----:B------:R-:W-:Y:S01]  /*d070*/  SHF.R.S32.HI R0, RZ, 0x3, R0 ;  /* 0x00000003ff007819 */ /* 0x000fe20000011400 */
[----:B---3--:R-:W-:Y:S02]  /*d080*/  IMAD.X R3, RZ, RZ, R5, P1 ;  /* 0x000000ffff037224 */ /* 0x008fe400008e0605 */
[----:B------:R1:W-:Y:S01]  /*d090*/  STL [R1+0x18], R2 ;  /* 0x0000180201007387 */ /* 0x0003e20000100800 */
[----:B------:R-:W-:-:S05]  /*d0a0*/  IADD3 R0, -R0, 0x30, RZ ;  /* 0x0000003000007810 */ /* 0x000fca0007ffe1ff */
[----:B------:R2:W-:Y:S01]  /*d0b0*/  STL [R1+0xc], R0 ;  /* 0x00000c0001007387 */ /* 0x0005e20000100800 */
[----:B-1----:R-:W-:Y:S02]  /*d0c0*/  IMAD.MOV.U32 R2, RZ, RZ, R133 ;  /* 0x000000ffff027224 */ /* 0x002fe400078e0085 */
[----:B--2---:R-:W-:-:S05]  /*d0d0*/  IMAD.X R0, RZ, RZ, R5, P0 ;  /* 0x000000ffff007224 */ /* 0x004fca00000e0605 */
[----:B------:R1:W-:Y:S04]  /*d0e0*/  STL [R1+0x14], R0 ;  /* 0x0000140001007387 */ /* 0x0003e80000100800 */
[----:B------:R1:W-:Y:S02]  /*d0f0*/  STL [R1+0x1c], R3 ;  /* 0x00001c0301007387 */ /* 0x0003e40000100800 */
.L_x_205:
[----:B------:R-:W2:Y:S01]  /*d100*/  LDL.64 R132, [R1+0x48] ;  /* 0x0000480001847983 */ /* 0x000ea20000100a00 */
[----:B------:R-:W-:Y:S01]  /*d110*/  USHF.R.S32.HI UR5, URZ, 0x1f, UR13 ;  /* 0x0000001f3f057899 */ /* 0x000fe2000801140d */
[----:B------:R-:W-:Y:S01]  /*d120*/  IMAD.MOV.U32 R24, RZ, RZ, c[0x0][0x208] ;  /* 0x00008200ff187624 */ /* 0x000fe200078e00ff */
[----:B------:R-:W-:Y:S01]  /*d130*/  UIMAD UR4, UR9, UR13, URZ ;  /* 0x0000000d090472a4 */ /* 0x000fe2000f8e023f */
[----:B------:R-:W-:Y:S01]  /*d140*/  IMAD.MOV.U32 R27, RZ, RZ, c[0x0][0x20c] ;  /* 0x00008300ff1b7624 */ /* 0x000fe200078e00ff */
[----:B------:R-:W-:Y:S01]  /*d150*/  UIMAD.WIDE.U32 UR14, UR10, UR13, URZ ;  /* 0x0000000d0a0e72a5 */ /* 0x000fe2000f8e003f */
[----:B------:R-:W3:Y:S01]  /*d160*/  LDL.64 R18, [R1+0x40] ;  /* 0x0000400001127983 */ /* 0x000ee20000100a00 */
[----:B------:R-:W-:Y:S01]  /*d170*/  UIMAD UR4, UR5, UR10, UR4 ;  /* 0x0000000a050472a4 */ /* 0x000fe2000f8e0204 */
[----:B------:R-:W-:Y:S04]  /*d180*/  DEPBAR.LE SB0, 0x0 ;  /* 0x000080000000791a */ /* 0x000fe80000000000 */
[----:B------:R-:W4:Y:S01]  /*d190*/  LDL R22, [R1+0x6c] ;  /* 0x00006c0001167983 */ /* 0x000f220000100800 */
[----:B------:R-:W-:Y:S02]  /*d1a0*/  UIADD3 UR4, UR15, UR4, URZ ;  /* 0x000000040f047290 */ /* 0x000fe4000fffe03f */
[----:B------:R-:W-:Y:S03]  /*d1b0*/  UISETP.GT.AND UP0, UPT, UR13, UR12, UPT ;  /* 0x0000000c0d00728c */ /* 0x000fe6000bf04270 */
[----:B------:R-:W4:Y:S06]  /*d1c0*/  LDL R17, [R1+0x68] ;  /* 0x0000680001117983 */ /* 0x000f2c0000100800 */
[----:B------:R-:W4:Y:S06]  /*d1d0*/  LDL R26, [R1+0x64] ;  /* 0x00006400011a7983 */ /* 0x000f2c0000100800 */
[----:B------:R-:W4:Y:S06]  /*d1e0*/  LDL R25, [R1+0x5c] ;  /* 0x00005c0001197983 */ /* 0x000f2c0000100800 */
[----:B------:R-:W4:Y:S06]  /*d1f0*/  LDL R174, [R1+0x60] ;  /* 0x0000600001ae7983 */ /* 0x000f2c0000100800 */
[----:B------:R-:W4:Y:S06]  /*d200*/  LDL R173, [R1+0x58] ;  /* 0x0000580001ad7983 */ /* 0x000f2c0000100800 */
[----:B------:R-:W4:Y:S06]  /*d210*/  LDL R23, [R1+0x28] ;  /* 0x0000280001177983 */ /* 0x000f2c0000100800 */
[----:B-1----:R1:W-:Y:S06]  /*d220*/  STL.64 [R1+0x90], R30 ;  /* 0x0000901e01007387 */ /* 0x0023ec0000100a00 */
[----:B------:R1:W-:Y:S06]  /*d230*/  STL.64 [R1+0x88], R28 ;  /* 0x0000881c01007387 */ /* 0x0003ec0000100a00 */
[----:B------:R-:W4:Y:S06]  /*d240*/  LDL R172, [R1] ;  /* 0x0000000001ac7983 */ /* 0x000f2c0000100800 */
[----:B------:R-:W-:Y:S06]  /*d250*/  BAR.SYNC.DEFER_BLOCKING 0x0 ;  /* 0x0000000000007b1d */ /* 0x000fec0000010000 */
[----:B-----5:R-:W1:Y:S06]  /*d260*/  LDSM.16.M88.4 R8, [R135+0x14080] ;  /* 0x014080008708783b */ /* 0x020e6c0000000200 */
[----:B------:R-:W-:Y:S06]  /*d270*/  LDSM.16.M88.4 R168, [R242] ;  /* 0x00000000f2a8783b */ /* 0x000fec0000000200 */
[----:B------:R-:W-:Y:S01]  /*d280*/  LDSM.16.M88.4 R176, [R252] ;  /* 0x00000000fcb0783b */ /* 0x000fe20000000200 */
[----:B-12---:R-:W-:Y:S04]  /*d290*/  IADD3 R0, P1, R132, UR14, RZ ;  /* 0x0000000e84007c10 */ /* 0x006fe8000ff3e0ff */
[----:B---3--:R-:W-:Y:S02]  /*d2a0*/  IADD3.X R4, R19, UR4, RZ, P1, !PT ;  /* 0x0000000413047c10 */ /* 0x008fe40008ffe4ff */
[----:B------:R-:W-:Y:S02]  /*d2b0*/  LEA R14, P1, R0, c[0x0][0x1f8], 0x1 ;  /* 0x00007e00000e7a11 */ /* 0x000fe400078208ff */
[----:B----4-:R-:W-:Y:S02]  /*d2c0*/  IADD3 R3, P0, R22, UR14, RZ ;  /* 0x0000000e16037c10 */ /* 0x010fe4000ff1e0ff */
[----:B------:R-:W-:Y:S02]  /*d2d0*/  LEA.HI.X R15, R0, c[0x0][0x1fc], R4, 0x1, P1 ;  /* 0x00007f00000f7a11 */ /* 0x000fe400008f0c04 */
[----:B------:R-:W-:Y:S02]  /*d2e0*/  IADD3.X R5, R17, UR4, RZ, P0, !PT ;  /* 0x0000000411057c10 */ /* 0x000fe400087fe4ff */
[C---:B------:R-:W-:Y:S02]  /*d2f0*/  LEA R12, P0, R3.reuse, c[0x0][0x1f8], 0x1 ;  /* 0x00007e00030c7a11 */ /* 0x040fe400078008ff */
[----:B------:R-:W-:Y:S02]  /*d300*/  IADD3 R0, P1, R26, UR14, RZ ;  /* 0x0000000e1a007c10 */ /* 0x000fe4000ff3e0ff */
[----:B------:R-:W-:Y:S02]  /*d310*/  LEA.HI.X R13, R3, c[0x0][0x1fc], R5, 0x1, P0 ;  /* 0x00007f00030d7a11 */ /* 0x000fe400000f0c05 */
[----:B------:R-:W-:Y:S02]  /*d320*/  LEA R6, P0, R0, c[0x0][0x1f8], 0x1 ;  /* 0x00007e0000067a11 */ /* 0x000fe400078008ff */
[----:B------:R-:W-:Y:S02]  /*d330*/  IADD3.X R3, R174, UR4, RZ, P1, !PT ;  /* 0x00000004ae037c10 */ /* 0x000fe40008ffe4ff */
[----:B------:R-:W-:Y:S02]  /*d340*/  IADD3 R4, P1, R25, UR14, RZ ;  /* 0x0000000e19047c10 */ /* 0x000fe4000ff3e0ff */
[----:B------:R-:W-:Y:S02]  /*d350*/  LEA.HI.X R7, R0, c[0x0][0x1fc], R3, 0x1, P0 ;  /* 0x00007f0000077a11 */ /* 0x000fe400000f0c03 */
[----:B------:R-:W-:Y:S02]  /*d360*/  IADD3.X R16, R173, UR4, RZ, P1, !PT ;  /* 0x00000004ad107c10 */ /* 0x000fe40008ffe4ff */
[----:B------:R-:W-:Y:S02]  /*d370*/  LEA R20, P2, R4, c[0x0][0x1f8], 0x1 ;  /* 0x00007e0004147a11 */ /* 0x000fe400078408ff */
[----:B------:R-:W-:Y:S02]  /*d380*/  @!P3 LEA R0, P0, R24, UR14, 0x5 ;  /* 0x0000000e1800bc11 */ /* 0x000fe4000f8028ff */
[----:B------:R-:W-:Y:S02]  /*d390*/  LEA.HI.X R21, R4, c[0x0][0x1fc], R16, 0x1, P2 ;  /* 0x00007f0004157a11 */ /* 0x000fe400010f0c10 */
[----:B------:R-:W-:Y:S02]  /*d3a0*/  @!P3 LEA.HI.X R3, R24, UR4, R27, 0x5, P0 ;  /* 0x000000041803bc11 */ /* 0x000fe400080f2c1b */
[C---:B------:R-:W-:Y:S02]  /*d3b0*/  @!P3 IADD3 R5, P1, R0.reuse, R132, RZ ;  /* 0x000000840005b210 */ /* 0x040fe40007f3e0ff */
[----:B------:R-:W-:Y:S02]  /*d3c0*/  @!P3 IADD3 R4, P0, R0, R22, RZ ;  /* 0x000000160004b210 */ /* 0x000fe40007f1e0ff */
[----:B------:R-:W-:Y:S01]  /*d3d0*/  LOP3.LUT P2, RZ, R23, 0x1, RZ, 0xc0, !PT ;  /* 0x0000000117ff7812 */ /* 0x000fe2000784c0ff */
[----:B------:R-:W-:Y:S01]  /*d3e0*/  @!P3 IMAD.X R23, R3, 0x1, R19, P1 ;  /* 0x000000010317b824 */ /* 0x000fe200008e0613 */
[----:B------:R-:W-:Y:S01]  /*d3f0*/  @!P3 LEA R22, P1, R5, c[0x0][0x1f8], 0x1 ;  /* 0x00007e000516ba11 */ /* 0x000fe200078208ff */
[----:B------:R-:W-:Y:S01]  /*d400*/  @!P3 IMAD.X R24, R3, 0x1, R17, P0 ;  /* 0x000000010318b824 */ /* 0x000fe200000e0611 */
[C---:B------:R-:W-:Y:S01]  /*d410*/  @!P3 LEA R132, P0, R4.reuse, c[0x0][0x1f8], 0x1 ;  /* 0x00007e000484ba11 */ /* 0x040fe200078008ff */
[----:B------:R-:W1:Y:S01]  /*d420*/  LDSM.16.M88.4 R16, [R135+0x14880] ;  /* 0x014880008710783b */ /* 0x000e620000000200 */
[----:B------:R-:W-:Y:S02]  /*d430*/  @!P3 LEA.HI.X R23, R5, c[0x0][0x1fc], R23, 0x1, P1 ;  /* 0x00007f000517ba11 */ /* 0x000fe400008f0c17 */
[----:B------:R-:W-:Y:S02]  /*d440*/  @!P3 LEA.HI.X R133, R4, c[0x0][0x1fc], R24, 0x1, P0 ;  /* 0x00007f000485ba11 */ /* 0x000fe400000f0c18 */
[C---:B------:R-:W-:Y:S02]  /*d450*/  @!P3 IADD3 R4, P1, R0.reuse, R26, RZ ;  /* 0x0000001a0004b210 */ /* 0x040fe40007f3e0ff */
[----:B------:R-:W-:Y:S02]  /*d460*/  @!P3 IADD3 R0, P0, R0, R25, RZ ;  /* 0x000000190000b210 */ /* 0x000fe40007f1e0ff */
[----:B------:R-:W2:Y:S01]  /*d470*/  LDSM.16.M88.4 R24, [R135+0x15080] ;  /* 0x015080008718783b */ /* 0x000ea20000000200 */
[C---:B------:R-:W-:Y:S01]  /*d480*/  @!P3 IMAD.X R5, R3.reuse, 0x1, R174, P1 ;  /* 0x000000010305b824 */ /* 0x040fe200008e06ae */
[----:B------:R-:W-:Y:S01]  /*d490*/  @!P3 LEA R30, P1, R4, c[0x0][0x1f8], 0x1 ;  /* 0x00007e00041eba11 */ /* 0x000fe200078208ff */
[----:B------:R-:W-:Y:S01]  /*d4a0*/  @!P3 IMAD.X R3, R3, 0x1, R173, P0 ;  /* 0x000000010303b824 */ /* 0x000fe200000e06ad */
[----:B------:R-:W-:Y:S02]  /*d4b0*/  @!P3 LEA R28, P0, R0, c[0x0][0x1f8], 0x1 ;  /* 0x00007e00001cba11 */ /* 0x000fe400078008ff */
[----:B------:R-:W3:Y:S01]  /*d4c0*/  LDSM.16.M88.4 R172, [R172] ;  /* 0x00000000acac783b */ /* 0x000ee20000000200 */
[----:B------:R-:W-:Y:S02]  /*d4d0*/  @!P3 LEA.HI.X R31, R4, c[0x0][0x1fc], R5, 0x1, P1 ;  /* 0x00007f00041fba11 */ /* 0x000fe400008f0c05 */
[----:B------:R-:W-:Y:S02]  /*d4e0*/  @!P3 LEA.HI.X R29, R0, c[0x0][0x1fc], R3, 0x1, P0 ;  /* 0x00007f00001dba11 */ /* 0x000fe400000f0c03 */
[----:B------:R-:W-:Y:S01]  /*d4f0*/  PLOP3.LUT P0, PT, PT, PT, UP0, 0x40, 0x0 ;  /* 0x000000000000781c */ /* 0x000fe20003f0e808 */
[----:B------:R-:W4:Y:S06]  /*d500*/  LDL R3, [R1+0x4] ;  /* 0x0000040001037983 */ /* 0x000f2c0000100800 */
[----:B------:R-:W-:Y:S01]  /*d510*/  @!PT LDS RZ, [RZ] ;  /* 0x00000000fffff984 */ /* 0x000fe20000000800 */
[----:B------:R-:W-:Y:S01]  /*d520*/  @!PT LDS RZ, [RZ] ;  /* 0x00000000fffff984 */ /* 0x000fe20000000800 */
[----:B------:R-:W-:Y:S01]  /*d530*/  @!PT LDS RZ, [RZ] ;  /* 0x00000000fffff984 */ /* 0x000fe20000000800 */
[----:B----4-:R1:W-:Y:S06]  /*d540*/  LDGSTS.E.BYPASS.LTC128B.128 [R3+0x4080], [R14.64], !P2 ;  /* 0x040800000e037fae */ /* 0x0103ec000d101d58 */
[----:B------:R1:W-:Y:S06]  /*d550*/  LDGSTS.E.BYPASS.LTC128B.128 [R3+0x5880], [R12.64], !P6 ;  /* 0x058800000c037fae */ /* 0x0003ec000f101d58 */
[----:B------:R4:W-:Y:S06]  /*d560*/  LDGSTS.E.BYPASS.LTC128B.128 [R3+0x7080], [R6.64], !P5 ;  /* 0x0708000006037fae */ /* 0x0009ec000e901d58 */
[----:B------:R2:W-:Y:S06]  /*d570*/  LDGSTS.E.BYPASS.LTC128B.128 [R3+0x8880], [R20.64], !P4 ;  /* 0x0888000014037fae */ /* 0x0005ec000e101d58 */
[----:B------:R2:W-:Y:S06]  /*d580*/  @!P3 LDGSTS.E.BYPASS.LTC128B.128 [R3+0x5080], [R22.64], !P2 ;  /* 0x050800001603bfae */ /* 0x0005ec000d101d58 */
[----:B------:R2:W-:Y:S06]  /*d590*/  @!P3 LDGSTS.E.BYPASS.LTC128B.128 [R3+0x6880], [R132.64], !P6 ;  /* 0x068800008403bfae */ /* 0x0005ec000f101d58 */
[----:B------:R2:W-:Y:S01]  /*d5a0*/  @!P3 LDGSTS.E.BYPASS.LTC128B.128 [R3+0x8080], [R30.64], !P5 ;  /* 0x080800001e03bfae */ /* 0x0005e2000e901d58 */
[C---:B----4-:R-:W-:Y:S05]  /*d5b0*/  HMMA.16816.F32.BF16 R4, R160.reuse, R8, RZ ;  /* 0x00000008a004723c */ /* 0x050fea00000418ff */
[----:B------:R4:W-:Y:S03]  /*d5c0*/  @!P3 LDGSTS.E.BYPASS.LTC128B.128 [R3+0x9880], [R28.64], !P4 ;  /* 0x098800001c03bfae */ /* 0x0009e6000e101d58 */
[C---:B------:R-:W-:Y:S03]  /*d5d0*/  HMMA.16816.F32.BF16 R8, R160.reuse, R10, RZ ;  /* 0x0000000aa008723c */ /* 0x040fe600000418ff */
[----:B------:R-:W0:Y:S05]  /*d5e0*/  LDGDEPBAR ;  /* 0x00000000000079af */ /* 0x000e2a0000000000 */
[C---:B-1----:R-:W-:Y:S08]  /*d5f0*/  HMMA.16816.F32.BF16 R12, R160.reuse, R16, RZ ;  /* 0x00000010a00c723c */ /* 0x042ff000000418ff */
[C---:B------:R-:W-:Y:S01]  /*d600*/  HMMA.16816.F32.BF16 R16, R160.reuse, R18, RZ ;  /* 0x00000012a010723c */ /* 0x040fe200000418ff */
[----:B--2---:R1:W5:Y:S06]  /*d610*/  LDL.LU.64 R30, [R1+0x90] ;  /* 0x00009000011e7983 */ /* 0x00436c0000300a00 */
[----:B----4-:R1:W5:Y:S01]  /*d620*/  LDL.LU.64 R28, [R1+0x88] ;  /* 0x00008800011c7983 */ /* 0x0103620000300a00 */
[C---:B------:R-:W-:Y:S08]  /*d630*/  HMMA.16816.F32.BF16 R20, R160.reuse, R24, RZ ;  /* 0x00000018a014723c */ /* 0x040ff000000418ff */
[----:B------:R-:W-:Y:S08]  /*d640*/  HMMA.16816.F32.BF16 R24, R160, R26, RZ ;  /* 0x0000001aa018723c */ /* 0x000ff000000418ff */
[C---:B------:R-:W-:Y:S08]  /*d650*/  HMMA.16816.F32.BF16 R4, R164.reuse, R168, R4 ;  /* 0x000000a8a404723c */ /* 0x040ff00000041804 */
[C---:B------:R-:W-:Y:S01]  /*d660*/  HMMA.16816.F32.BF16 R8, R164.reuse, R170, R8 ;  /* 0x000000aaa408723c */ /* 0x040fe20000041808 */
[----:B------:R-:W2:Y:S07]  /*d670*/  LDSM.16.M88.4 R168, [R241+0x14080] ;  /* 0x01408000f1a8783b */ /* 0x000eae0000000200 */
[C---:B---3--:R-:W-:Y:S08]  /*d680*/  HMMA.16816.F32.BF16 R12, R164.reuse, R172, R12 ;  /* 0x000000aca40c723c */ /* 0x048ff0000004180c */
[C---:B------:R-:W-:Y:S01]  /*d690*/  HMMA.16816.F32.BF16 R16, R164.reuse, R174, R16 ;  /* 0x000000aea410723c */ /* 0x040fe20000041810 */
[----:B------:R-:W3:Y:S07]  /*d6a0*/  LDSM.16.M88.4 R172, [R241+0x14880] ;  /* 0x01488000f1ac783b */ /* 0x000eee0000000200 */
[C---:B------:R-:W-:Y:S08]  /*d6b0*/  HMMA.16816.F32.BF16 R20, R164.reuse, R176, R20 ;  /* 0x000000b0a414723c */ /* 0x040ff00000041814 */
[----:B------:R-:W-:Y:S01]  /*d6c0*/  HMMA.16816.F32.BF16 R24, R164, R178, R24 ;  /* 0x000000b2a418723c */ /* 0x000fe20000041818 */
[----:B------:R-:W4:Y:S07]  /*d6d0*/  LDSM.16.M88.4 R176, [R241+0x15080] ;  /* 0x01508000f1b0783b */ /* 0x000f2e0000000200 */
[C---:B--2---:R-:W-:Y:S08]  /*d6e0*/  HMMA.16816.F32.BF16 R4, R180.reuse, R168, R4 ;  /* 0x000000a8b404723c */ /* 0x044ff00000041804 */
[C---:B------:R-:W-:Y:S01]  /*d6f0*/  HMMA.16816.F32.BF16 R8, R180.reuse, R170, R8 ;  /* 0x000000aab408723c */ /* 0x040fe20000041808 */
[----:B------:R-:W2:Y:S07]  /*d700*/  LDSM.16.M88.4 R168, [R238] ;  /* 0x00000000eea8783b */ /* 0x000eae0000000200 */
[C---:B---3--:R-:W-:Y:S08]  /*d710*/  HMMA.16816.F32.BF16 R12, R180.reuse, R172, R12 ;  /* 0x000000acb40c723c */ /* 0x048ff0000004180c */
[C---:B------:R-:W-:Y:S01]  /*d720*/  HMMA.16816.F32.BF16 R16, R180.reuse, R174, R16 ;  /* 0x000000aeb410723c */ /* 0x040fe20000041810 */
[----:B------:R-:W3:Y:S07]  /*d730*/  LDSM.16.M88.4 R172, [R238+0x800] ;  /* 0x00080000eeac783b */ /* 0x000eee0000000200 */
[C---:B----4-:R-:W-:Y:S08]  /*d740*/  HMMA.16816.F32.BF16 R20, R180.reuse, R176, R20 ;  /* 0x000000b0b414723c */ /* 0x050ff00000041814 */
[----:B------:R-:W-:Y:S01]  /*d750*/  HMMA.16816.F32.BF16 R24, R180, R178, R24 ;  /* 0x000000b2b418723c */ /* 0x000fe20000041818 */
[----:B------:R-:W4:Y:S07]  /*d760*/  LDSM.16.M88.4 R176, [R238+0x1000] ;  /* 0x00100000eeb0783b */ /* 0x000f2e0000000200 */
[C---:B--2---:R-:W-:Y:S08]  /*d770*/  HMMA.16816.F32.BF16 R4, R184.reuse, R168, R4 ;  /* 0x000000a8b804723c */ /* 0x044ff00000041804 */
[C---:B------:R-:W-:Y:S01]  /*d780*/  HMMA.16816.F32.BF16 R8, R184.reuse, R170, R8 ;  /* 0x000000aab808723c */ /* 0x040fe20000041808 */
[----:B------:R-:W2:Y:S07]  /*d790*/  LDSM.16.M88.4 R168, [R135+0x15880] ;  /* 0x0158800087a8783b */ /* 0x000eae0000000200 */
        /* <DEDUP_REMOVED lines=8> */
[----:B------:R-:W2:Y:S07]  /*d820*/  LDSM.16.M88.4 R168, [R251] ;  /* 0x00000000fba8783b */ /* 0x000eae0000000200 */
[C---:B---3--:R-:W-:Y:S08]  /*d830*/  HMMA.16816.F32.BF16 R12, R188.reuse, R172, R12 ;  /* 0x000000acbc0c723c */ /* 0x048ff0000004180c */
[C---:B------:R-:W-:Y:S01]  /*d840*/  HMMA.16816.F32.BF16 R16, R188.reuse, R174, R16 ;  /* 0x000000aebc10723c */ /* 0x040fe20000041810 */
[----:B------:R-:W3:Y:S07]  /*d850*/  LDSM.16.M88.4 R172, [R250] ;  /* 0x00000000faac783b */ /* 0x000eee0000000200 */
[C---:B----4-:R-:W-:Y:S08]  /*d860*/  HMMA.16816.F32.BF16 R20, R188.reuse, R176, R20 ;  /* 0x000000b0bc14723c */ /* 0x050ff00000041814 */
[----:B------:R-:W-:Y:S01]  /*d870*/  HMMA.16816.F32.BF16 R24, R188, R178, R24 ;  /* 0x000000b2bc18723c */ /* 0x000fe20000041818 */
[----:B------:R-:W4:Y:S07]  /*d880*/  LDSM.16.M88.4 R176, [R249] ;  /* 0x00000000f9b0783b */ /* 0x000f2e0000000200 */
        /* <DEDUP_REMOVED lines=88> */
[----:B------:R-:W-:Y:S08]  /*de10*/  HMMA.16816.F32.BF16 R24, R228, R178, R24 ;  /* 0x000000b2e418723c */ /* 0x000ff00000041818 */
[C---:B--2---:R-:W-:Y:S08]  /*de20*/  HMMA.16816.F32.BF16 R4, R232.reuse, R168, R4 ;  /* 0x000000a8e804723c */ /* 0x044ff00000041804 */
[C---:B------:R-:W-:Y:S08]  /*de30*/  HMMA.16816.F32.BF16 R8, R232.reuse, R170, R8 ;  /* 0x000000aae808723c */ /* 0x040ff00000041808 */
[C---:B---3--:R-:W-:Y:S08]  /*de40*/  HMMA.16816.F32.BF16 R12, R232.reuse, R172, R12 ;  /* 0x000000ace80c723c */ /* 0x048ff0000004180c */
[----:B------:R-:W-:Y:S01]  /*de50*/  FMUL.FTZ R4, R4, c[0x0][0x320] ;  /* 0x0000c80004047a20 */ /* 0x000fe20000410000 */
[C---:B------:R-:W-:Y:S03]  /*de60*/  HMMA.16816.F32.BF16 R16, R232.reuse, R174, R16 ;  /* 0x000000aee810723c */ /* 0x040fe60000041810 */
[----:B------:R-:W2:Y:S01]  /*de70*/  MUFU.TANH R171, R4 ;  /* 0x0000000400ab7308 */ /* 0x000ea20000002400 */
[----:B------:R-:W-:Y:S02]  /*de80*/  FMUL.FTZ R5, R5, c[0x0][0x320] ;  /* 0x0000c80005057a20 */ /* 0x000fe40000410000 */
[----:B------:R-:W-:Y:S02]  /*de90*/  FMUL.FTZ R6, R6, c[0x0][0x320] ;  /* 0x0000c80006067a20 */ /* 0x000fe40000410000 */
[----:B------:R-:W-:Y:S04]  /*dea0*/  FMUL.FTZ R7, R7, c[0x0][0x320] ;  /* 0x0000c80007077a20 */ /* 0x000fe80000410000 */
[----:B------:R-:W-:Y:S01]  /*deb0*/  FMUL.FTZ R9, R9, c[0x0][0x320] ;  /* 0x0000c80009097a20 */ /* 0x000fe20000410000 */
[----:B------:R-:W3:Y:S01]  /*dec0*/  MUFU.TANH R170, R5 ;  /* 0x0000000500aa7308 */ /* 0x000ee20000002400 */
[----:B------:R-:W-:Y:S02]  /*ded0*/  FMUL.FTZ R11, R11, c[0x0][0x320] ;  /* 0x0000c8000b0b7a20 */ /* 0x000fe40000410000 */
[----:B------:R-:W-:Y:S02]  /*dee0*/  FMUL.FTZ R12, R12, c[0x0][0x320] ;  /* 0x0000c8000c0c7a20 */ /* 0x000fe40000410000 */
[----:B------:R-:W-:Y:S02]  /*def0*/  FMUL.FTZ R13, R13, c[0x0][0x320] ;  /* 0x0000c8000d0d7a20 */ /* 0x000fe40000410000 */
[----:B------:R-:W-:Y:S02]  /*df00*/  FMUL.FTZ R14, R14, c[0x0][0x320] ;  /* 0x0000c8000e0e7a20 */ /* 0x000fe40000410000 */
[----:B------:R-:W-:Y:S01]  /*df10*/  FMUL.FTZ R8, R8, c[0x0][0x320] ;  /* 0x0000c80008087a20 */ /* 0x000fe20000410000 */
[----:B------:R-:W4:Y:S01]  /*df20*/  MUFU.TANH R179, R6 ;  /* 0x0000000600b37308 */ /* 0x000f220000002400 */
[----:B------:R-:W-:Y:S02]  /*df30*/  FMUL.FTZ R10, R10, c[0x0][0x320] ;  /* 0x0000c8000a0a7a20 */ /* 0x000fe40000410000 */
[----:B------:R-:W-:Y:S02]  /*df40*/  FMUL.FTZ R15, R15, c[0x0][0x320] ;  /* 0x0000c8000f0f7a20 */ /* 0x000fe40000410000 */
[----:B------:R-:W-:Y:S02]  /*df50*/  FMUL.FTZ R18, R18, c[0x0][0x320] ;  /* 0x0000c80012127a20 */ /* 0x000fe40000410000 */
[----:B------:R-:W-:Y:S03]  /*df60*/  FMUL.FTZ R19, R19, c[0x0][0x320] ;  /* 0x0000c80013137a20 */ /* 0x000fe60000410000 */
[----:B------:R1:W1:Y:S10]  /*df70*/  MUFU.TANH R178, R7 ;  /* 0x0000000700b27308 */ /* 0x0002740000002400 */
[----:B------:R-:W2:Y:S10]  /*df80*/  MUFU.TANH R168, R9 ;  /* 0x0000000900a87308 */ /* 0x000eb40000002400 */
[----:B------:R-:W2:Y:S01]  /*df90*/  MUFU.TANH R176, R11 ;  /* 0x0000000b00b07308 */ /* 0x000ea20000002400 */
[----:B-1----:R-:W1:Y:S01]  /*dfa0*/  LDSM.16.M88.4 R4, [R238+0x5800] ;  /* 0x00580000ee04783b */ /* 0x002e620000000200 */
[----:B------:R-:W-:Y:S08]  /*dfb0*/  DEPBAR.LE SB0, 0x0 ;  /* 0x000080000000791a */ /* 0x000ff00000000000 */
[----:B------:R-:W1:Y:S01]  /*dfc0*/  MUFU.TANH R133, R12 ;  /* 0x0000000c00857308 */ /* 0x000e620000002400 */
[----:B------:R-:W-:Y:S09]  /*dfd0*/  BAR.SYNC.DEFER_BLOCKING 0x0 ;  /* 0x0000000000007b1d */ /* 0x000ff20000010000 */
[----:B------:R1:W1:Y:S10]  /*dfe0*/  MUFU.TANH R132, R13 ;  /* 0x0000000d00847308 */ /* 0x0002740000002400 */
[----:B------:R2:W2:Y:S10]  /*dff0*/  MUFU.TANH R175, R14 ;  /* 0x0000000e00af7308 */ /* 0x0004b40000002400 */
[----:B------:R3:W3:Y:S01]  /*e000*/  MUFU.TANH R169, R8 ;  /* 0x0000000800a97308 */ /* 0x0006e20000002400 */
[C---:B-1----:R-:W-:Y:S05]  /*e010*/  HMMA.16816.F32.BF16 R20, R232.reuse, R4, R20 ;  /* 0x00000004e814723c */ /* 0x042fea0000041814 */
[----:B------:R-:W-:Y:S04]  /*e020*/  FMUL.FTZ R13, R17, c[0x0][0x320] ;  /* 0x0000c800110d7a20 */ /* 0x000fe80000410000 */
[----:B------:R1:W1:Y:S01]  /*e030*/  MUFU.TANH R177, R10 ;  /* 0x0000000a00b17308 */ /* 0x0002620000002400 */
[----:B------:R-:W-:Y:S03]  /*e040*/  HMMA.16816.F32.BF16 R24, R232, R6, R24 ;  /* 0x00000006e818723c */ /* 0x000fe60000041818 */
[----:B--2---:R-:W-:Y:S06]  /*e050*/  FMUL.FTZ R14, R16, c[0x0][0x320] ;  /* 0x0000c800100e7a20 */ /* 0x004fec0000410000 */
[----:B------:R2:W1:Y:S05]  /*e060*/  MUFU.TANH R174, R15 ;  /* 0x0000000f00ae7308 */ /* 0x00046a0000002400 */
[----:B------:R-:W-:Y:S05]  /*e070*/  FMUL.FTZ R12, R20, c[0x0][0x320] ;  /* 0x0000c800140c7a20 */ /* 0x000fea0000410000 */
[----:B------:R-:W1:Y:S01]  /*e080*/  MUFU.TANH R14, R14 ;  /* 0x0000000e000e7308 */ /* 0x000e620000002400 */
[----:B------:R-:W-:Y:S02]  /*e090*/  FMUL.FTZ R11, R21, c[0x0][0x320] ;  /* 0x0000c800150b7a20 */ /* 0x000fe40000410000 */
[----:B------:R-:W-:Y:S02]  /*e0a0*/  FMUL.FTZ R22, R22, c[0x0][0x320] ;  /* 0x0000c80016167a20 */ /* 0x000fe40000410000 */
[----:B------:R-:W-:Y:S02]  /*e0b0*/  FMUL.FTZ R21, R23, c[0x0][0x320] ;  /* 0x0000c80017157a20 */ /* 0x000fe40000410000 */
[----:B------:R-:W-:Y:S02]  /*e0c0*/  FMUL.FTZ R9, R24, c[0x0][0x320] ;  /* 0x0000c80018097a20 */ /* 0x000fe40000410000 */
[----:B------:R-:W-:Y:S01]  /*e0d0*/  FMUL.FTZ R20, R25, c[0x0][0x320] ;  /* 0x0000c80019147a20 */ /* 0x000fe20000410000 */
[----:B------:R-:W1:Y:S01]  /*e0e0*/  MUFU.TANH R13, R13 ;  /* 0x0000000d000d7308 */ /* 0x000e620000002400 */
[----:B------:R-:W-:Y:S02]  /*e0f0*/  FMUL.FTZ R24, R26, c[0x0][0x320] ;  /* 0x0000c8001a187a20 */ /* 0x000fe40000410000 */
[----:B------:R-:W-:Y:S07]  /*e100*/  FMUL.FTZ R23, R27, c[0x0][0x320] ;  /* 0x0000c8001b177a20 */ /* 0x000fee0000410000 */
[----:B------:R2:W1:Y:S10]  /*e110*/  MUFU.TANH R173, R18 ;  /* 0x0000001200ad7308 */ /* 0x0004740000002400 */
        /* <DEDUP_REMOVED lines=10> */
[----:B--234-:R-:W2:Y:S01]  /*e1c0*/  LDL R25, [R1+0xc] ;  /* 0x00000c0001197983 */ /* 0x01cea20000100800 */
[----:B------:R-:W-:Y:S02]  /*e1d0*/  ULDC.64 UR4, c[0x0][0x1e0] ;  /* 0x0000780000047ab9 */ /* 0x000fe40000000a00 */
[----:B------:R-:W-:Y:S01]  /*e1e0*/  UIADD3 UR15, UR13, -0x1, URZ ;  /* 0xffffffff0d0f7890 */ /* 0x000fe2000fffe03f */
[----:B------:R-:W3:Y:S03]  /*e1f0*/  LDL.64 R26, [R1+0x38] ;  /* 0x00003800011a7983 */ /* 0x000ee60000100a00 */
[----:B------:R-:W-:Y:S01]  /*e200*/  USHF.R.S32.HI UR14, URZ, 0x1f, UR15 ;  /* 0x0000001f3f0e7899 */ /* 0x000fe2000801140f */
[----:B------:R-:W4:Y:S01]  /*e210*/  LDL.64 R6, [R1+0x30] ;  /* 0x0000300001067983 */ /* 0x000f220000100a00 */
[----:B------:R-:W-:Y:S02]  /*e220*/  UIMAD.WIDE.U32 UR20, UR15, UR4, URZ ;  /* 0x000000040f1472a5 */ /* 0x000fe4000f8e003f */
[----:B------:R-:W-:Y:S01]  /*e230*/  UIMAD UR14, UR14, UR4, URZ ;  /* 0x000000040e0e72a4 */ /* 0x000fe2000f8e023f */
[----:B------:R-:W3:Y:S03]  /*e240*/  LDL R8, [R1+0x4] ;  /* 0x0000040001087983 */ /* 0x000ee60000100800 */
[----:B------:R-:W-:Y:S01]  /*e250*/  UIMAD UR14, UR15, UR5, UR14 ;  /* 0x000000050f0e72a4 */ /* 0x000fe2000f8e020e */
[----:B------:R-:W4:Y:S03]  /*e260*/  LDL R19, [R1+0x54] ;  /* 0x0000540001137983 */ /* 0x000f260000100800 */
[----:B------:R-:W-:Y:S01]  /*e270*/  UIADD3 UR14, UR21, UR14, URZ ;  /* 0x0000000e150e7290 */ /* 0x000fe2000fffe03f */
[----:B------:R-:W4:Y:S01]  /*e280*/  LDL R18, [R1+0x50] ;  /* 0x0000500001127983 */ /* 0x000f220000100800 */
[----:B------:R-:W-:Y:S02]  /*e290*/  UIMAD.WIDE.U32 UR20, UR20, 0x30, URZ ;  /* 0x00000030141478a5 */ /* 0x000fe4000f8e003f */
[----:B------:R-:W-:Y:S01]  /*e2a0*/  UIMAD UR4, UR14, 0x30, URZ ;  /* 0x000000300e0478a4 */ /* 0x000fe2000f8e023f */
[----:B------:R-:W4:Y:S03]  /*e2b0*/  LDL R17, [R1+0x2c] ;  /* 0x00002c0001117983 */ /* 0x000f260000100800 */
[----:B------:R-:W-:Y:S01]  /*e2c0*/  UIADD3 UR4, UR21, UR4, URZ ;  /* 0x0000000415047290 */ /* 0x000fe2000fffe03f */
[----:B------:R-:W4:Y:S04]  /*e2d0*/  LDL R16, [R1+0x1c] ;  /* 0x00001c0001107983 */ /* 0x000f280000100800 */
[----:B------:R-:W4:Y:S04]  /*e2e0*/  LDL R15, [R1+0x18] ;  /* 0x00001800010f7983 */ /* 0x000f280000100800 */
[----:B-1----:R-:W4:Y:S01]  /*e2f0*/  LDL R10, [R1+0x14] ;  /* 0x00001400010a7983 */ /* 0x002f220000100800 */
[----:B--2---:R-:W-:Y:S11]  /*e300*/  ISETP.GE.AND P0, PT, R25, 0x1, PT ;  /* 0x000000011900780c */ /* 0x004ff60003f06270 */
[----:B------:R-:W-:Y:S02]  /*e310*/  @!UPT UIADD3 URZ, URZ, URZ, URZ ;  /* 0x0000003f3f3ff290 */ /* 0x000fe4000fffe03f */
[----:B---3--:R-:W-:Y:S04]  /*e320*/  @P0 IADD3 R0, P1, R26, UR20, RZ ;  /* 0x000000141a000c10 */ /* 0x008fe8000ff3e0ff */
[----:B----4-:R-:W-:Y:S02]  /*e330*/  @P0 IADD3.X R3, R7, UR4, RZ, P1, !PT ;  /* 0x0000000407030c10 */ /* 0x010fe40008ffe4ff */
[C---:B------:R-:W-:Y:S04]  /*e340*/  @P0 LEA R4, P1, R0.reuse, c[0x0][0x1c8], 0x1 ;  /* 0x0000720000040a11 */ /* 0x040fe800078208ff */
[----:B------:R-:W-:Y:S02]  /*e350*/  @P0 LEA.HI.X R5, R0, c[0x0][0x1cc], R3, 0x1, P1 ;  /* 0x0000730000050a11 */ /* 0x000fe400008f0c03 */
[----:B------:R-:W-:Y:S03]  /*e360*/  @P0 IADD3 R0, P1, R19, UR20, RZ ;  /* 0x0000001413000c10 */ /* 0x000fe6000ff3e0ff */
[----:B------:R-:W-:Y:S01]  /*e370*/  @!PT LDS RZ, [RZ] ;  /* 0x00000000fffff984 */ /* 0x000fe20000000800 */
[----:B------:R-:W-:Y:S01]  /*e380*/  @!PT LDS RZ, [RZ] ;  /* 0x00000000fffff984 */ /* 0x000fe20000000800 */
[----:B------:R-:W-:Y:S01]  /*e390*/  @!PT LDS RZ, [RZ] ;  /* 0x00000000fffff984 */ /* 0x000fe20000000800 */
        /* <DEDUP_REMOVED lines=14> */
[----:B------:R1:W-:Y:S01]  /*e480*/  @P0 LDGSTS.E.BYPASS.LTC128B.128 [R8+0x18880], [R4.64], !P4 ;  /* 0x1888000004080fae */ /* 0x0003e2000e101d58 */
[----:B------:R-:W-:Y:S11]  /*e490*/  ISETP.GE.AND P0, PT, R25, 0x21, PT ;  /* 0x000000211900780c */ /* 0x000ff60003f06270 */
[----:B------:R-:W-:Y:S02]  /*e4a0*/  @!UPT UIADD3 URZ, URZ, URZ, URZ ;  /* 0x0000003f3f3ff290 */ /* 0x000fe4000fffe03f */
[----:B------:R-:W-:Y:S05]  /*e4b0*/  VOTEU.ANY UP0, P0 ;  /* 0x00000000003f7886 */ /* 0x000fea0000000100 */
[----:B------:R-:W-:Y:S04]  /*e4c0*/  @UP0 UIADD3 UR20, UP1, UR8, UR20, URZ ;  /* 0x0000001408140290 */ /* 0x000fe8000ff3e03f */
[----:B------:R-:W-:Y:S02]  /*e4d0*/  @UP0 UIADD3.X UR4, UR6, UR4, URZ, UP1, !UPT ;  /* 0x0000000406040290 */ /* 0x000fe40008ffe43f */
        /* <DEDUP_REMOVED lines=20> */
.L_x_196:
[----:B-1234-:R-:W2:Y:S01]  /*e620*/  LDL R4, [R1+0x84] ;  /* 0x0000840001047983 */ /* 0x01eea20000100800 */
[----:B------:R-:W-:Y:S02]  /*e630*/  UISETP.NE.AND UP1, UPT, UR18, URZ, UPT ;  /* 0x0000003f1200728c */ /* 0x000fe4000bf25270 */
[----:B------:R-:W-:Y:S01]  /*e640*/  UIMAD UR4, UR13, -0x30, URZ ;  /* 0xffffffd00d0478a4 */ /* 0x000fe2000f8e023f */
[----:B------:R-:W3:Y:S01]  /*e650*/  LDL R3, [R1+0x7c] ;  /* 0x00007c0001037983 */ /* 0x000ee20000100800 */
[----:B------:R-:W-:Y:S02]  /*e660*/  UISETP.NE.AND UP0, UPT, UR17, URZ, UPT ;  /* 0x0000003f1100728c */ /* 0x000fe4000bf05270 */
[----:B------:R-:W-:Y:S01]  /*e670*/  PLOP3.LUT P1, PT, PT, PT, UP1, 0x80, 0x0 ;  /* 0x000000000000781c */ /* 0x000fe20003f2f018 */
[----:B------:R-:W0:Y:S01]  /*e680*/  LDGDEPBAR ;  /* 0x00000000000079af */ /* 0x000e220000000000 */
[----:B------:R-:W-:Y:S02]  /*e690*/  PLOP3.LUT P0, PT, PT, PT, UP1, 0x80, 0x0 ;  /* 0x000000000000781c */ /* 0x000fe40003f0f018 */
[C---:B---3--:R-:W-:Y:S09]  /*e6a0*/  IADD3 R10, -R3.reuse, UR4, RZ ;  /* 0x00000004030a7c10 */ /* 0x048ff2000fffe1ff */
[----:B--2---:R-:W-:Y:S04]  /*e6b0*/  @P1 IMAD.HI.U32 R0, R4, c[0x0][0x2c8], RZ ;  /* 0x0000b20004001a27 */ /* 0x004fe800078e00ff */
[----:B------:R-:W-:Y:S01]  /*e6c0*/  IMAD.MOV.U32 R5, RZ, RZ, R4 ;  /* 0x000000ffff057224 */ /* 0x000fe200078e0004 */
[----:B------:R-:W-:Y:S01]  /*e6d0*/  @P0 SHF.R.U32.HI R5, RZ, c[0x0][0x2cc], R0 ;  /* 0x0000b300ff050a19 */ /* 0x000fe20000011600 */
[----:B------:R-:W-:Y:S01]  /*e6e0*/  IMAD.U32 R0, RZ, RZ, UR4 ;  /* 0x00000004ff007e24 */ /* 0x000fe2000f8e00ff */
[----:B------:R-:W-:Y:S03]  /*e6f0*/  PLOP3.LUT P0, PT, PT, PT, UP0, 0x40, 0x0 ;  /* 0x000000000000781c */ /* 0x000fe60003f0e808 */
[----:B------:R-:W1:Y:S01]  /*e700*/  SHFL.IDX PT, R4, R5, RZ, 0x1c1f ;  /* 0x001c1fff05047589 */ /* 0x000e6200000e0000 */
[----:B------:R-:W-:Y:S04]  /*e710*/  IADD3 R0, -R3, 0x1, R0 ;  /* 0x0000000103007810 */ /* 0x000fe80007ffe100 */
[----:B------:R-:W-:Y:S04]  /*e720*/  IADD3 R0, R0, c[0x0][0x1d0], RZ ;  /* 0x0000740000007a10 */ /* 0x000fe80007ffe0ff */
[----:B------:R-:W-:Y:S04]  /*e730*/  IADD3 R0, R0, -c[0x0][0x168], RZ ;  /* 0x80005a0000007a10 */ /* 0x000fe80007ffe0ff */
[C---:B------:R-:W-:Y:S02]  /*e740*/  IADD3 R7, R0.reuse, c[0x0][0x328], RZ ;  /* 0x0000ca0000077a10 */ /* 0x040fe40007ffe0ff */
[----:B------:R-:W-:Y:S03]  /*e750*/  IADD3 R6, R0, UR7, RZ ;  /* 0x0000000700067c10 */ /* 0x000fe6000fffe0ff */
[--C-:B-1----:R-:W-:Y:S02]  /*e760*/  IMAD.IADD R3, R7, 0x1, R4.reuse ;  /* 0x0000000107037824 */ /* 0x102fe400078e0204 */
        /* <DEDUP_REMOVED lines=16> */
.L_x_199:
[----:B------:R-:W-:Y:S04]  /*e870*/  MOV R8, c[0x0][0x32c] ;  /* 0x0000cb0000087a02 */ /* 0x000fe80000000f00 */
[----:B------:R-:W-:Y:S11]  /*e880*/  ISETP.NE.AND P0, PT, R8, 0x1, PT ;  /* 0x000000010800780c */ /* 0x000ff60003f05270 */
[----:B------:R-:W-:Y:S02]  /*e890*/  @!UPT UIADD3 URZ, URZ, URZ, URZ ;  /* 0x0000003f3f3ff290 */ /* 0x000fe4000fffe03f */
[----:B------:R-:W-:Y:S05]  /*e8a0*/  @P0 IMAD.HI.U32 R8, R4, c[0x0][0x330], RZ ;  /* 0x0000cc0004080a27 */ /* 0x000fea00078e00ff */
[----:B------:R-:W-:Y:S02]  /*e8b0*/  @P0 SHF.R.U32.HI R4, RZ, c[0x0][0x334], R8 ;  /* 0x0000cd00ff040a19 */ /* 0x000fe40000011608 */
.L_x_200:
[----:B------:R-:W-:Y:S05]  /*e8c0*/  BSYNC B0 ;  /* 0x0000000000007941 */ /* 0x000fea0003800000 */
.L_x_198:
[----:B------:R-:W-:Y:S05]  /*e8d0*/  IMAD R4, R4, c[0x0][0x32c], R10 ;  /* 0x0000cb0004047a24 */ /* 0x000fea00078e020a */
[----:B------:R-:W-:Y:S02]  /*e8e0*/  IMNMX R0, R0, R4, !PT ;  /* 0x0000000400007217 */ /* 0x000fe40007800200 */
[----:B------:R-:W-:Y:S04]  /*e8f0*/  IADD3 R4, R4, c[0x0][0x32c], RZ ;  /* 0x0000cb0004047a10 */ /* 0x000fe80007ffe0ff */
[----:B------:R-:W-:Y:S02]  /*e900*/  IMNMX R3, R3, R4, PT ;  /* 0x0000000403037217 */ /* 0x000fe40003800200 */
.L_x_197:
        /* <DEDUP_REMOVED lines=87> */
.L_x_203:
[----:B------:R-:W-:Y:S04]  /*ee80*/  MOV R5, c[0x0][0x32c] ;  /* 0x0000cb0000057a02 */ /* 0x000fe80000000f00 */
[----:B------:R-:W-:Y:S11]  /*ee90*/  ISETP.NE.AND P0, PT, R5, 0x1, PT ;  /* 0x000000010500780c */ /* 0x000ff60003f05270 */
[----:B------:R-:W-:Y:S02]  /*eea0*/  @!UPT UIADD3 URZ, URZ, URZ, URZ ;  /* 0x0000003f3f3ff290 */ /* 0x000fe4000fffe03f */
[----:B------:R-:W-:Y:S05]  /*eeb0*/  @P0 IMAD.HI.U32 R5, R0, c[0x0][0x330], RZ ;  /* 0x0000cc0000050a27 */ /* 0x000fea00078e00ff */
[----:B------:R-:W-:Y:S02]  /*eec0*/  @P0 SHF.R.U32.HI R0, RZ, c[0x0][0x334], R5 ;  /* 0x0000cd00ff000a19 */ /* 0x000fe40000011605 */
.L_x_204:
[----:B------:R-:W-:Y:S05]  /*eed0*/  BSYNC B0 ;  /* 0x0000000000007941 */ /* 0x000fea0003800000 */
.L_x_202:
[----:B------:R-:W-:Y:S05]  /*eee0*/  IMAD R0, R0, c[0x0][0x32c], R10 ;  /* 0x0000cb0000007a24 */ /* 0x000fea00078e020a */
[----:B------:R-:W-:Y:S02]  /*eef0*/  IMNMX R3, R3, R0, !PT ;  /* 0x0000000003037217 */ /* 0x000fe40007800200 */
[----:B------:R-:W-:Y:S04]  /*ef00*/  IADD3 R0, R0, c[0x0][0x32c], RZ ;  /* 0x0000cb0000007a10 */ /* 0x000fe80007ffe0ff */
[----:B------:R-:W-:Y:S02]  /*ef10*/  IMNMX R4, R4, R0, PT ;  /* 0x0000000004047217 */ /* 0x000fe40003800200 */
.L_x_201:
[----:B------:R-:W-:Y:S01]  /*ef20*/  FMNMX.FTZ R133, R8, R2, !PT ;  /* 0x0000000208857209 */ /* 0x000fe20007810000 */
[----:B------:R-:W2:Y:S01]  /*ef30*/  LDL.LU R132, [R1+0x20] ;  /* 0x0000200001847983 */ /* 0x000ea20000300800 */
[----:B------:R-:W-:Y:S02]  /*ef40*/  UP2UR UR4, UPR, URZ, 0x10 ;  /* 0x000000103f047883 */ /* 0x000fe40008000000 */
[----:B------:R-:W-:Y:S01]  /*ef50*/  FMNMX.FTZ R133, R19, R133, !PT ;  /* 0x0000008513857209 */ /* 0x000fe20007810000 */
[----:B------:R-:W-:Y:S02]  /*ef60*/  UISETP.NE.AND UP4, UPT, UR19, URZ, UPT ;  /* 0x0000003f1300728c */ /* 0x000fe4000bf85270 */
[----:B------:R-:W-:Y:S01]  /*ef70*/  UP2UR UR19, UPR, URZ, 0x8 ;  /* 0x000000083f137883 */ /* 0x000fe20008000000 */
[----:B------:R-:W-:Y:S01]  /*ef80*/  FMNMX.FTZ R133, R18, R133, !PT ;  /* 0x0000008512857209 */ /* 0x000fe20007810000 */
[----:B------:R-:W-:Y:S02]  /*ef90*/  UISETP.NE.AND UP3, UPT, UR16, URZ, UPT ;  /* 0x0000003f1000728c */ /* 0x000fe4000bf65270 */
[----:B------:R-:W-:Y:S01]  /*efa0*/  UP2UR UR16, UPR, URZ, 0x4 ;  /* 0x000000043f107883 */ /* 0x000fe20008000000 */
[----:B------:R-:W-:Y:S01]  /*efb0*/  FMNMX.FTZ R133, R17, R133, !PT ;  /* 0x0000008511857209 */ /* 0x000fe20007810000 */
[----:B------:R-:W-:Y:S02]  /*efc0*/  UISETP.NE.AND UP2, UPT, UR15, URZ, UPT ;  /* 0x0000003f0f00728c */ /* 0x000fe4000bf45270 */
[----:B------:R-:W-:Y:S01]  /*efd0*/  PLOP3.LUT P2, PT, PT, PT, UP3, 0x40, 0x0 ;  /* 0x000000000000781c */ /* 0x000fe20003f4e838 */
[----:B------:R-:W-:Y:S01]  /*efe0*/  UP2UR UR15, UPR, URZ, 0x2 ;  /* 0x000000023f0f7883 */ /* 0x000fe20008000000 */
[----:B------:R-:W-:Y:S01]  /*eff0*/  FMNMX.FTZ R133, R16, R133, !PT ;  /* 0x0000008510857209 */ /* 0x000fe20007810000 */
[----:B------:R-:W-:Y:S01]  /*f000*/  UISETP.NE.AND UP1, UPT, UR14, URZ, UPT ;  /* 0x0000003f0e00728c */ /* 0x000fe2000bf25270 */
[----:B------:R-:W-:Y:S01]  /*f010*/  PLOP3.LUT P1, PT, PT, PT, UP2, 0x40, 0x0 ;  /* 0x000000000000781c */ /* 0x000fe20003f2e828 */
[----:B------:R-:W-:Y:S01]  /*f020*/  UP2UR UR14, UPR, URZ, 0x1 ;  /* 0x000000013f0e7883 */ /* 0x000fe20008000000 */
[----:B------:R-:W-:Y:S01]  /*f030*/  FMNMX.FTZ R133, R15, R133, !PT ;  /* 0x000000850f857209 */ /* 0x000fe20007810000 */
[----:B------:R-:W-:Y:S02]  /*f040*/  UISETP.NE.AND UP0, UPT, UR5, URZ, UPT ;  /* 0x0000003f0500728c */ /* 0x000fe4000bf05270 */
[----:B------:R-:W-:Y:S01]  /*f050*/  UISETP.NE.AND UP2, UPT, UR16, URZ, UPT ;  /* 0x0000003f1000728c */ /* 0x000fe2000bf45270 */
[----:B------:R-:W-:Y:S01]  /*f060*/  FMNMX.FTZ R133, R14, R133, !PT ;  /* 0x000000850e857209 */ /* 0x000fe20007810000 */
[----:B------:R-:W-:Y:S03]  /*f070*/  UISETP.NE.AND UP3, UPT, UR19, URZ, UPT ;  /* 0x0000003f1300728c */ /* 0x000fe6000bf65270 */
        /* <DEDUP_REMOVED lines=23> */
[--C-:B------:R-:W-:Y:S01]  /*f1f0*/  FFMA.FTZ R8, R8, c[0x0][0x2d0], -R2.reuse ;  /* 0x0000b40008087a23 */ /* 0x100fe20000010802 */
[----:B------:R-:W-:Y:S01]  /*f200*/  FSEL R6, R179, -INF , !P0 ;  /* 0xff800000b3067808 */ /* 0x000fe20004000000 */
[--C-:B------:R-:W-:Y:S01]  /*f210*/  FFMA.FTZ R19, R19, c[0x0][0x2d0], -R2.reuse ;  /* 0x0000b40013137a23 */ /* 0x100fe20000010802 */
[----:B------:R-:W-:Y:S01]  /*f220*/  ISETP.GT.AND P0, PT, R3, 0x1, P2 ;  /* 0x000000010300780c */ /* 0x000fe20001704270 */
[--C-:B------:R-:W-:Y:S01]  /*f230*/  FFMA.FTZ R18, R18, c[0x0][0x2d0], -R2.reuse ;  /* 0x0000b40012127a23 */ /* 0x100fe20000010802 */
[----:B------:R-:W-:Y:S01]  /*f240*/  PLOP3.LUT P2, PT, PT, PT, UP1, 0x40, 0x0 ;  /* 0x000000000000781c */ /* 0x000fe20003f4e818 */
[--C-:B------:R-:W-:Y:S01]  /*f250*/  FFMA.FTZ R17, R17, c[0x0][0x2d0], -R2.reuse ;  /* 0x0000b40011117a23 */ /* 0x100fe20000010802 */
[----:B------:R-:W-:Y:S01]  /*f260*/  ISETP.LT.OR P0, PT, R4, 0x2, P0 ;  /* 0x000000020400780c */ /* 0x000fe20000701670 */
[--C-:B------:R-:W-:Y:S01]  /*f270*/  FFMA.FTZ R5, R16, c[0x0][0x2d0], -R2.reuse ;  /* 0x0000b40010057a23 */ /* 0x100fe20000010802 */
[----:B------:R-:W-:Y:S01]  /*f280*/  MUFU.EX2 R8, R8 ;  /* 0x0000000800087308 */ /* 0x000fe20000000800 */
[--C-:B------:R-:W-:Y:S01]  /*f290*/  FFMA.FTZ R20, R15, c[0x0][0x2d0], -R2.reuse ;  /* 0x0000b4000f147a23 */ /* 0x100fe20000010802 */
[----:B------:R-:W-:Y:S01]  /*f2a0*/  FSEL R7, R178, -INF , !P0 ;  /* 0xff800000b2077808 */ /* 0x000fe20004000000 */
[--C-:B------:R-:W-:Y:S01]  /*f2b0*/  FFMA.FTZ R14, R14, c[0x0][0x2d0], -R2.reuse ;  /* 0x0000b4000e0e7a23 */ /* 0x100fe20000010802 */
[----:B------:R-:W-:Y:S01]  /*f2c0*/  ISETP.GT.AND P0, PT, R3, 0x8, P1 ;  /* 0x000000080300780c */ /* 0x000fe20000f04270 */
[----:B------:R-:W-:Y:S01]  /*f2d0*/  FFMA.FTZ R15, R13, c[0x0][0x2d0], -R2 ;  /* 0x0000b4000d0f7a23 */ /* 0x000fe20000010802 */
[----:B------:R-:W-:Y:S01]  /*f2e0*/  PLOP3.LUT P1, PT, PT, PT, UP0, 0x40, 0x0 ;  /* 0x000000000000781c */ /* 0x000fe20003f2e808 */
[----:B------:R-:W-:Y:S01]  /*f2f0*/  UISETP.NE.AND UP1, UPT, UR15, URZ, UPT ;  /* 0x0000003f0f00728c */ /* 0x000fe2000bf25270 */
[C---:B------:R-:W-:Y:S01]  /*f300*/  ISETP.LT.OR P0, PT, R4.reuse, 0x9, P0 ;  /* 0x000000090400780c */ /* 0x040fe20000701670 */
[----:B------:R-:W-:Y:S01]  /*f310*/  UISETP.NE.AND UP0, UPT, UR14, URZ, UPT ;  /* 0x0000003f0e00728c */ /* 0x000fe2000bf05270 */
[----:B------:R-:W1:Y:S01]  /*f320*/  MUFU.EX2 R2, R0 ;  /* 0x0000000000027308 */ /* 0x000e620000000800 */
[----:B------:R-:W-:Y:S02]  /*f330*/  MOV R11, R20 ;  /* 0x00000014000b7202 */ /* 0x000fe40000000f00 */
[----:B------:R-:W-:Y:S02]  /*f340*/  FSEL R10, R177, -INF , !P0 ;  /* 0xff800000b10a7808 */ /* 0x000fe40004000000 */
[C---:B------:R-:W-:Y:S02]  /*f350*/  ISETP.GT.AND P0, PT, R3.reuse, 0x9, P2 ;  /* 0x000000090300780c */ /* 0x040fe40001704270 */
[----:B------:R-:W-:Y:S02]  /*f360*/  PLOP3.LUT P2, PT, PT, PT, UP6, 0x40, 0x0 ;  /* 0x000000000000781c */ /* 0x000fe40003f4e868 */
[----:B------:R-:W-:Y:S01]  /*f370*/  ISETP.LT.OR P0, PT, R4, 0xa, P0 ;  /* 0x0000000a0400780c */ /* 0x000fe20000701670 */
[----:B------:R-:W3:Y:S03]  /*f380*/  MUFU.EX2 R19, R19 ;  /* 0x0000001300137308 */ /* 0x000ee60000000800 */
[----:B------:R-:W-:Y:S02]  /*f390*/  FSEL R171, R176, -INF , !P0 ;  /* 0xff800000b0ab7808 */ /* 0x000fe40004000000 */
[C---:B------:R-:W-:Y:S02]  /*f3a0*/  ISETP.GT.AND P0, PT, R3.reuse, 0x10, P1 ;  /* 0x000000100300780c */ /* 0x040fe40000f04270 */
[----:B------:R-:W-:Y:S02]  /*f3b0*/  PLOP3.LUT P1, PT, PT, PT, UP5, 0x40, 0x0 ;  /* 0x000000000000781c */ /* 0x000fe40003f2e858 */
[----:B------:R-:W-:Y:S01]  /*f3c0*/  ISETP.LT.OR P0, PT, R4, 0x11, P0 ;  /* 0x000000110400780c */ /* 0x000fe20000701670 */
[----:B------:R-:W-:Y:S01]  /*f3d0*/  MUFU.EX2 R18, R18 ;  /* 0x0000001200127308 */ /* 0x000fe20000000800 */
[----:B------:R-:W-:Y:S02]  /*f3e0*/  ISETP.GT.AND P1, PT, R3, 0x18, P1 ;  /* 0x000000180300780c */ /* 0x000fe40000f24270 */
[----:B------:R-:W-:Y:S01]  /*f3f0*/  FSEL R175, R175, -INF , !P0 ;  /* 0xff800000afaf7808 */ /* 0x000fe20004000000 */
[C---:B-1----:R-:W-:Y:S01]  /*f400*/  FMUL.FTZ R13, R2.reuse, R149 ;  /* 0x00000095020d7220 */ /* 0x042fe20000410000 */
[----:B------:R-:W-:Y:S01]  /*f410*/  ISETP.GT.AND P0, PT, R3, 0x11, P2 ;  /* 0x000000110300780c */ /* 0x000fe20001704270 */
[----:B------:R-:W-:Y:S01]  /*f420*/  FMUL.FTZ R16, R2, R144 ;  /* 0x0000009002107220 */ /* 0x000fe20000410000 */
[----:B------:R-:W-:Y:S01]  /*f430*/  ISETP.LT.OR P1, PT, R4, 0x19, P1 ;  /* 0x000000190400780c */ /* 0x000fe20000f21670 */
[----:B------:R-:W-:Y:S01]  /*f440*/  FMUL.FTZ R9, R2, R153 ;  /* 0x0000009902097220 */ /* 0x000fe20000410000 */
[----:B------:R-:W-:Y:S01]  /*f450*/  ISETP.LT.OR P0, PT, R4, 0x12, P0 ;  /* 0x000000120400780c */ /* 0x000fe20000701670 */
[----:B------:R-:W1:Y:S01]  /*f460*/  MUFU.EX2 R17, R17 ;  /* 0x0000001100117308 */ /* 0x000e620000000800 */
[----:B------:R-:W-:Y:S01]  /*f470*/  FSEL R173, R173, -INF , !P1 ;  /* 0xff800000adad7808 */ /* 0x000fe20004800000 */
[----:B------:R-:W-:Y:S01]  /*f480*/  FMUL.FTZ R12, R2, R148 ;  /* 0x00000094020c7220 */ /* 0x000fe20000410000 */
[----:B------:R-:W-:Y:S01]  /*f490*/  FSEL R174, R174, -INF , !P0 ;  /* 0xff800000aeae7808 */ /* 0x000fe20004000000 */
[C---:B------:R-:W-:Y:S01]  /*f4a0*/  FMUL.FTZ R20, R2.reuse, R140 ;  /* 0x0000008c02147220 */ /* 0x040fe20000410000 */
[----:B------:R-:W-:Y:S01]  /*f4b0*/  PLOP3.LUT P0, PT, PT, PT, UP4, 0x40, 0x0 ;  /* 0x000000000000781c */ /* 0x000fe20003f0e848 */
[C---:B-----5:R-:W-:Y:S01]  /*f4c0*/  FMUL.FTZ R28, R2.reuse, R28 ;  /* 0x0000001c021c7220 */ /* 0x060fe20000410000 */
[----:B------:R-:W-:Y:S01]  /*f4d0*/  PLOP3.LUT P1, PT, PT, PT, UP3, 0x40, 0x0 ;  /* 0x000000000000781c */ /* 0x000fe20003f2e838 */
[C---:B------:R-:W-:Y:S01]  /*f4e0*/  FMUL.FTZ R29, R2.reuse, R29 ;  /* 0x0000001d021d7220 */ /* 0x040fe20000410000 */
[C---:B------:R-:W-:Y:S01]  /*f4f0*/  ISETP.GT.AND P0, PT, R3.reuse, 0x19, P0 ;  /* 0x000000190300780c */ /* 0x040fe20000704270 */
[C---:B------:R-:W-:Y:S01]  /*f500*/  FMUL.FTZ R32, R2.reuse, R32 ;  /* 0x0000002002207220 */ /* 0x040fe20000410000 */
[C---:B------:R-:W-:Y:S01]  /*f510*/  ISETP.GT.AND P1, PT, R3.reuse, 0x20, P1 ;  /* 0x000000200300780c */ /* 0x040fe20000f24270 */
[----:B------:R-:W-:Y:S01]  /*f520*/  FMUL.FTZ R33, R2, R33 ;  /* 0x0000002102217220 */ /* 0x000fe20000410000 */
[----:B------:R-:W-:Y:S01]  /*f530*/  ISETP.LT.OR P0, PT, R4, 0x1a, P0 ;  /* 0x0000001a0400780c */ /* 0x000fe20000701670 */
[----:B------:R-:W-:Y:S01]  /*f540*/  FMUL.FTZ R36, R2, R36 ;  /* 0x0000002402247220 */ /* 0x000fe20000410000 */
[----:B------:R-:W-:Y:S01]  /*f550*/  ISETP.LT.OR P1, PT, R4, 0x21, P1 ;  /* 0x000000210400780c */ /* 0x000fe20000f21670 */
[----:B------:R-:W-:Y:S01]  /*f560*/  FMUL.FTZ R37, R2, R37 ;  /* 0x0000002502257220 */ /* 0x000fe20000410000 */
[----:B------:R-:W-:Y:S01]  /*f570*/  FSEL R172, R172, -INF , !P0 ;  /* 0xff800000acac7808 */ /* 0x000fe20004000000 */
[C---:B------:R-:W-:Y:S01]  /*f580*/  FMUL.FTZ R40, R2.reuse, R40 ;  /* 0x0000002802287220 */ /* 0x040fe20000410000 */
[----:B------:R-:W-:Y:S01]  /*f590*/  PLOP3.LUT P0, PT, PT, PT, UP2, 0x40, 0x0 ;  /* 0x000000000000781c */ /* 0x000fe20003f0e828 */
[----:B------:R-:W-:Y:S01]  /*f5a0*/  FMUL.FTZ R41, R2, R41 ;  /* 0x0000002902297220 */ /* 0x000fe20000410000 */
[----:B------:R-:W-:Y:S01]  /*f5b0*/  FSEL R177, R22, -INF , !P1 ;  /* 0xff80000016b17808 */ /* 0x000fe20004800000 */
[C---:B------:R-:W-:Y:S01]  /*f5c0*/  FMUL.FTZ R44, R2.reuse, R44 ;  /* 0x0000002c022c7220 */ /* 0x040fe20000410000 */
[C---:B------:R-:W-:Y:S01]  /*f5d0*/  ISETP.GT.AND P0, PT, R3.reuse, 0x21, P0 ;  /* 0x000000210300780c */ /* 0x040fe20000704270 */
[C---:B------:R-:W-:Y:S01]  /*f5e0*/  FMUL.FTZ R45, R2.reuse, R45 ;  /* 0x0000002d022d7220 */ /* 0x040fe20000410000 */
[----:B------:R-:W-:Y:S01]  /*f5f0*/  PLOP3.LUT P1, PT, PT, PT, UP1, 0x40, 0x0 ;  /* 0x000000000000781c */ /* 0x000fe20003f2e818 */
[----:B------:R-:W-:Y:S01]  /*f600*/  FMUL.FTZ R48, R2, R48 ;  /* 0x0000003002307220 */ /* 0x000fe20000410000 */
[----:B------:R-:W-:Y:S01]  /*f610*/  ISETP.LT.OR P0, PT, R4, 0x22, P0 ;  /* 0x000000220400780c */ /* 0x000fe20000701670 */
[C---:B------:R-:W-:Y:S01]  /*f620*/  FMUL.FTZ R49, R2.reuse, R49 ;  /* 0x0000003102317220 */ /* 0x040fe20000410000 */
[----:B------:R-:W-:Y:S01]  /*f630*/  ISETP.GT.AND P1, PT, R3, 0x28, P1 ;  /* 0x000000280300780c */ /* 0x000fe20000f24270 */
[C---:B------:R-:W-:Y:S01]  /*f640*/  FMUL.FTZ R52, R2.reuse, R52 ;  /* 0x0000003402347220 */ /* 0x040fe20000410000 */
[----:B------:R-:W-:Y:S01]  /*f650*/  FSEL R178, R21, -INF , !P0 ;  /* 0xff80000015b27808 */ /* 0x000fe20004000000 */
[----:B------:R-:W-:Y:S01]  /*f660*/  FMUL.FTZ R21, R2, R141 ;  /* 0x0000008d02157220 */ /* 0x000fe20000410000 */
[----:B------:R-:W-:Y:S01]  /*f670*/  PLOP3.LUT P0, PT, PT, PT, UP0, 0x40, 0x0 ;  /* 0x000000000000781c */ /* 0x000fe20003f0e808 */
[----:B------:R-:W4:Y:S01]  /*f680*/  LDL.LU R141, [R1+0x24] ;  /* 0x00002400018d7983 */ /* 0x000f220000300800 */
[----:B------:R-:W-:Y:S01]  /*f690*/  ISETP.LT.OR P1, PT, R4, 0x29, P1 ;  /* 0x000000290400780c */ /* 0x000fe20000f21670 */
[C---:B------:R-:W-:Y:S01]  /*f6a0*/  FMUL.FTZ R53, R2.reuse, R53 ;  /* 0x0000003502357220 */ /* 0x040fe20000410000 */
[----:B------:R-:W-:Y:S01]  /*f6b0*/  ISETP.GT.AND P0, PT, R3, 0x29, P0 ;  /* 0x000000290300780c */ /* 0x000fe20000704270 */
[----:B------:R-:W-:Y:S01]  /*f6c0*/  FMUL.FTZ R56, R2, R56 ;  /* 0x0000003802387220 */ /* 0x000fe20000410000 */
[----:B------:R-:W-:Y:S01]  /*f6d0*/  FSEL R176, R24, -INF , !P1 ;  /* 0xff80000018b07808 */ /* 0x000fe20004800000 */
[----:B------:R-:W-:Y:S01]  /*f6e0*/  FMUL.FTZ R24, R2, R136 ;  /* 0x0000008802187220 */ /* 0x000fe20000410000 */
[----:B------:R-:W-:Y:S01]  /*f6f0*/  ISETP.LT.OR P0, PT, R4, 0x2a, P0 ;  /* 0x0000002a0400780c */ /* 0x000fe20000701670 */
[C---:B------:R-:W-:Y:S01]  /*f700*/  FMUL.FTZ R57, R2.reuse, R57 ;  /* 0x0000003902397220 */ /* 0x040fe20000410000 */
[----:B------:R-:W-:Y:S01]  /*f710*/  MOV R149, R169 ;  /* 0x000000a900957202 */ /* 0x000fe20000000f00 */
[C---:B------:R-:W-:Y:S01]  /*f720*/  FMUL.FTZ R60, R2.reuse, R60 ;  /* 0x0000003c023c7220 */ /* 0x040fe20000410000 */
[----:B---3--:R-:W-:Y:S01]  /*f730*/  F2FP.BF16.PACK_AB R168, R19, R8 ;  /* 0x0000000813a8723e */ /* 0x008fe200000010ff */
[C---:B------:R-:W-:Y:S01]  /*f740*/  FMUL.FTZ R61, R2.reuse, R61 ;  /* 0x0000003d023d7220 */ /* 0x040fe20000410000 */
[----:B------:R-:W-:Y:S01]  /*f750*/  MOV R153, R27 ;  /* 0x0000001b00997202 */ /* 0x000fe20000000f00 */
[C---:B------:R-:W-:Y:S01]  /*f760*/  FMUL.FTZ R64, R2.reuse, R64 ;  /* 0x0000004002407220 */ /* 0x040fe20000410000 */
[----:B------:R-:W-:Y:S01]  /*f770*/  MOV R148, R25 ;  /* 0x0000001900947202 */ /* 0x000fe20000000f00 */
[C---:B------:R-:W-:Y:S01]  /*f780*/  FMUL.FTZ R25, R2.reuse, R137 ;  /* 0x0000008902197220 */ /* 0x040fe20000410000 */
[----:B------:R-:W-:Y:S01]  /*f790*/  MOV R22, R5 ;  /* 0x0000000500167202 */ /* 0x000fe20000000f00 */
[C---:B------:R-:W-:Y:S01]  /*f7a0*/  FMUL.FTZ R5, R2.reuse, R157 ;  /* 0x0000009d02057220 */ /* 0x040fe20000410000 */
[----:B-1----:R-:W-:Y:S01]  /*f7b0*/  F2FP.BF16.PACK_AB R170, R17, R18 ;  /* 0x0000001211aa723e */ /* 0x002fe200000010ff */
[C---:B------:R-:W-:Y:S01]  /*f7c0*/  FMUL.FTZ R65, R2.reuse, R65 ;  /* 0x0000004102417220 */ /* 0x040fe20000410000 */
[----:B------:R-:W-:Y:S01]  /*f7d0*/  MOV R140, R22 ;  /* 0x00000016008c7202 */ /* 0x000fe20000000f00 */
[C---:B------:R-:W-:Y:S01]  /*f7e0*/  FMUL.FTZ R68, R2.reuse, R68 ;  /* 0x0000004402447220 */ /* 0x040fe20000410000 */
[----:B------:R-:W-:Y:S01]  /*f7f0*/  MOV R157, R15 ;  /* 0x0000000f009d7202 */ /* 0x000fe20000000f00 */
[C---:B------:R-:W-:Y:S01]  /*f800*/  FMUL.FTZ R69, R2.reuse, R69 ;  /* 0x0000004502457220 */ /* 0x040fe20000410000 */
[----:B------:R-:W-:Y:S01]  /*f810*/  MUFU.EX2 R153, R153 ;  /* 0x0000009900997308 */ /* 0x000fe20000000800 */
[C---:B------:R-:W-:Y:S01]  /*f820*/  FMUL.FTZ R72, R2.reuse, R72 ;  /* 0x0000004802487220 */ /* 0x040fe20000410000 */
[----:B------:R-:W-:Y:S01]  /*f830*/  UISETP.GT.AND UP0, UPT, UR13, UR12, UPT ;  /* 0x0000000c0d00728c */ /* 0x000fe2000bf04270 */
[C---:B------:R-:W-:Y:S01]  /*f840*/  FMUL.FTZ R73, R2.reuse, R73 ;  /* 0x0000004902497220 */ /* 0x040fe20000410000 */
[----:B------:R-:W-:Y:S01]  /*f850*/  UIADD3 UR13, UR13, -0x1, URZ ;  /* 0xffffffff0d0d7890 */ /* 0x000fe2000fffe03f */
        /* <DEDUP_REMOVED lines=27> */
[C---:B--2---:R-:W-:Y:S01]  /*fa10*/  FFMA.FTZ R0, R2.reuse, R132, R8 ;  /* 0x0000008402007223 */ /* 0x044fe20000010008 */
[----:B------:R-:W-:Y:S01]  /*fa20*/  FSEL R132, R23, -INF , !P0 ;  /* 0xff80000017847808 */ /* 0x000fe20004000000 */
[----:B------:R-:W-:Y:S01]  /*fa30*/  FMUL.FTZ R8, R2, R152 ;  /* 0x0000009802087220 */ /* 0x000fe20000410000 */
[----:B------:R-:W-:Y:S01]  /*fa40*/  MOV R152, R26 ;  /* 0x0000001a00987202 */ /* 0x000fe20000000f00 */
[----:B------:R-:W-:Y:S01]  /*fa50*/  FADD.FTZ R4, R19, R0 ;  /* 0x0000000013047221 */ /* 0x000fe20000010000 */
[----:B------:R-:W-:Y:S01]  /*fa60*/  FMNMX.FTZ R0, R6, R134, !PT ;  /* 0x0000008606007209 */ /* 0x000fe20007810000 */
[C---:B------:R-:W-:Y:S02]  /*fa70*/  FMUL.FTZ R128, R2.reuse, R128 ;  /* 0x0000008002807220 */ /* 0x040fe40000410000 */
[----:B------:R-:W-:Y:S01]  /*fa80*/  FMUL.FTZ R129, R2, R129 ;  /* 0x0000008102817220 */ /* 0x000fe20000410000 */
[----:B------:R-:W-:Y:S01]  /*fa90*/  FMNMX.FTZ R0, R7, R0, !PT ;  /* 0x0000000007007209 */ /* 0x000fe20007810000 */
[----:B------:R-:W-:Y:S03]  /*faa0*/  MUFU.EX2 R152, R152 ;  /* 0x0000009800987308 */ /* 0x000fe60000000800 */
        /* <DEDUP_REMOVED lines=15> */
[C---:B------:R-:W-:Y:S01]  /*fba0*/  FMUL.FTZ R4, R2.reuse, R156 ;  /* 0x0000009c02047220 */ /* 0x040fe20000410000 */
[----:B------:R-:W-:Y:S01]  /*fbb0*/  FSETP.NEU.FTZ.AND P0, PT, R3, -INF , PT ;  /* 0xff8000000300780b */ /* 0x000fe20003f1d000 */
[----:B------:R-:W-:Y:S01]  /*fbc0*/  FADD.FTZ R179, R17, R0 ;  /* 0x0000000011b37221 */ /* 0x000fe20000010000 */
[----:B------:R-:W-:Y:S01]  /*fbd0*/  MOV R156, R14 ;  /* 0x0000000e009c7202 */ /* 0x000fe20000000f00 */
[----:B------:R-:W-:Y:S01]  /*fbe0*/  FMUL.FTZ R17, R2, R145 ;  /* 0x0000009102117220 */ /* 0x000fe20000410000 */
[C---:B------:R-:W-:Y:S02]  /*fbf0*/  FSEL R0, R3.reuse, RZ, P0 ;  /* 0x000000ff03007208 */ /* 0x040fe40000000000 */
[----:B------:R-:W-:Y:S02]  /*fc00*/  MOV R145, R11 ;  /* 0x0000000b00917202 */ /* 0x000fe40000000f00 */
[----:B------:R-:W-:Y:S01]  /*fc10*/  MUFU.EX2 R156, R156 ;  /* 0x0000009c009c7308 */ /* 0x000fe20000000800 */
[----:B------:R-:W-:Y:S02]  /*fc20*/  FADD.FTZ R0, -R0, R134 ;  /* 0x0000008600007221 */ /* 0x000fe40000010100 */
[----:B------:R-:W-:Y:S02]  /*fc30*/  FMUL.FTZ R134, R3, c[0x0][0x2d0] ;  /* 0x0000b40003867a20 */ /* 0x000fe40000410000 */
[----:B------:R-:W-:Y:S03]  /*fc40*/  FMUL.FTZ R0, R0, c[0x0][0x2d0] ;  /* 0x0000b40000007a20 */ /* 0x000fe60000410000 */
[----:B------:R-:W-:Y:S02]  /*fc50*/  FSEL R134, R134, RZ, P0 ;  /* 0x000000ff86867208 */ /* 0x000fe40000000000 */
[----:B------:R-:W-:Y:S01]  /*fc60*/  MUFU.EX2 R145, R145 ;  /* 0x0000009100917308 */ /* 0x000fe20000000800 */
[----:B------:R-:W-:Y:S02]  /*fc70*/  PLOP3.LUT P0, PT, PT, PT, UP0, 0x80, 0x0 ;  /* 0x000000000000781c */ /* 0x000fe40003f0f008 */
[--C-:B------:R-:W-:Y:S02]  /*fc80*/  FFMA.FTZ R169, R6, c[0x0][0x2d0], -R134.reuse ;  /* 0x0000b40006a97a23 */ /* 0x100fe40000010886 */
[--C-:B------:R-:W-:Y:S02]  /*fc90*/  FFMA.FTZ R7, R7, c[0x0][0x2d0], -R134.reuse ;  /* 0x0000b40007077a23 */ /* 0x100fe40000010886 */
[--C-:B------:R-:W-:Y:S03]  /*fca0*/  FFMA.FTZ R2, R10, c[0x0][0x2d0], -R134.reuse ;  /* 0x0000b4000a027a23 */ /* 0x100fe60000010886 */
[----:B------:R-:W1:Y:S10]  /*fcb0*/  MUFU.EX2 R0, R0 ;  /* 0x0000000000007308 */ /* 0x000e740000000800 */
[----:B------:R-:W4:Y:S10]  /*fcc0*/  MUFU.EX2 R169, R169 ;  /* 0x000000a900a97308 */ /* 0x000f340000000800 */
[----:B------:R2:W3:Y:S01]  /*fcd0*/  MUFU.EX2 R144, R7 ;  /* 0x0000000700907308 */ /* 0x0004e20000000800 */
        /* <DEDUP_REMOVED lines=8> */
[C---:B------:R-:W-:Y:S02]  /*fd60*/  FMUL.FTZ R10, R0.reuse, R154 ;  /* 0x0000009a000a7220 */ /* 0x040fe40000410000 */
[C---:B------:R-:W-:Y:S01]  /*fd70*/  FMUL.FTZ R14, R0.reuse, R150 ;  /* 0x00000096000e7220 */ /* 0x040fe20000410000 */
[----:B------:R-:W-:Y:S01]  /*fd80*/  MUFU.EX2 R154, R158 ;  /* 0x0000009e009a7308 */ /* 0x000fe20000000800 */
[C---:B------:R-:W-:Y:S02]  /*fd90*/  FMUL.FTZ R15, R0.reuse, R151 ;  /* 0x00000097000f7220 */ /* 0x040fe40000410000 */
[C---:B------:R-:W-:Y:S02]  /*fda0*/  FMUL.FTZ R18, R0.reuse, R146 ;  /* 0x0000009200127220 */ /* 0x040fe40000410000 */
[C---:B--2---:R-:W-:Y:S01]  /*fdb0*/  FMUL.FTZ R7, R0.reuse, R159 ;  /* 0x0000009f00077220 */ /* 0x044fe20000410000 */
[----:B------:R-:W-:Y:S01]  /*fdc0*/  MOV R159, R148 ;  /* 0x00000094009f7202 */ /* 0x000fe20000000f00 */
        /* <DEDUP_REMOVED lines=8> */
[----:B------:R2:W-:Y:S01]  /*fe50*/  MUFU.EX2 R2, R140 ;  /* 0x0000008c00027308 */ /* 0x0005e20000000800 */
        /* <DEDUP_REMOVED lines=9> */
[----:B----4-:R-:W-:Y:S01]  /*fef0*/  FFMA.FTZ R151, R0, R141, R169 ;  /* 0x0000008d00977223 */ /* 0x010fe200000100a9 */
[----:B---3--:R-:W-:Y:S01]  /*ff00*/  F2FP.BF16.PACK_AB R169, R144, R169 ;  /* 0x000000a990a9723e */ /* 0x008fe200000010ff */
[C---:B------:R-:W-:Y:S02]  /*ff10*/  FMUL.FTZ R59, R0.reuse, R59 ;  /* 0x0000003b003b7220 */ /* 0x040fe40000410000 */
[C---:B------:R-:W-:Y:S01]  /*ff20*/  FMUL.FTZ R62, R0.reuse, R62 ;  /* 0x0000003e003e7220 */ /* 0x040fe20000410000 */
[----:B--2---:R-:W-:Y:S01]  /*ff30*/  LDSM.16.MT88.4 R140, [R236+0x4880] ;  /* 0x00488000ec8c783b */ /* 0x004fe20000004200 */
        /* <DEDUP_REMOVED lines=40> */
[----:B------:R2:W-:Y:S01]  /*101c0*/  MUFU.EX2 R149, R0 ;  /* 0x0000000000957308 */ /* 0x0005e20000000800 */
[C---:B-1----:R-:W-:Y:S08]  /*101d0*/  HMMA.16816.F32.BF16 R4, R168.reuse, R136, R4 ;  /* 0x00000088a804723c */ /* 0x042ff00000041804 */
[C---:B------:R-:W-:Y:S01]  /*101e0*/  HMMA.16816.F32.BF16 R8, R168.reuse, R138, R8 ;  /* 0x0000008aa808723c */ /* 0x040fe20000041808 */
[----:B------:R-:W1:Y:S03]  /*101f0*/  LDSM.16.MT88.4 R136, [R237+0x4080] ;  /* 0x00408000ed88783b */ /* 0x000e660000004200 */
[--C-:B--2---:R-:W-:Y:S04]  /*10200*/  FFMA.FTZ R0, R174, c[0x0][0x2d0], -R134.reuse ;  /* 0x0000b400ae007a23 */ /* 0x104fe80000010886 */
[----:B------:R2:W3:Y:S01]  /*10210*/  MUFU.EX2 R150, R0 ;  /* 0x0000000000967308 */ /* 0x0004e20000000800 */
[C---:B-1----:R-:W-:Y:S03]  /*10220*/  HMMA.16816.F32.BF16 R12, R168.reuse, R136, R12 ;  /* 0x00000088a80c723c */ /* 0x042fe6000004180c */
[--C-:B--2---:R-:W-:Y:S06]  /*10230*/  FFMA.FTZ R0, R173, c[0x0][0x2d0], -R134.reuse ;  /* 0x0000b400ad007a23 */ /* 0x104fec0000010886 */
[----:B------:R1:W-:Y:S01]  /*10240*/  MUFU.EX2 R148, R0 ;  /* 0x0000000000947308 */ /* 0x0003e20000000800 */
[C---:B------:R-:W-:Y:S01]  /*10250*/  HMMA.16816.F32.BF16 R16, R168.reuse, R138, R16 ;  /* 0x0000008aa810723c */ /* 0x040fe20000041810 */
[----:B------:R-:W2:Y:S02]  /*10260*/  LDSM.16.MT88.4 R136, [R240+0x4080] ;  /* 0x00408000f088783b */ /* 0x000ea40000004200 */
        /* <DEDUP_REMOVED lines=54> */
[----:B------:R-:W-:Y:S01]  /*105d0*/  MOV R177, R154 ;  /* 0x0000009a00b17202 */ /* 0x000fe20000000f00 */
[----:B------:R-:W-:Y:S02]  /*105e0*/  FADD.FTZ R2, R149, R2 ;  /* 0x0000000295027221 */ /* 0x000fe40000010000 */
[C---:B------:R-:W-:Y:S01]  /*105f0*/  HMMA.16816.F32.BF16 R4, R136.reuse, R140, R4 ;  /* 0x0000008c8804723c */ /* 0x040fe20000041804 */
[----:B------:R2:W-:Y:S04]  /*10600*/  MUFU.EX2 R172, R0 ;  /* 0x0000000000ac7308 */ /* 0x0005e80000000800 */
[----:B------:R-:W-:Y:S03]  /*10610*/  FADD.FTZ R2, R150, R2 ;  /* 0x0000000296027221 */ /* 0x000fe60000010000 */
[C---:B------:R-:W-:Y:S01]  /*10620*/  HMMA.16816.F32.BF16 R8, R136.reuse, R142, R8 ;  /* 0x0000008e8808723c */ /* 0x040fe20000041808 */
[----:B------:R-:W3:Y:S03]  /*10630*/  LDSM.16.MT88.4 R140, [R237+0x4880] ;  /* 0x00488000ed8c783b */ /* 0x000ee60000004200 */
[--C-:B--2---:R-:W-:Y:S01]  /*10640*/  FFMA.FTZ R0, R178, c[0x0][0x2d0], -R134.reuse ;  /* 0x0000b400b2007a23 */ /* 0x104fe20000010886 */
[----:B------:R-:W-:Y:S03]  /*10650*/  MOV R178, R153 ;  /* 0x0000009900b27202 */ /* 0x000fe60000000f00 */
[----:B------:R2:W4:Y:S01]  /*10660*/  MUFU.EX2 R173, R0 ;  /* 0x0000000000ad7308 */ /* 0x0005220000000800 */
[----:B------:R-:W-:Y:S01]  /*10670*/  F2FP.BF16.PACK_AB R170, R177, R178 ;  /* 0x000000b2b1aa723e */ /* 0x000fe200000010ff */
[C---:B---3--:R-:W-:Y:S03]  /*10680*/  HMMA.16816.F32.BF16 R12, R136.reuse, R140, R12 ;  /* 0x0000008c880c723c */ /* 0x048fe6000004180c */
[--C-:B--2---:R-:W-:Y:S01]  /*10690*/  FFMA.FTZ R0, R176, c[0x0][0x2d0], -R134.reuse ;  /* 0x0000b400b0007a23 */ /* 0x104fe20000010886 */
[----:B------:R-:W-:Y:S01]  /*106a0*/  MOV R176, R152 ;  /* 0x0000009800b07202 */ /* 0x000fe20000000f00 */
[----:B------:R-:W-:Y:S01]  /*106b0*/  FFMA.FTZ R134, R132, c[0x0][0x2d0], -R134 ;  /* 0x0000b40084867a23 */ /* 0x000fe20000010886 */
[----:B------:R-:W-:Y:S02]  /*106c0*/  LDSM.16.MT88.4 R152, [R236+0x5080] ;  /* 0x00508000ec98783b */ /* 0x000fe40000004200 */
[C---:B------:R-:W-:Y:S01]  /*106d0*/  HMMA.16816.F32.BF16 R16, R136.reuse, R142, R16 ;  /* 0x0000008e8810723c */ /* 0x040fe20000041810 */
[----:B------:R2:W-:Y:S03]  /*106e0*/  MUFU.EX2 R132, R0 ;  /* 0x0000000000847308 */ /* 0x0005e60000000800 */
[----:B-1----:R-:W-:Y:S02]  /*106f0*/  F2FP.BF16.PACK_AB R168, R176, R179 ;  /* 0x000000b3b0a8723e */ /* 0x002fe400000010ff */
[----:B----4-:R-:W-:Y:S01]  /*10700*/  F2FP.BF16.PACK_AB R169, R173, R172 ;  /* 0x000000acada9723e */ /* 0x010fe200000010ff */
[----:B------:R-:W1:Y:S04]  /*10710*/  LDSM.16.MT88.4 R140, [R240+0x4880] ;  /* 0x00488000f08c783b */ /* 0x000e680000004200 */
[----:B------:R-:W3:Y:S01]  /*10720*/  MUFU.EX2 R134, R134 ;  /* 0x0000008600867308 */ /* 0x000ee20000000800 */
[----:B--2---:R-:W-:Y:S04]  /*10730*/  FADD.FTZ R0, R156, R151 ;  /* 0x000000979c007221 */ /* 0x004fe80000010000 */
        /* <DEDUP_REMOVED lines=9> */
[C---:B-1----:R-:W-:Y:S03]  /*107d0*/  HMMA.16816.F32.BF16 R20, R136.reuse, R140, R20 ;  /* 0x0000008c8814723c */ /* 0x042fe60000041814 */
        /* <DEDUP_REMOVED lines=95> */
.L_x_195:
[----:B-1----:R-:W2:Y:S04]  /*10dd0*/  LDL.LU R0, [R1+0x20] ;  /* 0x0000200001007983 */ /* 0x002ea80000300800 */
[----:B------:R-:W3:Y:S01]  /*10de0*/  LDL.LU R3, [R1+0x24] ;  /* 0x0000240001037983 */ /* 0x000ee20000300800 */
[----:B------:R-:W-:-:S03]  /*10df0*/  PLOP3.LUT P2, PT, PT, PT, PT, 0x8, 0x0 ;  /* 0x000000000000781c */ /* 0x000fc60003f4e170 */
[----:B--2---:R-:W1:Y:S04]  /*10e00*/  SHFL.BFLY PT, R5, R0, 0x2, 0x1f ;  /* 0x0c401f0000057f89 */ /* 0x004e6800000e0000 */
[----:B---3--:R-:W2:Y:S01]  /*10e10*/  SHFL.BFLY PT, R2, R3, 0x2, 0x1f ;  /* 0x0c401f0003027f89 */ /* 0x008ea200000e0000 */
[----:B-1----:R-:W-:Y:S02]  /*10e20*/  FADD.FTZ R5, R5, R0 ;  /* 0x0000000005057221 */ /* 0x002fe40000010000 */
[----:B--2---:R-:W-:-:S03]  /*10e30*/  FADD.FTZ R2, R2, R3 ;  /* 0x0000000302027221 */ /* 0x004fc60000010000 */
[----:B------:R-:W1:Y:S04]  /*10e40*/  SHFL.BFLY PT, R0, R5, 0x1, 0x1f ;  /* 0x0c201f0005007f89 */ /* 0x000e6800000e0000 */
[----:B------:R-:W2:Y:S01]  /*10e50*/  SHFL.BFLY PT, R6, R2, 0x1, 0x1f ;  /* 0x0c201f0002067f89 */ /* 0x000ea200000e0000 */
[----:B-1----:R-:W-:Y:S01]  /*10e60*/  FADD.FTZ R5, R5, R0 ;  /* 0x0000000005057221 */ /* 0x002fe20000010000 */
[----:B------:R-:W-:Y:S01]  /*10e70*/  MOV R0, RZ ;  /* 0x000000ff00007202 */ /* 0x000fe20000000f00 */
[----:B--2---:R-:W-:-:S03]  /*10e80*/  FADD.FTZ R6, R2, R6 ;  /* 0x0000000602067221 */ /* 0x004fc60000010000 */
[----:B------:R-:W-:Y:S02]  /*10e90*/  FSETP.NE.FTZ.AND P1, PT, R5, RZ, PT ;  /* 0x000000ff0500720b */ /* 0x000fe40003f35000 */
[----:B------:R-:W-:Y:S02]  /*10ea0*/  MOV R2, RZ ;  /* 0x000000ff00027202 */ /* 0x000fe40000000f00 */
[----:B------:R-:W-:-:S09]  /*10eb0*/  FSETP.NE.FTZ.AND P0, PT, R6, RZ, PT ;  /* 0x000000ff0600720b */ /* 0x000fd20003f15000 */
[----:B------:R-:W1:Y:S01]  /*10ec0*/  @P1 MUFU.RCP R0, R5 ;  /* 0x0000000500001308 */ /* 0x000e620000001000 */
[----:B------:R-:W-:-:S05]  /*10ed0*/  @P1 MOV R3, 0x3f317218 ;  /* 0x3f31721800031802 */ /* 0x000fca0000000f00 */
[----:B------:R-:W-:Y:S02]  /*10ee0*/  @P1 FMUL.FTZ R4, R3, c[0x0][0x2d0] ;  /* 0x0000b40003041a20 */ /* 0x000fe40000410000 */
[----:B------:R-:W-:Y:S08]  /*10ef0*/  @P0 MUFU.RCP R2, R6 ;  /* 0x0000000600020308 */ /* 0x000ff00000001000 */
[----:B------:R-:W2:Y:S01]  /*10f00*/  @P1 MUFU.LG2 R5, R5 ;  /* 0x0000000500051308 */ /* 0x000ea20000000c00 */
[----:B-1----:R-:W-:-:S02]  /*10f10*/  FMUL.FTZ R14, R0, R28 ;  /* 0x0000001c000e7220 */ /* 0x002fc40000410000 */
[C---:B------:R-:W-:Y:S02]  /*10f20*/  FMUL.FTZ R13, R0.reuse, R29 ;  /* 0x0000001d000d7220 */ /* 0x040fe40000410000 */
[C---:B------:R-:W-:Y:S02]  /*10f30*/  FMUL.FTZ R12, R0.reuse, R32 ;  /* 0x00000020000c7220 */ /* 0x040fe40000410000 */
[C---:B------:R-:W-:Y:S01]  /*10f40*/  FMUL.FTZ R11, R0.reuse, R33 ;  /* 0x00000021000b7220 */ /* 0x040fe20000410000 */
[----:B------:R-:W1:Y:S01]  /*10f50*/  @P0 MUFU.LG2 R6, R6 ;  /* 0x0000000600060308 */ /* 0x000e620000000c00 */
        /* <DEDUP_REMOVED lines=14> */
[----:B------:R-:W-:Y:S01]  /*11040*/  MOV R36, 0xff800000 ;  /* 0xff80000000247802 */ /* 0x000fe20000000f00 */
[C---:B------:R-:W-:Y:S01]  /*11050*/  FMUL.FTZ R9, R0.reuse, R37 ;  /* 0x0000002500097220 */ /* 0x040fe20000410000 */
[----:B------:R-:W-:Y:S01]  /*11060*/  MOV R37, 0xff800000 ;  /* 0xff80000000257802 */ /* 0x000fe20000000f00 */
        /* <DEDUP_REMOVED lines=44> */
[----:B------:R-:W-:Y:S01]  /*11330*/  FMUL.FTZ R22, R0, R129 ;  /* 0x0000008100167220 */ /* 0x000fe20000410000 */
[----:B------:R-:W-:Y:S01]  /*11340*/  @P0 MOV R0, 0x3f317218 ;  /* 0x3f31721800000802 */ /* 0x000fe20000000f00 */
[----:B--2---:R-:W-:Y:S02]  /*11350*/  @P1 FMUL.FTZ R5, R5, 0.69314718246459960938 ;  /* 0x3f31721805051820 */ /* 0x004fe40000410000 */
[----:B-1----:R-:W-:Y:S02]  /*11360*/  @P0 FMUL.FTZ R3, R6, 0.69314718246459960938 ;  /* 0x3f31721806030820 */ /* 0x002fe40000410000 */
[----:B------:R-:W-:Y:S02]  /*11370*/  @P0 FMUL.FTZ R0, R0, c[0x0][0x2d0] ;  /* 0x0000b40000000a20 */ /* 0x000fe40000410000 */
        /* <DEDUP_REMOVED lines=63> */
[----:B------:R-:W-:Y:S02]  /*11770*/  FMUL.FTZ R131, R2, R131 ;  /* 0x0000008302837220 */ /* 0x000fe40000410000 */
[----:B------:R-:W-:Y:S02]  /*11780*/  @P1 FFMA.FTZ R36, R4, R133, R5 ;  /* 0x0000008504241223 */ /* 0x000fe40000010005 */
[----:B------:R-:W-:Y:S02]  /*11790*/  @P0 FFMA.FTZ R37, R0, R132, R3 ;  /* 0x0000008400250223 */ /* 0x000fe40000010003 */
.L_x_163:
[----:B------:R-:W-:Y:S05]  /*117a0*/  @P2 BRA `(.L_x_206) ;  /* 0x0000194000002947 */ /* 0x000fea0003800000 */
[----:B------:R-:W1:Y:S01]  /*117b0*/  S2R R16, SR_CTAID.Y ;  /* 0x0000000000107919 */ /* 0x000e620000002600 */
[----:B------:R-:W-:Y:S01]  /*117c0*/  F2FP.BF16.PACK_AB R109, R11, R12 ;  /* 0x0000000c0b6d723e */ /* 0x000fe200000010ff */
[----:B------:R-:W-:Y:S01]  /*117d0*/  BSSY B0, `(.L_x_207) ;  /* 0x0000134000007945 */ /* 0x000fe20003800000 */
[----:B------:R-:W-:Y:S01]  /*117e0*/  F2FP.BF16.PACK_AB R117, R13, R14 ;  /* 0x0000000e0d75723e */ /* 0x000fe200000010ff */
[----:B------:R-:W2:Y:S01]  /*117f0*/  S2R R12, SR_TID.X ;  /* 0x00000000000c7919 */ /* 0x000ea20000002100 */
[----:B------:R-:W-:-:S02]  /*11800*/  F2FP.BF16.PACK_AB R65, R7, R8 ;  /* 0x000000080741723e */ /* 0x000fc400000010ff */
[----:B------:R-:W-:Y:S01]  /*11810*/  F2FP.BF16.PACK_AB R101, R9, R10 ;  /* 0x0000000a0965723e */ /* 0x000fe200000010ff */
[----:B------:R-:W3:Y:S01]  /*11820*/  S2R R13, SR_CTAID.Z ;  /* 0x00000000000d7919 */ /* 0x000ee20000002700 */
[----:B------:R-:W-:Y:S02]  /*11830*/  F2FP.BF16.PACK_AB R105, R35, R34 ;  /* 0x000000222369723e */ /* 0x000fe400000010ff */
[----:B------:R-:W-:Y:S01]  /*11840*/  F2FP.BF16.PACK_AB R34, R81, R80 ;  /* 0x000000505122723e */ /* 0x000fe200000010ff */
[----:B------:R-:W-:Y:S01]  /*11850*/  IMAD.MOV.U32 R80, RZ, RZ, c[0x0][0x4e8] ;  /* 0x00013a00ff507624 */ /* 0x000fe200078e00ff */
[----:B------:R-:W4:Y:S01]  /*11860*/  S2R R81, SR_CTAID.X ;  /* 0x0000000000517919 */ /* 0x000f220000002500 */
[----:B------:R-:W-:Y:S02]  /*11870*/  F2FP.BF16.PACK_AB R41, R157, R156 ;  /* 0x0000009c9d29723e */ /* 0x000fe400000010ff */
[----:B------:R-:W-:Y:S01]  /*11880*/  F2FP.BF16.PACK_AB R158, R159, R158 ;  /* 0x0000009e9f9e723e */ /* 0x000fe200000010ff */
[----:B------:R-:W-:Y:S01]  /*11890*/  BAR.SYNC.DEFER_BLOCKING 0x1, 0x100 ;  /* 0x0044000000007b1d */ /* 0x000fe20000010000 */
[C---:B------:R-:W-:Y:S01]  /*118a0*/  ISETP.NE.AND P3, PT, R80.reuse, 0x1, PT ;  /* 0x000000015000780c */ /* 0x040fe20003f65270 */
[----:B------:R-:W-:Y:S01]  /*118b0*/  IMAD R80, R80, c[0x0][0x388], RZ ;  /* 0x0000e20050507a24 */ /* 0x000fe200078e02ff */
[----:B------:R-:W-:-:S02]  /*118c0*/  F2FP.BF16.PACK_AB R85, R153, R152 ;  /* 0x000000989955723e */ /* 0x000fc400000010ff */
[----:B------:R-:W-:Y:S02]  /*118d0*/  F2FP.BF16.PACK_AB R154, R155, R154 ;  /* 0x0000009a9b9a723e */ /* 0x000fe400000010ff */
[----:B-1----:R-:W-:Y:S01]  /*118e0*/  SHF.R.S32.HI R0, RZ, 0x1f, R16 ;  /* 0x0000001fff007819 */ /* 0x002fe20000011410 */
[----:B------:R-:W-:Y:S01]  /*118f0*/  IMAD.WIDE.U32 R14, R16, c[0x0][0x490], RZ ;  /* 0x00012400100e7a25 */ /* 0x000fe200078e00ff */
[----:B------:R-:W-:Y:S02]  /*11900*/  F2FP.BF16.PACK_AB R148, R149, R148 ;  /* 0x000000949594723e */ /* 0x000fe400000010ff */
[----:B--2---:R-:W-:Y:S01]  /*11910*/  SHF.R.S32.HI R20, RZ, 0x1f, R12 ;  /* 0x0000001fff147819 */ /* 0x004fe2000001140c */
[C---:B------:R-:W-:Y:S01]  /*11920*/  IMAD R4, R0.reuse, c[0x0][0x490], RZ ;  /* 0x0001240000047a24 */ /* 0x040fe200078e02ff */
[----:B------:R-:W-:Y:S01]  /*11930*/  F2FP.BF16.PACK_AB R150, R151, R150 ;  /* 0x000000969796723e */ /* 0x000fe200000010ff */
[----:B------:R-:W-:Y:S01]  /*11940*/  IMAD R3, R0, c[0x0][0x3e8], RZ ;  /* 0x0000fa0000037a24 */ /* 0x000fe200078e02ff */
[-C--:B------:R-:W-:Y:S01]  /*11950*/  LEA.HI R0, R20, R12.reuse, RZ, 0x2 ;  /* 0x0000000c14007211 */ /* 0x080fe200078f10ff */
[----:B------:R-:W-:Y:S01]  /*11960*/  IMAD R4, R16, c[0x0][0x494], R4 ;  /* 0x0001250010047a24 */ /* 0x000fe200078e0204 */
[----:B------:R-:W-:Y:S01]  /*11970*/  LEA.HI R6, R20, R12, RZ, 0x5 ;  /* 0x0000000c14067211 */ /* 0x000fe200078f28ff */
[C---:B------:R-:W-:Y:S01]  /*11980*/  IMAD R3, R16.reuse, c[0x0][0x3ec], R3 ;  /* 0x0000fb0010037a24 */ /* 0x040fe200078e0203 */
[----:B------:R-:W-:Y:S01]  /*11990*/  SHF.R.S32.HI R8, RZ, 0x2, R0 ;  /* 0x00000002ff087819 */ /* 0x000fe20000011400 */
[----:B------:R-:W-:Y:S01]  /*119a0*/  IMAD.IADD R5, R15, 0x1, R4 ;  /* 0x000000010f057824 */ /* 0x000fe200078e0204 */
[----:B------:R-:W-:Y:S01]  /*119b0*/  SHF.R.S32.HI R2, RZ, 0x1f, R0 ;  /* 0x0000001fff027819 */ /* 0x000fe20000011400 */
[----:B------:R-:W-:Y:S01]  /*119c0*/  IMAD.WIDE.U32 R16, R16, c[0x0][0x3e8], RZ ;  /* 0x0000fa0010107a25 */ /* 0x000fe200078e00ff */
[----:B------:R-:W-:-:S02]  /*119d0*/  LOP3.LUT R0, R0, 0xfffffffc, RZ, 0xc0, !PT ;  /* 0xfffffffc00007812 */ /* 0x000fc400078ec0ff */
[----:B------:R-:W-:Y:S01]  /*119e0*/  LOP3.LUT R7, R6, 0xffffffe0, RZ, 0xc0, !PT ;  /* 0xffffffe006077812 */ /* 0x000fe200078ec0ff */
[----:B------:R-:W-:Y:S01]  /*119f0*/  IMAD.MOV.U32 R4, RZ, RZ, R14 ;  /* 0x000000ffff047224 */ /* 0x000fe200078e000e */
[----:B------:R-:W-:Y:S01]  /*11a00*/  LEA.HI R2, R2, R8, RZ, 0x3 ;  /* 0x0000000802027211 */ /* 0x000fe200078f18ff */
[----:B------:R-:W-:Y:S01]  /*11a10*/  IMAD.IADD R10, R12, 0x1, -R0 ;  /* 0x000000010c0a7824 */ /* 0x000fe200078e0a00 */
[-C--:B------:R-:W-:Y:S01]  /*11a20*/  LEA.HI R11, R20, R12.reuse, RZ, 0x3 ;  /* 0x0000000c140b7211 */ /* 0x080fe200078f18ff */
[----:B------:R-:W-:Y:S01]  /*11a30*/  IMAD.IADD R0, R12, 0x1, -R7 ;  /* 0x000000010c007824 */ /* 0x000fe200078e0a07 */
[----:B------:R-:W-:Y:S01]  /*11a40*/  LOP3.LUT R7, R2, 0xfffffff8, RZ, 0xc0, !PT ;  /* 0xfffffff802077812 */ /* 0x000fe200078ec0ff */
[----:B------:R-:W-:Y:S01]  /*11a50*/  IMAD.IADD R3, R17, 0x1, R3 ;  /* 0x0000000111037824 */ /* 0x000fe200078e0203 */
[----:B------:R-:W-:Y:S01]  /*11a60*/  LOP3.LUT R9, R11, 0xfffffff8, RZ, 0xc0, !PT ;  /* 0xfffffff80b097812 */ /* 0x000fe200078ec0ff */
[----:B------:R-:W-:Y:S01]  /*11a70*/  IMAD.MOV.U32 R2, RZ, RZ, R16 ;  /* 0x000000ffff027224 */ /* 0x000fe200078e0010 */
[----:B------:R-:W-:Y:S01]  /*11a80*/  LEA.HI R20, R20, R12, RZ, 0x6 ;  /* 0x0000000c14147211 */ /* 0x000fe200078f30ff */
[----:B------:R-:W-:Y:S01]  /*11a90*/  IMAD.IADD R8, R8, 0x1, -R7 ;  /* 0x0000000108087824 */ /* 0x000fe200078e0a07 */
[----:B---3--:R-:W-:Y:S01]  /*11aa0*/  SHF.R.S32.HI R7, RZ, 0x1f, R13 ;  /* 0x0000001fff077819 */ /* 0x008fe2000001140d */
[----:B------:R-:W-:Y:S01]  /*11ab0*/  IMAD.IADD R9, R12, 0x1, -R9 ;  /* 0x000000010c097824 */ /* 0x000fe200078e0a09 */
[----:B------:R-:W-:Y:S01]  /*11ac0*/  SHF.R.S32.HI R12, RZ, 0x1f, R0 ;  /* 0x0000001fff0c7819 */ /* 0x000fe20000011400 */
[----:B------:R-:W-:Y:S01]  /*11ad0*/  IMAD.WIDE.U32 R16, R13, c[0x0][0x498], R4 ;  /* 0x000126000d107a25 */ /* 0x000fe200078e0004 */
[----:B------:R-:W-:-:S02]  /*11ae0*/  LOP3.LUT P0, RZ, R0, 0x3, RZ, 0xc0, !PT ;  /* 0x0000000300ff7812 */ /* 0x000fc4000780c0ff */
[----:B------:R-:W-:Y:S01]  /*11af0*/  LEA.HI R15, R12, R0, RZ, 0x2 ;  /* 0x000000000c0f7211 */ /* 0x000fe200078f10ff */
[C---:B------:R-:W-:Y:S01]  /*11b00*/  IMAD R21, R7.reuse, c[0x0][0x498], RZ ;  /* 0x0001260007157a24 */ /* 0x040fe200078e02ff */
[--C-:B------:R-:W-:Y:S01]  /*11b10*/  SHF.R.S32.HI R0, RZ, 0x1f, R6.reuse ;  /* 0x0000001fff007819 */ /* 0x100fe20000011406 */
[----:B------:R-:W-:Y:S01]  /*11b20*/  IMAD R18, R7, c[0x0][0x3f0], RZ ;  /* 0x0000fc0007127a24 */ /* 0x000fe200078e02ff */
[----:B------:R-:W-:Y:S01]  /*11b30*/  SHF.R.S32.HI R7, RZ, 0x5, R6 ;  /* 0x00000005ff077819 */ /* 0x000fe20000011406 */
[C---:B------:R-:W-:Y:S01]  /*11b40*/  IMAD R21, R13.reuse, c[0x0][0x49c], R21 ;  /* 0x000127000d157a24 */ /* 0x040fe200078e0215 */
[----:B------:R-:W-:Y:S01]  /*11b50*/  SHF.R.S32.HI R19, RZ, 0x3, R11 ;  /* 0x00000003ff137819 */ /* 0x000fe2000001140b */
[C---:B------:R-:W-:Y:S01]  /*11b60*/  IMAD R18, R13.reuse, c[0x0][0x3f4], R18 ;  /* 0x0000fd000d127a24 */ /* 0x040fe200078e0212 */
[----:B------:R-:W-:Y:S01]  /*11b70*/  LEA.HI R0, R0, R7, RZ, 0x3 ;  /* 0x0000000700007211 */ /* 0x000fe200078f18ff */
[----:B------:R-:W-:Y:S01]  /*11b80*/  IMAD.WIDE.U32 R12, R13, c[0x0][0x3f0], R2 ;  /* 0x0000fc000d0c7a25 */ /* 0x000fe200078e0002 */
[----:B------:R-:W-:-:S02]  /*11b90*/  LEA.HI R2, R10, R10, RZ, 0x1 ;  /* 0x0000000a0a027211 */ /* 0x000fc400078f08ff */
[----:B------:R-:W-:Y:S01]  /*11ba0*/  LOP3.LUT R3, R0, 0xffffff8, RZ, 0xc0, !PT ;  /* 0x0ffffff800037812 */ /* 0x000fe200078ec0ff */
[----:B------:R-:W-:Y:S01]  /*11bb0*/  IMAD.SHL.U32 R6, R19, 0x40, RZ ;  /* 0x0000004013067824 */ /* 0x000fe200078e00ff */
[----:B------:R-:W-:Y:S01]  /*11bc0*/  R2P PR, R8, 0x6 ;  /* 0x0000000608007804 */ /* 0x000fe20000000000 */
[----:B------:R-:W-:Y:S01]  /*11bd0*/  IMAD.SHL.U32 R4, R9, 0x8, RZ ;  /* 0x0000000809047824 */ /* 0x000fe200078e00ff */
[----:B------:R-:W-:Y:S01]  /*11be0*/  F2FP.BF16.PACK_AB R144, R145, R144 ;  /* 0x000000909190723e */ /* 0x000fe200000010ff */
[----:B------:R-:W-:Y:S01]  /*11bf0*/  IMAD R5, R9, 0x20, R19 ;  /* 0x0000002009057824 */ /* 0x000fe200078e0213 */
[----:B------:R-:W-:Y:S01]  /*11c00*/  LOP3.LUT R0, R6, 0x1c0, RZ, 0xc0, !PT ;  /* 0x000001c006007812 */ /* 0x000fe200078ec0ff */
[C---:B------:R-:W-:Y:S01]  /*11c10*/  IMAD.IADD R9, R7.reuse, 0x1, -R3 ;  /* 0x0000000107097824 */ /* 0x040fe200078e0a03 */
[----:B------:R-:W-:Y:S01]  /*11c20*/  LOP3.LUT R3, R2, 0x1ffffffe, RZ, 0xc0, !PT ;  /* 0x1ffffffe02037812 */ /* 0x000fe200078ec0ff */
[----:B------:R-:W-:Y:S01]  /*11c30*/  IMAD R14, R7, 0x200, R10 ;  /* 0x00000200070e7824 */ /* 0x000fe200078e020a */
[----:B------:R-:W-:Y:S01]  /*11c40*/  SHF.R.U32.HI R2, RZ, 0x3, R0 ;  /* 0x00000003ff027819 */ /* 0x000fe20000011600 */
[----:B----4-:R-:W-:Y:S01]  /*11c50*/  IMAD R7, R81, 0x80, R5 ;  /* 0x0000008051077824 */ /* 0x010fe200078e0205 */
[----:B------:R-:W-:Y:S01]  /*11c60*/  LOP3.LUT R0, R0, 0x38, R4, 0xf8, !PT ;  /* 0x0000003800007812 */ /* 0x000fe200078ef804 */
[----:B------:R-:W-:Y:S01]  /*11c70*/  IMAD.IADD R11, R10, 0x1, -R3 ;  /* 0x000000010a0b7824 */ /* 0x000fe200078e0a03 */
[----:B------:R-:W-:Y:S01]  /*11c80*/  SHF.R.S32.HI R6, RZ, 0x2, R15 ;  /* 0x00000002ff067819 */ /* 0x000fe2000001140f */
[----:B------:R-:W-:Y:S01]  /*11c90*/  IMAD.SHL.U32 R5, R8, 0x40, RZ ;  /* 0x0000004008057824 */ /* 0x000fe200078e00ff */
[----:B------:R-:W-:Y:S01]  /*11ca0*/  LOP3.LUT R10, R0, R2, RZ, 0x3c, !PT ;  /* 0x00000002000a7212 */ /* 0x000fe200078e3cff */
[----:B------:R-:W-:Y:S01]  /*11cb0*/  @P3 IMAD.HI.U32 R2, R7, c[0x0][0x4ec], RZ ;  /* 0x00013b0007023a27 */ /* 0x000fe200078e00ff */
[----:B------:R-:W-:-:S02]  /*11cc0*/  LOP3.LUT R3, R8, 0x1, RZ, 0xc0, !PT ;  /* 0x0000000108037812 */ /* 0x000fc400078ec0ff */
[----:B------:R-:W-:Y:S01]  /*11cd0*/  F2FP.BF16.PACK_AB R146, R147, R146 ;  /* 0x000000929392723e */ /* 0x000fe200000010ff */
[--C-:B------:R-:W-:Y:S01]  /*11ce0*/  IMAD.MOV.U32 R0, RZ, RZ, R7.reuse ;  /* 0x000000ffff007224 */ /* 0x100fe200078e0007 */
[----:B------:R-:W-:Y:S02]  /*11cf0*/  @P3 SHF.R.U32.HI R0, RZ, c[0x0][0x4f0], R2 ;  /* 0x00013c00ff003a19 */ /* 0x000fe40000011602 */
[----:B------:R-:W-:Y:S01]  /*11d00*/  LOP3.LUT R2, R5, 0x1c0, RZ, 0xc0, !PT ;  /* 0x000001c005027812 */ /* 0x000fe200078ec0ff */
[----:B------:R-:W-:Y:S01]  /*11d10*/  IMAD R5, R9, 0x10, R6 ;  /* 0x0000001009057824 */ /* 0x000fe200078e0206 */
[----:B------:R-:W-:Y:S01]  /*11d20*/  ISETP.NE.U32.AND P4, PT, R3, 0x1, PT ;  /* 0x000000010300780c */ /* 0x000fe20003f85070 */
[----:B------:R-:W-:Y:S01]  /*11d30*/  IMAD.SHL.U32 R6, R20, 0x8, RZ ;  /* 0x0000000814067824 */ /* 0x000fe200078e00ff */
[----:B------:R-:W-:Y:S01]  /*11d40*/  LEA.HI R9, R2, R2, RZ, 0x1d ;  /* 0x0000000202097211 */ /* 0x000fe200078fe8ff */
[----:B------:R-:W-:Y:S01]  /*11d50*/  IMAD.MOV R8, RZ, RZ, -R0 ;  /* 0x000000ffff087224 */ /* 0x000fe200078e0a00 */
[----:B------:R-:W-:Y:S01]  /*11d60*/  F2FP.BF16.PACK_AB R140, R141, R140 ;  /* 0x0000008c8d8c723e */ /* 0x000fe200000010ff */
[----:B------:R-:W-:Y:S01]  /*11d70*/  IMAD.MOV.U32 R2, RZ, RZ, R12 ;  /* 0x000000ffff027224 */ /* 0x000fe200078e000c */
[----:B------:R-:W-:Y:S01]  /*11d80*/  F2FP.BF16.PACK_AB R142, R143, R142 ;  /* 0x0000008e8f8e723e */ /* 0x000fe200000010ff */
[----:B------:R-:W-:Y:S01]  /*11d90*/  IMAD.IADD R3, R13, 0x1, R18 ;  /* 0x000000010d037824 */ /* 0x000fe200078e0212 */
[----:B------:R-:W-:Y:S01]  /*11da0*/  LOP3.LUT R18, R10, 0x7ffffe00, R6, 0xf8, !PT ;  /* 0x7ffffe000a127812 */ /* 0x000fe200078ef806 */
[----:B------:R-:W-:Y:S01]  /*11db0*/  IMAD R12, R8, c[0x0][0x4e8], R7 ;  /* 0x00013a00080c7a24 */ /* 0x000fe200078e0207 */
[----:B------:R-:W-:Y:S01]  /*11dc0*/  SHF.R.S32.HI R6, RZ, 0x1f, R0 ;  /* 0x0000001fff067819 */ /* 0x000fe20000011400 */
[----:B------:R-:W-:Y:S01]  /*11dd0*/  IMAD R8, R11, 0x8, R5 ;  /* 0x000000080b087824 */ /* 0x000fe200078e0205 */
[----:B------:R-:W-:Y:S01]  /*11de0*/  F2FP.BF16.PACK_AB R136, R137, R136 ;  /* 0x000000888988723e */ /* 0x000fe200000010ff */
[----:B------:R-:W-:Y:S01]  /*11df0*/  IMAD.U32 R10, R14, 0x2, R9 ;  /* 0x000000020e0a7824 */ /* 0x000fe200078e0009 */
[----:B------:R-:W-:Y:S01]  /*11e00*/  F2FP.BF16.PACK_AB R138, R139, R138 ;  /* 0x0000008a8b8a723e */ /* 0x000fe200000010ff */
[----:B------:R-:W-:Y:S01]  /*11e10*/  IMAD R8, R81, 0x80, R8 ;  /* 0x0000008051087824 */ /* 0x000fe200078e0208 */
[----:B------:R-:W-:Y:S01]  /*11e20*/  F2FP.BF16.PACK_AB R113, R31, R30 ;  /* 0x0000001e1f71723e */ /* 0x000fe200000010ff */
[----:B------:R-:W-:Y:S01]  /*11e30*/  IMAD R9, R6, c[0x0][0x3e0], RZ ;  /* 0x0000f80006097a24 */ /* 0x000fe200078e02ff */
[----:B------:R-:W-:Y:S01]  /*11e40*/  F2FP.BF16.PACK_AB R89, R39, R38 ;  /* 0x000000262759723e */ /* 0x000fe200000010ff */
[----:B------:R-:W-:Y:S01]  /*11e50*/  IMAD R5, R81, 0x80, R5 ;  /* 0x0000008051057824 */ /* 0x000fe200078e0205 */
[----:B------:R-:W-:Y:S01]  /*11e60*/  F2FP.BF16.PACK_AB R43, R43, R42 ;  /* 0x0000002a2b2b723e */ /* 0x000fe200000010ff */
[----:B------:R-:W-:Y:S01]  /*11e70*/  IMAD.WIDE.U32 R6, R0, c[0x0][0x3e0], R2 ;  /* 0x0000f80000067a25 */ /* 0x000fe200078e0002 */
[----:B------:R-:W-:-:S02]  /*11e80*/  F2FP.BF16.PACK_AB R44, R45, R44 ;  /* 0x0000002c2d2c723e */ /* 0x000fc400000010ff */
[C---:B------:R-:W-:Y:S01]  /*11e90*/  ISETP.GE.OR P6, PT, R5.reuse, R80, P0 ;  /* 0x000000500500720c */ /* 0x040fe200007c6670 */
[----:B------:R-:W-:Y:S01]  /*11ea0*/  @P3 IMAD.HI.U32 R2, R8, c[0x0][0x4ec], RZ ;  /* 0x00013b0008023a27 */ /* 0x000fe200078e00ff */
[----:B------:R-:W-:Y:S02]  /*11eb0*/  IADD3 R5, R5, 0x8, RZ ;  /* 0x0000000805057810 */ /* 0x000fe40007ffe0ff */
[----:B------:R-:W-:Y:S01]  /*11ec0*/  F2FP.BF16.PACK_AB R46, R47, R46 ;  /* 0x0000002e2f2e723e */ /* 0x000fe200000010ff */
[----:B------:R-:W-:Y:S01]  /*11ed0*/  IMAD.MOV.U32 R3, RZ, RZ, R8 ;  /* 0x000000ffff037224 */ /* 0x000fe200078e0008 */
[----:B------:R-:W-:Y:S01]  /*11ee0*/  @P3 SHF.R.U32.HI R3, RZ, c[0x0][0x4f0], R2 ;  /* 0x00013c00ff033a19 */ /* 0x000fe20000011602 */
[----:B------:R-:W-:Y:S01]  /*11ef0*/  IMAD R9, R0, c[0x0][0x3e4], R9 ;  /* 0x0000f90000097a24 */ /* 0x000fe200078e0209 */
[----:B------:R-:W-:Y:S01]  /*11f00*/  ISETP.GE.OR P5, PT, R5, R80, P0 ;  /* 0x000000500500720c */ /* 0x000fe200007a6670 */
[----:B------:R-:W-:Y:S01]  /*11f10*/  IMAD.SHL.U32 R0, R10, 0x2, RZ ;  /* 0x000000020a007824 */ /* 0x000fe200078e00ff */
[----:B------:R-:W-:Y:S01]  /*11f20*/  SHF.R.S32.HI R5, RZ, 0x1f, R3 ;  /* 0x0000001fff057819 */ /* 0x000fe20000011403 */
[----:B------:R-:W-:Y:S01]  /*11f30*/  IMAD.IADD R7, R7, 0x1, R9 ;  /* 0x0000000107077824 */ /* 0x000fe200078e0209 */
[----:B------:R-:W-:-:S02]  /*11f40*/  IADD3 R16, P0, R3, R16, RZ ;  /* 0x0000001003107210 */ /* 0x000fc40007f1e0ff */
[----:B------:R-:W-:Y:S01]  /*11f50*/  SHF.R.S32.HI R10, RZ, 0x1f, R12 ;  /* 0x0000001fff0a7819 */ /* 0x000fe2000001140c */
[----:B------:R-:W-:Y:S01]  /*11f60*/  STS [R0+0x80], R41 ;  /* 0x0000802900007388 */ /* 0x000fe20000000800 */
[----:B------:R-:W-:Y:S01]  /*11f70*/  IADD3.X R17, R5, R17, R21, P0, !PT ;  /* 0x0000001105117210 */ /* 0x000fe200007fe415 */
[----:B------:R-:W-:Y:S01]  /*11f80*/  IMAD.MOV R5, RZ, RZ, -R3 ;  /* 0x000000ffff057224 */ /* 0x000fe200078e0a03 */
[----:B------:R-:W-:Y:S01]  /*11f90*/  IADD3 R9, R0, 0x80, RZ ;  /* 0x0000008000097810 */ /* 0x000fe20007ffe0ff */
[----:B------:R-:W-:Y:S01]  /*11fa0*/  IMAD R10, R10, c[0x0][0x3d8], RZ ;  /* 0x0000f6000a0a7a24 */ /* 0x000fe200078e02ff */
[----:B------:R-:W-:Y:S01]  /*11fb0*/  IADD3 R2, R0, 0x70, RZ ;  /* 0x0000007000027810 */ /* 0x000fe20007ffe0ff */
[----:B------:R-:W-:Y:S01]  /*11fc0*/  IMAD R5, R5, c[0x0][0x4e8], R8 ;  /* 0x00013a0005057a24 */ /* 0x000fe200078e0208 */
[----:B------:R-:W-:Y:S01]  /*11fd0*/  @P4 IADD3 R2, R9, 0x10, RZ ;  /* 0x0000001009024810 */ /* 0x000fe20007ffe0ff */
[----:B------:R-:W-:Y:S01]  /*11fe0*/  IMAD.MOV.U32 R8, RZ, RZ, 0x40 ;  /* 0x00000040ff087424 */ /* 0x000fe200078e00ff */
[----:B------:R-:W-:Y:S01]  /*11ff0*/  STS [R0+0x480], R158 ;  /* 0x0004809e00007388 */ /* 0x000fe20000000800 */
[----:B------:R-:W-:Y:S01]  /*12000*/  IMAD.MOV.U32 R9, RZ, RZ, 0x20 ;  /* 0x00000020ff097424 */ /* 0x000fe200078e00ff */
[----:B------:R-:W-:Y:S01]  /*12010*/  F2FP.BF16.PACK_AB R48, R49, R48 ;  /* 0x000000303130723e */ /* 0x000fe200000010ff */
[C---:B------:R-:W-:Y:S01]  /*12020*/  IMAD R20, R12.reuse, c[0x0][0x3dc], R10 ;  /* 0x0000f7000c147a24 */ /* 0x040fe200078e020a */
[----:B------:R-:W-:Y:S01]  /*12030*/  STS [R2], R85 ;  /* 0x0000005502007388 */ /* 0x000fe20000000800 */
[----:B------:R-:W-:Y:S01]  /*12040*/  IMAD.WIDE.U32 R12, R12, c[0x0][0x3d8], R6 ;  /* 0x0000f6000c0c7a25 */ /* 0x000fe200078e0006 */
[----:B------:R-:W-:-:S02]  /*12050*/  SEL R7, R8, 0xffffffc0, !P2 ;  /* 0xffffffc008077807 */ /* 0x000fc40005000000 */
[----:B------:R-:W-:Y:S01]  /*12060*/  SHF.R.S32.HI R8, RZ, 0x1f, R5 ;  /* 0x0000001fff087819 */ /* 0x000fe20000011405 */
[----:B------:R-:W-:Y:S01]  /*12070*/  STS [R2+0x400], R154 ;  /* 0x0004009a02007388 */ /* 0x000fe20000000800 */
[----:B------:R-:W-:Y:S01]  /*12080*/  SEL R9, R9, 0xffffffe0, !P1 ;  /* 0xffffffe009097807 */ /* 0x000fe20004800000 */
[----:B------:R-:W-:Y:S01]  /*12090*/  IMAD.IADD R6, R0, 0x1, R7 ;  /* 0x0000000100067824 */ /* 0x000fe200078e0207 */
[----:B------:R-:W-:Y:S01]  /*120a0*/  F2FP.BF16.PACK_AB R50, R51, R50 ;  /* 0x000000323332723e */ /* 0x000fe200000010ff */
[----:B------:R-:W-:Y:S01]  /*120b0*/  IMAD R10, R8, c[0x0][0x488], RZ ;  /* 0x00012200080a7a24 */ /* 0x000fe200078e02ff */
[----:B------:R-:W-:Y:S01]  /*120c0*/  F2FP.BF16.PACK_AB R52, R53, R52 ;  /* 0x000000343534723e */ /* 0x000fe200000010ff */
[----:B------:R-:W-:Y:S01]  /*120d0*/  IMAD.IADD R3, R0, 0x1, R9 ;  /* 0x0000000100037824 */ /* 0x000fe200078e0209 */
[----:B------:R-:W-:Y:S01]  /*120e0*/  F2FP.BF16.PACK_AB R54, R55, R54 ;  /* 0x000000363736723e */ /* 0x000fe200000010ff */
[----:B------:R-:W-:Y:S01]  /*120f0*/  IMAD.IADD R15, R9, 0x1, R2 ;  /* 0x00000001090f7824 */ /* 0x000fe200078e0202 */
[----:B------:R-:W-:Y:S01]  /*12100*/  F2FP.BF16.PACK_AB R57, R57, R56 ;  /* 0x000000383939723e */ /* 0x000fe200000010ff */
[----:B------:R-:W-:Y:S01]  /*12110*/  IMAD.WIDE.U32 R8, R5, c[0x0][0x488], R16 ;  /* 0x0001220005087a25 */ /* 0x000fe200078e0010 */
[----:B------:R-:W-:Y:S01]  /*12120*/  STS [R3+0x80], R148 ;  /* 0x0000809403007388 */ /* 0x000fe20000000800 */
[----:B------:R-:W-:-:S02]  /*12130*/  F2FP.BF16.PACK_AB R58, R59, R58 ;  /* 0x0000003a3b3a723e */ /* 0x000fc400000010ff */
[----:B------:R-:W-:Y:S01]  /*12140*/  IMAD R10, R5, c[0x0][0x48c], R10 ;  /* 0x00012300050a7a24 */ /* 0x000fe200078e020a */
[----:B------:R-:W-:Y:S01]  /*12150*/  STS [R3+0x480], R150 ;  /* 0x0004809603007388 */ /* 0x000fe20000000800 */
[----:B------:R-:W-:Y:S01]  /*12160*/  IMAD.IADD R14, R7, 0x1, R2 ;  /* 0x00000001070e7824 */ /* 0x000fe200078e0202 */
[----:B------:R-:W-:Y:S01]  /*12170*/  F2FP.BF16.PACK_AB R42, R61, R60 ;  /* 0x0000003c3d2a723e */ /* 0x000fe200000010ff */
[----:B------:R-:W-:Y:S01]  /*12180*/  IMAD.IADD R5, R7, 0x1, R3 ;  /* 0x0000000107057824 */ /* 0x000fe200078e0203 */
[----:B------:R-:W-:Y:S01]  /*12190*/  STS [R15], R144 ;  /* 0x000000900f007388 */ /* 0x000fe20000000800 */
[----:B------:R-:W-:Y:S01]  /*121a0*/  IMAD.IADD R7, R15, 0x1, R7 ;  /* 0x000000010f077824 */ /* 0x000fe200078e0207 */
[----:B------:R-:W-:Y:S01]  /*121b0*/  F2FP.BF16.PACK_AB R62, R63, R62 ;  /* 0x0000003e3f3e723e */ /* 0x000fe200000010ff */
[----:B------:R-:W-:Y:S01]  /*121c0*/  IMAD.IADD R9, R9, 0x1, R10 ;  /* 0x0000000109097824 */ /* 0x000fe200078e020a */
        /* <DEDUP_REMOVED lines=41> */
[----:B------:R-:W-:Y:S01]  /*12460*/  LEA R16, P0, R8, c[0x0][0x450], 0x2 ;  /* 0x0001140008107a11 */ /* 0x000fe200078010ff */
        /* <DEDUP_REMOVED lines=10> */
[----:B------:R-:W-:-:S03]  /*12510*/  LEA.HI.X R9, R8, c[0x0][0x454], R9, 0x2, P0 ;  /* 0x0001150008097a11 */ /* 0x000fc600000f1409 */
        /* <DEDUP_REMOVED lines=24> */
[----:B------:R2:W-:Y:S04]  /*126a0*/  STS [R0+0xc480], R102 ;  /* 0x00c4806600007388 */ /* 0x0005e80000000800 */
[----:B------:R3:W-:Y:S04]  /*126b0*/  STS [R2+0xc000], R28 ;  /* 0x00c0001c02007388 */ /* 0x0007e80000000800 */
[----:B------:R4:W-:Y:S04]  /*126c0*/  STS [R2+0xc400], R106 ;  /* 0x00c4006a02007388 */ /* 0x0009e80000000800 */
[----:B------:R-:W-:Y:S01]  /*126d0*/  STS [R3+0xc080], R27 ;  /* 0x00c0801b03007388 */ /* 0x000fe20000000800 */
[----:B-1----:R-:W-:-:S03]  /*126e0*/  LEA R30, P0, R12, c[0x0][0x380], 0x1 ;  /* 0x0000e0000c1e7a11 */ /* 0x002fc600078008ff */
[----:B------:R-:W-:Y:S04]  /*126f0*/  STS [R3+0xc480], R110 ;  /* 0x00c4806e03007388 */ /* 0x000fe80000000800 */
[----:B------:R-:W-:Y:S04]  /*12700*/  STS [R15+0xc000], R26 ;  /* 0x00c0001a0f007388 */ /* 0x000fe80000000800 */
[----:B------:R-:W-:Y:S01]  /*12710*/  STS [R15+0xc400], R114 ;  /* 0x00c400720f007388 */ /* 0x000fe20000000800 */
[----:B--2---:R-:W-:-:S03]  /*12720*/  IMAD.SHL.U32 R0, R18, 0x2, RZ ;  /* 0x0000000212007824 */ /* 0x004fc600078e00ff */
[----:B------:R-:W-:Y:S01]  /*12730*/  STS [R6+0xc080], R25 ;  /* 0x00c0801906007388 */ /* 0x000fe20000000800 */
[----:B---3--:R-:W-:-:S03]  /*12740*/  IMAD R28, R81, 0x80, R19 ;  /* 0x00000080511c7824 */ /* 0x008fc600078e0213 */
[----:B------:R-:W-:Y:S01]  /*12750*/  STS [R6+0xc480], R118 ;  /* 0x00c4807606007388 */ /* 0x000fe20000000800 */
[----:B----4-:R-:W-:-:S03]  /*12760*/  IMAD.IADD R2, R13, 0x1, R20 ;  /* 0x000000010d027824 */ /* 0x010fc600078e0214 */
[----:B------:R-:W-:Y:S02]  /*12770*/  STS [R14+0xc000], R24 ;  /* 0x00c000180e007388 */ /* 0x000fe40000000800 */
[----:B------:R-:W-:Y:S02]  /*12780*/  LEA.HI.X R29, R12, c[0x0][0x384], R2, 0x1, P0 ;  /* 0x0000e1000c1d7a11 */ /* 0x000fe400000f0c02 */
[----:B------:R-:W-:Y:S01]  /*12790*/  STS [R14+0xc400], R122 ;  /* 0x00c4007a0e007388 */ /* 0x000fe20000000800 */
[----:B------:R-:W-:-:S03]  /*127a0*/  ISETP.GE.AND P0, PT, R28, R80, PT ;  /* 0x000000501c00720c */ /* 0x000fc60003f06270 */
[----:B------:R-:W-:Y:S04]  /*127b0*/  STS [R5+0xc080], R23 ;  /* 0x00c0801705007388 */ /* 0x000fe80000000800 */
[----:B------:R-:W-:Y:S04]  /*127c0*/  STS [R5+0xc480], R126 ;  /* 0x00c4807e05007388 */ /* 0x000fe80000000800 */
[----:B------:R-:W-:Y:S04]  /*127d0*/  STS [R7+0xc000], R22 ;  /* 0x00c0001607007388 */ /* 0x000fe80000000800 */
[----:B------:R-:W-:Y:S04]  /*127e0*/  STS [R7+0xc400], R130 ;  /* 0x00c4008207007388 */ /* 0x000fe80000000800 */
[----:B------:R-:W-:Y:S04]  /*127f0*/  SHFL.IDX PT, R10, R16, RZ, 0x1c1f ;  /* 0x001c1fff100a7589 */ /* 0x000fe800000e0000 */
[----:B------:R-:W1:Y:S04]  /*12800*/  SHFL.IDX PT, R11, R9, RZ, 0x1c1f ;  /* 0x001c1fff090b7589 */ /* 0x000e6800000e0000 */
[----:B------:R-:W-:Y:S06]  /*12810*/  BAR.SYNC.DEFER_BLOCKING 0x1, 0x100 ;  /* 0x0044000000007b1d */ /* 0x000fec0000010000 */
[----:B------:R-:W-:Y:S04]  /*12820*/  SHFL.IDX PT, R8, R16, 0x1, 0x1c1f ;  /* 0x003c1f0010087f89 */ /* 0x000fe800000e0000 */
[----:B------:R-:W2:Y:S04]  /*12830*/  SHFL.IDX PT, R9, R9, 0x1, 0x1c1f ;  /* 0x003c1f0009097f89 */ /* 0x000ea800000e0000 */
[----:B------:R3:W4:Y:S04]  /*12840*/  SHFL.IDX PT, R2, R30, RZ, 0x181f ;  /* 0x00181fff1e027589 */ /* 0x00072800000e0000 */
[----:B------:R3:W3:Y:S04]  /*12850*/  SHFL.IDX PT, R3, R29, RZ, 0x181f ;  /* 0x00181fff1d037589 */ /* 0x0006e800000e0000 */
[----:B-1----:R1:W-:Y:S04]  /*12860*/  @!P6 ST.E [R10.64], R36 ;  /* 0x000000240a00e985 */ /* 0x0023e8000c101918 */
[----:B--2---:R1:W-:Y:S04]  /*12870*/  @!P5 ST.E [R8.64], R37 ;  /* 0x000000250800d985 */ /* 0x0043e8000c101918 */
[----:B------:R1:W2:Y:S04]  /*12880*/  LDS.128 R44, [R0+0x1080] ;  /* 0x00108000002c7984 */ /* 0x0002a80000000c00 */
        /* <DEDUP_REMOVED lines=10> */
[----:B------:R1:W1:Y:S01]  /*12930*/  LDS.128 R76, [R0+0xf080] ;  /* 0x00f08000004c7984 */ /* 0x0002620000000c00 */
[----:B------:R-:W-:Y:S05]  /*12940*/  @P0 BRA `(.L_x_208) ;  /* 0x000001c000000947 */ /* 0x000fea0003800000 */
[----:B--234-:R-:W2:Y:S01]  /*12950*/  LDS.128 R24, [R0+0x80] ;  /* 0x0000800000187984 */ /* 0x01cea20000000c00 */
[----:B------:R-:W-:-:S02]  /*12960*/  IADD3 R7, R4, 0x40, RZ ;  /* 0x0000004004077810 */ /* 0x000fc40007ffe0ff */
[C---:B-1----:R-:W-:Y:S01]  /*12970*/  IADD3 R8, R4.reuse, 0x80, RZ ;  /* 0x0000008004087810 */ /* 0x042fe20007ffe0ff */
[----:B------:R-:W1:Y:S01]  /*12980*/  LDS.128 R20, [R0+0x4080] ;  /* 0x0040800000147984 */ /* 0x000e620000000c00 */
[----:B------:R-:W-:Y:S02]  /*12990*/  IADD3 R9, R4, 0xc0, RZ ;  /* 0x000000c004097810 */ /* 0x000fe40007ffe0ff */
[----:B------:R-:W-:Y:S01]  /*129a0*/  ISETP.GE.AND P2, PT, R7, c[0x0][0x3c8], PT ;  /* 0x0000f20007007a0c */ /* 0x000fe20003f46270 */
[----:B------:R-:W3:Y:S01]  /*129b0*/  LDS.128 R16, [R0+0x8080] ;  /* 0x0080800000107984 */ /* 0x000ee20000000c00 */
[----:B------:R-:W-:Y:S02]  /*129c0*/  ISETP.GE.AND P1, PT, R8, c[0x0][0x3c8], PT ;  /* 0x0000f20008007a0c */ /* 0x000fe40003f26270 */
[----:B------:R-:W-:Y:S01]  /*129d0*/  ISETP.GE.AND P0, PT, R9, c[0x0][0x3c8], PT ;  /* 0x0000f20009007a0c */ /* 0x000fe20003f06270 */
[----:B------:R4:W1:Y:S01]  /*129e0*/  LDS.128 R12, [R0+0xc080] ;  /* 0x00c08000000c7984 */ /* 0x0008620000000c00 */
[----:B------:R-:W-:-:S07]  /*129f0*/  ISETP.GE.AND P3, PT, R4, c[0x0][0x3c8], PT ;  /* 0x0000f20004007a0c */ /* 0x000fce0003f66270 */
[----:B------:R-:W-:-:S04]  /*12a00*/  @!P2 SHF.R.S32.HI R5, RZ, 0x1f, R7 ;  /* 0x0000001fff05a819 */ /* 0x000fc80000011407 */
[----:B------:R-:W-:Y:S02]  /*12a10*/  @!P0 SHF.R.S32.HI R6, RZ, 0x1f, R9 ;  /* 0x0000001fff068819 */ /* 0x000fe40000011409 */
[----:B------:R-:W-:Y:S01]  /*12a20*/  @!P2 LEA.HI R7, R5, R7, RZ, 0x3 ;  /* 0x000000070507a211 */ /* 0x000fe200078f18ff */
[----:B------:R-:W-:Y:S01]  /*12a30*/  @!P3 IMAD.WIDE R10, R4, 0x2, R2 ;  /* 0x00000002040ab825 */ /* 0x000fe200078e0202 */
[----:B----4-:R-:W-:-:S04]  /*12a40*/  @!P1 SHF.R.S32.HI R0, RZ, 0x1f, R8 ;  /* 0x0000001fff009819 */ /* 0x010fc80000011408 */
        /* <DEDUP_REMOVED lines=8> */
[----:B-1----:R2:W-:Y:S03]  /*12ad0*/  @!P2 ST.E.128 [R8.64], R20 ;  /* 0x000000140800a985 */ /* 0x0025e6000c101d18 */
[----:B------:R-:W-:Y:S01]  /*12ae0*/  @!P0 IMAD.WIDE R2, R0, 0x2, R2 ;  /* 0x0000000200028825 */ /* 0x000fe200078e0202 */
[----:B---3--:R2:W-:Y:S04]  /*12af0*/  @!P1 ST.E.128 [R6.64], R16 ;  /* 0x0000001006009985 */ /* 0x0085e8000c101d18 */
[----:B------:R2:W-:Y:S02]  /*12b00*/  @!P0 ST.E.128 [R2.64], R12 ;  /* 0x0000000c02008985 */ /* 0x0005e4000c101d18 */
.L_x_208:
[----:B--234-:R-:W-:Y:S05]  /*12b10*/  BSYNC B0 ;  /* 0x0000000000007941 */ /* 0x01cfea0003800000 */
.L_x_207:
        /* <DEDUP_REMOVED lines=30> */
.L_x_210:
[----:B------:R-:W-:Y:S05]  /*12d00*/  BSYNC B0 ;  /* 0x0000000000007941 */ /* 0x000fea0003800000 */
.L_x_209:
        /* <DEDUP_REMOVED lines=30> */
.L_x_212:
[----:B------:R-:W-:Y:S05]  /*12ef0*/  BSYNC B0 ;  /* 0x0000000000007941 */ /* 0x000fea0003800000 */
.L_x_211:
        /* <DEDUP_REMOVED lines=31> */
.L_x_206:
[----:B------:R-:W1:Y:S01]  /*130f0*/  S2R R9, SR_TID.X ;  /* 0x0000000000097919 */ /* 0x000e620000002100 */
[----:B------:R-:W-:Y:S03]  /*13100*/  BSSY B0, `(.L_x_213) ;  /* 0x0000027000007945 */ /* 0x000fe60003800000 */
[----:B------:R-:W2:Y:S01]  /*13110*/  S2R R10, SR_CTAID.Z ;  /* 0x00000000000a7919 */ /* 0x000ea20000002700 */
[----:B-1----:R-:W-:Y:S02]  /*13120*/  ISETP.GT.AND P0, PT, R9, 0x7f, PT ;  /* 0x0000007f0900780c */ /* 0x002fe40003f04270 */
[----:B--2---:R-:W-:-:S11]  /*13130*/  SHF.R.S32.HI R11, RZ, 0x1f, R10 ;  /* 0x0000001fff0b7819 */ /* 0x004fd6000001140a */
[----:B------:R-:W-:Y:S05]  /*13140*/  @P0 BRA `(.L_x_214) ;  /* 0x0000022000000947 */ /* 0x000fea0003800000 */
[----:B------:R-:W1:Y:S01]  /*13150*/  S2R R5, SR_CTAID.X ;  /* 0x0000000000057919 */ /* 0x000e620000002500 */
[----:B------:R-:W-:-:S05]  /*13160*/  MOV R2, c[0x0][0x4e8] ;  /* 0x00013a0000027a02 */ /* 0x000fca0000000f00 */
[----:B------:R-:W-:Y:S01]  /*13170*/  IMAD R0, R2, c[0x0][0x388], RZ ;  /* 0x0000e20002007a24 */ /* 0x000fe200078e02ff */
[----:B-1----:R-:W-:-:S04]  /*13180*/  LEA R5, R5, R9, 0x7 ;  /* 0x0000000905057211 */ /* 0x002fc800078e38ff */
[----:B------:R-:W-:-:S13]  /*13190*/  ISETP.GE.AND P0, PT, R5, R0, PT ;  /* 0x000000000500720c */ /* 0x000fda0003f06270 */
[----:B------:R-:W-:Y:S05]  /*131a0*/  @P0 BRA `(.L_x_214) ;  /* 0x000001c000000947 */ /* 0x000fea0003800000 */
[----:B------:R-:W1:Y:S01]  /*131b0*/  S2R R4, SR_CTAID.Y ;  /* 0x0000000000047919 */ /* 0x000e620000002600 */
[----:B------:R-:W-:Y:S02]  /*131c0*/  ISETP.NE.AND P0, PT, R2, 0x1, PT ;  /* 0x000000010200780c */ /* 0x000fe40003f05270 */
[----:B------:R-:W-:-:S11]  /*131d0*/  MOV R0, R5 ;  /* 0x0000000500007202 */ /* 0x000fd60000000f00 */
[----:B------:R-:W-:-:S05]  /*131e0*/  @P0 IMAD.HI.U32 R2, R5, c[0x0][0x4ec], RZ ;  /* 0x00013b0005020a27 */ /* 0x000fca00078e00ff */
[----:B------:R-:W-:Y:S02]  /*131f0*/  @P0 SHF.R.U32.HI R0, RZ, c[0x0][0x4f0], R2 ;  /* 0x00013c00ff000a19 */ /* 0x000fe40000011602 */
[----:B-1----:R-:W-:Y:S01]  /*13200*/  SHF.R.S32.HI R3, RZ, 0x1f, R4 ;  /* 0x0000001fff037819 */ /* 0x002fe20000011404 */
[----:B------:R-:W-:-:S04]  /*13210*/  IMAD.WIDE.U32 R6, R4, c[0x0][0x490], RZ ;  /* 0x0001240004067a25 */ /* 0x000fc800078e00ff */
[----:B------:R-:W-:-:S04]  /*13220*/  IMAD R3, R3, c[0x0][0x490], RZ ;  /* 0x0001240003037a24 */ /* 0x000fc800078e02ff */
[----:B------:R-:W-:Y:S01]  /*13230*/  IMAD R2, R4, c[0x0][0x494], R3 ;  /* 0x0001250004027a24 */ /* 0x000fe200078e0203 */
[----:B------:R-:W-:-:S04]  /*13240*/  IADD3 R4, -R0, RZ, RZ ;  /* 0x000000ff00047210 */ /* 0x000fc80007ffe1ff */
[----:B------:R-:W-:Y:S01]  /*13250*/  IADD3 R3, R7, R2, RZ ;  /* 0x0000000207037210 */ /* 0x000fe20007ffe0ff */
[----:B------:R-:W-:Y:S02]  /*13260*/  IMAD.MOV.U32 R2, RZ, RZ, R6 ;  /* 0x000000ffff027224 */ /* 0x000fe400078e0006 */
[----:B------:R-:W-:Y:S02]  /*13270*/  IMAD R7, R11, c[0x0][0x498], RZ ;  /* 0x000126000b077a24 */ /* 0x000fe400078e02ff */
[----:B------:R-:W-:Y:S02]  /*13280*/  IMAD R4, R4, c[0x0][0x4e8], R5 ;  /* 0x00013a0004047a24 */ /* 0x000fe400078e0205 */
[----:B------:R-:W-:-:S03]  /*13290*/  IMAD.WIDE.U32 R2, R10, c[0x0][0x498], R2 ;  /* 0x000126000a027a25 */ /* 0x000fc600078e0002 */
[----:B------:R-:W-:Y:S01]  /*132a0*/  SHF.R.S32.HI R5, RZ, 0x1f, R4 ;  /* 0x0000001fff057819 */ /* 0x000fe20000011404 */
[----:B------:R-:W-:Y:S01]  /*132b0*/  IMAD R6, R10, c[0x0][0x49c], R7 ;  /* 0x000127000a067a24 */ /* 0x000fe200078e0207 */
[----:B------:R-:W-:Y:S02]  /*132c0*/  SHF.R.S32.HI R7, RZ, 0x1f, R0 ;  /* 0x0000001fff077819 */ /* 0x000fe40000011400 */
[----:B------:R-:W-:Y:S01]  /*132d0*/  IADD3 R2, P0, R0, R2, RZ ;  /* 0x0000000200027210 */ /* 0x000fe20007f1e0ff */
[----:B------:R-:W-:-:S03]  /*132e0*/  IMAD R0, R5, c[0x0][0x488], RZ ;  /* 0x0001220005007a24 */ /* 0x000fc600078e02ff */
[----:B------:R-:W-:Y:S01]  /*132f0*/  IADD3.X R3, R7, R3, R6, P0, !PT ;  /* 0x0000000307037210 */ /* 0x000fe200007fe406 */
[----:B------:R-:W-:-:S04]  /*13300*/  IMAD R0, R4, c[0x0][0x48c], R0 ;  /* 0x0001230004007a24 */ /* 0x000fc800078e0200 */
[----:B------:R-:W-:-:S05]  /*13310*/  IMAD.WIDE.U32 R2, R4, c[0x0][0x488], R2 ;  /* 0x0001220004027a25 */ /* 0x000fca00078e0002 */
[----:B------:R-:W-:Y:S02]  /*13320*/  IADD3 R0, R3, R0, RZ ;  /* 0x0000000003007210 */ /* 0x000fe40007ffe0ff */
[----:B------:R-:W-:-:S04]  /*13330*/  LEA R4, P0, R2, c[0x0][0x450], 0x2 ;  /* 0x0001140002047a11 */ /* 0x000fc800078010ff */
[----:B------:R-:W-:Y:S01]  /*13340*/  LEA.HI.X R5, R2, c[0x0][0x454], R0, 0x2, P0 ;  /* 0x0001150002057a11 */ /* 0x000fe200000f1400 */
[----:B------:R-:W-:-:S05]  /*13350*/  IMAD.MOV.U32 R0, RZ, RZ, -0x800000 ;  /* 0xff800000ff007424 */ /* 0x000fca00078e00ff */
[----:B------:R1:W-:Y:S03]  /*13360*/  STG.E [R4.64], R0 ;  /* 0x0000000004007986 */ /* 0x0003e6000c101918 */
.L_x_214:
[----:B------:R-:W-:Y:S05]  /*13370*/  BSYNC B0 ;  /* 0x0000000000007941 */ /* 0x000fea0003800000 */
.L_x_213:
[----:B------:R-:W2:Y:S01]  /*13380*/  S2R R6, SR_CTAID.Y ;  /* 0x0000000000067919 */ /* 0x000ea20000002600 */
[----:B-1----:R-:W-:Y:S01]  /*13390*/  SHF.R.S32.HI R0, RZ, 0x1f, R9 ;  /* 0x0000001fff007819 */ /* 0x002fe20000011409 */
[----:B------:R-:W-:Y:S01]  /*133a0*/  BSSY B0, `(.L_x_215) ;  /* 0x0000044000007945 */ /* 0x000fe20003800000 */
[----:B------:R-:W-:Y:S01]  /*133b0*/  MOV R17, c[0x0][0x4e8] ;  /* 0x00013a0000117a02 */ /* 0x000fe20000000f00 */
[----:B------:R-:W1:Y:S01]  /*133c0*/  S2R R14, SR_CTAID.X ;  /* 0x00000000000e7919 */ /* 0x000e620000002500 */
[----:B------:R-:W-:Y:S02]  /*133d0*/  LEA.HI R0, R0, R9, RZ, 0x3 ;  /* 0x0000000900007211 */ /* 0x000fe400078f18ff */
[C---:B------:R-:W-:Y:S01]  /*133e0*/  ISETP.NE.AND P0, PT, R17.reuse, 0x1, PT ;  /* 0x000000011100780c */ /* 0x040fe20003f05270 */
[----:B------:R-:W-:Y:S01]  /*133f0*/  IMAD R17, R17, c[0x0][0x388], RZ ;  /* 0x0000e20011117a24 */ /* 0x000fe200078e02ff */
[----:B------:R-:W-:Y:S02]  /*13400*/  LOP3.LUT R2, R0, 0xfffffff8, RZ, 0xc0, !PT ;  /* 0xfffffff800027812 */ /* 0x000fe400078ec0ff */
[----:B------:R-:W-:-:S02]  /*13410*/  SHF.R.S32.HI R8, RZ, 0x3, R0 ;  /* 0x00000003ff087819 */ /* 0x000fc40000011400 */
[----:B------:R-:W-:-:S05]  /*13420*/  IADD3 R9, -R2, R9, RZ ;  /* 0x0000000902097210 */ /* 0x000fca0007ffe1ff */
[----:B------:R-:W-:Y:S01]  /*13430*/  IMAD R0, R9, 0x20, R8 ;  /* 0x0000002009007824 */ /* 0x000fe200078e0208 */
[----:B--2---:R-:W-:-:S04]  /*13440*/  SHF.R.S32.HI R3, RZ, 0x1f, R6 ;  /* 0x0000001fff037819 */ /* 0x004fc80000011406 */
[C---:B-1----:R-:W-:Y:S01]  /*13450*/  LEA R5, R14.reuse, R0, 0x7 ;  /* 0x000000000e057211 */ /* 0x042fe200078e38ff */
[----:B------:R-:W-:Y:S01]  /*13460*/  IMAD R2, R3, c[0x0][0x3e8], RZ ;  /* 0x0000fa0003027a24 */ /* 0x000fe200078e02ff */
[----:B------:R-:W-:Y:S02]  /*13470*/  LEA R14, R14, R8, 0x7 ;  /* 0x000000080e0e7211 */ /* 0x000fe400078e38ff */
[----:B------:R-:W-:Y:S01]  /*13480*/  MOV R0, R5 ;  /* 0x0000000500007202 */ /* 0x000fe20000000f00 */
[C---:B------:R-:W-:Y:S02]  /*13490*/  IMAD R2, R6.reuse, c[0x0][0x3ec], R2 ;  /* 0x0000fb0006027a24 */ /* 0x040fe400078e0202 */
[----:B------:R-:W-:-:S04]  /*134a0*/  IMAD.WIDE.U32 R6, R6, c[0x0][0x3e8], RZ ;  /* 0x0000fa0006067a25 */ /* 0x000fc800078e00ff */
[----:B------:R-:W-:-:S04]  /*134b0*/  @P0 IMAD.HI.U32 R4, R5, c[0x0][0x4ec], RZ ;  /* 0x00013b0005040a27 */ /* 0x000fc800078e00ff */
[----:B------:R-:W-:Y:S01]  /*134c0*/  IMAD.IADD R3, R7, 0x1, R2 ;  /* 0x0000000107037824 */ /* 0x000fe200078e0202 */
[----:B------:R-:W-:Y:S01]  /*134d0*/  @P0 SHF.R.U32.HI R0, RZ, c[0x0][0x4f0], R4 ;  /* 0x00013c00ff000a19 */ /* 0x000fe20000011604 */
[----:B------:R-:W-:Y:S02]  /*134e0*/  IMAD R7, R11, c[0x0][0x3f0], RZ ;  /* 0x0000fc000b077a24 */ /* 0x000fe400078e02ff */
[----:B------:R-:W-:Y:S01]  /*134f0*/  IMAD.MOV.U32 R2, RZ, RZ, R6 ;  /* 0x000000ffff027224 */ /* 0x000fe200078e0006 */
[----:B------:R-:W-:Y:S01]  /*13500*/  SHF.R.S32.HI R6, RZ, 0x1f, R0 ;  /* 0x0000001fff067819 */ /* 0x000fe20000011400 */
[----:B------:R-:W-:Y:S01]  /*13510*/  IMAD R7, R10, c[0x0][0x3f4], R7 ;  /* 0x0000fd000a077a24 */ /* 0x000fe200078e0207 */
[----:B------:R-:W-:Y:S01]  /*13520*/  IADD3 R4, -R0, RZ, RZ ;  /* 0x000000ff00047210 */ /* 0x000fe20007ffe1ff */
[----:B------:R-:W-:-:S04]  /*13530*/  IMAD.WIDE.U32 R2, R10, c[0x0][0x3f0], R2 ;  /* 0x0000fc000a027a25 */ /* 0x000fc800078e0002 */
[----:B------:R-:W-:Y:S02]  /*13540*/  IMAD.IADD R3, R3, 0x1, R7 ;  /* 0x0000000103037824 */ /* 0x000fe400078e0207 */
        /* <DEDUP_REMOVED lines=11> */
[----:B------:R-:W-:Y:S01]  /*13600*/  LEA.HI.X R15, R2, c[0x0][0x384], R0, 0x1, P0 ;  /* 0x0000e100020f7a11 */ /* 0x000fe200000f0c00 */
[----:B------:R-:W-:Y:S01]  /*13610*/  IMAD.SHL.U32 R0, R9, 0x8, RZ ;  /* 0x0000000809007824 */ /* 0x000fe200078e00ff */
[----:B------:R-:W-:Y:S01]  /*13620*/  ISETP.GE.AND P0, PT, R14, R17, PT ;  /* 0x000000110e00720c */ /* 0x000fe20003f06270 */
[----:B------:R1:W2:Y:S03]  /*13630*/  SHFL.IDX PT, R2, R16, RZ, 0x181f ;  /* 0x00181fff10027589 */ /* 0x0002a600000e0000 */
[C---:B------:R-:W-:Y:S01]  /*13640*/  IADD3 R11, R0.reuse, 0x40, RZ ;  /* 0x00000040000b7810 */ /* 0x040fe20007ffe0ff */
[----:B------:R1:W3:Y:S01]  /*13650*/  SHFL.IDX PT, R3, R15, RZ, 0x181f ;  /* 0x00181fff0f037589 */ /* 0x0002e200000e0000 */
[C---:B------:R-:W-:Y:S02]  /*13660*/  IADD3 R12, R0.reuse, 0x80, RZ ;  /* 0x00000080000c7810 */ /* 0x040fe40007ffe0ff */
[----:B------:R-:W-:-:S05]  /*13670*/  IADD3 R13, R0, 0xc0, RZ ;  /* 0x000000c0000d7810 */ /* 0x000fca0007ffe0ff */
        /* <DEDUP_REMOVED lines=22> */
.L_x_216:
[----:B------:R-:W-:Y:S05]  /*137e0*/  BSYNC B0 ;  /* 0x0000000000007941 */ /* 0x000fea0003800000 */
.L_x_215:
        /* <DEDUP_REMOVED lines=27> */
.L_x_218:
[----:B------:R-:W-:Y:S05]  /*139a0*/  BSYNC B0 ;  /* 0x0000000000007941 */ /* 0x000fea0003800000 */
.L_x_217:
        /* <DEDUP_REMOVED lines=27> */
.L_x_220:
[----:B------:R-:W-:Y:S05]  /*13b60*/  BSYNC B0 ;  /* 0x0000000000007941 */ /* 0x000fea0003800000 */
.L_x_219:
        /* <DEDUP_REMOVED lines=28> */
.L_x_221:
        /* <DEDUP_REMOVED lines=13> */
.L_x_3059:


//--------------------- .text._ZN7cutlass13device_kernelIN5flash19enable_sm80_to_sm89INS1_16FlashAttnFwdSm80INS1_25CollectiveMainloopFwdSm80ILi8ELi1ELb1EN4cute5tupleIJNS5_1CILi128EEENS7_ILi48EEENS7_ILi256EEEEEELi256ENS_10bfloat16_tEfNS_4arch4Sm80ELb0ELb1ELb1ELb1ELb0ELb0ELb1ELb0EEENS1_21CollectiveEpilogueFwdINS6_IJS8_SA_S9_EEENS6_IJNS7_ILi1EEESI_SI_EEESC_SE_Li256ELb1ELb1ELb0ELb0EEENS1_19SingleTileSchedulerILb1ELb0ELb1ELi128EEEEEEEEEvNT_6ParamsE --------------------------
	.section	.text._ZN7cutlass13device_kernelIN5flash19enable_sm80_to_sm89INS1_16FlashAttnFwdSm80INS1_25CollectiveMainloopFwdSm80ILi8ELi1ELb1EN4cute5tupleIJNS5_1CILi128EEENS7_ILi48EEENS7_ILi256EEEEEELi256ENS_10bfloat16_tEfNS_4arch4Sm80ELb0ELb1ELb1ELb1ELb0ELb0ELb1ELb0EEENS1_21CollectiveEpilogueFwdINS6_IJS8_SA_S9_EEENS6_IJNS7_ILi1EEESI_SI_EEESC_SE_Li256ELb1ELb1ELb0ELb0EEENS1_19SingleTileSchedulerILb1ELb0ELb1ELi128EEEEEEEEEvNT_6ParamsE,"ax",@progbits
	.sectioninfo	@"SHI_REGISTERS=255"
	.align	128
.text._ZN7cutlass13device_kernelIN5flash19enable_sm80_to_sm89INS1_16FlashAttnFwdSm80INS1_25CollectiveMainloopFwdSm80ILi8ELi1ELb1EN4cute5tupleIJNS5_1CILi128EEENS7_ILi48EEENS7_ILi256EEEEEELi256ENS_10bfloat16_tEfNS_4arch4Sm80ELb0ELb1ELb1ELb1ELb0ELb0ELb1ELb0EEENS1_21CollectiveEpilogueFwdINS6_IJS8_SA_S9_EEENS6_IJNS7_ILi1EEESI_SI_EEESC_SE_Li256ELb1ELb1ELb0ELb0EEENS1_19SingleTileSchedulerILb1ELb0ELb1ELi128EEEEEEEEEvNT_6ParamsE:
        .type           _ZN7cutlass13device_kernelIN5flash19enable_sm80_to_sm89INS1_16FlashAttnFwdSm80INS1_25CollectiveMainloopFwdSm80ILi8ELi1ELb1EN4cute5tupleIJNS5_1CILi128EEENS7_ILi48EEENS7_ILi256EEEEEELi256ENS_10bfloat16_tEfNS_4arch4Sm80ELb0ELb1ELb1ELb1ELb0ELb0ELb1ELb0EEENS1_21CollectiveEpilogueFwdINS6_IJS8_SA_S9_EEENS6_IJNS7_ILi1EEESI_SI_EEESC_SE_Li256ELb1ELb1ELb0ELb0EEENS1_19SingleTileSchedulerILb1ELb0ELb1ELi128EEEEEEEEEvNT_6ParamsE,@function
        .size           _ZN7cutlass13device_kernelIN5flash19enable_sm80_to_sm89INS1_16FlashAttnFwdSm80INS1_25CollectiveMainloopFwdSm80ILi8ELi1ELb1EN4cute5tupleIJNS5_1CILi128EEENS7_ILi48EEENS7_ILi256EEEEEELi256ENS_10bfloat16_tEfNS_4arch4Sm80ELb0ELb1ELb1ELb1ELb0ELb0ELb1ELb0EEENS1_21CollectiveEpilogueFwdINS6_IJS8_SA_S9_EEENS6_IJNS7_ILi1EEESI_SI_EEESC_SE_Li256ELb1ELb1ELb0ELb0EEENS1_19SingleTileSchedulerILb1ELb0ELb1ELi128EEEEEEEEEvNT_6ParamsE,(.L_x_3060 - _ZN7cutlass13device_kernelIN5flash19enable_sm80_to_sm89INS1_16FlashAttnFwdSm80INS1_25CollectiveMainloopFwdSm80ILi8ELi1ELb1EN4cute5tupleIJNS5_1CILi128EEENS7_ILi48EEENS7_ILi256EEEEEELi256ENS_10bfloat16_tEfNS_4arch4Sm80ELb0ELb1ELb1ELb1ELb0ELb0ELb1ELb0EEENS1_21CollectiveEpilogueFwdINS6_IJS8_SA_S9_EEENS6_IJNS7_ILi1EEESI_SI_EEESC_SE_Li256ELb1ELb1ELb0ELb0EEENS1_19SingleTileSchedulerILb1ELb0ELb1ELi128EEEEEEEEEvNT_6ParamsE)
        .other          _ZN7cutlass13device_kernelIN5flash19enable_sm80_to_sm89INS1_16FlashAttnFwdSm80INS1_25CollectiveMainloopFwdSm80ILi8ELi1ELb1EN4cute5tupleIJNS5_1CILi128EEENS7_ILi48EEENS7_ILi256EEEEEELi256ENS_10bfloat16_tEfNS_4arch4Sm80ELb0ELb1ELb1ELb1ELb0ELb0ELb1ELb0EEENS1_21CollectiveEpilogueFwdINS6_IJS8_SA_S9_EEENS6_IJNS7_ILi1EEESI_SI_EEESC_SE_Li256ELb1ELb1ELb0ELb0EEENS1_19SingleTileSchedulerILb1ELb0ELb1ELi128EEEEEEEEEvNT_6ParamsE,@"STO_CUDA_ENTRY STV_DEFAULT"
_ZN7cutlass13device_kernelIN5flash19enable_sm80_to_sm89INS1_16FlashAttnFwdSm80INS1_25CollectiveMainloopFwdSm80ILi8ELi1ELb1EN4cute5tupleIJNS5_1CILi128EEENS7_ILi48EEENS7_ILi256EEEEEELi256ENS_10bfloat16_tEfNS_4arch4Sm80ELb0ELb1ELb1ELb1ELb0ELb0ELb1ELb0EEENS1_21CollectiveEpilogueFwdINS6_IJS8_SA_S9_EEENS6_IJNS7_ILi1EEESI_SI_EEESC_SE_Li256ELb1ELb1ELb0ELb0EEENS1_19SingleTileSchedulerILb1ELb0ELb1ELi128EEEEEEEEEvNT_6ParamsE:
[----:B------:R-:W-:Y:S02]  /*0000*/  MOV R1, c[0x0][0x28] ;  /* 0x00000a0000017a02 */ /* 0x000fe40000000f00 */
[----:B------:R-:W1:Y:S01]  /*0010*/  S2R R81, SR_TID.X ;  /* 0x0000000000517919 */ /* 0x000e620000002100 */
[----:B------:R-:W2:Y:S01]  /*0020*/  S2UR UR13, SR_CTAID.Z ;  /* 0x00000000000d79c3 */ /* 0x000ea20000002700 */
[----:B------:R-:W-:Y:S01]  /*0030*/  UMOV UR7, 0x4 ;  /* 0x0000000400077882 */ /* 0x000fe20000000000 */
[----:B------:R-:W-:Y:S01]  /*0040*/  IADD3 R1, R1, -0xa0, RZ ;  /* 0xffffff6001017810 */ /* 0x000fe20007ffe0ff */
[----:B------:R-:W-:Y:S02]  /*0050*/  ULDC.64 UR4, c[0x0][0x568] ;  /* 0x00015a0000047ab9 */ /* 0x000fe40000000a00 */
[----:B------:R-:W-:-:S03]  /*0060*/  ULDC.64 UR18, c[0x0][0x118] ;  /* 0x0000460000127ab9 */ /* 0x000fc60000000a00 */
[----:B------:R-:W3:Y:S01]  /*0070*/  S2UR UR11, SR_CTAID.X ;  /* 0x00000000000b79c3 */ /* 0x000ee20000002500 */
[----:B-1----:R-:W-:Y:S01]  /*0080*/  SHF.R.U32.HI R0, RZ, 0x5, R81 ;  /* 0x00000005ff007819 */ /* 0x002fe20000011651 */
[----:B--2---:R-:W-:-:S05]  /*0090*/  UIMAD.WIDE UR4, UR13, UR7, UR4 ;  /* 0x000000070d0472a5 */ /* 0x004fca000f8e0204 */
[----:B------:R-:W1:Y:S02]  /*00a0*/  SHFL.IDX PT, R0, R0, RZ, 0x1f ;  /* 0x00001fff00007589 */ /* 0x000e6400000e0000 */
[----:B-1----:R-:W-:-:S13]  /*00b0*/  ISETP.NE.AND P0, PT, R0, RZ, PT ;  /* 0x000000ff0000720c */ /* 0x002fda0003f05270 */
[----:B---3--:R-:W-:Y:S05]  /*00c0*/  @!P0 BRA `(.L_x_222) ;  /* 0x000001c000008947 */ /* 0x008fea0003800000 */
[----:B------:R-:W-:-:S04]  /*00d0*/  ISETP.NE.U32.AND P0, PT, RZ, c[0x0][0x568], PT ;  /* 0x00015a00ff007a0c */ /* 0x000fc80003f05070 */
[----:B------:R-:W-:-:S13]  /*00e0*/  ISETP.NE.AND.EX P0, PT, RZ, c[0x0][0x56c], PT, P0 ;  /* 0x00015b00ff007a0c */ /* 0x000fda0003f05300 */
[----:B------:R-:W-:Y:S05]  /*00f0*/  @!P0 BRA `(.L_x_223) ;  /* 0x0000005000008947 */ /* 0x000fea0003800000 */
[----:B------:R-:W-:Y:S02]  /*0100*/  MOV R2, UR4 ;  /* 0x0000000400027c02 */ /* 0x000fe40008000f00 */
[----:B------:R-:W-:-:S05]  /*0110*/  MOV R3, UR5 ;  /* 0x0000000500037c02 */ /* 0x000fca0008000f00 */
[----:B------:R-:W2:Y:S02]  /*0120*/  LDG.E R0, [R2.64] ;  /* 0x0000001202007981 */ /* 0x000ea4000c1e1900 */
[----:B--2---:R1:W2:Y:S02]  /*0130*/  R2UR UR5, R0 ;  /* 0x00000000000573c2 */ /* 0x0042a400000e0000 */
[----:B-12---:R-:W-:Y:S05]  /*0140*/  BRA `(.L_x_224) ;  /* 0x000000e000007947 */ /* 0x006fea0003800000 */
.L_x_223:
[----:B------:R-:W-:-:S04]  /*0150*/  ISETP.NE.U32.AND P0, PT, RZ, c[0x0][0x560], PT ;  /* 0x00015800ff007a0c */ /* 0x000fc80003f05070 */
[----:B------:R-:W-:-:S13]  /*0160*/  ISETP.NE.AND.EX P0, PT, RZ, c[0x0][0x564], PT, P0 ;  /* 0x00015900ff007a0c */ /* 0x000fda0003f05300 */
[----:B------:R-:W-:Y:S05]  /*0170*/  @!P0 BRA `(.L_x_225) ;  /* 0x000000a000008947 */ /* 0x000fea0003800000 */
[----:B------:R-:W-:Y:S02]  /*0180*/  ULDC.64 UR4, c[0x0][0x560] ;  /* 0x0001580000047ab9 */ /* 0x000fe40000000a00 */
[----:B------:R-:W-:-:S06]  /*0190*/  UIMAD.WIDE UR4, UR13, UR7, UR4 ;  /* 0x000000070d0472a5 */ /* 0x000fcc000f8e0204 */
[----:B------:R-:W-:Y:S02]  /*01a0*/  MOV R2, UR4 ;  /* 0x0000000400027c02 */ /* 0x000fe40008000f00 */
[----:B------:R-:W-:-:S05]  /*01b0*/  MOV R3, UR5 ;  /* 0x0000000500037c02 */ /* 0x000fca0008000f00 */
[----:B------:R1:W2:Y:S04]  /*01c0*/  LDG.E R0, [R2.64] ;  /* 0x0000001202007981 */ /* 0x0002a8000c1e1900 */
[----:B-1----:R-:W3:Y:S01]  /*01d0*/  LDG.E R2, [R2.64+0x4] ;  /* 0x0000041202027981 */ /* 0x002ee2000c1e1900 */
[----:B--2---:R-:W1:Y:S08]  /*01e0*/  R2UR UR4, R0 ;  /* 0x00000000000473c2 */ /* 0x004e7000000e0000 */
[----:B---3--:R-:W1:Y:S02]  /*01f0*/  R2UR UR5, R2 ;  /* 0x00000000020573c2 */ /* 0x008e6400000e0000 */
[----:B-1----:R-:W-:Y:S01]  /*0200*/  UIADD3 UR5, -UR4, UR5, URZ ;  /* 0x0000000504057290 */ /* 0x002fe2000fffe13f */
[----:B------:R-:W-:Y:S05]  /*0210*/  BRA `(.L_x_224) ;  /* 0x0000001000007947 */ /* 0x000fea0003800000 */
.L_x_225:
[----:B------:R-:W-:Y:S02]  /*0220*/  ULDC UR5, c[0x0][0x54c] ;  /* 0x0001530000057ab9 */ /* 0x000fe40000000800 */
.L_x_224:
[----:B------:R-:W-:Y:S02]  /*0230*/  ULDC UR4, c[0x0][0x548] ;  /* 0x0001520000047ab9 */ /* 0x000fe40000000800 */
[----:B------:R-:W-:-:S02]  /*0240*/  USHF.L.U32 UR11, UR11, 0x7, URZ ;  /* 0x000000070b0b7899 */ /* 0x000fc4000800063f */
[----:B------:R-:W-:-:S04]  /*0250*/  UIMAD UR4, UR5, UR4, URZ ;  /* 0x00000004050472a4 */ /* 0x000fc8000f8e023f */
[----:B------:R-:W-:-:S04]  /*0260*/  UISETP.GE.AND UP0, UPT, UR11, UR4, UPT ;  /* 0x000000040b00728c */ /* 0x000fc8000bf06270 */
[----:B------:R-:W-:Y:S01]  /*0270*/  USEL UR13, UR13, 0xffffffff, !UP0 ;  /* 0xffffffff0d0d7887 */ /* 0x000fe2000c000000 */
[----:B------:R-:W-:Y:S05]  /*0280*/  BRA `(.L_x_226) ;  /* 0x000001b000007947 */ /* 0x000fea0003800000 */
.L_x_222:
        /* <DEDUP_REMOVED lines=8> */
.L_x_227:
        /* <DEDUP_REMOVED lines=13> */
.L_x_229:
[----:B------:R-:W-:Y:S02]  /*03e0*/  ULDC UR5, c[0x0][0x54c] ;  /* 0x0001530000057ab9 */ /* 0x000fe40000000800 */
.L_x_228:
[----:B------:R-:W-:Y:S02]  /*03f0*/  ULDC UR4, c[0x0][0x548] ;  /* 0x0001520000047ab9 */ /* 0x000fe40000000800 */
[----:B------:R-:W-:-:S02]  /*0400*/  USHF.L.U32 UR11, UR11, 0x7, URZ ;  /* 0x000000070b0b7899 */ /* 0x000fc4000800063f */
[----:B------:R-:W-:-:S04]  /*0410*/  UIMAD UR4, UR5, UR4, URZ ;  /* 0x00000004050472a4 */ /* 0x000fc8000f8e023f */
[----:B------:R-:W-:-:S04]  /*0420*/  UISETP.GE.AND UP0, UPT, UR11, UR4, UPT ;  /* 0x000000040b00728c */ /* 0x000fc8000bf06270 */
[----:B------:R-:W-:-:S06]  /*0430*/  USEL UR13, UR13, 0xffffffff, !UP0 ;  /* 0xffffffff0d0d7887 */ /* 0x000fcc000c000000 */
.L_x_226:
[----:B------:R-:W-:-:S13]  /*0440*/  ISETP.LE.AND P0, PT, RZ, UR13, PT ;  /* 0x0000000dff007c0c */ /* 0x000fda000bf03270 */
[----:B------:R-:W-:Y:S05]  /*0450*/  @!P0 EXIT ;  /* 0x000000000000894d */ /* 0x000fea0003800000 */
[----:B------:R-:W-:Y:S02]  /*0460*/  ULDC.64 UR14, c[0x0][0x370] ;  /* 0x0000dc00000e7ab9 */ /* 0x000fe40000000a00 */
[----:B------:R-:W-:Y:S02]  /*0470*/  ULDC.64 UR4, c[0x0][0x360] ;  /* 0x0000d80000047ab9 */ /* 0x000fe40000000a00 */
[----:B------:R-:W-:Y:S02]  /*0480*/  UISETP.NE.U32.AND UP0, UPT, URZ, UR14, UPT ;  /* 0x0000000e3f00728c */ /* 0x000fe4000bf05070 */
[----:B------:R-:W-:Y:S02]  /*0490*/  UISETP.NE.U32.AND UP2, UPT, URZ, UR4, UPT ;  /* 0x000000043f00728c */ /* 0x000fe4000bf45070 */
[----:B------:R-:W-:Y:S02]  /*04a0*/  UISETP.NE.AND.EX UP1, UPT, URZ, UR15, UPT, UP0 ;  /* 0x0000000f3f00728c */ /* 0x000fe4000bf25300 */
[----:B------:R-:W-:-:S02]  /*04b0*/  UISETP.NE.AND.EX UP0, UPT, URZ, UR5, UPT, UP2 ;  /* 0x000000053f00728c */ /* 0x000fc4000bf05320 */
[----:B------:R-:W-:Y:S02]  /*04c0*/  ULDC.64 UR8, c[0x0][0x348] ;  /* 0x0000d20000087ab9 */ /* 0x000fe40000000a00 */
[----:B------:R-:W-:Y:S01]  /*04d0*/  ULDC.64 UR4, c[0x0][0x360] ;  /* 0x0000d80000047ab9 */ /* 0x000fe20000000a00 */
[----:B------:R-:W-:Y:S01]  /*04e0*/  PLOP3.LUT P2, PT, PT, PT, UP1, 0x80, 0x0 ;  /* 0x000000000000781c */ /* 0x000fe20003f4f018 */
[----:B------:R-:W-:Y:S01]  /*04f0*/  UISETP.NE.U32.AND UP3, UPT, URZ, UR8, UPT ;  /* 0x000000083f00728c */ /* 0x000fe2000bf65070 */
[----:B------:R-:W-:Y:S01]  /*0500*/  PLOP3.LUT P1, PT, PT, PT, UP0, 0x80, 0x0 ;  /* 0x000000000000781c */ /* 0x000fe20003f2f008 */
[----:B------:R-:W-:Y:S02]  /*0510*/  ULDC.64 UR14, c[0x0][0x370] ;  /* 0x0000dc00000e7ab9 */ /* 0x000fe40000000a00 */
[----:B------:R-:W-:Y:S02]  /*0520*/  UISETP.NE.AND.EX UP3, UPT, URZ, UR9, UPT, UP3 ;  /* 0x000000093f00728c */ /* 0x000fe4000bf65330 */
[----:B------:R-:W-:-:S02]  /*0530*/  @UP0 UIMAD.WIDE UR4, UR13, UR7, UR4 ;  /* 0x000000070d0402a5 */ /* 0x000fc4000f8e0204 */
[----:B------:R-:W-:Y:S02]  /*0540*/  ULDC.64 UR8, c[0x0][0x348] ;  /* 0x0000d20000087ab9 */ /* 0x000fe40000000a00 */
[----:B------:R-:W-:Y:S01]  /*0550*/  @UP1 UIMAD.WIDE UR14, UR13, UR7, UR14 ;  /* 0x000000070d0e12a5 */ /* 0x000fe2000f8e020e */
[----:B------:R-:W-:Y:S01]  /*0560*/  PLOP3.LUT P0, PT, PT, PT, UP3, 0x80, 0x0 ;  /* 0x000000000000781c */ /* 0x000fe20003f0f038 */
[----:B------:R-:W-:Y:S01]  /*0570*/  IMAD.U32 R2, RZ, RZ, UR4 ;  /* 0x00000004ff027e24 */ /* 0x000fe2000f8e00ff */
[----:B------:R-:W-:Y:S01]  /*0580*/  MOV R3, UR5 ;  /* 0x0000000500037c02 */ /* 0x000fe20008000f00 */
[----:B------:R-:W-:Y:S02]  /*0590*/  ULDC.64 UR4, c[0x0][0x350] ;  /* 0x0000d40000047ab9 */ /* 0x000fe40000000a00 */
[----:B------:R-:W-:Y:S01]  /*05a0*/  UISETP.NE.U32.AND UP0, UPT, URZ, UR4, UPT ;  /* 0x000000043f00728c */ /* 0x000fe2000bf05070 */
[----:B------:R-:W-:Y:S01]  /*05b0*/  IMAD.U32 R5, RZ, RZ, UR15 ;  /* 0x0000000fff057e24 */ /* 0x000fe2000f8e00ff */
[----:B------:R-:W-:Y:S01]  /*05c0*/  UIMAD.WIDE UR8, UR13, UR7, UR8 ;  /* 0x000000070d0872a5 */ /* 0x000fe2000f8e0208 */
[----:B------:R-:W-:Y:S01]  /*05d0*/  IMAD.U32 R4, RZ, RZ, UR14 ;  /* 0x0000000eff047e24 */ /* 0x000fe2000f8e00ff */
[----:B------:R-:W-:Y:S01]  /*05e0*/  UISETP.NE.AND.EX UP2, UPT, URZ, UR5, UPT, UP0 ;  /* 0x000000053f00728c */ /* 0x000fe2000bf45300 */
[----:B------:R1:W2:Y:S02]  /*05f0*/  @P1 LDG.E R0, [R2.64] ;  /* 0x0000001202001981 */ /* 0x0002a4000c1e1900 */
[----:B------:R-:W-:Y:S01]  /*0600*/  ULDC.64 UR4, c[0x0][0x350] ;  /* 0x0000d40000047ab9 */ /* 0x000fe20000000a00 */
[----:B------:R-:W-:Y:S01]  /*0610*/  IMAD.U32 R8, RZ, RZ, UR8 ;  /* 0x00000008ff087e24 */ /* 0x000fe2000f8e00ff */
[----:B------:R3:W4:Y:S01]  /*0620*/  @P2 LDG.E R5, [R4.64] ;  /* 0x0000001204052981 */ /* 0x000722000c1e1900 */
[----:B------:R-:W-:Y:S01]  /*0630*/  PLOP3.LUT P3, PT, PT, PT, UP2, 0x80, 0x0 ;  /* 0x000000000000781c */ /* 0x000fe20003f6f028 */
[----:B------:R-:W-:Y:S01]  /*0640*/  IMAD.U32 R9, RZ, RZ, UR9 ;  /* 0x00000009ff097e24 */ /* 0x000fe2000f8e00ff */
[----:B------:R-:W-:Y:S01]  /*0650*/  UIMAD.WIDE UR4, UR13, UR7, UR4 ;  /* 0x000000070d0472a5 */ /* 0x000fe2000f8e0204 */
[----:B------:R-:W-:-:S05]  /*0660*/  MOV R6, RZ ;  /* 0x000000ff00067202 */ /* 0x000fca0000000f00 */
[----:B-1----:R-:W-:Y:S01]  /*0670*/  IMAD.U32 R2, RZ, RZ, UR4 ;  /* 0x00000004ff027e24 */ /* 0x002fe2000f8e00ff */
[----:B------:R-:W-:Y:S01]  /*0680*/  MOV R3, UR5 ;  /* 0x0000000500037c02 */ /* 0x000fe20008000f00 */
[----:B---3--:R-:W3:Y:S04]  /*0690*/  @P0 LDG.E R4, [R8.64] ;  /* 0x0000001208040981 */ /* 0x008ee8000c1e1900 */
[----:B------:R1:W5:Y:S01]  /*06a0*/  @P3 LDG.E R6, [R2.64] ;  /* 0x0000001202063981 */ /* 0x000362000c1e1900 */
[----:B------:R-:W-:Y:S01]  /*06b0*/  PLOP3.LUT P0, PT, PT, PT, UP3, 0x80, 0x0 ;  /* 0x000000000000781c */ /* 0x000fe20003f0f038 */
[----:B------:R-:W-:Y:S02]  /*06c0*/  UMOV UR16, URZ ;  /* 0x0000003f00107c82 */ /* 0x000fe40008000000 */
[----:B------:R-:W-:-:S02]  /*06d0*/  ULDC UR12, c[0x0][0x168] ;  /* 0x00005a00000c7ab9 */ /* 0x000fc40000000800 */
[----:B------:R-:W-:Y:S02]  /*06e0*/  UMOV UR6, URZ ;  /* 0x0000003f00067c82 */ /* 0x000fe40008000000 */
[----:B------:R-:W-:Y:S01]  /*06f0*/  ULDC UR10, c[0x0][0x1d0] ;  /* 0x00007400000a7ab9 */ /* 0x000fe20000000800 */
[----:B--2---:R1:W2:Y:S08]  /*0700*/  @P1 R2UR UR12, R0 ;  /* 0x00000000000c13c2 */ /* 0x0042b000000e0000 */
[----:B----4-:R1:W4:Y:S08]  /*0710*/  @P2 R2UR UR16, R5 ;  /* 0x00000000051023c2 */ /* 0x01033000000e0000 */
[----:B---3--:R1:W3:Y:S02]  /*0720*/  @P0 R2UR UR6, R4 ;  /* 0x00000000040603c2 */ /* 0x0082e400000e0000 */
[----:B-1-34-:R-:W-:Y:S05]  /*0730*/  @P1 BRA `(.L_x_230) ;  /* 0x0000007000001947 */ /* 0x01afea0003800000 */
[----:B--2---:R-:W-:-:S13]  /*0740*/  PLOP3.LUT P0, PT, PT, PT, UP3, 0x40, 0x0 ;  /* 0x000000000000781c */ /* 0x004fda0003f0e838 */
[----:B------:R-:W-:Y:S05]  /*0750*/  @P0 BRA `(.L_x_230) ;  /* 0x0000005000000947 */ /* 0x000fea0003800000 */
[----:B------:R-:W2:Y:S04]  /*0760*/  LDG.E R4, [R8.64] ;  /* 0x0000001208047981 */ /* 0x000ea8000c1e1900 */
[----:B------:R-:W3:Y:S01]  /*0770*/  LDG.E R0, [R8.64+0x4] ;  /* 0x0000041208007981 */ /* 0x000ee2000c1e1900 */
[----:B--2---:R-:W1:Y:S08]  /*0780*/  R2UR UR12, R4 ;  /* 0x00000000040c73c2 */ /* 0x004e7000000e0000 */
[----:B---3--:R-:W1:Y:S02]  /*0790*/  R2UR UR4, R0 ;  /* 0x00000000000473c2 */ /* 0x008e6400000e0000 */
[----:B-1----:R-:W-:-:S06]  /*07a0*/  UIADD3 UR12, -UR12, UR4, URZ ;  /* 0x000000040c0c7290 */ /* 0x002fcc000fffe13f */
.L_x_230:
[----:B--2---:R-:W-:-:S04]  /*07b0*/  ISETP.NE.U32.AND P0, PT, RZ, c[0x0][0x368], PT ;  /* 0x0000da00ff007a0c */ /* 0x004fc80003f05070 */
[----:B------:R-:W-:-:S13]  /*07c0*/  ISETP.NE.AND.EX P0, PT, RZ, c[0x0][0x36c], PT, P0 ;  /* 0x0000db00ff007a0c */ /* 0x000fda0003f05300 */
[----:B------:R-:W-:Y:S05]  /*07d0*/  @!P0 BRA `(.L_x_231) ;  /* 0x0000007000008947 */ /* 0x000fea0003800000 */
[----:B------:R-:W-:Y:S02]  /*07e0*/  ULDC.64 UR4, c[0x0][0x368] ;  /* 0x0000da0000047ab9 */ /* 0x000fe40000000a00 */
[----:B------:R-:W-:-:S06]  /*07f0*/  UIMAD.WIDE UR4, UR13, UR7, UR4 ;  /* 0x000000070d0472a5 */ /* 0x000fcc000f8e0204 */
[----:B------:R-:W-:Y:S02]  /*0800*/  MOV R2, UR4 ;  /* 0x0000000400027c02 */ /* 0x000fe40008000f00 */
[----:B------:R-:W-:-:S05]  /*0810*/  MOV R3, UR5 ;  /* 0x0000000500037c02 */ /* 0x000fca0008000f00 */
[----:B------:R-:W2:Y:S02]  /*0820*/  LDG.E R0, [R2.64] ;  /* 0x0000001202007981 */ /* 0x000ea4000c1e1900 */
[----:B--2---:R1:W2:Y:S02]  /*0830*/  R2UR UR10, R0 ;  /* 0x00000000000a73c2 */ /* 0x0042a400000e0000 */
[----:B-12---:R-:W-:Y:S05]  /*0840*/  BRA `(.L_x_232) ;  /* 0x0000006000007947 */ /* 0x006fea0003800000 */
.L_x_231:
[----:B------:R-:W-:Y:S05]  /*0850*/  @!P3 BRA `(.L_x_232) ;  /* 0x000000500000b947 */ /* 0x000fea0003800000 */
[----:B------:R1:W2:Y:S04]  /*0860*/  LDG.E R0, [R2.64] ;  /* 0x0000001202007981 */ /* 0x0002a8000c1e1900 */
[----:B-1----:R-:W3:Y:S01]  /*0870*/  LDG.E R2, [R2.64+0x4] ;  /* 0x0000041202027981 */ /* 0x002ee2000c1e1900 */
[----:B--2---:R-:W1:Y:S08]  /*0880*/  R2UR UR10, R0 ;  /* 0x00000000000a73c2 */ /* 0x004e7000000e0000 */
[----:B---3--:R-:W1:Y:S02]  /*0890*/  R2UR UR4, R2 ;  /* 0x00000000020473c2 */ /* 0x008e6400000e0000 */
[----:B-1----:R-:W-:-:S06]  /*08a0*/  UIADD3 UR10, -UR10, UR4, URZ ;  /* 0x000000040a0a7290 */ /* 0x002fcc000fffe13f */
.L_x_232:
[----:B------:R-:W-:Y:S01]  /*08b0*/  ULDC UR4, c[0x0][0x2c4] ;  /* 0x0000b10000047ab9 */ /* 0x000fe20000000800 */
[----:B-----5:R-:W-:Y:S01]  /*08c0*/  IADD3 R9, R6, UR16, RZ ;  /* 0x0000001006097c10 */ /* 0x020fe2000fffe0ff */
[----:B------:R-:W-:-:S02]  /*08d0*/  UISETP.NE.AND UP0, UPT, UR4, 0x1, UPT ;  /* 0x000000010400788c */ /* 0x000fc4000bf05270 */
[----:B------:R-:W-:Y:S02]  /*08e0*/  UIADD3 UR14, UR11, 0x7f, URZ ;  /* 0x0000007f0b0e7890 */ /* 0x000fe4000fffe03f */
[----:B------:R-:W-:Y:S02]  /*08f0*/  ULDC.64 UR4, c[0x0][0x2c8] ;  /* 0x0000b20000047ab9 */ /* 0x000fe40000000a00 */
[----:B------:R-:W-:Y:S02]  /*0900*/  ULDC.64 UR8, c[0x0][0x328] ;  /* 0x0000ca0000087ab9 */ /* 0x000fe40000000a00 */
[----:B------:R-:W-:Y:S02]  /*0910*/  UP2UR UR15, UPR, URZ, 0x1 ;  /* 0x000000013f0f7883 */ /* 0x000fe40008000000 */
[----:B------:R-:W-:Y:S02]  /*0920*/  UIADD3 UR10, -UR16, UR10, URZ ;  /* 0x0000000a100a7290 */ /* 0x000fe4000fffe13f */
[----:B------:R-:W-:-:S04]  /*0930*/  @UP0 UIADD3 UR20, UR11, 0x7f, URZ ;  /* 0x0000007f0b140890 */ /* 0x000fc8000fffe03f */
[----:B------:R-:W-:Y:S02]  /*0940*/  UIMAD.WIDE.U32 UR20, UR20, UR4, URZ ;  /* 0x00000004141472a5 */ /* 0x000fe4000f8e003f */
[----:B------:R-:W-:-:S05]  /*0950*/  UIADD3 UR4, UR10, 0x1, -UR12 ;  /* 0x000000010a047890 */ /* 0x000fca000fffe80c */
[----:B------:R-:W-:Y:S02]  /*0960*/  @UP0 UMOV UR17, UR21 ;  /* 0x0000001500110c82 */ /* 0x000fe40008000000 */
[----:B------:R-:W-:Y:S02]  /*0970*/  @UP0 USHF.R.U32.HI UR14, URZ, UR5, UR17 ;  /* 0x000000053f0e0299 */ /* 0x000fe40008011611 */
[----:B------:R-:W-:Y:S02]  /*0980*/  UISETP.GE.AND UP0, UPT, UR9, 0x1, UPT ;  /* 0x000000010900788c */ /* 0x000fe4000bf06270 */
[----:B------:R-:W-:Y:S02]  /*0990*/  UIADD3 UR4, UR4, UR14, URZ ;  /* 0x0000000e04047290 */ /* 0x000fe4000fffe03f */
[----:B------:R-:W-:Y:S02]  /*09a0*/  UP2UR UR14, UPR, URZ, 0x1 ;  /* 0x000000013f0e7883 */ /* 0x000fe40008000000 */
[----:B------:R-:W-:Y:S01]  /*09b0*/  PLOP3.LUT P0, PT, PT, PT, UP0, 0x40, 0x0 ;  /* 0x000000000000781c */ /* 0x000fe20003f0e808 */
[----:B------:R-:W-:-:S12]  /*09c0*/  UIADD3 UR8, UR4, UR8, URZ ;  /* 0x0000000804087290 */ /* 0x000fd8000fffe03f */
[----:B------:R-:W-:Y:S05]  /*09d0*/  @P0 BRA `(.L_x_233) ;  /* 0x0000014000000947 */ /* 0x000fea0003800000 */
[----:B------:R-:W-:Y:S01]  /*09e0*/  ISETP.LT.AND P0, PT, RZ, UR4, PT ;  /* 0x00000004ff007c0c */ /* 0x000fe2000bf01270 */
[----:B------:R-:W-:-:S12]  /*09f0*/  UIADD3 UR16, UR4, -0x1, URZ ;  /* 0xffffffff04107890 */ /* 0x000fd8000fffe03f */
[----:B------:R-:W-:Y:S05]  /*0a00*/  @P0 BRA `(.L_x_234) ;  /* 0x0000008000000947 */ /* 0x000fea0003800000 */
[----:B------:R-:W-:Y:S02]  /*0a10*/  UISETP.NE.AND UP0, UPT, UR9, 0x1, UPT ;  /* 0x000000010900788c */ /* 0x000fe4000bf05270 */
[----:B------:R-:W-:-:S03]  /*0a20*/  UIADD3 UR16, -UR4, URZ, URZ ;  /* 0x0000003f04107290 */ /* 0x000fc6000fffe13f */
[----:B------:R-:W-:Y:S02]  /*0a30*/  ULDC.64 UR4, c[0x0][0x330] ;  /* 0x0000cc0000047ab9 */ /* 0x000fe40000000a00 */
[----:B------:R-:W-:-:S07]  /*0a40*/  UIMAD.WIDE.U32 UR20, UR16, UR4, URZ ;  /* 0x00000004101472a5 */ /* 0x000fce000f8e003f */
[----:B------:R-:W-:Y:S02]  /*0a50*/  @UP0 UMOV UR17, UR21 ;  /* 0x0000001500110c82 */ /* 0x000fe40008000000 */
[----:B------:R-:W-:-:S04]  /*0a60*/  @UP0 USHF.R.U32.HI UR16, URZ, UR5, UR17 ;  /* 0x000000053f100299 */ /* 0x000fc80008011611 */
[----:B------:R-:W-:Y:S01]  /*0a70*/  ULOP3.LUT UR16, URZ, UR16, URZ, 0x33, !UPT ;  /* 0x000000103f107292 */ /* 0x000fe2000f8e333f */
[----:B------:R-:W-:Y:S05]  /*0a80*/  BRA `(.L_x_235) ;  /* 0x0000005000007947 */ /* 0x000fea0003800000 */
.L_x_234:
[----:B------:R-:W-:Y:S02]  /*0a90*/  UISETP.NE.AND UP0, UPT, UR9, 0x1, UPT ;  /* 0x000000010900788c */ /* 0x000fe4000bf05270 */
[----:B------:R-:W-:Y:S02]  /*0aa0*/  ULDC.64 UR4, c[0x0][0x330] ;  /* 0x0000cc0000047ab9 */ /* 0x000fe40000000a00 */
[----:B------:R-:W-:-:S07]  /*0ab0*/  UIMAD.WIDE.U32 UR20, UR16, UR4, URZ ;  /* 0x00000004101472a5 */ /* 0x000fce000f8e003f */
[----:B------:R-:W-:Y:S02]  /*0ac0*/  @UP0 UMOV UR17, UR21 ;  /* 0x0000001500110c82 */ /* 0x000fe40008000000 */
[----:B------:R-:W-:Y:S02]  /*0ad0*/  @UP0 USHF.R.U32.HI UR16, URZ, UR5, UR17 ;  /* 0x000000053f100299 */ /* 0x000fe40008011611 */
.L_x_235:
[----:B------:R-:W-:Y:S02]  /*0ae0*/  ULDC UR4, c[0x0][0x32c] ;  /* 0x0000cb0000047ab9 */ /* 0x000fe40000000800 */
[----:B------:R-:W-:-:S04]  /*0af0*/  UIMAD UR4, UR16, UR9, UR4 ;  /* 0x00000009100472a4 */ /* 0x000fc8000f8e0204 */
[----:B------:R-:W-:-:S04]  /*0b00*/  UISETP.LT.AND UP0, UPT, UR8, UR4, UPT ;  /* 0x000000040800728c */ /* 0x000fc8000bf01270 */
[----:B------:R-:W-:Y:S02]  /*0b10*/  USEL UR8, UR8, UR4, UP0 ;  /* 0x0000000408087287 */ /* 0x000fe40008000000 */
.L_x_233:
[----:B------:R-:W-:Y:S02]  /*0b20*/  UISETP.NE.AND UP0, UPT, UR15, URZ, UPT ;  /* 0x0000003f0f00728c */ /* 0x000fe4000bf05270 */
[----:B------:R-:W-:Y:S02]  /*0b30*/  UIADD3 UR22, UR10, 0x2f, URZ ;  /* 0x0000002f0a167890 */ /* 0x000fe4000fffe03f */
[----:B------:R-:W-:Y:S02]  /*0b40*/  UIADD3 UR20, UR8, 0x2f, URZ ;  /* 0x0000002f08147890 */ /* 0x000fe4000fffe03f */
[----:B------:R-:W-:Y:S02]  /*0b50*/  ULDC.64 UR4, c[0x0][0x2c8] ;  /* 0x0000b20000047ab9 */ /* 0x000fe40000000a00 */
[----:B------:R-:W-:Y:S02]  /*0b60*/  UISETP.GE.AND UP1, UPT, UR9, 0x1, UPT ;  /* 0x000000010900788c */ /* 0x000fe4000bf26270 */
[----:B------:R-:W-:-:S02]  /*0b70*/  UIMAD.WIDE.U32 UR16, UR11, UR4, URZ ;  /* 0x000000040b1072a5 */ /* 0x000fc4000f8e003f */
[----:B------:R-:W-:Y:S02]  /*0b80*/  UIMAD.WIDE UR22, UR22, 0x2aaaaaab, URZ ;  /* 0x2aaaaaab161678a5 */ /* 0x000fe4000f8e023f */
[----:B------:R-:W-:Y:S01]  /*0b90*/  UIMAD.WIDE UR20, UR20, 0x2aaaaaab, URZ ;  /* 0x2aaaaaab141478a5 */ /* 0x000fe2000f8e023f */
[----:B------:R-:W-:Y:S01]  /*0ba0*/  PLOP3.LUT P0, PT, PT, PT, UP1, 0x40, 0x0 ;  /* 0x000000000000781c */ /* 0x000fe20003f0e818 */
[----:B------:R-:W-:Y:S02]  /*0bb0*/  UMOV UR4, UR11 ;  /* 0x0000000b00047c82 */ /* 0x000fe40008000000 */
[----:B------:R-:W-:Y:S02]  /*0bc0*/  @UP0 USHF.R.U32.HI UR4, URZ, UR5, UR17 ;  /* 0x000000053f040299 */ /* 0x000fe40008011611 */
[----:B------:R-:W-:Y:S02]  /*0bd0*/  USHF.R.U32.HI UR5, URZ, 0x1f, UR23 ;  /* 0x0000001f3f057899 */ /* 0x000fe40008011617 */
[----:B------:R-:W-:-:S02]  /*0be0*/  USHF.R.U32.HI UR17, URZ, 0x1f, UR21 ;  /* 0x0000001f3f117899 */ /* 0x000fc40008011615 */
[----:B------:R-:W-:Y:S02]  /*0bf0*/  UIADD3 UR16, UR10, -UR12, URZ ;  /* 0x8000000c0a107290 */ /* 0x000fe4000fffe03f */
[----:B------:R-:W-:Y:S02]  /*0c00*/  ULEA.HI.SX32 UR5, UR23, UR5, 0x1d ;  /* 0x0000000517057291 */ /* 0x000fe4000f8fea3f */
[----:B------:R-:W-:Y:S02]  /*0c10*/  ULEA.HI.SX32 UR17, UR21, UR17, 0x1d ;  /* 0x0000001115117291 */ /* 0x000fe4000f8fea3f */
[----:B------:R-:W-:Y:S02]  /*0c20*/  UIADD3 UR4, UR16, UR4, URZ ;  /* 0x0000000410047290 */ /* 0x000fe4000fffe03f */
[----:B------:R-:W-:Y:S02]  /*0c30*/  UISETP.LT.AND UP0, UPT, UR5, UR17, UPT ;  /* 0x000000110500728c */ /* 0x000fe4000bf01270 */
[----:B------:R-:W-:-:S02]  /*0c40*/  ULDC UR8, c[0x0][0x324] ;  /* 0x0000c90000087ab9 */ /* 0x000fc40000000800 */
[----:B------:R-:W-:Y:S02]  /*0c50*/  UIADD3 UR8, UR4, -UR8, URZ ;  /* 0x8000000804087290 */ /* 0x000fe4000fffe03f */
[----:B------:R-:W-:Y:S01]  /*0c60*/  USEL UR17, UR5, UR17, UP0 ;  /* 0x0000001105117287 */ /* 0x000fe20008000000 */
[----:B------:R-:W-:Y:S05]  /*0c70*/  @P0 BRA `(.L_x_236) ;  /* 0x0000015000000947 */ /* 0x000fea0003800000 */
[----:B------:R-:W-:Y:S02]  /*0c80*/  UMOV UR20, UR4 ;  /* 0x0000000400147c82 */ /* 0x000fe40008000000 */
[----:B------:R-:W-:-:S06]  /*0c90*/  UISETP.GT.AND UP0, UPT, UR20, -0x1, UPT ;  /* 0xffffffff1400788c */ /* 0x000fcc000bf04270 */
[----:B------:R-:W-:-:S13]  /*0ca0*/  PLOP3.LUT P0, PT, PT, PT, UP0, 0x80, 0x0 ;  /* 0x000000000000781c */ /* 0x000fda0003f0f008 */
[----:B------:R-:W-:Y:S05]  /*0cb0*/  @P0 BRA `(.L_x_237) ;  /* 0x0000008000000947 */ /* 0x000fea0003800000 */
        /* <DEDUP_REMOVED lines=8> */
.L_x_237:
[----:B------:R-:W-:Y:S02]  /*0d40*/  UISETP.NE.AND UP0, UPT, UR9, 0x1, UPT ;  /* 0x000000010900788c */ /* 0x000fe4000bf05270 */
[----:B------:R-:W-:Y:S02]  /*0d50*/  ULDC.64 UR4, c[0x0][0x330] ;  /* 0x0000cc0000047ab9 */ /* 0x000fe40000000a00 */
[----:B------:R-:W-:-:S07]  /*0d60*/  UIMAD.WIDE.U32 UR22, UR20, UR4, URZ ;  /* 0x00000004141672a5 */ /* 0x000fce000f8e003f */
[----:B------:R-:W-:Y:S02]  /*0d70*/  @UP0 UMOV UR21, UR23 ;  /* 0x0000001700150c82 */ /* 0x000fe40008000000 */
[----:B------:R-:W-:Y:S02]  /*0d80*/  @UP0 USHF.R.U32.HI UR20, URZ, UR5, UR21 ;  /* 0x000000053f140299 */ /* 0x000fe40008011615 */
.L_x_238:
[----:B------:R-:W-:Y:S02]  /*0d90*/  ULDC UR4, c[0x0][0x32c] ;  /* 0x0000cb0000047ab9 */ /* 0x000fe40000000800 */
[----:B------:R-:W-:-:S04]  /*0da0*/  UIMAD UR4, UR20, UR4, URZ ;  /* 0x00000004140472a4 */ /* 0x000fc8000f8e023f */
[----:B------:R-:W-:-:S04]  /*0db0*/  UISETP.LT.AND UP0, UPT, UR8, UR4, UPT ;  /* 0x000000040800728c */ /* 0x000fc8000bf01270 */
[----:B------:R-:W-:-:S04]  /*0dc0*/  USEL UR8, UR8, UR4, !UP0 ;  /* 0x0000000408087287 */ /* 0x000fc8000c000000 */
.L_x_236:
[----:B------:R-:W-:Y:S01]  /*0dd0*/  UIMAD.WIDE UR4, UR8, 0x2aaaaaab, URZ ;  /* 0x2aaaaaab080478a5 */ /* 0x000fe2000f8e023f */
[----:B------:R-:W-:Y:S01]  /*0de0*/  PLOP3.LUT P2, PT, PT, PT, PT, 0x80, 0x0 ;  /* 0x000000000000781c */ /* 0x000fe20003f4f070 */
[----:B------:R-:W-:Y:S01]  /*0df0*/  CS2R R10, SRZ ;  /* 0x00000000000a7805 */ /* 0x000fe2000001ff00 */
[----:B------:R-:W-:Y:S01]  /*0e00*/  IMAD.MOV.U32 R130, RZ, RZ, RZ ;  /* 0x000000ffff827224 */ /* 0x000fe200078e00ff */
[----:B------:R-:W-:Y:S01]  /*0e10*/  USHF.R.U32.HI UR4, URZ, 0x1f, UR5 ;  /* 0x0000001f3f047899 */ /* 0x000fe20008011605 */
[----:B------:R-:W-:Y:S01]  /*0e20*/  CS2R R128, SRZ ;  /* 0x0000000000807805 */ /* 0x000fe2000001ff00 */
[----:B------:R-:W-:Y:S01]  /*0e30*/  CS2R R14, SRZ ;  /* 0x00000000000e7805 */ /* 0x000fe2000001ff00 */
[----:B------:R-:W-:Y:S01]  /*0e40*/  IMAD.MOV.U32 R126, RZ, RZ, RZ ;  /* 0x000000ffff7e7224 */ /* 0x000fe200078e00ff */
[----:B------:R-:W-:Y:S01]  /*0e50*/  ULEA.HI.SX32 UR4, UR5, UR4, 0x1d ;  /* 0x0000000405047291 */ /* 0x000fe2000f8fea3f */
[----:B------:R-:W-:Y:S01]  /*0e60*/  CS2R R124, SRZ ;  /* 0x00000000007c7805 */ /* 0x000fe2000001ff00 */
[----:B------:R-:W-:Y:S01]  /*0e70*/  MOV R122, RZ ;  /* 0x000000ff007a7202 */ /* 0x000fe20000000f00 */
[----:B------:R-:W-:Y:S01]  /*0e80*/  CS2R R120, SRZ ;  /* 0x0000000000787805 */ /* 0x000fe2000001ff00 */
[----:B------:R-:W-:Y:S01]  /*0e90*/  UISETP.LT.AND UP0, UPT, URZ, UR4, UPT ;  /* 0x000000043f00728c */ /* 0x000fe2000bf01270 */
[----:B------:R-:W-:Y:S01]  /*0ea0*/  CS2R R12, SRZ ;  /* 0x00000000000c7805 */ /* 0x000fe2000001ff00 */
[----:B------:R-:W-:Y:S01]  /*0eb0*/  IMAD.MOV.U32 R118, RZ, RZ, RZ ;  /* 0x000000ffff767224 */ /* 0x000fe200078e00ff */
[----:B------:R-:W-:Y:S01]  /*0ec0*/  CS2R R116, SRZ ;  /* 0x0000000000747805 */ /* 0x000fe2000001ff00 */
[----:B------:R-:W-:Y:S01]  /*0ed0*/  USEL UR8, URZ, UR4, !UP0 ;  /* 0x000000043f087287 */ /* 0x000fe2000c000000 */
[----:B------:R-:W-:Y:S01]  /*0ee0*/  CS2R R16, SRZ ;  /* 0x0000000000107805 */ /* 0x000fe2000001ff00 */
[----:B------:R-:W-:Y:S01]  /*0ef0*/  MOV R114, RZ ;  /* 0x000000ff00727202 */ /* 0x000fe20000000f00 */
[----:B------:R-:W-:Y:S01]  /*0f00*/  CS2R R112, SRZ ;  /* 0x0000000000707805 */ /* 0x000fe2000001ff00 */
[----:B------:R-:W-:Y:S01]  /*0f10*/  UISETP.GT.AND UP0, UPT, UR17, UR8, UPT ;  /* 0x000000081100728c */ /* 0x000fe2000bf04270 */
[----:B------:R-:W-:Y:S01]  /*0f20*/  CS2R R18, SRZ ;  /* 0x0000000000127805 */ /* 0x000fe2000001ff00 */
[----:B------:R-:W-:Y:S01]  /*0f30*/  IMAD.MOV.U32 R110, RZ, RZ, RZ ;  /* 0x000000ffff6e7224 */ /* 0x000fe200078e00ff */
[----:B------:R-:W-:Y:S01]  /*0f40*/  CS2R R108, SRZ ;  /* 0x00000000006c7805 */ /* 0x000fe2000001ff00 */
[----:B------:R-:W-:Y:S01]  /*0f50*/  CS2R R106, SRZ ;  /* 0x00000000006a7805 */ /* 0x000fe2000001ff00 */
[----:B------:R-:W-:Y:S01]  /*0f60*/  CS2R R104, SRZ ;  /* 0x0000000000687805 */ /* 0x000fe2000001ff00 */
[----:B------:R-:W-:Y:S01]  /*0f70*/  PLOP3.LUT P0, PT, PT, PT, UP0, 0x80, 0x0 ;  /* 0x000000000000781c */ /* 0x000fe20003f0f008 */
        /* <DEDUP_REMOVED lines=49> */
[----:B------:R-:W-:Y:S01]  /*1290*/  CS2R R158, SRZ ;  /* 0x00000000009e7805 */ /* 0x000fe2000001ff00 */
[----:B------:R-:W-:Y:S01]  /*12a0*/  IMAD.MOV.U32 R8, RZ, RZ, RZ ;  /* 0x000000ffff087224 */ /* 0x000fe200078e00ff */
[----:B------:R-:W-:Y:S01]  /*12b0*/  MOV R156, RZ ;  /* 0x000000ff009c7202 */ /* 0x000fe20000000f00 */
[----:B------:R-:W-:Y:S01]  /*12c0*/  IMAD.MOV.U32 R53, RZ, RZ, RZ ;  /* 0x000000ffff357224 */ /* 0x000fe200078e00ff */
[----:B------:R-:W-:Y:S05]  /*12d0*/  @!P0 BRA `(.L_x_239) ;  /* 0x00010ee000008947 */ /* 0x000fea0003800000 */
[----:B------:R-:W-:Y:S01]  /*12e0*/  ULDC.64 UR4, c[0x0][0x340] ;  /* 0x0000d00000047ab9 */ /* 0x000fe20000000a00 */
[----:B------:R-:W2:Y:S01]  /*12f0*/  LDL.LU R85, [R1+0x28] ;  /* 0x0000280001557983 */ /* 0x000ea20000300800 */
[----:B------:R-:W-:-:S02]  /*1300*/  UISETP.NE.U32.AND UP0, UPT, URZ, UR4, UPT ;  /* 0x000000043f00728c */ /* 0x000fc4000bf05070 */
[----:B------:R-:W-:Y:S02]  /*1310*/  UISETP.NE.AND UP1, UPT, UR15, URZ, UPT ;  /* 0x0000003f0f00728c */ /* 0x000fe4000bf25270 */
[----:B------:R-:W-:-:S03]  /*1320*/  UISETP.NE.AND.EX UP0, UPT, URZ, UR5, UPT, UP0 ;  /* 0x000000053f00728c */ /* 0x000fc6000bf05300 */
[----:B------:R-:W-:-:S03]  /*1330*/  ULDC.64 UR4, c[0x0][0x340] ;  /* 0x0000d00000047ab9 */ /* 0x000fc60000000a00 */
[----:B------:R-:W-:-:S05]  /*1340*/  PLOP3.LUT P4, PT, PT, PT, UP0, 0x80, 0x0 ;  /* 0x000000000000781c */ /* 0x000fca0003f8f008 */
[----:B------:R-:W-:-:S06]  /*1350*/  @UP0 UIMAD.WIDE UR4, UR13, UR7, UR4 ;  /* 0x000000070d0402a5 */ /* 0x000fcc000f8e0204 */
[----:B------:R-:W-:Y:S02]  /*1360*/  IMAD.U32 R2, RZ, RZ, UR4 ;  /* 0x00000004ff027e24 */ /* 0x000fe4000f8e00ff */
[----:B------:R-:W-:Y:S01]  /*1370*/  IMAD.U32 R3, RZ, RZ, UR5 ;  /* 0x00000005ff037e24 */ /* 0x000fe2000f8e00ff */
[----:B------:R-:W1:Y:S01]  /*1380*/  S2UR UR24, SR_CTAID.Y ;  /* 0x00000000001879c3 */ /* 0x000e620000002600 */
[----:B------:R-:W-:Y:S01]  /*1390*/  SHF.R.S32.HI R75, RZ, 0x1f, R81 ;  /* 0x0000001fff4b7819 */ /* 0x000fe20000011451 */
[----:B------:R-:W-:Y:S02]  /*13a0*/  USHF.R.S32.HI UR7, URZ, 0x1f, UR6 ;  /* 0x0000001f3f077899 */ /* 0x000fe40008011406 */
[----:B------:R3:W4:Y:S01]  /*13b0*/  @P4 LDG.E R8, [R2.64] ;  /* 0x0000001202084981 */ /* 0x000722000c1e1900 */
[----:B------:R-:W-:Y:S01]  /*13c0*/  ULDC.64 UR4, c[0x0][0x178] ;  /* 0x00005e0000047ab9 */ /* 0x000fe20000000a00 */
[----:B------:R-:W-:Y:S01]  /*13d0*/  PLOP3.LUT P1, PT, PT, PT, UP1, 0x80, 0x0 ;  /* 0x000000000000781c */ /* 0x000fe20003f2f018 */
[----:B------:R-:W-:Y:S01]  /*13e0*/  UIMAD UR7, UR7, UR4, URZ ;  /* 0x00000004070772a4 */ /* 0x000fe2000f8e023f */
[----:B------:R-:W-:Y:S01]  /*13f0*/  BAR.SYNC.DEFER_BLOCKING 0x0 ;  /* 0x0000000000007b1d */ /* 0x000fe20000010000 */
[----:B------:R-:W-:Y:S01]  /*1400*/  UIMAD.WIDE.U32 UR22, UR6, UR4, URZ ;  /* 0x00000004061672a5 */ /* 0x000fe2000f8e003f */
[----:B------:R-:W-:Y:S01]  /*1410*/  PLOP3.LUT P0, PT, PT, PT, UP1, 0x80, 0x0 ;  /* 0x000000000000781c */ /* 0x000fe20003f0f018 */
[----:B------:R-:W-:Y:S01]  /*1420*/  UIMAD UR6, UR6, UR5, UR7 ;  /* 0x00000005060672a4 */ /* 0x000fe2000f8e0207 */
[----:B------:R-:W-:Y:S01]  /*1430*/  LEA.HI R74, R75, R81, RZ, 0x5 ;  /* 0x000000514b4a7211 */ /* 0x000fe200078f28ff */
[----:B------:R-:W-:-:S02]  /*1440*/  USHF.R.S32.HI UR20, URZ, 0x1f, UR13 ;  /* 0x0000001f3f147899 */ /* 0x000fc4000801140d */
[----:B------:R-:W-:Y:S01]  /*1450*/  ULDC.64 UR4, c[0x0][0x1b8] ;  /* 0x00006e0000047ab9 */ /* 0x000fe20000000a00 */
[----:B------:R-:W-:Y:S01]  /*1460*/  SHF.R.S32.HI R73, RZ, 0x5, R74 ;  /* 0x00000005ff497819 */ /* 0x000fe2000001144a */
[----:B------:R-:W-:Y:S02]  /*1470*/  UIADD3 UR23, UR23, UR6, URZ ;  /* 0x0000000617177290 */ /* 0x000fe4000fffe03f */
[----:B------:R-:W-:Y:S02]  /*1480*/  USEL UR7, UR20, URZ, !UP3 ;  /* 0x0000003f14077287 */ /* 0x000fe4000d800000 */
[----:B-1----:R-:W-:Y:S02]  /*1490*/  USHF.R.S32.HI UR21, URZ, 0x1f, UR24 ;  /* 0x0000001f3f157899 */ /* 0x002fe40008011418 */
[----:B------:R-:W-:Y:S02]  /*14a0*/  UIMAD.WIDE.U32 UR26, UR24, UR4, UR22 ;  /* 0x00000004181a72a5 */ /* 0x000fe4000f8e0016 */
[----:B------:R-:W-:Y:S01]  /*14b0*/  UIMAD UR6, UR21, UR4, URZ ;  /* 0x00000004150672a4 */ /* 0x000fe2000f8e023f */
[----:B---3--:R-:W-:Y:S01]  /*14c0*/  LEA.HI R2, R75, R81, RZ, 0x3 ;  /* 0x000000514b027211 */ /* 0x008fe200078f18ff */
[----:B------:R-:W-:-:S02]  /*14d0*/  USEL UR22, UR13, URZ, !UP3 ;  /* 0x0000003f0d167287 */ /* 0x000fc4000d800000 */
[----:B------:R-:W-:Y:S01]  /*14e0*/  UIMAD UR6, UR24, UR5, UR6 ;  /* 0x00000005180672a4 */ /* 0x000fe2000f8e0206 */
[----:B------:R-:W-:Y:S02]  /*14f0*/  LOP3.LUT R0, R2, 0xfffffff8, RZ, 0xc0, !PT ;  /* 0xfffffff802007812 */ /* 0x000fe400078ec0ff */
[----:B------:R-:W-:Y:S01]  /*1500*/  SHF.R.S32.HI R77, RZ, 0x3, R2 ;  /* 0x00000003ff4d7819 */ /* 0x000fe20000011402 */
[----:B------:R-:W-:Y:S02]  /*1510*/  ULDC.64 UR4, c[0x0][0x1c0] ;  /* 0x0000700000047ab9 */ /* 0x000fe40000000a00 */
[----:B------:R-:W-:Y:S01]  /*1520*/  IMAD.IADD R26, R81, 0x1, -R0 ;  /* 0x00000001511a7824 */ /* 0x000fe200078e0a00 */
[----:B------:R-:W-:Y:S01]  /*1530*/  UIMAD UR7, UR7, UR4, URZ ;  /* 0x00000004070772a4 */ /* 0x000fe2000f8e023f */
[----:B------:R-:W-:Y:S01]  /*1540*/  IADD3 R17, R77, UR11, RZ ;  /* 0x0000000b4d117c10 */ /* 0x000fe2000fffe0ff */
[----:B------:R-:W-:Y:S01]  /*1550*/  UIADD3 UR27, UR27, UR6, URZ ;  /* 0x000000061b1b7290 */ /* 0x000fe2000fffe03f */
[----:B------:R-:W-:Y:S01]  /*1560*/  IMAD R0, R26, 0x20, R77 ;  /* 0x000000201a007824 */ /* 0x000fe200078e024d */
[----:B------:R-:W-:Y:S01]  /*1570*/  UIMAD UR5, UR22, UR5, UR7 ;  /* 0x00000005160572a4 */ /* 0x000fe2000f8e0207 */
[----:B------:R-:W-:Y:S01]  /*1580*/  STL [R1+0x80], R77 ;  /* 0x0000804d01007387 */ /* 0x000fe20000100800 */
[----:B------:R-:W-:-:S02]  /*1590*/  UIMAD.WIDE.U32 UR22, UR22, UR4, UR26 ;  /* 0x00000004161672a5 */ /* 0x000fc4000f8e001a */
[----:B------:R-:W-:Y:S01]  /*15a0*/  IADD3 R4, R0, UR11, RZ ;  /* 0x0000000b00047c10 */ /* 0x000fe2000fffe0ff */
[----:B------:R-:W-:Y:S02]  /*15b0*/  ULDC UR4, c[0x0][0x2c4] ;  /* 0x0000b10000047ab9 */ /* 0x000fe40000000800 */
[----:B------:R-:W-:Y:S01]  /*15c0*/  UIADD3 UR5, UR23, UR5, URZ ;  /* 0x0000000517057290 */ /* 0x000fe2000fffe03f */
[----:B------:R-:W-:Y:S01]  /*15d0*/  IMAD.U32 R3, RZ, RZ, UR23 ;  /* 0x00000017ff037e24 */ /* 0x000fe2000f8e00ff */
[----:B------:R-:W-:Y:S01]  /*15e0*/  UIMAD UR4, UR12, UR4, URZ ;  /* 0x000000040c0472a4 */ /* 0x000fe2000f8e023f */
[----:B------:R-:W-:Y:S01]  /*15f0*/  @P1 IMAD.HI.U32 R2, R4, c[0x0][0x2c8], RZ ;  /* 0x0000b20004021a27 */ /* 0x000fe200078e00ff */
[----:B------:R-:W-:Y:S02]  /*1600*/  UMOV UR23, 0x30 ;  /* 0x0000003000177882 */ /* 0x000fe40000000000 */
[----:B------:R-:W-:Y:S01]  /*1610*/  ULDC.64 UR6, c[0x0][0x1e8] ;  /* 0x00007a0000067ab9 */ /* 0x000fe20000000a00 */
[----:B------:R-:W-:Y:S01]  /*1620*/  IMAD.MOV.U32 R0, RZ, RZ, R4 ;  /* 0x000000ffff007224 */ /* 0x000fe200078e0004 */
[----:B------:R-:W-:Y:S01]  /*1630*/  @P0 SHF.R.U32.HI R0, RZ, c[0x0][0x2cc], R2 ;  /* 0x0000b300ff000a19 */ /* 0x000fe20000011602 */
[----:B------:R-:W-:Y:S01]  /*1640*/  IMAD.U32 R2, RZ, RZ, UR22 ;  /* 0x00000016ff027e24 */ /* 0x000fe2000f8e00ff */
[----:B------:R-:W-:Y:S01]  /*1650*/  UIMAD UR22, UR17, -0x30, UR23 ;  /* 0xffffffd0111678a4 */ /* 0x000fe2000f8e0217 */
[----:B------:R-:W-:Y:S01]  /*1660*/  IMAD.U32 R3, RZ, RZ, UR5 ;  /* 0x00000005ff037e24 */ /* 0x000fe2000f8e00ff */
[--C-:B------:R-:W-:Y:S01]  /*1670*/  SHF.R.S32.HI R6, RZ, 0x1f, R0.reuse ;  /* 0x0000001fff067819 */ /* 0x100fe20000011400 */
[----:B------:R-:W-:Y:S01]  /*1680*/  IMAD.MOV R5, RZ, RZ, -R0 ;  /* 0x000000ffff057224 */ /* 0x000fe200078e0a00 */
[----:B------:R-:W-:Y:S01]  /*1690*/  UIMAD UR6, UR21, UR6, URZ ;  /* 0x00000006150672a4 */ /* 0x000fe2000f8e023f */
[----:B------:R-:W-:-:S03]  /*16a0*/  IMAD.WIDE.U32 R2, R0, c[0x0][0x1b0], R2 ;  /* 0x00006c0000027a25 */ /* 0x000fc600078e0002 */
[----:B------:R-:W-:Y:S01]  /*16b0*/  UIMAD UR25, UR24, UR7, UR6 ;  /* 0x00000007181972a4 */ /* 0x000fe2000f8e0206 */
[----:B------:R-:W-:Y:S02]  /*16c0*/  IMAD R4, R5, c[0x0][0x2c4], R4 ;  /* 0x0000b10005047a24 */ /* 0x000fe400078e0204 */
[----:B------:R-:W-:Y:S01]  /*16d0*/  IMAD R5, R6, c[0x0][0x1b0], RZ ;  /* 0x00006c0006057a24 */ /* 0x000fe200078e02ff */
[----:B------:R-:W-:Y:S01]  /*16e0*/  ULDC.64 UR6, c[0x0][0x1f0] ;  /* 0x00007c0000067ab9 */ /* 0x000fe20000000a00 */
[----:B------:R-:W-:Y:S02]  /*16f0*/  IMAD.U32 R72, RZ, RZ, UR22 ;  /* 0x00000016ff487e24 */ /* 0x000fe4000f8e00ff */
[----:B------:R-:W-:Y:S01]  /*1700*/  IMAD R6, R0, c[0x0][0x1b4], R5 ;  /* 0x00006d0000067a24 */ /* 0x000fe200078e0205 */
[----:B------:R-:W-:-:S03]  /*1710*/  SHF.R.S32.HI R5, RZ, 0x1f, R4 ;  /* 0x0000001fff057819 */ /* 0x000fc60000011404 */
[----:B------:R-:W-:Y:S01]  /*1720*/  IMAD.IADD R3, R3, 0x1, R6 ;  /* 0x0000000103037824 */ /* 0x000fe200078e0206 */
[----:B------:R-:W-:Y:S01]  /*1730*/  IADD3 R6, R17, 0x20, RZ ;  /* 0x0000002011067810 */ /* 0x000fe20007ffe0ff */
[----:B------:R-:W-:-:S03]  /*1740*/  IMAD R0, R5, c[0x0][0x1a8], RZ ;  /* 0x00006a0005007a24 */ /* 0x000fc600078e02ff */
[----:B------:R-:W-:Y:S01]  /*1750*/  ISETP.GE.AND P2, PT, R6, UR4, PT ;  /* 0x0000000406007c0c */ /* 0x000fe2000bf46270 */
[C---:B------:R-:W-:Y:S01]  /*1760*/  IMAD R7, R4.reuse, c[0x0][0x1ac], R0 ;  /* 0x00006b0004077a24 */ /* 0x040fe200078e0200 */
[----:B------:R-:W-:Y:S01]  /*1770*/  LEA.HI R6, R75, R81, RZ, 0x6 ;  /* 0x000000514b067211 */ /* 0x000fe200078f30ff */
[----:B------:R-:W-:Y:S02]  /*1780*/  IMAD.SHL.U32 R0, R77, 0x40, RZ ;  /* 0x000000404d007824 */ /* 0x000fe400078e00ff */
[----:B------:R-:W-:-:S03]  /*1790*/  IMAD.WIDE.U32 R4, R4, c[0x0][0x1a8], R2 ;  /* 0x00006a0004047a25 */ /* 0x000fc600078e0002 */
[----:B------:R-:W-:Y:S01]  /*17a0*/  LOP3.LUT R0, R0, 0x1c0, RZ, 0xc0, !PT ;  /* 0x000001c000007812 */ /* 0x000fe200078ec0ff */
[----:B------:R-:W-:Y:S01]  /*17b0*/  IMAD.SHL.U32 R2, R26, 0x8, RZ ;  /* 0x000000081a027824 */ /* 0x000fe200078e00ff */
[----:B------:R-:W-:Y:S01]  /*17c0*/  LEA R20, P0, R4, c[0x0][0x160], 0x1 ;  /* 0x0000580004147a11 */ /* 0x000fe200078008ff */
[----:B------:R-:W-:Y:S01]  /*17d0*/  IMAD.IADD R3, R5, 0x1, R7 ;  /* 0x0000000105037824 */ /* 0x000fe200078e0207 */
[----:B------:R-:W-:Y:S01]  /*17e0*/  IADD3 R7, R17, 0x40, RZ ;  /* 0x0000004011077810 */ /* 0x000fe20007ffe0ff */
[----:B------:R-:W-:Y:S01]  /*17f0*/  IMAD.SHL.U32 R6, R6, 0x8, RZ ;  /* 0x0000000806067824 */ /* 0x000fe200078e00ff */
[----:B------:R-:W-:Y:S02]  /*1800*/  LOP3.LUT R5, R0, 0x38, R2, 0xf8, !PT ;  /* 0x0000003800057812 */ /* 0x000fe400078ef802 */
[----:B------:R-:W-:Y:S02]  /*1810*/  SHF.R.U32.HI R0, RZ, 0x3, R0 ;  /* 0x00000003ff007819 */ /* 0x000fe40000011600 */
[----:B------:R-:W-:-:S02]  /*1820*/  LEA.HI.X R19, R4, c[0x0][0x164], R3, 0x1, P0 ;  /* 0x0000590004137a11 */ /* 0x000fc400000f0c03 */
[----:B------:R-:W1:Y:S01]  /*1830*/  SHFL.IDX PT, R4, R20, RZ, 0x181f ;  /* 0x00181fff14047589 */ /* 0x000e6200000e0000 */
[----:B------:R-:W-:Y:S02]  /*1840*/  LOP3.LUT R3, R5, R0, RZ, 0x3c, !PT ;  /* 0x0000000005037212 */ /* 0x000fe400078e3cff */
[----:B------:R-:W-:Y:S01]  /*1850*/  ISETP.GE.AND P0, PT, R17, UR4, PT ;  /* 0x0000000411007c0c */ /* 0x000fe2000bf06270 */
[----:B------:R-:W3:Y:S01]  /*1860*/  SHFL.IDX PT, R5, R19, RZ, 0x181f ;  /* 0x00181fff13057589 */ /* 0x000ee200000e0000 */
[----:B------:R-:W-:Y:S02]  /*1870*/  SHF.R.S32.HI R0, RZ, 0x1f, R9 ;  /* 0x0000001fff007819 */ /* 0x000fe40000011409 */
[----:B------:R-:W-:Y:S02]  /*1880*/  IADD3 R9, P3, R9, R77, RZ ;  /* 0x0000004d09097210 */ /* 0x000fe40007f7e0ff */
[----:B------:R-:W-:Y:S02]  /*1890*/  LOP3.LUT R18, R3, 0xfffffe00, R6, 0xf8, !PT ;  /* 0xfffffe0003127812 */ /* 0x000fe400078ef806 */
[----:B------:R-:W-:Y:S01]  /*18a0*/  LEA.HI.X.SX32 R21, R77, R0, 0x1, P3 ;  /* 0x000000004d157211 */ /* 0x000fe200018f0eff */
[----:B------:R-:W5:Y:S01]  /*18b0*/  SHFL.IDX PT, R6, R20, 0x1, 0x181f ;  /* 0x00381f0014067f89 */ /* 0x000f6200000e0000 */
[----:B------:R-:W-:Y:S01]  /*18c0*/  IADD3 R0, R2, 0x80, RZ ;  /* 0x0000008002007810 */ /* 0x000fe20007ffe0ff */
[----:B------:R-:W-:Y:S01]  /*18d0*/  IMAD.SHL.U32 R76, R18, 0x2, RZ ;  /* 0x00000002124c7824 */ /* 0x000fe200078e00ff */
[----:B------:R-:W-:-:S02]  /*18e0*/  IADD3 R27, R2, 0xc0, RZ ;  /* 0x000000c0021b7810 */ /* 0x000fc40007ffe0ff */
[----:B------:R-:W-:Y:S02]  /*18f0*/  ISETP.GE.AND P1, PT, R7, UR4, PT ;  /* 0x0000000407007c0c */ /* 0x000fe4000bf26270 */
[----:B------:R-:W-:Y:S01]  /*1900*/  @!P0 SHF.R.S32.HI R11, RZ, 0x1f, R0 ;  /* 0x0000001fff0b8819 */ /* 0x000fe20000011400 */
[----:B------:R-:W2:Y:S01]  /*1910*/  SHFL.IDX PT, R7, R19, 0x1, 0x181f ;  /* 0x00381f0013077f89 */ /* 0x000ea200000e0000 */
[--C-:B------:R-:W-:Y:S02]  /*1920*/  SHF.R.S32.HI R3, RZ, 0x1f, R2.reuse ;  /* 0x0000001fff037819 */ /* 0x100fe40000011402 */
[----:B------:R-:W-:Y:S01]  /*1930*/  @!P0 SHF.R.S32.HI R14, RZ, 0x1f, R27 ;  /* 0x0000001fff0e8819 */ /* 0x000fe2000001141b */
[----:B------:R-:W-:Y:S01]  /*1940*/  STL [R1+0x4], R76 ;  /* 0x0000044c01007387 */ /* 0x000fe20000100800 */
[----:B-1----:R-:W-:Y:S01]  /*1950*/  @!P0 LEA R10, P3, R2, R4, 0x1 ;  /* 0x00000004020a8211 */ /* 0x002fe200078608ff */
[----:B------:R-:W-:Y:S01]  /*1960*/  IMAD.WIDE.U32 R22, R9, c[0x0][0x1e0], R2 ;  /* 0x0000780009167a25 */ /* 0x000fe200078e0002 */
[----:B------:R-:W-:-:S02]  /*1970*/  @!P0 LEA.HI R13, R11, R0, RZ, 0x3 ;  /* 0x000000000b0d8211 */ /* 0x000fc400078f18ff */
[----:B------:R-:W-:Y:S01]  /*1980*/  ISETP.GE.AND P6, PT, R0, c[0x0][0x198], PT ;  /* 0x0000660000007a0c */ /* 0x000fe20003fc6270 */
[----:B------:R-:W-:Y:S01]  /*1990*/  IMAD.WIDE.U32 R24, R9, c[0x0][0x208], R2 ;  /* 0x0000820009187a25 */ /* 0x000fe200078e0002 */
[C---:B---3--:R-:W-:Y:S02]  /*19a0*/  @!P0 LEA.HI.X R11, R2.reuse, R5, R3, 0x1, P3 ;  /* 0x00000005020b8211 */ /* 0x048fe400018f0c03 */
[----:B------:R-:W-:Y:S02]  /*19b0*/  ISETP.GE.AND P3, PT, R27, c[0x0][0x198], PT ;  /* 0x000066001b007a0c */ /* 0x000fe40003f66270 */
[----:B------:R-:W-:Y:S02]  /*19c0*/  @!P0 LOP3.LUT R13, R13, 0xfffffff8, RZ, 0xc0, !PT ;  /* 0xfffffff80d0d8812 */ /* 0x000fe400078ec0ff */
[----:B--2---:R-:W-:Y:S01]  /*19d0*/  LOP3.LUT R85, R85, 0xfffffffe, RZ, 0xc0, !PT ;  /* 0xfffffffe55557812 */ /* 0x004fe200078ec0ff */
[----:B----4-:R1:W2:Y:S01]  /*19e0*/  @P4 R2UR UR26, R8 ;  /* 0x00000000081a43c2 */ /* 0x0102a200000e0000 */
[----:B------:R-:W-:-:S13]  /*19f0*/  ISETP.GE.AND P4, PT, R2, c[0x0][0x198], PT ;  /* 0x0000660002007a0c */ /* 0x000fda0003f86270 */
[----:B------:R5:W-:Y:S01]  /*1a00*/  @!P0 LDGSTS.E.BYPASS.LTC128B.128 [R76+0x4080], [R10.64], !P4 ;  /* 0x040800000a4c8fae */ /* 0x000be2000e101d52 */
[----:B-1----:R-:W-:Y:S01]  /*1a10*/  IADD3 R8, R2, 0x40, RZ ;  /* 0x0000004002087810 */ /* 0x002fe20007ffe0ff */
[----:B--2---:R-:W-:Y:S02]  /*1a20*/  @UP0 USHF.R.S32.HI UR29, URZ, 0x1f, UR26 ;  /* 0x0000001f3f1d0899 */ /* 0x004fe4000801141a */
[----:B------:R-:W-:Y:S01]  /*1a30*/  @UP0 UMOV UR28, UR26 ;  /* 0x0000001a001c0c82 */ /* 0x000fe20008000000 */
[----:B------:R-:W-:Y:S01]  /*1a40*/  @!P0 SHF.R.S32.HI R12, RZ, 0x1f, R8 ;  /* 0x0000001fff0c8819 */ /* 0x000fe20000011408 */
[----:B------:R-:W-:Y:S01]  /*1a50*/  @!UP0 UMOV UR28, UR13 ;  /* 0x0000000d001c8c82 */ /* 0x000fe20008000000 */
[----:B------:R-:W-:Y:S02]  /*1a60*/  ISETP.GE.AND P5, PT, R8, c[0x0][0x198], PT ;  /* 0x0000660008007a0c */ /* 0x000fe40003fa6270 */
[----:B------:R-:W-:Y:S01]  /*1a70*/  @!P0 LEA.HI R15, R12, R8, RZ, 0x3 ;  /* 0x000000080c0f8211 */ /* 0x000fe200078f18ff */
[----:B------:R-:W-:Y:S01]  /*1a80*/  @!UP0 UMOV UR29, UR20 ;  /* 0x00000014001d8c82 */ /* 0x000fe20008000000 */
[----:B------:R-:W-:Y:S01]  /*1a90*/  @!P0 LEA.HI R12, R14, R27, RZ, 0x3 ;  /* 0x0000001b0e0c8211 */ /* 0x000fe200078f18ff */
[----:B------:R-:W-:Y:S01]  /*1aa0*/  USEL UR20, UR28, URZ, !UP2 ;  /* 0x0000003f1c147287 */ /* 0x000fe2000d000000 */
[----:B------:R-:W-:Y:S01]  /*1ab0*/  @!P0 LOP3.LUT R14, R15, 0xfffffff8, RZ, 0xc0, !PT ;  /* 0xfffffff80f0e8812 */ /* 0x000fe200078ec0ff */
[----:B------:R-:W-:Y:S01]  /*1ac0*/  USEL UR28, UR29, URZ, !UP2 ;  /* 0x0000003f1d1c7287 */ /* 0x000fe2000d000000 */
[----:B------:R-:W-:Y:S01]  /*1ad0*/  @!P0 LOP3.LUT R16, R12, 0xfffffff8, RZ, 0xc0, !PT ;  /* 0xfffffff80c108812 */ /* 0x000fe200078ec0ff */
[----:B------:R-:W-:-:S02]  /*1ae0*/  @!P0 IMAD.WIDE R12, R13, 0x2, R4 ;  /* 0x000000020d0c8825 */ /* 0x000fc400078e0204 */
[----:B------:R-:W-:Y:S02]  /*1af0*/  UIMAD UR6, UR28, UR6, URZ ;  /* 0x000000061c0672a4 */ /* 0x000fe4000f8e023f */
[--C-:B------:R-:W-:Y:S02]  /*1b00*/  @!P0 IMAD.WIDE R14, R14, 0x2, R4.reuse ;  /* 0x000000020e0e8825 */ /* 0x100fe400078e0204 */
[----:B------:R-:W-:Y:S02]  /*1b10*/  UIMAD UR26, UR20, UR7, UR6 ;  /* 0x00000007141a72a4 */ /* 0x000fe4000f8e0206 */
[----:B------:R-:W-:Y:S01]  /*1b20*/  @!P0 IMAD.WIDE R4, R16, 0x2, R4 ;  /* 0x0000000210048825 */ /* 0x000fe200078e0204 */
[----:B------:R1:W-:Y:S01]  /*1b30*/  @!P0 LDGSTS.E.BYPASS.LTC128B.128 [R76+0x8080], [R14.64], !P5 ;  /* 0x080800000e4c8fae */ /* 0x0003e2000e901d52 */
[----:B------:R-:W-:Y:S02]  /*1b40*/  ULDC.64 UR6, c[0x0][0x1e0] ;  /* 0x0000780000067ab9 */ /* 0x000fe40000000a00 */
[----:B------:R-:W-:Y:S01]  /*1b50*/  UIMAD.WIDE.U32 UR30, UR23, UR6, URZ ;  /* 0x00000006171e72a5 */ /* 0x000fe2000f8e003f */
[----:B------:R2:W-:Y:S01]  /*1b60*/  @!P0 LDGSTS.E.BYPASS.LTC128B.128 [R76+0xc080], [R12.64], !P6 ;  /* 0x0c0800000c4c8fae */ /* 0x0005e2000f101d52 */
[----:B------:R-:W-:-:S03]  /*1b70*/  UIMAD UR23, UR23, UR7, URZ ;  /* 0x00000007171772a4 */ /* 0x000fc6000f8e023f */
[----:B------:R3:W-:Y:S01]  /*1b80*/  @!P0 LDGSTS.E.BYPASS.LTC128B.128 [R76+0x10080], [R4.64], !P3 ;  /* 0x10080000044c8fae */ /* 0x0007e2000d901d52 */
[----:B-----5:R-:W-:-:S04]  /*1b90*/  @!P2 LEA R10, P0, R2, R6, 0x1 ;  /* 0x00000006020aa211 */ /* 0x020fc800078008ff */
[----:B------:R-:W-:-:S05]  /*1ba0*/  @!P2 LEA.HI.X R11, R2, R7, R3, 0x1, P0 ;  /* 0x00000007020ba211 */ /* 0x000fca00000f0c03 */
[----:B------:R4:W-:Y:S01]  /*1bb0*/  @!P2 LDGSTS.E.BYPASS.LTC128B.128 [R76+0x5080], [R10.64], !P4 ;  /* 0x050800000a4cafae */ /* 0x0009e2000e101d52 */
[----:B--2---:R-:W-:Y:S01]  /*1bc0*/  IMAD R12, R21, c[0x0][0x1e0], RZ ;  /* 0x00007800150c7a24 */ /* 0x004fe200078e02ff */
[----:B---3--:R-:W-:Y:S01]  /*1bd0*/  IADD3 R4, R17, 0x60, RZ ;  /* 0x0000006011047810 */ /* 0x008fe20007ffe0ff */
[----:B------:R-:W-:Y:S02]  /*1be0*/  IMAD R5, R21, c[0x0][0x208], RZ ;  /* 0x0000820015057a24 */ /* 0x000fe400078e02ff */
[C---:B------:R-:W-:Y:S01]  /*1bf0*/  IMAD R17, R9.reuse, c[0x0][0x1e4], R12 ;  /* 0x0000790009117a24 */ /* 0x040fe200078e020c */
[----:B------:R-:W-:Y:S01]  /*1c00*/  ISETP.GE.AND P0, PT, R4, UR4, PT ;  /* 0x0000000404007c0c */ /* 0x000fe2000bf06270 */
[----:B------:R-:W-:Y:S01]  /*1c10*/  IMAD R18, R9, c[0x0][0x20c], R5 ;  /* 0x0000830009127a24 */ /* 0x000fe200078e0205 */
[----:B------:R-:W-:Y:S01]  /*1c20*/  @!P2 SHF.R.S32.HI R4, RZ, 0x1f, R0 ;  /* 0x0000001fff04a819 */ /* 0x000fe20000011400 */
[----:B------:R-:W-:Y:S01]  /*1c30*/  ULDC.64 UR4, c[0x0][0x210] ;  /* 0x0000840000047ab9 */ /* 0x000fe20000000a00 */
[----:B------:R-:W-:Y:S01]  /*1c40*/  @!P2 SHF.R.S32.HI R5, RZ, 0x1f, R8 ;  /* 0x0000001fff05a819 */ /* 0x000fe20000011408 */
[----:B------:R-:W-:Y:S01]  /*1c50*/  UIMAD UR4, UR21, UR4, URZ ;  /* 0x00000004150472a4 */ /* 0x000fe2000f8e023f */
[----:B------:R-:W-:Y:S01]  /*1c60*/  @!P2 SHF.R.S32.HI R12, RZ, 0x1f, R27 ;  /* 0x0000001fff0ca819 */ /* 0x000fe2000001141b */
[----:B------:R-:W-:Y:S01]  /*1c70*/  UIADD3 UR21, UR10, UR22, URZ ;  /* 0x000000160a157290 */ /* 0x000fe2000fffe03f */
[----:B------:R-:W-:Y:S01]  /*1c80*/  @!P2 LEA.HI R4, R4, R0, RZ, 0x3 ;  /* 0x000000000404a211 */ /* 0x000fe200078f18ff */
[----:B------:R-:W-:Y:S01]  /*1c90*/  UIMAD UR24, UR24, UR5, UR4 ;  /* 0x00000005181872a4 */ /* 0x000fe2000f8e0204 */
[----:B-1----:R-:W-:Y:S01]  /*1ca0*/  @!P2 LEA.HI R14, R5, R8, RZ, 0x3 ;  /* 0x00000008050ea211 */ /* 0x002fe200078f18ff */
[----:B------:R-:W-:Y:S01]  /*1cb0*/  UISETP.LT.AND UP1, UPT, UR21, 0x30, UPT ;  /* 0x000000301500788c */ /* 0x000fe2000bf21270 */
[----:B------:R-:W-:Y:S01]  /*1cc0*/  @!P2 LEA.HI R5, R12, R27, RZ, 0x3 ;  /* 0x0000001b0c05a211 */ /* 0x000fe200078f18ff */
[----:B------:R-:W-:Y:S01]  /*1cd0*/  ULDC.64 UR4, c[0x0][0x218] ;  /* 0x0000860000047ab9 */ /* 0x000fe20000000a00 */
[----:B------:R-:W-:Y:S01]  /*1ce0*/  @!P2 LOP3.LUT R12, R4, 0xfffffff8, RZ, 0xc0, !PT ;  /* 0xfffffff8040ca812 */ /* 0x000fe200078ec0ff */
[----:B------:R-:W-:Y:S01]  /*1cf0*/  USEL UR27, UR21, 0x30, UP1 ;  /* 0x00000030151b7887 */ /* 0x000fe20008800000 */
[----:B------:R-:W-:Y:S01]  /*1d00*/  SHFL.IDX PT, R4, R20, 0x2, 0x181f ;  /* 0x00581f0014047f89 */ /* 0x000fe200000e0000 */
[----:B------:R-:W-:Y:S01]  /*1d10*/  @!P2 LOP3.LUT R9, R5, 0xfffffff8, RZ, 0xc0, !PT ;  /* 0xfffffff80509a812 */ /* 0x000fe200078ec0ff */
[----:B------:R-:W-:Y:S01]  /*1d20*/  UIMAD UR28, UR28, UR4, URZ ;  /* 0x000000041c1c72a4 */ /* 0x000fe2000f8e023f */
[----:B------:R-:W-:Y:S01]  /*1d30*/  @!P2 LOP3.LUT R14, R14, 0xfffffff8, RZ, 0xc0, !PT ;  /* 0xfffffff80e0ea812 */ /* 0x000fe200078ec0ff */
[----:B------:R-:W1:Y:S01]  /*1d40*/  SHFL.IDX PT, R5, R19, 0x2, 0x181f ;  /* 0x00581f0013057f89 */ /* 0x000e6200000e0000 */
[----:B------:R-:W-:Y:S01]  /*1d50*/  @!P2 IMAD.WIDE R12, R12, 0x2, R6 ;  /* 0x000000020c0ca825 */ /* 0x000fe200078e0206 */
[----:B----4-:R-:W-:Y:S01]  /*1d60*/  @!P1 SHF.R.S32.HI R10, RZ, 0x1f, R0 ;  /* 0x0000001fff0a9819 */ /* 0x010fe20000011400 */
[----:B------:R-:W-:-:S02]  /*1d70*/  UIMAD UR28, UR20, UR5, UR28 ;  /* 0x00000005141c72a4 */ /* 0x000fc4000f8e021c */
[----:B------:R-:W-:Y:S01]  /*1d80*/  @!P2 IMAD.WIDE R14, R14, 0x2, R6 ;  /* 0x000000020e0ea825 */ /* 0x000fe200078e0206 */
[----:B------:R-:W-:-:S03]  /*1d90*/  ULDC.64 UR4, c[0x0][0x208] ;  /* 0x0000820000047ab9 */ /* 0x000fc60000000a00 */
[----:B------:R-:W-:Y:S01]  /*1da0*/  @!P2 IMAD.WIDE R6, R9, 0x2, R6 ;  /* 0x000000020906a825 */ /* 0x000fe200078e0206 */
[----:B------:R1:W-:Y:S01]  /*1db0*/  @!P2 LDGSTS.E.BYPASS.LTC128B.128 [R76+0x9080], [R14.64], !P5 ;  /* 0x090800000e4cafae */ /* 0x0003e2000e901d52 */
[----:B------:R-:W-:-:S03]  /*1dc0*/  @!P1 SHF.R.S32.HI R9, RZ, 0x1f, R8 ;  /* 0x0000001fff099819 */ /* 0x000fc60000011408 */
[----:B------:R2:W-:Y:S01]  /*1dd0*/  @!P2 LDGSTS.E.BYPASS.LTC128B.128 [R76+0xd080], [R12.64], !P6 ;  /* 0x0d0800000c4cafae */ /* 0x0005e2000f101d52 */
[----:B------:R-:W-:Y:S02]  /*1de0*/  @!P1 LEA.HI R9, R9, R8, RZ, 0x3 ;  /* 0x0000000809099211 */ /* 0x000fe400078f18ff */
[----:B------:R-:W-:Y:S01]  /*1df0*/  ISETP.GE.AND P6, PT, R8, c[0x0][0x1d4], PT ;  /* 0x0000750008007a0c */ /* 0x000fe20003fc6270 */
[----:B------:R3:W-:Y:S01]  /*1e00*/  @!P2 LDGSTS.E.BYPASS.LTC128B.128 [R76+0x11080], [R6.64], !P3 ;  /* 0x11080000064cafae */ /* 0x0007e2000d901d52 */
[----:B------:R-:W-:-:S05]  /*1e10*/  @!P1 LOP3.LUT R9, R9, 0xfffffff8, RZ, 0xc0, !PT ;  /* 0xfffffff809099812 */ /* 0x000fca00078ec0ff */
[----:B-1----:R-:W-:Y:S01]  /*1e20*/  @!P1 IMAD.WIDE R14, R9, 0x2, R4 ;  /* 0x00000002090e9825 */ /* 0x002fe200078e0204 */
[----:B------:R-:W-:Y:S02]  /*1e30*/  @!P0 SHF.R.S32.HI R9, RZ, 0x1f, R8 ;  /* 0x0000001fff098819 */ /* 0x000fe40000011408 */
[----:B--2---:R-:W-:Y:S02]  /*1e40*/  @!P1 LEA.HI R12, R10, R0, RZ, 0x3 ;  /* 0x000000000a0c9211 */ /* 0x004fe400078f18ff */
[----:B------:R-:W-:Y:S02]  /*1e50*/  @!P1 LEA R10, P2, R2, R4, 0x1 ;  /* 0x00000004020a9211 */ /* 0x000fe400078408ff */
[----:B---3--:R-:W-:Y:S01]  /*1e60*/  @!P1 SHF.R.S32.HI R7, RZ, 0x1f, R27 ;  /* 0x0000001fff079819 */ /* 0x008fe2000001141b */
[----:B------:R-:W-:Y:S01]  /*1e70*/  SHFL.IDX PT, R6, R20, 0x3, 0x181f ;  /* 0x00781f0014067f89 */ /* 0x000fe200000e0000 */
[----:B------:R-:W-:Y:S02]  /*1e80*/  @!P1 LOP3.LUT R12, R12, 0xfffffff8, RZ, 0xc0, !PT ;  /* 0xfffffff80c0c9812 */ /* 0x000fe400078ec0ff */
[----:B------:R-:W-:-:S02]  /*1e90*/  @!P1 LEA.HI R11, R7, R27, RZ, 0x3 ;  /* 0x0000001b070b9211 */ /* 0x000fc400078f18ff */
[----:B------:R-:W1:Y:S01]  /*1ea0*/  SHFL.IDX PT, R7, R19, 0x3, 0x181f ;  /* 0x00781f0013077f89 */ /* 0x000e6200000e0000 */
[----:B------:R-:W-:Y:S01]  /*1eb0*/  @!P1 IMAD.WIDE R12, R12, 0x2, R4 ;  /* 0x000000020c0c9825 */ /* 0x000fe200078e0204 */
[----:B------:R-:W-:Y:S02]  /*1ec0*/  @!P1 LOP3.LUT R16, R11, 0xfffffff8, RZ, 0xc0, !PT ;  /* 0xfffffff80b109812 */ /* 0x000fe400078ec0ff */
[----:B------:R-:W-:Y:S02]  /*1ed0*/  @!P1 LEA.HI.X R11, R2, R5, R3, 0x1, P2 ;  /* 0x00000005020b9211 */ /* 0x000fe400010f0c03 */
[----:B------:R-:W-:Y:S01]  /*1ee0*/  ISETP.GE.AND P2, PT, R0, c[0x0][0x198], PT ;  /* 0x0000660000007a0c */ /* 0x000fe20003f46270 */
[----:B------:R-:W-:Y:S01]  /*1ef0*/  @!P1 IMAD.WIDE R4, R16, 0x2, R4 ;  /* 0x0000000210049825 */ /* 0x000fe200078e0204 */
[----:B------:R-:W-:Y:S01]  /*1f00*/  @!P0 LEA.HI R9, R9, R8, RZ, 0x3 ;  /* 0x0000000809098211 */ /* 0x000fe200078f18ff */
[----:B------:R2:W-:Y:S04]  /*1f10*/  @!P1 LDGSTS.E.BYPASS.LTC128B.128 [R76+0x6080], [R10.64], !P4 ;  /* 0x060800000a4c9fae */ /* 0x0005e8000e101d52 */
[----:B------:R3:W-:Y:S01]  /*1f20*/  @!P1 LDGSTS.E.BYPASS.LTC128B.128 [R76+0xa080], [R14.64], !P5 ;  /* 0x0a0800000e4c9fae */ /* 0x0007e2000e901d52 */
[----:B------:R-:W-:-:S05]  /*1f30*/  ISETP.GE.AND P5, PT, R2, c[0x0][0x1d4], PT ;  /* 0x0000750002007a0c */ /* 0x000fca0003fa6270 */
[----:B------:R4:W-:Y:S04]  /*1f40*/  @!P1 LDGSTS.E.BYPASS.LTC128B.128 [R76+0xe080], [R12.64], !P2 ;  /* 0x0e0800000c4c9fae */ /* 0x0009e8000d101d52 */
[----:B------:R5:W-:Y:S04]  /*1f50*/  @!P1 LDGSTS.E.BYPASS.LTC128B.128 [R76+0x12080], [R4.64], !P3 ;  /* 0x12080000044c9fae */ /* 0x000be8000d901d52 */
[----:B------:R-:W-:Y:S02]  /*1f60*/  @P5 LOP3.LUT R85, R85, 0x1, RZ, 0xfc, !PT ;  /* 0x0000000155555812 */ /* 0x000fe400078efcff */
[----:B------:R-:W-:-:S03]  /*1f70*/  ISETP.GE.AND P5, PT, R0, c[0x0][0x1d4], PT ;  /* 0x0000750000007a0c */ /* 0x000fc60003fa6270 */
[----:B------:R-:W-:Y:S01]  /*1f80*/  STL [R1+0x28], R85 ;  /* 0x0000285501007387 */ /* 0x000fe20000100800 */
[----:B--2---:R-:W-:-:S05]  /*1f90*/  @!P0 LOP3.LUT R10, R9, 0xfffffff8, RZ, 0xc0, !PT ;  /* 0xfffffff8090a8812 */ /* 0x004fca00078ec0ff */
[----:B-1----:R-:W-:Y:S01]  /*1fa0*/  @!P0 IMAD.WIDE R10, R10, 0x2, R6 ;  /* 0x000000020a0a8825 */ /* 0x002fe200078e0206 */
[----:B----4-:R-:W1:Y:S01]  /*1fb0*/  S2R R12, SR_CTAID.Y ;  /* 0x00000000000c7919 */ /* 0x010e620000002600 */
[----:B-----5:R-:W-:-:S04]  /*1fc0*/  @!P0 LEA R4, P1, R2, R6, 0x1 ;  /* 0x0000000602048211 */ /* 0x020fc800078208ff */
[----:B------:R-:W-:Y:S02]  /*1fd0*/  @!P0 LEA.HI.X R5, R2, R7, R3, 0x1, P1 ;  /* 0x0000000702058211 */ /* 0x000fe400008f0c03 */
[----:B------:R-:W-:Y:S02]  /*1fe0*/  @!P0 SHF.R.S32.HI R2, RZ, 0x1f, R0 ;  /* 0x0000001fff028819 */ /* 0x000fe40000011400 */
[----:B------:R-:W-:Y:S01]  /*1ff0*/  ISETP.GE.AND P1, PT, R8, c[0x0][0x198], PT ;  /* 0x0000660008007a0c */ /* 0x000fe20003f26270 */
[----:B------:R2:W-:Y:S01]  /*2000*/  @!P0 LDGSTS.E.BYPASS.LTC128B.128 [R76+0x7080], [R4.64], !P4 ;  /* 0x07080000044c8fae */ /* 0x0005e2000e101d52 */
[----:B------:R-:W-:Y:S01]  /*2010*/  @!P0 LEA.HI R2, R2, R0, RZ, 0x3 ;  /* 0x0000000002028211 */ /* 0x000fe200078f18ff */
[----:B------:R-:W-:Y:S01]  /*2020*/  IMAD.U32 R8, RZ, RZ, UR20 ;  /* 0x00000014ff087e24 */ /* 0x000fe2000f8e00ff */
[----:B------:R-:W-:Y:S01]  /*2030*/  IADD3 R0, -R77, UR27, RZ ;  /* 0x0000001b4d007c10 */ /* 0x000fe2000fffe1ff */
[----:B------:R-:W-:Y:S01]  /*2040*/  UIADD3 UR27, UR17, -0x1, URZ ;  /* 0xffffffff111b7890 */ /* 0x000fe2000fffe03f */
[----:B------:R-:W-:-:S02]  /*2050*/  @!P0 LOP3.LUT R2, R2, 0xfffffff8, RZ, 0xc0, !PT ;  /* 0xfffffff802028812 */ /* 0x000fc400078ec0ff */
[----:B------:R-:W-:Y:S01]  /*2060*/  ISETP.GE.AND P4, PT, R27, c[0x0][0x1d4], PT ;  /* 0x000075001b007a0c */ /* 0x000fe20003f86270 */
[----:B------:R-:W-:Y:S02]  /*2070*/  USHF.R.S32.HI UR20, URZ, 0x1f, UR27 ;  /* 0x0000001f3f147899 */ /* 0x000fe4000801141b */
[----:B------:R-:W-:Y:S01]  /*2080*/  @!P0 IMAD.WIDE R2, R2, 0x2, R6 ;  /* 0x0000000202028825 */ /* 0x000fe200078e0206 */
[----:B------:R-:W-:Y:S01]  /*2090*/  UIMAD.WIDE.U32 UR32, UR27, UR4, URZ ;  /* 0x000000041b2072a5 */ /* 0x000fe2000f8e003f */
[----:B------:R4:W-:Y:S01]  /*20a0*/  @!P0 LDGSTS.E.BYPASS.LTC128B.128 [R76+0xb080], [R10.64], !P1 ;  /* 0x0b0800000a4c8fae */ /* 0x0009e2000c901d52 */
[C---:B------:R-:W-:Y:S01]  /*20b0*/  ISETP.GE.AND P1, PT, R0.reuse, 0x21, PT ;  /* 0x000000210000780c */ /* 0x040fe20003f26270 */
[----:B------:R-:W-:Y:S02]  /*20c0*/  UIMAD UR4, UR20, UR4, URZ ;  /* 0x00000004140472a4 */ /* 0x000fe4000f8e023f */
[----:B------:R5:W-:Y:S01]  /*20d0*/  @!P0 LDGSTS.E.BYPASS.LTC128B.128 [R76+0xf080], [R2.64], !P2 ;  /* 0x0f080000024c8fae */ /* 0x000be2000d101d52 */
[----:B------:R-:W-:Y:S01]  /*20e0*/  ISETP.GE.AND P2, PT, R0, 0x1, PT ;  /* 0x000000010000780c */ /* 0x000fe20003f46270 */
[----:B------:R-:W-:Y:S01]  /*20f0*/  UIMAD UR4, UR27, UR5, UR4 ;  /* 0x000000051b0472a4 */ /* 0x000fe2000f8e0204 */
[----:B------:R-:W-:Y:S01]  /*2100*/  @!P0 SHF.R.S32.HI R0, RZ, 0x1f, R27 ;  /* 0x0000001fff008819 */ /* 0x000fe2000001141b */
[----:B------:R-:W-:-:S02]  /*2110*/  UISETP.GT.AND UP0, UPT, UR27, UR8, UPT ;  /* 0x000000081b00728c */ /* 0x000fc4000bf04270 */
[----:B------:R-:W-:Y:S01]  /*2120*/  UMOV UR5, 0x5 ;  /* 0x0000000500057882 */ /* 0x000fe20000000000 */
[----:B------:R-:W-:Y:S01]  /*2130*/  @!P0 LEA.HI R0, R0, R27, RZ, 0x3 ;  /* 0x0000001b00008211 */ /* 0x000fe200078f18ff */
[----:B------:R-:W-:Y:S01]  /*2140*/  UIADD3 UR4, UR33, UR4, URZ ;  /* 0x0000000421047290 */ /* 0x000fe2000fffe03f */
[----:B--2---:R-:W-:Y:S02]  /*2150*/  IMAD.IADD R5, R23, 0x1, R17 ;  /* 0x0000000117057824 */ /* 0x004fe400078e0211 */
[----:B------:R-:W-:Y:S01]  /*2160*/  @!P0 LOP3.LUT R0, R0, 0xfffffff8, RZ, 0xc0, !PT ;  /* 0xfffffff800008812 */ /* 0x000fe200078ec0ff */
[----:B------:R-:W-:Y:S01]  /*2170*/  IMAD.MOV.U32 R4, RZ, RZ, R22 ;  /* 0x000000ffff047224 */ /* 0x000fe200078e0016 */
[----:B------:R-:W-:-:S03]  /*2180*/  UIMAD UR4, UR4, 0x30, URZ ;  /* 0x00000030040478a4 */ /* 0x000fc6000f8e023f */
[----:B-1----:R-:W-:-:S04]  /*2190*/  IMAD.WIDE.U32 R4, R12, c[0x0][0x1e8], R4 ;  /* 0x00007a000c047a25 */ /* 0x002fc800078e0004 */
[----:B------:R-:W-:Y:S01]  /*21a0*/  @!P0 IMAD.WIDE R6, R0, 0x2, R6 ;  /* 0x0000000200068825 */ /* 0x000fe200078e0206 */
[----:B------:R-:W-:Y:S02]  /*21b0*/  IADD3 R5, R5, UR25, RZ ;  /* 0x0000001905057c10 */ /* 0x000fe4000fffe0ff */
[----:B----4-:R-:W-:Y:S02]  /*21c0*/  LEA.HI R10, R75, R81, RZ, 0x4 ;  /* 0x000000514b0a7211 */ /* 0x010fe400078f20ff */
[----:B------:R1:W-:Y:S01]  /*21d0*/  @!P0 LDGSTS.E.BYPASS.LTC128B.128 [R76+0x13080], [R6.64], !P3 ;  /* 0x13080000064c8fae */ /* 0x0003e2000d901d52 */
[----:B-----5:R-:W-:Y:S01]  /*21e0*/  IMAD.IADD R3, R25, 0x1, R18 ;  /* 0x0000000119037824 */ /* 0x020fe200078e0212 */
[----:B------:R-:W-:Y:S01]  /*21f0*/  LOP3.LUT P3, RZ, R85, 0x1, RZ, 0xc0, !PT ;  /* 0x0000000155ff7812 */ /* 0x000fe2000786c0ff */
[----:B------:R-:W-:Y:S01]  /*2200*/  IMAD.MOV.U32 R2, RZ, RZ, R24 ;  /* 0x000000ffff027224 */ /* 0x000fe200078e0018 */
[----:B------:R-:W0:Y:S01]  /*2210*/  LDGDEPBAR ;  /* 0x00000000000079af */ /* 0x000e220000000000 */
[----:B------:R-:W-:-:S04]  /*2220*/  IMAD.WIDE.U32 R82, R8, c[0x0][0x1f0], R4 ;  /* 0x00007c0008527a25 */ /* 0x000fc800078e0004 */
[----:B------:R-:W-:Y:S01]  /*2230*/  IMAD.WIDE.U32 R2, R12, c[0x0][0x210], R2 ;  /* 0x000084000c027a25 */ /* 0x000fe200078e0002 */
[----:B------:R-:W-:Y:S01]  /*2240*/  IADD3 R79, R83, UR26, RZ ;  /* 0x0000001a534f7c10 */ /* 0x000fe2000fffe0ff */
[----:B------:R-:W-:Y:S02]  /*2250*/  STL.64 [R1+0x38], R82 ;  /* 0x0000385201007387 */ /* 0x000fe40000100a00 */
[----:B------:R-:W-:Y:S01]  /*2260*/  IMAD.U32 R4, RZ, RZ, UR30 ;  /* 0x0000001eff047e24 */ /* 0x000fe2000f8e00ff */
[----:B------:R-:W-:Y:S01]  /*2270*/  IADD3 R3, R3, UR24, RZ ;  /* 0x0000001803037c10 */ /* 0x000fe2000fffe0ff */
[----:B------:R-:W-:Y:S01]  /*2280*/  UIADD3 UR24, UR31, UR23, URZ ;  /* 0x000000171f187290 */ /* 0x000fe2000fffe03f */
[----:B------:R-:W-:Y:S02]  /*2290*/  IMAD.MOV.U32 R78, RZ, RZ, R82 ;  /* 0x000000ffff4e7224 */ /* 0x000fe400078e0052 */
[----:B------:R-:W-:Y:S01]  /*22a0*/  IMAD.U32 R5, RZ, RZ, UR31 ;  /* 0x0000001fff057e24 */ /* 0x000fe2000f8e00ff */
[----:B------:R-:W-:Y:S01]  /*22b0*/  UIMAD UR23, UR24, UR27, URZ ;  /* 0x0000001b181772a4 */ /* 0x000fe2000f8e023f */
[----:B------:R-:W-:Y:S01]  /*22c0*/  IMAD.WIDE.U32 R4, R4, UR27, R78 ;  /* 0x0000001b04047c25 */ /* 0x000fe2000f8e004e */
[----:B------:R-:W-:Y:S02]  /*22d0*/  STL.64 [R1+0x30], R78 ;  /* 0x0000304e01007387 */ /* 0x000fe40000100a00 */
[----:B------:R-:W-:Y:S01]  /*22e0*/  UIMAD UR23, UR20, UR30, UR23 ;  /* 0x0000001e141772a4 */ /* 0x000fe2000f8e0217 */
[----:B------:R-:W-:Y:S01]  /*22f0*/  IMAD.WIDE.U32 R30, R8, c[0x0][0x218], R2 ;  /* 0x00008600081e7a25 */ /* 0x000fe200078e0002 */
[----:B------:R-:W-:Y:S01]  /*2300*/  USHF.L.U32 UR20, UR6, 0x5, URZ ;  /* 0x0000000506147899 */ /* 0x000fe2000800063f */
[C---:B------:R-:W-:Y:S01]  /*2310*/  @P2 LEA R2, P0, R4.reuse, c[0x0][0x1c8], 0x1 ;  /* 0x0000720004022a11 */ /* 0x040fe200078008ff */
[----:B------:R-:W-:Y:S01]  /*2320*/  USHF.L.U64.HI UR6, UR6, UR5, UR7 ;  /* 0x0000000506067299 */ /* 0x000fe20008010207 */
[----:B-1----:R-:W-:Y:S01]  /*2330*/  IMAD.U32 R6, RZ, RZ, UR32 ;  /* 0x00000020ff067e24 */ /* 0x002fe2000f8e00ff */
[----:B------:R-:W-:Y:S01]  /*2340*/  IADD3 R0, R5, UR23, RZ ;  /* 0x0000001705007c10 */ /* 0x000fe2000fffe0ff */
[----:B------:R-:W-:Y:S01]  /*2350*/  IMAD.MOV.U32 R28, RZ, RZ, R30 ;  /* 0x000000ffff1c7224 */ /* 0x000fe200078e001e */
[----:B------:R-:W-:Y:S01]  /*2360*/  IADD3 R29, R31, UR28, RZ ;  /* 0x0000001c1f1d7c10 */ /* 0x000fe2000fffe0ff */
[----:B------:R-:W-:Y:S01]  /*2370*/  IMAD.U32 R7, RZ, RZ, UR33 ;  /* 0x00000021ff077e24 */ /* 0x000fe2000f8e00ff */
[C---:B------:R-:W-:Y:S01]  /*2380*/  @P2 LEA.HI.X R3, R4.reuse, c[0x0][0x1cc], R0, 0x1, P0 ;  /* 0x0000730004032a11 */ /* 0x040fe200000f0c00 */
[----:B------:R-:W-:Y:S01]  /*2390*/  STL.64 [R1+0x48], R30 ;  /* 0x0000481e01007387 */ /* 0x000fe20000100a00 */
[----:B------:R-:W-:Y:S01]  /*23a0*/  @P1 IADD3 R4, P0, R4, UR20, RZ ;  /* 0x0000001404041c10 */ /* 0x000fe2000ff1e0ff */
[----:B------:R-:W-:-:S02]  /*23b0*/  IMAD.WIDE.U32 R6, R6, 0x30, R28 ;  /* 0x0000003006067825 */ /* 0x000fc400078e001c */
[----:B------:R1:W-:Y:S01]  /*23c0*/  @P2 LDGSTS.E.BYPASS.LTC128B.128 [R76+0x14080], [R2.64], !P3 ;  /* 0x14080000024c2fae */ /* 0x0003e2000d901d52 */
[----:B------:R-:W-:Y:S02]  /*23d0*/  @P1 IADD3.X R0, R0, UR6, RZ, P0, !PT ;  /* 0x0000000600001c10 */ /* 0x000fe400087fe4ff */
[C---:B------:R-:W-:Y:S01]  /*23e0*/  @P1 LEA R8, P0, R4.reuse, c[0x0][0x1c8], 0x1 ;  /* 0x0000720004081a11 */ /* 0x040fe200078008ff */
[----:B------:R1:W-:Y:S01]  /*23f0*/  @P2 LDGSTS.E.BYPASS.LTC128B.128 [R76+0x15880], [R2.64+0x80], !P6 ;  /* 0x15880080024c2fae */ /* 0x0003e2000f101d52 */
[----:B------:R-:W-:Y:S02]  /*2400*/  ISETP.GT.AND P3, PT, R81, 0x7f, PT ;  /* 0x0000007f5100780c */ /* 0x000fe40003f64270 */
[----:B------:R-:W-:Y:S01]  /*2410*/  @P1 LEA.HI.X R9, R4, c[0x0][0x1cc], R0, 0x1, P0 ;  /* 0x0000730004091a11 */ /* 0x000fe200000f0c00 */
[----:B------:R1:W-:Y:S01]  /*2420*/  @P2 LDGSTS.E.BYPASS.LTC128B.128 [R76+0x17080], [R2.64+0x100], !P5 ;  /* 0x17080100024c2fae */ /* 0x0003e2000e901d52 */
[----:B------:R-:W-:Y:S02]  /*2430*/  IADD3 R0, R7, UR4, RZ ;  /* 0x0000000407007c10 */ /* 0x000fe4000fffe0ff */
[----:B------:R-:W-:Y:S01]  /*2440*/  LEA R12, P0, R6, c[0x0][0x1f8], 0x1 ;  /* 0x00007e00060c7a11 */ /* 0x000fe200078008ff */
[----:B------:R1:W-:Y:S01]  /*2450*/  @P2 LDGSTS.E.BYPASS.LTC128B.128 [R76+0x18880], [R2.64+0x180], !P4 ;  /* 0x18880180024c2fae */ /* 0x0003e2000e101d52 */
[----:B------:R-:W-:-:S02]  /*2460*/  LOP3.LUT P2, RZ, R85, 0x1, RZ, 0xc0, !PT ;  /* 0x0000000155ff7812 */ /* 0x000fc4000784c0ff */
[----:B------:R-:W-:Y:S01]  /*2470*/  LEA.HI.X R13, R6, c[0x0][0x1fc], R0, 0x1, P0 ;  /* 0x00007f00060d7a11 */ /* 0x000fe200000f0c00 */
[----:B------:R-:W-:Y:S01]  /*2480*/  IMAD.SHL.U32 R6, R77, 0x8, RZ ;  /* 0x000000084d067824 */ /* 0x000fe200078e00ff */
[----:B------:R-:W-:Y:S01]  /*2490*/  STL.64 [R1+0x40], R28 ;  /* 0x0000401c01007387 */ /* 0x000fe20000100a00 */
[----:B------:R-:W-:Y:S01]  /*24a0*/  @!P3 IMAD.MOV.U32 R7, RZ, RZ, c[0x0][0x208] ;  /* 0x00008200ff07b624 */ /* 0x000fe200078e00ff */
[----:B------:R-:W-:Y:S01]  /*24b0*/  P2R R16, PR, RZ, 0x8 ;  /* 0x00000008ff107803 */ /* 0x000fe20000000000 */
[----:B------:R-:W-:-:S03]  /*24c0*/  @!P3 IMAD.MOV.U32 R11, RZ, RZ, c[0x0][0x20c] ;  /* 0x00008300ff0bb624 */ /* 0x000fc600078e00ff */
[----:B---3--:R-:W-:-:S03]  /*24d0*/  @!P3 LEA R14, P0, R7, R12, 0x6 ;  /* 0x0000000c070eb211 */ /* 0x008fc600078030ff */
[----:B------:R2:W-:Y:S01]  /*24e0*/  @P1 LDGSTS.E.BYPASS.LTC128B.128 [R76+0x15080], [R8.64], !P2 ;  /* 0x15080000084c1fae */ /* 0x0005e2000d101d52 */
[----:B------:R-:W-:Y:S02]  /*24f0*/  @!P3 LEA.HI.X R15, R7, R13, R11, 0x6, P0 ;  /* 0x0000000d070fb211 */ /* 0x000fe400000f340b */
[----:B------:R-:W-:Y:S01]  /*2500*/  LOP3.LUT P0, RZ, R26, 0x2, RZ, 0xc0, !PT ;  /* 0x000000021aff7812 */ /* 0x000fe2000780c0ff */
[----:B------:R2:W-:Y:S01]  /*2510*/  @P1 LDGSTS.E.BYPASS.LTC128B.128 [R76+0x16880], [R8.64+0x80], !P6 ;  /* 0x16880080084c1fae */ /* 0x0005e2000f101d52 */
[----:B------:R-:W-:-:S03]  /*2520*/  SEL R7, RZ, 0x1, P2 ;  /* 0x00000001ff077807 */ /* 0x000fc60001000000 */
[----:B------:R2:W-:Y:S04]  /*2530*/  @P1 LDGSTS.E.BYPASS.LTC128B.128 [R76+0x18080], [R8.64+0x100], !P5 ;  /* 0x18080100084c1fae */ /* 0x0005e8000e901d52 */
[----:B------:R2:W-:Y:S01]  /*2540*/  @P1 LDGSTS.E.BYPASS.LTC128B.128 [R76+0x19880], [R8.64+0x180], !P4 ;  /* 0x19880180084c1fae */ /* 0x0005e2000e101d52 */
[C---:B-1----:R-:W-:Y:S02]  /*2550*/  LOP3.LUT R2, R10.reuse, 0xfffffff0, RZ, 0xc0, !PT ;  /* 0xfffffff00a027812 */ /* 0x042fe400078ec0ff */
        /* <DEDUP_REMOVED lines=46> */
[----:B------:R-:W-:-:S02]  /*2840*/  IADD3 R5, R72, UR10, -R77 ;  /* 0x0000000a48057c10 */ /* 0x000fc4000fffe84d */
        /* <DEDUP_REMOVED lines=36> */
[----:B--2---:R-:W1:Y:S04]  /*2a90*/  LDSM.16.M88.4 R8, [R135+0x14080] ;  /* 0x014080008708783b */ /* 0x004e680000000200 */
[----:B------:R-:W2:Y:S04]  /*2aa0*/  LDSM.16.M88.4 R20, [R135+0x14880] ;  /* 0x014880008714783b */ /* 0x000ea80000000200 */
[----:B------:R-:W3:Y:S04]  /*2ab0*/  LDSM.16.M88.4 R28, [R135+0x15080] ;  /* 0x01508000871c783b */ /* 0x000ee80000000200 */
[----:B------:R-:W4:Y:S04]  /*2ac0*/  LDSM.16.M88.4 R44, [R242] ;  /* 0x00000000f22c783b */ /* 0x000f280000000200 */
[----:B------:R-:W5:Y:S04]  /*2ad0*/  LDSM.16.M88.4 R48, [R242+0x800] ;  /* 0x00080000f230783b */ /* 0x000f680000000200 */
        /* <DEDUP_REMOVED lines=18> */
[----:B---3--:R-:W-:Y:S08]  /*2c00*/  HMMA.16816.F32.BF16 R40, R160, R28, RZ ;  /* 0x0000001ca028723c */ /* 0x008ff000000418ff */
[----:B----4-:R-:W-:Y:S04]  /*2c10*/  HMMA.16816.F32.BF16 R20, R164, R46, R24 ;  /* 0x0000002ea414723c */ /* 0x010fe80000041818 */
[----:B------:R1:W-:Y:S01]  /*2c20*/  LDGSTS.E.BYPASS.LTC128B.128 [R76+0x8880], [R12.64+0x180], !P3 ;  /* 0x088801800c4c7fae */ /* 0x0003e2000d901d52 */
[----:B------:R-:W-:-:S03]  /*2c30*/  ISETP.NE.AND P3, PT, R16, RZ, PT ;  /* 0x000000ff1000720c */ /* 0x000fc60003f65270 */
[C---:B------:R-:W-:Y:S08]  /*2c40*/  HMMA.16816.F32.BF16 R16, R160.reuse, R8, RZ ;  /* 0x00000008a010723c */ /* 0x040ff000000418ff */
[----:B------:R-:W-:Y:S02]  /*2c50*/  HMMA.16816.F32.BF16 R8, R160, R30, RZ ;  /* 0x0000001ea008723c */ /* 0x000fe400000418ff */
[----:B------:R-:W-:-:S02]  /*2c60*/  @!P3 ISETP.LT.OR P6, PT, R5, 0x21, !P6 ;  /* 0x000000210500b80c */ /* 0x000fc400077c1670 */
[C---:B------:R-:W-:Y:S02]  /*2c70*/  @!P3 ISETP.LT.OR P2, PT, R5.reuse, 0x21, !P2 ;  /* 0x000000210500b80c */ /* 0x040fe40005741670 */
[C---:B------:R-:W-:Y:S02]  /*2c80*/  @!P3 ISETP.LT.OR P1, PT, R5.reuse, 0x21, !P1 ;  /* 0x000000210500b80c */ /* 0x040fe40004f21670 */
[----:B------:R-:W-:Y:S01]  /*2c90*/  @!P3 ISETP.LT.OR P0, PT, R5, 0x21, !P0 ;  /* 0x000000210500b80c */ /* 0x000fe20004701670 */
[----:B-----5:R-:W-:Y:S01]  /*2ca0*/  HMMA.16816.F32.BF16 R24, R164, R48, R32 ;  /* 0x00000030a418723c */ /* 0x020fe20000041820 */
        /* <DEDUP_REMOVED lines=185> */
.L_x_240:
        /* <DEDUP_REMOVED lines=9> */
[----:B------:R-:W-:Y:S01]  /*38d0*/  ULDC UR7, c[0x0][0x324] ;  /* 0x0000c90000077ab9 */ /* 0x000fe20000000800 */
[----:B------:R-:W-:Y:S01]  /*38e0*/  LOP3.LUT R8, R7, 0xffffff8, RZ, 0xc0, !PT ;  /* 0x0ffffff807087812 */ /* 0x000fe200078ec0ff */
[----:B------:R-:W-:Y:S01]  /*38f0*/  FMUL.FTZ R7, R48, c[0x0][0x320] ;  /* 0x0000c80030077a20 */ /* 0x000fe20000410000 */
[----:B------:R-:W-:Y:S01]  /*3900*/  SHF.R.S32.HI R10, RZ, 0x1f, R2 ;  /* 0x0000001fff0a7819 */ /* 0x000fe20000011402 */
[----:B------:R-:W-:Y:S01]  /*3910*/  ULOP3.LUT UR7, URZ, UR7, URZ, 0x33, !UPT ;  /* 0x000000073f077292 */ /* 0x000fe2000f8e333f */
[----:B------:R-:W-:Y:S01]  /*3920*/  PLOP3.LUT P1, PT, PT, PT, UP0, 0x80, 0x0 ;  /* 0x000000000000781c */ /* 0x000fe20003f2f008 */
[----:B------:R-:W-:Y:S01]  /*3930*/  IMAD.IADD R9, R73, 0x1, -R8 ;  /* 0x0000000149097824 */ /* 0x000fe200078e0a08 */
[----:B------:R4:W2:Y:S01]  /*3940*/  MUFU.TANH R22, R7 ;  /* 0x0000000700167308 */ /* 0x0008a20000002400 */
[----:B------:R-:W-:Y:S01]  /*3950*/  PLOP3.LUT P0, PT, PT, PT, UP0, 0x80, 0x0 ;  /* 0x000000000000781c */ /* 0x000fe20003f0f008 */
[----:B------:R-:W-:Y:S01]  /*3960*/  UISETP.GE.AND UP0, UPT, UR9, 0x1, UPT ;  /* 0x000000010900788c */ /* 0x000fe2000bf06270 */
        /* <DEDUP_REMOVED lines=30> */
[----:B------:R-:W-:Y:S01]  /*3b50*/  IADD3 R9, -R11, UR10, R72 ;  /* 0x0000000a0b097c10 */ /* 0x000fe2000fffe148 */
[----:B------:R1:W-:Y:S01]  /*3b60*/  STL [R1+0x7c], R11 ;  /* 0x00007c0b01007387 */ /* 0x0003e20000100800 */
[----:B------:R-:W-:-:S04]  /*3b70*/  IADD3 R2, R2, -UR12, RZ ;  /* 0x8000000c02027c10 */ /* 0x000fc8000fffe0ff */
        /* <DEDUP_REMOVED lines=9> */
[----:B--23--:R-:W-:Y:S01]  /*3c10*/  IMAD.U32 R12, RZ, RZ, UR12 ;  /* 0x0000000cff0c7e24 */ /* 0x00cfe2000f8e00ff */
[----:B------:R-:W-:Y:S04]  /*3c20*/  BSSY B0, `(.L_x_242) ;  /* 0x0000011000007945 */ /* 0x000fe80003800000 */
[----:B------:R-:W-:-:S04]  /*3c30*/  IADD3 R6, -R12, UR10, R6 ;  /* 0x0000000a0c067c10 */ /* 0x000fc8000fffe106 */
[----:B------:R-:W-:-:S13]  /*3c40*/  ISETP.GT.AND P0, PT, R6, -0x1, PT ;  /* 0xffffffff0600780c */ /* 0x000fda0003f04270 */
[----:B------:R-:W-:Y:S05]  /*3c50*/  @P0 BRA `(.L_x_243) ;  /* 0x0000008000000947 */ /* 0x000fea0003800000 */
[----:B------:R-:W-:Y:S01]  /*3c60*/  UISETP.NE.AND UP0, UPT, UR9, 0x1, UPT ;  /* 0x000000010900788c */ /* 0x000fe2000bf05270 */
[----:B------:R-:W-:-:S05]  /*3c70*/  LOP3.LUT R6, RZ, R6, RZ, 0x33, !PT ;  /* 0x00000006ff067212 */ /* 0x000fca00078e33ff */
[----:B------:R-:W-:Y:S02]  /*3c80*/  PLOP3.LUT P1, PT, PT, PT, UP0, 0x80, 0x0 ;  /* 0x000000000000781c */ /* 0x000fe40003f2f008 */
[----:B------:R-:W-:-:S11]  /*3c90*/  PLOP3.LUT P0, PT, PT, PT, UP0, 0x80, 0x0 ;  /* 0x000000000000781c */ /* 0x000fd60003f0f008 */
[----:B------:R-:W-:-:S05]  /*3ca0*/  @P1 IMAD.HI.U32 R12, R6, c[0x0][0x330], RZ ;  /* 0x0000cc00060c1a27 */ /* 0x000fca00078e00ff */
[----:B------:R-:W-:-:S04]  /*3cb0*/  @P0 SHF.R.U32.HI R6, RZ, c[0x0][0x334], R12 ;  /* 0x0000cd00ff060a19 */ /* 0x000fc8000001160c */
[----:B------:R-:W-:Y:S01]  /*3cc0*/  LOP3.LUT R6, RZ, R6, RZ, 0x33, !PT ;  /* 0x00000006ff067212 */ /* 0x000fe200078e33ff */
[----:B------:R-:W-:Y:S05]  /*3cd0*/  BRA `(.L_x_244) ;  /* 0x0000005000007947 */ /* 0x000fea0003800000 */
.L_x_243:
[----:B------:R-:W-:-:S06]  /*3ce0*/  UISETP.NE.AND UP0, UPT, UR9, 0x1, UPT ;  /* 0x000000010900788c */ /* 0x000fcc000bf05270 */
[----:B------:R-:W-:Y:S02]  /*3cf0*/  PLOP3.LUT P1, PT, PT, PT, UP0, 0x80, 0x0 ;  /* 0x000000000000781c */ /* 0x000fe40003f2f008 */
[----:B------:R-:W-:-:S11]  /*3d00*/  PLOP3.LUT P0, PT, PT, PT, UP0, 0x80, 0x0 ;  /* 0x000000000000781c */ /* 0x000fd60003f0f008 */
[----:B------:R-:W-:-:S05]  /*3d10*/  @P1 IMAD.HI.U32 R12, R6, c[0x0][0x330], RZ ;  /* 0x0000cc00060c1a27 */ /* 0x000fca00078e00ff */
[----:B------:R-:W-:Y:S02]  /*3d20*/  @P0 SHF.R.U32.HI R6, RZ, c[0x0][0x334], R12 ;  /* 0x0000cd00ff060a19 */ /* 0x000fe4000001160c */
.L_x_244:
[----:B------:R-:W-:Y:S05]  /*3d30*/  BSYNC B0 ;  /* 0x0000000000007941 */ /* 0x000fea0003800000 */
.L_x_242:
[----:B------:R-:W-:-:S05]  /*3d40*/  IMAD R6, R6, c[0x0][0x32c], R11 ;  /* 0x0000cb0006067a24 */ /* 0x000fca00078e020b */
[----:B------:R-:W-:Y:S02]  /*3d50*/  IADD3 R12, R6, c[0x0][0x32c], RZ ;  /* 0x0000cb00060c7a10 */ /* 0x000fe40007ffe0ff */
[----:B------:R-:W-:Y:S02]  /*3d60*/  IMNMX R2, R2, R6, !PT ;  /* 0x0000000602027217 */ /* 0x000fe40007800200 */
[----:B------:R-:W-:Y:S02]  /*3d70*/  IMNMX R5, R5, R12, PT ;  /* 0x0000000c05057217 */ /* 0x000fe40003800200 */
.L_x_241:
        /* <DEDUP_REMOVED lines=55> */
[----:B------:R-:W-:Y:S01]  /*40f0*/  UISETP.GE.AND UP6, UPT, UR9, 0x1, UPT ;  /* 0x000000010900788c */ /* 0x000fe2000bfc6270 */
        /* <DEDUP_REMOVED lines=38> */
[----:B--234-:R-:W-:Y:S01]  /*4360*/  IMAD.U32 R7, RZ, RZ, UR12 ;  /* 0x0000000cff077e24 */ /* 0x01cfe2000f8e00ff */
[----:B------:R-:W-:Y:S04]  /*4370*/  BSSY B0, `(.L_x_246) ;  /* 0x0000015000007945 */ /* 0x000fe80003800000 */
[----:B------:R-:W-:-:S04]  /*4380*/  IADD3 R6, -R7, UR10, R6 ;  /* 0x0000000a07067c10 */ /* 0x000fc8000fffe106 */
[----:B------:R-:W-:-:S13]  /*4390*/  ISETP.GT.AND P0, PT, R6, -0x1, PT ;  /* 0xffffffff0600780c */ /* 0x000fda0003f04270 */
[----:B------:R-:W-:Y:S05]  /*43a0*/  @P0 BRA `(.L_x_247) ;  /* 0x000000a000000947 */ /* 0x000fea0003800000 */
[----:B------:R-:W-:Y:S01]  /*43b0*/  UP2UR UR22, UPR, URZ, 0x1 ;  /* 0x000000013f167883 */ /* 0x000fe20008000000 */
[----:B------:R-:W-:Y:S01]  /*43c0*/  LOP3.LUT R6, RZ, R6, RZ, 0x33, !PT ;  /* 0x00000006ff067212 */ /* 0x000fe200078e33ff */
[----:B------:R-:W-:-:S06]  /*43d0*/  UISETP.NE.AND UP0, UPT, UR9, 0x1, UPT ;  /* 0x000000010900788c */ /* 0x000fcc000bf05270 */
[----:B------:R-:W-:Y:S02]  /*43e0*/  PLOP3.LUT P1, PT, PT, PT, UP0, 0x80, 0x0 ;  /* 0x000000000000781c */ /* 0x000fe40003f2f008 */
[----:B------:R-:W-:Y:S01]  /*43f0*/  PLOP3.LUT P0, PT, PT, PT, UP0, 0x80, 0x0 ;  /* 0x000000000000781c */ /* 0x000fe20003f0f008 */
[----:B------:R-:W-:-:S10]  /*4400*/  UISETP.NE.AND UP0, UPT, UR22, URZ, UPT ;  /* 0x0000003f1600728c */ /* 0x000fd4000bf05270 */
[----:B------:R-:W-:-:S05]  /*4410*/  @P1 IMAD.HI.U32 R7, R6, c[0x0][0x330], RZ ;  /* 0x0000cc0006071a27 */ /* 0x000fca00078e00ff */
[----:B------:R-:W-:-:S04]  /*4420*/  @P0 SHF.R.U32.HI R6, RZ, c[0x0][0x334], R7 ;  /* 0x0000cd00ff060a19 */ /* 0x000fc80000011607 */
[----:B------:R-:W-:Y:S01]  /*4430*/  LOP3.LUT R6, RZ, R6, RZ, 0x33, !PT ;  /* 0x00000006ff067212 */ /* 0x000fe200078e33ff */
[----:B------:R-:W-:Y:S05]  /*4440*/  BRA `(.L_x_248) ;  /* 0x0000007000007947 */ /* 0x000fea0003800000 */
.L_x_247:
[----:B------:R-:W-:Y:S02]  /*4450*/  UP2UR UR22, UPR, URZ, 0x1 ;  /* 0x000000013f167883 */ /* 0x000fe40008000000 */
[----:B------:R-:W-:-:S06]  /*4460*/  UISETP.NE.AND UP0, UPT, UR9, 0x1, UPT ;  /* 0x000000010900788c */ /* 0x000fcc000bf05270 */
[----:B------:R-:W-:Y:S02]  /*4470*/  PLOP3.LUT P1, PT, PT, PT, UP0, 0x80, 0x0 ;  /* 0x000000000000781c */ /* 0x000fe40003f2f008 */
[----:B------:R-:W-:Y:S01]  /*4480*/  PLOP3.LUT P0, PT, PT, PT, UP0, 0x80, 0x0 ;  /* 0x000000000000781c */ /* 0x000fe20003f0f008 */
[----:B------:R-:W-:-:S10]  /*4490*/  UISETP.NE.AND UP0, UPT, UR22, URZ, UPT ;  /* 0x0000003f1600728c */ /* 0x000fd4000bf05270 */
[----:B------:R-:W-:-:S05]  /*44a0*/  @P1 IMAD.HI.U32 R7, R6, c[0x0][0x330], RZ ;  /* 0x0000cc0006071a27 */ /* 0x000fca00078e00ff */
[----:B------:R-:W-:Y:S02]  /*44b0*/  @P0 SHF.R.U32.HI R6, RZ, c[0x0][0x334], R7 ;  /* 0x0000cd00ff060a19 */ /* 0x000fe40000011607 */
.L_x_248:
[----:B------:R-:W-:Y:S05]  /*44c0*/  BSYNC B0 ;  /* 0x0000000000007941 */ /* 0x000fea0003800000 */
.L_x_246:
[----:B------:R-:W-:-:S05]  /*44d0*/  IMAD R6, R6, c[0x0][0x32c], R11 ;  /* 0x0000cb0006067a24 */ /* 0x000fca00078e020b */
[----:B------:R-:W-:Y:S02]  /*44e0*/  IADD3 R7, R6, c[0x0][0x32c], RZ ;  /* 0x0000cb0006077a10 */ /* 0x000fe40007ffe0ff */
[----:B------:R-:W-:Y:S02]  /*44f0*/  IMNMX R2, R2, R6, !PT ;  /* 0x0000000602027217 */ /* 0x000fe40007800200 */
[----:B------:R-:W-:Y:S02]  /*4500*/  IMNMX R5, R5, R7, PT ;  /* 0x0000000705057217 */ /* 0x000fe40003800200 */
.L_x_245:
        /* <DEDUP_REMOVED lines=51> */
[----:B------:R-:W-:Y:S02]  /*4840*/  PLOP3.LUT P1, PT, PT, PT, UP5, 0x40, 0x0 ;  /* 0x000000000000781c */ /* 0x000fe40003f2e858 */
        /* <DEDUP_REMOVED lines=262> */
[----:B------:R-:W-:Y:S01]  /*58b0*/  UIMAD.WIDE.U32 UR22, UR11, UR4, URZ ;  /* 0x000000040b1672a5 */ /* 0x000fe2000f8e003f */
[----:B------:R4:W5:Y:S01]  /*58c0*/  LDL.LU R163, [R1+0x98] ;  /* 0x0000980001a37983 */ /* 0x0009620000300800 */
        /* <DEDUP_REMOVED lines=76> */
[----:B------:R-:W-:Y:S01]  /*5d90*/  HMMA.16816.F32.BF16 R156, R128, R152, R156 ;  /* 0x00000098809c723c */ /* 0x000fe2000004189c */
[----:B------:R-:W-:Y:S01]  /*5da0*/  FADD.FTZ R0, R88, R0 ;  /* 0x0000000058007221 */ /* 0x000fe20000010000 */
[----:B------:R-:W-:Y:S01]  /*5db0*/  @UP6 UMOV UR21, UR23 ;  /* 0x0000001700156c82 */ /* 0x000fe20008000000 */
[----:B------:R-:W-:Y:S01]  /*5dc0*/  LDSM.16.MT88.4 R88, [R240+0x8080] ;  /* 0x00808000f058783b */ /* 0x000fe20000004200 */
[----:B------:R-:W-:-:S03]  /*5dd0*/  IMAD.MOV.U32 R11, RZ, RZ, R64 ;  /* 0x000000ffff0b7224 */ /* 0x000fc600078e0040 */
[----:B------:R4:W5:Y:S01]  /*5de0*/  LDL.LU R160, [R1+0x8c] ;  /* 0x00008c0001a07983 */ /* 0x0009620000300800 */
[C---:B------:R-:W-:Y:S03]  /*5df0*/  HMMA.16816.F32.BF16 R144, R128.reuse, R146, R136 ;  /* 0x000000928090723c */ /* 0x040fe60000041888 */
[----:B------:R-:W1:Y:S05]  /*5e00*/  LDSM.16.MT88.4 R136, [R240+0x5080] ;  /* 0x00508000f088783b */ /* 0x000e6a0000004200 */
[----:B------:R-:W-:Y:S01]  /*5e10*/  HMMA.16816.F32.BF16 R152, R128, R154, R96 ;  /* 0x0000009a8098723c */ /* 0x000fe20000041860 */
[----:B------:R-:W-:Y:S01]  /*5e20*/  FADD.FTZ R2, R87, R0 ;  /* 0x0000000057027221 */ /* 0x000fe20000010000 */
[----:B------:R4:W5:Y:S05]  /*5e30*/  LDL.LU R135, [R1+0x88] ;  /* 0x0000880001877983 */ /* 0x00096a0000300800 */
[----:B------:R-:W-:Y:S01]  /*5e40*/  IMAD.MOV.U32 R98, RZ, RZ, R33 ;  /* 0x000000ffff627224 */ /* 0x000fe200078e0021 */
[----:B------:R-:W-:-:S02]  /*5e50*/  MOV R97, R34 ;  /* 0x0000002200617202 */ /* 0x000fc40000000f00 */
        /* <DEDUP_REMOVED lines=46> */
[----:B------:R-:W-:Y:S01]  /*6140*/  FADD.FTZ R0, R3, R5 ;  /* 0x0000000503007221 */ /* 0x000fe20000010000 */
[----:B------:R-:W-:-:S02]  /*6150*/  @UP6 USHF.R.U32.HI UR11, URZ, UR5, UR21 ;  /* 0x000000053f0b6299 */ /* 0x000fc40008011615 */
[----:B------:R-:W-:Y:S02]  /*6160*/  UISETP.GE.AND UP6, UPT, UR9, 0x1, UPT ;  /* 0x000000010900788c */ /* 0x000fe4000bfc6270 */
[----:B------:R4:W-:Y:S04]  /*6170*/  STL [R1+0x24], R0 ;  /* 0x0000240001007387 */ /* 0x0009e80000100800 */
[----:B------:R4:W-:Y:S01]  /*6180*/  STL [R1+0x20], R2 ;  /* 0x0000200201007387 */ /* 0x0009e20000100800 */
[----:B------:R-:W-:Y:S01]  /*6190*/  PLOP3.LUT P0, PT, PT, PT, UP6, 0x40, 0x0 ;  /* 0x000000000000781c */ /* 0x000fe20003f0e868 */
[----:B---3--:R-:W-:Y:S01]  /*61a0*/  HMMA.16816.F32.BF16 R108, R128, R112, R108 ;  /* 0x00000070806c723c */ /* 0x008fe2000004186c */
[----:B------:R-:W-:-:S03]  /*61b0*/  UIADD3 UR4, UR16, UR11, URZ ;  /* 0x0000000b10047290 */ /* 0x000fc6000fffe03f */
[----:B------:R-:W-:-:S04]  /*61c0*/  ULDC UR11, c[0x0][0x328] ;  /* 0x0000ca00000b7ab9 */ /* 0x000fc80000000800 */
[----:B------:R-:W-:Y:S01]  /*61d0*/  HMMA.16816.F32.BF16 R112, R128, R114, R116 ;  /* 0x000000728070723c */ /* 0x000fe20000041874 */
[----:B------:R-:W-:Y:S02]  /*61e0*/  UIADD3 UR17, UR17, -0x2, URZ ;  /* 0xfffffffe11117890 */ /* 0x000fe4000fffe03f */
[----:B------:R-:W-:-:S05]  /*61f0*/  UIADD3 UR11, UR4, UR11, URZ ;  /* 0x0000000b040b7290 */ /* 0x000fca000fffe03f */
        /* <DEDUP_REMOVED lines=18> */
.L_x_250:
[----:B------:R-:W-:Y:S02]  /*6320*/  UISETP.NE.AND UP0, UPT, UR9, 0x1, UPT ;  /* 0x000000010900788c */ /* 0x000fe4000bf05270 */
[----:B------:R-:W-:Y:S02]  /*6330*/  ULDC.64 UR4, c[0x0][0x330] ;  /* 0x0000cc0000047ab9 */ /* 0x000fe40000000a00 */
[----:B------:R-:W-:-:S07]  /*6340*/  UIMAD.WIDE.U32 UR22, UR16, UR4, URZ ;  /* 0x00000004101672a5 */ /* 0x000fce000f8e003f */
[----:B------:R-:W-:Y:S02]  /*6350*/  @UP0 UMOV UR21, UR23 ;  /* 0x0000001700150c82 */ /* 0x000fe40008000000 */
[----:B------:R-:W-:Y:S02]  /*6360*/  @UP0 USHF.R.U32.HI UR16, URZ, UR5, UR21 ;  /* 0x000000053f100299 */ /* 0x000fe40008011615 */
.L_x_251:
[----:B------:R-:W-:Y:S02]  /*6370*/  ULDC UR4, c[0x0][0x32c] ;  /* 0x0000cb0000047ab9 */ /* 0x000fe40000000800 */
[----:B------:R-:W-:-:S04]  /*6380*/  UIMAD UR4, UR16, UR9, UR4 ;  /* 0x00000009100472a4 */ /* 0x000fc8000f8e0204 */
[----:B------:R-:W-:-:S04]  /*6390*/  UISETP.LT.AND UP0, UPT, UR11, UR4, UPT ;  /* 0x000000040b00728c */ /* 0x000fc8000bf01270 */
[----:B------:R-:W-:-:S04]  /*63a0*/  USEL UR11, UR11, UR4, UP0 ;  /* 0x000000040b0b7287 */ /* 0x000fc80008000000 */
.L_x_249:
        /* <DEDUP_REMOVED lines=38> */
.L_x_263:
        /* <DEDUP_REMOVED lines=79> */
.L_x_253:
        /* <DEDUP_REMOVED lines=272> */
.L_x_254:
        /* <DEDUP_REMOVED lines=12> */
[----:B------:R-:W-:Y:S01]  /*7cc0*/  PLOP3.LUT P0, PT, PT, PT, UP0, 0x40, 0x0 ;  /* 0x000000000000781c */ /* 0x000fe20003f0e808 */
[----:B------:R-:W-:Y:S02]  /*7cd0*/  IMAD.U32 R0, RZ, RZ, UR12 ;  /* 0x0000000cff007e24 */ /* 0x000fe4000f8e00ff */
[----:B------:R-:W1:Y:S01]  /*7ce0*/  SHFL.IDX PT, R4, R5, RZ, 0x1c1f ;  /* 0x001c1fff05047589 */ /* 0x000e6200000e0000 */
[----:B---3--:R-:W-:Y:S04]  /*7cf0*/  IADD3 R3, -R24, 0x1, R3 ;  /* 0x0000000118037810 */ /* 0x008fe80007ffe103 */
[----:B------:R-:W-:Y:S04]  /*7d00*/  IADD3 R0, -R0, UR10, R3 ;  /* 0x0000000a00007c10 */ /* 0x000fe8000fffe103 */
[C---:B------:R-:W-:Y:S02]  /*7d10*/  IADD3 R7, R0.reuse, c[0x0][0x328], RZ ;  /* 0x0000ca0000077a10 */ /* 0x040fe40007ffe0ff */
[----:B------:R-:W-:Y:S03]  /*7d20*/  IADD3 R6, R0, UR7, RZ ;  /* 0x0000000700067c10 */ /* 0x000fe6000fffe0ff */
[----:B-1----:R-:W-:Y:S02]  /*7d30*/  IMAD.IADD R3, R7, 0x1, R4 ;  /* 0x0000000107037824 */ /* 0x002fe400078e0204 */
[----:B------:R-:W-:Y:S01]  /*7d40*/  IMAD.IADD R0, R4, 0x1, R6 ;  /* 0x0000000104007824 */ /* 0x000fe200078e0206 */
[----:B------:R-:W-:-:S05]  /*7d50*/  @P0 BRA `(.L_x_255) ;  /* 0x0000019000000947 */ /* 0x000fca0003800000 */
[----:B------:R-:W-:Y:S01]  /*7d60*/  IMAD.U32 R8, RZ, RZ, UR12 ;  /* 0x0000000cff087e24 */ /* 0x000fe2000f8e00ff */
[----:B------:R-:W-:Y:S04]  /*7d70*/  BSSY B0, `(.L_x_256) ;  /* 0x0000012000007945 */ /* 0x000fe80003800000 */
[----:B------:R-:W-:Y:S04]  /*7d80*/  IADD3 R4, -R8, UR10, R4 ;  /* 0x0000000a08047c10 */ /* 0x000fe8000fffe104 */
        /* <DEDUP_REMOVED lines=11> */
.L_x_257:
[----:B------:R-:W-:Y:S04]  /*7e40*/  MOV R8, c[0x0][0x32c] ;  /* 0x0000cb0000087a02 */ /* 0x000fe80000000f00 */
[----:B------:R-:W-:Y:S11]  /*7e50*/  ISETP.NE.AND P0, PT, R8, 0x1, PT ;  /* 0x000000010800780c */ /* 0x000ff60003f05270 */
[----:B------:R-:W-:Y:S02]  /*7e60*/  @!UPT UIADD3 URZ, URZ, URZ, URZ ;  /* 0x0000003f3f3ff290 */ /* 0x000fe4000fffe03f */
[----:B------:R-:W-:Y:S05]  /*7e70*/  @P0 IMAD.HI.U32 R8, R4, c[0x0][0x330], RZ ;  /* 0x0000cc0004080a27 */ /* 0x000fea00078e00ff */
[----:B------:R-:W-:Y:S02]  /*7e80*/  @P0 SHF.R.U32.HI R4, RZ, c[0x0][0x334], R8 ;  /* 0x0000cd00ff040a19 */ /* 0x000fe40000011608 */
.L_x_258:
[----:B------:R-:W-:Y:S05]  /*7e90*/  BSYNC B0 ;  /* 0x0000000000007941 */ /* 0x000fea0003800000 */
.L_x_256:
[----:B------:R-:W-:Y:S05]  /*7ea0*/  IADD3 R8, -R24, UR4, RZ ;  /* 0x0000000418087c10 */ /* 0x000fea000fffe1ff */
[----:B------:R-:W-:Y:S05]  /*7eb0*/  IMAD R4, R4, c[0x0][0x32c], R8 ;  /* 0x0000cb0004047a24 */ /* 0x000fea00078e0208 */
[----:B------:R-:W-:Y:S02]  /*7ec0*/  IMNMX R0, R0, R4, !PT ;  /* 0x0000000400007217 */ /* 0x000fe40007800200 */
[----:B------:R-:W-:Y:S04]  /*7ed0*/  IADD3 R4, R4, c[0x0][0x32c], RZ ;  /* 0x0000cb0004047a10 */ /* 0x000fe80007ffe0ff */
[----:B------:R-:W-:Y:S02]  /*7ee0*/  IMNMX R3, R3, R4, PT ;  /* 0x0000000403037217 */ /* 0x000fe40003800200 */
.L_x_255:
        /* <DEDUP_REMOVED lines=87> */
.L_x_261:
[----:B------:R-:W-:Y:S04]  /*8460*/  MOV R5, c[0x0][0x32c] ;  /* 0x0000cb0000057a02 */ /* 0x000fe80000000f00 */
[----:B------:R-:W-:Y:S11]  /*8470*/  ISETP.NE.AND P0, PT, R5, 0x1, PT ;  /* 0x000000010500780c */ /* 0x000ff60003f05270 */
[----:B------:R-:W-:Y:S02]  /*8480*/  @!UPT UIADD3 URZ, URZ, URZ, URZ ;  /* 0x0000003f3f3ff290 */ /* 0x000fe4000fffe03f */
[----:B------:R-:W-:Y:S05]  /*8490*/  @P0 IMAD.HI.U32 R5, R0, c[0x0][0x330], RZ ;  /* 0x0000cc0000050a27 */ /* 0x000fea00078e00ff */
[----:B------:R-:W-:Y:S02]  /*84a0*/  @P0 SHF.R.U32.HI R0, RZ, c[0x0][0x334], R5 ;  /* 0x0000cd00ff000a19 */ /* 0x000fe40000011605 */
.L_x_262:
[----:B------:R-:W-:Y:S05]  /*84b0*/  BSYNC B0 ;  /* 0x0000000000007941 */ /* 0x000fea0003800000 */
.L_x_260:
[----:B------:R-:W-:Y:S05]  /*84c0*/  IADD3 R5, -R24, UR4, RZ ;  /* 0x0000000418057c10 */ /* 0x000fea000fffe1ff */
[----:B------:R-:W-:Y:S05]  /*84d0*/  IMAD R0, R0, c[0x0][0x32c], R5 ;  /* 0x0000cb0000007a24 */ /* 0x000fea00078e0205 */
[----:B------:R-:W-:Y:S02]  /*84e0*/  IMNMX R3, R3, R0, !PT ;  /* 0x0000000003037217 */ /* 0x000fe40007800200 */
[----:B------:R-:W-:Y:S04]  /*84f0*/  IADD3 R0, R0, c[0x0][0x32c], RZ ;  /* 0x0000cb0000007a10 */ /* 0x000fe80007ffe0ff */
[----:B------:R-:W-:Y:S02]  /*8500*/  IMNMX R4, R4, R0, PT ;  /* 0x0000000004047217 */ /* 0x000fe40003800200 */
.L_x_259:
        /* <DEDUP_REMOVED lines=491> */
.L_x_252:
[----:B------:R-:W2:Y:S01]  /*a3c0*/  S2UR UR9, SR_CTAID.X ;  /* 0x00000000000979c3 */ /* 0x000ea20000002500 */
[----:B------:R-:W-:-:S02]  /*a3d0*/  UISETP.NE.AND UP1, UPT, UR15, URZ, UPT ;  /* 0x0000003f0f00728c */ /* 0x000fc4000bf25270 */
[----:B------:R-:W-:Y:S02]  /*a3e0*/  UISETP.NE.AND UP0, UPT, UR14, URZ, UPT ;  /* 0x0000003f0e00728c */ /* 0x000fe4000bf05270 */
[----:B------:R-:W-:-:S04]  /*a3f0*/  ULDC.64 UR4, c[0x0][0x2c8] ;  /* 0x0000b20000047ab9 */ /* 0x000fc80000000a00 */
[----:B------:R-:W-:Y:S01]  /*a400*/  PLOP3.LUT P0, PT, PT, PT, UP0, 0x40, 0x0 ;  /* 0x000000000000781c */ /* 0x000fe20003f0e808 */
[----:B--2---:R-:W-:-:S04]  /*a410*/  ULEA UR9, UR9, 0x7f, 0x7 ;  /* 0x0000007f09097891 */ /* 0x004fc8000f8e383f */
[----:B------:R-:W-:Y:S02]  /*a420*/  UIMAD.WIDE.U32 UR22, UR9, UR4, URZ ;  /* 0x00000004091672a5 */ /* 0x000fe4000f8e003f */
[----:B------:R-:W-:Y:S02]  /*a430*/  UIADD3 UR4, UR10, 0x1, -UR12 ;  /* 0x000000010a047890 */ /* 0x000fe4000fffe80c */
[----:B------:R-:W-:-:S04]  /*a440*/  @UP1 USHF.R.U32.HI UR9, URZ, UR5, UR23 ;  /* 0x000000053f091299 */ /* 0x000fc80008011617 */
[----:B------:R-:W-:-:S03]  /*a450*/  UIADD3 UR11, UR4, UR9, URZ ;  /* 0x00000009040b7290 */ /* 0x000fc6000fffe03f */
        /* <DEDUP_REMOVED lines=15> */
.L_x_265:
[----:B------:R-:W-:Y:S02]  /*a550*/  ULDC UR4, c[0x0][0x32c] ;  /* 0x0000cb0000047ab9 */ /* 0x000fe40000000800 */
[----:B------:R-:W-:-:S03]  /*a560*/  UISETP.NE.AND UP0, UPT, UR4, 0x1, UPT ;  /* 0x000000010400788c */ /* 0x000fc6000bf05270 */
[----:B------:R-:W-:Y:S02]  /*a570*/  ULDC.64 UR4, c[0x0][0x330] ;  /* 0x0000cc0000047ab9 */ /* 0x000fe40000000a00 */
[----:B------:R-:W-:-:S07]  /*a580*/  UIMAD.WIDE.U32 UR22, UR11, UR4, URZ ;  /* 0x000000040b1672a5 */ /* 0x000fce000f8e003f */
[----:B------:R-:W-:Y:S02]  /*a590*/  @UP0 UMOV UR21, UR23 ;  /* 0x0000001700150c82 */ /* 0x000fe40008000000 */
[----:B------:R-:W-:Y:S02]  /*a5a0*/  @UP0 USHF.R.U32.HI UR11, URZ, UR5, UR21 ;  /* 0x000000053f0b0299 */ /* 0x000fe40008011615 */
.L_x_266:
[----:B------:R-:W-:Y:S02]  /*a5b0*/  ULDC UR4, c[0x0][0x32c] ;  /* 0x0000cb0000047ab9 */ /* 0x000fe40000000800 */
[----:B------:R-:W-:-:S04]  /*a5c0*/  UIMAD UR4, UR11, UR4, URZ ;  /* 0x000000040b0472a4 */ /* 0x000fc8000f8e023f */
[----:B------:R-:W-:-:S04]  /*a5d0*/  UISETP.LT.AND UP0, UPT, UR9, UR4, UPT ;  /* 0x000000040900728c */ /* 0x000fc8000bf01270 */
[----:B------:R-:W-:-:S04]  /*a5e0*/  USEL UR9, UR9, UR4, !UP0 ;  /* 0x0000000409097287 */ /* 0x000fc8000c000000 */
.L_x_264:
        /* <DEDUP_REMOVED lines=37> */
.L_x_270:
        /* <DEDUP_REMOVED lines=82> */
.L_x_268:
        /* <DEDUP_REMOVED lines=266> */
.L_x_269:
        /* <DEDUP_REMOVED lines=422> */
.L_x_267:
        /* <DEDUP_REMOVED lines=44> */
.L_x_281:
        /* <DEDUP_REMOVED lines=338> */
.L_x_272:
[----:B--234-:R-:W2:Y:S01]  /*f040*/  LDL R3, [R1+0x84] ;  /* 0x0000840001037983 */ /* 0x01cea20000100800 */
[----:B------:R-:W-:Y:S02]  /*f050*/  UISETP.NE.AND UP1, UPT, UR15, URZ, UPT ;  /* 0x0000003f0f00728c */ /* 0x000fe4000bf25270 */
[----:B------:R-:W-:Y:S01]  /*f060*/  UIMAD UR4, UR17, -0x30, URZ ;  /* 0xffffffd0110478a4 */ /* 0x000fe2000f8e023f */
[----:B-1----:R-:W3:Y:S01]  /*f070*/  LDL R8, [R1+0x7c] ;  /* 0x00007c0001087983 */ /* 0x002ee20000100800 */
        /* <DEDUP_REMOVED lines=9> */
[----:B------:R-:W-:Y:S01]  /*f110*/  PLOP3.LUT P0, PT, PT, PT, UP0, 0x40, 0x0 ;  /* 0x000000000000781c */ /* 0x000fe20003f0e808 */
[----:B------:R-:W-:Y:S02]  /*f120*/  IMAD.U32 R3, RZ, RZ, UR12 ;  /* 0x0000000cff037e24 */ /* 0x000fe4000f8e00ff */
[----:B------:R-:W1:Y:S01]  /*f130*/  SHFL.IDX PT, R4, R5, RZ, 0x1c1f ;  /* 0x001c1fff05047589 */ /* 0x000e6200000e0000 */
[----:B------:R-:W-:Y:S04]  /*f140*/  IADD3 R0, -R8, 0x1, R0 ;  /* 0x0000000108007810 */ /* 0x000fe80007ffe100 */
[----:B------:R-:W-:Y:S04]  /*f150*/  IADD3 R0, -R3, UR10, R0 ;  /* 0x0000000a03007c10 */ /* 0x000fe8000fffe100 */
[C---:B------:R-:W-:Y:S02]  /*f160*/  IADD3 R7, R0.reuse, c[0x0][0x328], RZ ;  /* 0x0000ca0000077a10 */ /* 0x040fe40007ffe0ff */
[----:B------:R-:W-:Y:S03]  /*f170*/  IADD3 R6, R0, UR7, RZ ;  /* 0x0000000700067c10 */ /* 0x000fe6000fffe0ff */
[--C-:B-1----:R-:W-:Y:S02]  /*f180*/  IMAD.IADD R3, R7, 0x1, R4.reuse ;  /* 0x0000000107037824 */ /* 0x102fe400078e0204 */
        /* <DEDUP_REMOVED lines=16> */
.L_x_275:
[----:B------:R-:W-:Y:S04]  /*f290*/  MOV R8, c[0x0][0x32c] ;  /* 0x0000cb0000087a02 */ /* 0x000fe80000000f00 */
[----:B------:R-:W-:Y:S11]  /*f2a0*/  ISETP.NE.AND P0, PT, R8, 0x1, PT ;  /* 0x000000010800780c */ /* 0x000ff60003f05270 */
[----:B------:R-:W-:Y:S02]  /*f2b0*/  @!UPT UIADD3 URZ, URZ, URZ, URZ ;  /* 0x0000003f3f3ff290 */ /* 0x000fe4000fffe03f */
[----:B------:R-:W-:Y:S05]  /*f2c0*/  @P0 IMAD.HI.U32 R8, R4, c[0x0][0x330], RZ ;  /* 0x0000cc0004080a27 */ /* 0x000fea00078e00ff */
[----:B------:R-:W-:Y:S02]  /*f2d0*/  @P0 SHF.R.U32.HI R4, RZ, c[0x0][0x334], R8 ;  /* 0x0000cd00ff040a19 */ /* 0x000fe40000011608 */
.L_x_276:
[----:B------:R-:W-:Y:S05]  /*f2e0*/  BSYNC B0 ;  /* 0x0000000000007941 */ /* 0x000fea0003800000 */
.L_x_274:
[----:B------:R-:W-:Y:S05]  /*f2f0*/  IMAD R4, R4, c[0x0][0x32c], R10 ;  /* 0x0000cb0004047a24 */ /* 0x000fea00078e020a */
[----:B------:R-:W-:Y:S02]  /*f300*/  IMNMX R0, R0, R4, !PT ;  /* 0x0000000400007217 */ /* 0x000fe40007800200 */
[----:B------:R-:W-:Y:S04]  /*f310*/  IADD3 R4, R4, c[0x0][0x32c], RZ ;  /* 0x0000cb0004047a10 */ /* 0x000fe80007ffe0ff */
[----:B------:R-:W-:Y:S02]  /*f320*/  IMNMX R3, R3, R4, PT ;  /* 0x0000000403037217 */ /* 0x000fe40003800200 */
.L_x_273:
        /* <DEDUP_REMOVED lines=87> */
.L_x_279:
[----:B------:R-:W-:Y:S04]  /*f8a0*/  MOV R5, c[0x0][0x32c] ;  /* 0x0000cb0000057a02 */ /* 0x000fe80000000f00 */
[----:B------:R-:W-:Y:S11]  /*f8b0*/  ISETP.NE.AND P0, PT, R5, 0x1, PT ;  /* 0x000000010500780c */ /* 0x000ff60003f05270 */
[----:B------:R-:W-:Y:S02]  /*f8c0*/  @!UPT UIADD3 URZ, URZ, URZ, URZ ;  /* 0x0000003f3f3ff290 */ /* 0x000fe4000fffe03f */
[----:B------:R-:W-:Y:S05]  /*f8d0*/  @P0 IMAD.HI.U32 R5, R0, c[0x0][0x330], RZ ;  /* 0x0000cc0000050a27 */ /* 0x000fea00078e00ff */
[----:B------:R-:W-:Y:S02]  /*f8e0*/  @P0 SHF.R.U32.HI R0, RZ, c[0x0][0x334], R5 ;  /* 0x0000cd00ff000a19 */ /* 0x000fe40000011605 */
.L_x_280:
[----:B------:R-:W-:Y:S05]  /*f8f0*/  BSYNC B0 ;  /* 0x0000000000007941 */ /* 0x000fea0003800000 */
.L_x_278:
[----:B------:R-:W-:Y:S05]  /*f900*/  IMAD R0, R0, c[0x0][0x32c], R10 ;  /* 0x0000cb0000007a24 */ /* 0x000fea00078e020a */
[----:B------:R-:W-:Y:S02]  /*f910*/  IMNMX R3, R3, R0, !PT ;  /* 0x0000000003037217 */ /* 0x000fe40007800200 */
[----:B------:R-:W-:Y:S04]  /*f920*/  IADD3 R0, R0, c[0x0][0x32c], RZ ;  /* 0x0000cb0000007a10 */ /* 0x000fe80007ffe0ff */
[----:B------:R-:W-:Y:S02]  /*f930*/  IMNMX R4, R4, R0, PT ;  /* 0x0000000004047217 */ /* 0x000fe40003800200 */
.L_x_277:
        /* <DEDUP_REMOVED lines=491> */
.L_x_271:
[----:B------:R-:W2:Y:S04]  /*117f0*/  LDL.LU R5, [R1+0x20] ;  /* 0x0000200001057983 */ /* 0x000ea80000300800 */
[----:B-1----:R-:W3:Y:S01]  /*11800*/  LDL.LU R4, [R1+0x24] ;  /* 0x0000240001047983 */ /* 0x002ee20000300800 */
[----:B------:R-:W-:-:S02]  /*11810*/  MOV R2, RZ ;  /* 0x000000ff00027202 */ /* 0x000fc40000000f00 */
[----:B------:R-:W-:Y:S01]  /*11820*/  PLOP3.LUT P2, PT, PT, PT, PT, 0x8, 0x0 ;  /* 0x000000000000781c */ /* 0x000fe20003f4e170 */
        /* <DEDUP_REMOVED lines=41> */
[C---:B------:R-:W-:Y:S01]  /*11ac0*/  FMUL.FTZ R16, R2.reuse, R53 ;  /* 0x0000003502107220 */ /* 0x040fe20000410000 */
[----:B------:R-:W-:Y:S01]  /*11ad0*/  MOV R53, 0xff800000 ;  /* 0xff80000000357802 */ /* 0x000fe20000000f00 */
[C---:B------:R-:W-:Y:S01]  /*11ae0*/  FMUL.FTZ R26, R2.reuse, R56 ;  /* 0x00000038021a7220 */ /* 0x040fe20000410000 */
[----:B------:R-:W-:Y:S01]  /*11af0*/  MOV R56, 0xff800000 ;  /* 0xff80000000387802 */ /* 0x000fe20000000f00 */
        /* <DEDUP_REMOVED lines=108> */
.L_x_239:
[----:B------:R-:W-:Y:S05]  /*121c0*/  @P2 BRA `(.L_x_282) ;  /* 0x00001c0000002947 */ /* 0x000fea0003800000 */
[----:B------:R-:W1:Y:S01]  /*121d0*/  S2R R65, SR_TID.X ;  /* 0x0000000000417919 */ /* 0x000e620000002100 */
[----:B------:R-:W-:Y:S01]  /*121e0*/  F2FP.BF16.PACK_AB R50, R51, R50 ;  /* 0x000000323332723e */ /* 0x000fe200000010ff */
[----:B------:R-:W-:Y:S01]  /*121f0*/  ULDC.64 UR4, c[0x0][0x500] ;  /* 0x0001400000047ab9 */ /* 0x000fe20000000a00 */
[----:B------:R-:W-:Y:S01]  /*12200*/  F2FP.BF16.PACK_AB R46, R47, R46 ;  /* 0x0000002e2f2e723e */ /* 0x000fe200000010ff */
[----:B------:R-:W-:Y:S01]  /*12210*/  UISETP.NE.U32.AND UP0, UPT, URZ, UR4, UPT ;  /* 0x000000043f00728c */ /* 0x000fe2000bf05070 */
[----:B------:R-:W-:Y:S01]  /*12220*/  F2FP.BF16.PACK_AB R39, R39, R38 ;  /* 0x000000262727723e */ /* 0x000fe200000010ff */
[----:B------:R-:W-:Y:S01]  /*12230*/  UMOV UR6, 0x4 ;  /* 0x0000000400067882 */ /* 0x000fe20000000000 */
[----:B------:R-:W-:Y:S01]  /*12240*/  F2FP.BF16.PACK_AB R38, R12, R22 ;  /* 0x000000160c26723e */ /* 0x000fe200000010ff */
[----:B------:R-:W-:Y:S01]  /*12250*/  UISETP.NE.AND.EX UP0, UPT, URZ, UR5, UPT, UP0 ;  /* 0x000000053f00728c */ /* 0x000fe2000bf05300 */
[----:B------:R-:W-:Y:S02]  /*12260*/  F2FP.BF16.PACK_AB R42, R43, R42 ;  /* 0x0000002a2b2a723e */ /* 0x000fe400000010ff */
[----:B------:R-:W-:Y:S01]  /*12270*/  F2FP.BF16.PACK_AB R8, R8, R156 ;  /* 0x0000009c0808723e */ /* 0x000fe200000010ff */
[----:B------:R-:W-:Y:S01]  /*12280*/  ULDC.64 UR4, c[0x0][0x500] ;  /* 0x0001400000047ab9 */ /* 0x000fe20000000a00 */
[----:B------:R-:W-:Y:S01]  /*12290*/  F2FP.BF16.PACK_AB R159, R159, R158 ;  /* 0x0000009e9f9f723e */ /* 0x000fe200000010ff */
[----:B------:R-:W-:Y:S01]  /*122a0*/  UIMAD.WIDE UR4, UR13, UR6, UR4 ;  /* 0x000000060d0472a5 */ /* 0x000fe2000f8e0204 */
[----:B------:R-:W-:-:S02]  /*122b0*/  F2FP.BF16.PACK_AB R6, R153, R152 ;  /* 0x000000989906723e */ /* 0x000fc400000010ff */
[----:B------:R-:W-:Y:S02]  /*122c0*/  F2FP.BF16.PACK_AB R154, R155, R154 ;  /* 0x0000009a9b9a723e */ /* 0x000fe400000010ff */
[----:B------:R-:W-:Y:S02]  /*122d0*/  F2FP.BF16.PACK_AB R5, R149, R148 ;  /* 0x000000949505723e */ /* 0x000fe400000010ff */
[----:B------:R-:W-:Y:S02]  /*122e0*/  F2FP.BF16.PACK_AB R150, R151, R150 ;  /* 0x000000969796723e */ /* 0x000fe400000010ff */
[----:B------:R-:W-:Y:S02]  /*122f0*/  F2FP.BF16.PACK_AB R7, R7, R144 ;  /* 0x000000900707723e */ /* 0x000fe400000010ff */
[----:B-1----:R-:W-:Y:S02]  /*12300*/  SHF.R.S32.HI R51, RZ, 0x1f, R65 ;  /* 0x0000001fff337819 */ /* 0x002fe40000011441 */
[----:B------:R-:W-:-:S02]  /*12310*/  F2FP.BF16.PACK_AB R146, R147, R146 ;  /* 0x000000929392723e */ /* 0x000fc400000010ff */
[CC--:B------:R-:W-:Y:S02]  /*12320*/  LEA.HI R2, R51.reuse, R65.reuse, RZ, 0x2 ;  /* 0x0000004133027211 */ /* 0x0c0fe400078f10ff */
[----:B------:R-:W-:Y:S02]  /*12330*/  LEA.HI R47, R51, R65, RZ, 0x5 ;  /* 0x00000041332f7211 */ /* 0x000fe400078f28ff */
[--C-:B------:R-:W-:Y:S02]  /*12340*/  SHF.R.S32.HI R4, RZ, 0x2, R2.reuse ;  /* 0x00000002ff047819 */ /* 0x100fe40000011402 */
[----:B------:R-:W-:Y:S02]  /*12350*/  SHF.R.S32.HI R0, RZ, 0x1f, R2 ;  /* 0x0000001fff007819 */ /* 0x000fe40000011402 */
[----:B------:R-:W-:Y:S02]  /*12360*/  SHF.R.S32.HI R43, RZ, 0x5, R47 ;  /* 0x00000005ff2b7819 */ /* 0x000fe4000001142f */
[----:B------:R-:W-:-:S02]  /*12370*/  LEA.HI R0, R0, R4, RZ, 0x3 ;  /* 0x0000000400007211 */ /* 0x000fc400078f18ff */
[----:B------:R-:W-:Y:S02]  /*12380*/  F2FP.BF16.PACK_AB R52, R141, R140 ;  /* 0x0000008c8d34723e */ /* 0x000fe400000010ff */
[----:B------:R-:W-:Y:S02]  /*12390*/  LOP3.LUT R0, R0, 0xfffffff8, RZ, 0xc0, !PT ;  /* 0xfffffff800007812 */ /* 0x000fe400078ec0ff */
        /* <DEDUP_REMOVED lines=46> */
[----:B------:R3:W-:Y:S01]  /*12680*/  STS [R3+0x80], R5 ;  /* 0x0000800503007388 */ /* 0x0007e20000000800 */
        /* <DEDUP_REMOVED lines=10> */
[----:B--2---:R-:W-:Y:S01]  /*12730*/  SEL R6, R8, 0xffffffc0, !P2 ;  /* 0xffffffc008067807 */ /* 0x004fe20005000000 */
[----:B------:R-:W-:Y:S01]  /*12740*/  IMAD.IADD R8, R4, 0x1, R2 ;  /* 0x0000000104087824 */ /* 0x000fe200078e0202 */
[----:B------:R-:W-:Y:S02]  /*12750*/  F2FP.BF16.PACK_AB R94, R95, R94 ;  /* 0x0000005e5f5e723e */ /* 0x000fe400000010ff */
[----:B------:R-:W-:Y:S01]  /*12760*/  F2FP.BF16.PACK_AB R24, R97, R96 ;  /* 0x000000606118723e */ /* 0x000fe200000010ff */
[----:B------:R-:W-:Y:S01]  /*12770*/  IMAD.IADD R4, R6, 0x1, R3 ;  /* 0x0000000106047824 */ /* 0x000fe200078e0203 */
[----:B------:R1:W-:Y:S01]  /*12780*/  STS [R8], R7 ;  /* 0x0000000708007388 */ /* 0x0003e20000000800 */
[----:B---3--:R-:W-:Y:S01]  /*12790*/  IMAD.IADD R5, R0, 0x1, R6 ;  /* 0x0000000100057824 */ /* 0x008fe200078e0206 */
        /* <DEDUP_REMOVED lines=22> */
[----:B------:R-:W-:Y:S02]  /*12900*/  F2FP.BF16.PACK_AB R14, R129, R128 ;  /* 0x00000080810e723e */ /* 0x000fe400000010ff */
[----:B------:R-:W-:Y:S01]  /*12910*/  F2FP.BF16.PACK_AB R10, R10, R130 ;  /* 0x000000820a0a723e */ /* 0x000fe200000010ff */
[----:B------:R-:W-:Y:S01]  /*12920*/  STS [R4+0x80], R48 ;  /* 0x0000803004007388 */ /* 0x000fe20000000800 */
[----:B------:R-:W-:-:S03]  /*12930*/  PLOP3.LUT P0, PT, PT, PT, UP0, 0x80, 0x0 ;  /* 0x000000000000781c */ /* 0x000fc60003f0f008 */
        /* <DEDUP_REMOVED lines=47> */
[----:B------:R2:W-:Y:S04]  /*12c30*/  STS [R4+0xc080], R9 ;  /* 0x00c0800904007388 */ /* 0x0005e80000000800 */
[----:B------:R3:W-:Y:S01]  /*12c40*/  STS [R4+0xc480], R15 ;  /* 0x00c4800f04007388 */ /* 0x0007e20000000800 */
[----:B-1----:R-:W-:-:S03]  /*12c50*/  IMAD.U32 R8, RZ, RZ, UR4 ;  /* 0x00000004ff087e24 */ /* 0x002fc6000f8e00ff */
[----:B------:R3:W-:Y:S04]  /*12c60*/  STS [R6+0xc000], R14 ;  /* 0x00c0000e06007388 */ /* 0x0007e80000000800 */
[----:B------:R3:W-:Y:S01]  /*12c70*/  STS [R6+0xc400], R10 ;  /* 0x00c4000a06007388 */ /* 0x0007e20000000800 */
[----:B--2---:R-:W-:-:S03]  /*12c80*/  IMAD.U32 R9, RZ, RZ, UR5 ;  /* 0x00000005ff097e24 */ /* 0x004fc6000f8e00ff */
[----:B------:R-:W-:Y:S06]  /*12c90*/  BAR.SYNC.DEFER_BLOCKING 0x1, 0x100 ;  /* 0x0044000000007b1d */ /* 0x000fec0000010000 */
[----:B------:R-:W-:Y:S02]  /*12ca0*/  ULDC.64 UR4, c[0x0][0x508] ;  /* 0x0001420000047ab9 */ /* 0x000fe40000000a00 */
[----:B------:R-:W-:Y:S01]  /*12cb0*/  UISETP.NE.U32.AND UP1, UPT, URZ, UR4, UPT ;  /* 0x000000043f00728c */ /* 0x000fe2000bf25070 */
[----:B------:R-:W2:Y:S03]  /*12cc0*/  @P0 LDG.E R0, [R8.64] ;  /* 0x0000001208000981 */ /* 0x000ea6000c1e1900 */
[----:B------:R-:W-:Y:S01]  /*12cd0*/  UISETP.NE.AND.EX UP1, UPT, URZ, UR5, UPT, UP1 ;  /* 0x000000053f00728c */ /* 0x000fe2000bf25310 */
[----:B------:R-:W-:-:S02]  /*12ce0*/  IMAD.MOV.U32 R16, RZ, RZ, c[0x0][0x388] ;  /* 0x0000e200ff107624 */ /* 0x000fc400078e00ff */
[----:B------:R-:W-:-:S03]  /*12cf0*/  ULDC.64 UR4, c[0x0][0x508] ;  /* 0x0001420000047ab9 */ /* 0x000fc60000000a00 */
[----:B------:R-:W-:-:S05]  /*12d00*/  PLOP3.LUT P1, PT, PT, PT, UP1, 0x80, 0x0 ;  /* 0x000000000000781c */ /* 0x000fca0003f2f018 */
[----:B------:R-:W-:-:S06]  /*12d10*/  @UP1 UIMAD.WIDE UR4, UR13, UR6, UR4 ;  /* 0x000000060d0412a5 */ /* 0x000fcc000f8e0204 */
[----:B------:R-:W-:Y:S02]  /*12d20*/  IMAD.U32 R2, RZ, RZ, UR4 ;  /* 0x00000004ff027e24 */ /* 0x000fe4000f8e00ff */
[----:B------:R-:W-:-:S05]  /*12d30*/  IMAD.U32 R3, RZ, RZ, UR5 ;  /* 0x00000005ff037e24 */ /* 0x000fca000f8e00ff */
[----:B------:R3:W5:Y:S01]  /*12d40*/  @P1 LDG.E R16, [R2.64] ;  /* 0x0000001202101981 */ /* 0x000762000c1e1900 */
[----:B------:R-:W-:Y:S02]  /*12d50*/  UMOV UR16, URZ ;  /* 0x0000003f00107c82 */ /* 0x000fe40008000000 */
[----:B------:R-:W-:Y:S01]  /*12d60*/  UMOV UR17, URZ ;  /* 0x0000003f00117c82 */ /* 0x000fe20008000000 */
[----:B--2---:R-:W1:Y:S02]  /*12d70*/  @P0 R2UR UR5, R0 ;  /* 0x00000000000503c2 */ /* 0x004e6400000e0000 */
[----:B-1----:R-:W-:Y:S02]  /*12d80*/  @UP0 USHF.R.S32.HI UR4, URZ, 0x1f, UR5 ;  /* 0x0000001f3f040899 */ /* 0x002fe40008011405 */
[----:B------:R-:W-:-:S05]  /*12d90*/  @UP0 UMOV UR16, UR5 ;  /* 0x0000000500100c82 */ /* 0x000fca0008000000 */
[----:B------:R-:W-:Y:S01]  /*12da0*/  @UP0 UMOV UR17, UR4 ;  /* 0x0000000400110c82 */ /* 0x000fe20008000000 */
[----:B------:R-:W-:Y:S05]  /*12db0*/  @P1 BRA `(.L_x_283) ;  /* 0x0000004000001947 */ /* 0x000fea0003800000 */
[----:B---3--:R-:W-:Y:S05]  /*12dc0*/  @!P0 BRA `(.L_x_283) ;  /* 0x0000003000008947 */ /* 0x008fea0003800000 */
[----:B------:R-:W2:Y:S04]  /*12dd0*/  LDG.E R0, [R8.64] ;  /* 0x0000001208007981 */ /* 0x000ea8000c1e1900 */
[----:B------:R-:W2:Y:S02]  /*12de0*/  LDG.E R2, [R8.64+0x4] ;  /* 0x0000041208027981 */ /* 0x000ea4000c1e1900 */
[----:B--2--5:R-:W-:Y:S02]  /*12df0*/  IADD3 R16, -R0, R2, RZ ;  /* 0x0000000200107210 */ /* 0x024fe40007ffe1ff */
.L_x_283:
[----:B---3--:R-:W-:Y:S01]  /*12e00*/  SHF.R.S32.HI R0, RZ, 0x1f, R43 ;  /* 0x0000001fff007819 */ /* 0x008fe2000001142b */
[----:B------:R-:W-:Y:S01]  /*12e10*/  IMAD.MOV.U32 R2, RZ, RZ, c[0x0][0x4e8] ;  /* 0x00013a00ff027624 */ /* 0x000fe200078e00ff */
[----:B------:R-:W-:Y:S01]  /*12e20*/  LOP3.LUT R3, R47, 0xffffffe0, RZ, 0xc0, !PT ;  /* 0xffffffe02f037812 */ /* 0x000fe200078ec0ff */
[----:B------:R-:W1:Y:S01]  /*12e30*/  S2R R28, SR_CTAID.X ;  /* 0x00000000001c7919 */ /* 0x000e620000002500 */
[----:B------:R-:W-:Y:S01]  /*12e40*/  LEA.HI R0, R0, R43, RZ, 0x3 ;  /* 0x0000002b00007211 */ /* 0x000fe200078f18ff */
[----:B------:R-:W2:Y:S01]  /*12e50*/  S2UR UR9, SR_CTAID.Y ;  /* 0x00000000000979c3 */ /* 0x000ea20000002600 */
[----:B------:R-:W-:Y:S01]  /*12e60*/  ISETP.NE.AND P1, PT, R2, 0x1, PT ;  /* 0x000000010200780c */ /* 0x000fe20003f25270 */
[----:B------:R-:W-:Y:S01]  /*12e70*/  IMAD.IADD R3, R65, 0x1, -R3 ;  /* 0x0000000141037824 */ /* 0x000fe200078e0a03 */
[----:B------:R-:W-:Y:S01]  /*12e80*/  LOP3.LUT R0, R0, 0xffffff8, RZ, 0xc0, !PT ;  /* 0x0ffffff800007812 */ /* 0x000fe200078ec0ff */
[----:B------:R-:W-:Y:S01]  /*12e90*/  ULDC.64 UR4, c[0x0][0x3a0] ;  /* 0x0000e80000047ab9 */ /* 0x000fe20000000a00 */
[----:B------:R-:W-:Y:S01]  /*12ea0*/  LEA.HI R6, R51, R65, RZ, 0x3 ;  /* 0x0000004133067211 */ /* 0x000fe200078f18ff */
[----:B------:R-:W-:Y:S01]  /*12eb0*/  ULDC.64 UR6, c[0x0][0x490] ;  /* 0x0001240000067ab9 */ /* 0x000fe20000000a00 */
[----:B------:R-:W-:Y:S01]  /*12ec0*/  SHF.R.S32.HI R2, RZ, 0x1f, R3 ;  /* 0x0000001fff027819 */ /* 0x000fe20000011403 */
[----:B------:R-:W-:Y:S01]  /*12ed0*/  IMAD.IADD R4, R43, 0x1, -R0 ;  /* 0x000000012b047824 */ /* 0x000fe200078e0a00 */
[----:B------:R-:W-:Y:S01]  /*12ee0*/  LEA.HI R0, R22, R22, RZ, 0x1 ;  /* 0x0000001616007211 */ /* 0x000fe200078f08ff */
[----:B------:R-:W-:Y:S01]  /*12ef0*/  UIMAD.WIDE.U32 UR10, UR16, UR4, URZ ;  /* 0x00000004100a72a5 */ /* 0x000fe2000f8e003f */
[----:B------:R-:W-:Y:S01]  /*12f00*/  LEA.HI R2, R2, R3, RZ, 0x2 ;  /* 0x0000000302027211 */ /* 0x000fe200078f10ff */
[----:B------:R-:W-:Y:S01]  /*12f10*/  UIMAD UR12, UR17, UR4, URZ ;  /* 0x00000004110c72a4 */ /* 0x000fe2000f8e023f */
[----:B------:R-:W-:Y:S01]  /*12f20*/  LOP3.LUT R0, R0, 0x1ffffffe, RZ, 0xc0, !PT ;  /* 0x1ffffffe00007812 */ /* 0x000fe200078ec0ff */
[----:B------:R-:W-:Y:S01]  /*12f30*/  USHF.R.S32.HI UR4, URZ, 0x1f, UR13 ;  /* 0x0000001f3f047899 */ /* 0x000fe2000801140d */
[----:B------:R-:W-:Y:S01]  /*12f40*/  SHF.R.S32.HI R2, RZ, 0x2, R2 ;  /* 0x00000002ff027819 */ /* 0x000fe20000011402 */
[----:B------:R-:W-:Y:S01]  /*12f50*/  UMOV UR20, UR16 ;  /* 0x0000001000147c82 */ /* 0x000fe20008000000 */
[----:B------:R-:W-:Y:S01]  /*12f60*/  LOP3.LUT P2, RZ, R3, 0x3, RZ, 0xc0, !PT ;  /* 0x0000000303ff7812 */ /* 0x000fe2000784c0ff */
[----:B------:R-:W-:Y:S01]  /*12f70*/  IMAD.IADD R0, R22, 0x1, -R0 ;  /* 0x0000000116007824 */ /* 0x000fe200078e0a00 */
[----:B------:R-:W-:Y:S01]  /*12f80*/  UMOV UR21, UR17 ;  /* 0x0000001100157c82 */ /* 0x000fe20008000000 */
[----:B------:R-:W-:Y:S01]  /*12f90*/  IMAD R15, R4, 0x10, R2 ;  /* 0x00000010040f7824 */ /* 0x000fe200078e0202 */
[----:B------:R-:W-:Y:S01]  /*12fa0*/  USEL UR15, UR13, URZ, !UP0 ;  /* 0x0000003f0d0f7287 */ /* 0x000fe2000c000000 */
[----:B------:R-:W-:Y:S01]  /*12fb0*/  LOP3.LUT R4, R6, 0xfffffff8, RZ, 0xc0, !PT ;  /* 0xfffffff806047812 */ /* 0x000fe200078ec0ff */
[----:B------:R-:W-:Y:S01]  /*12fc0*/  USEL UR13, UR4, URZ, !UP0 ;  /* 0x0000003f040d7287 */ /* 0x000fe2000c000000 */
[----:B------:R-:W-:Y:S01]  /*12fd0*/  IMAD R0, R0, 0x8, R15 ;  /* 0x0000000800007824 */ /* 0x000fe200078e020f */
[----:B--2---:R-:W-:Y:S01]  /*12fe0*/  USHF.R.S32.HI UR8, URZ, 0x1f, UR9 ;  /* 0x0000001f3f087899 */ /* 0x004fe20008011409 */
[----:B------:R-:W-:Y:S01]  /*12ff0*/  SHF.R.S32.HI R14, RZ, 0x3, R6 ;  /* 0x00000003ff0e7819 */ /* 0x000fe20000011406 */
[----:B------:R-:W-:Y:S01]  /*13000*/  UIMAD.WIDE.U32 UR20, UR9, UR6, UR20 ;  /* 0x00000006091472a5 */ /* 0x000fe2000f8e0014 */
[----:B------:R-:W-:Y:S01]  /*13010*/  IMAD.IADD R7, R65, 0x1, -R4 ;  /* 0x0000000141077824 */ /* 0x000fe200078e0a04 */
[----:B-1----:R-:W-:Y:S01]  /*13020*/  LEA R0, R28, R0, 0x7 ;  /* 0x000000001c007211 */ /* 0x002fe200078e38ff */
[----:B------:R-:W-:Y:S01]  /*13030*/  UIMAD UR14, UR8, UR6, URZ ;  /* 0x00000006080e72a4 */ /* 0x000fe2000f8e023f */
[----:B-----5:R-:W-:Y:S01]  /*13040*/  IMAD R29, R16, c[0x0][0x4e8], RZ ;  /* 0x00013a00101d7a24 */ /* 0x020fe200078e02ff */
[----:B------:R-:W-:Y:S01]  /*13050*/  UIMAD UR12, UR16, UR5, UR12 ;  /* 0x00000005100c72a4 */ /* 0x000fe2000f8e020c */
[----:B------:R-:W-:Y:S01]  /*13060*/  LEA R6, R7, R14, 0x5 ;  /* 0x0000000e07067211 */ /* 0x000fe200078e28ff */
[----:B------:R-:W-:Y:S01]  /*13070*/  @P1 IMAD.HI.U32 R3, R0, c[0x0][0x4ec], RZ ;  /* 0x00013b0000031a27 */ /* 0x000fe200078e00ff */
[----:B------:R-:W-:Y:S01]  /*13080*/  UIMAD UR14, UR9, UR7, UR14 ;  /* 0x00000007090e72a4 */ /* 0x000fe2000f8e020e */
[----:B------:R-:W-:Y:S01]  /*13090*/  LEA.HI R18, R51, R65, RZ, 0x6 ;  /* 0x0000004133127211 */ /* 0x000fe200078f30ff */
[----:B------:R-:W-:Y:S01]  /*130a0*/  ULDC.64 UR4, c[0x0][0x3e8] ;  /* 0x0000fa0000047ab9 */ /* 0x000fe20000000a00 */
[----:B------:R-:W-:Y:S01]  /*130b0*/  IMAD.MOV.U32 R2, RZ, RZ, R0 ;  /* 0x000000ffff027224 */ /* 0x000fe200078e0000 */
[----:B------:R-:W-:Y:S01]  /*130c0*/  @P1 SHF.R.U32.HI R2, RZ, c[0x0][0x4f0], R3 ;  /* 0x00013c00ff021a19 */ /* 0x000fe20000011603 */
[----:B------:R-:W-:Y:S01]  /*130d0*/  ULDC.64 UR6, c[0x0][0x498] ;  /* 0x0001260000067ab9 */ /* 0x000fe20000000a00 */
[----:B------:R-:W-:Y:S01]  /*130e0*/  IMAD R6, R28, 0x80, R6 ;  /* 0x000000801c067824 */ /* 0x000fe200078e0206 */
[----:B------:R-:W-:Y:S01]  /*130f0*/  UIMAD UR16, UR13, UR6, URZ ;  /* 0x000000060d1072a4 */ /* 0x000fe2000f8e023f */
[--C-:B------:R-:W-:Y:S01]  /*13100*/  SHF.R.S32.HI R5, RZ, 0x1f, R2.reuse ;  /* 0x0000001fff057819 */ /* 0x100fe20000011402 */
[----:B------:R-:W-:Y:S01]  /*13110*/  UIADD3 UR21, UR21, UR14, URZ ;  /* 0x0000000e15157290 */ /* 0x000fe2000fffe03f */
[----:B------:R-:W-:Y:S01]  /*13120*/  IMAD.MOV R3, RZ, RZ, -R2 ;  /* 0x000000ffff037224 */ /* 0x000fe200078e0a02 */
[----:B------:R-:W-:Y:S01]  /*13130*/  UIMAD UR7, UR15, UR7, UR16 ;  /* 0x000000070f0772a4 */ /* 0x000fe2000f8e0210 */
[----:B------:R-:W-:Y:S01]  /*13140*/  @P1 IMAD.HI.U32 R10, R6, c[0x0][0x4ec], RZ ;  /* 0x00013b00060a1a27 */ /* 0x000fe200078e00ff */
[----:B------:R-:W-:Y:S01]  /*13150*/  UIMAD.WIDE.U32 UR20, UR15, UR6, UR20 ;  /* 0x000000060f1472a5 */ /* 0x000fe2000f8e0014 */
[----:B------:R-:W-:Y:S01]  /*13160*/  BSSY B0, `(.L_x_284) ;  /* 0x0000069000007945 */ /* 0x000fe20003800000 */
[----:B------:R-:W-:Y:S01]  /*13170*/  UIMAD UR8, UR8, UR4, URZ ;  /* 0x00000004080872a4 */ /* 0x000fe2000f8e023f */
[----:B------:R-:W-:Y:S01]  /*13180*/  IMAD R0, R3, c[0x0][0x4e8], R0 ;  /* 0x00013a0003007a24 */ /* 0x000fe200078e0200 */
[----:B------:R-:W-:Y:S01]  /*13190*/  UIADD3 UR11, UR11, UR12, URZ ;  /* 0x0000000c0b0b7290 */ /* 0x000fe2000fffe03f */
[----:B------:R-:W-:Y:S01]  /*131a0*/  IMAD.U32 R3, RZ, RZ, UR7 ;  /* 0x00000007ff037e24 */ /* 0x000fe2000f8e00ff */
[----:B------:R-:W-:Y:S01]  /*131b0*/  IADD3 R2, P0, R2, UR20, RZ ;  /* 0x0000001402027c10 */ /* 0x000fe2000ff1e0ff */
[----:B------:R-:W-:Y:S01]  /*131c0*/  UIMAD UR5, UR9, UR5, UR8 ;  /* 0x00000005090572a4 */ /* 0x000fe2000f8e0208 */
[----:B------:R-:W-:Y:S01]  /*131d0*/  SHF.R.S32.HI R4, RZ, 0x1f, R0 ;  /* 0x0000001fff047819 */ /* 0x000fe20000011400 */
[----:B------:R-:W-:Y:S01]  /*131e0*/  UIMAD.WIDE.U32 UR10, UR9, UR4, UR10 ;  /* 0x00000004090a72a5 */ /* 0x000fe2000f8e000a */
[----:B------:R-:W-:Y:S01]  /*131f0*/  IADD3.X R3, R5, UR21, R3, P0, !PT ;  /* 0x0000001505037c10 */ /* 0x000fe200087fe403 */
[----:B------:R-:W-:Y:S01]  /*13200*/  IMAD.SHL.U32 R5, R14, 0x40, RZ ;  /* 0x000000400e057824 */ /* 0x000fe200078e00ff */
[----:B------:R-:W-:Y:S01]  /*13210*/  ULDC.64 UR6, c[0x0][0x3f0] ;  /* 0x0000fc0000067ab9 */ /* 0x000fe20000000a00 */
[----:B------:R-:W-:Y:S01]  /*13220*/  IMAD R4, R4, c[0x0][0x488], RZ ;  /* 0x0001220004047a24 */ /* 0x000fe200078e02ff */
[----:B------:R-:W-:Y:S01]  /*13230*/  UIMAD UR13, UR13, UR6, URZ ;  /* 0x000000060d0d72a4 */ /* 0x000fe2000f8e023f */
[----:B------:R-:W-:Y:S01]  /*13240*/  IMAD.WIDE.U32 R2, R0, c[0x0][0x488], R2 ;  /* 0x0001220000027a25 */ /* 0x000fe200078e0002 */
[----:B------:R-:W-:Y:S01]  /*13250*/  LOP3.LUT R5, R5, 0x1c0, RZ, 0xc0, !PT ;  /* 0x000001c005057812 */ /* 0x000fe200078ec0ff */
[----:B------:R-:W-:-:S02]  /*13260*/  UIADD3 UR11, UR11, UR5, URZ ;  /* 0x000000050b0b7290 */ /* 0x000fc4000fffe03f */
[----:B------:R-:W-:Y:S01]  /*13270*/  IMAD R9, R0, c[0x0][0x48c], R4 ;  /* 0x0001230000097a24 */ /* 0x000fe200078e0204 */
[----:B------:R-:W-:Y:S01]  /*13280*/  SHF.R.U32.HI R8, RZ, 0x3, R5 ;  /* 0x00000003ff087819 */ /* 0x000fe20000011605 */
[----:B------:R-:W-:Y:S01]  /*13290*/  IMAD.SHL.U32 R0, R7, 0x8, RZ ;  /* 0x0000000807007824 */ /* 0x000fe200078e00ff */
[C---:B------:R-:W-:Y:S01]  /*132a0*/  LEA R7, P0, R2.reuse, c[0x0][0x450], 0x2 ;  /* 0x0001140002077a11 */ /* 0x040fe200078010ff */
[----:B------:R-:W-:Y:S01]  /*132b0*/  IMAD.IADD R3, R3, 0x1, R9 ;  /* 0x0000000103037824 */ /* 0x000fe200078e0209 */
[----:B------:R-:W-:Y:S01]  /*132c0*/  UIMAD UR7, UR15, UR7, UR13 ;  /* 0x000000070f0772a4 */ /* 0x000fe2000f8e020d */
[----:B------:R-:W-:Y:S01]  /*132d0*/  IMAD.MOV.U32 R4, RZ, RZ, R6 ;  /* 0x000000ffff047224 */ /* 0x000fe200078e0006 */
[----:B------:R-:W-:Y:S01]  /*132e0*/  LOP3.LUT R5, R5, 0x38, R0, 0xf8, !PT ;  /* 0x0000003805057812 */ /* 0x000fe200078ef800 */
[----:B------:R-:W-:Y:S01]  /*132f0*/  UIMAD.WIDE.U32 UR10, UR15, UR6, UR10 ;  /* 0x000000060f0a72a5 */ /* 0x000fe2000f8e000a */
[----:B------:R-:W-:Y:S01]  /*13300*/  @P1 SHF.R.U32.HI R4, RZ, c[0x0][0x4f0], R10 ;  /* 0x00013c00ff041a19 */ /* 0x000fe2000001160a */
[----:B------:R-:W-:Y:S01]  /*13310*/  SHFL.IDX PT, R12, R7, RZ, 0x1c1f ;  /* 0x001c1fff070c7589 */ /* 0x000fe200000e0000 */
[----:B------:R-:W-:Y:S01]  /*13320*/  LOP3.LUT R17, R5, R8, RZ, 0x3c, !PT ;  /* 0x0000000805117212 */ /* 0x000fe200078e3cff */
[----:B------:R-:W-:Y:S01]  /*13330*/  UIADD3 UR7, UR11, UR7, URZ ;  /* 0x000000070b077290 */ /* 0x000fe2000fffe03f */
[----:B------:R-:W-:Y:S01]  /*13340*/  LEA.HI.X R5, R2, c[0x0][0x454], R3, 0x2, P0 ;  /* 0x0001150002057a11 */ /* 0x000fe200000f1403 */
[--C-:B------:R-:W-:Y:S01]  /*13350*/  IMAD.MOV R8, RZ, RZ, -R4.reuse ;  /* 0x000000ffff087224 */ /* 0x100fe200078e0a04 */
[----:B------:R-:W-:Y:S01]  /*13360*/  SHF.R.S32.HI R9, RZ, 0x1f, R4 ;  /* 0x0000001fff097819 */ /* 0x000fe20000011404 */
[----:B------:R1:W-:Y:S01]  /*13370*/  SHFL.IDX PT, R10, R7, 0x1, 0x1c1f ;  /* 0x003c1f00070a7f89 */ /* 0x0003e200000e0000 */
[----:B------:R-:W-:Y:S01]  /*13380*/  MOV R2, UR10 ;  /* 0x0000000a00027c02 */ /* 0x000fe20008000f00 */
[----:B------:R-:W-:-:S02]  /*13390*/  IMAD.U32 R3, RZ, RZ, UR11 ;  /* 0x0000000bff037e24 */ /* 0x000fc4000f8e00ff */
[----:B------:R-:W2:Y:S01]  /*133a0*/  SHFL.IDX PT, R13, R5, RZ, 0x1c1f ;  /* 0x001c1fff050d7589 */ /* 0x000ea200000e0000 */
[----:B------:R-:W-:Y:S02]  /*133b0*/  IMAD.U32 R3, RZ, RZ, UR7 ;  /* 0x00000007ff037e24 */ /* 0x000fe4000f8e00ff */
[----:B------:R-:W-:Y:S01]  /*133c0*/  IMAD R6, R8, c[0x0][0x4e8], R6 ;  /* 0x00013a0008067a24 */ /* 0x000fe200078e0206 */
[----:B------:R3:W4:Y:S01]  /*133d0*/  SHFL.IDX PT, R11, R5, 0x1, 0x1c1f ;  /* 0x003c1f00050b7f89 */ /* 0x00072200000e0000 */
[----:B------:R-:W-:-:S04]  /*133e0*/  IMAD.WIDE.U32 R2, R4, c[0x0][0x3e0], R2 ;  /* 0x0000f80004027a25 */ /* 0x000fc800078e0002 */
[----:B-1----:R-:W-:-:S04]  /*133f0*/  IMAD R7, R9, c[0x0][0x3e0], RZ ;  /* 0x0000f80009077a24 */ /* 0x002fc800078e02ff */
[----:B------:R-:W-:Y:S01]  /*13400*/  IMAD R7, R4, c[0x0][0x3e4], R7 ;  /* 0x0000f90004077a24 */ /* 0x000fe200078e0207 */
[----:B------:R-:W-:Y:S01]  /*13410*/  SHF.R.S32.HI R4, RZ, 0x1f, R6 ;  /* 0x0000001fff047819 */ /* 0x000fe20000011406 */
[----:B---3--:R-:W-:-:S03]  /*13420*/  IMAD R5, R28, 0x80, R15 ;  /* 0x000000801c057824 */ /* 0x008fc600078e020f */
[----:B------:R-:W-:Y:S01]  /*13430*/  IADD3 R3, R3, R7, RZ ;  /* 0x0000000703037210 */ /* 0x000fe20007ffe0ff */
[----:B------:R-:W-:Y:S02]  /*13440*/  IMAD R4, R4, c[0x0][0x3d8], RZ ;  /* 0x0000f60004047a24 */ /* 0x000fe400078e02ff */
[----:B------:R-:W-:Y:S01]  /*13450*/  IMAD R28, R28, 0x80, R14 ;  /* 0x000000801c1c7824 */ /* 0x000fe200078e020e */
[C---:B------:R-:W-:Y:S01]  /*13460*/  IADD3 R8, R5.reuse, 0x8, RZ ;  /* 0x0000000805087810 */ /* 0x040fe20007ffe0ff */
[----:B------:R-:W-:Y:S01]  /*13470*/  IMAD R7, R6, c[0x0][0x3dc], R4 ;  /* 0x0000f70006077a24 */ /* 0x000fe200078e0204 */
[-C--:B------:R-:W-:Y:S01]  /*13480*/  ISETP.GE.OR P1, PT, R5, R29.reuse, P2 ;  /* 0x0000001d0500720c */ /* 0x080fe20001726670 */
[----:B------:R-:W-:Y:S01]  /*13490*/  IMAD.SHL.U32 R5, R18, 0x8, RZ ;  /* 0x0000000812057824 */ /* 0x000fe200078e00ff */
[----:B------:R-:W-:-:S04]  /*134a0*/  ISETP.GE.OR P0, PT, R8, R29, P2 ;  /* 0x0000001d0800720c */ /* 0x000fc80001706670 */
[----:B------:R-:W-:Y:S01]  /*134b0*/  LOP3.LUT R8, R17, 0x7ffffe00, R5, 0xf8, !PT ;  /* 0x7ffffe0011087812 */ /* 0x000fe200078ef805 */
[----:B------:R-:W-:-:S04]  /*134c0*/  IMAD.WIDE.U32 R4, R6, c[0x0][0x3d8], R2 ;  /* 0x0000f60006047a25 */ /* 0x000fc800078e0002 */
[----:B------:R-:W-:Y:S02]  /*134d0*/  IMAD.SHL.U32 R2, R8, 0x2, RZ ;  /* 0x0000000208027824 */ /* 0x000fe400078e00ff */
[----:B--2---:R1:W-:Y:S01]  /*134e0*/  @!P1 ST.E [R12.64], R53 ;  /* 0x000000350c009985 */ /* 0x0043e2000c101912 */
[----:B------:R-:W-:-:S03]  /*134f0*/  IMAD.IADD R3, R5, 0x1, R7 ;  /* 0x0000000105037824 */ /* 0x000fc600078e0207 */
[----:B----4-:R1:W-:Y:S01]  /*13500*/  @!P0 ST.E [R10.64], R56 ;  /* 0x000000380a008985 */ /* 0x0103e2000c101912 */
[----:B------:R-:W-:-:S03]  /*13510*/  LEA R31, P0, R4, c[0x0][0x380], 0x1 ;  /* 0x0000e000041f7a11 */ /* 0x000fc600078008ff */
[----:B------:R1:W2:Y:S01]  /*13520*/  LDS.128 R44, [R2+0x1080] ;  /* 0x00108000022c7984 */ /* 0x0002a20000000c00 */
[----:B------:R-:W-:Y:S02]  /*13530*/  LEA.HI.X R30, R4, c[0x0][0x384], R3, 0x1, P0 ;  /* 0x0000e100041e7a11 */ /* 0x000fe400000f0c03 */
[----:B------:R-:W-:Y:S01]  /*13540*/  ISETP.GE.AND P0, PT, R28, R29, PT ;  /* 0x0000001d1c00720c */ /* 0x000fe20003f06270 */
[----:B------:R1:W3:Y:S04]  /*13550*/  LDS.128 R60, [R2+0x2080] ;  /* 0x00208000023c7984 */ /* 0x0002e80000000c00 */
        /* <DEDUP_REMOVED lines=41> */
.L_x_285:
[----:B--234-:R-:W-:Y:S05]  /*137f0*/  BSYNC B0 ;  /* 0x0000000000007941 */ /* 0x01cfea0003800000 */
.L_x_284:
        /* <DEDUP_REMOVED lines=16> */
[----:B------:R-:W-:Y:S02]  /*13900*/  @!P2 LEA.HI R7, R5, R7, RZ, 0x3 ;  /* 0x000000070507a211 */ /* 0x000fe400078f18ff */
[----:B------:R-:W-:Y:S02]  /*13910*/  @!P1 LEA.HI R5, R4, R8, RZ, 0x3 ;  /* 0x0000000804059211 */ /* 0x000fe400078f18ff */
[----:B------:R-:W-:Y:S01]  /*13920*/  @!P0 LEA.HI R4, R6, R9, RZ, 0x3 ;  /* 0x0000000906048211 */ /* 0x000fe200078f18ff */
[----:B--23--:R-:W-:Y:S01]  /*13930*/  @!P3 IMAD.WIDE R8, R0, 0x2, R2 ;  /* 0x000000020008b825 */ /* 0x00cfe200078e0202 */
[----:B------:R-:W-:-:S02]  /*13940*/  @!P2 LOP3.LUT R6, R7, 0xfffffff8, RZ, 0xc0, !PT ;  /* 0xfffffff80706a812 */ /* 0x000fc400078ec0ff */
[----:B------:R-:W-:Y:S02]  /*13950*/  @!P1 LOP3.LUT R5, R5, 0xfffffff8, RZ, 0xc0, !PT ;  /* 0xfffffff805059812 */ /* 0x000fe400078ec0ff */
[----:B------:R-:W-:Y:S01]  /*13960*/  @!P0 LOP3.LUT R10, R4, 0xfffffff8, RZ, 0xc0, !PT ;  /* 0xfffffff8040a8812 */ /* 0x000fe200078ec0ff */
[--C-:B------:R-:W-:Y:S01]  /*13970*/  @!P2 IMAD.WIDE R6, R6, 0x2, R2.reuse ;  /* 0x000000020606a825 */ /* 0x100fe200078e0202 */
[----:B------:R2:W-:Y:S03]  /*13980*/  @!P3 ST.E.128 [R8.64], R44 ;  /* 0x0000002c0800b985 */ /* 0x0005e6000c101d12 */
[--C-:B------:R-:W-:Y:S01]  /*13990*/  @!P1 IMAD.WIDE R4, R5, 0x2, R2.reuse ;  /* 0x0000000205049825 */ /* 0x100fe200078e0202 */
[----:B------:R2:W-:Y:S03]  /*139a0*/  @!P2 ST.E.128 [R6.64], R40 ;  /* 0x000000280600a985 */ /* 0x0005e6000c101d12 */
[----:B------:R-:W-:Y:S01]  /*139b0*/  @!P0 IMAD.WIDE R2, R10, 0x2, R2 ;  /* 0x000000020a028825 */ /* 0x000fe200078e0202 */
[----:B------:R2:W-:Y:S04]  /*139c0*/  @!P1 ST.E.128 [R4.64], R36 ;  /* 0x0000002404009985 */ /* 0x0005e8000c101d12 */
[----:B------:R2:W-:Y:S02]  /*139d0*/  @!P0 ST.E.128 [R2.64], R32 ;  /* 0x0000002002008985 */ /* 0x0005e4000c101d12 */
.L_x_287:
[----:B------:R-:W-:Y:S05]  /*139e0*/  BSYNC B0 ;  /* 0x0000000000007941 */ /* 0x000fea0003800000 */
.L_x_286:
[----:B--2---:R-:W-:Y:S01]  /*139f0*/  IADD3 R4, R28, 0x40, RZ ;  /* 0x000000401c047810 */ /* 0x004fe20007ffe0ff */
[----:B------:R2:W4:Y:S01]  /*13a00*/  SHFL.IDX PT, R3, R30, 0x2, 0x181f ;  /* 0x00581f001e037f89 */ /* 0x00052200000e0000 */
        /* <DEDUP_REMOVED lines=17> */
[----:B---34-:R-:W-:Y:S01]  /*13b20*/  @!P3 IMAD.WIDE R8, R0, 0x2, R2 ;  /* 0x000000020008b825 */ /* 0x018fe200078e0202 */
        /* <DEDUP_REMOVED lines=10> */
.L_x_289:
[----:B------:R-:W-:Y:S05]  /*13bd0*/  BSYNC B0 ;  /* 0x0000000000007941 */ /* 0x000fea0003800000 */
.L_x_288:
[----:B---3--:R-:W-:Y:S01]  /*13be0*/  IADD3 R4, R28, 0x60, RZ ;  /* 0x000000601c047810 */ /* 0x008fe20007ffe0ff */
[----:B----4-:R3:W4:Y:S03]  /*13bf0*/  SHFL.IDX PT, R3, R30, 0x3, 0x181f ;  /* 0x00781f001e037f89 */ /* 0x01072600000e0000 */
        /* <DEDUP_REMOVED lines=15> */
[----:B------:R1:W-:Y:S01]  /*13cf0*/  @!P2 ST.E.128 [R8.64], R72 ;  /* 0x000000480800a985 */ /* 0x0003e2000c101d12 */
[----:B------:R-:W-:Y:S01]  /*13d00*/  IADD3 R0, R0, 0xc0, RZ ;  /* 0x000000c000007810 */ /* 0x000fe20007ffe0ff */
[----:B------:R-:W-:-:S04]  /*13d10*/  @!P1 IMAD.WIDE R6, R5, 0x2, R2 ;  /* 0x0000000205069825 */ /* 0x000fc800078e0202 */
[----:B------:R-:W-:Y:S01]  /*13d20*/  @!P0 IMAD.WIDE R4, R4, 0x2, R2 ;  /* 0x0000000204048825 */ /* 0x000fe200078e0202 */
[----:B------:R1:W-:Y:S04]  /*13d30*/  @!P1 ST.E.128 [R6.64], R68 ;  /* 0x0000004406009985 */ /* 0x0003e8000c101d12 */
[----:B------:R1:W-:Y:S01]  /*13d40*/  @!P0 ST.E.128 [R4.64], R64 ;  /* 0x0000004004008985 */ /* 0x0003e2000c101d12 */
[----:B------:R-:W-:-:S13]  /*13d50*/  ISETP.GE.AND P0, PT, R0, c[0x0][0x3c8], PT ;  /* 0x0000f20000007a0c */ /* 0x000fda0003f06270 */
[----:B------:R-:W-:Y:S05]  /*13d60*/  @P0 EXIT ;  /* 0x000000000000094d */ /* 0x000fea0003800000 */
[----:B-1----:R-:W-:-:S04]  /*13d70*/  SHF.R.S32.HI R4, RZ, 0x1f, R0 ;  /* 0x0000001fff047819 */ /* 0x002fc80000011400 */
[----:B------:R-:W-:-:S04]  /*13d80*/  LEA.HI R0, R4, R0, RZ, 0x3 ;  /* 0x0000000004007211 */ /* 0x000fc800078f18ff */
[----:B------:R-:W-:-:S05]  /*13d90*/  LOP3.LUT R0, R0, 0xfffffff8, RZ, 0xc0, !PT ;  /* 0xfffffff800007812 */ /* 0x000fca00078ec0ff */
[----:B------:R-:W-:-:S05]  /*13da0*/  IMAD.WIDE R2, R0, 0x2, R2 ;  /* 0x0000000200027825 */ /* 0x000fca00078e0202 */
[----:B------:R-:W-:Y:S01]  /*13db0*/  ST.E.128 [R2.64], R76 ;  /* 0x0000004c02007985 */ /* 0x000fe2000c101d12 */
[----:B------:R-:W-:Y:S05]  /*13dc0*/  EXIT ;  /* 0x000000000000794d */ /* 0x000fea0003800000 */
.L_x_282:
[----:B------:R-:W-:Y:S02]  /*13dd0*/  ULDC.64 UR4, c[0x0][0x500] ;  /* 0x0001400000047ab9 */ /* 0x000fe40000000a00 */
[----:B------:R-:W-:Y:S02]  /*13de0*/  UISETP.NE.U32.AND UP0, UPT, URZ, UR4, UPT ;  /* 0x000000043f00728c */ /* 0x000fe4000bf05070 */
[----:B------:R-:W-:Y:S02]  /*13df0*/  UMOV UR6, 0x4 ;  /* 0x0000000400067882 */ /* 0x000fe40000000000 */
[----:B------:R-:W-:-:S03]  /*13e00*/  UISETP.NE.AND.EX UP0, UPT, URZ, UR5, UPT, UP0 ;  /* 0x000000053f00728c */ /* 0x000fc6000bf05300 */
[----:B------:R-:W-:Y:S02]  /*13e10*/  ULDC.64 UR4, c[0x0][0x500] ;  /* 0x0001400000047ab9 */ /* 0x000fe40000000a00 */
[----:B------:R-:W-:Y:S01]  /*13e20*/  UIMAD.WIDE UR4, UR13, UR6, UR4 ;  /* 0x000000060d0472a5 */ /* 0x000fe2000f8e0204 */
[----:B------:R-:W-:-:S05]  /*13e30*/  PLOP3.LUT P0, PT, PT, PT, UP0, 0x80, 0x0 ;  /* 0x000000000000781c */ /* 0x000fca0003f0f008 */
[----:B------:R-:W-:Y:S01]  /*13e40*/  IMAD.U32 R4, RZ, RZ, UR4 ;  /* 0x00000004ff047e24 */ /* 0x000fe2000f8e00ff */
[----:B------:R-:W-:Y:S01]  /*13e50*/  MOV R5, UR5 ;  /* 0x0000000500057c02 */ /* 0x000fe20008000f00 */
[----:B------:R-:W-:-:S06]  /*13e60*/  ULDC.64 UR4, c[0x0][0x508] ;  /* 0x0001420000047ab9 */ /* 0x000fcc0000000a00 */
[----:B------:R-:W2:Y:S01]  /*13e70*/  @P0 LDG.E R0, [R4.64] ;  /* 0x0000001204000981 */ /* 0x000ea2000c1e1900 */
[----:B------:R-:W-:Y:S01]  /*13e80*/  UISETP.NE.U32.AND UP1, UPT, URZ, UR4, UPT ;  /* 0x000000043f00728c */ /* 0x000fe2000bf25070 */
[----:B------:R-:W-:-:S03]  /*13e90*/  IMAD.MOV.U32 R9, RZ, RZ, c[0x0][0x388] ;  /* 0x0000e200ff097624 */ /* 0x000fc600078e00ff */
[----:B------:R-:W-:-:S03]  /*13ea0*/  UISETP.NE.AND.EX UP1, UPT, URZ, UR5, UPT, UP1 ;  /* 0x000000053f00728c */ /* 0x000fc6000bf25310 */
[----:B------:R-:W-:-:S03]  /*13eb0*/  ULDC.64 UR4, c[0x0][0x508] ;  /* 0x0001420000047ab9 */ /* 0x000fc60000000a00 */
[----:B------:R-:W-:-:S05]  /*13ec0*/  PLOP3.LUT P1, PT, PT, PT, UP1, 0x80, 0x0 ;  /* 0x000000000000781c */ /* 0x000fca0003f2f018 */
[----:B------:R-:W-:-:S06]  /*13ed0*/  @UP1 UIMAD.WIDE UR4, UR13, UR6, UR4 ;  /* 0x000000060d0412a5 */ /* 0x000fcc000f8e0204 */
[----:B------:R-:W-:Y:S01]  /*13ee0*/  MOV R2, UR4 ;  /* 0x0000000400027c02 */ /* 0x000fe20008000f00 */
[----:B------:R-:W-:-:S05]  /*13ef0*/  IMAD.U32 R3, RZ, RZ, UR5 ;  /* 0x00000005ff037e24 */ /* 0x000fca000f8e00ff */
[----:B------:R1:W5:Y:S01]  /*13f00*/  @P1 LDG.E R9, [R2.64] ;  /* 0x0000001202091981 */ /* 0x000362000c1e1900 */
[----:B------:R-:W-:Y:S02]  /*13f10*/  UMOV UR8, URZ ;  /* 0x0000003f00087c82 */ /* 0x000fe40008000000 */
[----:B------:R-:W-:Y:S01]  /*13f20*/  UMOV UR9, URZ ;  /* 0x0000003f00097c82 */ /* 0x000fe20008000000 */
[----:B--2---:R-:W2:Y:S02]  /*13f30*/  @P0 R2UR UR5, R0 ;  /* 0x00000000000503c2 */ /* 0x004ea400000e0000 */
[----:B--2---:R-:W-:Y:S02]  /*13f40*/  @UP0 USHF.R.S32.HI UR4, URZ, 0x1f, UR5 ;  /* 0x0000001f3f040899 */ /* 0x004fe40008011405 */
[----:B------:R-:W-:-:S05]  /*13f50*/  @UP0 UMOV UR8, UR5 ;  /* 0x0000000500080c82 */ /* 0x000fca0008000000 */
[----:B------:R-:W-:Y:S01]  /*13f60*/  @UP0 UMOV UR9, UR4 ;  /* 0x0000000400090c82 */ /* 0x000fe20008000000 */
[----:B------:R-:W-:Y:S05]  /*13f70*/  @P1 BRA `(.L_x_290) ;  /* 0x0000004000001947 */ /* 0x000fea0003800000 */
[----:B-1----:R-:W-:Y:S05]  /*13f80*/  @!P0 BRA `(.L_x_290) ;  /* 0x0000003000008947 */ /* 0x002fea0003800000 */
[----:B------:R-:W2:Y:S04]  /*13f90*/  LDG.E R0, [R4.64] ;  /* 0x0000001204007981 */ /* 0x000ea8000c1e1900 */
[----:B------:R-:W2:Y:S02]  /*13fa0*/  LDG.E R2, [R4.64+0x4] ;  /* 0x0000041204027981 */ /* 0x000ea4000c1e1900 */
[----:B--2--5:R-:W-:Y:S02]  /*13fb0*/  IADD3 R9, -R0, R2, RZ ;  /* 0x0000000200097210 */ /* 0x024fe40007ffe1ff */
.L_x_290:
[----:B-1----:R-:W1:Y:S01]  /*13fc0*/  S2R R8, SR_TID.X ;  /* 0x0000000000087919 */ /* 0x002e620000002100 */
[----:B------:R-:W-:Y:S01]  /*13fd0*/  USHF.R.S32.HI UR6, URZ, 0x1f, UR13 ;  /* 0x0000001f3f067899 */ /* 0x000fe2000801140d */
[----:B------:R-:W-:Y:S01]  /*13fe0*/  BSSY B0, `(.L_x_291) ;  /* 0x000002b000007945 */ /* 0x000fe20003800000 */
[----:B------:R-:W-:-:S02]  /*13ff0*/  USEL UR13, UR13, URZ, !UP0 ;  /* 0x0000003f0d0d7287 */ /* 0x000fc4000c000000 */
[----:B------:R-:W-:Y:S01]  /*14000*/  USEL UR6, UR6, URZ, !UP0 ;  /* 0x0000003f06067287 */ /* 0x000fe2000c000000 */
[----:B-1----:R-:W-:-:S13]  /*14010*/  ISETP.GT.AND P0, PT, R8, 0x7f, PT ;  /* 0x0000007f0800780c */ /* 0x002fda0003f04270 */
[----:B------:R-:W-:Y:S05]  /*14020*/  @P0 BRA `(.L_x_292) ;  /* 0x0000026000000947 */ /* 0x000fea0003800000 */
[----:B------:R-:W1:Y:S01]  /*14030*/  S2R R3, SR_CTAID.X ;  /* 0x0000000000037919 */ /* 0x000e620000002500 */
[----:B-----5:R-:W-:Y:S01]  /*14040*/  IMAD R0, R9, c[0x0][0x4e8], RZ ;  /* 0x00013a0009007a24 */ /* 0x020fe200078e02ff */
[----:B-1----:R-:W-:-:S04]  /*14050*/  LEA R3, R3, R8, 0x7 ;  /* 0x0000000803037211 */ /* 0x002fc800078e38ff */
[----:B------:R-:W-:-:S13]  /*14060*/  ISETP.GE.AND P0, PT, R3, R0, PT ;  /* 0x000000000300720c */ /* 0x000fda0003f06270 */
[----:B------:R-:W-:Y:S05]  /*14070*/  @P0 BRA `(.L_x_292) ;  /* 0x0000021000000947 */ /* 0x000fea0003800000 */
[----:B------:R-:W1:Y:S01]  /*14080*/  S2UR UR10, SR_CTAID.Y ;  /* 0x00000000000a79c3 */ /* 0x000e620000002600 */
[----:B------:R-:W-:Y:S01]  /*14090*/  IMAD.MOV.U32 R0, RZ, RZ, c[0x0][0x4e8] ;  /* 0x00013a00ff007624 */ /* 0x000fe200078e00ff */
[----:B------:R-:W-:Y:S01]  /*140a0*/  ULDC.64 UR4, c[0x0][0x490] ;  /* 0x0001240000047ab9 */ /* 0x000fe20000000a00 */
[----:B------:R-:W-:Y:S01]  /*140b0*/  IMAD.MOV.U32 R2, RZ, RZ, R3 ;  /* 0x000000ffff027224 */ /* 0x000fe200078e0003 */
[----:B------:R-:W-:Y:S02]  /*140c0*/  UMOV UR14, UR8 ;  /* 0x00000008000e7c82 */ /* 0x000fe40008000000 */
[----:B------:R-:W-:Y:S01]  /*140d0*/  ISETP.NE.AND P0, PT, R0, 0x1, PT ;  /* 0x000000010000780c */ /* 0x000fe20003f05270 */
[----:B------:R-:W-:-:S12]  /*140e0*/  UMOV UR15, UR9 ;  /* 0x00000009000f7c82 */ /* 0x000fd80008000000 */
[----:B------:R-:W-:Y:S01]  /*140f0*/  @P0 IMAD.HI.U32 R0, R3, c[0x0][0x4ec], RZ ;  /* 0x00013b0003000a27 */ /* 0x000fe200078e00ff */
[----:B-1----:R-:W-:-:S04]  /*14100*/  USHF.R.S32.HI UR7, URZ, 0x1f, UR10 ;  /* 0x0000001f3f077899 */ /* 0x002fc8000801140a */
[----:B------:R-:W-:Y:S01]  /*14110*/  @P0 SHF.R.U32.HI R2, RZ, c[0x0][0x4f0], R0 ;  /* 0x00013c00ff020a19 */ /* 0x000fe20000011600 */
[----:B------:R-:W-:Y:S02]  /*14120*/  UIMAD.WIDE.U32 UR14, UR10, UR4, UR14 ;  /* 0x000000040a0e72a5 */ /* 0x000fe4000f8e000e */
[----:B------:R-:W-:Y:S01]  /*14130*/  UIMAD UR7, UR7, UR4, URZ ;  /* 0x00000004070772a4 */ /* 0x000fe2000f8e023f */
[----:B------:R-:W-:-:S03]  /*14140*/  IADD3 R0, -R2, RZ, RZ ;  /* 0x000000ff02007210 */ /* 0x000fc60007ffe1ff */
[----:B------:R-:W-:Y:S02]  /*14150*/  UIMAD UR7, UR10, UR5, UR7 ;  /* 0x000000050a0772a4 */ /* 0x000fe4000f8e0207 */
[----:B------:R-:W-:Y:S01]  /*14160*/  IMAD R0, R0, c[0x0][0x4e8], R3 ;  /* 0x00013a0000007a24 */ /* 0x000fe200078e0203 */
[----:B------:R-:W-:Y:S01]  /*14170*/  ULDC.64 UR4, c[0x0][0x498] ;  /* 0x0001260000047ab9 */ /* 0x000fe20000000a00 */
[----:B------:R-:W-:Y:S01]  /*14180*/  SHF.R.S32.HI R3, RZ, 0x1f, R2 ;  /* 0x0000001fff037819 */ /* 0x000fe20000011402 */
[----:B------:R-:W-:Y:S02]  /*14190*/  UIMAD UR10, UR6, UR4, URZ ;  /* 0x00000004060a72a4 */ /* 0x000fe4000f8e023f */
[----:B------:R-:W-:Y:S01]  /*141a0*/  UIADD3 UR15, UR7, UR15, URZ ;  /* 0x0000000f070f7290 */ /* 0x000fe2000fffe03f */
[----:B------:R-:W-:Y:S01]  /*141b0*/  SHF.R.S32.HI R4, RZ, 0x1f, R0 ;  /* 0x0000001fff047819 */ /* 0x000fe20000011400 */
[----:B------:R-:W-:Y:S02]  /*141c0*/  UIMAD UR5, UR13, UR5, UR10 ;  /* 0x000000050d0572a4 */ /* 0x000fe4000f8e020a */
[----:B------:R-:W-:-:S02]  /*141d0*/  UIMAD.WIDE.U32 UR14, UR13, UR4, UR14 ;  /* 0x000000040d0e72a5 */ /* 0x000fc4000f8e000e */
[----:B------:R-:W-:Y:S02]  /*141e0*/  IMAD R4, R4, c[0x0][0x488], RZ ;  /* 0x0001220004047a24 */ /* 0x000fe400078e02ff */
[----:B------:R-:W-:Y:S02]  /*141f0*/  IMAD.U32 R5, RZ, RZ, UR5 ;  /* 0x00000005ff057e24 */ /* 0x000fe4000f8e00ff */
[----:B------:R-:W-:Y:S01]  /*14200*/  IADD3 R2, P0, R2, UR14, RZ ;  /* 0x0000000e02027c10 */ /* 0x000fe2000ff1e0ff */
[----:B------:R-:W-:-:S03]  /*14210*/  IMAD R4, R0, c[0x0][0x48c], R4 ;  /* 0x0001230000047a24 */ /* 0x000fc600078e0204 */
[----:B------:R-:W-:-:S05]  /*14220*/  IADD3.X R3, R3, UR15, R5, P0, !PT ;  /* 0x0000000f03037c10 */ /* 0x000fca00087fe405 */
[----:B------:R-:W-:-:S05]  /*14230*/  IMAD.WIDE.U32 R2, R0, c[0x0][0x488], R2 ;  /* 0x0001220000027a25 */ /* 0x000fca00078e0002 */
[----:B------:R-:W-:Y:S02]  /*14240*/  IADD3 R0, R3, R4, RZ ;  /* 0x0000000403007210 */ /* 0x000fe40007ffe0ff */
[----:B------:R-:W-:-:S04]  /*14250*/  LEA R4, P0, R2, c[0x0][0x450], 0x2 ;  /* 0x0001140002047a11 */ /* 0x000fc800078010ff */
[----:B------:R-:W-:Y:S01]  /*14260*/  LEA.HI.X R5, R2, c[0x0][0x454], R0, 0x2, P0 ;  /* 0x0001150002057a11 */ /* 0x000fe200000f1400 */
[----:B------:R-:W-:-:S05]  /*14270*/  IMAD.MOV.U32 R0, RZ, RZ, -0x800000 ;  /* 0xff800000ff007424 */ /* 0x000fca00078e00ff */
[----:B------:R1:W-:Y:S03]  /*14280*/  STG.E [R4.64], R0 ;  /* 0x0000000004007986 */ /* 0x0003e6000c101912 */
.L_x_292:
[----:B------:R-:W-:Y:S05]  /*14290*/  BSYNC B0 ;  /* 0x0000000000007941 */ /* 0x000fea0003800000 */
.L_x_291:
[----:B------:R-:W2:Y:S01]  /*142a0*/  S2UR UR7, SR_CTAID.Y ;  /* 0x00000000000779c3 */ /* 0x000ea20000002600 */
[----:B------:R-:W3:Y:S01]  /*142b0*/  S2R R14, SR_CTAID.X ;  /* 0x00000000000e7919 */ /* 0x000ee20000002500 */
[----:B-1----:R-:W-:Y:S01]  /*142c0*/  SHF.R.S32.HI R0, RZ, 0x1f, R8 ;  /* 0x0000001fff007819 */ /* 0x002fe20000011408 */
[----:B------:R-:W-:Y:S01]  /*142d0*/  IMAD.MOV.U32 R3, RZ, RZ, c[0x0][0x4e8] ;  /* 0x00013a00ff037624 */ /* 0x000fe200078e00ff */
[----:B------:R-:W-:Y:S01]  /*142e0*/  ULDC.64 UR4, c[0x0][0x3a0] ;  /* 0x0000e80000047ab9 */ /* 0x000fe20000000a00 */
[----:B-----5:R-:W-:Y:S01]  /*142f0*/  IMAD R16, R9, c[0x0][0x4e8], RZ ;  /* 0x00013a0009107a24 */ /* 0x020fe200078e02ff */
[----:B------:R-:W-:Y:S01]  /*14300*/  LEA.HI R0, R0, R8, RZ, 0x3 ;  /* 0x0000000800007211 */ /* 0x000fe200078f18ff */
[----:B------:R-:W-:Y:S01]  /*14310*/  UIMAD UR9, UR9, UR4, URZ ;  /* 0x00000004090972a4 */ /* 0x000fe2000f8e023f */
[----:B------:R-:W-:Y:S01]  /*14320*/  ISETP.NE.AND P0, PT, R3, 0x1, PT ;  /* 0x000000010300780c */ /* 0x000fe20003f05270 */
[----:B------:R-:W-:Y:S01]  /*14330*/  UIMAD.WIDE.U32 UR10, UR8, UR4, URZ ;  /* 0x00000004080a72a5 */ /* 0x000fe2000f8e003f */
[----:B------:R-:W-:Y:S01]  /*14340*/  LOP3.LUT R2, R0, 0xfffffff8, RZ, 0xc0, !PT ;  /* 0xfffffff800027812 */ /* 0x000fe200078ec0ff */
[----:B------:R-:W-:Y:S01]  /*14350*/  UIMAD UR9, UR8, UR5, UR9 ;  /* 0x00000005080972a4 */ /* 0x000fe2000f8e0209 */
[----:B------:R-:W-:Y:S01]  /*14360*/  SHF.R.S32.HI R7, RZ, 0x3, R0 ;  /* 0x00000003ff077819 */ /* 0x000fe20000011400 */
[----:B------:R-:W-:Y:S01]  /*14370*/  BSSY B0, `(.L_x_293) ;  /* 0x0000043000007945 */ /* 0x000fe20003800000 */
[----:B------:R-:W-:Y:S01]  /*14380*/  ULDC.64 UR4, c[0x0][0x3e8] ;  /* 0x0000fa0000047ab9 */ /* 0x000fe20000000a00 */
[----:B------:R-:W-:Y:S01]  /*14390*/  IMAD.IADD R8, R8, 0x1, -R2 ;  /* 0x0000000108087824 */ /* 0x000fe200078e0a02 */
[----:B------:R-:W-:-:S04]  /*143a0*/  UIADD3 UR11, UR11, UR9, URZ ;  /* 0x000000090b0b7290 */ /* 0x000fc8000fffe03f */
[----:B------:R-:W-:Y:S01]  /*143b0*/  LEA R0, R8, R7, 0x5 ;  /* 0x0000000708007211 */ /* 0x000fe200078e28ff */
[----:B--2---:R-:W-:-:S04]  /*143c0*/  USHF.R.S32.HI UR8, URZ, 0x1f, UR7 ;  /* 0x0000001f3f087899 */ /* 0x004fc80008011407 */
[C---:B---3--:R-:W-:Y:S01]  /*143d0*/  IMAD R0, R14.reuse, 0x80, R0 ;  /* 0x000000800e007824 */ /* 0x048fe200078e0200 */
[----:B------:R-:W-:Y:S01]  /*143e0*/  UIMAD.WIDE.U32 UR10, UR7, UR4, UR10 ;  /* 0x00000004070a72a5 */ /* 0x000fe2000f8e000a */
[----:B------:R-:W-:Y:S01]  /*143f0*/  IMAD R14, R14, 0x80, R7 ;  /* 0x000000800e0e7824 */ /* 0x000fe200078e0207 */
[----:B------:R-:W-:Y:S01]  /*14400*/  UIMAD UR8, UR8, UR4, URZ ;  /* 0x00000004080872a4 */ /* 0x000fe2000f8e023f */
[----:B------:R-:W-:-:S03]  /*14410*/  @P0 IMAD.HI.U32 R2, R0, c[0x0][0x4ec], RZ ;  /* 0x00013b0000020a27 */ /* 0x000fc600078e00ff */
[----:B------:R-:W-:Y:S01]  /*14420*/  UIMAD UR8, UR7, UR5, UR8 ;  /* 0x00000005070872a4 */ /* 0x000fe2000f8e0208 */
[----:B------:R-:W-:Y:S01]  /*14430*/  IMAD.MOV.U32 R4, RZ, RZ, R0 ;  /* 0x000000ffff047224 */ /* 0x000fe200078e0000 */
[----:B------:R-:W-:Y:S01]  /*14440*/  @P0 SHF.R.U32.HI R4, RZ, c[0x0][0x4f0], R2 ;  /* 0x00013c00ff040a19 */ /* 0x000fe20000011602 */
[----:B------:R-:W-:Y:S02]  /*14450*/  ULDC.64 UR4, c[0x0][0x3f0] ;  /* 0x0000fc0000047ab9 */ /* 0x000fe40000000a00 */
[----:B------:R-:W-:Y:S01]  /*14460*/  UIMAD UR6, UR6, UR4, URZ ;  /* 0x00000004060672a4 */ /* 0x000fe2000f8e023f */
[----:B------:R-:W-:Y:S01]  /*14470*/  IADD3 R2, -R4, RZ, RZ ;  /* 0x000000ff04027210 */ /* 0x000fe20007ffe1ff */
[----:B------:R-:W-:Y:S01]  /*14480*/  UIADD3 UR9, UR8, UR11, URZ ;  /* 0x0000000b08097290 */ /* 0x000fe2000fffe03f */
[----:B------:R-:W-:Y:S01]  /*14490*/  SHF.R.S32.HI R3, RZ, 0x1f, R4 ;  /* 0x0000001fff037819 */ /* 0x000fe20000011404 */
[----:B------:R-:W-:Y:S02]  /*144a0*/  UIMAD UR5, UR13, UR5, UR6 ;  /* 0x000000050d0572a4 */ /* 0x000fe4000f8e0206 */
[----:B------:R-:W-:Y:S01]  /*144b0*/  UMOV UR8, UR10 ;  /* 0x0000000a00087c82 */ /* 0x000fe20008000000 */
[----:B------:R-:W-:Y:S01]  /*144c0*/  IMAD R5, R2, c[0x0][0x4e8], R0 ;  /* 0x00013a0002057a24 */ /* 0x000fe200078e0200 */
[----:B------:R-:W-:Y:S01]  /*144d0*/  UIMAD.WIDE.U32 UR8, UR13, UR4, UR8 ;  /* 0x000000040d0872a5 */ /* 0x000fe2000f8e0008 */
[----:B------:R-:W-:-:S03]  /*144e0*/  IMAD R0, R3, c[0x0][0x3e0], RZ ;  /* 0x0000f80003007a24 */ /* 0x000fc600078e02ff */
[----:B------:R-:W-:Y:S01]  /*144f0*/  UIADD3 UR5, UR9, UR5, URZ ;  /* 0x0000000509057290 */ /* 0x000fe2000fffe03f */
[----:B------:R-:W-:Y:S01]  /*14500*/  IMAD R6, R4, c[0x0][0x3e4], R0 ;  /* 0x0000f90004067a24 */ /* 0x000fe200078e0200 */
[----:B------:R-:W-:Y:S01]  /*14510*/  SHF.R.S32.HI R0, RZ, 0x1f, R5 ;  /* 0x0000001fff007819 */ /* 0x000fe20000011405 */
[----:B------:R-:W-:Y:S02]  /*14520*/  IMAD.U32 R3, RZ, RZ, UR9 ;  /* 0x00000009ff037e24 */ /* 0x000fe4000f8e00ff */
[----:B------:R-:W-:Y:S01]  /*14530*/  IMAD.U32 R2, RZ, RZ, UR8 ;  /* 0x00000008ff027e24 */ /* 0x000fe2000f8e00ff */
[----:B------:R-:W-:Y:S01]  /*14540*/  MOV R3, UR5 ;  /* 0x0000000500037c02 */ /* 0x000fe20008000f00 */
[----:B------:R-:W-:-:S04]  /*14550*/  IMAD R0, R0, c[0x0][0x3d8], RZ ;  /* 0x0000f60000007a24 */ /* 0x000fc800078e02ff */
[----:B------:R-:W-:-:S04]  /*14560*/  IMAD.WIDE.U32 R2, R4, c[0x0][0x3e0], R2 ;  /* 0x0000f80004027a25 */ /* 0x000fc800078e0002 */
[----:B------:R-:W-:Y:S02]  /*14570*/  IMAD.IADD R3, R3, 0x1, R6 ;  /* 0x0000000103037824 */ /* 0x000fe400078e0206 */
[C---:B------:R-:W-:Y:S02]  /*14580*/  IMAD R0, R5.reuse, c[0x0][0x3dc], R0 ;  /* 0x0000f70005007a24 */ /* 0x040fe400078e0200 */
[----:B------:R-:W-:-:S05]  /*14590*/  IMAD.WIDE.U32 R2, R5, c[0x0][0x3d8], R2 ;  /* 0x0000f60005027a25 */ /* 0x000fca00078e0002 */
[----:B------:R-:W-:Y:S02]  /*145a0*/  IADD3 R0, R3, R0, RZ ;  /* 0x0000000003007210 */ /* 0x000fe40007ffe0ff */
        /* <DEDUP_REMOVED lines=31> */
.L_x_294:
[----:B------:R-:W-:Y:S05]  /*147a0*/  BSYNC B0 ;  /* 0x0000000000007941 */ /* 0x000fea0003800000 */
.L_x_293:
        /* <DEDUP_REMOVED lines=27> */
.L_x_296:
[----:B------:R-:W-:Y:S05]  /*14960*/  BSYNC B0 ;  /* 0x0000000000007941 */ /* 0x000fea0003800000 */
.L_x_295:
        /* <DEDUP_REMOVED lines=27> */
.L_x_298:
[----:B------:R-:W-:Y:S05]  /*14b20*/  BSYNC B0 ;  /* 0x0000000000007941 */ /* 0x000fea0003800000 */
.L_x_297:
        /* <DEDUP_REMOVED lines=28> */
.L_x_299:
        /* <DEDUP_REMOVED lines=9> */
.L_x_3060:


//--------------------- .text._ZN7cutlass13device_kernelIN5flash19enable_sm80_to_sm89INS1_16FlashAttnFwdSm80INS1_25CollectiveMainloopFwdSm80ILi8ELi1ELb0EN4cute5tupleIJNS5_1CILi128EEENS7_ILi32EEENS7_ILi256EEEEEELi256ENS_10bfloat16_tEfNS_4arch4Sm80ELb0ELb1ELb1ELb1ELb0ELb1ELb1ELb0EEENS1_21CollectiveEpilogueFwdINS6_IJS8_SA_S9_EEENS6_IJNS7_ILi1EEESI_SI_EEESC_SE_Li256ELb1ELb1ELb0ELb0EEENS1_19SingleTileSchedulerILb1ELb0ELb1ELi128EEEEEEEEEvNT_6ParamsE --------------------------
	.section	.text._ZN7cutlass13device_kernelIN5flash19enable_sm80_to_sm89INS1_16FlashAttnFwdSm80INS1_25CollectiveMainloopFwdSm80ILi8ELi1ELb0EN4cute5tupleIJNS5_1CILi128EEENS7_ILi32EEENS7_ILi256EEEEEELi256ENS_10bfloat16_tEfNS_4arch4Sm80ELb0ELb1ELb1ELb1ELb0ELb1ELb1ELb0EEENS1_21CollectiveEpilogueFwdINS6_IJS8_SA_S9_EEENS6_IJNS7_ILi1EEESI_SI_EEESC_SE_Li256ELb1ELb1ELb0ELb0EEENS1_19SingleTileSchedulerILb1ELb0ELb1ELi128EEEEEEEEEvNT_6ParamsE,"ax",@progbits
	.sectioninfo	@"SHI_REGISTERS=245"
	.align	128
.text._ZN7cutlass13device_kernelIN5flash19enable_sm80_to_sm89INS1_16FlashAttnFwdSm80INS1_25CollectiveMainloopFwdSm80ILi8ELi1ELb0EN4cute5tupleIJNS5_1CILi128EEENS7_ILi32EEENS7_ILi256EEEEEELi256ENS_10bfloat16_tEfNS_4arch4Sm80ELb0ELb1ELb1ELb1ELb0ELb1ELb1ELb0EEENS1_21CollectiveEpilogueFwdINS6_IJS8_SA_S9_EEENS6_IJNS7_ILi1EEESI_SI_EEESC_SE_Li256ELb1ELb1ELb0ELb0EEENS1_19SingleTileSchedulerILb1ELb0ELb1ELi128EEEEEEEEEvNT_6ParamsE:
        .type           _ZN7cutlass13device_kernelIN5flash19enable_sm80_to_sm89INS1_16FlashAttnFwdSm80INS1_25CollectiveMainloopFwdSm80ILi8ELi1ELb0EN4cute5tupleIJNS5_1CILi128EEENS7_ILi32EEENS7_ILi256EEEEEELi256ENS_10bfloat16_tEfNS_4arch4Sm80ELb0ELb1ELb1ELb1ELb0ELb1ELb1ELb0EEENS1_21CollectiveEpilogueFwdINS6_IJS8_SA_S9_EEENS6_IJNS7_ILi1EEESI_SI_EEESC_SE_Li256ELb1ELb1ELb0ELb0EEENS1_19SingleTileSchedulerILb1ELb0ELb1ELi128EEEEEEEEEvNT_6ParamsE,@function
        .size           _ZN7cutlass13device_kernelIN5flash19enable_sm80_to_sm89INS1_16FlashAttnFwdSm80INS1_25CollectiveMainloopFwdSm80ILi8ELi1ELb0EN4cute5tupleIJNS5_1CILi128EEENS7_ILi32EEENS7_ILi256EEEEEELi256ENS_10bfloat16_tEfNS_4arch4Sm80ELb0ELb1ELb1ELb1ELb0ELb1ELb1ELb0EEENS1_21CollectiveEpilogueFwdINS6_IJS8_SA_S9_EEENS6_IJNS7_ILi1EEESI_SI_EEESC_SE_Li256ELb1ELb1ELb0ELb0EEENS1_19SingleTileSchedulerILb1ELb0ELb1ELi128EEEEEEEEEvNT_6ParamsE,(.L_x_3061 - _ZN7cutlass13device_kernelIN5flash19enable_sm80_to_sm89INS1_16FlashAttnFwdSm80INS1_25CollectiveMainloopFwdSm80ILi8ELi1ELb0EN4cute5tupleIJNS5_1CILi128EEENS7_ILi32EEENS7_ILi256EEEEEELi256ENS_10bfloat16_tEfNS_4arch4Sm80ELb0ELb1ELb1ELb1ELb0ELb1ELb1ELb0EEENS1_21CollectiveEpilogueFwdINS6_IJS8_SA_S9_EEENS6_IJNS7_ILi1EEESI_SI_EEESC_SE_Li256ELb1ELb1ELb0ELb0EEENS1_19SingleTileSchedulerILb1ELb0ELb1ELi128EEEEEEEEEvNT_6ParamsE)
        .other          _ZN7cutlass13device_kernelIN5flash19enable_sm80_to_sm89INS1_16FlashAttnFwdSm80INS1_25CollectiveMainloopFwdSm80ILi8ELi1ELb0EN4cute5tupleIJNS5_1CILi128EEENS7_ILi32EEENS7_ILi256EEEEEELi256ENS_10bfloat16_tEfNS_4arch4Sm80ELb0ELb1ELb1ELb1ELb0ELb1ELb1ELb0EEENS1_21CollectiveEpilogueFwdINS6_IJS8_SA_S9_EEENS6_IJNS7_ILi1EEESI_SI_EEESC_SE_Li256ELb1ELb1ELb0ELb0EEENS1_19SingleTileSchedulerILb1ELb0ELb1ELi128EEEEEEEEEvNT_6ParamsE,@"STO_CUDA_ENTRY STV_DEFAULT"
_ZN7cutlass13device_kernelIN5flash19enable_sm80_to_sm89INS1_16FlashAttnFwdSm80INS1_25CollectiveMainloopFwdSm80ILi8ELi1ELb0EN4cute5tupleIJNS5_1CILi128EEENS7_ILi32EEENS7_ILi256EEEEEELi256ENS_10bfloat16_tEfNS_4arch4Sm80ELb0ELb1ELb1ELb1ELb0ELb1ELb1ELb0EEENS1_21CollectiveEpilogueFwdINS6_IJS8_SA_S9_EEENS6_IJNS7_ILi1EEESI_SI_EEESC_SE_Li256ELb1ELb1ELb0ELb0EEENS1_19SingleTileSchedulerILb1ELb0ELb1ELi128EEEEEEEEEvNT_6ParamsE:
[----:B------:R-:W-:Y:S02]  /*0000*/  MOV R1, c[0x0][0x28] ;  /* 0x00000a0000017a02 */ /* 0x000fe40000000f00 */
[----:B------:R-:W1:Y:S01]  /*0010*/  S2R R64, SR_TID.X ;  /* 0x0000000000407919 */ /* 0x000e620000002100 */
[----:B------:R-:W2:Y:S01]  /*0020*/  S2UR UR29, SR_CTAID.Z ;  /* 0x00000000001d79c3 */ /* 0x000ea20000002700 */
[----:B------:R-:W-:Y:S02]  /*0030*/  UMOV UR8, 0x4 ;  /* 0x0000000400087882 */ /* 0x000fe40000000000 */
[----:B------:R-:W-:Y:S02]  /*0040*/  ULDC.64 UR4, c[0x0][0x568] ;  /* 0x00015a0000047ab9 */ /* 0x000fe40000000a00 */
[----:B------:R-:W-:-:S03]  /*0050*/  ULDC.64 UR30, c[0x0][0x118] ;  /* 0x00004600001e7ab9 */ /* 0x000fc60000000a00 */
[----:B------:R-:W3:Y:S01]  /*0060*/  S2UR UR21, SR_CTAID.X ;  /* 0x00000000001579c3 */ /* 0x000ee20000002500 */
[----:B-1----:R-:W-:Y:S01]  /*0070*/  SHF.R.U32.HI R0, RZ, 0x5, R64 ;  /* 0x00000005ff007819 */ /* 0x002fe20000011640 */
[----:B--2---:R-:W-:-:S05]  /*0080*/  UIMAD.WIDE UR4, UR29, UR8, UR4 ;  /* 0x000000081d0472a5 */ /* 0x004fca000f8e0204 */
[----:B------:R-:W1:Y:S02]  /*0090*/  SHFL.IDX PT, R0, R0, RZ, 0x1f ;  /* 0x00001fff00007589 */ /* 0x000e6400000e0000 */
[----:B-1----:R-:W-:-:S13]  /*00a0*/  ISETP.NE.AND P0, PT, R0, RZ, PT ;  /* 0x000000ff0000720c */ /* 0x002fda0003f05270 */
[----:B------:R-:W-:Y:S05]  /*00b0*/  @!P0 BRA `(.L_x_300) ;  /* 0x000001c000008947 */ /* 0x000fea0003800000 */
[----:B---3--:R-:W-:-:S04]  /*00c0*/  ISETP.NE.U32.AND P0, PT, RZ, c[0x0][0x568], PT ;  /* 0x00015a00ff007a0c */ /* 0x008fc80003f05070 */
[----:B------:R-:W-:-:S13]  /*00d0*/  ISETP.NE.AND.EX P0, PT, RZ, c[0x0][0x56c], PT, P0 ;  /* 0x00015b00ff007a0c */ /* 0x000fda0003f05300 */
[----:B------:R-:W-:Y:S05]  /*00e0*/  @!P0 BRA `(.L_x_301) ;  /* 0x0000005000008947 */ /* 0x000fea0003800000 */
[----:B------:R-:W-:Y:S02]  /*00f0*/  MOV R2, UR4 ;  /* 0x0000000400027c02 */ /* 0x000fe40008000f00 */
[----:B------:R-:W-:-:S05]  /*0100*/  MOV R3, UR5 ;  /* 0x0000000500037c02 */ /* 0x000fca0008000f00 */
[----:B------:R-:W2:Y:S02]  /*0110*/  LDG.E R2, [R2.64] ;  /* 0x0000001e02027981 */ /* 0x000ea4000c1e1900 */
[----:B--2---:R1:W2:Y:S02]  /*0120*/  R2UR UR5, R2 ;  /* 0x00000000020573c2 */ /* 0x0042a400000e0000 */
[----:B-12---:R-:W-:Y:S05]  /*0130*/  BRA `(.L_x_302) ;  /* 0x000000e000007947 */ /* 0x006fea0003800000 */
.L_x_301:
[----:B------:R-:W-:-:S04]  /*0140*/  ISETP.NE.U32.AND P0, PT, RZ, c[0x0][0x560], PT ;  /* 0x00015800ff007a0c */ /* 0x000fc80003f05070 */
[----:B------:R-:W-:-:S13]  /*0150*/  ISETP.NE.AND.EX P0, PT, RZ, c[0x0][0x564], PT, P0 ;  /* 0x00015900ff007a0c */ /* 0x000fda0003f05300 */
[----:B------:R-:W-:Y:S05]  /*0160*/  @!P0 BRA `(.L_x_303) ;  /* 0x000000a000008947 */ /* 0x000fea0003800000 */
[----:B------:R-:W-:Y:S02]  /*0170*/  ULDC.64 UR4, c[0x0][0x560] ;  /* 0x0001580000047ab9 */ /* 0x000fe40000000a00 */
[----:B------:R-:W-:-:S06]  /*0180*/  UIMAD.WIDE UR4, UR29, UR8, UR4 ;  /* 0x000000081d0472a5 */ /* 0x000fcc000f8e0204 */
[----:B------:R-:W-:Y:S02]  /*0190*/  MOV R4, UR4 ;  /* 0x0000000400047c02 */ /* 0x000fe40008000f00 */
[----:B------:R-:W-:-:S05]  /*01a0*/  MOV R5, UR5 ;  /* 0x0000000500057c02 */ /* 0x000fca0008000f00 */
[----:B------:R-:W2:Y:S04]  /*01b0*/  LDG.E R2, [R4.64] ;  /* 0x0000001e04027981 */ /* 0x000ea8000c1e1900 */
[----:B------:R-:W3:Y:S01]  /*01c0*/  LDG.E R0, [R4.64+0x4] ;  /* 0x0000041e04007981 */ /* 0x000ee2000c1e1900 */
[----:B--2---:R-:W1:Y:S08]  /*01d0*/  R2UR UR4, R2 ;  /* 0x00000000020473c2 */ /* 0x004e7000000e0000 */
[----:B---3--:R-:W1:Y:S02]  /*01e0*/  R2UR UR5, R0 ;  /* 0x00000000000573c2 */ /* 0x008e6400000e0000 */
[----:B-1----:R-:W-:Y:S01]  /*01f0*/  UIADD3 UR5, -UR4, UR5, URZ ;  /* 0x0000000504057290 */ /* 0x002fe2000fffe13f */
[----:B------:R-:W-:Y:S05]  /*0200*/  BRA `(.L_x_302) ;  /* 0x0000001000007947 */ /* 0x000fea0003800000 */
.L_x_303:
[----:B------:R-:W-:Y:S02]  /*0210*/  ULDC UR5, c[0x0][0x54c] ;  /* 0x0001530000057ab9 */ /* 0x000fe40000000800 */
.L_x_302:
[----:B------:R-:W-:Y:S02]  /*0220*/  ULDC UR4, c[0x0][0x548] ;  /* 0x0001520000047ab9 */ /* 0x000fe40000000800 */
[----:B------:R-:W-:-:S02]  /*0230*/  USHF.L.U32 UR23, UR21, 0x7, URZ ;  /* 0x0000000715177899 */ /* 0x000fc4000800063f */
[----:B------:R-:W-:-:S04]  /*0240*/  UIMAD UR4, UR5, UR4, URZ ;  /* 0x00000004050472a4 */ /* 0x000fc8000f8e023f */
[----:B------:R-:W-:-:S04]  /*0250*/  UISETP.GE.AND UP0, UPT, UR23, UR4, UPT ;  /* 0x000000041700728c */ /* 0x000fc8000bf06270 */
[----:B------:R-:W-:Y:S01]  /*0260*/  USEL UR29, UR29, 0xffffffff, !UP0 ;  /* 0xffffffff1d1d7887 */ /* 0x000fe2000c000000 */
[----:B------:R-:W-:Y:S05]  /*0270*/  BRA `(.L_x_304) ;  /* 0x000001b000007947 */ /* 0x000fea0003800000 */
.L_x_300:
        /* <DEDUP_REMOVED lines=8> */
.L_x_305:
        /* <DEDUP_REMOVED lines=13> */
.L_x_307:
[----:B------:R-:W-:Y:S02]  /*03d0*/  ULDC UR5, c[0x0][0x54c] ;  /* 0x0001530000057ab9 */ /* 0x000fe40000000800 */
.L_x_306:
[----:B------:R-:W-:Y:S02]  /*03e0*/  ULDC UR4, c[0x0][0x548] ;  /* 0x0001520000047ab9 */ /* 0x000fe40000000800 */
[----:B------:R-:W-:-:S02]  /*03f0*/  USHF.L.U32 UR23, UR21, 0x7, URZ ;  /* 0x0000000715177899 */ /* 0x000fc4000800063f */
[----:B------:R-:W-:-:S04]  /*0400*/  UIMAD UR4, UR5, UR4, URZ ;  /* 0x00000004050472a4 */ /* 0x000fc8000f8e023f */
[----:B------:R-:W-:-:S04]  /*0410*/  UISETP.GE.AND UP0, UPT, UR23, UR4, UPT ;  /* 0x000000041700728c */ /* 0x000fc8000bf06270 */
[----:B------:R-:W-:-:S06]  /*0420*/  USEL UR29, UR29, 0xffffffff, !UP0 ;  /* 0xffffffff1d1d7887 */ /* 0x000fcc000c000000 */
.L_x_304:
[----:B------:R-:W-:-:S13]  /*0430*/  ISETP.LE.AND P0, PT, RZ, UR29, PT ;  /* 0x0000001dff007c0c */ /* 0x000fda000bf03270 */
[----:B------:R-:W-:Y:S05]  /*0440*/  @!P0 EXIT ;  /* 0x000000000000894d */ /* 0x000fea0003800000 */
[----:B------:R-:W-:Y:S01]  /*0450*/  ULDC.64 UR4, c[0x0][0x360] ;  /* 0x0000d80000047ab9 */ /* 0x000fe20000000a00 */
[----:B------:R-:W-:Y:S01]  /*0460*/  ISETP.NE.U32.AND P4, PT, RZ, c[0x0][0x348], PT ;  /* 0x0000d200ff007a0c */ /* 0x000fe20003f85070 */
[----:B------:R-:W-:Y:S02]  /*0470*/  UISETP.NE.U32.AND UP0, UPT, URZ, UR4, UPT ;  /* 0x000000043f00728c */ /* 0x000fe4000bf05070 */
[----:B------:R-:W-:Y:S01]  /*0480*/  ULDC.64 UR10, c[0x0][0x370] ;  /* 0x0000dc00000a7ab9 */ /* 0x000fe20000000a00 */
[----:B------:R-:W-:Y:S01]  /*0490*/  ISETP.NE.AND.EX P4, PT, RZ, c[0x0][0x34c], PT, P4 ;  /* 0x0000d300ff007a0c */ /* 0x000fe20003f85340 */
[----:B------:R-:W-:Y:S02]  /*04a0*/  UISETP.NE.AND.EX UP0, UPT, URZ, UR5, UPT, UP0 ;  /* 0x000000053f00728c */ /* 0x000fe4000bf05300 */
[----:B------:R-:W-:Y:S02]  /*04b0*/  UISETP.NE.U32.AND UP1, UPT, URZ, UR10, UPT ;  /* 0x0000000a3f00728c */ /* 0x000fe4000bf25070 */
[----:B------:R-:W-:-:S02]  /*04c0*/  ULDC.64 UR4, c[0x0][0x360] ;  /* 0x0000d80000047ab9 */ /* 0x000fc40000000a00 */
[----:B------:R-:W-:Y:S01]  /*04d0*/  ULDC.64 UR6, c[0x0][0x350] ;  /* 0x0000d40000067ab9 */ /* 0x000fe20000000a00 */
[----:B------:R-:W-:Y:S01]  /*04e0*/  PLOP3.LUT P1, PT, PT, PT, UP0, 0x80, 0x0 ;  /* 0x000000000000781c */ /* 0x000fe20003f2f008 */
[----:B------:R-:W-:Y:S02]  /*04f0*/  UISETP.NE.U32.AND UP5, UPT, URZ, UR6, UPT ;  /* 0x000000063f00728c */ /* 0x000fe4000bfa5070 */
[----:B------:R-:W-:Y:S02]  /*0500*/  UISETP.NE.AND.EX UP1, UPT, URZ, UR11, UPT, UP1 ;  /* 0x0000000b3f00728c */ /* 0x000fe4000bf25310 */
[----:B------:R-:W-:Y:S02]  /*0510*/  @UP0 UIMAD.WIDE UR4, UR29, UR8, UR4 ;  /* 0x000000081d0402a5 */ /* 0x000fe4000f8e0204 */
[----:B------:R-:W-:Y:S02]  /*0520*/  UISETP.NE.AND.EX UP5, UPT, URZ, UR7, UPT, UP5 ;  /* 0x000000073f00728c */ /* 0x000fe4000bfa5350 */
[----:B------:R-:W-:Y:S01]  /*0530*/  ULDC.64 UR12, c[0x0][0x370] ;  /* 0x0000dc00000c7ab9 */ /* 0x000fe20000000a00 */
[----:B------:R-:W-:Y:S01]  /*0540*/  PLOP3.LUT P3, PT, PT, PT, UP1, 0x80, 0x0 ;  /* 0x000000000000781c */ /* 0x000fe20003f6f018 */
[----:B------:R-:W-:Y:S01]  /*0550*/  IMAD.U32 R13, RZ, RZ, UR5 ;  /* 0x00000005ff0d7e24 */ /* 0x000fe2000f8e00ff */
[----:B------:R-:W-:Y:S01]  /*0560*/  MOV R12, UR4 ;  /* 0x00000004000c7c02 */ /* 0x000fe20008000f00 */
[----:B------:R-:W-:Y:S01]  /*0570*/  ULDC.64 UR4, c[0x0][0x358] ;  /* 0x0000d60000047ab9 */ /* 0x000fe20000000a00 */
[----:B------:R-:W-:Y:S01]  /*0580*/  PLOP3.LUT P2, PT, PT, PT, UP5, 0x80, 0x0 ;  /* 0x000000000000781c */ /* 0x000fe20003f4f058 */
[----:B------:R-:W-:-:S02]  /*0590*/  UISETP.NE.U32.AND UP4, UPT, URZ, UR4, UPT ;  /* 0x000000043f00728c */ /* 0x000fc4000bf85070 */
[----:B------:R-:W-:Y:S01]  /*05a0*/  ULDC.64 UR10, c[0x0][0x348] ;  /* 0x0000d200000a7ab9 */ /* 0x000fe20000000a00 */
[----:B------:R-:W2:Y:S01]  /*05b0*/  @P1 LDG.E R0, [R12.64] ;  /* 0x0000001e0c001981 */ /* 0x000ea2000c1e1900 */
[----:B------:R-:W-:Y:S02]  /*05c0*/  ULDC.64 UR6, c[0x0][0x350] ;  /* 0x0000d40000067ab9 */ /* 0x000fe40000000a00 */
[----:B------:R-:W-:Y:S02]  /*05d0*/  @UP1 UIMAD.WIDE UR12, UR29, UR8, UR12 ;  /* 0x000000081d0c12a5 */ /* 0x000fe4000f8e020c */
[----:B------:R-:W-:Y:S02]  /*05e0*/  UISETP.NE.AND.EX UP4, UPT, URZ, UR5, UPT, UP4 ;  /* 0x000000053f00728c */ /* 0x000fe4000bf85340 */
[----:B------:R-:W-:Y:S02]  /*05f0*/  UIMAD.WIDE UR10, UR29, UR8, UR10 ;  /* 0x000000081d0a72a5 */ /* 0x000fe4000f8e020a */
[----:B------:R-:W-:Y:S01]  /*0600*/  UIMAD.WIDE UR6, UR29, UR8, UR6 ;  /* 0x000000081d0672a5 */ /* 0x000fe2000f8e0206 */
[----:B------:R-:W-:Y:S01]  /*0610*/  IMAD.U32 R4, RZ, RZ, UR12 ;  /* 0x0000000cff047e24 */ /* 0x000fe2000f8e00ff */
[----:B------:R-:W-:Y:S01]  /*0620*/  ULDC.64 UR4, c[0x0][0x358] ;  /* 0x0000d60000047ab9 */ /* 0x000fe20000000a00 */
[----:B------:R-:W-:Y:S01]  /*0630*/  PLOP3.LUT P0, PT, PT, PT, UP4, 0x80, 0x0 ;  /* 0x000000000000781c */ /* 0x000fe20003f0f048 */
[----:B------:R-:W-:Y:S01]  /*0640*/  IMAD.U32 R5, RZ, RZ, UR13 ;  /* 0x0000000dff057e24 */ /* 0x000fe2000f8e00ff */
[----:B------:R-:W-:Y:S01]  /*0650*/  MOV R11, UR11 ;  /* 0x0000000b000b7c02 */ /* 0x000fe20008000f00 */
[----:B------:R-:W-:Y:S01]  /*0660*/  IMAD.U32 R10, RZ, RZ, UR10 ;  /* 0x0000000aff0a7e24 */ /* 0x000fe2000f8e00ff */
[----:B------:R-:W-:Y:S01]  /*0670*/  UIMAD.WIDE UR4, UR29, UR8, UR4 ;  /* 0x000000081d0472a5 */ /* 0x000fe2000f8e0204 */
[----:B------:R-:W-:Y:S01]  /*0680*/  IMAD.U32 R8, RZ, RZ, UR6 ;  /* 0x00000006ff087e24 */ /* 0x000fe2000f8e00ff */
[----:B------:R-:W3:Y:S01]  /*0690*/  @P3 LDG.E R4, [R4.64] ;  /* 0x0000001e04043981 */ /* 0x000ee2000c1e1900 */
[----:B------:R-:W-:Y:S01]  /*06a0*/  IMAD.U32 R9, RZ, RZ, UR7 ;  /* 0x00000007ff097e24 */ /* 0x000fe2000f8e00ff */
[----:B------:R-:W-:-:S02]  /*06b0*/  MOV R79, RZ ;  /* 0x000000ff004f7202 */ /* 0x000fc40000000f00 */
[----:B------:R-:W4:Y:S01]  /*06c0*/  @P4 LDG.E R3, [R10.64] ;  /* 0x0000001e0a034981 */ /* 0x000f22000c1e1900 */
[----:B------:R-:W-:Y:S01]  /*06d0*/  IMAD.U32 R6, RZ, RZ, UR4 ;  /* 0x00000004ff067e24 */ /* 0x000fe2000f8e00ff */
[----:B------:R-:W-:Y:S02]  /*06e0*/  MOV R7, UR5 ;  /* 0x0000000500077c02 */ /* 0x000fe40008000f00 */
[----:B------:R-:W4:Y:S04]  /*06f0*/  @P2 LDG.E R2, [R8.64] ;  /* 0x0000001e08022981 */ /* 0x000f28000c1e1900 */
[----:B------:R1:W5:Y:S01]  /*0700*/  @P0 LDG.E R79, [R6.64] ;  /* 0x0000001e064f0981 */ /* 0x000362000c1e1900 */
[----:B------:R-:W1:Y:S01]  /*0710*/  S2UR UR20, SR_CTAID.Y ;  /* 0x00000000001479c3 */ /* 0x000e620000002600 */
[----:B------:R-:W-:-:S02]  /*0720*/  UMOV UR25, URZ ;  /* 0x0000003f00197c82 */ /* 0x000fc40008000000 */
[----:B------:R-:W-:Y:S02]  /*0730*/  ULDC UR28, c[0x0][0x168] ;  /* 0x00005a00001c7ab9 */ /* 0x000fe40000000800 */
[----:B------:R-:W-:Y:S02]  /*0740*/  UMOV UR26, URZ ;  /* 0x0000003f001a7c82 */ /* 0x000fe40008000000 */
[----:B------:R-:W-:Y:S02]  /*0750*/  UMOV UR24, URZ ;  /* 0x0000003f00187c82 */ /* 0x000fe40008000000 */
[----:B------:R-:W-:Y:S02]  /*0760*/  ULDC UR9, c[0x0][0x1d0] ;  /* 0x0000740000097ab9 */ /* 0x000fe40000000800 */
[----:B------:R-:W-:Y:S02]  /*0770*/  ULDC UR27, c[0x0][0x228] ;  /* 0x00008a00001b7ab9 */ /* 0x000fe40000000800 */
[----:B-1----:R-:W-:Y:S01]  /*0780*/  USHF.R.S32.HI UR19, URZ, 0x1f, UR20 ;  /* 0x0000001f3f137899 */ /* 0x002fe20008011414 */
[----:B--2---:R1:W2:Y:S08]  /*0790*/  @P1 R2UR UR28, R0 ;  /* 0x00000000001c13c2 */ /* 0x0042b000000e0000 */
[----:B---3--:R1:W3:Y:S08]  /*07a0*/  @P3 R2UR UR25, R4 ;  /* 0x00000000041933c2 */ /* 0x0082f000000e0000 */
[----:B----4-:R1:W4:Y:S08]  /*07b0*/  @P4 R2UR UR26, R3 ;  /* 0x00000000031a43c2 */ /* 0x01033000000e0000 */
[----:B------:R1:W1:Y:S01]  /*07c0*/  @P2 R2UR UR24, R2 ;  /* 0x00000000021823c2 */ /* 0x00026200000e0000 */
[----:B------:R-:W-:Y:S05]  /*07d0*/  @P1 BRA `(.L_x_308) ;  /* 0x0000006000001947 */ /* 0x000fea0003800000 */
[----:B--2---:R-:W-:Y:S05]  /*07e0*/  @!P4 BRA `(.L_x_308) ;  /* 0x000000500000c947 */ /* 0x004fea0003800000 */
[----:B-1----:R-:W2:Y:S04]  /*07f0*/  LDG.E R0, [R10.64] ;  /* 0x0000001e0a007981 */ /* 0x002ea8000c1e1900 */
[----:B----4-:R-:W4:Y:S01]  /*0800*/  LDG.E R2, [R10.64+0x4] ;  /* 0x0000041e0a027981 */ /* 0x010f22000c1e1900 */
[----:B--2---:R-:W1:Y:S08]  /*0810*/  R2UR UR28, R0 ;  /* 0x00000000001c73c2 */ /* 0x004e7000000e0000 */
[----:B----4-:R-:W1:Y:S02]  /*0820*/  R2UR UR4, R2 ;  /* 0x00000000020473c2 */ /* 0x010e6400000e0000 */
[----:B-1----:R-:W-:-:S06]  /*0830*/  UIADD3 UR28, -UR28, UR4, URZ ;  /* 0x000000041c1c7290 */ /* 0x002fcc000fffe13f */
.L_x_308:
[----:B--2---:R-:W-:-:S04]  /*0840*/  ISETP.NE.U32.AND P1, PT, RZ, c[0x0][0x368], PT ;  /* 0x0000da00ff007a0c */ /* 0x004fc80003f25070 */
[----:B------:R-:W-:-:S13]  /*0850*/  ISETP.NE.AND.EX P1, PT, RZ, c[0x0][0x36c], PT, P1 ;  /* 0x0000db00ff007a0c */ /* 0x000fda0003f25310 */
[----:B------:R-:W-:Y:S05]  /*0860*/  @!P1 BRA `(.L_x_309) ;  /* 0x0000007000009947 */ /* 0x000fea0003800000 */
[----:B------:R-:W-:Y:S02]  /*0870*/  ULDC.64 UR4, c[0x0][0x368] ;  /* 0x0000da0000047ab9 */ /* 0x000fe40000000a00 */
[----:B------:R-:W-:-:S06]  /*0880*/  UIMAD.WIDE UR4, UR29, UR8, UR4 ;  /* 0x000000081d0472a5 */ /* 0x000fcc000f8e0204 */
[----:B-1----:R-:W-:Y:S02]  /*0890*/  MOV R2, UR4 ;  /* 0x0000000400027c02 */ /* 0x002fe40008000f00 */
[----:B------:R-:W-:-:S05]  /*08a0*/  MOV R3, UR5 ;  /* 0x0000000500037c02 */ /* 0x000fca0008000f00 */
[----:B------:R-:W2:Y:S02]  /*08b0*/  LDG.E R0, [R2.64] ;  /* 0x0000001e02007981 */ /* 0x000ea4000c1e1900 */
[----:B--2---:R1:W2:Y:S02]  /*08c0*/  R2UR UR9, R0 ;  /* 0x00000000000973c2 */ /* 0x0042a400000e0000 */
[----:B-12---:R-:W-:Y:S05]  /*08d0*/  BRA `(.L_x_310) ;  /* 0x0000006000007947 */ /* 0x006fea0003800000 */
.L_x_309:
[----:B------:R-:W-:Y:S05]  /*08e0*/  @!P2 BRA `(.L_x_310) ;  /* 0x000000500000a947 */ /* 0x000fea0003800000 */
[----:B-1----:R-:W2:Y:S04]  /*08f0*/  LDG.E R0, [R8.64] ;  /* 0x0000001e08007981 */ /* 0x002ea8000c1e1900 */
[----:B----4-:R-:W4:Y:S01]  /*0900*/  LDG.E R2, [R8.64+0x4] ;  /* 0x0000041e08027981 */ /* 0x010f22000c1e1900 */
[----:B--2---:R-:W1:Y:S08]  /*0910*/  R2UR UR9, R0 ;  /* 0x00000000000973c2 */ /* 0x004e7000000e0000 */
[----:B----4-:R-:W1:Y:S02]  /*0920*/  R2UR UR4, R2 ;  /* 0x00000000020473c2 */ /* 0x010e6400000e0000 */
[----:B-1----:R-:W-:-:S06]  /*0930*/  UIADD3 UR9, -UR9, UR4, URZ ;  /* 0x0000000409097290 */ /* 0x002fcc000fffe13f */
.L_x_310:
[----:B-1----:R-:W2:Y:S01]  /*0940*/  @P0 LDG.E R0, [R6.64] ;  /* 0x0000001e06000981 */ /* 0x002ea2000c1e1900 */
[----:B------:R-:W-:-:S03]  /*0950*/  ULDC.64 UR4, c[0x0][0x378] ;  /* 0x0000de0000047ab9 */ /* 0x000fc60000000a00 */
[----:B----4-:R-:W4:Y:S01]  /*0960*/  @P0 LDG.E R2, [R6.64+0x4] ;  /* 0x0000041e06020981 */ /* 0x010f22000c1e1900 */
[----:B------:R-:W-:Y:S01]  /*0970*/  UISETP.NE.U32.AND UP0, UPT, URZ, UR4, UPT ;  /* 0x000000043f00728c */ /* 0x000fe2000bf05070 */
[----:B------:R-:W-:-:S03]  /*0980*/  IMAD.U32 R65, RZ, RZ, UR9 ;  /* 0x00000009ff417e24 */ /* 0x000fc6000f8e00ff */
[----:B------:R-:W-:-:S03]  /*0990*/  UISETP.NE.AND.EX UP0, UPT, URZ, UR5, UPT, UP0 ;  /* 0x000000053f00728c */ /* 0x000fc6000bf05300 */
[----:B------:R-:W-:-:S03]  /*09a0*/  ULDC.64 UR4, c[0x0][0x378] ;  /* 0x0000de0000047ab9 */ /* 0x000fc60000000a00 */
[----:B------:R-:W-:-:S05]  /*09b0*/  PLOP3.LUT P1, PT, PT, PT, UP0, 0x80, 0x0 ;  /* 0x000000000000781c */ /* 0x000fca0003f2f008 */
[----:B------:R-:W-:-:S06]  /*09c0*/  @UP0 UIMAD.WIDE UR4, UR29, UR8, UR4 ;  /* 0x000000081d0402a5 */ /* 0x000fcc000f8e0204 */
[----:B------:R-:W-:Y:S01]  /*09d0*/  MOV R4, UR4 ;  /* 0x0000000400047c02 */ /* 0x000fe20008000f00 */
[----:B------:R-:W-:-:S05]  /*09e0*/  IMAD.U32 R5, RZ, RZ, UR5 ;  /* 0x00000005ff057e24 */ /* 0x000fca000f8e00ff */
[----:B------:R1:W5:Y:S01]  /*09f0*/  @P1 LDG.E R65, [R4.64] ;  /* 0x0000001e04411981 */ /* 0x000362000c1e1900 */
[----:B------:R-:W-:Y:S02]  /*0a00*/  ULDC UR4, c[0x0][0x2c4] ;  /* 0x0000b10000047ab9 */ /* 0x000fe40000000800 */
[----:B------:R-:W-:Y:S02]  /*0a10*/  UISETP.NE.AND UP3, UPT, UR4, 0x1, UPT ;  /* 0x000000010400788c */ /* 0x000fe4000bf65270 */
[----:B---3--:R-:W-:Y:S02]  /*0a20*/  UIADD3 UR10, -UR25, UR9, URZ ;  /* 0x00000009190a7290 */ /* 0x008fe4000fffe13f */
[----:B------:R-:W-:-:S07]  /*0a30*/  ULDC.64 UR4, c[0x0][0x2c8] ;  /* 0x0000b20000047ab9 */ /* 0x000fce0000000a00 */
[----:B------:R-:W-:-:S04]  /*0a40*/  @UP3 UIADD3 UR12, UR23, 0x7f, URZ ;  /* 0x0000007f170c3890 */ /* 0x000fc8000fffe03f */
[----:B------:R-:W-:Y:S01]  /*0a50*/  UIMAD.WIDE.U32 UR12, UR12, UR4, URZ ;  /* 0x000000040c0c72a5 */ /* 0x000fe2000f8e003f */
[----:B--2---:R-:W2:Y:S08]  /*0a60*/  @P0 R2UR UR6, R0 ;  /* 0x00000000000603c2 */ /* 0x004eb000000e0000 */
[----:B----4-:R-:W2:Y:S02]  /*0a70*/  @P0 R2UR UR7, R2 ;  /* 0x00000000020703c2 */ /* 0x010ea400000e0000 */
[----:B--2---:R-:W-:-:S02]  /*0a80*/  @UP4 UIADD3 UR27, -UR6, UR7, URZ ;  /* 0x00000007061b4290 */ /* 0x004fc4000fffe13f */
[----:B------:R-:W-:Y:S02]  /*0a90*/  UIADD3 UR6, UR23, 0x7f, URZ ;  /* 0x0000007f17067890 */ /* 0x000fe4000fffe03f */
[----:B------:R-:W-:Y:S02]  /*0aa0*/  @UP3 USHF.R.U32.HI UR6, URZ, UR5, UR13 ;  /* 0x000000053f063299 */ /* 0x000fe4000801160d */
[----:B------:R-:W-:Y:S02]  /*0ab0*/  UIADD3 UR16, UR10, UR27, URZ ;  /* 0x0000001b0a107290 */ /* 0x000fe4000fffe03f */
[----:B------:R-:W-:Y:S02]  /*0ac0*/  ULDC.64 UR4, c[0x0][0x328] ;  /* 0x0000ca0000047ab9 */ /* 0x000fe40000000a00 */
[----:B------:R-:W-:Y:S02]  /*0ad0*/  UISETP.GE.AND UP2, UPT, UR5, 0x1, UPT ;  /* 0x000000010500788c */ /* 0x000fe4000bf46270 */
[----:B------:R-:W-:-:S04]  /*0ae0*/  UIADD3 UR15, UR16, 0x1, -UR28 ;  /* 0x00000001100f7890 */ /* 0x000fc8000fffe81c */
[----:B------:R-:W-:Y:S01]  /*0af0*/  PLOP3.LUT P0, PT, PT, PT, UP2, 0x40, 0x0 ;  /* 0x000000000000781c */ /* 0x000fe20003f0e828 */
[----:B------:R-:W-:-:S04]  /*0b00*/  UIADD3 UR6, UR15, UR6, URZ ;  /* 0x000000060f067290 */ /* 0x000fc8000fffe03f */
[----:B------:R-:W-:-:S08]  /*0b10*/  UIADD3 UR11, UR6, UR4, URZ ;  /* 0x00000004060b7290 */ /* 0x000fd0000fffe03f */
[----:B------:R-:W-:Y:S05]  /*0b20*/  @P0 BRA `(.L_x_311) ;  /* 0x0000012000000947 */ /* 0x000fea0003800000 */
[----:B-1----:R-:W-:Y:S01]  /*0b30*/  ISETP.LT.AND P0, PT, RZ, UR6, PT ;  /* 0x00000006ff007c0c */ /* 0x002fe2000bf01270 */
[----:B------:R-:W-:-:S12]  /*0b40*/  UIADD3 UR4, UR6, -0x1, URZ ;  /* 0xffffffff06047890 */ /* 0x000fd8000fffe03f */
[----:B------:R-:W-:Y:S05]  /*0b50*/  @P0 BRA `(.L_x_312) ;  /* 0x0000007000000947 */ /* 0x000fea0003800000 */
[----:B------:R-:W-:Y:S02]  /*0b60*/  UISETP.NE.AND UP0, UPT, UR5, 0x1, UPT ;  /* 0x000000010500788c */ /* 0x000fe4000bf05270 */
[----:B------:R-:W-:-:S03]  /*0b70*/  UIADD3 UR4, -UR6, URZ, URZ ;  /* 0x0000003f06047290 */ /* 0x000fc6000fffe13f */
[----:B------:R-:W-:Y:S02]  /*0b80*/  ULDC.64 UR6, c[0x0][0x330] ;  /* 0x0000cc0000067ab9 */ /* 0x000fe40000000a00 */
[----:B------:R-:W-:-:S04]  /*0b90*/  UIMAD.WIDE.U32 UR12, UR4, UR6, URZ ;  /* 0x00000006040c72a5 */ /* 0x000fc8000f8e003f */
[----:B------:R-:W-:-:S04]  /*0ba0*/  @UP0 USHF.R.U32.HI UR4, URZ, UR7, UR13 ;  /* 0x000000073f040299 */ /* 0x000fc8000801160d */
[----:B------:R-:W-:Y:S01]  /*0bb0*/  ULOP3.LUT UR4, URZ, UR4, URZ, 0x33, !UPT ;  /* 0x000000043f047292 */ /* 0x000fe2000f8e333f */
[----:B------:R-:W-:Y:S05]  /*0bc0*/  BRA `(.L_x_313) ;  /* 0x0000004000007947 */ /* 0x000fea0003800000 */
.L_x_312:
[----:B------:R-:W-:Y:S02]  /*0bd0*/  UISETP.NE.AND UP0, UPT, UR5, 0x1, UPT ;  /* 0x000000010500788c */ /* 0x000fe4000bf05270 */
[----:B------:R-:W-:Y:S02]  /*0be0*/  ULDC.64 UR6, c[0x0][0x330] ;  /* 0x0000cc0000067ab9 */ /* 0x000fe40000000a00 */
[----:B------:R-:W-:-:S07]  /*0bf0*/  UIMAD.WIDE.U32 UR12, UR4, UR6, URZ ;  /* 0x00000006040c72a5 */ /* 0x000fce000f8e003f */
[----:B------:R-:W-:Y:S02]  /*0c00*/  @UP0 USHF.R.U32.HI UR4, URZ, UR7, UR13 ;  /* 0x000000073f040299 */ /* 0x000fe4000801160d */
.L_x_313:
[----:B------:R-:W-:Y:S02]  /*0c10*/  ULDC UR6, c[0x0][0x32c] ;  /* 0x0000cb0000067ab9 */ /* 0x000fe40000000800 */
[----:B------:R-:W-:-:S04]  /*0c20*/  UIMAD UR6, UR4, UR5, UR6 ;  /* 0x00000005040672a4 */ /* 0x000fc8000f8e0206 */
[----:B------:R-:W-:-:S04]  /*0c30*/  UISETP.LT.AND UP0, UPT, UR11, UR6, UPT ;  /* 0x000000060b00728c */ /* 0x000fc8000bf01270 */
[----:B------:R-:W-:-:S03]  /*0c40*/  USEL UR11, UR11, UR6, UP0 ;  /* 0x000000060b0b7287 */ /* 0x000fc60008000000 */
.L_x_311:
[----:B-1----:R-:W-:Y:S01]  /*0c50*/  ULDC.64 UR6, c[0x0][0x2c8] ;  /* 0x0000b20000067ab9 */ /* 0x002fe20000000a00 */
[----:B------:R-:W-:Y:S01]  /*0c60*/  PLOP3.LUT P0, PT, PT, PT, UP2, 0x40, 0x0 ;  /* 0x000000000000781c */ /* 0x000fe20003f0e828 */
[----:B------:R-:W-:Y:S02]  /*0c70*/  UIMAD.WIDE.U32 UR32, UR23, UR6, URZ ;  /* 0x00000006172072a5 */ /* 0x000fe4000f8e003f */
[----:B------:R-:W-:Y:S02]  /*0c80*/  UIADD3 UR12, UR16, 0x1f, URZ ;  /* 0x0000001f100c7890 */ /* 0x000fe4000fffe03f */
[----:B------:R-:W-:Y:S02]  /*0c90*/  UMOV UR13, UR23 ;  /* 0x00000017000d7c82 */ /* 0x000fe40008000000 */
[----:B------:R-:W-:Y:S02]  /*0ca0*/  UIADD3 UR14, UR16, -UR28, URZ ;  /* 0x8000001c100e7290 */ /* 0x000fe4000fffe03f */
[----:B------:R-:W-:-:S02]  /*0cb0*/  @UP3 UMOV UR17, UR33 ;  /* 0x0000002100113c82 */ /* 0x000fc40008000000 */
[----:B------:R-:W-:Y:S02]  /*0cc0*/  USHF.R.S32.HI UR4, URZ, 0x1f, UR12 ;  /* 0x0000001f3f047899 */ /* 0x000fe4000801140c */
[----:B------:R-:W-:Y:S02]  /*0cd0*/  @UP3 USHF.R.U32.HI UR13, URZ, UR7, UR17 ;  /* 0x000000073f0d3299 */ /* 0x000fe40008011611 */
[----:B------:R-:W-:Y:S02]  /*0ce0*/  ULEA.HI UR4, UR4, UR12, URZ, 0x5 ;  /* 0x0000000c04047291 */ /* 0x000fe4000f8f283f */
[----:B------:R-:W-:Y:S02]  /*0cf0*/  UIADD3 UR7, UR14, UR13, URZ ;  /* 0x0000000d0e077290 */ /* 0x000fe4000fffe03f */
[----:B------:R-:W-:Y:S02]  /*0d00*/  ULDC UR6, c[0x0][0x324] ;  /* 0x0000c90000067ab9 */ /* 0x000fe40000000800 */
[----:B------:R-:W-:-:S02]  /*0d10*/  USHF.R.S32.HI UR13, URZ, 0x5, UR4 ;  /* 0x000000053f0d7899 */ /* 0x000fc40008011404 */
[----:B------:R-:W-:Y:S01]  /*0d20*/  UIADD3 UR6, UR7, -UR6, URZ ;  /* 0x8000000607067290 */ /* 0x000fe2000fffe03f */
[----:B------:R-:W-:Y:S05]  /*0d30*/  @P0 BRA `(.L_x_314) ;  /* 0x0000014000000947 */ /* 0x000fea0003800000 */
        /* <DEDUP_REMOVED lines=11> */
.L_x_315:
[----:B------:R-:W-:-:S03]  /*0df0*/  UISETP.NE.AND UP0, UPT, UR5, 0x1, UPT ;  /* 0x000000010500788c */ /* 0x000fc6000bf05270 */
[----:B------:R-:W-:Y:S02]  /*0e00*/  ULDC.64 UR4, c[0x0][0x330] ;  /* 0x0000cc0000047ab9 */ /* 0x000fe40000000a00 */
[----:B------:R-:W-:-:S07]  /*0e10*/  UIMAD.WIDE.U32 UR32, UR7, UR4, URZ ;  /* 0x00000004072072a5 */ /* 0x000fce000f8e003f */
[----:B------:R-:W-:Y:S02]  /*0e20*/  @UP0 UMOV UR17, UR33 ;  /* 0x0000002100110c82 */ /* 0x000fe40008000000 */
[----:B------:R-:W-:Y:S02]  /*0e30*/  @UP0 USHF.R.U32.HI UR7, URZ, UR5, UR17 ;  /* 0x000000053f070299 */ /* 0x000fe40008011611 */
.L_x_316:
[----:B------:R-:W-:Y:S02]  /*0e40*/  ULDC UR4, c[0x0][0x32c] ;  /* 0x0000cb0000047ab9 */ /* 0x000fe40000000800 */
[----:B------:R-:W-:-:S04]  /*0e50*/  UIMAD UR4, UR7, UR4, URZ ;  /* 0x00000004070472a4 */ /* 0x000fc8000f8e023f */
[----:B------:R-:W-:-:S04]  /*0e60*/  UISETP.LT.AND UP0, UPT, UR6, UR4, UPT ;  /* 0x000000040600728c */ /* 0x000fc8000bf01270 */
[----:B------:R-:W-:Y:S02]  /*0e70*/  USEL UR6, UR6, UR4, !UP0 ;  /* 0x0000000406067287 */ /* 0x000fe4000c000000 */
.L_x_314:
[----:B------:R-:W-:Y:S02]  /*0e80*/  UIADD3 UR11, UR11, 0x1f, URZ ;  /* 0x0000001f0b0b7890 */ /* 0x000fe4000fffe03f */
[----:B------:R-:W-:Y:S02]  /*0e90*/  USHF.R.S32.HI UR4, URZ, 0x1f, UR6 ;  /* 0x0000001f3f047899 */ /* 0x000fe40008011406 */
[----:B------:R-:W-:Y:S02]  /*0ea0*/  USHF.R.S32.HI UR5, URZ, 0x1f, UR11 ;  /* 0x0000001f3f057899 */ /* 0x000fe4000801140b */
[----:B------:R-:W-:Y:S02]  /*0eb0*/  ULEA.HI UR4, UR4, UR6, URZ, 0x5 ;  /* 0x0000000604047291 */ /* 0x000fe4000f8f283f */
[----:B------:R-:W-:Y:S02]  /*0ec0*/  ULEA.HI UR5, UR5, UR11, URZ, 0x5 ;  /* 0x0000000b05057291 */ /* 0x000fe4000f8f283f */
[----:B------:R-:W-:-:S02]  /*0ed0*/  USHF.R.S32.HI UR4, URZ, 0x5, UR4 ;  /* 0x000000053f047899 */ /* 0x000fc40008011404 */
[----:B------:R-:W-:Y:S02]  /*0ee0*/  USHF.R.S32.HI UR5, URZ, 0x5, UR5 ;  /* 0x000000053f057899 */ /* 0x000fe40008011405 */
[----:B------:R-:W-:Y:S02]  /*0ef0*/  UISETP.LT.AND UP1, UPT, URZ, UR4, UPT ;  /* 0x000000043f00728c */ /* 0x000fe4000bf21270 */
[----:B------:R-:W-:Y:S02]  /*0f00*/  UISETP.LT.AND UP0, UPT, UR5, UR13, UPT ;  /* 0x0000000d0500728c */ /* 0x000fe4000bf01270 */
[----:B------:R-:W-:Y:S02]  /*0f10*/  USEL UR4, URZ, UR4, !UP1 ;  /* 0x000000043f047287 */ /* 0x000fe4000c800000 */
[----:B------:R-:W-:Y:S02]  /*0f20*/  USEL UR5, UR5, UR13, UP0 ;  /* 0x0000000d05057287 */ /* 0x000fe40008000000 */
[----:B------:R-:W-:-:S02]  /*0f30*/  ULEA UR4, UR4, -UR10, 0x5 ;  /* 0x8000000a04047291 */ /* 0x000fc4000f8e283f */
[----:B------:R-:W-:Y:S02]  /*0f40*/  ULEA UR5, UR5, -UR10, 0x5 ;  /* 0x8000000a05057291 */ /* 0x000fe4000f8e283f */
[----:B------:R-:W-:Y:S02]  /*0f50*/  UISETP.LT.AND UP1, UPT, URZ, UR4, UPT ;  /* 0x000000043f00728c */ /* 0x000fe4000bf21270 */
[----:B------:R-:W-:Y:S02]  /*0f60*/  UISETP.LT.AND UP0, UPT, UR5, UR27, UPT ;  /* 0x0000001b0500728c */ /* 0x000fe4000bf01270 */
[----:B------:R-:W-:Y:S02]  /*0f70*/  USEL UR4, URZ, UR4, !UP1 ;  /* 0x000000043f047287 */ /* 0x000fe4000c800000 */
[----:B------:R-:W-:Y:S02]  /*0f80*/  USEL UR5, UR5, UR27, UP0 ;  /* 0x0000001b05057287 */ /* 0x000fe40008000000 */
[----:B------:R-:W-:-:S02]  /*0f90*/  USHF.R.U32.HI UR12, URZ, 0x5, UR4 ;  /* 0x000000053f0c7899 */ /* 0x000fc40008011604 */
[----:B------:R-:W-:-:S05]  /*0fa0*/  UISETP.GT.AND UP0, UPT, UR5, UR4, UPT ;  /* 0x000000040500728c */ /* 0x000fca000bf04270 */
[----:B------:R-:W-:-:S06]  /*0fb0*/  UMOV UR10, UR12 ;  /* 0x0000000c000a7c82 */ /* 0x000fcc0008000000 */
[----:B------:R-:W-:-:S04]  /*0fc0*/  @UP0 UIADD3 UR5, UR5, 0x1f, URZ ;  /* 0x0000001f05050890 */ /* 0x000fc8000fffe03f */
[----:B------:R-:W-:-:S04]  /*0fd0*/  @UP0 USHF.R.S32.HI UR4, URZ, 0x1f, UR5 ;  /* 0x0000001f3f040899 */ /* 0x000fc80008011405 */
[----:B------:R-:W-:-:S04]  /*0fe0*/  @UP0 ULEA.HI UR4, UR4, UR5, URZ, 0x5 ;  /* 0x0000000504040291 */ /* 0x000fc8000f8f283f */
[----:B------:R-:W-:-:S04]  /*0ff0*/  @UP0 USHF.R.S32.HI UR10, URZ, 0x5, UR4 ;  /* 0x000000053f0a0899 */ /* 0x000fc80008011404 */
[----:B------:R-:W-:-:S06]  /*1000*/  UISETP.GT.AND UP0, UPT, UR10, UR12, UPT ;  /* 0x0000000c0a00728c */ /* 0x000fcc000bf04270 */
[----:B------:R-:W-:-:S13]  /*1010*/  PLOP3.LUT P0, PT, PT, PT, UP0, 0x80, 0x0 ;  /* 0x000000000000781c */ /* 0x000fda0003f0f008 */
[----:B------:R-:W-:Y:S05]  /*1020*/  @!P0 BRA `(.L_x_317) ;  /* 0x00003d0000008947 */ /* 0x000fea0003800000 */
[----:B------:R-:W-:Y:S02]  /*1030*/  ULDC.64 UR4, c[0x0][0x340] ;  /* 0x0000d00000047ab9 */ /* 0x000fe40000000a00 */
[----:B------:R-:W-:Y:S02]  /*1040*/  UISETP.NE.U32.AND UP0, UPT, URZ, UR4, UPT ;  /* 0x000000043f00728c */ /* 0x000fe4000bf05070 */
[----:B------:R-:W-:Y:S02]  /*1050*/  UMOV UR32, 0x5 ;  /* 0x0000000500207882 */ /* 0x000fe40000000000 */
[----:B------:R-:W-:Y:S02]  /*1060*/  UISETP.NE.AND.EX UP0, UPT, URZ, UR5, UPT, UP0 ;  /* 0x000000053f00728c */ /* 0x000fe4000bf05300 */
[----:B------:R-:W-:Y:S02]  /*1070*/  ULDC.64 UR6, c[0x0][0x238] ;  /* 0x00008e0000067ab9 */ /* 0x000fe40000000a00 */
[----:B------:R-:W-:-:S02]  /*1080*/  ULDC.64 UR4, c[0x0][0x340] ;  /* 0x0000d00000047ab9 */ /* 0x000fc40000000a00 */
[----:B------:R-:W-:-:S05]  /*1090*/  PLOP3.LUT P0, PT, PT, PT, UP0, 0x80, 0x0 ;  /* 0x000000000000781c */ /* 0x000fca0003f0f008 */
[----:B------:R-:W-:-:S06]  /*10a0*/  @UP0 UIMAD.WIDE UR4, UR29, UR8, UR4 ;  /* 0x000000081d0402a5 */ /* 0x000fcc000f8e0204 */
[----:B------:R-:W-:Y:S02]  /*10b0*/  IMAD.U32 R2, RZ, RZ, UR4 ;  /* 0x00000004ff027e24 */ /* 0x000fe4000f8e00ff */
[----:B------:R-:W-:Y:S01]  /*10c0*/  IMAD.U32 R3, RZ, RZ, UR5 ;  /* 0x00000005ff037e24 */ /* 0x000fe2000f8e00ff */
[----:B------:R-:W-:-:S04]  /*10d0*/  ULDC.64 UR4, c[0x0][0x240] ;  /* 0x0000900000047ab9 */ /* 0x000fc80000000a00 */
[----:B------:R1:W2:Y:S01]  /*10e0*/  @P0 LDG.E R0, [R2.64] ;  /* 0x0000001e02000981 */ /* 0x0002a2000c1e1900 */
[----:B------:R-:W-:Y:S01]  /*10f0*/  UIADD3 UR22, UR10, -0x1, URZ ;  /* 0xffffffff0a167890 */ /* 0x000fe2000fffe03f */
[----:B------:R-:W-:Y:S01]  /*1100*/  IMAD.U32 R114, RZ, RZ, UR20 ;  /* 0x00000014ff727e24 */ /* 0x000fe2000f8e00ff */
[----:B------:R-:W-:Y:S01]  /*1110*/  UIMAD UR4, UR19, UR4, URZ ;  /* 0x00000004130472a4 */ /* 0x000fe2000f8e023f */
[----:B------:R-:W-:Y:S01]  /*1120*/  BSSY B0, `(.L_x_318) ;  /* 0x000006f000007945 */ /* 0x000fe20003800000 */
[----:B------:R-:W-:Y:S02]  /*1130*/  USHF.R.S32.HI UR34, URZ, 0x1f, UR29 ;  /* 0x0000001f3f227899 */ /* 0x000fe4000801141d */
[----:B------:R-:W-:Y:S02]  /*1140*/  UIADD3 UR9, UR24, UR9, URZ ;  /* 0x0000000918097290 */ /* 0x000fe4000fffe03f */
[----:B------:R-:W-:Y:S02]  /*1150*/  USEL UR10, UR34, URZ, !UP4 ;  /* 0x0000003f220a7287 */ /* 0x000fe4000e000000 */
[----:B------:R-:W-:-:S02]  /*1160*/  USHF.L.U64.HI UR17, UR6, UR32, UR7 ;  /* 0x0000002006117299 */ /* 0x000fc40008010207 */
[----:B------:R-:W-:Y:S02]  /*1170*/  USHF.L.U32 UR18, UR6, 0x5, URZ ;  /* 0x0000000506127899 */ /* 0x000fe4000800063f */
[----:B------:R-:W-:Y:S02]  /*1180*/  UIMAD UR33, UR20, UR5, UR4 ;  /* 0x00000005142172a4 */ /* 0x000fe4000f8e0204 */
[----:B------:R-:W-:Y:S02]  /*1190*/  USHF.R.S32.HI UR8, URZ, 0x1f, UR9 ;  /* 0x0000001f3f087899 */ /* 0x000fe40008011409 */
[----:B------:R-:W-:Y:S02]  /*11a0*/  ULDC.64 UR6, c[0x0][0x1e0] ;  /* 0x0000780000067ab9 */ /* 0x000fe40000000a00 */
[----:B------:R-:W-:Y:S02]  /*11b0*/  ULDC.64 UR4, c[0x0][0x248] ;  /* 0x0000920000047ab9 */ /* 0x000fe40000000a00 */
[----:B------:R-:W-:Y:S01]  /*11c0*/  UIMAD.WIDE.U32 UR38, UR9, UR6, URZ ;  /* 0x00000006092672a5 */ /* 0x000fe2000f8e003f */
[----:B-1----:R-:W-:Y:S01]  /*11d0*/  SHF.R.S32.HI R3, RZ, 0x1f, R64 ;  /* 0x0000001fff037819 */ /* 0x002fe20000011440 */
[----:B------:R-:W-:-:S02]  /*11e0*/  UIMAD UR4, UR10, UR4, URZ ;  /* 0x000000040a0472a4 */ /* 0x000fc4000f8e023f */
[----:B------:R-:W-:Y:S01]  /*11f0*/  UIMAD UR6, UR8, UR6, URZ ;  /* 0x00000006080672a4 */ /* 0x000fe2000f8e023f */
[CC--:B------:R-:W-:Y:S01]  /*1200*/  LEA.HI R5, R3.reuse, R64.reuse, RZ, 0x3 ;  /* 0x0000004003057211 */ /* 0x0c0fe200078f18ff */
[----:B------:R-:W-:Y:S01]  /*1210*/  USEL UR11, UR29, URZ, !UP4 ;  /* 0x0000003f1d0b7287 */ /* 0x000fe2000e000000 */
[----:B------:R-:W-:Y:S01]  /*1220*/  LEA.HI R86, R3, R64, RZ, 0x6 ;  /* 0x0000004003567211 */ /* 0x000fe200078f30ff */
[----:B------:R-:W-:Y:S01]  /*1230*/  UIMAD UR7, UR9, UR7, UR6 ;  /* 0x00000007090772a4 */ /* 0x000fe2000f8e0206 */
[----:B------:R-:W-:Y:S01]  /*1240*/  SHF.R.S32.HI R101, RZ, 0x3, R5 ;  /* 0x00000003ff657819 */ /* 0x000fe20000011405 */
[----:B------:R-:W-:Y:S01]  /*1250*/  UIMAD UR6, UR11, UR5, UR4 ;  /* 0x000000050b0672a4 */ /* 0x000fe2000f8e0204 */
[----:B------:R-:W-:Y:S01]  /*1260*/  LOP3.LUT R5, R5, 0xfffffff8, RZ, 0xc0, !PT ;  /* 0xfffffff805057812 */ /* 0x000fe200078ec0ff */
[----:B------:R-:W-:Y:S01]  /*1270*/  UIADD3 UR39, UR39, UR7, URZ ;  /* 0x0000000727277290 */ /* 0x000fe2000fffe03f */
[----:B------:R-:W-:Y:S01]  /*1280*/  SHF.R.S32.HI R74, RZ, 0x1f, R101 ;  /* 0x0000001fff4a7819 */ /* 0x000fe20000011465 */
[----:B------:R-:W-:Y:S01]  /*1290*/  ULDC.64 UR4, c[0x0][0x1e8] ;  /* 0x00007a0000047ab9 */ /* 0x000fe20000000a00 */
[----:B------:R-:W-:Y:S01]  /*12a0*/  IADD3 R78, -R101, UR27, RZ ;  /* 0x0000001b654e7c10 */ /* 0x000fe2000fffe1ff */
[----:B------:R-:W-:Y:S01]  /*12b0*/  IMAD.IADD R14, R64, 0x1, -R5 ;  /* 0x00000001400e7824 */ /* 0x000fe200078e0a05 */
[----:B------:R-:W-:Y:S01]  /*12c0*/  UIMAD UR35, UR19, UR4, URZ ;  /* 0x00000004132372a4 */ /* 0x000fe2000f8e023f */
[----:B------:R-:W-:Y:S01]  /*12d0*/  IMAD.U32 R5, RZ, RZ, UR22 ;  /* 0x00000016ff057e24 */ /* 0x000fe2000f8e00ff */
[----:B------:R-:W-:Y:S01]  /*12e0*/  UIMAD.WIDE.U32 UR38, UR20, UR4, UR38 ;  /* 0x00000004142672a5 */ /* 0x000fe2000f8e0026 */
[C---:B------:R-:W-:Y:S01]  /*12f0*/  IMAD.SHL.U32 R16, R14.reuse, 0x8, RZ ;  /* 0x000000080e107824 */ /* 0x040fe200078e00ff */
[----:B------:R-:W-:Y:S01]  /*1300*/  UIMAD UR7, UR20, UR5, UR35 ;  /* 0x00000005140772a4 */ /* 0x000fe2000f8e0223 */
[----:B------:R-:W-:-:S02]  /*1310*/  IMAD.SHL.U32 R14, R14, 0x4, RZ ;  /* 0x000000040e0e7824 */ /* 0x000fc400078e00ff */
[----:B------:R-:W-:Y:S01]  /*1320*/  IMAD R2, R5, -0x20, R78 ;  /* 0xffffffe005027824 */ /* 0x000fe200078e024e */
[----:B------:R-:W-:Y:S01]  /*1330*/  SHF.R.S32.HI R17, RZ, 0x1f, R16 ;  /* 0x0000001fff117819 */ /* 0x000fe20000011410 */
[----:B------:R-:W-:Y:S01]  /*1340*/  IMAD.SHL.U32 R9, R101, 0x40, RZ ;  /* 0x0000004065097824 */ /* 0x000fe200078e00ff */
[----:B------:R-:W-:Y:S01]  /*1350*/  IADD3 R12, R14, 0x40, RZ ;  /* 0x000000400e0c7810 */ /* 0x000fe20007ffe0ff */
[----:B------:R-:W-:Y:S01]  /*1360*/  IMAD.SHL.U32 R86, R86, 0x8, RZ ;  /* 0x0000000856567824 */ /* 0x000fe200078e00ff */
[----:B------:R-:W-:Y:S01]  /*1370*/  ISETP.GT.AND P2, PT, R2, RZ, PT ;  /* 0x000000ff0200720c */ /* 0x000fe20003f44270 */
[----:B------:R-:W-:Y:S01]  /*1380*/  ULDC.64 UR4, c[0x0][0x1f0] ;  /* 0x00007c0000047ab9 */ /* 0x000fe20000000a00 */
[----:B------:R-:W-:Y:S01]  /*1390*/  ISETP.GE.AND P1, PT, R16, c[0x0][0x1d4], PT ;  /* 0x0000750010007a0c */ /* 0x000fe20003f26270 */
[----:B------:R-:W-:Y:S01]  /*13a0*/  IMAD.IADD R11, R14, 0x1, R12 ;  /* 0x000000010e0b7824 */ /* 0x000fe200078e020c */
[----:B------:R-:W-:Y:S01]  /*13b0*/  LOP3.LUT R9, R9, 0x1c0, RZ, 0xc0, !PT ;  /* 0x000001c009097812 */ /* 0x000fe200078ec0ff */
[----:B------:R-:W-:Y:S01]  /*13c0*/  UIADD3 UR39, UR39, UR7, URZ ;  /* 0x0000000727277290 */ /* 0x000fe2000fffe03f */
[----:B------:R-:W-:Y:S01]  /*13d0*/  IMAD.U32 R112, RZ, RZ, UR11 ;  /* 0x0000000bff707e24 */ /* 0x000fe2000f8e00ff */
[----:B------:R-:W-:Y:S01]  /*13e0*/  IADD3 R100, R16, 0x80, RZ ;  /* 0x0000008010647810 */ /* 0x000fe20007ffe0ff */
[----:B------:R-:W-:Y:S01]  /*13f0*/  IMAD R2, R74, c[0x0][0x1e0], RZ ;  /* 0x000078004a027a24 */ /* 0x000fe200078e02ff */
[----:B------:R-:W-:Y:S01]  /*1400*/  IADD3 R99, R16, 0xc0, RZ ;  /* 0x000000c010637810 */ /* 0x000fe20007ffe0ff */
[----:B------:R-:W-:Y:S01]  /*1410*/  IMAD.WIDE.U32 R118, R101, c[0x0][0x1e0], RZ ;  /* 0x0000780065767a25 */ /* 0x000fe200078e00ff */
[----:B------:R-:W-:-:S02]  /*1420*/  LOP3.LUT R86, R86, 0xfffffe00, RZ, 0xc0, !PT ;  /* 0xfffffe0056567812 */ /* 0x000fc400078ec0ff */
[----:B------:R-:W-:Y:S01]  /*1430*/  LOP3.LUT R98, R9, 0x38, R16, 0xf8, !PT ;  /* 0x0000003809627812 */ /* 0x000fe200078ef810 */
[----:B------:R-:W-:Y:S01]  /*1440*/  IMAD R83, R101, c[0x0][0x1e4], R2 ;  /* 0x0000790065537a24 */ /* 0x000fe200078e0202 */
[----:B------:R-:W-:-:S03]  /*1450*/  SHF.R.U32.HI R7, RZ, 0x3, R9 ;  /* 0x00000003ff077819 */ /* 0x000fc60000011609 */
[----:B------:R-:W-:Y:S01]  /*1460*/  IMAD.IADD R83, R119, 0x1, R83 ;  /* 0x0000000177537824 */ /* 0x000fe200078e0253 */
[----:B------:R-:W-:-:S05]  /*1470*/  LOP3.LUT R98, R86, R98, R7, 0xf6, !PT ;  /* 0x0000006256627212 */ /* 0x000fca00078ef607 */
[----:B------:R-:W-:Y:S01]  /*1480*/  IMAD.SHL.U32 R98, R98, 0x2, RZ ;  /* 0x0000000262627824 */ /* 0x000fe200078e00ff */
[----:B--2---:R1:W2:Y:S01]  /*1490*/  @P0 R2UR UR36, R0 ;  /* 0x00000000002403c2 */ /* 0x0042a200000e0000 */
[----:B-----5:R-:W-:-:S04]  /*14a0*/  IADD3 R81, P0, R101, R79, RZ ;  /* 0x0000004f65517210 */ /* 0x020fc80007f1e0ff */
[----:B------:R-:W-:Y:S01]  /*14b0*/  LEA.HI.X.SX32 R79, R79, R74, 0x1, P0 ;  /* 0x0000004a4f4f7211 */ /* 0x000fe200000f0eff */
[----:B------:R-:W-:Y:S01]  /*14c0*/  IMAD.WIDE.U32 R4, R81, c[0x0][0x238], R16 ;  /* 0x00008e0051047a25 */ /* 0x000fe200078e0010 */
[----:B------:R-:W-:-:S03]  /*14d0*/  ISETP.GE.AND P0, PT, R11, c[0x0][0x1d4], PT ;  /* 0x000075000b007a0c */ /* 0x000fc60003f06270 */
[----:B-1----:R-:W-:Y:S01]  /*14e0*/  IMAD R0, R79, c[0x0][0x238], RZ ;  /* 0x00008e004f007a24 */ /* 0x002fe200078e02ff */
[----:B--2---:R-:W-:-:S03]  /*14f0*/  @UP0 USHF.R.S32.HI UR37, URZ, 0x1f, UR36 ;  /* 0x0000001f3f250899 */ /* 0x004fc60008011424 */
[----:B------:R-:W-:Y:S01]  /*1500*/  IMAD R0, R81, c[0x0][0x23c], R0 ;  /* 0x00008f0051007a24 */ /* 0x000fe200078e0200 */
[----:B------:R-:W-:-:S03]  /*1510*/  @!UP0 UMOV UR36, UR29 ;  /* 0x0000001d00248c82 */ /* 0x000fc60008000000 */
[----:B------:R-:W-:Y:S01]  /*1520*/  IMAD.IADD R5, R5, 0x1, R0 ;  /* 0x0000000105057824 */ /* 0x000fe200078e0200 */
[----:B------:R-:W-:Y:S01]  /*1530*/  @!UP0 UMOV UR37, UR34 ;  /* 0x0000002200258c82 */ /* 0x000fe20008000000 */
[----:B------:R-:W-:Y:S01]  /*1540*/  SEL R0, RZ, 0xffffffff, P0 ;  /* 0xffffffffff007807 */ /* 0x000fe20000000000 */
[----:B------:R-:W-:Y:S01]  /*1550*/  USEL UR34, UR36, URZ, !UP5 ;  /* 0x0000003f24227287 */ /* 0x000fe2000e800000 */
[----:B------:R-:W-:Y:S01]  /*1560*/  IMAD.WIDE.U32 R114, R114, c[0x0][0x240], R4 ;  /* 0x0000900072727a25 */ /* 0x000fe200078e0004 */
[----:B------:R-:W-:Y:S02]  /*1570*/  SEL R5, RZ, 0x1, P1 ;  /* 0x00000001ff057807 */ /* 0x000fe40000800000 */
[----:B------:R-:W-:Y:S01]  /*1580*/  ISETP.GE.AND P1, PT, R100, c[0x0][0x1d4], PT ;  /* 0x0000750064007a0c */ /* 0x000fe20003f26270 */
[----:B------:R-:W-:Y:S01]  /*1590*/  IMAD.SHL.U32 R0, R0, 0x2, RZ ;  /* 0x0000000200007824 */ /* 0x000fe200078e00ff */
[----:B------:R-:W-:Y:S01]  /*15a0*/  IADD3 R115, R115, UR33, RZ ;  /* 0x0000002173737c10 */ /* 0x000fe2000fffe0ff */
[----:B------:R-:W-:Y:S01]  /*15b0*/  USEL UR33, UR37, URZ, !UP5 ;  /* 0x0000003f25217287 */ /* 0x000fe2000e800000 */
[----:B------:R-:W-:Y:S01]  /*15c0*/  ISETP.GE.AND P0, PT, R99, c[0x0][0x1d4], PT ;  /* 0x0000750063007a0c */ /* 0x000fe20003f06270 */
[----:B------:R-:W-:Y:S01]  /*15d0*/  UIMAD.WIDE.U32 UR36, UR34, UR4, UR38 ;  /* 0x00000004222472a5 */ /* 0x000fe2000f8e0026 */
[----:B------:R-:W-:Y:S01]  /*15e0*/  LOP3.LUT R0, R0, 0x2, R5, 0xe2, !PT ;  /* 0x0000000200007812 */ /* 0x000fe200078ee205 */
[----:B------:R-:W-:Y:S01]  /*15f0*/  UIMAD UR7, UR33, UR4, URZ ;  /* 0x00000004210772a4 */ /* 0x000fe2000f8e023f */
[----:B------:R-:W-:Y:S01]  /*1600*/  IMAD.WIDE.U32 R114, R112, c[0x0][0x248], R114 ;  /* 0x0000920070727a25 */ /* 0x000fe200078e0072 */
[----:B------:R-:W-:-:S02]  /*1610*/  SEL R3, RZ, 0x4, P1 ;  /* 0x00000004ff037807 */ /* 0x000fc40000800000 */
[----:B------:R-:W-:Y:S01]  /*1620*/  UIMAD UR5, UR34, UR5, UR7 ;  /* 0x00000005220572a4 */ /* 0x000fe2000f8e0207 */
[----:B------:R-:W-:Y:S02]  /*1630*/  SEL R94, RZ, 0x8, P0 ;  /* 0x00000008ff5e7807 */ /* 0x000fe40000000000 */
[----:B------:R-:W-:Y:S01]  /*1640*/  IADD3 R117, R115, UR6, RZ ;  /* 0x0000000673757c10 */ /* 0x000fe2000fffe0ff */
[----:B------:R-:W-:Y:S01]  /*1650*/  UIADD3 UR35, UR37, UR5, URZ ;  /* 0x0000000525237290 */ /* 0x000fe2000fffe03f */
[----:B------:R-:W-:Y:S01]  /*1660*/  LOP3.LUT R94, R94, R0, R3, 0xfe, !PT ;  /* 0x000000005e5e7212 */ /* 0x000fe200078efe03 */
[----:B------:R-:W-:Y:S05]  /*1670*/  @!P2 BRA `(.L_x_319) ;  /* 0x000001900000a947 */ /* 0x000fea0003800000 */
[----:B------:R-:W-:Y:S01]  /*1680*/  IMAD.U32 R3, RZ, RZ, UR18 ;  /* 0x00000012ff037e24 */ /* 0x000fe2000f8e00ff */
[C---:B------:R-:W-:Y:S01]  /*1690*/  LOP3.LUT R0, R94.reuse, 0xff, RZ, 0xc0, !PT ;  /* 0x000000ff5e007812 */ /* 0x040fe200078ec0ff */
[----:B------:R-:W-:Y:S01]  /*16a0*/  IMAD.MOV.U32 R116, RZ, RZ, R114 ;  /* 0x000000ffff747224 */ /* 0x000fe200078e0072 */
[----:B------:R-:W-:Y:S01]  /*16b0*/  USHF.R.S32.HI UR5, URZ, 0x1f, UR22 ;  /* 0x0000001f3f057899 */ /* 0x000fe20008011416 */
[----:B------:R-:W-:Y:S01]  /*16c0*/  IMAD.SHL.U32 R4, R94, 0x10, RZ ;  /* 0x000000105e047824 */ /* 0x000fe200078e00ff */
[----:B------:R-:W-:Y:S01]  /*16d0*/  UIMAD UR4, UR17, UR22, URZ ;  /* 0x00000016110472a4 */ /* 0x000fe2000f8e023f */
[----:B------:R-:W-:-:S03]  /*16e0*/  IMAD.WIDE.U32 R18, R3, UR22, R116 ;  /* 0x0000001603127c25 */ /* 0x000fc6000f8e0074 */
[----:B------:R-:W-:Y:S01]  /*16f0*/  UIMAD UR4, UR5, UR18, UR4 ;  /* 0x00000012050472a4 */ /* 0x000fe2000f8e0204 */
[----:B------:R-:W-:Y:S01]  /*1700*/  IMAD.SHL.U32 R3, R0, 0x8, RZ ;  /* 0x0000000800037824 */ /* 0x000fe200078e00ff */
[----:B------:R-:W-:Y:S01]  /*1710*/  LOP3.LUT P4, RZ, R4, 0x10, RZ, 0xc0, !PT ;  /* 0x0000001004ff7812 */ /* 0x000fe2000788c0ff */
[C---:B------:R-:W-:Y:S02]  /*1720*/  IMAD.SHL.U32 R2, R0.reuse, 0x4, RZ ;  /* 0x0000000400027824 */ /* 0x040fe400078e00ff */
[----:B------:R-:W-:Y:S01]  /*1730*/  IMAD.SHL.U32 R0, R0, 0x2, RZ ;  /* 0x0000000200007824 */ /* 0x000fe200078e00ff */
[----:B------:R-:W-:Y:S02]  /*1740*/  LOP3.LUT P3, RZ, R3, 0x10, RZ, 0xc0, !PT ;  /* 0x0000001003ff7812 */ /* 0x000fe4000786c0ff */
[----:B------:R-:W-:Y:S02]  /*1750*/  LOP3.LUT P2, RZ, R2, 0x10, RZ, 0xc0, !PT ;  /* 0x0000001002ff7812 */ /* 0x000fe4000784c0ff */
[----:B------:R-:W-:-:S02]  /*1760*/  LOP3.LUT P1, RZ, R0, 0x10, RZ, 0xc0, !PT ;  /* 0x0000001000ff7812 */ /* 0x000fc4000782c0ff */
[----:B------:R-:W-:Y:S02]  /*1770*/  IADD3 R0, R19, UR4, RZ ;  /* 0x0000000413007c10 */ /* 0x000fe4000fffe0ff */
[----:B------:R-:W-:-:S04]  /*1780*/  LEA R2, P0, R18, c[0x0][0x220], 0x1 ;  /* 0x0000880012027a11 */ /* 0x000fc800078008ff */
        /* <DEDUP_REMOVED lines=8> */
.L_x_319:
[----:B------:R-:W-:Y:S05]  /*1810*/  BSYNC B0 ;  /* 0x0000000000007941 */ /* 0x000fea0003800000 */
.L_x_318:
[----:B------:R-:W-:Y:S01]  /*1820*/  IMAD.MOV.U32 R0, RZ, RZ, c[0x0][0x27c] ;  /* 0x00009f00ff007624 */ /* 0x000fe200078e00ff */
[----:B------:R-:W-:Y:S01]  /*1830*/  ISETP.GE.AND P1, PT, R16, c[0x0][0x27c], PT ;  /* 0x00009f0010007a0c */ /* 0x000fe20003f26270 */
[----:B------:R-:W-:Y:S01]  /*1840*/  ULDC.64 UR4, c[0x0][0x260] ;  /* 0x0000980000047ab9 */ /* 0x000fe20000000a00 */
[----:B------:R-:W-:Y:S01]  /*1850*/  ISETP.GE.AND P0, PT, R11, c[0x0][0x27c], PT ;  /* 0x00009f000b007a0c */ /* 0x000fe20003f06270 */
[----:B------:R-:W-:Y:S01]  /*1860*/  UIMAD UR4, UR19, UR4, URZ ;  /* 0x00000004130472a4 */ /* 0x000fe2000f8e023f */
[C---:B------:R-:W-:Y:S01]  /*1870*/  ISETP.GE.AND P6, PT, R0.reuse, 0x1, PT ;  /* 0x000000010000780c */ /* 0x040fe20003fc6270 */
[----:B------:R-:W-:Y:S01]  /*1880*/  IMAD.SHL.U32 R0, R0, 0x2, RZ ;  /* 0x0000000200007824 */ /* 0x000fe200078e00ff */
[----:B-1----:R-:W-:Y:S01]  /*1890*/  SEL R3, RZ, c[0x0][0x27c], !P1 ;  /* 0x00009f00ff037a07 */ /* 0x002fe20004800000 */
[----:B------:R-:W-:Y:S01]  /*18a0*/  UIMAD UR6, UR20, UR5, UR4 ;  /* 0x00000005140672a4 */ /* 0x000fe2000f8e0204 */
[----:B------:R-:W-:Y:S01]  /*18b0*/  IMAD.U32 R19, RZ, RZ, UR20 ;  /* 0x00000014ff137e24 */ /* 0x000fe2000f8e00ff */
[----:B------:R-:W0:Y:S01]  /*18c0*/  LDGDEPBAR ;  /* 0x00000000000079af */ /* 0x000e220000000000 */
[----:B------:R-:W-:Y:S01]  /*18d0*/  IADD3 R5, -R0, c[0x0][0x1d4], RZ ;  /* 0x0000750000057a10 */ /* 0x000fe20007ffe1ff */
[----:B------:R-:W-:Y:S01]  /*18e0*/  IMAD.IADD R3, R16, 0x1, R3 ;  /* 0x0000000110037824 */ /* 0x000fe200078e0203 */
[----:B------:R-:W-:Y:S01]  /*18f0*/  ULDC.64 UR4, c[0x0][0x210] ;  /* 0x0000840000047ab9 */ /* 0x000fe20000000a00 */
[----:B------:R-:W-:Y:S01]  /*1900*/  IMAD.WIDE.U32 R18, R19, c[0x0][0x210], R16 ;  /* 0x0000840013127a25 */ /* 0x000fe200078e0010 */
[CC--:B------:R-:W-:Y:S01]  /*1910*/  SEL R13, R0.reuse, R5.reuse, !P1 ;  /* 0x00000005000d7207 */ /* 0x0c0fe20004800000 */
[----:B------:R-:W-:Y:S01]  /*1920*/  UIMAD UR4, UR19, UR4, URZ ;  /* 0x00000004130472a4 */ /* 0x000fe2000f8e023f */
[----:B------:R-:W-:Y:S01]  /*1930*/  SEL R5, R0, R5, !P0 ;  /* 0x0000000500057207 */ /* 0x000fe20004000000 */
[----:B------:R-:W-:Y:S01]  /*1940*/  IMAD.U32 R21, RZ, RZ, UR20 ;  /* 0x00000014ff157e24 */ /* 0x000fe2000f8e00ff */
[----:B------:R-:W-:Y:S01]  /*1950*/  SEL R0, RZ, c[0x0][0x27c], !P0 ;  /* 0x00009f00ff007a07 */ /* 0x000fe20004000000 */
[----:B------:R-:W-:Y:S01]  /*1960*/  UIMAD UR4, UR20, UR5, UR4 ;  /* 0x00000005140472a4 */ /* 0x000fe2000f8e0204 */
[----:B------:R-:W-:Y:S01]  /*1970*/  SHF.R.S32.HI R4, RZ, 0x1f, R3 ;  /* 0x0000001fff047819 */ /* 0x000fe20000011403 */
[----:B------:R-:W-:Y:S01]  /*1980*/  IMAD.WIDE.U32 R20, R21, c[0x0][0x260], R16 ;  /* 0x0000980015147a25 */ /* 0x000fe200078e0010 */
[----:B------:R-:W-:-:S02]  /*1990*/  SHF.R.S32.HI R2, RZ, 0x1f, R13 ;  /* 0x0000001fff027819 */ /* 0x000fc4000001140d */
[CC--:B------:R-:W-:Y:S01]  /*19a0*/  LEA.HI R93, R4.reuse, R3.reuse, RZ, 0x3 ;  /* 0x00000003045d7211 */ /* 0x0c0fe200078f18ff */
[----:B------:R-:W-:Y:S01]  /*19b0*/  IMAD.IADD R0, R11, 0x1, R0 ;  /* 0x000000010b007824 */ /* 0x000fe200078e0200 */
[----:B------:R-:W-:Y:S01]  /*19c0*/  LEA.HI R4, R4, R3, RZ, 0x6 ;  /* 0x0000000304047211 */ /* 0x000fe200078f30ff */
[----:B------:R-:W-:Y:S01]  /*19d0*/  IMAD R104, R74, c[0x0][0x290], RZ ;  /* 0x0000a4004a687a24 */ /* 0x000fe200078e02ff */
[----:B------:R-:W-:Y:S01]  /*19e0*/  LEA.HI R2, R2, R13, RZ, 0x4 ;  /* 0x0000000d02027211 */ /* 0x000fe200078f20ff */
[----:B------:R-:W-:Y:S01]  /*19f0*/  IMAD R102, R74, c[0x0][0x280], RZ ;  /* 0x0000a0004a667a24 */ /* 0x000fe200078e02ff */
[----:B------:R-:W-:Y:S01]  /*1a00*/  SHF.R.S32.HI R3, RZ, 0x1f, R0 ;  /* 0x0000001fff037819 */ /* 0x000fe20000011400 */
[----:B------:R-:W-:Y:S01]  /*1a10*/  IMAD.SHL.U32 R4, R4, 0x20, RZ ;  /* 0x0000002004047824 */ /* 0x000fe200078e00ff */
[----:B------:R-:W-:Y:S01]  /*1a20*/  LOP3.LUT R8, R9, 0x38, R93, 0xf8, !PT ;  /* 0x0000003809087812 */ /* 0x000fe200078ef85d */
[----:B------:R-:W-:Y:S01]  /*1a30*/  IMAD.WIDE.U32 R108, R101, c[0x0][0x290], R16 ;  /* 0x0000a400656c7a25 */ /* 0x000fe200078e0010 */
[----:B------:R-:W-:-:S02]  /*1a40*/  LEA.HI R92, R3, R0, RZ, 0x3 ;  /* 0x00000000035c7211 */ /* 0x000fc400078f18ff */
[----:B------:R-:W-:Y:S01]  /*1a50*/  LEA.HI R3, R3, R0, RZ, 0x6 ;  /* 0x0000000003037211 */ /* 0x000fe200078f30ff */
[----:B------:R-:W-:Y:S01]  /*1a60*/  IMAD.WIDE.U32 R106, R101, c[0x0][0x280], R16 ;  /* 0x0000a000656a7a25 */ /* 0x000fe200078e0010 */
[----:B------:R-:W-:Y:S02]  /*1a70*/  LOP3.LUT R6, R9, 0x38, R92, 0xf8, !PT ;  /* 0x0000003809067812 */ /* 0x000fe400078ef85c */
[----:B------:R-:W-:Y:S01]  /*1a80*/  SHF.R.S32.HI R0, RZ, 0x1f, R5 ;  /* 0x0000001fff007819 */ /* 0x000fe20000011405 */
[----:B------:R-:W-:Y:S01]  /*1a90*/  IMAD.SHL.U32 R3, R3, 0x20, RZ ;  /* 0x0000002003037824 */ /* 0x000fe200078e00ff */
[----:B------:R-:W-:Y:S01]  /*1aa0*/  LOP3.LUT R87, R6, R7, RZ, 0x3c, !PT ;  /* 0x0000000706577212 */ /* 0x000fe200078e3cff */
[C---:B------:R-:W-:Y:S01]  /*1ab0*/  IMAD R104, R101.reuse, c[0x0][0x294], R104 ;  /* 0x0000a50065687a24 */ /* 0x040fe200078e0268 */
[----:B------:R-:W-:Y:S01]  /*1ac0*/  LEA.HI R0, R0, R5, RZ, 0x4 ;  /* 0x0000000500007211 */ /* 0x000fe200078f20ff */
[----:B------:R-:W-:Y:S01]  /*1ad0*/  IMAD R102, R101, c[0x0][0x284], R102 ;  /* 0x0000a10065667a24 */ /* 0x000fe200078e0266 */
[----:B------:R-:W-:Y:S01]  /*1ae0*/  LOP3.LUT R3, R3, 0x7ffff800, RZ, 0xc0, !PT ;  /* 0x7ffff80003037812 */ /* 0x000fe200078ec0ff */
[----:B------:R-:W-:Y:S01]  /*1af0*/  IMAD.SHL.U32 R97, R94, 0x10, RZ ;  /* 0x000000105e617824 */ /* 0x000fe200078e00ff */
[----:B------:R-:W-:Y:S01]  /*1b00*/  SHF.R.S32.HI R2, RZ, 0x4, R2 ;  /* 0x00000004ff027819 */ /* 0x000fe20000011402 */
[----:B------:R-:W-:Y:S01]  /*1b10*/  IMAD.IADD R109, R109, 0x1, R104 ;  /* 0x000000016d6d7824 */ /* 0x000fe200078e0268 */
[----:B------:R-:W-:Y:S01]  /*1b20*/  IADD3 R87, R87, R3, R86 ;  /* 0x0000000357577210 */ /* 0x000fe20007ffe056 */
[----:B------:R-:W-:Y:S01]  /*1b30*/  IMAD.IADD R107, R107, 0x1, R102 ;  /* 0x000000016b6b7824 */ /* 0x000fe200078e0266 */
[----:B------:R-:W-:Y:S01]  /*1b40*/  SHF.R.S32.HI R3, RZ, 0x4, R0 ;  /* 0x00000004ff037819 */ /* 0x000fe20000011400 */
[----:B------:R-:W-:Y:S01]  /*1b50*/  IMAD.U32 R110, RZ, RZ, UR34 ;  /* 0x00000022ff6e7e24 */ /* 0x000fe2000f8e00ff */
[----:B------:R-:W-:Y:S01]  /*1b60*/  LOP3.LUT R4, R4, 0x7ffff800, RZ, 0xc0, !PT ;  /* 0x7ffff80004047812 */ /* 0x000fe200078ec0ff */
[----:B------:R-:W-:Y:S01]  /*1b70*/  IMAD.WIDE.U32 R108, R65, c[0x0][0x290], R108 ;  /* 0x0000a400416c7a25 */ /* 0x000fe200078e006c */
[----:B------:R-:W-:-:S02]  /*1b80*/  LOP3.LUT R89, R8, R7, RZ, 0x3c, !PT ;  /* 0x0000000708597212 */ /* 0x000fc400078e3cff */
[----:B------:R-:W-:Y:S01]  /*1b90*/  LEA.HI.SX32 R91, R93, R2, 0x1d ;  /* 0x000000025d5b7211 */ /* 0x000fe200078feaff */
[----:B------:R-:W-:Y:S01]  /*1ba0*/  IMAD.WIDE.U32 R106, R65, c[0x0][0x280], R106 ;  /* 0x0000a000416a7a25 */ /* 0x000fe200078e006a */
[----:B------:R-:W-:Y:S02]  /*1bb0*/  LEA.HI.SX32 R3, R92, R3, 0x1d ;  /* 0x000000035c037211 */ /* 0x000fe400078feaff */
[----:B------:R-:W-:Y:S01]  /*1bc0*/  IADD3 R89, R89, R4, R86 ;  /* 0x0000000459597210 */ /* 0x000fe20007ffe056 */
[----:B------:R-:W-:Y:S01]  /*1bd0*/  IMAD.SHL.U32 R87, R87, 0x2, RZ ;  /* 0x0000000257577824 */ /* 0x000fe200078e00ff */
[----:B------:R-:W-:Y:S01]  /*1be0*/  SHF.R.S32.HI R4, RZ, 0x1f, R91 ;  /* 0x0000001fff047819 */ /* 0x000fe2000001145b */
[----:B------:R-:W-:Y:S01]  /*1bf0*/  IMAD.SHL.U32 R90, R3, 0x8, RZ ;  /* 0x00000008035a7824 */ /* 0x000fe200078e00ff */
[----:B------:R-:W-:Y:S01]  /*1c00*/  SHF.R.S32.HI R0, RZ, 0x1f, R3 ;  /* 0x0000001fff007819 */ /* 0x000fe20000011403 */
[----:B------:R-:W-:Y:S01]  /*1c10*/  IMAD.SHL.U32 R89, R89, 0x2, RZ ;  /* 0x0000000259597824 */ /* 0x000fe200078e00ff */
[----:B------:R-:W-:Y:S01]  /*1c20*/  LEA.HI R4, R4, R91, RZ, 0x3 ;  /* 0x0000005b04047211 */ /* 0x000fe200078f18ff */
[----:B------:R-:W-:Y:S01]  /*1c30*/  IMAD.SHL.U32 R91, R91, 0x8, RZ ;  /* 0x000000085b5b7824 */ /* 0x000fe200078e00ff */
[----:B------:R-:W-:-:S02]  /*1c40*/  LEA.HI R0, R0, R3, RZ, 0x3 ;  /* 0x0000000300007211 */ /* 0x000fc400078f18ff */
[C---:B------:R-:W-:Y:S01]  /*1c50*/  LOP3.LUT R2, R9.reuse, 0x38, R90, 0xf8, !PT ;  /* 0x0000003809027812 */ /* 0x040fe200078ef85a */
[----:B------:R-:W-:Y:S01]  /*1c60*/  IMAD.SHL.U32 R4, R4, 0x100, RZ ;  /* 0x0000010004047824 */ /* 0x000fe200078e00ff */
[----:B------:R-:W-:Y:S01]  /*1c70*/  LOP3.LUT R5, R9, 0x38, R91, 0xf8, !PT ;  /* 0x0000003809057812 */ /* 0x000fe200078ef85b */
[----:B------:R-:W-:Y:S01]  /*1c80*/  IMAD.SHL.U32 R0, R0, 0x100, RZ ;  /* 0x0000010000007824 */ /* 0x000fe200078e00ff */
[----:B------:R-:W-:Y:S01]  /*1c90*/  IADD3 R19, R19, UR4, RZ ;  /* 0x0000000413137c10 */ /* 0x000fe2000fffe0ff */
[----:B------:R-:W-:Y:S01]  /*1ca0*/  ULDC.64 UR4, c[0x0][0x290] ;  /* 0x0000a40000047ab9 */ /* 0x000fe20000000a00 */
[-C--:B------:R-:W-:Y:S01]  /*1cb0*/  LOP3.LUT R5, R5, R7.reuse, RZ, 0x3c, !PT ;  /* 0x0000000705057212 */ /* 0x080fe200078e3cff */
[----:B------:R-:W-:Y:S01]  /*1cc0*/  USHF.L.U64.HI UR38, UR4, UR32, UR5 ;  /* 0x0000002004267299 */ /* 0x000fe20008010205 */
[----:B------:R-:W-:Y:S01]  /*1cd0*/  LOP3.LUT R88, R4, 0x7ffff800, RZ, 0xc0, !PT ;  /* 0x7ffff80004587812 */ /* 0x000fe200078ec0ff */
[----:B------:R-:W-:Y:S01]  /*1ce0*/  USHF.L.U32 UR39, UR4, 0x5, URZ ;  /* 0x0000000504277899 */ /* 0x000fe2000800063f */
[----:B------:R-:W-:Y:S01]  /*1cf0*/  LOP3.LUT R7, R2, R7, RZ, 0x3c, !PT ;  /* 0x0000000702077212 */ /* 0x000fe200078e3cff */
[----:B------:R-:W-:Y:S01]  /*1d00*/  IMAD.WIDE.U32 R110, R110, c[0x0][0x218], R18 ;  /* 0x000086006e6e7a25 */ /* 0x000fe200078e0012 */
[----:B------:R-:W-:Y:S01]  /*1d10*/  LOP3.LUT R0, R0, 0x7ffff800, RZ, 0xc0, !PT ;  /* 0x7ffff80000007812 */ /* 0x000fe200078ec0ff */
[----:B------:R-:W-:Y:S01]  /*1d20*/  ULDC.64 UR4, c[0x0][0x280] ;  /* 0x0000a00000047ab9 */ /* 0x000fe20000000a00 */
[----:B------:R-:W-:Y:S01]  /*1d30*/  SHF.R.S32.HI R15, RZ, 0x1f, R14 ;  /* 0x0000001fff0f7819 */ /* 0x000fe2000001140e */
[----:B------:R-:W-:Y:S01]  /*1d40*/  USHF.L.U64.HI UR40, UR4, UR32, UR5 ;  /* 0x0000002004287299 */ /* 0x000fe20008010205 */
[--C-:B------:R-:W-:Y:S01]  /*1d50*/  IADD3 R88, R5, R88, R86.reuse ;  /* 0x0000005805587210 */ /* 0x100fe20007ffe056 */
[----:B------:R-:W-:Y:S01]  /*1d60*/  USHF.L.U32 UR41, UR4, 0x5, URZ ;  /* 0x0000000504297899 */ /* 0x000fe2000800063f */
[----:B------:R-:W-:Y:S01]  /*1d70*/  IADD3 R86, R7, R0, R86 ;  /* 0x0000000007567210 */ /* 0x000fe20007ffe056 */
[----:B------:R-:W-:Y:S01]  /*1d80*/  IMAD.WIDE.U32 R24, R101, c[0x0][0x290], R14 ;  /* 0x0000a40065187a25 */ /* 0x000fe200078e000e */
[----:B------:R-:W-:Y:S01]  /*1d90*/  ULDC.64 UR4, c[0x0][0x1e0] ;  /* 0x0000780000047ab9 */ /* 0x000fe20000000a00 */
[----:B------:R-:W-:Y:S01]  /*1da0*/  SHF.R.S32.HI R0, RZ, 0x1f, R65 ;  /* 0x0000001fff007819 */ /* 0x000fe20000011441 */
[----:B------:R-:W-:Y:S01]  /*1db0*/  USHF.L.U64.HI UR32, UR4, UR32, UR5 ;  /* 0x0000002004207299 */ /* 0x000fe20008010205 */
[----:B------:R-:W-:Y:S01]  /*1dc0*/  IADD3 R21, R21, UR6, RZ ;  /* 0x0000000615157c10 */ /* 0x000fe2000fffe0ff */
[C---:B------:R-:W-:Y:S01]  /*1dd0*/  IMAD.WIDE.U32 R22, R101.reuse, c[0x0][0x280], R14 ;  /* 0x0000a00065167a25 */ /* 0x040fe200078e000e */
[----:B------:R-:W-:Y:S01]  /*1de0*/  USHF.L.U32 UR42, UR4, 0x5, URZ ;  /* 0x00000005042a7899 */ /* 0x000fe2000800063f */
[----:B------:R-:W-:Y:S01]  /*1df0*/  LOP3.LUT R94, R94, 0xff, RZ, 0xc0, !PT ;  /* 0x000000ff5e5e7812 */ /* 0x000fe200078ec0ff */
[----:B------:R-:W-:Y:S01]  /*1e00*/  ULDC.64 UR6, c[0x0][0x268] ;  /* 0x00009a0000067ab9 */ /* 0x000fe20000000a00 */
[----:B------:R-:W-:Y:S01]  /*1e10*/  IMAD.IADD R105, R104, 0x1, R25 ;  /* 0x0000000168697824 */ /* 0x000fe200078e0219 */
[----:B------:R-:W-:Y:S01]  /*1e20*/  ULDC.64 UR4, c[0x0][0x218] ;  /* 0x0000860000047ab9 */ /* 0x000fe20000000a00 */
[----:B------:R-:W-:Y:S01]  /*1e30*/  IMAD.IADD R103, R102, 0x1, R23 ;  /* 0x0000000166677824 */ /* 0x000fe200078e0217 */
[----:B------:R-:W-:Y:S01]  /*1e40*/  UIMAD UR6, UR10, UR6, URZ ;  /* 0x000000060a0672a4 */ /* 0x000fe2000f8e023f */
[C---:B------:R-:W-:Y:S01]  /*1e50*/  IMAD R2, R0.reuse, c[0x0][0x290], RZ ;  /* 0x0000a40000027a24 */ /* 0x040fe200078e02ff */
[----:B------:R-:W-:Y:S01]  /*1e60*/  UIMAD UR4, UR33, UR4, URZ ;  /* 0x00000004210472a4 */ /* 0x000fe2000f8e023f */
[----:B------:R-:W-:Y:S01]  /*1e70*/  IMAD.MOV.U32 R104, RZ, RZ, R24 ;  /* 0x000000ffff687224 */ /* 0x000fe200078e0018 */
[----:B------:R-:W-:Y:S01]  /*1e80*/  UIMAD UR6, UR11, UR7, UR6 ;  /* 0x000000070b0672a4 */ /* 0x000fe2000f8e0206 */
[----:B------:R-:W-:Y:S01]  /*1e90*/  IMAD.MOV.U32 R102, RZ, RZ, R22 ;  /* 0x000000ffff667224 */ /* 0x000fe200078e0016 */
[----:B------:R-:W-:Y:S01]  /*1ea0*/  UIMAD UR5, UR34, UR5, UR4 ;  /* 0x00000005220572a4 */ /* 0x000fe2000f8e0204 */
[----:B------:R-:W-:Y:S01]  /*1eb0*/  IMAD R0, R0, c[0x0][0x280], RZ ;  /* 0x0000a00000007a24 */ /* 0x000fe200078e02ff */
[----:B------:R-:W-:Y:S01]  /*1ec0*/  IADD3 R75, P2, R101, UR9, RZ ;  /* 0x00000009654b7c10 */ /* 0x000fe2000ff5e0ff */
[----:B------:R-:W-:Y:S01]  /*1ed0*/  IMAD.SHL.U32 R96, R94, 0x8, RZ ;  /* 0x000000085e607824 */ /* 0x000fe200078e00ff */
[----:B------:R-:W-:Y:S01]  /*1ee0*/  IADD3 R71, P1, P0, R118, UR36, R16 ;  /* 0x0000002476477c10 */ /* 0x000fe2000f83e010 */
[----:B------:R-:W-:Y:S01]  /*1ef0*/  IMAD.SHL.U32 R95, R94, 0x4, RZ ;  /* 0x000000045e5f7824 */ /* 0x000fe200078e00ff */
[----:B------:R-:W-:Y:S01]  /*1f00*/  LOP3.LUT R93, R93, 0xfffffff8, RZ, 0xc0, !PT ;  /* 0xfffffff85d5d7812 */ /* 0x000fe200078ec0ff */
[----:B------:R-:W-:Y:S01]  /*1f10*/  IMAD.WIDE.U32 R112, R112, c[0x0][0x268], R20 ;  /* 0x00009a0070707a25 */ /* 0x000fe200078e0014 */
[----:B------:R-:W-:Y:S01]  /*1f20*/  LOP3.LUT R92, R92, 0xfffffff8, RZ, 0xc0, !PT ;  /* 0xfffffff85c5c7812 */ /* 0x000fe200078ec0ff */
[----:B------:R-:W-:Y:S01]  /*1f30*/  ULDC.U8 UR4, c[0x0][0x298] ;  /* 0x0000a60000047ab9 */ /* 0x000fe20000000000 */
[----:B------:R-:W-:Y:S01]  /*1f40*/  IADD3 R10, R14, 0x60, RZ ;  /* 0x000000600e0a7810 */ /* 0x000fe20007ffe0ff */
[----:B------:R-:W-:Y:S01]  /*1f50*/  IMAD.SHL.U32 R94, R94, 0x2, RZ ;  /* 0x000000025e5e7824 */ /* 0x000fe200078e00ff */
[----:B------:R-:W-:Y:S01]  /*1f60*/  IADD3 R9, R14, 0x20, RZ ;  /* 0x000000200e097810 */ /* 0x000fe20007ffe0ff */
[C---:B------:R-:W-:Y:S01]  /*1f70*/  IMAD R67, R65.reuse, c[0x0][0x294], R2 ;  /* 0x0000a50041437a24 */ /* 0x040fe200078e0202 */
[----:B------:R-:W-:Y:S01]  /*1f80*/  ISETP.NE.AND P5, PT, RZ, UR4, PT ;  /* 0x00000004ff007c0c */ /* 0x000fe2000bfa5270 */
[----:B------:R-:W-:Y:S01]  /*1f90*/  IMAD R3, R65, c[0x0][0x284], R0 ;  /* 0x0000a10041037a24 */ /* 0x000fe200078e0200 */
[----:B------:R-:W-:Y:S01]  /*1fa0*/  LOP3.LUT R97, R97, 0x10, RZ, 0xc0, !PT ;  /* 0x0000001061617812 */ /* 0x000fe200078ec0ff */
[----:B------:R-:W-:Y:S01]  /*1fb0*/  IMAD.WIDE.U32 R104, R65, c[0x0][0x290], R104 ;  /* 0x0000a40041687a25 */ /* 0x000fe200078e0068 */
[----:B------:R-:W-:-:S02]  /*1fc0*/  IADD3.X R74, R74, UR8, RZ, P2, !PT ;  /* 0x000000084a4a7c10 */ /* 0x000fc400097fe4ff */
[----:B------:R-:W-:Y:S01]  /*1fd0*/  IADD3.X R70, R83, UR35, R17, P1, P0 ;  /* 0x0000002353467c10 */ /* 0x000fe20008fe0411 */
[----:B------:R-:W-:Y:S01]  /*1fe0*/  IMAD.WIDE.U32 R102, R65, c[0x0][0x280], R102 ;  /* 0x0000a00041667a25 */ /* 0x000fe200078e0066 */
[----:B------:R-:W-:Y:S02]  /*1ff0*/  LOP3.LUT R96, R96, 0x10, RZ, 0xc0, !PT ;  /* 0x0000001060607812 */ /* 0x000fe400078ec0ff */
[----:B------:R-:W-:Y:S01]  /*2000*/  LOP3.LUT R95, R95, 0x10, RZ, 0xc0, !PT ;  /* 0x000000105f5f7812 */ /* 0x000fe200078ec0ff */
[----:B------:R-:W-:Y:S01]  /*2010*/  IMAD.IADD R69, R109, 0x1, R67 ;  /* 0x000000016d457824 */ /* 0x000fe200078e0243 */
[----:B------:R-:W-:Y:S01]  /*2020*/  LOP3.LUT R94, R94, 0x10, RZ, 0xc0, !PT ;  /* 0x000000105e5e7812 */ /* 0x000fe200078ec0ff */
[----:B------:R-:W-:Y:S01]  /*2030*/  IMAD.IADD R68, R107, 0x1, R3 ;  /* 0x000000016b447824 */ /* 0x000fe200078e0203 */
[----:B------:R-:W-:Y:S01]  /*2040*/  IADD3 R77, R113, UR6, RZ ;  /* 0x00000006714d7c10 */ /* 0x000fe2000fffe0ff */
[----:B------:R-:W-:Y:S01]  /*2050*/  IMAD.IADD R67, R67, 0x1, R105 ;  /* 0x0000000143437824 */ /* 0x000fe200078e0269 */
[----:B------:R-:W-:Y:S01]  /*2060*/  IADD3 R73, R111, UR5, RZ ;  /* 0x000000056f497c10 */ /* 0x000fe2000fffe0ff */
[----:B------:R-:W-:Y:S01]  /*2070*/  IMAD.IADD R66, R3, 0x1, R103 ;  /* 0x0000000103427824 */ /* 0x000fe200078e0267 */
[----:B------:R-:W-:Y:S01]  /*2080*/  SHF.R.S32.HI R85, RZ, 0x1f, R93 ;  /* 0x0000001fff557819 */ /* 0x000fe2000001145d */
[----:B------:R-:W-:Y:S01]  /*2090*/  IMAD.SHL.U32 R88, R88, 0x2, RZ ;  /* 0x0000000258587824 */ /* 0x000fe200078e00ff */
[----:B------:R-:W-:Y:S01]  /*20a0*/  SHF.R.S32.HI R84, RZ, 0x1f, R92 ;  /* 0x0000001fff547819 */ /* 0x000fe2000001145c */
[----:B------:R-:W-:Y:S01]  /*20b0*/  IMAD.SHL.U32 R86, R86, 0x2, RZ ;  /* 0x0000000256567824 */ /* 0x000fe200078e00ff */
[----:B------:R-:W-:-:S02]  /*20c0*/  SHF.R.S32.HI R82, RZ, 0x1f, R91 ;  /* 0x0000001fff527819 */ /* 0x000fc4000001145b */
[----:B------:R-:W-:Y:S01]  /*20d0*/  SHF.R.S32.HI R80, RZ, 0x1f, R90 ;  /* 0x0000001fff507819 */ /* 0x000fe2000001145a */
[----:B------:R-:W-:Y:S06]  /*20e0*/  BAR.SYNC.DEFER_BLOCKING 0x0 ;  /* 0x0000000000007b1d */ /* 0x000fec0000010000 */
.L_x_338:
[----:B------:R-:W-:Y:S01]  /*20f0*/  USHF.R.S32.HI UR8, URZ, 0x1f, UR22 ;  /* 0x0000001f3f087899 */ /* 0x000fe20008011416 */
[----:B------:R-:W-:Y:S04]  /*2100*/  DEPBAR.LE SB0, 0x0 ;  /* 0x000080000000791a */ /* 0x000fe80000000000 */
[----:B------:R-:W-:Y:S01]  /*2110*/  UIMAD UR7, UR32, UR22, URZ ;  /* 0x00000016200772a4 */ /* 0x000fe2000f8e023f */
[----:B------:R-:W-:Y:S01]  /*2120*/  BAR.SYNC.DEFER_BLOCKING 0x0 ;  /* 0x0000000000007b1d */ /* 0x000fe20000010000 */
[----:B------:R-:W-:Y:S02]  /*2130*/  UIMAD.WIDE.U32 UR46, UR42, UR22, URZ ;  /* 0x000000162a2e72a5 */ /* 0x000fe4000f8e003f */
[----:B------:R-:W-:Y:S04]  /*2140*/  UIMAD UR7, UR8, UR42, UR7 ;  /* 0x0000002a080772a4 */ /* 0x000fe8000f8e0207 */
[----:B------:R-:W-:Y:S01]  /*2150*/  IADD3 R3, P1, R71, UR46, RZ ;  /* 0x0000002e47037c10 */ /* 0x000fe2000ff3e0ff */
[----:B------:R-:W-:Y:S03]  /*2160*/  UIADD3 UR7, UR47, UR7, URZ ;  /* 0x000000072f077290 */ /* 0x000fe6000fffe03f */
[C---:B-----5:R-:W-:Y:S03]  /*2170*/  LEA R54, P0, R3.reuse, c[0x0][0x1c8], 0x1 ;  /* 0x0000720003367a11 */ /* 0x060fe600078008ff */
[----:B------:R-:W-:Y:S04]  /*2180*/  IADD3.X R0, R70, UR7, RZ, P1, !PT ;  /* 0x0000000746007c10 */ /* 0x000fe80008ffe4ff */
[----:B------:R-:W-:Y:S01]  /*2190*/  LEA.HI.X R55, R3, c[0x0][0x1cc], R0, 0x1, P0 ;  /* 0x0000730003377a11 */ /* 0x000fe200000f0c00 */
[----:B------:R-:W-:Y:S01]  /*21a0*/  BSSY B1, `(.L_x_320) ;  /* 0x0000264000017945 */ /* 0x000fe20003800000 */
[----:B-1----:R-:W-:-:S05]  /*21b0*/  @!P6 BRA `(.L_x_321) ;  /* 0x000025000000e947 */ /* 0x002fca0003800000 */
[----:B------:R-:W-:Y:S02]  /*21c0*/  UIMAD UR6, UR40, UR22, URZ ;  /* 0x00000016280672a4 */ /* 0x000fe4000f8e023f */
[----:B------:R-:W-:Y:S02]  /*21d0*/  UIMAD UR5, UR38, UR22, URZ ;  /* 0x00000016260572a4 */ /* 0x000fe4000f8e023f */
[----:B------:R-:W-:Y:S02]  /*21e0*/  UIMAD UR4, UR22, -0x20, UR27 ;  /* 0xffffffe0160478a4 */ /* 0x000fe4000f8e021b */
[----:B------:R-:W-:Y:S02]  /*21f0*/  UIMAD.WIDE.U32 UR44, UR41, UR22, URZ ;  /* 0x00000016292c72a5 */ /* 0x000fe4000f8e003f */
[----:B------:R-:W-:Y:S02]  /*2200*/  UIMAD.WIDE.U32 UR10, UR39, UR22, URZ ;  /* 0x00000016270a72a5 */ /* 0x000fe4000f8e003f */
[----:B------:R-:W-:Y:S02]  /*2210*/  UIMAD UR6, UR8, UR41, UR6 ;  /* 0x00000029080672a4 */ /* 0x000fe4000f8e0206 */
[----:B------:R-:W-:Y:S02]  /*2220*/  UIMAD UR5, UR8, UR39, UR5 ;  /* 0x00000027080572a4 */ /* 0x000fe4000f8e0205 */
[----:B------:R-:W-:Y:S02]  /*2230*/  UISETP.LT.AND UP0, UPT, UR4, 0x20, UPT ;  /* 0x000000200400788c */ /* 0x000fe4000bf01270 */
[----:B------:R-:W-:Y:S02]  /*2240*/  UIADD3 UR6, UR45, UR6, URZ ;  /* 0x000000062d067290 */ /* 0x000fe4000fffe03f */
[----:B------:R-:W-:Y:S02]  /*2250*/  UIADD3 UR5, UR11, UR5, URZ ;  /* 0x000000050b057290 */ /* 0x000fe4000fffe03f */
[----:B------:R-:W-:Y:S01]  /*2260*/  USEL UR4, UR4, 0x20, UP0 ;  /* 0x0000002004047887 */ /* 0x000fe20008000000 */
[----:B------:R-:W-:-:S05]  /*2270*/  @!P5 BRA `(.L_x_322) ;  /* 0x000012600000d947 */ /* 0x000fca0003800000 */
[----:B------:R-:W-:Y:S01]  /*2280*/  ISETP.GE.AND P4, PT, R101, UR4, PT ;  /* 0x0000000465007c0c */ /* 0x000fe2000bf86270 */
        /* <DEDUP_REMOVED lines=10> */
[----:B------:R-:W-:Y:S01]  /*2330*/  IADD3 R3, P1, R102, UR44, RZ ;  /* 0x0000002c66037c10 */ /* 0x000fe2000ff3e0ff */
[----:B------:R-:W-:Y:S01]  /*2340*/  CS2R R30, SRZ ;  /* 0x00000000001e7805 */ /* 0x000fe2000001ff00 */
[----:B------:R-:W-:Y:S01]  /*2350*/  IADD3 R5, P0, R104, UR10, RZ ;  /* 0x0000000a68057c10 */ /* 0x000fe2000ff1e0ff */
[----:B------:R-:W-:Y:S01]  /*2360*/  CS2R R32, SRZ ;  /* 0x0000000000207805 */ /* 0x000fe2000001ff00 */
[----:B------:R-:W-:Y:S01]  /*2370*/  IADD3.X R0, R66, UR6, RZ, P1, !PT ;  /* 0x0000000642007c10 */ /* 0x000fe20008ffe4ff */
[----:B------:R-:W-:Y:S01]  /*2380*/  CS2R R26, SRZ ;  /* 0x00000000001a7805 */ /* 0x000fe2000001ff00 */
[----:B------:R-:W-:Y:S01]  /*2390*/  LEA R6, P1, R3, c[0x0][0x270], 0x1 ;  /* 0x00009c0003067a11 */ /* 0x000fe200078208ff */
[----:B------:R-:W-:Y:S01]  /*23a0*/  CS2R R18, SRZ ;  /* 0x0000000000127805 */ /* 0x000fe2000001ff00 */
[----:B------:R-:W-:Y:S01]  /*23b0*/  IADD3.X R2, R67, UR5, RZ, P0, !PT ;  /* 0x0000000543027c10 */ /* 0x000fe200087fe4ff */
[----:B------:R-:W-:Y:S01]  /*23c0*/  CS2R R52, SRZ ;  /* 0x0000000000347805 */ /* 0x000fe2000001ff00 */
[----:B------:R-:W-:Y:S01]  /*23d0*/  LEA R4, P0, R5, c[0x0][0x288], 0x1 ;  /* 0x0000a20005047a11 */ /* 0x000fe200078008ff */
[----:B------:R-:W-:Y:S01]  /*23e0*/  CS2R R50, SRZ ;  /* 0x0000000000327805 */ /* 0x000fe2000001ff00 */
[----:B------:R-:W-:Y:S01]  /*23f0*/  LEA.HI.X R7, R3, c[0x0][0x274], R0, 0x1, P1 ;  /* 0x00009d0003077a11 */ /* 0x000fe200008f0c00 */
[----:B------:R-:W-:Y:S01]  /*2400*/  CS2R R46, SRZ ;  /* 0x00000000002e7805 */ /* 0x000fe2000001ff00 */
[----:B------:R-:W-:Y:S01]  /*2410*/  ISETP.GE.AND P3, PT, R14, c[0x0][0x27c], PT ;  /* 0x00009f000e007a0c */ /* 0x000fe20003f66270 */
[----:B------:R-:W-:Y:S01]  /*2420*/  CS2R R42, SRZ ;  /* 0x00000000002a7805 */ /* 0x000fe2000001ff00 */
[----:B------:R-:W-:Y:S02]  /*2430*/  LEA.HI.X R5, R5, c[0x0][0x28c], R2, 0x1, P0 ;  /* 0x0000a30005057a11 */ /* 0x000fe400000f0c02 */
[----:B------:R-:W-:Y:S02]  /*2440*/  ISETP.GE.AND P2, PT, R9, c[0x0][0x27c], PT ;  /* 0x00009f0009007a0c */ /* 0x000fe40003f46270 */
[----:B------:R-:W-:Y:S02]  /*2450*/  ISETP.GE.AND P1, PT, R12, c[0x0][0x27c], PT ;  /* 0x00009f000c007a0c */ /* 0x000fe40003f26270 */
[----:B------:R-:W-:Y:S05]  /*2460*/  ISETP.GE.AND P0, PT, R10, c[0x0][0x27c], PT ;  /* 0x00009f000a007a0c */ /* 0x000fea0003f06270 */
[----:B------:R1:W5:Y:S04]  /*2470*/  @!P3 LDG.E.64 R30, [R6.64] ;  /* 0x0000001e061eb981 */ /* 0x000368000c1e1b00 */
[----:B------:R1:W5:Y:S04]  /*2480*/  @!P2 LDG.E.64 R32, [R6.64+0x40] ;  /* 0x0000401e0620a981 */ /* 0x000368000c1e1b00 */
[----:B------:R1:W5:Y:S04]  /*2490*/  @!P1 LDG.E.64 R26, [R6.64+0x80] ;  /* 0x0000801e061a9981 */ /* 0x000368000c1e1b00 */
[----:B------:R1:W5:Y:S04]  /*24a0*/  @!P0 LDG.E.64 R18, [R6.64+0xc0] ;  /* 0x0000c01e06128981 */ /* 0x000368000c1e1b00 */
[----:B------:R1:W5:Y:S04]  /*24b0*/  @!P3 LDG.E.64 R52, [R4.64] ;  /* 0x0000001e0434b981 */ /* 0x000368000c1e1b00 */
[----:B------:R1:W5:Y:S04]  /*24c0*/  @!P2 LDG.E.64 R50, [R4.64+0x40] ;  /* 0x0000401e0432a981 */ /* 0x000368000c1e1b00 */
[----:B------:R1:W5:Y:S04]  /*24d0*/  @!P1 LDG.E.64 R46, [R4.64+0x80] ;  /* 0x0000801e042e9981 */ /* 0x000368000c1e1b00 */
[----:B------:R1:W5:Y:S02]  /*24e0*/  @!P0 LDG.E.64 R42, [R4.64+0xc0] ;  /* 0x0000c01e042a8981 */ /* 0x000364000c1e1b00 */
.L_x_324:
[----:B------:R-:W-:Y:S05]  /*24f0*/  BSYNC B0 ;  /* 0x0000000000007941 */ /* 0x000fea0003800000 */
.L_x_323:
        /* <DEDUP_REMOVED lines=8> */
[----:B-1----:R-:W-:Y:S01]  /*2580*/  PRMT R7, R0, 0x7610, R7 ;  /* 0x0000761000077816 */ /* 0x002fe20000000007 */
        /* <DEDUP_REMOVED lines=74> */
.L_x_327:
[----:B------:R-:W-:Y:S05]  /*2a30*/  BSYNC B0 ;  /* 0x0000000000007941 */ /* 0x000fea0003800000 */
.L_x_326:
        /* <DEDUP_REMOVED lines=56> */
.L_x_329:
[----:B------:R-:W-:Y:S05]  /*2dc0*/  BSYNC B0 ;  /* 0x0000000000007941 */ /* 0x000fea0003800000 */
.L_x_328:
        /* <DEDUP_REMOVED lines=56> */
.L_x_331:
[----:B------:R-:W-:Y:S05]  /*3150*/  BSYNC B0 ;  /* 0x0000000000007941 */ /* 0x000fea0003800000 */
.L_x_330:
        /* <DEDUP_REMOVED lines=56> */
.L_x_322:
        /* <DEDUP_REMOVED lines=13> */
[----:B------:R-:W-:Y:S01]  /*35b0*/  ISETP.GE.AND P2, PT, R16, c[0x0][0x27c], PT ;  /* 0x00009f0010007a0c */ /* 0x000fe20003f46270 */
[----:B------:R-:W-:Y:S01]  /*35c0*/  CS2R R24, SRZ ;  /* 0x0000000000187805 */ /* 0x000fe2000001ff00 */
[----:B------:R-:W-:Y:S01]  /*35d0*/  ISETP.GE.AND P1, PT, R11, c[0x0][0x27c], PT ;  /* 0x00009f000b007a0c */ /* 0x000fe20003f26270 */
[----:B------:R-:W-:Y:S01]  /*35e0*/  CS2R R54, SRZ ;  /* 0x0000000000367805 */ /* 0x000fe2000001ff00 */
[----:B------:R-:W-:Y:S01]  /*35f0*/  IADD3 R5, P0, R108, UR10, RZ ;  /* 0x0000000a6c057c10 */ /* 0x000fe2000ff1e0ff */
[----:B------:R-:W-:Y:S01]  /*3600*/  CS2R R52, SRZ ;  /* 0x0000000000347805 */ /* 0x000fe2000001ff00 */
[----:B------:R-:W-:Y:S02]  /*3610*/  IADD3.X R0, R68, UR6, RZ, P4, !PT ;  /* 0x0000000644007c10 */ /* 0x000fe4000a7fe4ff */
[----:B------:R-:W-:Y:S02]  /*3620*/  LEA R6, P4, R3, c[0x0][0x270], 0x1 ;  /* 0x00009c0003067a11 */ /* 0x000fe400078808ff */
[----:B------:R-:W-:Y:S02]  /*3630*/  IADD3.X R2, R69, UR5, RZ, P0, !PT ;  /* 0x0000000545027c10 */ /* 0x000fe400087fe4ff */
[----:B------:R-:W-:Y:S02]  /*3640*/  LEA R4, P0, R5, c[0x0][0x288], 0x1 ;  /* 0x0000a20005047a11 */ /* 0x000fe400078008ff */
[----:B------:R-:W-:Y:S02]  /*3650*/  LEA.HI.X R7, R3, c[0x0][0x274], R0, 0x1, P4 ;  /* 0x00009d0003077a11 */ /* 0x000fe400020f0c00 */
[----:B------:R-:W-:Y:S03]  /*3660*/  LEA.HI.X R5, R5, c[0x0][0x28c], R2, 0x1, P0 ;  /* 0x0000a30005057a11 */ /* 0x000fe600000f0c02 */
[----:B------:R1:W5:Y:S04]  /*3670*/  @!P2 LDG.E.128 R32, [R6.64] ;  /* 0x0000001e0620a981 */ /* 0x000368000c1e1d00 */
[----:B------:R1:W5:Y:S04]  /*3680*/  @!P1 LDG.E.128 R24, [R6.64+0x80] ;  /* 0x0000801e06189981 */ /* 0x000368000c1e1d00 */
[----:B------:R1:W5:Y:S04]  /*3690*/  @!P2 LDG.E.128 R40, [R4.64] ;  /* 0x0000001e0428a981 */ /* 0x000368000c1e1d00 */
[----:B------:R1:W5:Y:S02]  /*36a0*/  @!P1 LDG.E.128 R52, [R4.64+0x80] ;  /* 0x0000801e04349981 */ /* 0x000364000c1e1d00 */
.L_x_333:
[----:B------:R-:W-:Y:S05]  /*36b0*/  BSYNC B0 ;  /* 0x0000000000007941 */ /* 0x000fea0003800000 */
.L_x_332:
[----:B------:R-:W-:Y:S04]  /*36c0*/  IADD3 R72, P0, R118, UR46, RZ ;  /* 0x0000002e76487c10 */ /* 0x000fe8000ff1e0ff */
[----:B------:R-:W-:Y:S01]  /*36d0*/  IADD3.X R121, R83, UR7, RZ, P0, !PT ;  /* 0x0000000753797c10 */ /* 0x000fe200087fe4ff */
        /* <DEDUP_REMOVED lines=24> */
[----:B------:R-:W-:Y:S01]  /*3860*/  IADD3 R51, P3, P2, R72, UR36, R93 ;  /* 0x0000002448337c10 */ /* 0x000fe2000fa7e05d */
[----:B------:R-:W-:Y:S01]  /*3870*/  IMAD.MOV.U32 R37, RZ, RZ, R41 ;  /* 0x000000ffff257224 */ /* 0x000fe200078e0029 */
[----:B------:R-:W-:Y:S01]  /*3880*/  MOV R45, R42 ;  /* 0x0000002a002d7202 */ /* 0x000fe20000000f00 */
[----:B------:R-:W-:Y:S01]  /*3890*/  IMAD.MOV.U32 R29, RZ, RZ, R33 ;  /* 0x000000ffff1d7224 */ /* 0x000fe200078e0021 */
[----:B------:R-:W-:Y:S01]  /*38a0*/  IADD3.X R76, R121, UR35, R85, P3, P2 ;  /* 0x00000023794c7c10 */ /* 0x000fe20009fe4455 */
[----:B------:R-:W1:Y:S01]  /*38b0*/  LDS.128 R56, [R89+0xc080] ;  /* 0x00c0800059387984 */ /* 0x000e620000000c00 */
[C---:B------:R-:W-:Y:S01]  /*38c0*/  LEA R124, P4, R51.reuse, c[0x0][0x1c8], 0x1 ;  /* 0x00007200337c7a11 */ /* 0x040fe200078808ff */
[----:B------:R-:W-:Y:S02]  /*38d0*/  IMAD.MOV.U32 R30, RZ, RZ, R32 ;  /* 0x000000ffff1e7224 */ /* 0x000fe400078e0020 */
[----:B------:R-:W-:Y:S01]  /*38e0*/  @!P0 SHF.R.U64 R39, R40, 0x10, R41 ;  /* 0x0000001028278819 */ /* 0x000fe20000001229 */
[----:B------:R-:W-:Y:S01]  /*38f0*/  IMAD.MOV.U32 R49, RZ, RZ, R43 ;  /* 0x000000ffff317224 */ /* 0x000fe200078e002b */
[----:B------:R-:W-:Y:S02]  /*3900*/  @!P0 SHF.R.U32.HI R40, RZ, 0x10, R41 ;  /* 0x00000010ff288819 */ /* 0x000fe40000011629 */
[----:B------:R-:W-:Y:S02]  /*3910*/  LEA.HI.X R125, R51, c[0x0][0x1cc], R76, 0x1, P4 ;  /* 0x00007300337d7a11 */ /* 0x000fe400020f0c4c */
[----:B------:R-:W-:Y:S02]  /*3920*/  @!P1 IADD3 R120, P3, P2, R72, UR36, R91 ;  /* 0x0000002448789c10 */ /* 0x000fe4000fa7e05b */
[----:B------:R-:W-:Y:S02]  /*3930*/  @!P0 SHF.R.U64 R42, R42, 0x10, R43 ;  /* 0x000000102a2a8819 */ /* 0x000fe4000000122b */
[----:B------:R-:W-:Y:S02]  /*3940*/  @!P1 IADD3.X R123, R121, UR35, R82, P3, P2 ;  /* 0x00000023797b9c10 */ /* 0x000fe40009fe4452 */
        /* <DEDUP_REMOVED lines=75> */
[-C--:B------:R-:W-:Y:S02]  /*3e00*/  @!P0 FFMA.FTZ R131, R47, R30.reuse, -R131 ;  /* 0x0000001e2f838223 */ /* 0x080fe40000010883 */
[----:B------:R-:W-:Y:S01]  /*3e10*/  @!P0 FFMA.FTZ R128, R50, R29, -R128 ;  /* 0x0000001d32808223 */ /* 0x000fe20000010880 */
[----:B------:R-:W-:Y:S01]  /*3e20*/  @!P0 F2FP.BF16.PACK_AB R51, R120, R51 ;  /* 0x000000337833823e */ /* 0x000fe200000010ff */
[----:B------:R-:W-:Y:S02]  /*3e30*/  @!P0 FMUL.FTZ R7, R31, R30 ;  /* 0x0000001e1f078220 */ /* 0x000fe40000410000 */
[----:B------:R-:W-:Y:S01]  /*3e40*/  @!P0 FFMA.FTZ R5, R44, R43, R5 ;  /* 0x0000002b2c058223 */ /* 0x000fe20000010005 */
[----:B------:R-:W-:Y:S01]  /*3e50*/  @!P0 MOV R56, R51 ;  /* 0x0000003300388202 */ /* 0x000fe20000000f00 */
[----:B------:R-:W-:Y:S01]  /*3e60*/  @!P0 FMUL.FTZ R8, R32, R29 ;  /* 0x0000001d20088220 */ /* 0x000fe20000410000 */
[----:B------:R-:W-:Y:S01]  /*3e70*/  @!P0 F2FP.BF16.PACK_AB R131, R128, R131 ;  /* 0x000000838083823e */ /* 0x000fe200000010ff */
[----:B------:R-:W-:Y:S01]  /*3e80*/  @!P0 FFMA.FTZ R6, R45, R46, R6 ;  /* 0x0000002e2d068223 */ /* 0x000fe20000010006 */
[----:B------:R-:W-:Y:S01]  /*3e90*/  @!P0 F2FP.BF16.PACK_AB R51, R2, R0 ;  /* 0x000000000233823e */ /* 0x000fe200000010ff */
[----:B------:R-:W-:Y:S01]  /*3ea0*/  @!P0 FFMA.FTZ R7, R48, R47, R7 ;  /* 0x0000002f30078223 */ /* 0x000fe20000010007 */
[----:B------:R-:W-:Y:S01]  /*3eb0*/  @!P0 MOV R59, R131 ;  /* 0x00000083003b8202 */ /* 0x000fe20000000f00 */
[----:B------:R-:W-:Y:S01]  /*3ec0*/  @!P0 FFMA.FTZ R8, R49, R50, R8 ;  /* 0x0000003231088223 */ /* 0x000fe20000010008 */
[----:B------:R-:W-:Y:S01]  /*3ed0*/  @!P0 F2FP.BF16.PACK_AB R120, R6, R5 ;  /* 0x000000050678823e */ /* 0x000fe200000010ff */
        /* <DEDUP_REMOVED lines=10> */
.L_x_335:
[----:B------:R-:W-:Y:S05]  /*3f80*/  BSYNC B0 ;  /* 0x0000000000007941 */ /* 0x000fea0003800000 */
.L_x_334:
[----:B------:R-:W-:Y:S11]  /*3f90*/  ISETP.GE.AND P0, PT, R11, c[0x0][0x1d4], PT ;  /* 0x000075000b007a0c */ /* 0x000ff60003f06270 */
[----:B------:R-:W-:Y:S02]  /*3fa0*/  @!UPT UIADD3 URZ, URZ, URZ, URZ ;  /* 0x0000003f3f3ff290 */ /* 0x000fe4000fffe03f */
[----:B------:R-:W-:-:S05]  /*3fb0*/  @P0 BRA `(.L_x_325) ;  /* 0x0000082000000947 */ /* 0x000fca0003800000 */
[----:B------:R-:W-:Y:S01]  /*3fc0*/  ISETP.GE.AND P0, PT, R11, c[0x0][0x27c], PT ;  /* 0x00009f000b007a0c */ /* 0x000fe20003f06270 */
[----:B-1----:R-:W1:Y:S01]  /*3fd0*/  LDS.128 R20, [R86+0xc080] ;  /* 0x00c0800056147984 */ /* 0x002e620000000c00 */
[----:B------:R-:W-:Y:S04]  /*3fe0*/  IADD3 R45, P2, P1, R72, UR36, R92 ;  /* 0x00000024482d7c10 */ /* 0x000fe8000f95e05c */
[----:B------:R-:W-:Y:S02]  /*3ff0*/  IADD3.X R58, R121, UR35, R84, P2, P1 ;  /* 0x00000023793a7c10 */ /* 0x000fe400097e2454 */
[C---:B------:R-:W-:Y:S01]  /*4000*/  LEA R56, P1, R45.reuse, c[0x0][0x1c8], 0x1 ;  /* 0x000072002d387a11 */ /* 0x040fe200078208ff */
[----:B------:R-:W2:Y:S03]  /*4010*/  LDS.128 R48, [R87+0xc080] ;  /* 0x00c0800057307984 */ /* 0x000ea60000000c00 */
[----:B------:R-:W-:Y:S02]  /*4020*/  LEA.HI.X R57, R45, c[0x0][0x1cc], R58, 0x1, P1 ;  /* 0x000073002d397a11 */ /* 0x000fe400008f0c3a */
[----:B------:R-:W-:Y:S02]  /*4030*/  @!P0 SHF.R.U32.HI R32, RZ, 0x10, R53 ;  /* 0x00000010ff208819 */ /* 0x000fe40000011635 */
[--C-:B------:R-:W-:Y:S02]  /*4040*/  @!P0 SHF.R.U32.HI R30, RZ, 0x10, R25.reuse ;  /* 0x00000010ff1e8819 */ /* 0x100fe40000011619 */
[----:B------:R-:W-:Y:S02]  /*4050*/  @!P0 PRMT R63, R63, 0x5410, R32 ;  /* 0x000054103f3f8816 */ /* 0x000fe40000000020 */
[----:B------:R-:W-:Y:S02]  /*4060*/  @!P0 SHF.R.U64 R25, R24, 0x10, R25 ;  /* 0x0000001018198819 */ /* 0x000fe40000001219 */
[----:B------:R-:W-:Y:S01]  /*4070*/  @!P0 SHF.R.U32.HI R24, RZ, 0x10, R27 ;  /* 0x00000010ff188819 */ /* 0x000fe2000001161b */
[C---:B------:R-:W-:Y:S01]  /*4080*/  @!P0 IMAD.U32 R34, R63.reuse, 0x10000, RZ ;  /* 0x000100003f228824 */ /* 0x040fe200078e00ff */
[----:B------:R-:W-:Y:S02]  /*4090*/  @!P0 PRMT R18, R18, 0x5410, R25 ;  /* 0x0000541012128816 */ /* 0x000fe40000000019 */
[----:B------:R-:W-:Y:S02]  /*40a0*/  @!P0 LOP3.LUT R37, R63, 0xffff0000, RZ, 0xc0, !PT ;  /* 0xffff00003f258812 */ /* 0x000fe400078ec0ff */
[----:B------:R-:W-:Y:S02]  /*40b0*/  @!P0 SHF.R.U64 R27, R26, 0x10, R27 ;  /* 0x000000101a1b8819 */ /* 0x000fe4000000121b */
[----:B------:R-:W-:Y:S02]  /*40c0*/  @!P0 PRMT R26, R13, 0x5410, R30 ;  /* 0x000054100d1a8816 */ /* 0x000fe4000000001e */
[----:B------:R-:W-:Y:S02]  /*40d0*/  @!P0 PRMT R25, R28, 0x5410, R27 ;  /* 0x000054101c198816 */ /* 0x000fe4000000001b */
[----:B------:R-:W-:Y:S01]  /*40e0*/  @!P0 PRMT R13, R19, 0x5410, R24 ;  /* 0x00005410130d8816 */ /* 0x000fe20000000018 */
[C---:B------:R-:W-:Y:S01]  /*40f0*/  @!P0 IMAD.U32 R24, R26.reuse, 0x10000, RZ ;  /* 0x000100001a188824 */ /* 0x040fe200078e00ff */
[----:B------:R-:W-:Y:S02]  /*4100*/  @!P0 LOP3.LUT R19, R26, 0xffff0000, RZ, 0xc0, !PT ;  /* 0xffff00001a138812 */ /* 0x000fe400078ec0ff */
[----:B------:R-:W-:Y:S02]  /*4110*/  @!P0 SHF.R.U32.HI R29, RZ, 0x10, R55 ;  /* 0x00000010ff1d8819 */ /* 0x000fe40000011637 */
[----:B------:R-:W-:Y:S01]  /*4120*/  @!P0 SHF.R.U64 R53, R52, 0x10, R53 ;  /* 0x0000001034358819 */ /* 0x000fe20000001235 */
[C---:B-1----:R-:W-:Y:S01]  /*4130*/  @!P0 IMAD.U32 R27, R21.reuse, 0x10000, RZ ;  /* 0x00010000151b8824 */ /* 0x042fe200078e00ff */
[----:B------:R-:W-:Y:S02]  /*4140*/  @!P0 LOP3.LUT R28, R21, 0xffff0000, RZ, 0xc0, !PT ;  /* 0xffff0000151c8812 */ /* 0x000fe400078ec0ff */
[----:B------:R-:W-:Y:S01]  /*4150*/  @!P0 LOP3.LUT R26, R22, 0xffff0000, RZ, 0xc0, !PT ;  /* 0xffff0000161a8812 */ /* 0x000fe200078ec0ff */
[C---:B------:R-:W-:Y:S01]  /*4160*/  @!P0 FMUL.FTZ R45, R27.reuse, R34 ;  /* 0x000000221b2d8220 */ /* 0x040fe20000410000 */
[----:B------:R-:W-:Y:S01]  /*4170*/  @!P0 PRMT R62, R62, 0x5410, R53 ;  /* 0x000054103e3e8816 */ /* 0x000fe20000000035 */
[----:B------:R-:W-:Y:S01]  /*4180*/  @!P0 FMUL.FTZ R58, R28, R37 ;  /* 0x000000251c3a8220 */ /* 0x000fe20000410000 */
[----:B------:R-:W-:Y:S01]  /*4190*/  @!P0 PRMT R60, R60, 0x5410, R29 ;  /* 0x000054103c3c8816 */ /* 0x000fe2000000001d */
[-C--:B------:R-:W-:Y:S01]  /*41a0*/  @!P0 FMUL.FTZ R3, R27, R24.reuse ;  /* 0x000000181b038220 */ /* 0x080fe20000410000 */
[C---:B--2---:R-:W-:Y:S01]  /*41b0*/  @!P0 LOP3.LUT R36, R49.reuse, 0xffff0000, RZ, 0xc0, !PT ;  /* 0xffff000031248812 */ /* 0x044fe200078ec0ff */
[----:B------:R-:W-:Y:S01]  /*41c0*/  @!P0 IMAD.U32 R35, R49, 0x10000, RZ ;  /* 0x0001000031238824 */ /* 0x000fe200078e00ff */
[----:B------:R-:W-:Y:S01]  /*41d0*/  @!P0 LOP3.LUT R33, R48, 0xffff0000, RZ, 0xc0, !PT ;  /* 0xffff000030218812 */ /* 0x000fe200078ec0ff */
[-C--:B------:R-:W-:Y:S01]  /*41e0*/  @!P0 FMUL.FTZ R4, R28, R19.reuse ;  /* 0x000000131c048220 */ /* 0x080fe20000410000 */
[----:B------:R-:W-:Y:S01]  /*41f0*/  @!P0 SHF.L.U32 R32, R48, 0x10, RZ ;  /* 0x0000001030208819 */ /* 0x000fe200000006ff */
[----:B------:R-:W-:Y:S01]  /*4200*/  @!P0 FFMA.FTZ R58, R36, R19, -R58 ;  /* 0x00000013243a8223 */ /* 0x000fe2000001083a */
        /* <DEDUP_REMOVED lines=8> */
[----:B------:R-:W-:Y:S01]  /*4290*/  @!P0 F2FP.BF16.PACK_AB R45, R58, R45 ;  /* 0x0000002d3a2d823e */ /* 0x000fe200000010ff */
[----:B------:R-:W-:Y:S01]  /*42a0*/  @!P0 IMAD.U32 R28, R22, 0x10000, RZ ;  /* 0x00010000161c8824 */ /* 0x000fe200078e00ff */
[----:B------:R-:W-:Y:S01]  /*42b0*/  @!P0 LOP3.LUT R27, R20, 0xffff0000, RZ, 0xc0, !PT ;  /* 0xffff0000141b8812 */ /* 0x000fe200078ec0ff */
[----:B------:R-:W-:Y:S01]  /*42c0*/  @!P0 FMUL.FTZ R47, R24, R29 ;  /* 0x0000001d182f8220 */ /* 0x000fe20000410000 */
[----:B------:R-:W-:Y:S01]  /*42d0*/  @!P0 LOP3.LUT R31, R62, 0xffff0000, RZ, 0xc0, !PT ;  /* 0xffff00003e1f8812 */ /* 0x000fe200078ec0ff */
[----:B------:R-:W-:Y:S01]  /*42e0*/  @!P0 FMUL.FTZ R0, R24, R19 ;  /* 0x0000001318008220 */ /* 0x000fe20000410000 */
[----:B------:R-:W-:Y:S01]  /*42f0*/  @!P0 SHF.R.U64 R54, R54, 0x10, R55 ;  /* 0x0000001036368819 */ /* 0x000fe20000001237 */
[CC--:B------:R-:W-:Y:S01]  /*4300*/  @!P0 FMUL.FTZ R2, R27.reuse, R18.reuse ;  /* 0x000000121b028220 */ /* 0x0c0fe20000410000 */
[C---:B------:R-:W-:Y:S01]  /*4310*/  @!P0 SHF.L.U32 R41, R60.reuse, 0x10, RZ ;  /* 0x000000103c298819 */ /* 0x040fe200000006ff */
[----:B------:R-:W-:Y:S01]  /*4320*/  @!P0 FMUL.FTZ R76, R27, R31 ;  /* 0x0000001f1b4c8220 */ /* 0x000fe20000410000 */
[----:B------:R-:W-:Y:S01]  /*4330*/  @!P0 PRMT R61, R61, 0x5410, R54 ;  /* 0x000054103d3d8816 */ /* 0x000fe20000000036 */
[----:B------:R-:W-:Y:S01]  /*4340*/  @!P0 IMAD.U32 R24, R23, 0x10000, RZ ;  /* 0x0001000017188824 */ /* 0x000fe200078e00ff */
[----:B------:R-:W-:Y:S01]  /*4350*/  @!P0 LOP3.LUT R43, R60, 0xffff0000, RZ, 0xc0, !PT ;  /* 0xffff00003c2b8812 */ /* 0x000fe200078ec0ff */
[----:B------:R-:W-:Y:S01]  /*4360*/  @!P0 FFMA.FTZ R76, R33, R18, -R76 ;  /* 0x00000012214c8223 */ /* 0x000fe2000001084c */
[C---:B------:R-:W-:Y:S01]  /*4370*/  @!P0 LOP3.LUT R39, R61.reuse, 0xffff0000, RZ, 0xc0, !PT ;  /* 0xffff00003d278812 */ /* 0x040fe200078ec0ff */
[----:B------:R-:W-:Y:S01]  /*4380*/  @!P0 IMAD.U32 R38, R61, 0x10000, RZ ;  /* 0x000100003d268824 */ /* 0x000fe200078e00ff */
[----:B------:R-:W-:Y:S01]  /*4390*/  @!P0 LOP3.LUT R18, R23, 0xffff0000, RZ, 0xc0, !PT ;  /* 0xffff000017128812 */ /* 0x000fe200078ec0ff */
[C---:B------:R-:W-:Y:S01]  /*43a0*/  @!P0 IMAD.U32 R27, R25.reuse, 0x10000, RZ ;  /* 0x00010000191b8824 */ /* 0x040fe200078e00ff */
[----:B------:R-:W-:Y:S01]  /*43b0*/  @!P0 LOP3.LUT R25, R25, 0xffff0000, RZ, 0xc0, !PT ;  /* 0xffff000019198812 */ /* 0x000fe200078ec0ff */
[----:B------:R-:W-:Y:S01]  /*43c0*/  @!P0 FFMA.FTZ R47, R32, R19, -R47 ;  /* 0x00000013202f8223 */ /* 0x000fe2000001082f */
[----:B------:R-:W-:Y:S01]  /*43d0*/  ISETP.GE.AND P1, PT, R90, c[0x0][0x1d4], PT ;  /* 0x000075005a007a0c */ /* 0x000fe20003f26270 */
[----:B------:R-:W-:Y:S02]  /*43e0*/  @!P0 IMAD.U32 R40, R50, 0x10000, RZ ;  /* 0x0001000032288824 */ /* 0x000fe400078e00ff */
[C---:B------:R-:W-:Y:S01]  /*43f0*/  @!P0 IMAD.U32 R19, R13.reuse, 0x10000, RZ ;  /* 0x000100000d138824 */ /* 0x040fe200078e00ff */
[----:B------:R-:W-:Y:S01]  /*4400*/  @!P0 F2FP.BF16.PACK_AB R76, R76, R47 ;  /* 0x0000002f4c4c823e */ /* 0x000fe200000010ff */
[----:B------:R-:W-:Y:S01]  /*4410*/  @!P0 FMUL.FTZ R123, R28, R38 ;  /* 0x000000261c7b8220 */ /* 0x000fe20000410000 */
[----:B------:R-:W-:Y:S01]  /*4420*/  @!P0 LOP3.LUT R13, R13, 0xffff0000, RZ, 0xc0, !PT ;  /* 0xffff00000d0d8812 */ /* 0x000fe200078ec0ff */
[----:B------:R-:W-:Y:S01]  /*4430*/  @!P0 FMUL.FTZ R122, R26, R39 ;  /* 0x000000271a7a8220 */ /* 0x000fe20000410000 */
[----:B------:R-:W-:Y:S01]  /*4440*/  @!P0 MOV R48, R76 ;  /* 0x0000004c00308202 */ /* 0x000fe20000000f00 */
[----:B------:R-:W-:Y:S02]  /*4450*/  @!P0 FMUL.FTZ R120, R24, R41 ;  /* 0x0000002918788220 */ /* 0x000fe40000410000 */
[----:B------:R-:W-:Y:S02]  /*4460*/  @!P0 FMUL.FTZ R59, R18, R43 ;  /* 0x0000002b123b8220 */ /* 0x000fe40000410000 */
[----:B------:R-:W-:Y:S02]  /*4470*/  @!P0 FFMA.FTZ R123, R40, R27, -R123 ;  /* 0x0000001b287b8223 */ /* 0x000fe4000001087b */
[----:B------:R-:W-:Y:S02]  /*4480*/  @!P0 FFMA.FTZ R122, R42, R25, -R122 ;  /* 0x000000192a7a8223 */ /* 0x000fe4000001087a */
[----:B------:R-:W-:Y:S02]  /*4490*/  @!P0 FFMA.FTZ R120, R44, R19, -R120 ;  /* 0x000000132c788223 */ /* 0x000fe40000010878 */
[----:B------:R-:W-:Y:S01]  /*44a0*/  @!P0 FFMA.FTZ R59, R46, R13, -R59 ;  /* 0x0000000d2e3b8223 */ /* 0x000fe2000001083b */
[----:B------:R-:W-:Y:S01]  /*44b0*/  @!P0 F2FP.BF16.PACK_AB R122, R122, R123 ;  /* 0x0000007b7a7a823e */ /* 0x000fe200000010ff */
[----:B------:R-:W-:Y:S02]  /*44c0*/  @!P0 IMAD.MOV.U32 R49, RZ, RZ, R45 ;  /* 0x000000ffff318224 */ /* 0x000fe400078e002d */
[----:B------:R-:W-:Y:S01]  /*44d0*/  @!P0 FFMA.FTZ R0, R29, R32, R0 ;  /* 0x000000201d008223 */ /* 0x000fe20000010000 */
[----:B------:R-:W-:Y:S01]  /*44e0*/  @!P0 F2FP.BF16.PACK_AB R59, R59, R120 ;  /* 0x000000783b3b823e */ /* 0x000fe200000010ff */
[----:B------:R-:W-:Y:S02]  /*44f0*/  @!P0 IMAD.MOV.U32 R50, RZ, RZ, R122 ;  /* 0x000000ffff328224 */ /* 0x000fe400078e007a */
[----:B------:R-:W-:Y:S01]  /*4500*/  @!P0 FFMA.FTZ R2, R31, R33, R2 ;  /* 0x000000211f028223 */ /* 0x000fe20000010002 */
[----:B------:R-:W-:Y:S01]  /*4510*/  @!P0 MOV R51, R59 ;  /* 0x0000003b00338202 */ /* 0x000fe20000000f00 */
[----:B------:R-:W-:Y:S02]  /*4520*/  @!P0 FMUL.FTZ R5, R28, R27 ;  /* 0x0000001b1c058220 */ /* 0x000fe40000410000 */
[----:B------:R-:W-:Y:S01]  /*4530*/  @!P0 FFMA.FTZ R3, R34, R35, R3 ;  /* 0x0000002322038223 */ /* 0x000fe20000010003 */
[----:B------:R-:W-:Y:S01]  /*4540*/  @!P0 F2FP.BF16.PACK_AB R45, R2, R0 ;  /* 0x00000000022d823e */ /* 0x000fe200000010ff */
[----:B------:R-:W-:Y:S01]  /*4550*/  @!P0 FMUL.FTZ R6, R26, R25 ;  /* 0x000000191a068220 */ /* 0x000fe20000410000 */
[----:B------:R1:W-:Y:S01]  /*4560*/  STG.E.128 [R56.64], R48 ;  /* 0x0000003038007986 */ /* 0x0003e2000c101d1e */
        /* <DEDUP_REMOVED lines=11> */
[----:B------:R-:W-:Y:S02]  /*4620*/  @!P0 MOV R22, R47 ;  /* 0x0000002f00168202 */ /* 0x000fe40000000f00 */
[----:B-1----:R-:W-:Y:S05]  /*4630*/  @!P0 F2FP.BF16.PACK_AB R56, R8, R7 ;  /* 0x000000070838823e */ /* 0x002fea00000010ff */
[----:B------:R-:W-:Y:S01]  /*4640*/  @!P0 IMAD.MOV.U32 R23, RZ, RZ, R56 ;  /* 0x000000ffff178224 */ /* 0x000fe200078e0038 */
[----:B------:R-:W-:-:S05]  /*4650*/  @P1 BRA `(.L_x_325) ;  /* 0x0000018000001947 */ /* 0x000fca0003800000 */
[----:B------:R-:W-:Y:S04]  /*4660*/  IADD3 R72, P1, P0, R72, UR36, R90 ;  /* 0x0000002448487c10 */ /* 0x000fe8000f83e05a */
[----:B------:R-:W-:Y:S02]  /*4670*/  IADD3.X R121, R121, UR35, R80, P1, P0 ;  /* 0x0000002379797c10 */ /* 0x000fe40008fe0450 */
[C---:B------:R-:W-:Y:S04]  /*4680*/  LEA R2, P0, R72.reuse, c[0x0][0x1c8], 0x1 ;  /* 0x0000720048027a11 */ /* 0x040fe800078008ff */
[----:B------:R-:W-:Y:S05]  /*4690*/  LEA.HI.X R3, R72, c[0x0][0x1cc], R121, 0x1, P0 ;  /* 0x0000730048037a11 */ /* 0x000fea00000f0c79 */
[----:B------:R1:W-:Y:S01]  /*46a0*/  STG.E.128 [R2.64], R20 ;  /* 0x0000001402007986 */ /* 0x0003e2000c101d1e */
[----:B------:R-:W-:-:S05]  /*46b0*/  BRA `(.L_x_325) ;  /* 0x0000012000007947 */ /* 0x000fca0003800000 */
.L_x_321:
[----:B------:R-:W-:Y:S04]  /*46c0*/  UIMAD UR4, UR22, -0x20, UR27 ;  /* 0xffffffe0160478a4 */ /* 0x000fe8000f8e021b */
[----:B------:R-:W-:Y:S04]  /*46d0*/  UISETP.LT.AND UP0, UPT, UR4, 0x20, UPT ;  /* 0x000000200400788c */ /* 0x000fe8000bf01270 */
[----:B------:R-:W-:Y:S06]  /*46e0*/  USEL UR4, UR4, 0x20, UP0 ;  /* 0x0000002004047887 */ /* 0x000fec0008000000 */
[----:B------:R-:W-:Y:S11]  /*46f0*/  ISETP.GE.AND P0, PT, R101, UR4, PT ;  /* 0x0000000465007c0c */ /* 0x000ff6000bf06270 */
        /* <DEDUP_REMOVED lines=14> */
.L_x_325:
[----:B------:R-:W-:Y:S05]  /*47e0*/  BSYNC B1 ;  /* 0x0000000000017941 */ /* 0x000fea0003800000 */
.L_x_320:
[----:B------:R-:W-:Y:S01]  /*47f0*/  USHF.L.U32 UR4, UR22, 0x5, URZ ;  /* 0x0000000516047899 */ /* 0x000fe2000800063f */
[----:B-1----:R-:W-:Y:S01]  /*4800*/  IMAD.U32 R3, RZ, RZ, UR8 ;  /* 0x00000008ff037e24 */ /* 0x002fe2000f8e00ff */
[----:B------:R-:W-:Y:S04]  /*4810*/  BSSY B0, `(.L_x_336) ;  /* 0x0000036000007945 */ /* 0x000fe80003800000 */
[----:B------:R-:W-:Y:S01]  /*4820*/  IADD3 R0, R78, -UR4, RZ ;  /* 0x800000044e007c10 */ /* 0x000fe2000fffe0ff */
[----:B------:R-:W-:Y:S03]  /*4830*/  UIADD3 UR4, -UR4, UR27, URZ ;  /* 0x0000001b04047290 */ /* 0x000fe6000fffe13f */
[----:B------:R-:W-:Y:S01]  /*4840*/  ISETP.GE.AND P0, PT, R0, 0x1, PT ;  /* 0x000000010000780c */ /* 0x000fe20003f06270 */
[----:B------:R-:W-:Y:S01]  /*4850*/  IMAD.U32 R0, RZ, RZ, UR22 ;  /* 0x00000016ff007e24 */ /* 0x000fe2000f8e00ff */
[----:B------:R-:W-:Y:S04]  /*4860*/  UISETP.LT.AND UP0, UPT, UR4, 0x20, UPT ;  /* 0x000000200400788c */ /* 0x000fe8000bf01270 */
[----:B------:R-:W-:Y:S07]  /*4870*/  USEL UR4, UR4, 0x20, UP0 ;  /* 0x0000002004047887 */ /* 0x000fee0008000000 */
[C---:B------:R-:W-:Y:S01]  /*4880*/  @P0 LEA R5, P1, R0.reuse, R81, 0x5 ;  /* 0x0000005100050211 */ /* 0x040fe200078228ff */
[----:B------:R-:W-:Y:S01]  /*4890*/  @P0 IMAD.MOV.U32 R76, RZ, RZ, R112 ;  /* 0x000000ffff4c0224 */ /* 0x000fe200078e0070 */
[----:B------:R-:W-:Y:S02]  /*48a0*/  @P0 ISETP.NE.U32.AND P4, PT, R97, RZ, PT ;  /* 0x000000ff6100020c */ /* 0x000fe40003f85070 */
[----:B------:R-:W-:Y:S01]  /*48b0*/  @P0 LEA.HI.X R0, R0, R79, R3, 0x5, P1 ;  /* 0x0000004f00000211 */ /* 0x000fe200008f2c03 */
[----:B------:R-:W-:Y:S01]  /*48c0*/  @P0 IMAD.WIDE.U32 R6, R5, c[0x0][0x258], R76 ;  /* 0x0000960005060a25 */ /* 0x000fe200078e004c */
[----:B------:R-:W-:Y:S02]  /*48d0*/  @P0 ISETP.NE.U32.AND P3, PT, R96, RZ, PT ;  /* 0x000000ff6000020c */ /* 0x000fe40003f65070 */
[----:B------:R-:W-:Y:S01]  /*48e0*/  @P0 ISETP.NE.U32.AND P2, PT, R95, RZ, PT ;  /* 0x000000ff5f00020c */ /* 0x000fe20003f45070 */
[----:B------:R-:W-:Y:S01]  /*48f0*/  @P0 IMAD R0, R0, c[0x0][0x258], RZ ;  /* 0x0000960000000a24 */ /* 0x000fe200078e02ff */
[C---:B------:R-:W-:Y:S03]  /*4900*/  @P0 LEA R4, P1, R6.reuse, c[0x0][0x250], 0x1 ;  /* 0x0000940006040a11 */ /* 0x040fe600078208ff */
[----:B------:R-:W-:Y:S04]  /*4910*/  @P0 IMAD R0, R5, c[0x0][0x25c], R0 ;  /* 0x0000970005000a24 */ /* 0x000fe800078e0200 */
        /* <DEDUP_REMOVED lines=10> */
[----:B------:R-:W-:Y:S03]  /*49c0*/  ISETP.GE.AND P0, PT, R101, UR4, PT ;  /* 0x0000000465007c0c */ /* 0x000fe6000bf06270 */
[----:B------:R-:W0:Y:S01]  /*49d0*/  LDGDEPBAR ;  /* 0x00000000000079af */ /* 0x000e220000000000 */
[----:B------:R-:W-:Y:S04]  /*49e0*/  DEPBAR.LE SB0, 0x0 ;  /* 0x000080000000791a */ /* 0x000fe80000000000 */
[----:B------:R-:W-:Y:S06]  /*49f0*/  BAR.SYNC.DEFER_BLOCKING 0x0 ;  /* 0x0000000000007b1d */ /* 0x000fec0000010000 */
[----:B------:R-:W-:-:S05]  /*4a00*/  @P0 BRA `(.L_x_337) ;  /* 0x0000016000000947 */ /* 0x000fca0003800000 */
[----:B-1----:R-:W-:Y:S01]  /*4a10*/  ISETP.GE.AND P3, PT, R16, c[0x0][0x1d4], PT ;  /* 0x0000750010007a0c */ /* 0x002fe20003f66270 */
[----:B------:R-:W-:Y:S01]  /*4a20*/  IMAD.U32 R0, RZ, RZ, UR22 ;  /* 0x00000016ff007e24 */ /* 0x000fe2000f8e00ff */
[----:B------:R-:W-:Y:S01]  /*4a30*/  ISETP.GE.AND P2, PT, R11, c[0x0][0x1d4], PT ;  /* 0x000075000b007a0c */ /* 0x000fe20003f46270 */
[----:B------:R-:W-:Y:S01]  /*4a40*/  IMAD.MOV.U32 R72, RZ, RZ, R110 ;  /* 0x000000ffff487224 */ /* 0x000fe200078e006e */
[----:B------:R-:W-:Y:S02]  /*4a50*/  ISETP.GE.AND P1, PT, R100, c[0x0][0x1d4], PT ;  /* 0x0000750064007a0c */ /* 0x000fe40003f26270 */
[----:B------:R-:W-:Y:S02]  /*4a60*/  ISETP.GE.AND P0, PT, R99, c[0x0][0x1d4], PT ;  /* 0x0000750063007a0c */ /* 0x000fe40003f06270 */
[C---:B------:R-:W-:Y:S04]  /*4a70*/  LEA R13, P4, R0.reuse, R75, 0x5 ;  /* 0x0000004b000d7211 */ /* 0x040fe800078828ff */
[----:B------:R-:W-:Y:S01]  /*4a80*/  LEA.HI.X R0, R0, R74, R3, 0x5, P4 ;  /* 0x0000004a00007211 */ /* 0x000fe200020f2c03 */
[----:B-----5:R-:W1:Y:S01]  /*4a90*/  @!P3 LDS.128 R28, [R98+0x8080] ;  /* 0x00808000621cb984 */ /* 0x020e620000000c00 */
[C---:B------:R-:W-:Y:S03]  /*4aa0*/  IMAD.WIDE.U32 R2, R13.reuse, c[0x0][0x208], R72 ;  /* 0x000082000d027a25 */ /* 0x040fe600078e0048 */
[----:B------:R-:W2:Y:S01]  /*4ab0*/  @!P2 LDS.128 R24, [R98+0x9080] ;  /* 0x009080006218a984 */ /* 0x000ea20000000c00 */
[----:B------:R-:W-:Y:S01]  /*4ac0*/  IMAD R0, R0, c[0x0][0x208], RZ ;  /* 0x0000820000007a24 */ /* 0x000fe200078e02ff */
[C---:B------:R-:W-:Y:S02]  /*4ad0*/  LEA R18, P4, R2.reuse, c[0x0][0x1f8], 0x1 ;  /* 0x00007e0002127a11 */ /* 0x040fe400078808ff */
[----:B------:R-:W3:Y:S01]  /*4ae0*/  @!P1 LDS.128 R20, [R98+0xa080] ;  /* 0x00a0800062149984 */ /* 0x000ee20000000c00 */
[----:B------:R-:W-:Y:S03]  /*4af0*/  IMAD R0, R13, c[0x0][0x20c], R0 ;  /* 0x000083000d007a24 */ /* 0x000fe600078e0200 */
[----:B------:R-:W4:Y:S01]  /*4b00*/  @!P0 LDS.128 R4, [R98+0xb080] ;  /* 0x00b0800062048984 */ /* 0x000f220000000c00 */
[----:B------:R-:W-:Y:S05]  /*4b10*/  IMAD.IADD R0, R3, 0x1, R0 ;  /* 0x0000000103007824 */ /* 0x000fea00078e0200 */
[----:B------:R-:W-:Y:S05]  /*4b20*/  LEA.HI.X R19, R2, c[0x0][0x1fc], R0, 0x1, P4 ;  /* 0x00007f0002137a11 */ /* 0x000fea00020f0c00 */
[----:B-1----:R1:W-:Y:S04]  /*4b30*/  @!P3 STG.E.128 [R18.64], R28 ;  /* 0x0000001c1200b986 */ /* 0x0023e8000c101d1e */
[----:B--2---:R1:W-:Y:S04]  /*4b40*/  @!P2 STG.E.128 [R18.64+0x80], R24 ;  /* 0x000080181200a986 */ /* 0x0043e8000c101d1e */
[----:B---3--:R1:W-:Y:S04]  /*4b50*/  @!P1 STG.E.128 [R18.64+0x100], R20 ;  /* 0x0001001412009986 */ /* 0x0083e8000c101d1e */
[----:B----4-:R1:W-:Y:S02]  /*4b60*/  @!P0 STG.E.128 [R18.64+0x180], R4 ;  /* 0x0001800412008986 */ /* 0x0103e4000c101d1e */
.L_x_337:
[----:B-1----:R-:W-:Y:S05]  /*4b70*/  BSYNC B0 ;  /* 0x0000000000007941 */ /* 0x002fea0003800000 */
.L_x_336:
[----:B------:R-:W-:Y:S01]  /*4b80*/  UISETP.GT.AND UP0, UPT, UR22, UR12, UPT ;  /* 0x0000000c1600728c */ /* 0x000fe2000bf04270 */
[----:B------:R-:W-:Y:S01]  /*4b90*/  IMAD.U32 R0, RZ, RZ, UR18 ;  /* 0x00000012ff007e24 */ /* 0x000fe2000f8e00ff */
[----:B------:R-:W-:Y:S04]  /*4ba0*/  UIADD3 UR22, UR22, -0x1, URZ ;  /* 0xffffffff16167890 */ /* 0x000fe8000fffe03f */
[----:B------:R-:W-:Y:S05]  /*4bb0*/  PLOP3.LUT P0, PT, PT, PT, UP0, 0x80, 0x0 ;  /* 0x000000000000781c */ /* 0x000fea0003f0f008 */
[----:B------:R-:W-:Y:S02]  /*4bc0*/  @UP0 USHF.R.S32.HI UR5, URZ, 0x1f, UR22 ;  /* 0x0000001f3f050899 */ /* 0x000fe40008011416 */
[----:B------:R-:W-:Y:S04]  /*4bd0*/  @UP0 UIMAD UR4, UR17, UR22, URZ ;  /* 0x00000016110402a4 */ /* 0x000fe8000f8e023f */
[----:B------:R-:W-:Y:S02]  /*4be0*/  @UP0 UIMAD UR4, UR5, UR18, UR4 ;  /* 0x00000012050402a4 */ /* 0x000fe4000f8e0204 */
[----:B------:R-:W-:Y:S01]  /*4bf0*/  @P0 IMAD.MOV.U32 R2, RZ, RZ, R114 ;  /* 0x000000ffff020224 */ /* 0x000fe200078e0072 */
[----:B------:R-:W-:Y:S01]  /*4c00*/  @P0 ISETP.NE.U32.AND P4, PT, R97, RZ, PT ;  /* 0x000000ff6100020c */ /* 0x000fe20003f85070 */
[----:B------:R-:W-:Y:S01]  /*4c10*/  @P0 IMAD.MOV.U32 R3, RZ, RZ, R117 ;  /* 0x000000ffff030224 */ /* 0x000fe200078e0075 */
[----:B------:R-:W-:Y:S02]  /*4c20*/  @P0 ISETP.NE.U32.AND P3, PT, R96, RZ, PT ;  /* 0x000000ff6000020c */ /* 0x000fe40003f65070 */
[----:B------:R-:W-:Y:S01]  /*4c30*/  @P0 ISETP.NE.U32.AND P2, PT, R95, RZ, PT ;  /* 0x000000ff5f00020c */ /* 0x000fe20003f45070 */
[----:B------:R-:W-:Y:S05]  /*4c40*/  @P0 IMAD.WIDE.U32 R2, R0, UR22, R2 ;  /* 0x0000001600020c25 */ /* 0x000fea000f8e0002 */
[C---:B------:R-:W-:Y:S02]  /*4c50*/  @P0 LEA R4, P1, R2.reuse, c[0x0][0x220], 0x1 ;  /* 0x0000880002040a11 */ /* 0x040fe400078208ff */
[----:B------:R-:W-:Y:S04]  /*4c60*/  @P0 IADD3 R0, R3, UR4, RZ ;  /* 0x0000000403000c10 */ /* 0x000fe8000fffe0ff */
        /* <DEDUP_REMOVED lines=8> */
[----:B------:R1:W-:Y:S04]  /*4cf0*/  @P0 LDGSTS.E.BYPASS.LTC128B.128 [R98+0xf080], [R4.64+0x180], P1 ;  /* 0x0f08018004620fae */ /* 0x0003e80008901d5e */
[----:B------:R-:W0:Y:S01]  /*4d00*/  LDGDEPBAR ;  /* 0x00000000000079af */ /* 0x000e220000000000 */
[----:B------:R-:W-:-:S05]  /*4d10*/  @P0 BRA `(.L_x_338) ;  /* 0xffffd3d000000947 */ /* 0x000fca000383ffff */
[----:B------:R-:W-:Y:S06]  /*4d20*/  BAR.SYNC.DEFER_BLOCKING 0x0 ;  /* 0x0000000000007b1d */ /* 0x000fec0000010000 */
.L_x_317:
[----:B------:R-:W-:Y:S01]  /*4d30*/  UIADD3 UR6, UR23, 0x7f, URZ ;  /* 0x0000007f17067890 */ /* 0x000fe2000fffe03f */
[----:B------:R-:W-:Y:S01]  /*4d40*/  PLOP3.LUT P0, PT, PT, PT, UP2, 0x40, 0x0 ;  /* 0x000000000000781c */ /* 0x000fe20003f0e828 */
[----:B------:R-:W-:-:S02]  /*4d50*/  ULDC.64 UR4, c[0x0][0x2c8] ;  /* 0x0000b20000047ab9 */ /* 0x000fc40000000a00 */
[----:B------:R-:W-:Y:S02]  /*4d60*/  UIMAD.WIDE.U32 UR8, UR6, UR4, URZ ;  /* 0x00000004060872a5 */ /* 0x000fe4000f8e003f */
[----:B------:R-:W-:Y:S02]  /*4d70*/  ULDC UR7, c[0x0][0x328] ;  /* 0x0000ca0000077ab9 */ /* 0x000fe40000000800 */
[----:B------:R-:W-:Y:S02]  /*4d80*/  @UP3 USHF.R.U32.HI UR6, URZ, UR5, UR9 ;  /* 0x000000053f063299 */ /* 0x000fe40008011609 */
[----:B------:R-:W-:Y:S02]  /*4d90*/  UIADD3 UR24, UR24, UR25, URZ ;  /* 0x0000001918187290 */ /* 0x000fe4000fffe03f */
[----:B------:R-:W-:-:S04]  /*4da0*/  UIADD3 UR15, UR15, UR6, URZ ;  /* 0x000000060f0f7290 */ /* 0x000fc8000fffe03f */
[----:B------:R-:W-:Y:S01]  /*4db0*/  UIADD3 UR7, UR15, UR7, URZ ;  /* 0x000000070f077290 */ /* 0x000fe2000fffe03f */
[----:B------:R-:W-:Y:S05]  /*4dc0*/  @P0 BRA `(.L_x_339) ;  /* 0x0000015000000947 */ /* 0x000fea0003800000 */
[----:B------:R-:W-:Y:S01]  /*4dd0*/  ISETP.LT.AND P0, PT, RZ, UR15, PT ;  /* 0x0000000fff007c0c */ /* 0x000fe2000bf01270 */
[----:B------:R-:W-:Y:S02]  /*4de0*/  UIADD3 UR8, UR15, -0x1, URZ ;  /* 0xffffffff0f087890 */ /* 0x000fe4000fffe03f */
[----:B------:R-:W-:-:S10]  /*4df0*/  ULDC UR6, c[0x0][0x32c] ;  /* 0x0000cb0000067ab9 */ /* 0x000fd40000000800 */
[----:B------:R-:W-:Y:S05]  /*4e00*/  @P0 BRA `(.L_x_340) ;  /* 0x0000008000000947 */ /* 0x000fea0003800000 */
[----:B------:R-:W-:Y:S02]  /*4e10*/  UISETP.NE.AND UP0, UPT, UR6, 0x1, UPT ;  /* 0x000000010600788c */ /* 0x000fe4000bf05270 */
[----:B------:R-:W-:Y:S02]  /*4e20*/  UIADD3 UR8, -UR15, URZ, URZ ;  /* 0x0000003f0f087290 */ /* 0x000fe4000fffe13f */
[----:B------:R-:W-:Y:S02]  /*4e30*/  ULDC.64 UR4, c[0x0][0x330] ;  /* 0x0000cc0000047ab9 */ /* 0x000fe40000000a00 */
[----:B------:R-:W-:-:S07]  /*4e40*/  UIMAD.WIDE.U32 UR10, UR8, UR4, URZ ;  /* 0x00000004080a72a5 */ /* 0x000fce000f8e003f */
[----:B------:R-:W-:Y:S02]  /*4e50*/  @UP0 UMOV UR9, UR11 ;  /* 0x0000000b00090c82 */ /* 0x000fe40008000000 */
[----:B------:R-:W-:-:S04]  /*4e60*/  @UP0 USHF.R.U32.HI UR8, URZ, UR5, UR9 ;  /* 0x000000053f080299 */ /* 0x000fc80008011609 */
[----:B------:R-:W-:Y:S01]  /*4e70*/  ULOP3.LUT UR8, URZ, UR8, URZ, 0x33, !UPT ;  /* 0x000000083f087292 */ /* 0x000fe2000f8e333f */
[----:B------:R-:W-:Y:S05]  /*4e80*/  BRA `(.L_x_341) ;  /* 0x0000005000007947 */ /* 0x000fea0003800000 */
.L_x_340:
[----:B------:R-:W-:Y:S02]  /*4e90*/  UISETP.NE.AND UP0, UPT, UR6, 0x1, UPT ;  /* 0x000000010600788c */ /* 0x000fe4000bf05270 */
[----:B------:R-:W-:Y:S02]  /*4ea0*/  ULDC.64 UR4, c[0x0][0x330] ;  /* 0x0000cc0000047ab9 */ /* 0x000fe40000000a00 */
[----:B------:R-:W-:-:S07]  /*4eb0*/  UIMAD.WIDE.U32 UR10, UR8, UR4, URZ ;  /* 0x00000004080a72a5 */ /* 0x000fce000f8e003f */
[----:B------:R-:W-:Y:S02]  /*4ec0*/  @UP0 UMOV UR9, UR11 ;  /* 0x0000000b00090c82 */ /* 0x000fe40008000000 */
[----:B------:R-:W-:Y:S02]  /*4ed0*/  @UP0 USHF.R.U32.HI UR8, URZ, UR5, UR9 ;  /* 0x000000053f080299 */ /* 0x000fe40008011609 */
.L_x_341:
[----:B------:R-:W-:Y:S02]  /*4ee0*/  ULDC UR4, c[0x0][0x32c] ;  /* 0x0000cb0000047ab9 */ /* 0x000fe40000000800 */
[----:B------:R-:W-:-:S04]  /*4ef0*/  UIMAD UR4, UR8, UR6, UR4 ;  /* 0x00000006080472a4 */ /* 0x000fc8000f8e0204 */
[----:B------:R-:W-:-:S04]  /*4f00*/  UISETP.LT.AND UP0, UPT, UR7, UR4, UPT ;  /* 0x000000040700728c */ /* 0x000fc8000bf01270 */
[----:B------:R-:W-:-:S04]  /*4f10*/  USEL UR7, UR7, UR4, UP0 ;  /* 0x0000000407077287 */ /* 0x000fc80008000000 */
.L_x_339:
[----:B------:R-:W-:Y:S01]  /*4f20*/  UIADD3 UR6, UR7, 0x1f, URZ ;  /* 0x0000001f07067890 */ /* 0x000fe2000fffe03f */
[----:B------:R-:W-:Y:S01]  /*4f30*/  PLOP3.LUT P0, PT, PT, PT, UP2, 0x40, 0x0 ;  /* 0x000000000000781c */ /* 0x000fe20003f0e828 */
[----:B------:R-:W-:Y:S02]  /*4f40*/  ULDC.64 UR4, c[0x0][0x2c8] ;  /* 0x0000b20000047ab9 */ /* 0x000fe40000000a00 */
[----:B------:R-:W-:Y:S02]  /*4f50*/  USHF.R.S32.HI UR7, URZ, 0x1f, UR6 ;  /* 0x0000001f3f077899 */ /* 0x000fe40008011406 */
[----:B------:R-:W-:Y:S02]  /*4f60*/  UIMAD.WIDE.U32 UR8, UR23, UR4, URZ ;  /* 0x00000004170872a5 */ /* 0x000fe4000f8e003f */
[----:B------:R-:W-:Y:S02]  /*4f70*/  ULEA.HI UR7, UR7, UR6, URZ, 0x5 ;  /* 0x0000000607077291 */ /* 0x000fe4000f8f283f */
[----:B------:R-:W-:-:S02]  /*4f80*/  ULDC UR4, c[0x0][0x324] ;  /* 0x0000c90000047ab9 */ /* 0x000fc40000000800 */
[----:B------:R-:W-:Y:S02]  /*4f90*/  UMOV UR6, UR23 ;  /* 0x0000001700067c82 */ /* 0x000fe40008000000 */
[----:B------:R-:W-:Y:S02]  /*4fa0*/  USHF.R.S32.HI UR7, URZ, 0x5, UR7 ;  /* 0x000000053f077899 */ /* 0x000fe40008011407 */
[----:B------:R-:W-:Y:S02]  /*4fb0*/  @UP3 USHF.R.U32.HI UR6, URZ, UR5, UR9 ;  /* 0x000000053f063299 */ /* 0x000fe40008011609 */
[----:B------:R-:W-:Y:S02]  /*4fc0*/  UISETP.LT.AND UP0, UPT, UR7, UR13, UPT ;  /* 0x0000000d0700728c */ /* 0x000fe4000bf01270 */
[----:B------:R-:W-:Y:S02]  /*4fd0*/  UIADD3 UR5, UR14, UR6, URZ ;  /* 0x000000060e057290 */ /* 0x000fe4000fffe03f */
[----:B------:R-:W-:-:S02]  /*4fe0*/  USEL UR13, UR7, UR13, UP0 ;  /* 0x0000000d070d7287 */ /* 0x000fc40008000000 */
[----:B------:R-:W-:Y:S01]  /*4ff0*/  UIADD3 UR6, UR5, -UR4, URZ ;  /* 0x8000000405067290 */ /* 0x000fe2000fffe03f */
        /* <DEDUP_REMOVED lines=13> */
.L_x_343:
[----:B------:R-:W-:Y:S02]  /*50d0*/  ULDC UR4, c[0x0][0x32c] ;  /* 0x0000cb0000047ab9 */ /* 0x000fe40000000800 */
[----:B------:R-:W-:-:S03]  /*50e0*/  UISETP.NE.AND UP0, UPT, UR4, 0x1, UPT ;  /* 0x000000010400788c */ /* 0x000fc6000bf05270 */
[----:B------:R-:W-:Y:S02]  /*50f0*/  ULDC.64 UR4, c[0x0][0x330] ;  /* 0x0000cc0000047ab9 */ /* 0x000fe40000000a00 */
[----:B------:R-:W-:-:S06]  /*5100*/  UIMAD.WIDE.U32 UR8, UR7, UR4, URZ ;  /* 0x00000004070872a5 */ /* 0x000fcc000f8e003f */
[----:B------:R-:W-:Y:S02]  /*5110*/  @UP0 USHF.R.U32.HI UR7, URZ, UR5, UR9 ;  /* 0x000000053f070299 */ /* 0x000fe40008011609 */
.L_x_344:
[----:B------:R-:W-:Y:S02]  /*5120*/  ULDC UR4, c[0x0][0x32c] ;  /* 0x0000cb0000047ab9 */ /* 0x000fe40000000800 */
[----:B------:R-:W-:-:S04]  /*5130*/  UIMAD UR4, UR7, UR4, URZ ;  /* 0x00000004070472a4 */ /* 0x000fc8000f8e023f */
[----:B------:R-:W-:-:S04]  /*5140*/  UISETP.LT.AND UP0, UPT, UR6, UR4, UPT ;  /* 0x000000040600728c */ /* 0x000fc8000bf01270 */
[----:B------:R-:W-:-:S04]  /*5150*/  USEL UR6, UR6, UR4, !UP0 ;  /* 0x0000000406067287 */ /* 0x000fc8000c000000 */
.L_x_342:
[----:B------:R-:W-:Y:S01]  /*5160*/  USHF.R.S32.HI UR4, URZ, 0x1f, UR6 ;  /* 0x0000001f3f047899 */ /* 0x000fe20008011406 */
[----:B------:R-:W-:Y:S01]  /*5170*/  PLOP3.LUT P2, PT, PT, PT, PT, 0x80, 0x0 ;  /* 0x000000000000781c */ /* 0x000fe20003f4f070 */
[----:B------:R-:W-:Y:S01]  /*5180*/  IMAD.MOV.U32 R3, RZ, RZ, RZ ;  /* 0x000000ffff037224 */ /* 0x000fe200078e00ff */
[----:B------:R-:W-:Y:S01]  /*5190*/  CS2R R128, SRZ ;  /* 0x0000000000807805 */ /* 0x000fe2000001ff00 */
[----:B------:R-:W-:Y:S01]  /*51a0*/  ULEA.HI UR6, UR4, UR6, URZ, 0x5 ;  /* 0x0000000604067291 */ /* 0x000fe2000f8f283f */
[----:B------:R-:W-:Y:S01]  /*51b0*/  IMAD.MOV.U32 R130, RZ, RZ, RZ ;  /* 0x000000ffff827224 */ /* 0x000fe200078e00ff */
[----:B------:R-:W-:Y:S01]  /*51c0*/  CS2R R126, SRZ ;  /* 0x00000000007e7805 */ /* 0x000fe2000001ff00 */
[----:B------:R-:W-:Y:S01]  /*51d0*/  CS2R R124, SRZ ;  /* 0x00000000007c7805 */ /* 0x000fe2000001ff00 */
[----:B------:R-:W-:Y:S01]  /*51e0*/  USHF.R.S32.HI UR6, URZ, 0x5, UR6 ;  /* 0x000000053f067899 */ /* 0x000fe20008011406 */
[----:B------:R-:W-:Y:S01]  /*51f0*/  CS2R R122, SRZ ;  /* 0x00000000007a7805 */ /* 0x000fe2000001ff00 */
[----:B------:R-:W-:Y:S01]  /*5200*/  CS2R R120, SRZ ;  /* 0x0000000000787805 */ /* 0x000fe2000001ff00 */
[----:B------:R-:W-:Y:S01]  /*5210*/  CS2R R118, SRZ ;  /* 0x0000000000767805 */ /* 0x000fe2000001ff00 */
[----:B------:R-:W-:Y:S01]  /*5220*/  UISETP.LT.AND UP0, UPT, URZ, UR6, UPT ;  /* 0x000000063f00728c */ /* 0x000fe2000bf01270 */
[----:B------:R-:W-:Y:S01]  /*5230*/  CS2R R116, SRZ ;  /* 0x0000000000747805 */ /* 0x000fe2000001ff00 */
[----:B------:R-:W-:Y:S01]  /*5240*/  CS2R R114, SRZ ;  /* 0x0000000000727805 */ /* 0x000fe2000001ff00 */
[----:B------:R-:W-:Y:S01]  /*5250*/  CS2R R112, SRZ ;  /* 0x0000000000707805 */ /* 0x000fe2000001ff00 */
[----:B------:R-:W-:Y:S01]  /*5260*/  USEL UR6, URZ, UR6, !UP0 ;  /* 0x000000063f067287 */ /* 0x000fe2000c000000 */
[----:B------:R-:W-:Y:S01]  /*5270*/  CS2R R110, SRZ ;  /* 0x00000000006e7805 */ /* 0x000fe2000001ff00 */
[----:B------:R-:W-:Y:S01]  /*5280*/  CS2R R108, SRZ ;  /* 0x00000000006c7805 */ /* 0x000fe2000001ff00 */
[----:B------:R-:W-:Y:S01]  /*5290*/  CS2R R106, SRZ ;  /* 0x00000000006a7805 */ /* 0x000fe2000001ff00 */
[----:B------:R-:W-:Y:S01]  /*52a0*/  UISETP.GT.AND UP0, UPT, UR13, UR6, UPT ;  /* 0x000000060d00728c */ /* 0x000fe2000bf04270 */
[----:B------:R-:W-:Y:S01]  /*52b0*/  CS2R R104, SRZ ;  /* 0x0000000000687805 */ /* 0x000fe2000001ff00 */
[----:B------:R-:W-:Y:S01]  /*52c0*/  CS2R R102, SRZ ;  /* 0x0000000000667805 */ /* 0x000fe2000001ff00 */
[----:B------:R-:W-:Y:S01]  /*52d0*/  CS2R R100, SRZ ;  /* 0x0000000000647805 */ /* 0x000fe2000001ff00 */
[----:B-1----:R-:W-:Y:S01]  /*52e0*/  CS2R R98, SRZ ;  /* 0x0000000000627805 */ /* 0x002fe2000001ff00 */
        /* <DEDUP_REMOVED lines=50> */
[----:B------:R-:W-:Y:S05]  /*5610*/  @!P0 BRA `(.L_x_345) ;  /* 0x0001571000008947 */ /* 0x000fea0003800000 */
[----:B------:R-:W-:Y:S02]  /*5620*/  ULDC.64 UR4, c[0x0][0x340] ;  /* 0x0000d00000047ab9 */ /* 0x000fe40000000a00 */
[----:B------:R-:W-:-:S02]  /*5630*/  UISETP.NE.U32.AND UP1, UPT, URZ, UR4, UPT ;  /* 0x000000043f00728c */ /* 0x000fc4000bf25070 */
[----:B------:R-:W-:Y:S02]  /*5640*/  ULDC.64 UR8, c[0x0][0x340] ;  /* 0x0000d00000087ab9 */ /* 0x000fe40000000a00 */
[----:B------:R-:W-:-:S06]  /*5650*/  UISETP.NE.AND.EX UP1, UPT, URZ, UR5, UPT, UP1 ;  /* 0x000000053f00728c */ /* 0x000fcc000bf25310 */
[----:B------:R-:W-:-:S05]  /*5660*/  PLOP3.LUT P3, PT, PT, PT, UP1, 0x80, 0x0 ;  /* 0x000000000000781c */ /* 0x000fca0003f6f018 */
[----:B------:R-:W-:Y:S02]  /*5670*/  @UP1 UMOV UR4, 0x4 ;  /* 0x0000000400041882 */ /* 0x000fe40000000000 */
[----:B------:R-:W-:-:S06]  /*5680*/  @UP1 UIMAD.WIDE UR4, UR29, UR4, UR8 ;  /* 0x000000041d0412a5 */ /* 0x000fcc000f8e0208 */
[----:B------:R-:W-:Y:S02]  /*5690*/  IMAD.U32 R6, RZ, RZ, UR4 ;  /* 0x00000004ff067e24 */ /* 0x000fe4000f8e00ff */
[----:B------:R-:W-:Y:S01]  /*56a0*/  IMAD.U32 R7, RZ, RZ, UR5 ;  /* 0x00000005ff077e24 */ /* 0x000fe2000f8e00ff */
[----:B------:R-:W-:Y:S01]  /*56b0*/  SHF.R.S32.HI R67, RZ, 0x1f, R64 ;  /* 0x0000001fff437819 */ /* 0x000fe20000011440 */
[----:B------:R-:W-:-:S03]  /*56c0*/  ULDC.64 UR4, c[0x0][0x348] ;  /* 0x0000d20000047ab9 */ /* 0x000fc60000000a00 */
[----:B------:R1:W2:Y:S01]  /*56d0*/  @P3 LDG.E R0, [R6.64] ;  /* 0x0000001e06003981 */ /* 0x0002a2000c1e1900 */
[----:B------:R-:W-:Y:S01]  /*56e0*/  UISETP.NE.U32.AND UP0, UPT, URZ, UR4, UPT ;  /* 0x000000043f00728c */ /* 0x000fe2000bf05070 */
[CC--:B------:R-:W-:Y:S01]  /*56f0*/  LEA.HI R5, R67.reuse, R64.reuse, RZ, 0x4 ;  /* 0x0000004043057211 */ /* 0x0c0fe200078f20ff */
[----:B------:R-:W-:Y:S01]  /*5700*/  USHF.R.S32.HI UR7, URZ, 0x1f, UR26 ;  /* 0x0000001f3f077899 */ /* 0x000fe2000801141a */
[----:B------:R-:W-:Y:S01]  /*5710*/  LEA.HI R40, R67, R64, RZ, 0x3 ;  /* 0x0000004043287211 */ /* 0x000fe200078f18ff */
[----:B------:R-:W-:Y:S01]  /*5720*/  UISETP.NE.AND.EX UP0, UPT, URZ, UR5, UPT, UP0 ;  /* 0x000000053f00728c */ /* 0x000fe2000bf05300 */
[----:B------:R-:W-:Y:S01]  /*5730*/  SHF.R.S32.HI R2, RZ, 0x4, R5 ;  /* 0x00000004ff027819 */ /* 0x000fe20000011405 */
[----:B------:R-:W-:Y:S01]  /*5740*/  USHF.R.S32.HI UR12, URZ, 0x1f, UR24 ;  /* 0x0000001f3f0c7899 */ /* 0x000fe20008011418 */
[----:B------:R-:W-:Y:S01]  /*5750*/  LOP3.LUT R43, R40, 0xfffffff8, RZ, 0xc0, !PT ;  /* 0xfffffff8282b7812 */ /* 0x000fe200078ec0ff */
[----:B------:R-:W-:Y:S01]  /*5760*/  ULDC.64 UR4, c[0x0][0x178] ;  /* 0x00005e0000047ab9 */ /* 0x000fe20000000a00 */
[----:B------:R-:W-:Y:S01]  /*5770*/  LEA.HI R60, R5, R2, RZ, 0x1 ;  /* 0x00000002053c7211 */ /* 0x000fe200078f08ff */
[----:B------:R-:W-:Y:S01]  /*5780*/  UIMAD UR7, UR7, UR4, URZ ;  /* 0x00000004070772a4 */ /* 0x000fe2000f8e023f */
[----:B------:R-:W-:Y:S01]  /*5790*/  SHF.R.S32.HI R40, RZ, 0x3, R40 ;  /* 0x00000003ff287819 */ /* 0x000fe20000011428 */
[----:B------:R-:W-:Y:S01]  /*57a0*/  IMAD.IADD R43, R64, 0x1, -R43 ;  /* 0x00000001402b7824 */ /* 0x000fe200078e0a2b */
[----:B------:R-:W-:Y:S01]  /*57b0*/  UIMAD.WIDE.U32 UR8, UR26, UR4, URZ ;  /* 0x000000041a0872a5 */ /* 0x000fe2000f8e003f */
[----:B------:R-:W-:Y:S01]  /*57c0*/  PLOP3.LUT P2, PT, PT, PT, UP3, 0x80, 0x0 ;  /* 0x000000000000781c */ /* 0x000fe20003f4f038 */
[----:B------:R-:W-:Y:S01]  /*57d0*/  UIMAD UR26, UR26, UR5, UR7 ;  /* 0x000000051a1a72a4 */ /* 0x000fe2000f8e0207 */
[----:B------:R-:W-:Y:S01]  /*57e0*/  LOP3.LUT R60, R60, 0xfffffffe, RZ, 0xc0, !PT ;  /* 0xfffffffe3c3c7812 */ /* 0x000fe200078ec0ff */
[----:B------:R-:W-:Y:S01]  /*57f0*/  IMAD R3, R43, 0x20, R40 ;  /* 0x000000202b037824 */ /* 0x000fe200078e0228 */
[----:B------:R-:W-:Y:S01]  /*5800*/  ULDC UR7, c[0x0][0x2c4] ;  /* 0x0000b10000077ab9 */ /* 0x000fe20000000800 */
[----:B------:R-:W-:Y:S01]  /*5810*/  IADD3 R14, R40, UR23, RZ ;  /* 0x00000017280e7c10 */ /* 0x000fe2000fffe0ff */
[----:B------:R-:W-:Y:S01]  /*5820*/  UIMAD UR7, UR28, UR7, URZ ;  /* 0x000000071c0772a4 */ /* 0x000fe2000f8e023f */
[----:B------:R-:W-:Y:S01]  /*5830*/  PLOP3.LUT P0, PT, PT, PT, UP3, 0x80, 0x0 ;  /* 0x000000000000781c */ /* 0x000fe20003f0f038 */
[----:B------:R-:W-:Y:S01]  /*5840*/  IMAD.IADD R60, R2, 0x1, -R60 ;  /* 0x00000001023c7824 */ /* 0x000fe200078e0a3c */
[C---:B------:R-:W-:Y:S01]  /*5850*/  IADD3 R2, R14.reuse, 0x20, RZ ;  /* 0x000000200e027810 */ /* 0x040fe20007ffe0ff */
[----:B------:R-:W-:Y:S01]  /*5860*/  ULDC.64 UR4, c[0x0][0x1b8] ;  /* 0x00006e0000047ab9 */ /* 0x000fe20000000a00 */
[----:B------:R-:W-:Y:S01]  /*5870*/  IADD3 R3, R3, UR23, RZ ;  /* 0x0000001703037c10 */ /* 0x000fe2000fffe0ff */
[----:B------:R-:W-:Y:S01]  /*5880*/  UIADD3 UR27, UR9, UR26, URZ ;  /* 0x0000001a091b7290 */ /* 0x000fe2000fffe03f */
[----:B------:R-:W-:Y:S01]  /*5890*/  ISETP.GE.AND P1, PT, R14, UR7, PT ;  /* 0x000000070e007c0c */ /* 0x000fe2000bf26270 */
[----:B------:R-:W-:Y:S01]  /*58a0*/  IMAD.SHL.U32 R71, R43, 0x8, RZ ;  /* 0x000000082b477824 */ /* 0x000fe200078e00ff */
[----:B------:R-:W-:Y:S01]  /*58b0*/  ISETP.GE.AND P4, PT, R2, UR7, PT ;  /* 0x0000000702007c0c */ /* 0x000fe2000bf86270 */
[----:B------:R-:W-:Y:S01]  /*58c0*/  @P2 IMAD.HI.U32 R2, R3, c[0x0][0x2c8], RZ ;  /* 0x0000b20003022a27 */ /* 0x000fe200078e00ff */
[----:B------:R-:W-:Y:S01]  /*58d0*/  UIMAD UR10, UR19, UR4, URZ ;  /* 0x00000004130a72a4 */ /* 0x000fe2000f8e023f */
[----:B------:R-:W-:Y:S01]  /*58e0*/  LOP3.LUT R5, R5, 0xfffffff0, RZ, 0xc0, !PT ;  /* 0xfffffff005057812 */ /* 0x000fe200078ec0ff */
[----:B------:R-:W-:Y:S01]  /*58f0*/  UMOV UR26, UR8 ;  /* 0x00000008001a7c82 */ /* 0x000fe20008000000 */
[----:B------:R-:W-:Y:S01]  /*5900*/  IMAD.MOV.U32 R9, RZ, RZ, R3 ;  /* 0x000000ffff097224 */ /* 0x000fe200078e0003 */
[----:B------:R-:W-:Y:S01]  /*5910*/  USHF.R.S32.HI UR8, URZ, 0x1f, UR29 ;  /* 0x0000001f3f087899 */ /* 0x000fe2000801141d */
[----:B------:R-:W-:Y:S01]  /*5920*/  @P0 SHF.R.U32.HI R9, RZ, c[0x0][0x2cc], R2 ;  /* 0x0000b300ff090a19 */ /* 0x000fe20000011602 */
[----:B------:R-:W-:Y:S01]  /*5930*/  UIMAD UR9, UR20, UR5, UR10 ;  /* 0x00000005140972a4 */ /* 0x000fe2000f8e020a */
[----:B-1----:R-:W-:Y:S01]  /*5940*/  IADD3 R7, R71, 0xc0, RZ ;  /* 0x000000c047077810 */ /* 0x002fe20007ffe0ff */
[----:B------:R-:W-:Y:S01]  /*5950*/  UIMAD.WIDE.U32 UR26, UR20, UR4, UR26 ;  /* 0x00000004141a72a5 */ /* 0x000fe2000f8e001a */
[C---:B------:R-:W-:Y:S01]  /*5960*/  IADD3 R13, P0, R40.reuse, UR24, RZ ;  /* 0x00000018280d7c10 */ /* 0x040fe2000ff1e0ff */
[----:B------:R-:W-:Y:S01]  /*5970*/  USEL UR10, UR8, URZ, !UP0 ;  /* 0x0000003f080a7287 */ /* 0x000fe2000c000000 */
[----:B------:R-:W-:Y:S01]  /*5980*/  @!P1 SHF.R.S32.HI R2, RZ, 0x1f, R7 ;  /* 0x0000001fff029819 */ /* 0x000fe20000011407 */
[----:B------:R-:W-:Y:S01]  /*5990*/  ULDC.64 UR4, c[0x0][0x1c0] ;  /* 0x0000700000047ab9 */ /* 0x000fe20000000a00 */
[----:B------:R-:W-:Y:S01]  /*59a0*/  LEA.HI.X.SX32 R4, R40, UR12, 0x1, P0 ;  /* 0x0000000c28047c11 */ /* 0x000fe200080f0eff */
[----:B------:R-:W-:Y:S01]  /*59b0*/  USEL UR11, UR29, URZ, !UP0 ;  /* 0x0000003f1d0b7287 */ /* 0x000fe2000c000000 */
[----:B------:R-:W-:Y:S01]  /*59c0*/  P2R R10, PR, RZ, 0x10 ;  /* 0x00000010ff0a7803 */ /* 0x000fe20000000000 */
[----:B------:R-:W-:Y:S01]  /*59d0*/  UIMAD UR10, UR10, UR4, URZ ;  /* 0x000000040a0a72a4 */ /* 0x000fe2000f8e023f */
[----:B------:R-:W-:Y:S01]  /*59e0*/  ISETP.GE.AND P4, PT, R7, c[0x0][0x198], PT ;  /* 0x0000660007007a0c */ /* 0x000fe20003f86270 */
[----:B------:R-:W-:Y:S01]  /*59f0*/  UIADD3 UR27, UR27, UR9, URZ ;  /* 0x000000091b1b7290 */ /* 0x000fe2000fffe03f */
[----:B------:R-:W-:Y:S01]  /*5a00*/  @!P1 LEA.HI R7, R2, R7, RZ, 0x3 ;  /* 0x0000000702079211 */ /* 0x000fe200078f18ff */
[----:B------:R-:W-:Y:S01]  /*5a10*/  UIMAD UR5, UR11, UR5, UR10 ;  /* 0x000000050b0572a4 */ /* 0x000fe2000f8e020a */
[----:B------:R-:W-:Y:S01]  /*5a20*/  IMAD R2, R4, c[0x0][0x1e0], RZ ;  /* 0x0000780004027a24 */ /* 0x000fe200078e02ff */
[----:B------:R-:W-:Y:S01]  /*5a30*/  UIMAD.WIDE.U32 UR26, UR11, UR4, UR26 ;  /* 0x000000040b1a72a5 */ /* 0x000fe2000f8e001a */
[----:B------:R-:W-:Y:S01]  /*5a40*/  IMAD.IADD R6, R64, 0x1, -R5 ;  /* 0x0000000140067824 */ /* 0x000fe200078e0a05 */
[----:B------:R-:W-:Y:S01]  /*5a50*/  IADD3 R8, R71, 0x80, RZ ;  /* 0x0000008047087810 */ /* 0x000fe20007ffe0ff */
[----:B------:R-:W-:Y:S01]  /*5a60*/  IMAD R5, R13, c[0x0][0x1e4], R2 ;  /* 0x000079000d057a24 */ /* 0x000fe200078e0202 */
[----:B------:R-:W-:Y:S01]  /*5a70*/  UIADD3 UR5, UR27, UR5, URZ ;  /* 0x000000051b057290 */ /* 0x000fe2000fffe03f */
[--C-:B------:R-:W-:Y:S01]  /*5a80*/  SHF.R.S32.HI R2, RZ, 0x1f, R9.reuse ;  /* 0x0000001fff027819 */ /* 0x100fe20000011409 */
[----:B------:R-:W-:Y:S01]  /*5a90*/  IMAD.MOV R12, RZ, RZ, -R9 ;  /* 0x000000ffff0c7224 */ /* 0x000fe200078e0a09 */
[----:B------:R-:W-:Y:S01]  /*5aa0*/  @!P1 SHF.R.S32.HI R11, RZ, 0x1f, R8 ;  /* 0x0000001fff0b9819 */ /* 0x000fe20000011408 */
[----:B------:R-:W-:Y:S01]  /*5ab0*/  IMAD.SHL.U32 R146, R43, 0x8, RZ ;  /* 0x000000082b927824 */ /* 0x000fe200078e00ff */
[----:B------:R-:W-:Y:S01]  /*5ac0*/  ISETP.GE.AND P5, PT, R8, c[0x0][0x198], PT ;  /* 0x0000660008007a0c */ /* 0x000fe20003fa6270 */
[----:B------:R-:W-:Y:S01]  /*5ad0*/  IMAD.U32 R17, RZ, RZ, UR27 ;  /* 0x0000001bff117e24 */ /* 0x000fe2000f8e00ff */
[----:B------:R-:W-:Y:S01]  /*5ae0*/  @!P1 LEA.HI R8, R11, R8, RZ, 0x3 ;  /* 0x000000080b089211 */ /* 0x000fe200078f18ff */
[----:B------:R-:W-:Y:S01]  /*5af0*/  IMAD.U32 R16, RZ, RZ, UR26 ;  /* 0x0000001aff107e24 */ /* 0x000fe2000f8e00ff */
[----:B------:R-:W-:Y:S01]  /*5b00*/  SHF.R.S32.HI R147, RZ, 0x1f, R146 ;  /* 0x0000001fff937819 */ /* 0x000fe20000011492 */
[----:B------:R-:W-:Y:S01]  /*5b10*/  IMAD.U32 R17, RZ, RZ, UR5 ;  /* 0x00000005ff117e24 */ /* 0x000fe2000f8e00ff */
[----:B------:R-:W-:Y:S01]  /*5b20*/  ULDC.64 UR4, c[0x0][0x1e8] ;  /* 0x00007a0000047ab9 */ /* 0x000fe20000000a00 */
[----:B------:R-:W-:Y:S01]  /*5b30*/  IMAD R2, R2, c[0x0][0x1b0], RZ ;  /* 0x00006c0002027a24 */ /* 0x000fe200078e02ff */
[----:B------:R-:W-:Y:S01]  /*5b40*/  UIMAD UR4, UR19, UR4, URZ ;  /* 0x00000004130472a4 */ /* 0x000fe2000f8e023f */
[----:B------:R-:W-:Y:S01]  /*5b50*/  IMAD R12, R12, c[0x0][0x2c4], R3 ;  /* 0x0000b1000c0c7a24 */ /* 0x000fe200078e0203 */
[----:B------:R-:W-:Y:S01]  /*5b60*/  SHF.R.S32.HI R11, RZ, 0x1f, R6 ;  /* 0x0000001fff0b7819 */ /* 0x000fe20000011406 */
[C---:B------:R-:W-:Y:S01]  /*5b70*/  IMAD R2, R9.reuse, c[0x0][0x1b4], R2 ;  /* 0x00006d0009027a24 */ /* 0x040fe200078e0202 */
[----:B------:R-:W-:Y:S01]  /*5b80*/  UIMAD UR9, UR20, UR5, UR4 ;  /* 0x00000005140972a4 */ /* 0x000fe2000f8e0204 */
[----:B------:R-:W-:Y:S01]  /*5b90*/  IMAD.WIDE.U32 R16, R9, c[0x0][0x1b0], R16 ;  /* 0x00006c0009107a25 */ /* 0x000fe200078e0010 */
[----:B------:R-:W-:Y:S01]  /*5ba0*/  SHF.R.S32.HI R9, RZ, 0x1f, R12 ;  /* 0x0000001fff097819 */ /* 0x000fe2000001140c */
[----:B------:R-:W-:Y:S01]  /*5bb0*/  ULDC.64 UR4, c[0x0][0x210] ;  /* 0x0000840000047ab9 */ /* 0x000fe20000000a00 */
[----:B------:R-:W-:Y:S01]  /*5bc0*/  LEA.HI R3, R11, R6, RZ, 0x3 ;  /* 0x000000060b037211 */ /* 0x000fe200078f18ff */
[----:B------:R-:W-:Y:S01]  /*5bd0*/  IMAD R4, R4, c[0x0][0x208], RZ ;  /* 0x0000820004047a24 */ /* 0x000fe200078e02ff */
[----:B------:R-:W-:Y:S01]  /*5be0*/  UIMAD UR4, UR19, UR4, URZ ;  /* 0x00000004130472a4 */ /* 0x000fe2000f8e023f */
[----:B------:R-:W-:Y:S01]  /*5bf0*/  IMAD.WIDE.U32 R18, R13, c[0x0][0x1e0], R146 ;  /* 0x000078000d127a25 */ /* 0x000fe200078e0092 */
[----:B------:R-:W-:Y:S01]  /*5c00*/  LOP3.LUT R11, R3, 0xfffffff8, RZ, 0xc0, !PT ;  /* 0xfffffff8030b7812 */ /* 0x000fe200078ec0ff */
[----:B------:R-:W-:Y:S01]  /*5c10*/  BSSY B0, `(.L_x_346) ;  /* 0x0000079000007945 */ /* 0x000fe20003800000 */
[----:B------:R-:W-:Y:S01]  /*5c20*/  UIMAD UR4, UR20, UR5, UR4 ;  /* 0x00000005140472a4 */ /* 0x000fe2000f8e0204 */
[----:B------:R-:W-:Y:S01]  /*5c30*/  IMAD R4, R13, c[0x0][0x20c], R4 ;  /* 0x000083000d047a24 */ /* 0x000fe200078e0204 */
[----:B------:R-:W-:Y:S01]  /*5c40*/  LEA.HI R145, R67, R64, RZ, 0x6 ;  /* 0x0000004043917211 */ /* 0x000fe200078f30ff */
[----:B------:R-:W-:Y:S01]  /*5c50*/  IMAD.WIDE.U32 R20, R13, c[0x0][0x208], R146 ;  /* 0x000082000d147a25 */ /* 0x000fe200078e0092 */
[----:B------:R-:W-:-:S02]  /*5c60*/  IADD3 R42, R146, 0x40, RZ ;  /* 0x00000040922a7810 */ /* 0x000fc40007ffe0ff */
[----:B------:R-:W-:Y:S01]  /*5c70*/  @!P1 LOP3.LUT R7, R7, 0xfffffff8, RZ, 0xc0, !PT ;  /* 0xfffffff807079812 */ /* 0x000fe200078ec0ff */
[----:B------:R-:W-:Y:S01]  /*5c80*/  IMAD.IADD R17, R17, 0x1, R2 ;  /* 0x0000000111117824 */ /* 0x000fe200078e0202 */
[----:B------:R-:W-:Y:S01]  /*5c90*/  @!P1 LOP3.LUT R8, R8, 0xfffffff8, RZ, 0xc0, !PT ;  /* 0xfffffff808089812 */ /* 0x000fe200078ec0ff */
[----:B------:R-:W-:Y:S01]  /*5ca0*/  IMAD R9, R9, c[0x0][0x1a8], RZ ;  /* 0x00006a0009097a24 */ /* 0x000fe200078e02ff */
[----:B------:R-:W-:Y:S01]  /*5cb0*/  LOP3.LUT R215, R215, 0xfffffffd, RZ, 0xc0, !PT ;  /* 0xfffffffdd7d77812 */ /* 0x000fe200078ec0ff */
[----:B------:R-:W-:Y:S02]  /*5cc0*/  IMAD.IADD R19, R19, 0x1, R5 ;  /* 0x0000000113137824 */ /* 0x000fe400078e0205 */
[----:B------:R-:W-:Y:S02]  /*5cd0*/  IMAD.IADD R21, R21, 0x1, R4 ;  /* 0x0000000115157824 */ /* 0x000fe400078e0204 */
[C---:B------:R-:W-:Y:S02]  /*5ce0*/  IMAD R9, R12.reuse, c[0x0][0x1ac], R9 ;  /* 0x00006b000c097a24 */ /* 0x040fe400078e0209 */
[----:B------:R-:W-:-:S04]  /*5cf0*/  IMAD.WIDE.U32 R4, R12, c[0x0][0x1a8], R16 ;  /* 0x00006a000c047a25 */ /* 0x000fc800078e0010 */
[----:B------:R-:W-:Y:S01]  /*5d00*/  IMAD.IADD R12, R5, 0x1, R9 ;  /* 0x00000001050c7824 */ /* 0x000fe200078e0209 */
[C---:B------:R-:W-:Y:S01]  /*5d10*/  LEA R13, P0, R4.reuse, c[0x0][0x160], 0x1 ;  /* 0x00005800040d7a11 */ /* 0x040fe200078008ff */
[----:B------:R-:W-:Y:S01]  /*5d20*/  IMAD.U32 R229, RZ, RZ, UR20 ;  /* 0x00000014ffe57e24 */ /* 0x000fe2000f8e00ff */
[----:B------:R-:W-:Y:S01]  /*5d30*/  @!P1 SHF.R.S32.HI R9, RZ, 0x1f, R42 ;  /* 0x0000001fff099819 */ /* 0x000fe2000001142a */
[----:B------:R-:W-:Y:S01]  /*5d40*/  IMAD.U32 R217, RZ, RZ, UR20 ;  /* 0x00000014ffd97e24 */ /* 0x000fe2000f8e00ff */
[----:B------:R-:W-:Y:S01]  /*5d50*/  LEA.HI.X R12, R4, c[0x0][0x164], R12, 0x1, P0 ;  /* 0x00005900040c7a11 */ /* 0x000fe200000f0c0c */
[----:B------:R-:W1:Y:S01]  /*5d60*/  SHFL.IDX PT, R16, R13, RZ, 0x181f ;  /* 0x00181fff0d107589 */ /* 0x000e6200000e0000 */
[----:B------:R-:W-:Y:S01]  /*5d70*/  IMAD.WIDE.U32 R228, R229, c[0x0][0x210], R20 ;  /* 0x00008400e5e47a25 */ /* 0x000fe200078e0014 */
[----:B------:R-:W-:Y:S02]  /*5d80*/  @!P1 LEA.HI R9, R9, R42, RZ, 0x3 ;  /* 0x0000002a09099211 */ /* 0x000fe400078f18ff */
[----:B------:R-:W3:Y:S01]  /*5d90*/  SHFL.IDX PT, R17, R12, RZ, 0x181f ;  /* 0x00181fff0c117589 */ /* 0x000ee200000e0000 */
[----:B------:R-:W-:Y:S01]  /*5da0*/  IMAD.WIDE.U32 R216, R217, c[0x0][0x1e8], R18 ;  /* 0x00007a00d9d87a25 */ /* 0x000fe200078e0012 */
[----:B------:R-:W-:Y:S01]  /*5db0*/  IADD3 R229, R229, UR4, RZ ;  /* 0x00000004e5e57c10 */ /* 0x000fe2000fffe0ff */
[----:B------:R-:W-:Y:S01]  /*5dc0*/  ULDC.64 UR4, c[0x0][0x350] ;  /* 0x0000d40000047ab9 */ /* 0x000fe20000000a00 */
[----:B------:R-:W-:Y:S01]  /*5dd0*/  @!P1 LOP3.LUT R9, R9, 0xfffffff8, RZ, 0xc0, !PT ;  /* 0xfffffff809099812 */ /* 0x000fe200078ec0ff */
[----:B------:R-:W-:Y:S01]  /*5de0*/  UISETP.NE.U32.AND UP0, UPT, URZ, UR4, UPT ;  /* 0x000000043f00728c */ /* 0x000fe2000bf05070 */
[----:B------:R-:W-:Y:S01]  /*5df0*/  IMAD.IADD R6, R6, 0x1, -R11 ;  /* 0x0000000106067824 */ /* 0x000fe200078e0a0b */
[----:B------:R-:W-:Y:S01]  /*5e00*/  IADD3 R217, R217, UR9, RZ ;  /* 0x00000009d9d97c10 */ /* 0x000fe2000fffe0ff */
[----:B------:R-:W-:Y:S01]  /*5e10*/  IMAD.SHL.U32 R149, R40, 0x40, RZ ;  /* 0x0000004028957824 */ /* 0x000fe200078e00ff */
[----:B------:R-:W-:Y:S01]  /*5e20*/  UISETP.NE.AND.EX UP0, UPT, URZ, UR5, UPT, UP0 ;  /* 0x000000053f00728c */ /* 0x000fe2000bf05300 */
[C---:B------:R-:W-:Y:S01]  /*5e30*/  IMAD.SHL.U32 R4, R6.reuse, 0x40, RZ ;  /* 0x0000004006047824 */ /* 0x040fe200078e00ff */
[----:B------:R-:W-:Y:S01]  /*5e40*/  LOP3.LUT P2, RZ, R6, 0x2, RZ, 0xc0, !PT ;  /* 0x0000000206ff7812 */ /* 0x000fe2000784c0ff */
[----:B------:R-:W-:Y:S01]  /*5e50*/  IMAD.SHL.U32 R145, R145, 0x8, RZ ;  /* 0x0000000891917824 */ /* 0x000fe200078e00ff */
[----:B------:R-:W-:Y:S01]  /*5e60*/  LOP3.LUT R149, R149, 0x1c0, RZ, 0xc0, !PT ;  /* 0x000001c095957812 */ /* 0x000fe200078ec0ff */
[----:B------:R-:W-:Y:S01]  /*5e70*/  IMAD.MOV.U32 R2, RZ, RZ, 0x10 ;  /* 0x00000010ff027424 */ /* 0x000fe200078e00ff */
[----:B------:R-:W-:Y:S01]  /*5e80*/  LOP3.LUT R4, R4, 0x1c0, RZ, 0xc0, !PT ;  /* 0x000001c004047812 */ /* 0x000fe200078ec0ff */
[----:B------:R-:W-:Y:S01]  /*5e90*/  IMAD.SHL.U32 R5, R60, 0x8, RZ ;  /* 0x000000083c057824 */ /* 0x000fe200078e00ff */
[----:B------:R-:W-:Y:S01]  /*5ea0*/  LOP3.LUT R145, R145, 0xfffffe00, RZ, 0xc0, !PT ;  /* 0xfffffe0091917812 */ /* 0x000fe200078ec0ff */
[----:B------:R-:W-:Y:S01]  /*5eb0*/  ULDC.64 UR4, c[0x0][0x1f0] ;  /* 0x00007c0000047ab9 */ /* 0x000fe20000000a00 */
[----:B------:R-:W-:-:S02]  /*5ec0*/  SHF.R.U32.HI R148, RZ, 0x3, R149 ;  /* 0x00000003ff947819 */ /* 0x000fc40000011695 */
[----:B-1----:R-:W-:Y:S02]  /*5ed0*/  @!P1 LEA R18, P0, R71, R16, 0x1 ;  /* 0x0000001047129211 */ /* 0x002fe400078008ff */
[----:B------:R-:W-:Y:S01]  /*5ee0*/  SEL R2, R2, 0xfffffff0, !P2 ;  /* 0xfffffff002027807 */ /* 0x000fe20005000000 */
[----:B---3--:R-:W-:Y:S01]  /*5ef0*/  @!P1 IMAD.WIDE R24, R7, 0x2, R16 ;  /* 0x0000000207189825 */ /* 0x008fe200078e0210 */
[----:B------:R-:W-:Y:S02]  /*5f00*/  @!P1 LEA.HI.X R19, R71, R17, R147, 0x1, P0 ;  /* 0x0000001147139211 */ /* 0x000fe400000f0c93 */
[----:B------:R-:W-:Y:S01]  /*5f10*/  ISETP.GE.AND P2, PT, R42, c[0x0][0x198], PT ;  /* 0x000066002a007a0c */ /* 0x000fe20003f46270 */
[----:B------:R-:W-:Y:S01]  /*5f20*/  @!P1 IMAD.WIDE R20, R9, 0x2, R16 ;  /* 0x0000000209149825 */ /* 0x000fe200078e0210 */
[----:B------:R-:W-:Y:S02]  /*5f30*/  LOP3.LUT R5, R4, 0x8, R5, 0xf8, !PT ;  /* 0x0000000804057812 */ /* 0x000fe400078ef805 */
[----:B------:R-:W-:Y:S01]  /*5f40*/  ISETP.NE.AND P0, PT, R10, RZ, PT ;  /* 0x000000ff0a00720c */ /* 0x000fe20003f05270 */
[----:B------:R-:W-:Y:S01]  /*5f50*/  @!P1 IMAD.WIDE R22, R8, 0x2, R16 ;  /* 0x0000000208169825 */ /* 0x000fe200078e0210 */
[----:B------:R-:W-:Y:S01]  /*5f60*/  SHF.R.U32.HI R4, RZ, 0x3, R4 ;  /* 0x00000003ff047819 */ /* 0x000fe20000011604 */
[----:B------:R1:W3:Y:S01]  /*5f70*/  SHFL.IDX PT, R16, R13, 0x1, 0x181f ;  /* 0x00381f000d107f89 */ /* 0x0002e200000e0000 */
[----:B------:R-:W-:Y:S01]  /*5f80*/  LOP3.LUT P6, RZ, R6, 0x4, RZ, 0xc0, !PT ;  /* 0x0000000406ff7812 */ /* 0x000fe200078cc0ff */
[----:B------:R-:W-:Y:S01]  /*5f90*/  IMAD.MOV.U32 R8, RZ, RZ, 0x20 ;  /* 0x00000020ff087424 */ /* 0x000fe200078e00ff */
[----:B------:R-:W-:Y:S01]  /*5fa0*/  P2R R6, PR, RZ, 0x1 ;  /* 0x00000001ff067803 */ /* 0x000fe20000000000 */
[----:B------:R-:W-:Y:S01]  /*5fb0*/  IMAD.SHL.U32 R9, R3, 0x40, RZ ;  /* 0x0000004003097824 */ /* 0x000fe200078e00ff */
[----:B------:R-:W-:Y:S01]  /*5fc0*/  LOP3.LUT R4, R5, R4, RZ, 0x3c, !PT ;  /* 0x0000000405047212 */ /* 0x000fe200078e3cff */
[----:B------:R1:W4:Y:S01]  /*5fd0*/  SHFL.IDX PT, R17, R12, 0x1, 0x181f ;  /* 0x00381f000c117f89 */ /* 0x00032200000e0000 */
[----:B------:R-:W-:-:S02]  /*5fe0*/  SEL R3, R8, 0xffffffe0, !P6 ;  /* 0xffffffe008037807 */ /* 0x000fc40007000000 */
[----:B------:R-:W-:Y:S02]  /*5ff0*/  LOP3.LUT R4, R4, 0xfffffe00, R9, 0xf8, !PT ;  /* 0xfffffe0004047812 */ /* 0x000fe400078ef809 */
[----:B------:R-:W-:Y:S01]  /*6000*/  ISETP.GE.AND P6, PT, R146, c[0x0][0x1d4], PT ;  /* 0x0000750092007a0c */ /* 0x000fe20003fc6270 */
[----:B--2---:R2:W5:Y:S01]  /*6010*/  @P3 R2UR UR10, R0 ;  /* 0x00000000000a33c2 */ /* 0x00456200000e0000 */
[----:B------:R-:W-:Y:S02]  /*6020*/  ISETP.GE.AND P3, PT, R71, c[0x0][0x198], PT ;  /* 0x0000660047007a0c */ /* 0x000fe40003f66270 */
[----:B--2---:R-:W-:Y:S01]  /*6030*/  LOP3.LUT R0, R149, 0x38, R146, 0xf8, !PT ;  /* 0x0000003895007812 */ /* 0x004fe200078ef892 */
[----:B-----5:R-:W-:-:S03]  /*6040*/  @UP1 USHF.R.S32.HI UR11, URZ, 0x1f, UR10 ;  /* 0x0000001f3f0b1899 */ /* 0x020fc6000801140a */
[----:B------:R-:W-:Y:S01]  /*6050*/  @!UP1 UMOV UR10, UR29 ;  /* 0x0000001d000a9c82 */ /* 0x000fe20008000000 */
[----:B------:R-:W-:Y:S01]  /*6060*/  LOP3.LUT R0, R145, R0, R148, 0xf6, !PT ;  /* 0x0000000091007212 */ /* 0x000fe200078ef694 */
[----:B------:R-:W-:Y:S02]  /*6070*/  USEL UR9, UR10, URZ, !UP0 ;  /* 0x0000003f0a097287 */ /* 0x000fe4000c000000 */
[----:B------:R-:W-:Y:S02]  /*6080*/  @!UP1 UMOV UR11, UR8 ;  /* 0x00000008000b9c82 */ /* 0x000fe40008000000 */
[----:B------:R-:W-:Y:S01]  /*6090*/  @!P1 IMAD.SHL.U32 R5, R0, 0x2, RZ ;  /* 0x0000000200059824 */ /* 0x000fe200078e00ff */
[----:B------:R-:W-:Y:S01]  /*60a0*/  USEL UR8, UR11, URZ, !UP0 ;  /* 0x0000003f0b087287 */ /* 0x000fe2000c000000 */
[----:B------:R-:W-:-:S03]  /*60b0*/  IMAD.U32 R7, RZ, RZ, UR9 ;  /* 0x00000009ff077e24 */ /* 0x000fc6000f8e00ff */
[----:B------:R2:W-:Y:S01]  /*60c0*/  @!P1 LDGSTS.E.BYPASS.LTC128B.128 [R5+0x10080], [R18.64], !P3 ;  /* 0x1008000012059fae */ /* 0x0005e2000d901d5e */
[C---:B------:R-:W-:Y:S01]  /*60d0*/  IMAD.WIDE.U32 R216, R7.reuse, c[0x0][0x1f0], R216 ;  /* 0x00007c0007d87a25 */ /* 0x040fe200078e00d8 */
[----:B------:R-:W-:Y:S02]  /*60e0*/  UIMAD UR4, UR8, UR4, URZ ;  /* 0x00000004080472a4 */ /* 0x000fe4000f8e023f */
[----:B------:R2:W-:Y:S01]  /*60f0*/  @!P1 LDGSTS.E.BYPASS.LTC128B.128 [R5+0x14080], [R20.64], !P2 ;  /* 0x1408000014059fae */ /* 0x0005e2000d101d5e */
[----:B------:R-:W-:Y:S01]  /*6100*/  IMAD.WIDE.U32 R228, R7, c[0x0][0x218], R228 ;  /* 0x0000860007e47a25 */ /* 0x000fe200078e00e4 */
[----:B------:R-:W-:Y:S01]  /*6110*/  IADD3 R7, R146, 0x80, RZ ;  /* 0x0000008092077810 */ /* 0x000fe20007ffe0ff */
[----:B------:R-:W-:Y:S01]  /*6120*/  UIMAD UR10, UR9, UR5, UR4 ;  /* 0x00000005090a72a4 */ /* 0x000fe2000f8e0204 */
[----:B------:R2:W-:Y:S02]  /*6130*/  @!P1 LDGSTS.E.BYPASS.LTC128B.128 [R5+0x18080], [R22.64], !P5 ;  /* 0x1808000016059fae */ /* 0x0005e4000e901d5e */
[----:B------:R-:W-:Y:S01]  /*6140*/  ISETP.GE.AND P0, PT, R7, c[0x0][0x1d4], PT ;  /* 0x0000750007007a0c */ /* 0x000fe20003f06270 */
[----:B------:R-:W-:Y:S01]  /*6150*/  ULDC.64 UR4, c[0x0][0x218] ;  /* 0x0000860000047ab9 */ /* 0x000fe20000000a00 */
[----:B------:R2:W-:Y:S01]  /*6160*/  @!P1 LDGSTS.E.BYPASS.LTC128B.128 [R5+0x1c080], [R24.64], !P4 ;  /* 0x1c08000018059fae */ /* 0x0005e2000e101d5e */
[----:B------:R-:W-:Y:S01]  /*6170*/  UIMAD UR4, UR8, UR4, URZ ;  /* 0x00000004080472a4 */ /* 0x000fe2000f8e023f */
[----:B------:R-:W-:-:S03]  /*6180*/  IADD3 R223, R217, UR10, RZ ;  /* 0x0000000ad9df7c10 */ /* 0x000fc6000fffe0ff */
[----:B------:R-:W-:-:S06]  /*6190*/  UIMAD UR4, UR9, UR5, UR4 ;  /* 0x00000005090472a4 */ /* 0x000fcc000f8e0204 */
[----:B------:R-:W-:Y:S02]  /*61a0*/  @P0 LOP3.LUT R215, R215, 0x2, RZ, 0xfc, !PT ;  /* 0x00000002d7d70812 */ /* 0x000fe400078efcff */
[----:B------:R-:W-:Y:S02]  /*61b0*/  IADD3 R221, R229, UR4, RZ ;  /* 0x00000004e5dd7c10 */ /* 0x000fe4000fffe0ff */
[----:B------:R-:W-:Y:S02]  /*61c0*/  LOP3.LUT R215, R215, 0xfffffffe, RZ, 0xc0, !PT ;  /* 0xfffffffed7d77812 */ /* 0x000fe400078ec0ff */
[----:B--2---:R-:W-:-:S04]  /*61d0*/  IADD3 R5, R146, 0xc0, RZ ;  /* 0x000000c092057810 */ /* 0x004fc80007ffe0ff */
[----:B------:R-:W-:-:S13]  /*61e0*/  ISETP.GE.AND P0, PT, R5, c[0x0][0x1d4], PT ;  /* 0x0000750005007a0c */ /* 0x000fda0003f06270 */
[----:B------:R-:W-:Y:S02]  /*61f0*/  @P0 LOP3.LUT R215, R215, 0x1, RZ, 0xfc, !PT ;  /* 0x00000001d7d70812 */ /* 0x000fe400078efcff */
[----:B------:R-:W-:Y:S02]  /*6200*/  ISETP.GE.AND P0, PT, R42, c[0x0][0x1d4], PT ;  /* 0x000075002a007a0c */ /* 0x000fe40003f06270 */
[----:B------:R-:W-:-:S11]  /*6210*/  LOP3.LUT R215, R215, 0xfffffffb, RZ, 0xc0, !PT ;  /* 0xfffffffbd7d77812 */ /* 0x000fd600078ec0ff */
[----:B------:R-:W-:Y:S02]  /*6220*/  @P0 LOP3.LUT R215, R215, 0x4, RZ, 0xfc, !PT ;  /* 0x00000004d7d70812 */ /* 0x000fe400078efcff */
[----:B------:R-:W-:-:S13]  /*6230*/  ISETP.NE.AND P0, PT, R6, RZ, PT ;  /* 0x000000ff0600720c */ /* 0x000fda0003f05270 */
[----:B------:R-:W-:Y:S05]  /*6240*/  @P0 BRA `(.L_x_347) ;  /* 0x0000015000000947 */ /* 0x000fea0003800000 */
[C---:B-1-34-:R-:W-:Y:S01]  /*6250*/  IADD3 R8, R71.reuse, 0x80, RZ ;  /* 0x0000008047087810 */ /* 0x05afe20007ffe0ff */
[----:B------:R-:W-:Y:S01]  /*6260*/  IMAD.SHL.U32 R11, R0, 0x2, RZ ;  /* 0x00000002000b7824 */ /* 0x000fe200078e00ff */
[----:B------:R-:W-:Y:S02]  /*6270*/  IADD3 R6, R71, 0xc0, RZ ;  /* 0x000000c047067810 */ /* 0x000fe40007ffe0ff */
[----:B------:R-:W-:Y:S02]  /*6280*/  SHF.R.S32.HI R9, RZ, 0x1f, R42 ;  /* 0x0000001fff097819 */ /* 0x000fe4000001142a */
[----:B------:R-:W-:Y:S02]  /*6290*/  SHF.R.S32.HI R7, RZ, 0x1f, R8 ;  /* 0x0000001fff077819 */ /* 0x000fe40000011408 */
[----:B------:R-:W-:Y:S02]  /*62a0*/  SHF.R.S32.HI R5, RZ, 0x1f, R6 ;  /* 0x0000001fff057819 */ /* 0x000fe40000011406 */
[----:B------:R-:W-:-:S02]  /*62b0*/  LEA.HI R9, R9, R42, RZ, 0x3 ;  /* 0x0000002a09097211 */ /* 0x000fc400078f18ff */
[----:B------:R-:W-:Y:S02]  /*62c0*/  LEA.HI R7, R7, R8, RZ, 0x3 ;  /* 0x0000000807077211 */ /* 0x000fe400078f18ff */
[----:B------:R-:W-:Y:S02]  /*62d0*/  LEA.HI R5, R5, R6, RZ, 0x3 ;  /* 0x0000000605057211 */ /* 0x000fe400078f18ff */
[----:B------:R-:W-:Y:S02]  /*62e0*/  LEA R18, P0, R71, R16, 0x1 ;  /* 0x0000001047127211 */ /* 0x000fe400078008ff */
[----:B------:R-:W-:Y:S02]  /*62f0*/  LOP3.LUT R9, R9, 0xfffffff8, RZ, 0xc0, !PT ;  /* 0xfffffff809097812 */ /* 0x000fe400078ec0ff */
[----:B------:R-:W-:Y:S02]  /*6300*/  LOP3.LUT R7, R7, 0xfffffff8, RZ, 0xc0, !PT ;  /* 0xfffffff807077812 */ /* 0x000fe400078ec0ff */
[----:B------:R-:W-:Y:S01]  /*6310*/  LOP3.LUT R5, R5, 0xfffffff8, RZ, 0xc0, !PT ;  /* 0xfffffff805057812 */ /* 0x000fe200078ec0ff */
[----:B------:R-:W-:Y:S01]  /*6320*/  IMAD.WIDE R8, R9, 0x2, R16 ;  /* 0x0000000209087825 */ /* 0x000fe200078e0210 */
[----:B------:R-:W-:-:S03]  /*6330*/  LEA.HI.X R19, R71, R17, R147, 0x1, P0 ;  /* 0x0000001147137211 */ /* 0x000fc600000f0c93 */
[--C-:B------:R-:W-:Y:S02]  /*6340*/  IMAD.WIDE R6, R7, 0x2, R16.reuse ;  /* 0x0000000207067825 */ /* 0x100fe400078e0210 */
[----:B------:R1:W-:Y:S02]  /*6350*/  LDGSTS.E.BYPASS.LTC128B.128 [R11+0x11080], [R18.64], !P3 ;  /* 0x11080000120b7fae */ /* 0x0003e4000d901d5e */
[----:B------:R-:W-:Y:S02]  /*6360*/  IMAD.WIDE R16, R5, 0x2, R16 ;  /* 0x0000000205107825 */ /* 0x000fe400078e0210 */
[----:B------:R1:W-:Y:S04]  /*6370*/  LDGSTS.E.BYPASS.LTC128B.128 [R11+0x15080], [R8.64], !P2 ;  /* 0x15080000080b7fae */ /* 0x0003e8000d101d5e */
[----:B------:R1:W-:Y:S04]  /*6380*/  LDGSTS.E.BYPASS.LTC128B.128 [R11+0x19080], [R6.64], !P5 ;  /* 0x19080000060b7fae */ /* 0x0003e8000e901d5e */
[----:B------:R1:W-:Y:S02]  /*6390*/  LDGSTS.E.BYPASS.LTC128B.128 [R11+0x1d080], [R16.64], !P4 ;  /* 0x1d080000100b7fae */ /* 0x0003e4000e101d5e */
.L_x_347:
[----:B-1-34-:R-:W-:Y:S05]  /*63a0*/  BSYNC B0 ;  /* 0x0000000000007941 */ /* 0x01afea0003800000 */
.L_x_346:
[----:B------:R-:W-:Y:S01]  /*63b0*/  IADD3 R5, R14, 0x40, RZ ;  /* 0x000000400e057810 */ /* 0x000fe20007ffe0ff */
[----:B------:R1:W2:Y:S01]  /*63c0*/  SHFL.IDX PT, R17, R12, 0x2, 0x181f ;  /* 0x00581f000c117f89 */ /* 0x0002a200000e0000 */
[----:B------:R-:W-:Y:S02]  /*63d0*/  BSSY B0, `(.L_x_348) ;  /* 0x000001b000007945 */ /* 0x000fe40003800000 */
[----:B------:R-:W-:Y:S01]  /*63e0*/  ISETP.GE.AND P0, PT, R5, UR7, PT ;  /* 0x0000000705007c0c */ /* 0x000fe2000bf06270 */
[----:B------:R1:W3:Y:S03]  /*63f0*/  SHFL.IDX PT, R16, R13, 0x2, 0x181f ;  /* 0x00581f000d107f89 */ /* 0x0002e600000e0000 */
[----:B------:R-:W-:-:S09]  /*6400*/  P2R R9, PR, RZ, 0x1 ;  /* 0x00000001ff097803 */ /* 0x000fd20000000000 */
[----:B------:R-:W-:Y:S05]  /*6410*/  @P0 BRA `(.L_x_349) ;  /* 0x0000016000000947 */ /* 0x000fea0003800000 */
[C---:B------:R-:W-:Y:S01]  /*6420*/  IADD3 R8, R71.reuse, 0x80, RZ ;  /* 0x0000008047087810 */ /* 0x040fe20007ffe0ff */
        /* <DEDUP_REMOVED lines=8> */
[----:B---3--:R-:W-:Y:S02]  /*64b0*/  LEA R18, P0, R71, R16, 0x1 ;  /* 0x0000001047127211 */ /* 0x008fe400078008ff */
[----:B------:R-:W-:Y:S02]  /*64c0*/  LOP3.LUT R11, R11, 0xfffffff8, RZ, 0xc0, !PT ;  /* 0xfffffff80b0b7812 */ /* 0x000fe400078ec0ff */
[----:B------:R-:W-:Y:S02]  /*64d0*/  LOP3.LUT R7, R7, 0xfffffff8, RZ, 0xc0, !PT ;  /* 0xfffffff807077812 */ /* 0x000fe400078ec0ff */
[----:B------:R-:W-:Y:S01]  /*64e0*/  LOP3.LUT R5, R5, 0xfffffff8, RZ, 0xc0, !PT ;  /* 0xfffffff805057812 */ /* 0x000fe200078ec0ff */
[----:B--2---:R-:W-:Y:S01]  /*64f0*/  IMAD.WIDE R20, R11, 0x2, R16 ;  /* 0x000000020b147825 */ /* 0x004fe200078e0210 */
[----:B------:R-:W-:-:S03]  /*6500*/  LEA.HI.X R19, R71, R17, R147, 0x1, P0 ;  /* 0x0000001147137211 */ /* 0x000fc600000f0c93 */
[--C-:B------:R-:W-:Y:S02]  /*6510*/  IMAD.WIDE R6, R7, 0x2, R16.reuse ;  /* 0x0000000207067825 */ /* 0x100fe400078e0210 */
[----:B------:R-:W-:Y:S01]  /*6520*/  @!PT LDS RZ, [RZ] ;  /* 0x00000000fffff984 */ /* 0x000fe20000000800 */
[----:B------:R2:W-:Y:S02]  /*6530*/  LDGSTS.E.BYPASS.LTC128B.128 [R15+0x12080], [R18.64], !P3 ;  /* 0x12080000120f7fae */ /* 0x0005e4000d901d5e */
[----:B------:R-:W-:Y:S02]  /*6540*/  IMAD.WIDE R16, R5, 0x2, R16 ;  /* 0x0000000205107825 */ /* 0x000fe400078e0210 */
[----:B------:R2:W-:Y:S04]  /*6550*/  LDGSTS.E.BYPASS.LTC128B.128 [R15+0x16080], [R20.64], !P2 ;  /* 0x16080000140f7fae */ /* 0x0005e8000d101d5e */
[----:B------:R2:W-:Y:S04]  /*6560*/  LDGSTS.E.BYPASS.LTC128B.128 [R15+0x1a080], [R6.64], !P5 ;  /* 0x1a080000060f7fae */ /* 0x0005e8000e901d5e */
[----:B------:R2:W-:Y:S02]  /*6570*/  LDGSTS.E.BYPASS.LTC128B.128 [R15+0x1e080], [R16.64], !P4 ;  /* 0x1e080000100f7fae */ /* 0x0005e4000e101d5e */
.L_x_349:
[----:B------:R-:W-:Y:S05]  /*6580*/  BSYNC B0 ;  /* 0x0000000000007941 */ /* 0x000fea0003800000 */
.L_x_348:
[----:B------:R-:W-:Y:S01]  /*6590*/  IADD3 R5, R14, 0x60, RZ ;  /* 0x000000600e057810 */ /* 0x000fe20007ffe0ff */
[----:B--2---:R2:W4:Y:S01]  /*65a0*/  SHFL.IDX PT, R17, R12, 0x3, 0x181f ;  /* 0x00781f000c117f89 */ /* 0x00452200000e0000 */
[----:B------:R-:W-:Y:S01]  /*65b0*/  UIADD3 UR10, UR13, -0x1, URZ ;  /* 0xffffffff0d0a7890 */ /* 0x000fe2000fffe03f */
[----:B------:R-:W-:Y:S01]  /*65c0*/  BSSY B0, `(.L_x_350) ;  /* 0x000001b000007945 */ /* 0x000fe20003800000 */
[----:B------:R-:W-:Y:S01]  /*65d0*/  ISETP.GE.AND P0, PT, R5, UR7, PT ;  /* 0x0000000705007c0c */ /* 0x000fe2000bf06270 */
[----:B---3--:R2:W3:Y:S03]  /*65e0*/  SHFL.IDX PT, R16, R13, 0x3, 0x181f ;  /* 0x00781f000d107f89 */ /* 0x0084e600000e0000 */
[----:B------:R-:W-:-:S09]  /*65f0*/  P2R R8, PR, RZ, 0x1 ;  /* 0x00000001ff087803 */ /* 0x000fd20000000000 */
[----:B------:R-:W-:Y:S05]  /*6600*/  @P0 BRA `(.L_x_351) ;  /* 0x0000016000000947 */ /* 0x000fea0003800000 */
[----:B------:R-:W-:Y:S01]  /*6610*/  SHF.R.S32.HI R5, RZ, 0x1f, R42 ;  /* 0x0000001fff057819 */ /* 0x000fe2000001142a */
[----:B------:R-:W-:Y:S01]  /*6620*/  IMAD.SHL.U32 R7, R0, 0x2, RZ ;  /* 0x0000000200077824 */ /* 0x000fe200078e00ff */
[----:B------:R-:W-:Y:S02]  /*6630*/  IADD3 R6, R71, 0x80, RZ ;  /* 0x0000008047067810 */ /* 0x000fe40007ffe0ff */
[----:B------:R-:W-:Y:S02]  /*6640*/  LEA.HI R5, R5, R42, RZ, 0x3 ;  /* 0x0000002a05057211 */ /* 0x000fe400078f18ff */
[----:B-123--:R-:W-:Y:S02]  /*6650*/  LEA R12, P0, R71, R16, 0x1 ;  /* 0x00000010470c7211 */ /* 0x00efe400078008ff */
[----:B------:R-:W-:Y:S02]  /*6660*/  LOP3.LUT R5, R5, 0xfffffff8, RZ, 0xc0, !PT ;  /* 0xfffffff805057812 */ /* 0x000fe400078ec0ff */
[----:B----4-:R-:W-:-:S03]  /*6670*/  LEA.HI.X R13, R71, R17, R147, 0x1, P0 ;  /* 0x00000011470d7211 */ /* 0x010fc600000f0c93 */
[----:B------:R-:W-:Y:S01]  /*6680*/  IMAD.WIDE R20, R5, 0x2, R16 ;  /* 0x0000000205147825 */ /* 0x000fe200078e0210 */
[----:B------:R-:W-:Y:S01]  /*6690*/  SHF.R.S32.HI R5, RZ, 0x1f, R6 ;  /* 0x0000001fff057819 */ /* 0x000fe20000011406 */
[----:B------:R-:W-:Y:S01]  /*66a0*/  @!PT LDS RZ, [RZ] ;  /* 0x00000000fffff984 */ /* 0x000fe20000000800 */
[----:B------:R1:W-:Y:S03]  /*66b0*/  LDGSTS.E.BYPASS.LTC128B.128 [R7+0x13080], [R12.64], !P3 ;  /* 0x130800000c077fae */ /* 0x0003e6000d901d5e */
[----:B------:R-:W-:Y:S01]  /*66c0*/  LEA.HI R5, R5, R6, RZ, 0x3 ;  /* 0x0000000605057211 */ /* 0x000fe200078f18ff */
[----:B------:R1:W-:Y:S01]  /*66d0*/  LDGSTS.E.BYPASS.LTC128B.128 [R7+0x17080], [R20.64], !P2 ;  /* 0x1708000014077fae */ /* 0x0003e2000d101d5e */
[----:B------:R-:W-:Y:S02]  /*66e0*/  IADD3 R6, R71, 0xc0, RZ ;  /* 0x000000c047067810 */ /* 0x000fe40007ffe0ff */
[----:B------:R-:W-:-:S05]  /*66f0*/  LOP3.LUT R5, R5, 0xfffffff8, RZ, 0xc0, !PT ;  /* 0xfffffff805057812 */ /* 0x000fca00078ec0ff */
[----:B------:R-:W-:Y:S01]  /*6700*/  IMAD.WIDE R18, R5, 0x2, R16 ;  /* 0x0000000205127825 */ /* 0x000fe200078e0210 */
[----:B------:R-:W-:-:S04]  /*6710*/  SHF.R.S32.HI R5, RZ, 0x1f, R6 ;  /* 0x0000001fff057819 */ /* 0x000fc80000011406 */
[----:B------:R-:W-:Y:S01]  /*6720*/  LEA.HI R5, R5, R6, RZ, 0x3 ;  /* 0x0000000605057211 */ /* 0x000fe200078f18ff */
[----:B------:R1:W-:Y:S03]  /*6730*/  LDGSTS.E.BYPASS.LTC128B.128 [R7+0x1b080], [R18.64], !P5 ;  /* 0x1b08000012077fae */ /* 0x0003e6000e901d5e */
[----:B------:R-:W-:-:S05]  /*6740*/  LOP3.LUT R5, R5, 0xfffffff8, RZ, 0xc0, !PT ;  /* 0xfffffff805057812 */ /* 0x000fca00078ec0ff */
[----:B------:R-:W-:-:S05]  /*6750*/  IMAD.WIDE R16, R5, 0x2, R16 ;  /* 0x0000000205107825 */ /* 0x000fca00078e0210 */
[----:B------:R1:W-:Y:S02]  /*6760*/  LDGSTS.E.BYPASS.LTC128B.128 [R7+0x1f080], [R16.64], !P4 ;  /* 0x1f08000010077fae */ /* 0x0003e4000e101d5e */
.L_x_351:
[----:B------:R-:W-:Y:S05]  /*6770*/  BSYNC B0 ;  /* 0x0000000000007941 */ /* 0x000fea0003800000 */
.L_x_350:
[----:B------:R-:W-:Y:S01]  /*6780*/  USHF.L.U32 UR9, UR10, 0x5, URZ ;  /* 0x000000050a097899 */ /* 0x000fe2000800063f */
[----:B------:R-:W0:Y:S01]  /*6790*/  LDGDEPBAR ;  /* 0x00000000000079af */ /* 0x000e220000000000 */
[----:B------:R-:W-:Y:S01]  /*67a0*/  ULDC.64 UR4, c[0x0][0x1e0] ;  /* 0x0000780000047ab9 */ /* 0x000fe20000000a00 */
[C---:B------:R-:W-:Y:S01]  /*67b0*/  LOP3.LUT P5, RZ, R215.reuse, 0x4, RZ, 0xc0, !PT ;  /* 0x00000004d7ff7812 */ /* 0x040fe200078ac0ff */
[----:B------:R-:W-:Y:S01]  /*67c0*/  UMOV UR11, 0x5 ;  /* 0x00000005000b7882 */ /* 0x000fe20000000000 */
[----:B------:R-:W-:Y:S01]  /*67d0*/  BAR.SYNC.DEFER_BLOCKING 0x0 ;  /* 0x0000000000007b1d */ /* 0x000fe20000010000 */
[----:B------:R-:W-:Y:S01]  /*67e0*/  IMAD.U32 R5, RZ, RZ, UR9 ;  /* 0x00000009ff057e24 */ /* 0x000fe2000f8e00ff */
[----:B------:R-:W-:Y:S01]  /*67f0*/  USHF.L.U32 UR8, UR4, 0x5, URZ ;  /* 0x0000000504087899 */ /* 0x000fe2000800063f */
[C---:B------:R-:W-:Y:S01]  /*6800*/  LOP3.LUT P4, RZ, R215.reuse, 0x2, RZ, 0xc0, !PT ;  /* 0x00000002d7ff7812 */ /* 0x040fe2000788c0ff */
[----:B------:R-:W-:Y:S01]  /*6810*/  USHF.L.U64.HI UR11, UR4, UR11, UR5 ;  /* 0x0000000b040b7299 */ /* 0x000fe20008010205 */
[----:B------:R-:W-:Y:S01]  /*6820*/  LOP3.LUT P3, RZ, R215, 0x1, RZ, 0xc0, !PT ;  /* 0x00000001d7ff7812 */ /* 0x000fe2000786c0ff */
[----:B------:R-:W-:Y:S01]  /*6830*/  USHF.R.S32.HI UR12, URZ, 0x1f, UR10 ;  /* 0x0000001f3f0c7899 */ /* 0x000fe2000801140a */
[----:B------:R-:W-:Y:S01]  /*6840*/  IADD3 R6, -R5, UR16, -R40 ;  /* 0x0000001005067c10 */ /* 0x000fe2000fffe928 */
[----:B-1----:R-:W-:Y:S01]  /*6850*/  IMAD.U32 R7, RZ, RZ, UR8 ;  /* 0x00000008ff077e24 */ /* 0x002fe2000f8e00ff */
[----:B------:R-:W-:-:S02]  /*6860*/  SEL R41, RZ, 0x1, P6 ;  /* 0x00000001ff297807 */ /* 0x000fc40003000000 */
[----:B------:R-:W-:-:S13]  /*6870*/  ISETP.GE.AND P0, PT, R6, 0x1, PT ;  /* 0x000000010600780c */ /* 0x000fda0003f06270 */
[----:B------:R-:W-:Y:S01]  /*6880*/  VOTEU.ANY UP0, P0 ;  /* 0x00000000003f7886 */ /* 0x000fe20000000100 */
[----:B------:R-:W-:Y:S02]  /*6890*/  @P0 IMAD.MOV.U32 R222, RZ, RZ, R216 ;  /* 0x000000ffffde0224 */ /* 0x000fe400078e00d8 */
[----:B------:R-:W-:Y:S02]  /*68a0*/  @P0 IMAD.SHL.U32 R11, R0, 0x2, RZ ;  /* 0x00000002000b0824 */ /* 0x000fe400078e00ff */
[----:B------:R-:W-:Y:S01]  /*68b0*/  @UP0 UIMAD UR4, UR11, UR10, URZ ;  /* 0x0000000a0b0402a4 */ /* 0x000fe2000f8e023f */
[----:B---34-:R-:W-:-:S03]  /*68c0*/  @P0 IMAD.WIDE.U32 R16, R7, UR10, R222 ;  /* 0x0000000a07100c25 */ /* 0x018fc6000f8e00de */
[----:B------:R-:W-:Y:S02]  /*68d0*/  @UP0 UIMAD UR4, UR12, UR8, UR4 ;  /* 0x000000080c0402a4 */ /* 0x000fe4000f8e0204 */
[----:B--2---:R-:W-:-:S04]  /*68e0*/  @P0 LEA R12, P2, R16, c[0x0][0x1c8], 0x1 ;  /* 0x00007200100c0a11 */ /* 0x004fc800078408ff */
[----:B------:R-:W-:-:S04]  /*68f0*/  @P0 IADD3 R6, R17, UR4, RZ ;  /* 0x0000000411060c10 */ /* 0x000fc8000fffe0ff */
[----:B------:R-:W-:Y:S02]  /*6900*/  @P0 LEA.HI.X R13, R16, c[0x0][0x1cc], R6, 0x1, P2 ;  /* 0x00007300100d0a11 */ /* 0x000fe400010f0c06 */
[----:B------:R-:W-:-:S03]  /*6910*/  LEA.HI R6, R67, R64, RZ, 0x5 ;  /* 0x0000004043067211 */ /* 0x000fc600078f28ff */
[----:B------:R-:W-:Y:S01]  /*6920*/  @!PT LDS RZ, [RZ] ;  /* 0x00000000fffff984 */ /* 0x000fe20000000800 */
[----:B------:R-:W-:Y:S01]  /*6930*/  @!PT LDS RZ, [RZ] ;  /* 0x00000000fffff984 */ /* 0x000fe20000000800 */
[----:B------:R-:W-:Y:S01]  /*6940*/  @!PT LDS RZ, [RZ] ;  /* 0x00000000fffff984 */ /* 0x000fe20000000800 */
[----:B------:R1:W-:Y:S01]  /*6950*/  @P0 LDGSTS.E.BYPASS.LTC128B.128 [R11+0xc080], [R12.64], !P6 ;  /* 0x0c0800000c0b0fae */ /* 0x0003e2000f101d5e */
[----:B------:R-:W-:-:S03]  /*6960*/  SHF.R.S32.HI R73, RZ, 0x5, R6 ;  /* 0x00000005ff497819 */ /* 0x000fc60000011406 */
[----:B------:R1:W-:Y:S04]  /*6970*/  @P0 LDGSTS.E.BYPASS.LTC128B.128 [R11+0xd080], [R12.64+0x80], !P5 ;  /* 0x0d0800800c0b0fae */ /* 0x0003e8000e901d5e */
[----:B------:R1:W-:Y:S04]  /*6980*/  @P0 LDGSTS.E.BYPASS.LTC128B.128 [R11+0xe080], [R12.64+0x100], !P4 ;  /* 0x0e0801000c0b0fae */ /* 0x0003e8000e101d5e */
[----:B------:R1:W-:Y:S01]  /*6990*/  @P0 LDGSTS.E.BYPASS.LTC128B.128 [R11+0xf080], [R12.64+0x180], !P3 ;  /* 0x0f0801800c0b0fae */ /* 0x0003e2000d901d5e */
[----:B------:R-:W-:-:S03]  /*69a0*/  ISETP.LT.AND P0, PT, RZ, c[0x0][0x27c], PT ;  /* 0x00009f00ff007a0c */ /* 0x000fc60003f01270 */
[----:B------:R-:W0:Y:S10]  /*69b0*/  LDGDEPBAR ;  /* 0x00000000000079af */ /* 0x000e340000000000 */
[----:B------:R-:W-:Y:S05]  /*69c0*/  @P0 BRA `(.L_x_352) ;  /* 0x0000002000000947 */ /* 0x000fea0003800000 */
[----:B------:R-:W-:-:S04]  /*69d0*/  DEPBAR.LE SB0, 0x1 ;  /* 0x000080400000791a */ /* 0x000fc80000000000 */
[----:B------:R-:W-:Y:S05]  /*69e0*/  BRA `(.L_x_353) ;  /* 0x00009b6000007947 */ /* 0x000fea0003800000 */
.L_x_352:
[----:B------:R-:W-:Y:S01]  /*69f0*/  ULDC.U8 UR4, c[0x0][0x298] ;  /* 0x0000a60000047ab9 */ /* 0x000fe20000000000 */
[----:B------:R-:W-:Y:S01]  /*6a00*/  SHF.R.S32.HI R18, RZ, 0x1f, R65 ;  /* 0x0000001fff127819 */ /* 0x000fe20000011441 */
[----:B------:R-:W-:Y:S01]  /*6a10*/  IMAD.WIDE.U32 R16, R65, c[0x0][0x280], RZ ;  /* 0x0000a00041107a25 */ /* 0x000fe200078e00ff */
[----:B------:R-:W-:Y:S01]  /*6a20*/  ISETP.NE.AND P0, PT, RZ, UR4, PT ;  /* 0x00000004ff007c0c */ /* 0x000fe2000bf05270 */
[----:B------:R-:W-:Y:S01]  /*6a30*/  BSSY B2, `(.L_x_353) ;  /* 0x00009b1000027945 */ /* 0x000fe20003800000 */
[----:B-1----:R-:W-:Y:S01]  /*6a40*/  LEA R11, R43, R14, 0x5 ;  /* 0x0000000e2b0b7211 */ /* 0x002fe200078e28ff */
[----:B------:R-:W-:Y:S01]  /*6a50*/  IMAD R12, R18, c[0x0][0x280], RZ ;  /* 0x0000a000120c7a24 */ /* 0x000fe200078e02ff */
[----:B------:R-:W-:Y:S01]  /*6a60*/  SHF.L.U32 R150, R0, 0x1, RZ ;  /* 0x0000000100967819 */ /* 0x000fe200000006ff */
[----:B------:R-:W-:Y:S02]  /*6a70*/  IMAD R18, R18, c[0x0][0x290], RZ ;  /* 0x0000a40012127a24 */ /* 0x000fe400078e02ff */
[----:B------:R-:W-:-:S02]  /*6a80*/  IMAD R12, R65, c[0x0][0x284], R12 ;  /* 0x0000a100410c7a24 */ /* 0x000fc400078e020c */
[C---:B------:R-:W-:Y:S02]  /*6a90*/  IMAD R13, R65.reuse, c[0x0][0x294], R18 ;  /* 0x0000a500410d7a24 */ /* 0x040fe400078e0212 */
[----:B------:R-:W-:Y:S01]  /*6aa0*/  IMAD.WIDE.U32 R20, R65, c[0x0][0x290], RZ ;  /* 0x0000a40041147a25 */ /* 0x000fe200078e00ff */
[----:B------:R-:W-:-:S04]  /*6ab0*/  IADD3 R15, R12, R17, RZ ;  /* 0x000000110c0f7210 */ /* 0x000fc80007ffe0ff */
[----:B------:R-:W-:Y:S01]  /*6ac0*/  IADD3 R13, R13, R21, RZ ;  /* 0x000000150d0d7210 */ /* 0x000fe20007ffe0ff */
[----:B------:R-:W-:Y:S05]  /*6ad0*/  @!P0 BRA `(.L_x_354) ;  /* 0x00004ae000008947 */ /* 0x000fea0003800000 */
[----:B------:R-:W-:Y:S01]  /*6ae0*/  PLOP3.LUT P0, PT, PT, PT, UP3, 0x80, 0x0 ;  /* 0x000000000000781c */ /* 0x000fe20003f0f038 */
[----:B------:R-:W-:Y:S01]  /*6af0*/  IMAD.MOV.U32 R14, RZ, RZ, R16 ;  /* 0x000000ffff0e7224 */ /* 0x000fe200078e0010 */
        /* <DEDUP_REMOVED lines=9> */
[----:B------:R-:W-:-:S02]  /*6b90*/  CS2R R128, SRZ ;  /* 0x0000000000807805 */ /* 0x000fc4000001ff00 */
[----:B------:R-:W-:Y:S01]  /*6ba0*/  @P0 IMAD.HI.U32 R12, R11, c[0x0][0x2c8], RZ ;  /* 0x0000b2000b0c0a27 */ /* 0x000fe200078e00ff */
[----:B------:R-:W-:-:S13]  /*6bb0*/  PLOP3.LUT P0, PT, PT, PT, UP3, 0x80, 0x0 ;  /* 0x000000000000781c */ /* 0x000fda0003f0f038 */
[----:B------:R-:W-:-:S04]  /*6bc0*/  @P0 SHF.R.U32.HI R11, RZ, c[0x0][0x2cc], R12 ;  /* 0x0000b300ff0b0a19 */ /* 0x000fc8000001160c */
[----:B------:R-:W-:Y:S01]  /*6bd0*/  SHF.R.S32.HI R12, RZ, 0x1f, R11 ;  /* 0x0000001fff0c7819 */ /* 0x000fe2000001140b */
[----:B------:R-:W-:-:S04]  /*6be0*/  IMAD.WIDE.U32 R14, R11, c[0x0][0x280], R14 ;  /* 0x0000a0000b0e7a25 */ /* 0x000fc800078e000e */
[----:B------:R-:W-:Y:S01]  /*6bf0*/  IMAD R18, R12, c[0x0][0x280], RZ ;  /* 0x0000a0000c127a24 */ /* 0x000fe200078e02ff */
[----:B------:R-:W-:-:S03]  /*6c00*/  LEA R16, P0, R14, c[0x0][0x270], 0x1 ;  /* 0x00009c000e107a11 */ /* 0x000fc600078008ff */
[----:B------:R-:W-:Y:S02]  /*6c10*/  IMAD R18, R11, c[0x0][0x284], R18 ;  /* 0x0000a1000b127a24 */ /* 0x000fe400078e0212 */
[----:B------:R1:W2:Y:S03]  /*6c20*/  SHFL.IDX PT, R24, R16, RZ, 0x181f ;  /* 0x00181fff10187589 */ /* 0x0002a600000e0000 */
[----:B------:R-:W-:-:S04]  /*6c30*/  IADD3 R18, R15, R18, RZ ;  /* 0x000000120f127210 */ /* 0x000fc80007ffe0ff */
[----:B------:R-:W-:Y:S01]  /*6c40*/  LEA.HI.X R18, R14, c[0x0][0x274], R18, 0x1, P0 ;  /* 0x00009d000e127a11 */ /* 0x000fe200000f0c12 */
[----:B------:R-:W-:Y:S02]  /*6c50*/  IMAD R14, R12, c[0x0][0x290], RZ ;  /* 0x0000a4000c0e7a24 */ /* 0x000fe400078e02ff */
[----:B------:R-:W-:Y:S02]  /*6c60*/  IMAD.MOV.U32 R12, RZ, RZ, R20 ;  /* 0x000000ffff0c7224 */ /* 0x000fe400078e0014 */
[----:B------:R1:W3:Y:S02]  /*6c70*/  SHFL.IDX PT, R25, R18, RZ, 0x181f ;  /* 0x00181fff12197589 */ /* 0x0002e400000e0000 */
[----:B------:R-:W-:-:S04]  /*6c80*/  IMAD.WIDE.U32 R20, R11, c[0x0][0x290], R12 ;  /* 0x0000a4000b147a25 */ /* 0x000fc800078e000c */
[----:B------:R-:W-:Y:S01]  /*6c90*/  IMAD R13, R11, c[0x0][0x294], R14 ;  /* 0x0000a5000b0d7a24 */ /* 0x000fe200078e020e */
[----:B------:R-:W-:-:S04]  /*6ca0*/  LEA R12, P0, R20, c[0x0][0x288], 0x1 ;  /* 0x0000a200140c7a11 */ /* 0x000fc800078008ff */
[----:B------:R-:W-:Y:S01]  /*6cb0*/  IADD3 R13, R21, R13, RZ ;  /* 0x0000000d150d7210 */ /* 0x000fe20007ffe0ff */
[----:B------:R1:W4:Y:S03]  /*6cc0*/  SHFL.IDX PT, R22, R12, RZ, 0x181f ;  /* 0x00181fff0c167589 */ /* 0x00032600000e0000 */
[----:B------:R-:W-:Y:S01]  /*6cd0*/  LEA.HI.X R13, R20, c[0x0][0x28c], R13, 0x1, P0 ;  /* 0x0000a300140d7a11 */ /* 0x000fe200000f0c0d */
[----:B------:R-:W-:-:S04]  /*6ce0*/  IMAD.SHL.U32 R20, R43, 0x4, RZ ;  /* 0x000000042b147824 */ /* 0x000fc800078e00ff */
[----:B------:R1:W1:Y:S01]  /*6cf0*/  SHFL.IDX PT, R23, R13, RZ, 0x181f ;  /* 0x00181fff0d177589 */ /* 0x00026200000e0000 */
[----:B------:R-:W-:Y:S05]  /*6d00*/  @P1 BRA `(.L_x_356) ;  /* 0x0000028000001947 */ /* 0x000fea0003800000 */
[C---:B--2---:R-:W-:Y:S01]  /*6d10*/  ISETP.GE.AND P0, PT, R20.reuse, c[0x0][0x27c], PT ;  /* 0x00009f0014007a0c */ /* 0x044fe20003f06270 */
[----:B------:R-:W-:Y:S01]  /*6d20*/  CS2R R130, SRZ ;  /* 0x0000000000827805 */ /* 0x000fe2000001ff00 */
[----:B------:R-:W-:Y:S01]  /*6d30*/  CS2R R128, SRZ ;  /* 0x0000000000807805 */ /* 0x000fe2000001ff00 */
[----:B------:R-:W-:-:S10]  /*6d40*/  IADD3 R11, R20, 0x20, RZ ;  /* 0x00000020140b7810 */ /* 0x000fd40007ffe0ff */
[----:B---3--:R-:W-:-:S04]  /*6d50*/  @!P0 IMAD.WIDE R28, R20, 0x2, R24 ;  /* 0x00000002141c8825 */ /* 0x008fc800078e0218 */
[----:B-1--4-:R-:W-:Y:S01]  /*6d60*/  @!P0 IMAD.WIDE R26, R20, 0x2, R22 ;  /* 0x00000002141a8825 */ /* 0x012fe200078e0216 */
[----:B------:R1:W5:Y:S04]  /*6d70*/  @!P0 LD.E.64 R130, [R28.64] ;  /* 0x0000001e1c828980 */ /* 0x000368000c101b00 */
[----:B------:R2:W5:Y:S01]  /*6d80*/  @!P0 LD.E.64 R128, [R26.64] ;  /* 0x0000001e1a808980 */ /* 0x000562000c101b00 */
[----:B------:R-:W-:Y:S01]  /*6d90*/  ISETP.GE.AND P0, PT, R11, c[0x0][0x27c], PT ;  /* 0x00009f000b007a0c */ /* 0x000fe20003f06270 */
[----:B------:R-:W-:Y:S01]  /*6da0*/  CS2R R154, SRZ ;  /* 0x00000000009a7805 */ /* 0x000fe2000001ff00 */
[----:B------:R-:W-:-:S11]  /*6db0*/  CS2R R152, SRZ ;  /* 0x0000000000987805 */ /* 0x000fd6000001ff00 */
[----:B------:R-:W-:-:S04]  /*6dc0*/  @!P0 SHF.R.S32.HI R14, RZ, 0x1f, R11 ;  /* 0x0000001fff0e8819 */ /* 0x000fc8000001140b */
[----:B------:R-:W-:-:S04]  /*6dd0*/  @!P0 LEA.HI R11, R14, R11, RZ, 0x2 ;  /* 0x0000000b0e0b8211 */ /* 0x000fc800078f10ff */
[----:B------:R-:W-:-:S05]  /*6de0*/  @!P0 LOP3.LUT R11, R11, 0xfffffffc, RZ, 0xc0, !PT ;  /* 0xfffffffc0b0b8812 */ /* 0x000fca00078ec0ff */
[----:B------:R-:W-:-:S04]  /*6df0*/  @!P0 IMAD.WIDE R30, R11, 0x2, R24 ;  /* 0x000000020b1e8825 */ /* 0x000fc800078e0218 */
[----:B------:R-:W-:Y:S01]  /*6e00*/  @!P0 IMAD.WIDE R32, R11, 0x2, R22 ;  /* 0x000000020b208825 */ /* 0x000fe200078e0216 */
[----:B------:R-:W-:Y:S01]  /*6e10*/  IADD3 R11, R20, 0x40, RZ ;  /* 0x00000040140b7810 */ /* 0x000fe20007ffe0ff */
        /* <DEDUP_REMOVED lines=8> */
[----:B--2---:R-:W-:-:S04]  /*6ea0*/  @!P0 IMAD.WIDE R26, R11, 0x2, R24 ;  /* 0x000000020b1a8825 */ /* 0x004fc800078e0218 */
[----:B-1----:R-:W-:Y:S01]  /*6eb0*/  @!P0 IMAD.WIDE R28, R11, 0x2, R22 ;  /* 0x000000020b1c8825 */ /* 0x002fe200078e0216 */
        /* <DEDUP_REMOVED lines=11> */
[----:B------:R3:W5:Y:S04]  /*6f70*/  @!P0 LD.E.64 R144, [R24.64] ;  /* 0x0000001e18908980 */ /* 0x000768000c101b00 */
[----:B------:R3:W5:Y:S02]  /*6f80*/  @!P0 LD.E.64 R142, [R22.64] ;  /* 0x0000001e168e8980 */ /* 0x000764000c101b00 */
.L_x_356:
[----:B--2---:R-:W-:Y:S05]  /*6f90*/  BSYNC B0 ;  /* 0x0000000000007941 */ /* 0x004fea0003800000 */
.L_x_355:
[----:B------:R-:W-:Y:S01]  /*6fa0*/  ISETP.NE.AND P0, PT, R10, RZ, PT ;  /* 0x000000ff0a00720c */ /* 0x000fe20003f05270 */
[----:B-----5:R-:W-:Y:S01]  /*6fb0*/  IMAD.MOV.U32 R11, RZ, RZ, R148 ;  /* 0x000000ffff0b7224 */ /* 0x020fe200078e0094 */
[----:B-1-3--:R1:W2:Y:S01]  /*6fc0*/  SHFL.IDX PT, R23, R18, 0x1, 0x181f ;  /* 0x00381f0012177f89 */ /* 0x00a2a200000e0000 */
[----:B------:R-:W-:Y:S01]  /*6fd0*/  IMAD.MOV.U32 R10, RZ, RZ, R149 ;  /* 0x000000ffff0a7224 */ /* 0x000fe200078e0095 */
[----:B------:R-:W-:Y:S01]  /*6fe0*/  BSSY B0, `(.L_x_357) ;  /* 0x0000052000007945 */ /* 0x000fe20003800000 */
        /* <DEDUP_REMOVED lines=25> */
[----:B----4-:R1:W3:Y:S01]  /*7180*/  SHFL.IDX PT, R22, R16, 0x1, 0x181f ;  /* 0x00381f0010167f89 */ /* 0x0102e200000e0000 */
[----:B------:R-:W-:Y:S01]  /*7190*/  IMAD.MOV.U32 R10, RZ, RZ, R129 ;  /* 0x000000ffff0a7224 */ /* 0x000fe200078e0081 */
[----:B------:R-:W-:Y:S01]  /*71a0*/  PRMT R117, R19, 0x7610, R117 ;  /* 0x0000761013757816 */ /* 0x000fe20000000075 */
[----:B------:R-:W-:Y:S01]  /*71b0*/  CS2R R114, SRZ ;  /* 0x0000000000727805 */ /* 0x000fe2000001ff00 */
[----:B------:R1:W4:Y:S01]  /*71c0*/  SHFL.IDX PT, R15, R13, 0x1, 0x181f ;  /* 0x00381f000d0f7f89 */ /* 0x00032200000e0000 */
[----:B------:R-:W-:Y:S01]  /*71d0*/  PRMT R116, R17, 0x7610, R116 ;  /* 0x0000761011747816 */ /* 0x000fe20000000074 */
[----:B------:R-:W-:Y:S01]  /*71e0*/  CS2R R122, SRZ ;  /* 0x00000000007a7805 */ /* 0x000fe2000001ff00 */
[----:B------:R-:W-:Y:S01]  /*71f0*/  PRMT R125, R11, 0x7610, R125 ;  /* 0x000076100b7d7816 */ /* 0x000fe2000000007d */
[----:B------:R1:W1:Y:S01]  /*7200*/  SHFL.IDX PT, R14, R12, 0x1, 0x181f ;  /* 0x00381f000c0e7f89 */ /* 0x00026200000e0000 */
[----:B------:R-:W-:Y:S01]  /*7210*/  PRMT R124, R10, 0x7610, R124 ;  /* 0x000076100a7c7816 */ /* 0x000fe2000000007c */
[----:B------:R-:W-:Y:S01]  /*7220*/  CS2R R140, SRZ ;  /* 0x00000000008c7805 */ /* 0x000fe2000001ff00 */
[----:B------:R-:W-:Y:S01]  /*7230*/  CS2R R104, SRZ ;  /* 0x0000000000687805 */ /* 0x000fe2000001ff00 */
[----:B------:R-:W-:Y:S01]  /*7240*/  CS2R R112, SRZ ;  /* 0x0000000000707805 */ /* 0x000fe2000001ff00 */
[----:B------:R-:W-:Y:S01]  /*7250*/  CS2R R120, SRZ ;  /* 0x0000000000787805 */ /* 0x000fe2000001ff00 */
[----:B------:R-:W-:Y:S01]  /*7260*/  CS2R R138, SRZ ;  /* 0x00000000008a7805 */ /* 0x000fe2000001ff00 */
        /* <DEDUP_REMOVED lines=13> */
[----:B------:R-:W-:Y:S02]  /*7340*/  @!P0 LEA.HI R10, R10, R11, RZ, 0x2 ;  /* 0x0000000b0a0a8211 */ /* 0x000fe400078f10ff */
[----:B------:R-:W-:Y:S02]  /*7350*/  IADD3 R11, R20, 0x40, RZ ;  /* 0x00000040140b7810 */ /* 0x000fe40007ffe0ff */
[----:B------:R-:W-:-:S05]  /*7360*/  @!P0 LOP3.LUT R10, R10, 0xfffffffc, RZ, 0xc0, !PT ;  /* 0xfffffffc0a0a8812 */ /* 0x000fca00078ec0ff */
[----:B------:R-:W-:-:S04]  /*7370*/  @!P0 IMAD.WIDE R28, R10, 0x2, R22 ;  /* 0x000000020a1c8825 */ /* 0x000fc800078e0216 */
[----:B------:R-:W-:Y:S01]  /*7380*/  @!P0 IMAD.WIDE R30, R10, 0x2, R14 ;  /* 0x000000020a1e8825 */ /* 0x000fe200078e020e */
        /* <DEDUP_REMOVED lines=9> */
[----:B--2---:R-:W-:-:S04]  /*7420*/  @!P0 IMAD.WIDE R24, R10, 0x2, R22 ;  /* 0x000000020a188825 */ /* 0x004fc800078e0216 */
[----:B-1----:R-:W-:Y:S01]  /*7430*/  @!P0 IMAD.WIDE R26, R10, 0x2, R14 ;  /* 0x000000020a1a8825 */ /* 0x002fe200078e020e */
        /* <DEDUP_REMOVED lines=12> */
.L_x_358:
[----:B--2---:R-:W-:Y:S05]  /*7500*/  BSYNC B0 ;  /* 0x0000000000007941 */ /* 0x004fea0003800000 */
.L_x_357:
[----:B------:R-:W-:Y:S01]  /*7510*/  ISETP.NE.AND P0, PT, R9, RZ, PT ;  /* 0x000000ff0900720c */ /* 0x000fe20003f05270 */
[----:B-1---5:R-:W-:Y:S01]  /*7520*/  IMAD.MOV.U32 R14, RZ, RZ, R110 ;  /* 0x000000ffff0e7224 */ /* 0x022fe200078e006e */
[----:B---3--:R1:W2:Y:S01]  /*7530*/  SHFL.IDX PT, R25, R18, 0x2, 0x181f ;  /* 0x00581f0012197f89 */ /* 0x0082a200000e0000 */
        /* <DEDUP_REMOVED lines=27> */
[----:B------:R1:W3:Y:S01]  /*76f0*/  SHFL.IDX PT, R24, R16, 0x2, 0x181f ;  /* 0x00581f0010187f89 */ /* 0x0002e200000e0000 */
        /* <DEDUP_REMOVED lines=14> */
[----:B------:R-:W-:Y:S01]  /*77e0*/  CS2R R92, SRZ ;  /* 0x00000000005c7805 */ /* 0x000fe2000001ff00 */
[----:B------:R-:W-:Y:S01]  /*77f0*/  CS2R R100, SRZ ;  /* 0x0000000000647805 */ /* 0x000fe2000001ff00 */
[----:B------:R-:W-:Y:S05]  /*7800*/  @P0 BRA `(.L_x_360) ;  /* 0x0000028000000947 */ /* 0x000fea0003800000 */
[C---:B--2---:R-:W-:Y:S01]  /*7810*/  IADD3 R10, R20.reuse, 0x20, RZ ;  /* 0x00000020140a7810 */ /* 0x044fe20007ffe0ff */
[----:B------:R-:W-:Y:S01]  /*7820*/  CS2R R102, SRZ ;  /* 0x0000000000667805 */ /* 0x000fe2000001ff00 */
[----:B------:R-:W-:Y:S01]  /*7830*/  ISETP.GE.AND P1, PT, R20, c[0x0][0x27c], PT ;  /* 0x00009f0014007a0c */ /* 0x000fe20003f26270 */
[----:B------:R-:W-:Y:S01]  /*7840*/  CS2R R100, SRZ ;  /* 0x0000000000647805 */ /* 0x000fe2000001ff00 */
[----:B------:R-:W-:Y:S01]  /*7850*/  ISETP.GE.AND P0, PT, R10, c[0x0][0x27c], PT ;  /* 0x00009f000a007a0c */ /* 0x000fe20003f06270 */
[----:B------:R-:W-:Y:S01]  /*7860*/  CS2R R94, SRZ ;  /* 0x00000000005e7805 */ /* 0x000fe2000001ff00 */
[----:B------:R-:W-:Y:S01]  /*7870*/  CS2R R92, SRZ ;  /* 0x00000000005c7805 */ /* 0x000fe2000001ff00 */
[----:B------:R-:W-:-:S08]  /*7880*/  IADD3 R14, R20, 0x40, RZ ;  /* 0x00000040140e7810 */ /* 0x000fd00007ffe0ff */
[C---:B---3--:R-:W-:Y:S02]  /*7890*/  @!P1 IMAD.WIDE R32, R20.reuse, 0x2, R24 ;  /* 0x0000000214209825 */ /* 0x048fe400078e0218 */
[----:B------:R-:W-:Y:S02]  /*78a0*/  @!P0 SHF.R.S32.HI R9, RZ, 0x1f, R10 ;  /* 0x0000001fff098819 */ /* 0x000fe4000001140a */
[----:B-1--4-:R-:W-:Y:S01]  /*78b0*/  @!P1 IMAD.WIDE R30, R20, 0x2, R22 ;  /* 0x00000002141e9825 */ /* 0x012fe200078e0216 */
[----:B------:R1:W5:Y:S01]  /*78c0*/  @!P1 LD.E.64 R102, [R32.64] ;  /* 0x0000001e20669980 */ /* 0x000362000c101b00 */
[----:B------:R-:W-:-:S03]  /*78d0*/  @!P0 LEA.HI R9, R9, R10, RZ, 0x2 ;  /* 0x0000000a09098211 */ /* 0x000fc600078f10ff */
[----:B------:R1:W5:Y:S01]  /*78e0*/  @!P1 LD.E.64 R100, [R30.64] ;  /* 0x0000001e1e649980 */ /* 0x000362000c101b00 */
[----:B------:R-:W-:Y:S02]  /*78f0*/  @!P0 LOP3.LUT R9, R9, 0xfffffffc, RZ, 0xc0, !PT ;  /* 0xfffffffc09098812 */ /* 0x000fe400078ec0ff */
[----:B------:R-:W-:-:S03]  /*7900*/  IADD3 R10, R20, 0x60, RZ ;  /* 0x00000060140a7810 */ /* 0x000fc60007ffe0ff */
[----:B------:R-:W-:-:S04]  /*7910*/  @!P0 IMAD.WIDE R26, R9, 0x2, R24 ;  /* 0x00000002091a8825 */ /* 0x000fc800078e0218 */
[----:B------:R-:W-:Y:S01]  /*7920*/  @!P0 IMAD.WIDE R28, R9, 0x2, R22 ;  /* 0x00000002091c8825 */ /* 0x000fe200078e0216 */
[----:B------:R-:W-:Y:S01]  /*7930*/  ISETP.GE.AND P1, PT, R14, c[0x0][0x27c], PT ;  /* 0x00009f000e007a0c */ /* 0x000fe20003f26270 */
[----:B------:R1:W5:Y:S04]  /*7940*/  @!P0 LD.E.64 R94, [R26.64] ;  /* 0x0000001e1a5e8980 */ /* 0x000368000c101b00 */
[----:B------:R1:W5:Y:S01]  /*7950*/  @!P0 LD.E.64 R92, [R28.64] ;  /* 0x0000001e1c5c8980 */ /* 0x000362000c101b00 */
[----:B------:R-:W-:-:S07]  /*7960*/  ISETP.GE.AND P0, PT, R10, c[0x0][0x27c], PT ;  /* 0x00009f000a007a0c */ /* 0x000fce0003f06270 */
[----:B------:R-:W-:-:S04]  /*7970*/  @!P1 SHF.R.S32.HI R11, RZ, 0x1f, R14 ;  /* 0x0000001fff0b9819 */ /* 0x000fc8000001140e */
[----:B------:R-:W-:Y:S02]  /*7980*/  @!P1 LEA.HI R11, R11, R14, RZ, 0x2 ;  /* 0x0000000e0b0b9211 */ /* 0x000fe400078f10ff */
[----:B------:R-:W-:Y:S02]  /*7990*/  @!P0 SHF.R.S32.HI R9, RZ, 0x1f, R10 ;  /* 0x0000001fff098819 */ /* 0x000fe4000001140a */
[----:B------:R-:W-:Y:S02]  /*79a0*/  @!P1 LOP3.LUT R11, R11, 0xfffffffc, RZ, 0xc0, !PT ;  /* 0xfffffffc0b0b9812 */ /* 0x000fe400078ec0ff */
[----:B------:R-:W-:-:S04]  /*79b0*/  @!P0 LEA.HI R9, R9, R10, RZ, 0x2 ;  /* 0x0000000a09098211 */ /* 0x000fc800078f10ff */
[----:B------:R-:W-:Y:S01]  /*79c0*/  @!P0 LOP3.LUT R9, R9, 0xfffffffc, RZ, 0xc0, !PT ;  /* 0xfffffffc09098812 */ /* 0x000fe200078ec0ff */
[C---:B------:R-:W-:Y:S01]  /*79d0*/  @!P1 IMAD.WIDE R14, R11.reuse, 0x2, R24 ;  /* 0x000000020b0e9825 */ /* 0x040fe200078e0218 */
[----:B------:R-:W-:Y:S01]  /*79e0*/  CS2R R86, SRZ ;  /* 0x0000000000567805 */ /* 0x000fe2000001ff00 */
[----:B------:R-:W-:Y:S01]  /*79f0*/  CS2R R82, SRZ ;  /* 0x0000000000527805 */ /* 0x000fe2000001ff00 */
[----:B------:R-:W-:Y:S01]  /*7a00*/  CS2R R84, SRZ ;  /* 0x0000000000547805 */ /* 0x000fe2000001ff00 */
[----:B------:R-:W-:Y:S01]  /*7a10*/  @!P1 IMAD.WIDE R10, R11, 0x2, R22 ;  /* 0x000000020b0a9825 */ /* 0x000fe200078e0216 */
[----:B------:R-:W-:Y:S02]  /*7a20*/  CS2R R78, SRZ ;  /* 0x00000000004e7805 */ /* 0x000fe4000001ff00 */
[----:B------:R1:W5:Y:S01]  /*7a30*/  @!P1 LD.E.64 R86, [R14.64] ;  /* 0x0000001e0e569980 */ /* 0x000362000c101b00 */
[----:B------:R-:W-:-:S03]  /*7a40*/  @!P0 IMAD.WIDE R24, R9, 0x2, R24 ;  /* 0x0000000209188825 */ /* 0x000fc600078e0218 */
[----:B------:R1:W5:Y:S01]  /*7a50*/  @!P1 LD.E.64 R84, [R10.64] ;  /* 0x0000001e0a549980 */ /* 0x000362000c101b00 */
[----:B------:R-:W-:-:S03]  /*7a60*/  @!P0 IMAD.WIDE R22, R9, 0x2, R22 ;  /* 0x0000000209168825 */ /* 0x000fc600078e0216 */
[----:B------:R1:W5:Y:S04]  /*7a70*/  @!P0 LD.E.64 R82, [R24.64] ;  /* 0x0000001e18528980 */ /* 0x000368000c101b00 */
[----:B------:R1:W5:Y:S02]  /*7a80*/  @!P0 LD.E.64 R78, [R22.64] ;  /* 0x0000001e164e8980 */ /* 0x000364000c101b00 */
.L_x_360:
[----:B--2---:R-:W-:Y:S05]  /*7a90*/  BSYNC B0 ;  /* 0x0000000000007941 */ /* 0x004fea0003800000 */
.L_x_359:
[----:B------:R-:W-:Y:S01]  /*7aa0*/  ISETP.NE.AND P0, PT, R8, RZ, PT ;  /* 0x000000ff0800720c */ /* 0x000fe20003f05270 */
[----:B-1---5:R-:W-:Y:S01]  /*7ab0*/  IMAD.MOV.U32 R11, RZ, RZ, R82 ;  /* 0x000000ffff0b7224 */ /* 0x022fe200078e0052 */
[----:B------:R1:W2:Y:S01]  /*7ac0*/  SHFL.IDX PT, R17, R18, 0x3, 0x181f ;  /* 0x00781f0012117f89 */ /* 0x0002a200000e0000 */
        /* <DEDUP_REMOVED lines=27> */
[----:B------:R-:W4:Y:S01]  /*7c80*/  SHFL.IDX PT, R16, R16, 0x3, 0x181f ;  /* 0x00781f0010107f89 */ /* 0x000f2200000e0000 */
[----:B------:R-:W-:Y:S01]  /*7c90*/  IMAD.MOV.U32 R8, RZ, RZ, R101 ;  /* 0x000000ffff087224 */ /* 0x000fe200078e0065 */
[----:B------:R-:W-:Y:S01]  /*7ca0*/  PRMT R51, R11, 0x7610, R51 ;  /* 0x000076100b337816 */ /* 0x000fe20000000033 */
[----:B------:R-:W-:Y:S01]  /*7cb0*/  CS2R R30, SRZ ;  /* 0x00000000001e7805 */ /* 0x000fe2000001ff00 */
[----:B----4-:R1:W4:Y:S01]  /*7cc0*/  SHFL.IDX PT, R15, R13, 0x3, 0x181f ;  /* 0x00781f000d0f7f89 */ /* 0x01032200000e0000 */
[----:B------:R-:W-:Y:S01]  /*7cd0*/  PRMT R50, R10, 0x7610, R50 ;  /* 0x000076100a327816 */ /* 0x000fe20000000032 */
[----:B------:R-:W-:Y:S01]  /*7ce0*/  CS2R R68, SRZ ;  /* 0x0000000000447805 */ /* 0x000fe2000001ff00 */
[----:B------:R-:W-:Y:S01]  /*7cf0*/  PRMT R55, R9, 0x7610, R55 ;  /* 0x0000761009377816 */ /* 0x000fe20000000037 */
[----:B------:R1:W3:Y:S01]  /*7d00*/  SHFL.IDX PT, R14, R12, 0x3, 0x181f ;  /* 0x00781f000c0e7f89 */ /* 0x0002e200000e0000 */
        /* <DEDUP_REMOVED lines=10> */
[----:B-1----:R-:W-:-:S02]  /*7db0*/  IADD3 R13, R20, 0x20, RZ ;  /* 0x00000020140d7810 */ /* 0x002fc40007ffe0ff */
[C---:B------:R-:W-:Y:S02]  /*7dc0*/  IADD3 R11, R20.reuse, 0x40, RZ ;  /* 0x00000040140b7810 */ /* 0x040fe40007ffe0ff */
[----:B------:R-:W-:-:S06]  /*7dd0*/  IADD3 R9, R20, 0x60, RZ ;  /* 0x0000006014097810 */ /* 0x000fcc0007ffe0ff */
[----:B------:R-:W-:-:S04]  /*7de0*/  @!P0 IMAD.WIDE R22, R20, 0x2, R16 ;  /* 0x0000000214168825 */ /* 0x000fc800078e0210 */
[----:B---34-:R-:W-:Y:S01]  /*7df0*/  @!P0 IMAD.WIDE R18, R20, 0x2, R14 ;  /* 0x0000000214128825 */ /* 0x018fe200078e020e */
        /* <DEDUP_REMOVED lines=15> */
[--C-:B-1----:R-:W-:Y:S01]  /*7ef0*/  @!P2 IMAD.WIDE R22, R10, 0x2, R16.reuse ;  /* 0x000000020a16a825 */ /* 0x102fe200078e0210 */
[----:B------:R-:W-:Y:S01]  /*7f00*/  CS2R R44, SRZ ;  /* 0x00000000002c7805 */ /* 0x000fe2000001ff00 */
[----:B------:R-:W-:Y:S01]  /*7f10*/  CS2R R30, SRZ ;  /* 0x00000000001e7805 */ /* 0x000fe2000001ff00 */
[----:B------:R-:W-:Y:S01]  /*7f20*/  CS2R R36, SRZ ;  /* 0x0000000000247805 */ /* 0x000fe2000001ff00 */
[--C-:B------:R-:W-:Y:S01]  /*7f30*/  @!P1 IMAD.WIDE R12, R9, 0x2, R16.reuse ;  /* 0x00000002090c9825 */ /* 0x100fe200078e0210 */
[----:B------:R-:W-:Y:S01]  /*7f40*/  CS2R R26, SRZ ;  /* 0x00000000001a7805 */ /* 0x000fe2000001ff00 */
[----:B------:R-:W-:Y:S01]  /*7f50*/  CS2R R28, SRZ ;  /* 0x00000000001c7805 */ /* 0x000fe2000001ff00 */
[----:B------:R1:W5:Y:S01]  /*7f60*/  @!P2 LD.E.64 R68, [R22.64] ;  /* 0x0000001e1644a980 */ /* 0x000362000c101b00 */
[----:B------:R-:W-:-:S03]  /*7f70*/  @!P0 IMAD.WIDE R16, R8, 0x2, R16 ;  /* 0x0000000208108825 */ /* 0x000fc600078e0210 */
[----:B------:R1:W5:Y:S01]  /*7f80*/  @!P1 LD.E.64 R30, [R12.64] ;  /* 0x0000001e0c1e9980 */ /* 0x000362000c101b00 */
[----:B--2---:R-:W-:-:S03]  /*7f90*/  @!P1 IMAD.WIDE R18, R9, 0x2, R14 ;  /* 0x0000000209129825 */ /* 0x004fc600078e020e */
[----:B------:R1:W5:Y:S01]  /*7fa0*/  @!P0 LD.E.64 R36, [R16.64] ;  /* 0x0000001e10248980 */ /* 0x000362000c101b00 */
[----:B------:R-:W-:-:S03]  /*7fb0*/  @!P2 IMAD.WIDE R10, R10, 0x2, R14 ;  /* 0x000000020a0aa825 */ /* 0x000fc600078e020e */
[----:B------:R1:W5:Y:S01]  /*7fc0*/  @!P1 LD.E.64 R26, [R18.64] ;  /* 0x0000001e121a9980 */ /* 0x000362000c101b00 */
[----:B------:R-:W-:-:S03]  /*7fd0*/  @!P0 IMAD.WIDE R8, R8, 0x2, R14 ;  /* 0x0000000208088825 */ /* 0x000fc600078e020e */
[----:B------:R1:W5:Y:S04]  /*7fe0*/  @!P2 LD.E.64 R44, [R10.64] ;  /* 0x0000001e0a2ca980 */ /* 0x000368000c101b00 */
[----:B------:R1:W5:Y:S02]  /*7ff0*/  @!P0 LD.E.64 R28, [R8.64] ;  /* 0x0000001e081c8980 */ /* 0x000364000c101b00 */
.L_x_362:
[----:B--2---:R-:W-:Y:S05]  /*8000*/  BSYNC B0 ;  /* 0x0000000000007941 */ /* 0x004fea0003800000 */
.L_x_361:
[----:B-1---5:R-:W-:Y:S01]  /*8010*/  IMAD.MOV.U32 R8, RZ, RZ, R36 ;  /* 0x000000ffff087224 */ /* 0x022fe200078e0024 */
[----:B------:R-:W-:Y:S01]  /*8020*/  UIADD3 UR4, -UR23, UR7, URZ ;  /* 0x0000000717047290 */ /* 0x000fe2000fffe13f */
[----:B------:R-:W-:Y:S01]  /*8030*/  IMAD.MOV.U32 R10, RZ, RZ, R30 ;  /* 0x000000ffff0a7224 */ /* 0x000fe200078e001e */
[----:B------:R-:W-:-:S04]  /*8040*/  DEPBAR.LE SB0, 0x1 ;  /* 0x000080400000791a */ /* 0x000fc80000000000 */
[----:B------:R-:W-:Y:S01]  /*8050*/  UISETP.LT.AND UP0, UPT, UR4, 0x80, UPT ;  /* 0x000000800400788c */ /* 0x000fe2000bf01270 */
[----:B------:R-:W-:Y:S01]  /*8060*/  PRMT R19, R8, 0x7610, R19 ;  /* 0x0000761008137816 */ /* 0x000fe20000000013 */
[----:B------:R-:W-:Y:S01]  /*8070*/  IMAD.MOV.U32 R9, RZ, RZ, R31 ;  /* 0x000000ffff097224 */ /* 0x000fe200078e001f */
[----:B------:R-:W-:Y:S01]  /*8080*/  PRMT R17, R10, 0x7610, R17 ;  /* 0x000076100a117816 */ /* 0x000fe20000000011 */
[----:B------:R-:W-:Y:S01]  /*8090*/  IMAD.MOV.U32 R8, RZ, RZ, R68 ;  /* 0x000000ffff087224 */ /* 0x000fe200078e0044 */
[----:B------:R-:W-:Y:S01]  /*80a0*/  USEL UR4, UR4, 0x80, UP0 ;  /* 0x0000008004047887 */ /* 0x000fe20008000000 */
[----:B------:R-:W-:Y:S01]  /*80b0*/  IMAD.MOV.U32 R11, RZ, RZ, R37 ;  /* 0x000000ffff0b7224 */ /* 0x000fe200078e0025 */
[----:B------:R-:W-:Y:S01]  /*80c0*/  PRMT R16, R9, 0x7610, R16 ;  /* 0x0000761009107816 */ /* 0x000fe20000000010 */
[----:B------:R-:W-:Y:S01]  /*80d0*/  IMAD.MOV.U32 R10, RZ, RZ, R76 ;  /* 0x000000ffff0a7224 */ /* 0x000fe200078e004c */
[----:B---3--:R-:W-:Y:S01]  /*80e0*/  PRMT R24, R8, 0x7610, R24 ;  /* 0x0000761008187816 */ /* 0x008fe20000000018 */
[----:B------:R-:W-:Y:S01]  /*80f0*/  IMAD.MOV.U32 R9, RZ, RZ, R77 ;  /* 0x000000ffff097224 */ /* 0x000fe200078e004d */
[----:B------:R-:W-:Y:S01]  /*8100*/  BAR.SYNC.DEFER_BLOCKING 0x0 ;  /* 0x0000000000007b1d */ /* 0x000fe20000010000 */
[----:B------:R-:W-:Y:S01]  /*8110*/  IMAD.MOV.U32 R8, RZ, RZ, R28 ;  /* 0x000000ffff087224 */ /* 0x000fe200078e001c */
[----:B------:R-:W-:-:S02]  /*8120*/  ISETP.GE.AND P0, PT, R40, UR4, PT ;  /* 0x0000000428007c0c */ /* 0x000fc4000bf06270 */
[----:B------:R-:W-:Y:S01]  /*8130*/  PRMT R18, R11, 0x7610, R18 ;  /* 0x000076100b127816 */ /* 0x000fe20000000012 */
[----:B------:R-:W-:Y:S01]  /*8140*/  IMAD.MOV.U32 R11, RZ, RZ, R69 ;  /* 0x000000ffff0b7224 */ /* 0x000fe200078e0045 */
[----:B------:R-:W-:Y:S01]  /*8150*/  PRMT R34, R10, 0x7610, R34 ;  /* 0x000076100a227816 */ /* 0x000fe20000000022 */
[----:B------:R-:W-:Y:S01]  /*8160*/  IMAD.MOV.U32 R10, RZ, RZ, R29 ;  /* 0x000000ffff0a7224 */ /* 0x000fe200078e001d */
[----:B------:R-:W-:Y:S01]  /*8170*/  PRMT R33, R9, 0x7610, R33 ;  /* 0x0000761009217816 */ /* 0x000fe20000000021 */
[----:B------:R-:W-:Y:S01]  /*8180*/  IMAD.MOV.U32 R9, RZ, RZ, R26 ;  /* 0x000000ffff097224 */ /* 0x000fe200078e001a */
[----:B----4-:R-:W-:Y:S01]  /*8190*/  PRMT R15, R8, 0x7610, R15 ;  /* 0x00007610080f7816 */ /* 0x010fe2000000000f */
        /* <DEDUP_REMOVED lines=9> */
[----:B------:R-:W-:Y:S01]  /*8230*/  BSSY B1, `(.L_x_363) ;  /* 0x00000cf000017945 */ /* 0x000fe20003800000 */
[----:B------:R-:W-:-:S02]  /*8240*/  PRMT R22, R11, 0x7610, R22 ;  /* 0x000076100b167816 */ /* 0x000fc40000000016 */
[----:B------:R-:W-:Y:S02]  /*8250*/  PRMT R21, R10, 0x7610, R21 ;  /* 0x000076100a157816 */ /* 0x000fe40000000015 */
[----:B------:R-:W-:Y:S02]  /*8260*/  PRMT R32, R9, 0x7610, R32 ;  /* 0x0000761009207816 */ /* 0x000fe40000000020 */
[----:B------:R-:W-:Y:S01]  /*8270*/  PRMT R25, R8, 0x7610, R25 ;  /* 0x0000761008197816 */ /* 0x000fe20000000019 */
[----:B------:R-:W-:Y:S05]  /*8280*/  @P0 BRA `(.L_x_364) ;  /* 0x00000c9000000947 */ /* 0x000fea0003800000 */
[----:B------:R-:W-:Y:S01]  /*8290*/  ISETP.GE.AND P0, PT, R20, c[0x0][0x27c], PT ;  /* 0x00009f0014007a0c */ /* 0x000fe20003f06270 */
[----:B------:R-:W-:-:S12]  /*82a0*/  BSSY B0, `(.L_x_365) ;  /* 0x0000030000007945 */ /* 0x000fd80003800000 */
[----:B------:R-:W-:Y:S05]  /*82b0*/  @P0 BRA `(.L_x_366) ;  /* 0x000002e000000947 */ /* 0x000fea0003800000 */
[----:B------:R-:W1:Y:S01]  /*82c0*/  LDS.128 R8, [R150+0x10080] ;  /* 0x0100800096087984 */ /* 0x000e620000000c00 */
[----:B------:R-:W-:Y:S02]  /*82d0*/  SHF.R.U64 R128, R128, 0x10, R129 ;  /* 0x0000001080807819 */ /* 0x000fe40000001281 */
[----:B------:R-:W-:Y:S02]  /*82e0*/  SHF.R.U64 R130, R130, 0x10, R131 ;  /* 0x0000001082827819 */ /* 0x000fe40000001283 */
[----:B------:R-:W-:Y:S02]  /*82f0*/  SHF.R.U32.HI R129, RZ, 0x10, R129 ;  /* 0x00000010ff817819 */ /* 0x000fe40000011681 */
[----:B------:R-:W-:Y:S02]  /*8300*/  SHF.R.U32.HI R131, RZ, 0x10, R131 ;  /* 0x00000010ff837819 */ /* 0x000fe40000011683 */
[----:B------:R-:W-:Y:S02]  /*8310*/  PRMT R124, R124, 0x5410, R129 ;  /* 0x000054107c7c7816 */ /* 0x000fe40000000081 */
[----:B------:R-:W-:-:S02]  /*8320*/  PRMT R126, R126, 0x5410, R131 ;  /* 0x000054107e7e7816 */ /* 0x000fc40000000083 */
[----:B------:R-:W-:Y:S02]  /*8330*/  PRMT R125, R125, 0x5410, R128 ;  /* 0x000054107d7d7816 */ /* 0x000fe40000000080 */
[----:B------:R-:W-:Y:S02]  /*8340*/  PRMT R127, R127, 0x5410, R130 ;  /* 0x000054107f7f7816 */ /* 0x000fe40000000082 */
[----:B------:R-:W-:Y:S02]  /*8350*/  LOP3.LUT R135, R124, 0xffff0000, RZ, 0xc0, !PT ;  /* 0xffff00007c877812 */ /* 0x000fe400078ec0ff */
[----:B------:R-:W-:Y:S01]  /*8360*/  LOP3.LUT R137, R126, 0xffff0000, RZ, 0xc0, !PT ;  /* 0xffff00007e897812 */ /* 0x000fe200078ec0ff */
[C---:B-1----:R-:W-:Y:S01]  /*8370*/  IMAD.U32 R129, R10.reuse, 0x10000, RZ ;  /* 0x000100000a817824 */ /* 0x042fe200078e00ff */
[----:B------:R-:W-:Y:S01]  /*8380*/  LOP3.LUT R128, R10, 0xffff0000, RZ, 0xc0, !PT ;  /* 0xffff00000a807812 */ /* 0x000fe200078ec0ff */
[----:B------:R-:W-:Y:S01]  /*8390*/  IMAD.U32 R10, R11, 0x10000, RZ ;  /* 0x000100000b0a7824 */ /* 0x000fe200078e00ff */
[----:B------:R-:W-:-:S02]  /*83a0*/  SHF.L.U32 R133, R8, 0x10, RZ ;  /* 0x0000001008857819 */ /* 0x000fc400000006ff */
[----:B------:R-:W-:Y:S01]  /*83b0*/  LOP3.LUT R132, R8, 0xffff0000, RZ, 0xc0, !PT ;  /* 0xffff000008847812 */ /* 0x000fe200078ec0ff */
[----:B------:R-:W-:Y:S01]  /*83c0*/  IMAD.U32 R8, R124, 0x10000, RZ ;  /* 0x000100007c087824 */ /* 0x000fe200078e00ff */
[----:B------:R-:W-:Y:S01]  /*83d0*/  LOP3.LUT R130, R11, 0xffff0000, RZ, 0xc0, !PT ;  /* 0xffff00000b827812 */ /* 0x000fe200078ec0ff */
[----:B------:R-:W-:Y:S01]  /*83e0*/  IMAD.U32 R11, R126, 0x10000, RZ ;  /* 0x000100007e0b7824 */ /* 0x000fe200078e00ff */
[C---:B------:R-:W-:Y:S01]  /*83f0*/  SHF.L.U32 R131, R9.reuse, 0x10, RZ ;  /* 0x0000001009837819 */ /* 0x040fe200000006ff */
[CC--:B------:R-:W-:Y:S01]  /*8400*/  FMUL.FTZ R124, R128.reuse, R8.reuse ;  /* 0x00000008807c7220 */ /* 0x0c0fe20000410000 */
[----:B------:R-:W-:Y:S01]  /*8410*/  LOP3.LUT R126, R9, 0xffff0000, RZ, 0xc0, !PT ;  /* 0xffff0000097e7812 */ /* 0x000fe200078ec0ff */
[-C--:B------:R-:W-:Y:S02]  /*8420*/  FMUL.FTZ R128, R128, R11.reuse ;  /* 0x0000000b80807220 */ /* 0x080fe40000410000 */
[----:B------:R-:W-:Y:S01]  /*8430*/  FFMA.FTZ R124, R129, R11, -R124 ;  /* 0x0000000b817c7223 */ /* 0x000fe2000001087c */
[----:B------:R-:W-:Y:S01]  /*8440*/  SHF.L.U32 R11, R127, 0x10, RZ ;  /* 0x000000107f0b7819 */ /* 0x000fe200000006ff */
[----:B------:R-:W-:Y:S01]  /*8450*/  FFMA.FTZ R129, R129, R8, R128 ;  /* 0x0000000881817223 */ /* 0x000fe20000010080 */
[----:B------:R-:W-:Y:S01]  /*8460*/  LOP3.LUT R127, R127, 0xffff0000, RZ, 0xc0, !PT ;  /* 0xffff00007f7f7812 */ /* 0x000fe200078ec0ff */
[----:B------:R-:W-:-:S02]  /*8470*/  FMUL.FTZ R9, R130, R135 ;  /* 0x0000008782097220 */ /* 0x000fc40000410000 */
[C---:B------:R-:W-:Y:S01]  /*8480*/  IMAD.U32 R8, R125.reuse, 0x10000, RZ ;  /* 0x000100007d087824 */ /* 0x040fe200078e00ff */
[----:B------:R-:W-:Y:S01]  /*8490*/  LOP3.LUT R125, R125, 0xffff0000, RZ, 0xc0, !PT ;  /* 0xffff00007d7d7812 */ /* 0x000fe200078ec0ff */
[-C--:B------:R-:W-:Y:S02]  /*84a0*/  FMUL.FTZ R130, R130, R137.reuse ;  /* 0x0000008982827220 */ /* 0x080fe40000410000 */
[C---:B------:R-:W-:Y:S02]  /*84b0*/  FFMA.FTZ R9, R10.reuse, R137, -R9 ;  /* 0x000000890a097223 */ /* 0x040fe40000010809 */
[----:B------:R-:W-:Y:S02]  /*84c0*/  FFMA.FTZ R130, R10, R135, R130 ;  /* 0x000000870a827223 */ /* 0x000fe40000010082 */
[----:B------:R-:W-:Y:S02]  /*84d0*/  FMUL.FTZ R10, R132, R8 ;  /* 0x00000008840a7220 */ /* 0x000fe40000410000 */
[----:B------:R-:W-:-:S02]  /*84e0*/  FMUL.FTZ R128, R126, R125 ;  /* 0x0000007d7e807220 */ /* 0x000fc40000410000 */
[----:B------:R-:W-:Y:S02]  /*84f0*/  FMUL.FTZ R132, R132, R11 ;  /* 0x0000000b84847220 */ /* 0x000fe40000410000 */
[----:B------:R-:W-:Y:S02]  /*8500*/  FMUL.FTZ R126, R126, R127 ;  /* 0x0000007f7e7e7220 */ /* 0x000fe40000410000 */
[C---:B------:R-:W-:Y:S01]  /*8510*/  FFMA.FTZ R134, R133.reuse, R11, -R10 ;  /* 0x0000000b85867223 */ /* 0x040fe2000001080a */
[----:B------:R-:W-:Y:S01]  /*8520*/  F2FP.BF16.PACK_AB R11, R130, R9 ;  /* 0x00000009820b723e */ /* 0x000fe200000010ff */
[----:B------:R-:W-:Y:S01]  /*8530*/  FFMA.FTZ R133, R133, R8, R132 ;  /* 0x0000000885857223 */ /* 0x000fe20000010084 */
[----:B------:R-:W-:Y:S01]  /*8540*/  F2FP.BF16.PACK_AB R10, R129, R124 ;  /* 0x0000007c810a723e */ /* 0x000fe200000010ff */
[C---:B------:R-:W-:Y:S02]  /*8550*/  FFMA.FTZ R128, R131.reuse, R127, -R128 ;  /* 0x0000007f83807223 */ /* 0x040fe40000010880 */
[----:B------:R-:W-:Y:S01]  /*8560*/  FFMA.FTZ R125, R131, R125, R126 ;  /* 0x0000007d837d7223 */ /* 0x000fe2000001007e */
[----:B------:R-:W-:-:S04]  /*8570*/  F2FP.BF16.PACK_AB R8, R133, R134 ;  /* 0x000000868508723e */ /* 0x000fc800000010ff */
[----:B------:R-:W-:-:S05]  /*8580*/  F2FP.BF16.PACK_AB R9, R125, R128 ;  /* 0x000000807d09723e */ /* 0x000fca00000010ff */
[----:B------:R1:W-:Y:S02]  /*8590*/  STS.128 [R150+0x10080], R8 ;  /* 0x0100800896007388 */ /* 0x0003e40000000c00 */
.L_x_366:
[----:B------:R-:W-:Y:S05]  /*85a0*/  BSYNC B0 ;  /* 0x0000000000007941 */ /* 0x000fea0003800000 */
.L_x_365:
[----:B-1----:R-:W-:Y:S01]  /*85b0*/  IADD3 R8, R20, 0x20, RZ ;  /* 0x0000002014087810 */ /* 0x002fe20007ffe0ff */
[----:B------:R-:W-:Y:S03]  /*85c0*/  BSSY B0, `(.L_x_367) ;  /* 0x0000031000007945 */ /* 0x000fe60003800000 */
[----:B------:R-:W-:-:S13]  /*85d0*/  ISETP.GE.AND P0, PT, R8, c[0x0][0x27c], PT ;  /* 0x00009f0008007a0c */ /* 0x000fda0003f06270 */
        /* <DEDUP_REMOVED lines=47> */
.L_x_368:
[----:B------:R-:W-:Y:S05]  /*88d0*/  BSYNC B0 ;  /* 0x0000000000007941 */ /* 0x000fea0003800000 */
.L_x_367:
        /* <DEDUP_REMOVED lines=50> */
.L_x_370:
[----:B------:R-:W-:Y:S05]  /*8c00*/  BSYNC B0 ;  /* 0x0000000000007941 */ /* 0x000fea0003800000 */
.L_x_369:
[----:B-1----:R-:W-:-:S04]  /*8c10*/  IADD3 R8, R20, 0x60, RZ ;  /* 0x0000006014087810 */ /* 0x002fc80007ffe0ff */
        /* <DEDUP_REMOVED lines=48> */
.L_x_364:
[----:B------:R-:W-:Y:S05]  /*8f20*/  BSYNC B1 ;  /* 0x0000000000017941 */ /* 0x000fea0003800000 */
.L_x_363:
[----:B-1----:R-:W-:Y:S01]  /*8f30*/  IADD3 R8, R40, 0x20, RZ ;  /* 0x0000002028087810 */ /* 0x002fe20007ffe0ff */
[----:B------:R-:W-:Y:S03]  /*8f40*/  BSSY B1, `(.L_x_371) ;  /* 0x00000cc000017945 */ /* 0x000fe60003800000 */
[----:B------:R-:W-:-:S13]  /*8f50*/  ISETP.GE.AND P0, PT, R8, UR4, PT ;  /* 0x0000000408007c0c */ /* 0x000fda000bf06270 */
        /* <DEDUP_REMOVED lines=50> */
.L_x_374:
[----:B------:R-:W-:Y:S05]  /*9280*/  BSYNC B0 ;  /* 0x0000000000007941 */ /* 0x000fea0003800000 */
.L_x_373:
        /* <DEDUP_REMOVED lines=13> */
[----:B------:R-:W-:Y:S01]  /*9360*/  LOP3.LUT R99, R80, 0xffff0000, RZ, 0xc0, !PT ;  /* 0xffff000050637812 */ /* 0x000fe200078ec0ff */
[C---:B-1----:R-:W-:Y:S01]  /*9370*/  IMAD.U32 R89, R10.reuse, 0x10000, RZ ;  /* 0x000100000a597824 */ /* 0x042fe200078e00ff */
[----:B------:R-:W-:Y:S01]  /*9380*/  LOP3.LUT R88, R10, 0xffff0000, RZ, 0xc0, !PT ;  /* 0xffff00000a587812 */ /* 0x000fe200078ec0ff */
[----:B------:R-:W-:Y:S01]  /*9390*/  IMAD.U32 R10, R11, 0x10000, RZ ;  /* 0x000100000b0a7824 */ /* 0x000fe200078e00ff */
[C---:B------:R-:W-:Y:S02]  /*93a0*/  SHF.L.U32 R97, R8.reuse, 0x10, RZ ;  /* 0x0000001008617819 */ /* 0x040fe400000006ff */
[----:B------:R-:W-:Y:S01]  /*93b0*/  LOP3.LUT R96, R8, 0xffff0000, RZ, 0xc0, !PT ;  /* 0xffff000008607812 */ /* 0x000fe200078ec0ff */
[----:B------:R-:W-:Y:S01]  /*93c0*/  IMAD.U32 R8, R71, 0x10000, RZ ;  /* 0x0001000047087824 */ /* 0x000fe200078e00ff */
[----:B------:R-:W-:Y:S01]  /*93d0*/  LOP3.LUT R90, R11, 0xffff0000, RZ, 0xc0, !PT ;  /* 0xffff00000b5a7812 */ /* 0x000fe200078ec0ff */
[----:B------:R-:W-:Y:S01]  /*93e0*/  IMAD.U32 R11, R80, 0x10000, RZ ;  /* 0x00010000500b7824 */ /* 0x000fe200078e00ff */
[----:B------:R-:W-:Y:S01]  /*93f0*/  LOP3.LUT R71, R71, 0xffff0000, RZ, 0xc0, !PT ;  /* 0xffff000047477812 */ /* 0x000fe200078ec0ff */
[CC--:B------:R-:W-:Y:S01]  /*9400*/  FMUL.FTZ R80, R88.reuse, R8.reuse ;  /* 0x0000000858507220 */ /* 0x0c0fe20000410000 */
[C---:B------:R-:W-:Y:S01]  /*9410*/  SHF.L.U32 R91, R9.reuse, 0x10, RZ ;  /* 0x00000010095b7819 */ /* 0x040fe200000006ff */
[-C--:B------:R-:W-:Y:S01]  /*9420*/  FMUL.FTZ R88, R88, R11.reuse ;  /* 0x0000000b58587220 */ /* 0x080fe20000410000 */
[----:B------:R-:W-:Y:S01]  /*9430*/  LOP3.LUT R98, R9, 0xffff0000, RZ, 0xc0, !PT ;  /* 0xffff000009627812 */ /* 0x000fe200078ec0ff */
        /* <DEDUP_REMOVED lines=13> */
[-C--:B------:R-:W-:Y:S02]  /*9510*/  FMUL.FTZ R98, R98, R81.reuse ;  /* 0x0000005162627220 */ /* 0x080fe40000410000 */
[----:B------:R-:W-:Y:S02]  /*9520*/  FFMA.FTZ R88, R91, R81, -R88 ;  /* 0x000000515b587223 */ /* 0x000fe40000010858 */
[C---:B------:R-:W-:Y:S01]  /*9530*/  FFMA.FTZ R71, R97.reuse, R11, -R10 ;  /* 0x0000000b61477223 */ /* 0x040fe2000001080a */
[----:B------:R-:W-:Y:S01]  /*9540*/  F2FP.BF16.PACK_AB R11, R90, R9 ;  /* 0x000000095a0b723e */ /* 0x000fe200000010ff */
[----:B------:R-:W-:Y:S01]  /*9550*/  FFMA.FTZ R8, R97, R8, R96 ;  /* 0x0000000861087223 */ /* 0x000fe20000010060 */
[----:B------:R-:W-:Y:S01]  /*9560*/  F2FP.BF16.PACK_AB R10, R89, R80 ;  /* 0x00000050590a723e */ /* 0x000fe200000010ff */
[----:B------:R-:W-:-:S03]  /*9570*/  FFMA.FTZ R91, R91, R72, R98 ;  /* 0x000000485b5b7223 */ /* 0x000fc60000010062 */
[----:B------:R-:W-:Y:S02]  /*9580*/  F2FP.BF16.PACK_AB R8, R8, R71 ;  /* 0x000000470808723e */ /* 0x000fe400000010ff */
[----:B------:R-:W-:-:S05]  /*9590*/  F2FP.BF16.PACK_AB R9, R91, R88 ;  /* 0x000000585b09723e */ /* 0x000fca00000010ff */
[----:B------:R1:W-:Y:S02]  /*95a0*/  STS.128 [R150+0x15080], R8 ;  /* 0x0150800896007388 */ /* 0x0003e40000000c00 */
.L_x_376:
[----:B------:R-:W-:Y:S05]  /*95b0*/  BSYNC B0 ;  /* 0x0000000000007941 */ /* 0x000fea0003800000 */
.L_x_375:
        /* <DEDUP_REMOVED lines=23> */
[----:B------:R-:W-:Y:S01]  /*9730*/  FMUL.FTZ R66, R71, R8 ;  /* 0x0000000847427220 */ /* 0x000fe20000410000 */
[----:B------:R-:W-:Y:S01]  /*9740*/  SHF.L.U32 R81, R9, 0x10, RZ ;  /* 0x0000001009517819 */ /* 0x000fe200000006ff */
[----:B------:R-:W-:Y:S01]  /*9750*/  FMUL.FTZ R71, R71, R11 ;  /* 0x0000000b47477220 */ /* 0x000fe20000410000 */
[----:B------:R-:W-:Y:S01]  /*9760*/  LOP3.LUT R90, R9, 0xffff0000, RZ, 0xc0, !PT ;  /* 0xffff0000095a7812 */ /* 0x000fe200078ec0ff */
[----:B------:R-:W-:-:S02]  /*9770*/  FMUL.FTZ R9, R80, R63 ;  /* 0x0000003f50097220 */ /* 0x000fc40000410000 */
[C---:B------:R-:W-:Y:S02]  /*9780*/  FFMA.FTZ R71, R72.reuse, R8, R71 ;  /* 0x0000000848477223 */ /* 0x040fe40000010047 */
[----:B------:R-:W-:Y:S01]  /*9790*/  FFMA.FTZ R66, R72, R11, -R66 ;  /* 0x0000000b48427223 */ /* 0x000fe20000010842 */
[----:B------:R-:W-:Y:S01]  /*97a0*/  SHF.L.U32 R11, R70, 0x10, RZ ;  /* 0x00000010460b7819 */ /* 0x000fe200000006ff */
[C---:B------:R-:W-:Y:S01]  /*97b0*/  IMAD.U32 R8, R65.reuse, 0x10000, RZ ;  /* 0x0001000041087824 */ /* 0x040fe200078e00ff */
[----:B------:R-:W-:Y:S01]  /*97c0*/  LOP3.LUT R65, R65, 0xffff0000, RZ, 0xc0, !PT ;  /* 0xffff000041417812 */ /* 0x000fe200078ec0ff */
[-C--:B------:R-:W-:Y:S01]  /*97d0*/  FMUL.FTZ R80, R80, R91.reuse ;  /* 0x0000005b50507220 */ /* 0x080fe20000410000 */
[----:B------:R-:W-:Y:S01]  /*97e0*/  LOP3.LUT R70, R70, 0xffff0000, RZ, 0xc0, !PT ;  /* 0xffff000046467812 */ /* 0x000fe200078ec0ff */
[C---:B------:R-:W-:Y:S02]  /*97f0*/  FFMA.FTZ R9, R10.reuse, R91, -R9 ;  /* 0x0000005b0a097223 */ /* 0x040fe40000010809 */
[----:B------:R-:W-:-:S02]  /*9800*/  FFMA.FTZ R80, R10, R63, R80 ;  /* 0x0000003f0a507223 */ /* 0x000fc40000010050 */
[----:B------:R-:W-:Y:S02]  /*9810*/  FMUL.FTZ R10, R88, R8 ;  /* 0x00000008580a7220 */ /* 0x000fe40000410000 */
[----:B------:R-:W-:Y:S02]  /*9820*/  FMUL.FTZ R63, R90, R65 ;  /* 0x000000415a3f7220 */ /* 0x000fe40000410000 */
[-C--:B------:R-:W-:Y:S02]  /*9830*/  FMUL.FTZ R88, R88, R11.reuse ;  /* 0x0000000b58587220 */ /* 0x080fe40000410000 */
[----:B------:R-:W-:Y:S02]  /*9840*/  FMUL.FTZ R90, R90, R70 ;  /* 0x000000465a5a7220 */ /* 0x000fe40000410000 */
[C---:B------:R-:W-:Y:S01]  /*9850*/  FFMA.FTZ R72, R89.reuse, R11, -R10 ;  /* 0x0000000b59487223 */ /* 0x040fe2000001080a */
[----:B------:R-:W-:Y:S01]  /*9860*/  F2FP.BF16.PACK_AB R11, R80, R9 ;  /* 0x00000009500b723e */ /* 0x000fe200000010ff */
[----:B------:R-:W-:Y:S01]  /*9870*/  FFMA.FTZ R89, R89, R8, R88 ;  /* 0x0000000859597223 */ /* 0x000fe20000010058 */
[----:B------:R-:W-:Y:S01]  /*9880*/  F2FP.BF16.PACK_AB R10, R71, R66 ;  /* 0x00000042470a723e */ /* 0x000fe200000010ff */
[----:B------:R-:W-:-:S02]  /*9890*/  FFMA.FTZ R63, R81, R70, -R63 ;  /* 0x00000046513f7223 */ /* 0x000fc4000001083f */
[----:B------:R-:W-:Y:S01]  /*98a0*/  FFMA.FTZ R90, R81, R65, R90 ;  /* 0x00000041515a7223 */ /* 0x000fe2000001005a */
[----:B------:R-:W-:-:S04]  /*98b0*/  F2FP.BF16.PACK_AB R8, R89, R72 ;  /* 0x000000485908723e */ /* 0x000fc800000010ff */
[----:B------:R-:W-:-:S05]  /*98c0*/  F2FP.BF16.PACK_AB R9, R90, R63 ;  /* 0x0000003f5a09723e */ /* 0x000fca00000010ff */
[----:B------:R1:W-:Y:S02]  /*98d0*/  STS.128 [R150+0x19080], R8 ;  /* 0x0190800896007388 */ /* 0x0003e40000000c00 */
.L_x_378:
[----:B------:R-:W-:Y:S05]  /*98e0*/  BSYNC B0 ;  /* 0x0000000000007941 */ /* 0x000fea0003800000 */
.L_x_377:
        /* <DEDUP_REMOVED lines=11> */
[----:B------:R-:W-:Y:S01]  /*99a0*/  PRMT R59, R59, 0x5410, R66 ;  /* 0x000054103b3b7816 */ /* 0x000fe20000000042 */
[C---:B------:R-:W-:Y:S01]  /*99b0*/  IMAD.U32 R66, R61.reuse, 0x10000, RZ ;  /* 0x000100003d427824 */ /* 0x040fe200078e00ff */
[----:B------:R-:W-:Y:S02]  /*99c0*/  LOP3.LUT R80, R61, 0xffff0000, RZ, 0xc0, !PT ;  /* 0xffff00003d507812 */ /* 0x000fe400078ec0ff */
[C---:B-1----:R-:W-:Y:S01]  /*99d0*/  LOP3.LUT R63, R10.reuse, 0xffff0000, RZ, 0xc0, !PT ;  /* 0xffff00000a3f7812 */ /* 0x042fe200078ec0ff */
[----:B------:R-:W-:Y:S01]  /*99e0*/  IMAD.U32 R65, R10, 0x10000, RZ ;  /* 0x000100000a417824 */ /* 0x000fe200078e00ff */
[C---:B------:R-:W-:Y:S01]  /*99f0*/  SHF.L.U32 R72, R8.reuse, 0x10, RZ ;  /* 0x0000001008487819 */ /* 0x040fe200000006ff */
[C---:B------:R-:W-:Y:S01]  /*9a00*/  IMAD.U32 R10, R11.reuse, 0x10000, RZ ;  /* 0x000100000b0a7824 */ /* 0x040fe200078e00ff */
[----:B------:R-:W-:Y:S01]  /*9a10*/  LOP3.LUT R71, R8, 0xffff0000, RZ, 0xc0, !PT ;  /* 0xffff000008477812 */ /* 0x000fe200078ec0ff */
[----:B------:R-:W-:Y:S01]  /*9a20*/  IMAD.U32 R8, R58, 0x10000, RZ ;  /* 0x000100003a087824 */ /* 0x000fe200078e00ff */
[----:B------:R-:W-:-:S02]  /*9a30*/  LOP3.LUT R11, R11, 0xffff0000, RZ, 0xc0, !PT ;  /* 0xffff00000b0b7812 */ /* 0x000fc400078ec0ff */
[----:B------:R-:W-:Y:S01]  /*9a40*/  LOP3.LUT R58, R58, 0xffff0000, RZ, 0xc0, !PT ;  /* 0xffff00003a3a7812 */ /* 0x000fe200078ec0ff */
[----:B------:R-:W-:Y:S01]  /*9a50*/  FMUL.FTZ R61, R63, R8 ;  /* 0x000000083f3d7220 */ /* 0x000fe20000410000 */
[----:B------:R-:W-:Y:S01]  /*9a60*/  SHF.L.U32 R70, R9, 0x10, RZ ;  /* 0x0000001009467819 */ /* 0x000fe200000006ff */
[----:B------:R-:W-:Y:S01]  /*9a70*/  FMUL.FTZ R63, R63, R66 ;  /* 0x000000423f3f7220 */ /* 0x000fe20000410000 */
[----:B------:R-:W-:Y:S01]  /*9a80*/  LOP3.LUT R81, R9, 0xffff0000, RZ, 0xc0, !PT ;  /* 0xffff000009517812 */ /* 0x000fe200078ec0ff */
[----:B------:R-:W-:Y:S02]  /*9a90*/  FMUL.FTZ R9, R11, R58 ;  /* 0x0000003a0b097220 */ /* 0x000fe40000410000 */
[C---:B------:R-:W-:Y:S02]  /*9aa0*/  FFMA.FTZ R8, R65.reuse, R8, R63 ;  /* 0x0000000841087223 */ /* 0x040fe4000001003f */
[----:B------:R-:W-:Y:S01]  /*9ab0*/  FFMA.FTZ R61, R65, R66, -R61 ;  /* 0x00000042413d7223 */ /* 0x000fe2000001083d */
[C---:B------:R-:W-:Y:S01]  /*9ac0*/  SHF.L.U32 R65, R62.reuse, 0x10, RZ ;  /* 0x000000103e417819 */ /* 0x040fe200000006ff */
[C---:B------:R-:W-:Y:S01]  /*9ad0*/  IMAD.U32 R63, R59.reuse, 0x10000, RZ ;  /* 0x000100003b3f7824 */ /* 0x040fe200078e00ff */
[----:B------:R-:W-:Y:S01]  /*9ae0*/  LOP3.LUT R59, R59, 0xffff0000, RZ, 0xc0, !PT ;  /* 0xffff00003b3b7812 */ /* 0x000fe200078ec0ff */
[-C--:B------:R-:W-:Y:S01]  /*9af0*/  FMUL.FTZ R11, R11, R80.reuse ;  /* 0x000000500b0b7220 */ /* 0x080fe20000410000 */
[----:B------:R-:W-:Y:S01]  /*9b00*/  LOP3.LUT R62, R62, 0xffff0000, RZ, 0xc0, !PT ;  /* 0xffff00003e3e7812 */ /* 0x000fe200078ec0ff */
[----:B------:R-:W-:-:S02]  /*9b10*/  FFMA.FTZ R9, R10, R80, -R9 ;  /* 0x000000500a097223 */ /* 0x000fc40000010809 */
[----:B------:R-:W-:Y:S02]  /*9b20*/  FFMA.FTZ R58, R10, R58, R11 ;  /* 0x0000003a0a3a7223 */ /* 0x000fe4000001000b */
[----:B------:R-:W-:Y:S02]  /*9b30*/  FMUL.FTZ R10, R71, R63 ;  /* 0x0000003f470a7220 */ /* 0x000fe40000410000 */
[----:B------:R-:W-:Y:S02]  /*9b40*/  FMUL.FTZ R11, R81, R59 ;  /* 0x0000003b510b7220 */ /* 0x000fe40000410000 */
[-C--:B------:R-:W-:Y:S02]  /*9b50*/  FMUL.FTZ R71, R71, R65.reuse ;  /* 0x0000004147477220 */ /* 0x080fe40000410000 */
[----:B------:R-:W-:Y:S02]  /*9b60*/  FMUL.FTZ R81, R81, R62 ;  /* 0x0000003e51517220 */ /* 0x000fe40000410000 */
[----:B------:R-:W-:Y:S01]  /*9b70*/  FFMA.FTZ R65, R72, R65, -R10 ;  /* 0x0000004148417223 */ /* 0x000fe2000001080a */
[----:B------:R-:W-:Y:S01]  /*9b80*/  F2FP.BF16.PACK_AB R10, R8, R61 ;  /* 0x0000003d080a723e */ /* 0x000fe200000010ff */
[----:B------:R-:W-:-:S02]  /*9b90*/  FFMA.FTZ R72, R72, R63, R71 ;  /* 0x0000003f48487223 */ /* 0x000fc40000010047 */
[----:B------:R-:W-:Y:S01]  /*9ba0*/  FFMA.FTZ R62, R70, R62, -R11 ;  /* 0x0000003e463e7223 */ /* 0x000fe2000001080b */
[----:B------:R-:W-:Y:S01]  /*9bb0*/  F2FP.BF16.PACK_AB R11, R58, R9 ;  /* 0x000000093a0b723e */ /* 0x000fe200000010ff */
[----:B------:R-:W-:Y:S01]  /*9bc0*/  FFMA.FTZ R81, R70, R59, R81 ;  /* 0x0000003b46517223 */ /* 0x000fe20000010051 */
[----:B------:R-:W-:-:S04]  /*9bd0*/  F2FP.BF16.PACK_AB R8, R72, R65 ;  /* 0x000000414808723e */ /* 0x000fc800000010ff */
[----:B------:R-:W-:-:S05]  /*9be0*/  F2FP.BF16.PACK_AB R9, R81, R62 ;  /* 0x0000003e5109723e */ /* 0x000fca00000010ff */
[----:B------:R1:W-:Y:S02]  /*9bf0*/  STS.128 [R150+0x1d080], R8 ;  /* 0x01d0800896007388 */ /* 0x0003e40000000c00 */
.L_x_372:
[----:B------:R-:W-:Y:S05]  /*9c00*/  BSYNC B1 ;  /* 0x0000000000017941 */ /* 0x000fea0003800000 */
.L_x_371:
        /* <DEDUP_REMOVED lines=15> */
[----:B------:R-:W-:Y:S02]  /*9d00*/  LOP3.LUT R66, R56, 0xffff0000, RZ, 0xc0, !PT ;  /* 0xffff000038427812 */ /* 0x000fe400078ec0ff */
[----:B------:R-:W-:Y:S01]  /*9d10*/  PRMT R55, R55, 0x5410, R62 ;  /* 0x0000541037377816 */ /* 0x000fe2000000003e */
[C---:B-1----:R-:W-:Y:S01]  /*9d20*/  IMAD.U32 R59, R10.reuse, 0x10000, RZ ;  /* 0x000100000a3b7824 */ /* 0x042fe200078e00ff */
[----:B------:R-:W-:Y:S01]  /*9d30*/  LOP3.LUT R58, R10, 0xffff0000, RZ, 0xc0, !PT ;  /* 0xffff00000a3a7812 */ /* 0x000fe200078ec0ff */
[C---:B------:R-:W-:Y:S01]  /*9d40*/  IMAD.U32 R10, R11.reuse, 0x10000, RZ ;  /* 0x000100000b0a7824 */ /* 0x040fe200078e00ff */
[C---:B------:R-:W-:Y:S02]  /*9d50*/  SHF.L.U32 R65, R8.reuse, 0x10, RZ ;  /* 0x0000001008417819 */ /* 0x040fe400000006ff */
[----:B------:R-:W-:Y:S01]  /*9d60*/  LOP3.LUT R63, R8, 0xffff0000, RZ, 0xc0, !PT ;  /* 0xffff0000083f7812 */ /* 0x000fe200078ec0ff */
[----:B------:R-:W-:Y:S01]  /*9d70*/  IMAD.U32 R8, R54, 0x10000, RZ ;  /* 0x0001000036087824 */ /* 0x000fe200078e00ff */
[----:B------:R-:W-:Y:S01]  /*9d80*/  LOP3.LUT R61, R11, 0xffff0000, RZ, 0xc0, !PT ;  /* 0xffff00000b3d7812 */ /* 0x000fe200078ec0ff */
[----:B------:R-:W-:Y:S01]  /*9d90*/  IMAD.U32 R11, R56, 0x10000, RZ ;  /* 0x00010000380b7824 */ /* 0x000fe200078e00ff */
[----:B------:R-:W-:Y:S01]  /*9da0*/  LOP3.LUT R54, R54, 0xffff0000, RZ, 0xc0, !PT ;  /* 0xffff000036367812 */ /* 0x000fe200078ec0ff */
[C---:B------:R-:W-:Y:S01]  /*9db0*/  FMUL.FTZ R56, R58.reuse, R8 ;  /* 0x000000083a387220 */ /* 0x040fe20000410000 */
[C---:B------:R-:W-:Y:S01]  /*9dc0*/  SHF.L.U32 R62, R9.reuse, 0x10, RZ ;  /* 0x00000010093e7819 */ /* 0x040fe200000006ff */
[-C--:B------:R-:W-:Y:S01]  /*9dd0*/  FMUL.FTZ R58, R58, R11.reuse ;  /* 0x0000000b3a3a7220 */ /* 0x080fe20000410000 */
[----:B------:R-:W-:Y:S01]  /*9de0*/  LOP3.LUT R70, R9, 0xffff0000, RZ, 0xc0, !PT ;  /* 0xffff000009467812 */ /* 0x000fe200078ec0ff */
[----:B------:R-:W-:-:S02]  /*9df0*/  FFMA.FTZ R56, R59, R11, -R56 ;  /* 0x0000000b3b387223 */ /* 0x000fc40000010838 */
[----:B------:R-:W-:Y:S01]  /*9e00*/  FFMA.FTZ R59, R59, R8, R58 ;  /* 0x000000083b3b7223 */ /* 0x000fe2000001003a */
[----:B------:R-:W-:Y:S01]  /*9e10*/  SHF.L.U32 R58, R57, 0x10, RZ ;  /* 0x00000010393a7819 */ /* 0x000fe200000006ff */
[----:B------:R-:W-:Y:S01]  /*9e20*/  FMUL.FTZ R9, R61, R54 ;  /* 0x000000363d097220 */ /* 0x000fe20000410000 */
[----:B------:R-:W-:Y:S01]  /*9e30*/  LOP3.LUT R57, R57, 0xffff0000, RZ, 0xc0, !PT ;  /* 0xffff000039397812 */ /* 0x000fe200078ec0ff */
[C---:B------:R-:W-:Y:S01]  /*9e40*/  IMAD.U32 R8, R55.reuse, 0x10000, RZ ;  /* 0x0001000037087824 */ /* 0x040fe200078e00ff */
[----:B------:R-:W-:Y:S01]  /*9e50*/  LOP3.LUT R55, R55, 0xffff0000, RZ, 0xc0, !PT ;  /* 0xffff000037377812 */ /* 0x000fe200078ec0ff */
[-C--:B------:R-:W-:Y:S02]  /*9e60*/  FMUL.FTZ R61, R61, R66.reuse ;  /* 0x000000423d3d7220 */ /* 0x080fe40000410000 */
[C---:B------:R-:W-:Y:S02]  /*9e70*/  FFMA.FTZ R9, R10.reuse, R66, -R9 ;  /* 0x000000420a097223 */ /* 0x040fe40000010809 */
[----:B------:R-:W-:-:S02]  /*9e80*/  FFMA.FTZ R54, R10, R54, R61 ;  /* 0x000000360a367223 */ /* 0x000fc4000001003d */
[C---:B------:R-:W-:Y:S02]  /*9e90*/  FMUL.FTZ R10, R63.reuse, R8 ;  /* 0x000000083f0a7220 */ /* 0x040fe40000410000 */
[C---:B------:R-:W-:Y:S02]  /*9ea0*/  FMUL.FTZ R11, R70.reuse, R55 ;  /* 0x00000037460b7220 */ /* 0x040fe40000410000 */
        /* <DEDUP_REMOVED lines=11> */
.L_x_382:
[----:B------:R-:W-:Y:S05]  /*9f60*/  BSYNC B0 ;  /* 0x0000000000007941 */ /* 0x000fea0003800000 */
.L_x_381:
        /* <DEDUP_REMOVED lines=50> */
.L_x_384:
[----:B------:R-:W-:Y:S05]  /*a290*/  BSYNC B0 ;  /* 0x0000000000007941 */ /* 0x000fea0003800000 */
.L_x_383:
        /* <DEDUP_REMOVED lines=50> */
.L_x_386:
[----:B------:R-:W-:Y:S05]  /*a5c0*/  BSYNC B0 ;  /* 0x0000000000007941 */ /* 0x000fea0003800000 */
.L_x_385:
        /* <DEDUP_REMOVED lines=22> */
[----:B------:R-:W-:Y:S01]  /*a730*/  LOP3.LUT R39, R39, 0xffff0000, RZ, 0xc0, !PT ;  /* 0xffff000027277812 */ /* 0x000fe200078ec0ff */
[-C--:B------:R-:W-:Y:S01]  /*a740*/  FMUL.FTZ R46, R46, R11.reuse ;  /* 0x0000000b2e2e7220 */ /* 0x080fe20000410000 */
[----:B------:R-:W-:Y:S01]  /*a750*/  SHF.L.U32 R49, R9, 0x10, RZ ;  /* 0x0000001009317819 */ /* 0x000fe200000006ff */
[----:B------:R-:W-:Y:S01]  /*a760*/  FFMA.FTZ R52, R47, R11, -R52 ;  /* 0x0000000b2f347223 */ /* 0x000fe20000010834 */
[----:B------:R-:W-:Y:S01]  /*a770*/  LOP3.LUT R53, R9, 0xffff0000, RZ, 0xc0, !PT ;  /* 0xffff000009357812 */ /* 0x000fe200078ec0ff */
[----:B------:R-:W-:Y:S01]  /*a780*/  FFMA.FTZ R47, R47, R8, R46 ;  /* 0x000000082f2f7223 */ /* 0x000fe2000001002e */
[----:B------:R-:W-:Y:S01]  /*a790*/  SHF.L.U32 R11, R42, 0x10, RZ ;  /* 0x000000102a0b7819 */ /* 0x000fe200000006ff */
[----:B------:R-:W-:Y:S01]  /*a7a0*/  FMUL.FTZ R9, R48, R35 ;  /* 0x0000002330097220 */ /* 0x000fe20000410000 */
[----:B------:R-:W-:Y:S01]  /*a7b0*/  LOP3.LUT R42, R42, 0xffff0000, RZ, 0xc0, !PT ;  /* 0xffff00002a2a7812 */ /* 0x000fe200078ec0ff */
[C---:B------:R-:W-:Y:S01]  /*a7c0*/  IMAD.U32 R8, R38.reuse, 0x10000, RZ ;  /* 0x0001000026087824 */ /* 0x040fe200078e00ff */
[----:B------:R-:W-:Y:S01]  /*a7d0*/  LOP3.LUT R38, R38, 0xffff0000, RZ, 0xc0, !PT ;  /* 0xffff000026267812 */ /* 0x000fe200078ec0ff */
[----:B------:R-:W-:-:S02]  /*a7e0*/  FMUL.FTZ R48, R48, R39 ;  /* 0x0000002730307220 */ /* 0x000fc40000410000 */
[C---:B------:R-:W-:Y:S02]  /*a7f0*/  FFMA.FTZ R9, R10.reuse, R39, -R9 ;  /* 0x000000270a097223 */ /* 0x040fe40000010809 */
[----:B------:R-:W-:Y:S02]  /*a800*/  FFMA.FTZ R48, R10, R35, R48 ;  /* 0x000000230a307223 */ /* 0x000fe40000010030 */
[C---:B------:R-:W-:Y:S02]  /*a810*/  FMUL.FTZ R10, R50.reuse, R8 ;  /* 0x00000008320a7220 */ /* 0x040fe40000410000 */
[C---:B------:R-:W-:Y:S02]  /*a820*/  FMUL.FTZ R35, R53.reuse, R38 ;  /* 0x0000002635237220 */ /* 0x040fe40000410000 */
[----:B------:R-:W-:Y:S02]  /*a830*/  FMUL.FTZ R50, R50, R11 ;  /* 0x0000000b32327220 */ /* 0x000fe40000410000 */
[----:B------:R-:W-:-:S02]  /*a840*/  FMUL.FTZ R53, R53, R42 ;  /* 0x0000002a35357220 */ /* 0x000fc40000410000 */
        /* <DEDUP_REMOVED lines=9> */
.L_x_380:
[----:B------:R-:W-:Y:S05]  /*a8e0*/  BSYNC B1 ;  /* 0x0000000000017941 */ /* 0x000fea0003800000 */
.L_x_379:
[----:B-1----:R-:W-:-:S04]  /*a8f0*/  IADD3 R8, R40, 0x60, RZ ;  /* 0x0000006028087810 */ /* 0x002fc80007ffe0ff */
        /* <DEDUP_REMOVED lines=26> */
[-C--:B------:R-:W-:Y:S01]  /*aaa0*/  FMUL.FTZ R35, R35, R11.reuse ;  /* 0x0000000b23237220 */ /* 0x080fe20000410000 */
[----:B------:R-:W-:Y:S01]  /*aab0*/  LOP3.LUT R49, R9, 0xffff0000, RZ, 0xc0, !PT ;  /* 0xffff000009317812 */ /* 0x000fe200078ec0ff */
[----:B------:R-:W-:-:S02]  /*aac0*/  FFMA.FTZ R33, R38, R11, -R33 ;  /* 0x0000000b26217223 */ /* 0x000fc40000010821 */
[CC--:B------:R-:W-:Y:S02]  /*aad0*/  FMUL.FTZ R9, R39.reuse, R25.reuse ;  /* 0x0000001927097220 */ /* 0x0c0fe40000410000 */
[----:B------:R-:W-:Y:S01]  /*aae0*/  FFMA.FTZ R8, R38, R8, R35 ;  /* 0x0000000826087223 */ /* 0x000fe20000010023 */
[----:B------:R-:W-:Y:S01]  /*aaf0*/  SHF.L.U32 R35, R34, 0x10, RZ ;  /* 0x0000001022237819 */ /* 0x000fe200000006ff */
[C---:B------:R-:W-:Y:S01]  /*ab00*/  IMAD.U32 R11, R32.reuse, 0x10000, RZ ;  /* 0x00010000200b7824 */ /* 0x040fe200078e00ff */
[----:B------:R-:W-:Y:S01]  /*ab10*/  LOP3.LUT R32, R32, 0xffff0000, RZ, 0xc0, !PT ;  /* 0xffff000020207812 */ /* 0x000fe200078ec0ff */
[-C--:B------:R-:W-:Y:S01]  /*ab20*/  FMUL.FTZ R39, R39, R48.reuse ;  /* 0x0000003027277220 */ /* 0x080fe20000410000 */
[----:B------:R-:W-:Y:S01]  /*ab30*/  LOP3.LUT R34, R34, 0xffff0000, RZ, 0xc0, !PT ;  /* 0xffff000022227812 */ /* 0x000fe200078ec0ff */
[C---:B------:R-:W-:Y:S02]  /*ab40*/  FFMA.FTZ R9, R10.reuse, R48, -R9 ;  /* 0x000000300a097223 */ /* 0x040fe40000010809 */
[----:B------:R-:W-:-:S02]  /*ab50*/  FFMA.FTZ R38, R10, R25, R39 ;  /* 0x000000190a267223 */ /* 0x000fc40000010027 */
[C---:B------:R-:W-:Y:S02]  /*ab60*/  FMUL.FTZ R10, R46.reuse, R11 ;  /* 0x0000000b2e0a7220 */ /* 0x040fe40000410000 */
[C---:B------:R-:W-:Y:S02]  /*ab70*/  FMUL.FTZ R25, R49.reuse, R32 ;  /* 0x0000002031197220 */ /* 0x040fe40000410000 */
[-C--:B------:R-:W-:Y:S02]  /*ab80*/  FMUL.FTZ R46, R46, R35.reuse ;  /* 0x000000232e2e7220 */ /* 0x080fe40000410000 */
[-C--:B------:R-:W-:Y:S02]  /*ab90*/  FMUL.FTZ R49, R49, R34.reuse ;  /* 0x0000002231317220 */ /* 0x080fe40000410000 */
        /* <DEDUP_REMOVED lines=9> */
.L_x_389:
[----:B------:R-:W-:Y:S05]  /*ac30*/  BSYNC B0 ;  /* 0x0000000000007941 */ /* 0x000fea0003800000 */
.L_x_388:
[----:B-1----:R-:W-:Y:S01]  /*ac40*/  IADD3 R8, R20, 0x20, RZ ;  /* 0x0000002014087810 */ /* 0x002fe20007ffe0ff */
[----:B------:R-:W-:Y:S03]  /*ac50*/  BSSY B0, `(.L_x_390) ;  /* 0x0000031000007945 */ /* 0x000fe60003800000 */
[----:B------:R-:W-:-:S13]  /*ac60*/  ISETP.GE.AND P0, PT, R8, c[0x0][0x27c], PT ;  /* 0x00009f0008007a0c */ /* 0x000fda0003f06270 */
[----:B------:R-:W-:Y:S05]  /*ac70*/  @P0 BRA `(.L_x_391) ;  /* 0x000002e000000947 */ /* 0x000fea0003800000 */
[----:B------:R-:W1:Y:S01]  /*ac80*/  LDS.128 R8, [R150+0x17080] ;  /* 0x0170800096087984 */ /* 0x000e620000000c00 */
[--C-:B------:R-:W-:Y:S02]  /*ac90*/  SHF.R.U64 R33, R44, 0x10, R45.reuse ;  /* 0x000000102c217819 */ /* 0x100fe4000000122d */
[----:B------:R-:W-:Y:S02]  /*aca0*/  SHF.R.U32.HI R44, RZ, 0x10, R45 ;  /* 0x00000010ff2c7819 */ /* 0x000fe4000001162d */
[--C-:B------:R-:W-:Y:S02]  /*acb0*/  SHF.R.U64 R25, R68, 0x10, R69.reuse ;  /* 0x0000001044197819 */ /* 0x100fe40000001245 */
[----:B------:R-:W-:Y:S02]  /*acc0*/  SHF.R.U32.HI R68, RZ, 0x10, R69 ;  /* 0x00000010ff447819 */ /* 0x000fe40000011645 */
[----:B------:R-:W-:Y:S02]  /*acd0*/  PRMT R21, R21, 0x5410, R44 ;  /* 0x0000541015157816 */ /* 0x000fe4000000002c */
[----:B------:R-:W-:-:S02]  /*ace0*/  PRMT R23, R23, 0x5410, R68 ;  /* 0x0000541017177816 */ /* 0x000fc40000000044 */
[----:B------:R-:W-:Y:S02]  /*acf0*/  PRMT R24, R24, 0x5410, R25 ;  /* 0x0000541018187816 */ /* 0x000fe40000000019 */
[----:B------:R-:W-:Y:S02]  /*ad00*/  PRMT R22, R22, 0x5410, R33 ;  /* 0x0000541016167816 */ /* 0x000fe40000000021 */
[----:B------:R-:W-:Y:S02]  /*ad10*/  LOP3.LUT R39, R23, 0xffff0000, RZ, 0xc0, !PT ;  /* 0xffff000017277812 */ /* 0x000fe400078ec0ff */
[----:B------:R-:W-:Y:S02]  /*ad20*/  LOP3.LUT R45, R24, 0xffff0000, RZ, 0xc0, !PT ;  /* 0xffff0000182d7812 */ /* 0x000fe400078ec0ff */
[----:B-1----:R-:W-:Y:S01]  /*ad30*/  SHF.L.U32 R38, R8, 0x10, RZ ;  /* 0x0000001008267819 */ /* 0x002fe200000006ff */
[----:B------:R-:W-:Y:S01]  /*ad40*/  IMAD.U32 R32, R10, 0x10000, RZ ;  /* 0x000100000a207824 */ /* 0x000fe200078e00ff */
[----:B------:R-:W-:Y:S01]  /*ad50*/  LOP3.LUT R35, R8, 0xffff0000, RZ, 0xc0, !PT ;  /* 0xffff000008237812 */ /* 0x000fe200078ec0ff */
[----:B------:R-:W-:Y:S01]  /*ad60*/  IMAD.U32 R8, R21, 0x10000, RZ ;  /* 0x0001000015087824 */ /* 0x000fe200078e00ff */
[----:B------:R-:W-:Y:S01]  /*ad70*/  LOP3.LUT R25, R10, 0xffff0000, RZ, 0xc0, !PT ;  /* 0xffff00000a197812 */ /* 0x000fe200078ec0ff */
[C---:B------:R-:W-:Y:S01]  /*ad80*/  IMAD.U32 R10, R11.reuse, 0x10000, RZ ;  /* 0x000100000b0a7824 */ /* 0x040fe200078e00ff */
        /* <DEDUP_REMOVED lines=8> */
[-C--:B------:R-:W-:Y:S02]  /*ae10*/  FMUL.FTZ R33, R33, R39.reuse ;  /* 0x0000002721217220 */ /* 0x080fe40000410000 */
[----:B------:R-:W-:Y:S01]  /*ae20*/  FFMA.FTZ R9, R10, R39, -R9 ;  /* 0x000000270a097223 */ /* 0x000fe20000010809 */
[----:B------:R-:W-:Y:S01]  /*ae30*/  LOP3.LUT R39, R22, 0xffff0000, RZ, 0xc0, !PT ;  /* 0xffff000016277812 */ /* 0x000fe200078ec0ff */
[C---:B------:R-:W-:Y:S02]  /*ae40*/  FFMA.FTZ R23, R32.reuse, R11, -R23 ;  /* 0x0000000b20177223 */ /* 0x040fe40000010817 */
[----:B------:R-:W-:Y:S01]  /*ae50*/  FFMA.FTZ R8, R32, R8, R25 ;  /* 0x0000000820087223 */ /* 0x000fe20000010019 */
[----:B------:R-:W-:Y:S01]  /*ae60*/  SHF.L.U32 R25, R24, 0x10, RZ ;  /* 0x0000001018197819 */ /* 0x000fe200000006ff */
[----:B------:R-:W-:Y:S02]  /*ae70*/  IMAD.U32 R11, R22, 0x10000, RZ ;  /* 0x00010000160b7824 */ /* 0x000fe400078e00ff */
[----:B------:R-:W-:-:S02]  /*ae80*/  FFMA.FTZ R22, R10, R21, R33 ;  /* 0x000000150a167223 */ /* 0x000fc40000010021 */
[C---:B------:R-:W-:Y:S02]  /*ae90*/  FMUL.FTZ R10, R35.reuse, R11 ;  /* 0x0000000b230a7220 */ /* 0x040fe40000410000 */
[C---:B------:R-:W-:Y:S02]  /*aea0*/  FMUL.FTZ R21, R42.reuse, R39 ;  /* 0x000000272a157220 */ /* 0x040fe40000410000 */
[----:B------:R-:W-:Y:S02]  /*aeb0*/  FMUL.FTZ R35, R35, R25 ;  /* 0x0000001923237220 */ /* 0x000fe40000410000 */
[----:B------:R-:W-:Y:S02]  /*aec0*/  FMUL.FTZ R42, R42, R45 ;  /* 0x0000002d2a2a7220 */ /* 0x000fe40000410000 */
[----:B------:R-:W-:Y:S01]  /*aed0*/  FFMA.FTZ R25, R38, R25, -R10 ;  /* 0x0000001926197223 */ /* 0x000fe2000001080a */
        /* <DEDUP_REMOVED lines=8> */
.L_x_391:
[----:B------:R-:W-:Y:S05]  /*af60*/  BSYNC B0 ;  /* 0x0000000000007941 */ /* 0x000fea0003800000 */
.L_x_390:
        /* <DEDUP_REMOVED lines=37> */
[CC--:B------:R-:W-:Y:S02]  /*b1c0*/  FMUL.FTZ R10, R25.reuse, R8.reuse ;  /* 0x00000008190a7220 */ /* 0x0c0fe40000410000 */
        /* <DEDUP_REMOVED lines=12> */
.L_x_393:
[----:B------:R-:W-:Y:S05]  /*b290*/  BSYNC B0 ;  /* 0x0000000000007941 */ /* 0x000fea0003800000 */
.L_x_392:
[----:B------:R-:W-:-:S04]  /*b2a0*/  IADD3 R20, R20, 0x60, RZ ;  /* 0x0000006014147810 */ /* 0x000fc80007ffe0ff */
[----:B------:R-:W-:-:S13]  /*b2b0*/  ISETP.GE.AND P0, PT, R20, c[0x0][0x27c], PT ;  /* 0x00009f0014007a0c */ /* 0x000fda0003f06270 */
[----:B------:R-:W-:Y:S05]  /*b2c0*/  @P0 BRA `(.L_x_387) ;  /* 0x0000527000000947 */ /* 0x000fea0003800000 */
[----:B-1----:R-:W1:Y:S01]  /*b2d0*/  LDS.128 R8, [R150+0x1f080] ;  /* 0x01f0800096087984 */ /* 0x002e620000000c00 */
        /* <DEDUP_REMOVED lines=44> */
[----:B------:R1:W-:Y:S01]  /*b5a0*/  STS.128 [R150+0x1f080], R8 ;  /* 0x01f0800896007388 */ /* 0x0003e20000000c00 */
[----:B------:R-:W-:Y:S05]  /*b5b0*/  BRA `(.L_x_387) ;  /* 0x00004f8000007947 */ /* 0x000fea0003800000 */
.L_x_354:
        /* <DEDUP_REMOVED lines=18> */
[----:B------:R-:W-:Y:S01]  /*b6e0*/  LEA R15, P0, R16, c[0x0][0x270], 0x1 ;  /* 0x00009c00100f7a11 */ /* 0x000fe200078008ff */
[----:B------:R-:W-:Y:S02]  /*b6f0*/  IMAD R12, R12, c[0x0][0x290], RZ ;  /* 0x0000a4000c0c7a24 */ /* 0x000fe400078e02ff */
[C---:B------:R-:W-:Y:S02]  /*b700*/  IMAD R14, R11.reuse, c[0x0][0x284], R14 ;  /* 0x0000a1000b0e7a24 */ /* 0x040fe400078e020e */
[----:B------:R-:W-:Y:S01]  /*b710*/  IMAD R12, R11, c[0x0][0x294], R12 ;  /* 0x0000a5000b0c7a24 */ /* 0x000fe200078e020c */
[----:B------:R1:W2:Y:S02]  /*b720*/  SHFL.IDX PT, R18, R15, RZ, 0x181f ;  /* 0x00181fff0f127589 */ /* 0x0002a400000e0000 */
[----:B------:R-:W-:Y:S02]  /*b730*/  IADD3 R14, R17, R14, RZ ;  /* 0x0000000e110e7210 */ /* 0x000fe40007ffe0ff */
[----:B------:R-:W-:-:S02]  /*b740*/  MOV R17, R13 ;  /* 0x0000000d00117202 */ /* 0x000fc40000000f00 */
[----:B------:R-:W-:Y:S01]  /*b750*/  LEA.HI.X R14, R16, c[0x0][0x274], R14, 0x1, P0 ;  /* 0x00009d00100e7a11 */ /* 0x000fe200000f0c0e */
[----:B------:R-:W-:-:S04]  /*b760*/  IMAD.MOV.U32 R16, RZ, RZ, R20 ;  /* 0x000000ffff107224 */ /* 0x000fc800078e0014 */
[----:B------:R-:W-:Y:S01]  /*b770*/  IMAD.WIDE.U32 R16, R11, c[0x0][0x290], R16 ;  /* 0x0000a4000b107a25 */ /* 0x000fe200078e0010 */
[----:B------:R1:W3:Y:S03]  /*b780*/  SHFL.IDX PT, R19, R14, RZ, 0x181f ;  /* 0x00181fff0e137589 */ /* 0x0002e600000e0000 */
[----:B------:R-:W-:Y:S01]  /*b790*/  IMAD.IADD R12, R17, 0x1, R12 ;  /* 0x00000001110c7824 */ /* 0x000fe200078e020c */
[----:B------:R-:W-:-:S04]  /*b7a0*/  LEA R13, P0, R16, c[0x0][0x288], 0x1 ;  /* 0x0000a200100d7a11 */ /* 0x000fc800078008ff */
[----:B------:R-:W-:Y:S02]  /*b7b0*/  LEA.HI.X R12, R16, c[0x0][0x28c], R12, 0x1, P0 ;  /* 0x0000a300100c7a11 */ /* 0x000fe400000f0c0c */
[----:B------:R1:W4:Y:S04]  /*b7c0*/  SHFL.IDX PT, R16, R13, RZ, 0x181f ;  /* 0x00181fff0d107589 */ /* 0x00032800000e0000 */
[----:B------:R1:W1:Y:S01]  /*b7d0*/  SHFL.IDX PT, R17, R12, RZ, 0x181f ;  /* 0x00181fff0c117589 */ /* 0x00026200000e0000 */
[----:B------:R-:W-:Y:S05]  /*b7e0*/  @P1 BRA `(.L_x_395) ;  /* 0x0000019000001947 */ /* 0x000fea0003800000 */
[----:B--2---:R-:W-:Y:S01]  /*b7f0*/  ISETP.GE.AND P0, PT, R71, c[0x0][0x27c], PT ;  /* 0x00009f0047007a0c */ /* 0x004fe20003f06270 */
[----:B------:R-:W-:Y:S01]  /*b800*/  CS2R R110, SRZ ;  /* 0x00000000006e7805 */ /* 0x000fe2000001ff00 */
[----:B------:R-:W-:Y:S01]  /*b810*/  CS2R R108, SRZ ;  /* 0x00000000006c7805 */ /* 0x000fe2000001ff00 */
[----:B------:R-:W-:Y:S01]  /*b820*/  CS2R R106, SRZ ;  /* 0x00000000006a7805 */ /* 0x000fe2000001ff00 */
[----:B------:R-:W-:-:S09]  /*b830*/  CS2R R104, SRZ ;  /* 0x0000000000687805 */ /* 0x000fd2000001ff00 */
[C---:B------:R-:W-:Y:S01]  /*b840*/  @!P0 IMAD.SHL.U32 R21, R71.reuse, 0x2, RZ ;  /* 0x0000000247158824 */ /* 0x040fe200078e00ff */
[----:B------:R-:W-:-:S04]  /*b850*/  @!P0 SHF.L.U64.HI R11, R71, 0x1, R147 ;  /* 0x00000001470b8819 */ /* 0x000fc80000010293 */
[----:B------:R-:W-:-:S05]  /*b860*/  @!P0 IADD3 R22, P1, R18, R21, RZ ;  /* 0x0000001512168210 */ /* 0x000fca0007f3e0ff */
[----:B---3--:R-:W-:Y:S01]  /*b870*/  @!P0 IMAD.X R23, R19, 0x1, R11, P1 ;  /* 0x0000000113178824 */ /* 0x008fe200008e060b */
[----:B----4-:R-:W-:-:S04]  /*b880*/  @!P0 IADD3 R20, P1, R16, R21, RZ ;  /* 0x0000001510148210 */ /* 0x010fc80007f3e0ff */
[----:B------:R2:W5:Y:S01]  /*b890*/  @!P0 LD.E.128 R108, [R22.64] ;  /* 0x0000001e166c8980 */ /* 0x000562000c101d00 */
[----:B-1----:R-:W-:-:S05]  /*b8a0*/  @!P0 IMAD.X R21, R17, 0x1, R11, P1 ;  /* 0x0000000111158824 */ /* 0x002fca00008e060b */
[----:B------:R2:W5:Y:S01]  /*b8b0*/  @!P0 LD.E.128 R104, [R20.64] ;  /* 0x0000001e14688980 */ /* 0x000562000c101d00 */
[----:B------:R-:W-:Y:S01]  /*b8c0*/  ISETP.GE.AND P0, PT, R42, c[0x0][0x27c], PT ;  /* 0x00009f002a007a0c */ /* 0x000fe20003f06270 */
[----:B------:R-:W-:-:S12]  /*b8d0*/  CS2R R94, SRZ ;  /* 0x00000000005e7805 */ /* 0x000fd8000001ff00 */
[----:B------:R-:W-:-:S04]  /*b8e0*/  @!P0 SHF.R.S32.HI R11, RZ, 0x1f, R42 ;  /* 0x0000001fff0b8819 */ /* 0x000fc8000001142a */
[----:B------:R-:W-:-:S04]  /*b8f0*/  @!P0 LEA.HI R11, R11, R42, RZ, 0x3 ;  /* 0x0000002a0b0b8211 */ /* 0x000fc800078f18ff */
[----:B------:R-:W-:Y:S01]  /*b900*/  @!P0 LOP3.LUT R11, R11, 0xfffffff8, RZ, 0xc0, !PT ;  /* 0xfffffff80b0b8812 */ /* 0x000fe200078ec0ff */
[----:B------:R-:W-:Y:S01]  /*b910*/  CS2R R92, SRZ ;  /* 0x00000000005c7805 */ /* 0x000fe2000001ff00 */
[----:B------:R-:W-:Y:S01]  /*b920*/  CS2R R90, SRZ ;  /* 0x00000000005a7805 */ /* 0x000fe2000001ff00 */
[----:B------:R-:W-:Y:S02]  /*b930*/  CS2R R88, SRZ ;  /* 0x0000000000587805 */ /* 0x000fe4000001ff00 */
[----:B------:R-:W-:-:S04]  /*b940*/  @!P0 IMAD.WIDE R18, R11, 0x2, R18 ;  /* 0x000000020b128825 */ /* 0x000fc800078e0212 */
[----:B------:R-:W-:Y:S01]  /*b950*/  @!P0 IMAD.WIDE R16, R11, 0x2, R16 ;  /* 0x000000020b108825 */ /* 0x000fe200078e0210 */
[----:B------:R2:W5:Y:S04]  /*b960*/  @!P0 LD.E.128 R92, [R18.64] ;  /* 0x0000001e125c8980 */ /* 0x000568000c101d00 */
[----:B------:R2:W5:Y:S02]  /*b970*/  @!P0 LD.E.128 R88, [R16.64] ;  /* 0x0000001e10588980 */ /* 0x000564000c101d00 */
.L_x_395:
[----:B--2---:R-:W-:Y:S05]  /*b980*/  BSYNC B0 ;  /* 0x0000000000007941 */ /* 0x004fea0003800000 */
.L_x_394:
[----:B------:R-:W-:Y:S01]  /*b990*/  ISETP.NE.AND P0, PT, R10, RZ, PT ;  /* 0x000000ff0a00720c */ /* 0x000fe20003f05270 */
[----:B-----5:R-:W-:Y:S01]  /*b9a0*/  IMAD.MOV.U32 R11, RZ, RZ, R94 ;  /* 0x000000ffff0b7224 */ /* 0x020fe200078e005e */
[----:B------:R2:W4:Y:S01]  /*b9b0*/  SHFL.IDX PT, R21, R14, 0x1, 0x181f ;  /* 0x00381f000e157f89 */ /* 0x00052200000e0000 */
[----:B------:R-:W-:Y:S01]  /*b9c0*/  IMAD.MOV.U32 R10, RZ, RZ, R95 ;  /* 0x000000ffff0a7224 */ /* 0x000fe200078e005f */
[----:B------:R-:W-:Y:S01]  /*b9d0*/  BSSY B0, `(.L_x_396) ;  /* 0x0000043000007945 */ /* 0x000fe20003800000 */
[----:B-1----:R-:W-:Y:S01]  /*b9e0*/  IMAD.MOV.U32 R17, RZ, RZ, R92 ;  /* 0x000000ffff117224 */ /* 0x002fe200078e005c */
[----:B------:R-:W-:Y:S01]  /*b9f0*/  PRMT R144, R11, 0x7610, R144 ;  /* 0x000076100b907816 */ /* 0x000fe20000000090 */
[----:B------:R-:W-:Y:S01]  /*ba00*/  IMAD.MOV.U32 R11, RZ, RZ, R110 ;  /* 0x000000ffff0b7224 */ /* 0x000fe200078e006e */
[----:B------:R-:W-:Y:S01]  /*ba10*/  PRMT R143, R10, 0x7610, R143 ;  /* 0x000076100a8f7816 */ /* 0x000fe2000000008f */
[----:B------:R-:W-:Y:S01]  /*ba20*/  IMAD.MOV.U32 R10, RZ, RZ, R111 ;  /* 0x000000ffff0a7224 */ /* 0x000fe200078e006f */
[----:B------:R-:W-:Y:S01]  /*ba30*/  PRMT R142, R17, 0x7610, R142 ;  /* 0x00007610118e7816 */ /* 0x000fe2000000008e */
[----:B----4-:R-:W-:Y:S01]  /*ba40*/  IMAD.MOV.U32 R16, RZ, RZ, R93 ;  /* 0x000000ffff107224 */ /* 0x010fe200078e005d */
        /* <DEDUP_REMOVED lines=18> */
[----:B------:R2:W1:Y:S01]  /*bb70*/  SHFL.IDX PT, R20, R15, 0x1, 0x181f ;  /* 0x00381f000f147f89 */ /* 0x00046200000e0000 */
[----:B------:R-:W-:Y:S01]  /*bb80*/  IMAD.MOV.U32 R10, RZ, RZ, R105 ;  /* 0x000000ffff0a7224 */ /* 0x000fe200078e0069 */
[----:B------:R-:W-:Y:S01]  /*bb90*/  PRMT R155, R17, 0x7610, R155 ;  /* 0x00007610119b7816 */ /* 0x000fe2000000009b */
[----:B------:R-:W-:Y:S01]  /*bba0*/  CS2R R56, SRZ ;  /* 0x0000000000387805 */ /* 0x000fe2000001ff00 */
[----:B---3--:R2:W3:Y:S01]  /*bbb0*/  SHFL.IDX PT, R19, R12, 0x1, 0x181f ;  /* 0x00381f000c137f89 */ /* 0x0084e200000e0000 */
[----:B------:R-:W-:Y:S01]  /*bbc0*/  PRMT R154, R16, 0x7610, R154 ;  /* 0x00007610109a7816 */ /* 0x000fe2000000009a */
[----:B------:R-:W-:Y:S01]  /*bbd0*/  CS2R R82, SRZ ;  /* 0x0000000000527805 */ /* 0x000fe2000001ff00 */
[----:B------:R-:W-:Y:S01]  /*bbe0*/  PRMT R153, R11, 0x7610, R153 ;  /* 0x000076100b997816 */ /* 0x000fe20000000099 */
[----:B------:R2:W4:Y:S01]  /*bbf0*/  SHFL.IDX PT, R18, R13, 0x1, 0x181f ;  /* 0x00381f000d127f89 */ /* 0x00052200000e0000 */
[----:B------:R-:W-:Y:S01]  /*bc00*/  PRMT R152, R10, 0x7610, R152 ;  /* 0x000076100a987816 */ /* 0x000fe20000000098 */
[----:B------:R-:W-:Y:S01]  /*bc10*/  CS2R R80, SRZ ;  /* 0x0000000000507805 */ /* 0x000fe2000001ff00 */
[----:B------:R-:W-:Y:S01]  /*bc20*/  CS2R R54, SRZ ;  /* 0x0000000000367805 */ /* 0x000fe2000001ff00 */
[----:B------:R-:W-:Y:S01]  /*bc30*/  CS2R R52, SRZ ;  /* 0x0000000000347805 */ /* 0x000fe2000001ff00 */
[----:B------:R-:W-:Y:S01]  /*bc40*/  CS2R R78, SRZ ;  /* 0x00000000004e7805 */ /* 0x000fe2000001ff00 */
[----:B------:R-:W-:Y:S01]  /*bc50*/  CS2R R76, SRZ ;  /* 0x00000000004c7805 */ /* 0x000fe2000001ff00 */
[----:B------:R-:W-:Y:S05]  /*bc60*/  @P0 BRA `(.L_x_397) ;  /* 0x0000019000000947 */ /* 0x000fea0003800000 */
[----:B------:R-:W-:Y:S01]  /*bc70*/  ISETP.GE.AND P0, PT, R71, c[0x0][0x27c], PT ;  /* 0x00009f0047007a0c */ /* 0x000fe20003f06270 */
[----:B------:R-:W-:Y:S01]  /*bc80*/  CS2R R82, SRZ ;  /* 0x0000000000527805 */ /* 0x000fe2000001ff00 */
[----:B------:R-:W-:Y:S01]  /*bc90*/  CS2R R80, SRZ ;  /* 0x0000000000507805 */ /* 0x000fe2000001ff00 */
[----:B------:R-:W-:Y:S01]  /*bca0*/  CS2R R78, SRZ ;  /* 0x00000000004e7805 */ /* 0x000fe2000001ff00 */
[----:B------:R-:W-:-:S09]  /*bcb0*/  CS2R R76, SRZ ;  /* 0x00000000004c7805 */ /* 0x000fd2000001ff00 */
[C---:B------:R-:W-:Y:S01]  /*bcc0*/  @!P0 IMAD.SHL.U32 R11, R71.reuse, 0x2, RZ ;  /* 0x00000002470b8824 */ /* 0x040fe200078e00ff */
[----:B------:R-:W-:-:S04]  /*bcd0*/  @!P0 SHF.L.U64.HI R17, R71, 0x1, R147 ;  /* 0x0000000147118819 */ /* 0x000fc80000010293 */
[----:B-1----:R-:W-:-:S05]  /*bce0*/  @!P0 IADD3 R22, P1, R20, R11, RZ ;  /* 0x0000000b14168210 */ /* 0x002fca0007f3e0ff */
[----:B------:R-:W-:Y:S01]  /*bcf0*/  @!P0 IMAD.X R23, R21, 0x1, R17, P1 ;  /* 0x0000000115178824 */ /* 0x000fe200008e0611 */
[----:B----4-:R-:W-:-:S04]  /*bd00*/  @!P0 IADD3 R16, P1, R18, R11, RZ ;  /* 0x0000000b12108210 */ /* 0x010fc80007f3e0ff */
[----:B------:R1:W5:Y:S01]  /*bd10*/  @!P0 LD.E.128 R80, [R22.64] ;  /* 0x0000001e16508980 */ /* 0x000362000c101d00 */
[----:B---3--:R-:W-:-:S05]  /*bd20*/  @!P0 IMAD.X R17, R19, 0x1, R17, P1 ;  /* 0x0000000113118824 */ /* 0x008fca00008e0611 */
[----:B------:R1:W5:Y:S01]  /*bd30*/  @!P0 LD.E.128 R76, [R16.64] ;  /* 0x0000001e104c8980 */ /* 0x000362000c101d00 */
[----:B------:R-:W-:-:S13]  /*bd40*/  ISETP.GE.AND P0, PT, R42, c[0x0][0x27c], PT ;  /* 0x00009f002a007a0c */ /* 0x000fda0003f06270 */
[----:B------:R-:W-:-:S04]  /*bd50*/  @!P0 SHF.R.S32.HI R11, RZ, 0x1f, R42 ;  /* 0x0000001fff0b8819 */ /* 0x000fc8000001142a */
[----:B------:R-:W-:-:S04]  /*bd60*/  @!P0 LEA.HI R10, R11, R42, RZ, 0x3 ;  /* 0x0000002a0b0a8211 */ /* 0x000fc800078f18ff */
[----:B------:R-:W-:Y:S01]  /*bd70*/  @!P0 LOP3.LUT R10, R10, 0xfffffff8, RZ, 0xc0, !PT ;  /* 0xfffffff80a0a8812 */ /* 0x000fe200078ec0ff */
[----:B------:R-:W-:Y:S01]  /*bd80*/  CS2R R58, SRZ ;  /* 0x00000000003a7805 */ /* 0x000fe2000001ff00 */
[----:B------:R-:W-:Y:S01]  /*bd90*/  CS2R R56, SRZ ;  /* 0x0000000000387805 */ /* 0x000fe2000001ff00 */
[----:B------:R-:W-:Y:S01]  /*bda0*/  CS2R R54, SRZ ;  /* 0x0000000000367805 */ /* 0x000fe2000001ff00 */
[----:B------:R-:W-:Y:S01]  /*bdb0*/  CS2R R52, SRZ ;  /* 0x0000000000347805 */ /* 0x000fe2000001ff00 */
[----:B------:R-:W-:-:S04]  /*bdc0*/  @!P0 IMAD.WIDE R20, R10, 0x2, R20 ;  /* 0x000000020a148825 */ /* 0x000fc800078e0214 */
[----:B------:R-:W-:Y:S01]  /*bdd0*/  @!P0 IMAD.WIDE R10, R10, 0x2, R18 ;  /* 0x000000020a0a8825 */ /* 0x000fe200078e0212 */
[----:B------:R1:W5:Y:S04]  /*bde0*/  @!P0 LD.E.128 R56, [R20.64] ;  /* 0x0000001e14388980 */ /* 0x000368000c101d00 */
[----:B------:R1:W5:Y:S02]  /*bdf0*/  @!P0 LD.E.128 R52, [R10.64] ;  /* 0x0000001e0a348980 */ /* 0x000364000c101d00 */
.L_x_397:
[----:B------:R-:W-:Y:S05]  /*be00*/  BSYNC B0 ;  /* 0x0000000000007941 */ /* 0x000fea0003800000 */
.L_x_396:
        /* <DEDUP_REMOVED lines=30> */
[----:B------:R1:W4:Y:S01]  /*bff0*/  SHFL.IDX PT, R20, R15, 0x2, 0x181f ;  /* 0x00581f000f147f89 */ /* 0x00032200000e0000 */
[----:B------:R-:W-:Y:S01]  /*c000*/  IMAD.MOV.U32 R9, RZ, RZ, R77 ;  /* 0x000000ffff097224 */ /* 0x000fe200078e004d */
[----:B------:R-:W-:Y:S01]  /*c010*/  PRMT R132, R16, 0x7610, R132 ;  /* 0x0000761010847816 */ /* 0x000fe20000000084 */
[----:B------:R-:W-:Y:S01]  /*c020*/  CS2R R30, SRZ ;  /* 0x00000000001e7805 */ /* 0x000fe2000001ff00 */
[----:B---3--:R1:W3:Y:S01]  /*c030*/  SHFL.IDX PT, R19, R12, 0x2, 0x181f ;  /* 0x00581f000c137f89 */ /* 0x0082e200000e0000 */
[----:B------:R-:W-:Y:S01]  /*c040*/  PRMT R131, R11, 0x7610, R131 ;  /* 0x000076100b837816 */ /* 0x000fe20000000083 */
[----:B------:R-:W-:Y:S01]  /*c050*/  CS2R R38, SRZ ;  /* 0x0000000000267805 */ /* 0x000fe2000001ff00 */
[----:B------:R-:W-:Y:S01]  /*c060*/  PRMT R130, R10, 0x7610, R130 ;  /* 0x000076100a827816 */ /* 0x000fe20000000082 */
[----:B----4-:R1:W4:Y:S01]  /*c070*/  SHFL.IDX PT, R18, R13, 0x2, 0x181f ;  /* 0x00581f000d127f89 */ /* 0x01032200000e0000 */
        /* <DEDUP_REMOVED lines=9> */
[----:B--2---:R-:W-:Y:S01]  /*c110*/  ISETP.GE.AND P0, PT, R71, c[0x0][0x27c], PT ;  /* 0x00009f0047007a0c */ /* 0x004fe20003f06270 */
[----:B------:R-:W-:Y:S01]  /*c120*/  CS2R R50, SRZ ;  /* 0x0000000000327805 */ /* 0x000fe2000001ff00 */
[----:B------:R-:W-:Y:S01]  /*c130*/  CS2R R48, SRZ ;  /* 0x0000000000307805 */ /* 0x000fe2000001ff00 */
[----:B------:R-:W-:Y:S01]  /*c140*/  CS2R R46, SRZ ;  /* 0x00000000002e7805 */ /* 0x000fe2000001ff00 */
[----:B------:R-:W-:Y:S01]  /*c150*/  CS2R R44, SRZ ;  /* 0x00000000002c7805 */ /* 0x000fe2000001ff00 */
[----:B------:R-:W-:Y:S01]  /*c160*/  CS2R R38, SRZ ;  /* 0x0000000000267805 */ /* 0x000fe2000001ff00 */
[----:B------:R-:W-:Y:S01]  /*c170*/  CS2R R36, SRZ ;  /* 0x0000000000247805 */ /* 0x000fe2000001ff00 */
[----:B------:R-:W-:Y:S01]  /*c180*/  CS2R R34, SRZ ;  /* 0x0000000000227805 */ /* 0x000fe2000001ff00 */
[----:B------:R-:W-:-:S05]  /*c190*/  CS2R R32, SRZ ;  /* 0x0000000000207805 */ /* 0x000fca000001ff00 */
[C---:B------:R-:W-:Y:S01]  /*c1a0*/  @!P0 IMAD.SHL.U32 R9, R71.reuse, 0x2, RZ ;  /* 0x0000000247098824 */ /* 0x040fe200078e00ff */
[----:B------:R-:W-:-:S04]  /*c1b0*/  @!P0 SHF.L.U64.HI R10, R71, 0x1, R147 ;  /* 0x00000001470a8819 */ /* 0x000fc80000010293 */
[----:B------:R-:W-:-:S05]  /*c1c0*/  @!P0 IADD3 R16, P1, R20, R9, RZ ;  /* 0x0000000914108210 */ /* 0x000fca0007f3e0ff */
[----:B------:R-:W-:Y:S01]  /*c1d0*/  @!P0 IMAD.X R17, R21, 0x1, R10, P1 ;  /* 0x0000000115118824 */ /* 0x000fe200008e060a */
[----:B----4-:R-:W-:-:S04]  /*c1e0*/  @!P0 IADD3 R22, P1, R18, R9, RZ ;  /* 0x0000000912168210 */ /* 0x010fc80007f3e0ff */
[----:B------:R2:W5:Y:S01]  /*c1f0*/  @!P0 LD.E.128 R48, [R16.64] ;  /* 0x0000001e10308980 */ /* 0x000562000c101d00 */
[----:B---3--:R-:W-:Y:S01]  /*c200*/  @!P0 IMAD.X R23, R19, 0x1, R10, P1 ;  /* 0x0000000113178824 */ /* 0x008fe200008e060a */
[----:B------:R-:W-:-:S04]  /*c210*/  ISETP.GE.AND P1, PT, R42, c[0x0][0x27c], PT ;  /* 0x00009f002a007a0c */ /* 0x000fc80003f26270 */
[----:B------:R2:W5:Y:S09]  /*c220*/  @!P0 LD.E.128 R44, [R22.64] ;  /* 0x0000001e162c8980 */ /* 0x000572000c101d00 */
[----:B------:R-:W-:-:S04]  /*c230*/  @!P1 SHF.R.S32.HI R9, RZ, 0x1f, R42 ;  /* 0x0000001fff099819 */ /* 0x000fc8000001142a */
[----:B------:R-:W-:-:S04]  /*c240*/  @!P1 LEA.HI R9, R9, R42, RZ, 0x3 ;  /* 0x0000002a09099211 */ /* 0x000fc800078f18ff */
[----:B------:R-:W-:-:S05]  /*c250*/  @!P1 LOP3.LUT R9, R9, 0xfffffff8, RZ, 0xc0, !PT ;  /* 0xfffffff809099812 */ /* 0x000fca00078ec0ff */
[----:B------:R-:W-:-:S04]  /*c260*/  @!P1 IMAD.WIDE R20, R9, 0x2, R20 ;  /* 0x0000000209149825 */ /* 0x000fc800078e0214 */
[----:B------:R-:W-:Y:S01]  /*c270*/  @!P1 IMAD.WIDE R18, R9, 0x2, R18 ;  /* 0x0000000209129825 */ /* 0x000fe200078e0212 */
[----:B------:R2:W5:Y:S04]  /*c280*/  @!P1 LD.E.128 R36, [R20.64] ;  /* 0x0000001e14249980 */ /* 0x000568000c101d00 */
[----:B------:R2:W5:Y:S02]  /*c290*/  @!P1 LD.E.128 R32, [R18.64] ;  /* 0x0000001e12209980 */ /* 0x000564000c101d00 */
.L_x_399:
[----:B--2---:R-:W-:Y:S05]  /*c2a0*/  BSYNC B0 ;  /* 0x0000000000007941 */ /* 0x004fea0003800000 */
.L_x_398:
[----:B------:R-:W-:Y:S01]  /*c2b0*/  ISETP.NE.AND P0, PT, R8, RZ, PT ;  /* 0x000000ff0800720c */ /* 0x000fe20003f05270 */
[----:B-----5:R-:W-:Y:S01]  /*c2c0*/  IMAD.MOV.U32 R9, RZ, RZ, R38 ;  /* 0x000000ffff097224 */ /* 0x020fe200078e0026 */
[----:B------:R2:W1:Y:S01]  /*c2d0*/  SHFL.IDX PT, R63, R14, 0x3, 0x181f ;  /* 0x00781f000e3f7f89 */ /* 0x00046200000e0000 */
        /* <DEDUP_REMOVED lines=31> */
[----:B------:R2:W3:Y:S01]  /*c4d0*/  SHFL.IDX PT, R69, R12, 0x3, 0x181f ;  /* 0x00781f000c457f89 */ /* 0x0004e200000e0000 */
        /* <DEDUP_REMOVED lines=8> */
[----:B---34-:R-:W-:Y:S01]  /*c560*/  CS2R R18, SRZ ;  /* 0x0000000000127805 */ /* 0x018fe2000001ff00 */
[----:B------:R-:W-:Y:S01]  /*c570*/  CS2R R16, SRZ ;  /* 0x0000000000107805 */ /* 0x000fe2000001ff00 */
[----:B------:R-:W-:Y:S05]  /*c580*/  @P0 BRA `(.L_x_401) ;  /* 0x0000019000000947 */ /* 0x000fea0003800000 */
[----:B------:R-:W-:Y:S01]  /*c590*/  ISETP.GE.AND P0, PT, R71, c[0x0][0x27c], PT ;  /* 0x00009f0047007a0c */ /* 0x000fe20003f06270 */
[----:B------:R-:W-:Y:S01]  /*c5a0*/  CS2R R26, SRZ ;  /* 0x00000000001a7805 */ /* 0x000fe2000001ff00 */
[----:B------:R-:W-:Y:S01]  /*c5b0*/  ISETP.GE.AND P1, PT, R42, c[0x0][0x27c], PT ;  /* 0x00009f002a007a0c */ /* 0x000fe20003f26270 */
[----:B------:R-:W-:Y:S01]  /*c5c0*/  CS2R R24, SRZ ;  /* 0x0000000000187805 */ /* 0x000fe2000001ff00 */
[----:B------:R-:W-:Y:S01]  /*c5d0*/  CS2R R18, SRZ ;  /* 0x0000000000127805 */ /* 0x000fe2000001ff00 */
[----:B------:R-:W-:Y:S01]  /*c5e0*/  CS2R R16, SRZ ;  /* 0x0000000000107805 */ /* 0x000fe2000001ff00 */
[----:B------:R-:W-:Y:S01]  /*c5f0*/  CS2R R30, SRZ ;  /* 0x00000000001e7805 */ /* 0x000fe2000001ff00 */
[----:B------:R-:W-:Y:S01]  /*c600*/  CS2R R28, SRZ ;  /* 0x00000000001c7805 */ /* 0x000fe2000001ff00 */
[----:B------:R-:W-:Y:S01]  /*c610*/  CS2R R22, SRZ ;  /* 0x0000000000167805 */ /* 0x000fe2000001ff00 */
[----:B------:R-:W-:-:S04]  /*c620*/  CS2R R20, SRZ ;  /* 0x0000000000147805 */ /* 0x000fc8000001ff00 */
[C---:B------:R-:W-:Y:S01]  /*c630*/  @!P0 IMAD.SHL.U32 R9, R71.reuse, 0x2, RZ ;  /* 0x0000000247098824 */ /* 0x040fe200078e00ff */
[----:B------:R-:W-:Y:S02]  /*c640*/  @!P0 SHF.L.U64.HI R10, R71, 0x1, R147 ;  /* 0x00000001470a8819 */ /* 0x000fe40000010293 */
[----:B------:R-:W-:Y:S02]  /*c650*/  @!P1 SHF.R.S32.HI R11, RZ, 0x1f, R42 ;  /* 0x0000001fff0b9819 */ /* 0x000fe4000001142a */
[----:B-12---:R-:W-:Y:S02]  /*c660*/  @!P0 IADD3 R12, P2, R62, R9, RZ ;  /* 0x000000093e0c8210 */ /* 0x006fe40007f5e0ff */
[----:B------:R-:W-:-:S03]  /*c670*/  @!P1 LEA.HI R8, R11, R42, RZ, 0x3 ;  /* 0x0000002a0b089211 */ /* 0x000fc600078f18ff */
[----:B------:R-:W-:Y:S01]  /*c680*/  @!P0 IMAD.X R13, R63, 0x1, R10, P2 ;  /* 0x000000013f0d8824 */ /* 0x000fe200010e060a */
[----:B------:R-:W-:Y:S02]  /*c690*/  @!P1 LOP3.LUT R8, R8, 0xfffffff8, RZ, 0xc0, !PT ;  /* 0xfffffff808089812 */ /* 0x000fe400078ec0ff */
[----:B------:R-:W-:Y:S02]  /*c6a0*/  @!P0 IADD3 R14, P2, R68, R9, RZ ;  /* 0x00000009440e8210 */ /* 0x000fe40007f5e0ff */
[----:B------:R1:W5:Y:S01]  /*c6b0*/  @!P0 LD.E.128 R24, [R12.64] ;  /* 0x0000001e0c188980 */ /* 0x000362000c101d00 */
[----:B------:R-:W-:-:S04]  /*c6c0*/  @!P1 IMAD.WIDE R62, R8, 0x2, R62 ;  /* 0x00000002083e9825 */ /* 0x000fc800078e023e */
[----:B------:R-:W-:Y:S01]  /*c6d0*/  @!P0 IMAD.X R15, R69, 0x1, R10, P2 ;  /* 0x00000001450f8824 */ /* 0x000fe200010e060a */
[----:B------:R1:W5:Y:S01]  /*c6e0*/  @!P1 LD.E.128 R28, [R62.64] ;  /* 0x0000001e3e1c9980 */ /* 0x000362000c101d00 */
[----:B------:R-:W-:-:S03]  /*c6f0*/  @!P1 IMAD.WIDE R8, R8, 0x2, R68 ;  /* 0x0000000208089825 */ /* 0x000fc600078e0244 */
[----:B------:R1:W5:Y:S04]  /*c700*/  @!P0 LD.E.128 R16, [R14.64] ;  /* 0x0000001e0e108980 */ /* 0x000368000c101d00 */
[----:B------:R1:W5:Y:S02]  /*c710*/  @!P1 LD.E.128 R20, [R8.64] ;  /* 0x0000001e08149980 */ /* 0x000364000c101d00 */
.L_x_401:
[----:B------:R-:W-:Y:S05]  /*c720*/  BSYNC B0 ;  /* 0x0000000000007941 */ /* 0x000fea0003800000 */
.L_x_400:
        /* <DEDUP_REMOVED lines=13> */
[----:B------:R-:W-:Y:S01]  /*c800*/  PRMT R96, R8, 0x7610, R96 ;  /* 0x0000761008607816 */ /* 0x000fe20000000060 */
        /* <DEDUP_REMOVED lines=29> */
[----:B------:R-:W-:Y:S01]  /*c9e0*/  IMAD.MOV.U32 R8, RZ, RZ, c[0x0][0x27c] ;  /* 0x00009f00ff087624 */ /* 0x000fe200078e00ff */
[----:B--2---:R-:W1:Y:S01]  /*c9f0*/  LDS.128 R12, [R150+0x10080] ;  /* 0x01008000960c7984 */ /* 0x004e620000000c00 */
[----:B------:R-:W-:Y:S02]  /*ca00*/  SHF.R.U64 R104, R104, 0x10, R105 ;  /* 0x0000001068687819 */ /* 0x000fe40000001269 */
[----:B------:R-:W-:Y:S02]  /*ca10*/  SHF.R.U64 R108, R108, 0x10, R109 ;  /* 0x000000106c6c7819 */ /* 0x000fe4000000126d */
[----:B------:R-:W-:Y:S02]  /*ca20*/  LEA.HI R9, R8, R43, RZ, 0x1d ;  /* 0x0000002b08097211 */ /* 0x000fe400078fe8ff */
[----:B------:R-:W-:Y:S02]  /*ca30*/  SHF.R.U64 R106, R106, 0x10, R107 ;  /* 0x000000106a6a7819 */ /* 0x000fe4000000126b */
[----:B------:R-:W-:Y:S01]  /*ca40*/  SHF.R.S32.HI R8, RZ, 0x1f, R9 ;  /* 0x0000001fff087819 */ /* 0x000fe20000011409 */
[----:B------:R-:W-:Y:S01]  /*ca50*/  IMAD.SHL.U32 R10, R9, 0x8, RZ ;  /* 0x00000008090a7824 */ /* 0x000fe200078e00ff */
[----:B------:R-:W-:-:S02]  /*ca60*/  SHF.R.U32.HI R107, RZ, 0x10, R107 ;  /* 0x00000010ff6b7819 */ /* 0x000fc4000001166b */
[----:B------:R-:W-:Y:S02]  /*ca70*/  LEA.HI R8, R8, R9, RZ, 0x3 ;  /* 0x0000000908087211 */ /* 0x000fe400078f18ff */
[----:B------:R-:W-:Y:S02]  /*ca80*/  LOP3.LUT R9, R149, 0x38, R10, 0xf8, !PT ;  /* 0x0000003895097812 */ /* 0x000fe400078ef80a */
[----:B------:R-:W-:Y:S01]  /*ca90*/  PRMT R153, R153, 0x5410, R104 ;  /* 0x0000541099997816 */ /* 0x000fe20000000068 */
[----:B------:R-:W-:Y:S01]  /*caa0*/  IMAD.SHL.U32 R8, R8, 0x400, RZ ;  /* 0x0000040008087824 */ /* 0x000fe200078e00ff */
[----:B------:R-:W-:Y:S02]  /*cab0*/  LOP3.LUT R10, R9, R148, RZ, 0x3c, !PT ;  /* 0x00000094090a7212 */ /* 0x000fe400078e3cff */
[----:B------:R-:W-:Y:S01]  /*cac0*/  PRMT R157, R157, 0x5410, R108 ;  /* 0x000054109d9d7816 */ /* 0x000fe2000000006c */
[----:B------:R-:W-:Y:S01]  /*cad0*/  IMAD.U32 R164, R153, 0x10000, RZ ;  /* 0x0001000099a47824 */ /* 0x000fe200078e00ff */
[----:B------:R-:W-:-:S02]  /*cae0*/  LOP3.LUT R8, R8, 0x7fffe000, RZ, 0xc0, !PT ;  /* 0x7fffe00008087812 */ /* 0x000fc400078ec0ff */
[----:B------:R-:W-:Y:S01]  /*caf0*/  SHF.R.U64 R110, R110, 0x10, R111 ;  /* 0x000000106e6e7819 */ /* 0x000fe2000000126f */
[----:B------:R-:W-:Y:S01]  /*cb00*/  IMAD.U32 R160, R157, 0x10000, RZ ;  /* 0x000100009da07824 */ /* 0x000fe200078e00ff */
[----:B------:R-:W-:Y:S02]  /*cb10*/  IADD3 R151, R10, R8, R145 ;  /* 0x000000080a977210 */ /* 0x000fe40007ffe091 */
[----:B------:R-:W-:Y:S02]  /*cb20*/  SHF.R.U32.HI R109, RZ, 0x10, R109 ;  /* 0x00000010ff6d7819 */ /* 0x000fe4000001166d */
[----:B------:R-:W-:Y:S01]  /*cb30*/  SHF.R.U32.HI R105, RZ, 0x10, R105 ;  /* 0x00000010ff697819 */ /* 0x000fe20000011669 */
[----:B------:R-:W-:Y:S01]  /*cb40*/  IMAD.SHL.U32 R151, R151, 0x2, RZ ;  /* 0x0000000297977824 */ /* 0x000fe200078e00ff */
[----:B------:R-:W-:Y:S02]  /*cb50*/  PRMT R154, R154, 0x5410, R107 ;  /* 0x000054109a9a7816 */ /* 0x000fe4000000006b */
[----:B------:R-:W-:-:S02]  /*cb60*/  PRMT R159, R159, 0x5410, R110 ;  /* 0x000054109f9f7816 */ /* 0x000fc4000000006e */
[----:B------:R-:W2:Y:S01]  /*cb70*/  LDS.128 R8, [R151+0x10080] ;  /* 0x0100800097087984 */ /* 0x000ea20000000c00 */
[----:B------:R-:W-:Y:S02]  /*cb80*/  SHF.R.U32.HI R111, RZ, 0x10, R111 ;  /* 0x00000010ff6f7819 */ /* 0x000fe4000001166f */
[C---:B-1----:R-:W-:Y:S02]  /*cb90*/  SHF.L.U32 R104, R13.reuse, 0x10, RZ ;  /* 0x000000100d687819 */ /* 0x042fe400000006ff */
[----:B------:R-:W-:Y:S01]  /*cba0*/  LOP3.LUT R107, R13, 0xffff0000, RZ, 0xc0, !PT ;  /* 0xffff00000d6b7812 */ /* 0x000fe200078ec0ff */
[C---:B------:R-:W-:Y:S01]  /*cbb0*/  IMAD.U32 R13, R15.reuse, 0x10000, RZ ;  /* 0x000100000f0d7824 */ /* 0x040fe200078e00ff */
[----:B------:R-:W-:Y:S02]  /*cbc0*/  LOP3.LUT R108, R15, 0xffff0000, RZ, 0xc0, !PT ;  /* 0xffff00000f6c7812 */ /* 0x000fe400078ec0ff */
[----:B------:R-:W-:Y:S02]  /*cbd0*/  PRMT R156, R156, 0x5410, R109 ;  /* 0x000054109c9c7816 */ /* 0x000fe4000000006d */
[----:B------:R-:W-:Y:S01]  /*cbe0*/  PRMT R152, R152, 0x5410, R105 ;  /* 0x0000541098987816 */ /* 0x000fe20000000069 */
[----:B------:R-:W-:Y:S01]  /*cbf0*/  IMAD.U32 R105, R12, 0x10000, RZ ;  /* 0x000100000c697824 */ /* 0x000fe200078e00ff */
[----:B------:R-:W-:-:S02]  /*cc00*/  PRMT R158, R158, 0x5410, R111 ;  /* 0x000054109e9e7816 */ /* 0x000fc4000000006f */
[----:B------:R-:W-:Y:S01]  /*cc10*/  LOP3.LUT R153, R153, 0xffff0000, RZ, 0xc0, !PT ;  /* 0xffff000099997812 */ /* 0x000fe200078ec0ff */
[----:B------:R-:W-:Y:S01]  /*cc20*/  IMAD.U32 R162, R152, 0x10000, RZ ;  /* 0x0001000098a27824 */ /* 0x000fe200078e00ff */
[----:B------:R-:W-:Y:S02]  /*cc30*/  LOP3.LUT R12, R12, 0xffff0000, RZ, 0xc0, !PT ;  /* 0xffff00000c0c7812 */ /* 0x000fe400078ec0ff */
[----:B------:R-:W-:Y:S02]  /*cc40*/  LOP3.LUT R157, R157, 0xffff0000, RZ, 0xc0, !PT ;  /* 0xffff00009d9d7812 */ /* 0x000fe400078ec0ff */
[----:B------:R-:W-:Y:S01]  /*cc50*/  PRMT R155, R155, 0x5410, R106 ;  /* 0x000054109b9b7816 */ /* 0x000fe2000000006a */
[----:B------:R-:W-:Y:S01]  /*cc60*/  IMAD.U32 R106, R14, 0x10000, RZ ;  /* 0x000100000e6a7824 */ /* 0x000fe200078e00ff */
[----:B------:R-:W-:Y:S02]  /*cc70*/  LOP3.LUT R152, R152, 0xffff0000, RZ, 0xc0, !PT ;  /* 0xffff000098987812 */ /* 0x000fe400078ec0ff */
[----:B------:R-:W-:Y:S01]  /*cc80*/  LOP3.LUT R14, R14, 0xffff0000, RZ, 0xc0, !PT ;  /* 0xffff00000e0e7812 */ /* 0x000fe200078ec0ff */
[----:B--2---:R-:W-:Y:S01]  /*cc90*/  IMAD.U32 R163, R8, 0x10000, RZ ;  /* 0x0001000008a37824 */ /* 0x004fe200078e00ff */
[----:B------:R-:W-:Y:S01]  /*cca0*/  SHF.L.U32 R15, R9, 0x10, RZ ;  /* 0x00000010090f7819 */ /* 0x000fe200000006ff */
[----:B------:R-:W-:Y:S01]  /*ccb0*/  IMAD.U32 R111, R11, 0x10000, RZ ;  /* 0x000100000b6f7824 */ /* 0x000fe200078e00ff */
[----:B------:R-:W-:-:S02]  /*ccc0*/  LOP3.LUT R110, R9, 0xffff0000, RZ, 0xc0, !PT ;  /* 0xffff0000096e7812 */ /* 0x000fc400078ec0ff */
[C---:B------:R-:W-:Y:S01]  /*ccd0*/  SHF.L.U32 R109, R10.reuse, 0x10, RZ ;  /* 0x000000100a6d7819 */ /* 0x040fe200000006ff */
[----:B------:R-:W-:Y:S01]  /*cce0*/  FMUL.FTZ R165, R15, R162 ;  /* 0x000000a20fa57220 */ /* 0x000fe20000410000 */
[----:B------:R-:W-:Y:S01]  /*ccf0*/  LOP3.LUT R9, R10, 0xffff0000, RZ, 0xc0, !PT ;  /* 0xffff00000a097812 */ /* 0x000fe200078ec0ff */
[----:B------:R-:W-:Y:S01]  /*cd00*/  FMUL.FTZ R10, R163, R164 ;  /* 0x000000a4a30a7220 */ /* 0x000fe20000410000 */
[----:B------:R-:W-:Y:S01]  /*cd10*/  LOP3.LUT R161, R11, 0xffff0000, RZ, 0xc0, !PT ;  /* 0xffff00000ba17812 */ /* 0x000fe200078ec0ff */
[-C--:B------:R-:W-:Y:S01]  /*cd20*/  FMUL.FTZ R163, R163, R160.reuse ;  /* 0x000000a0a3a37220 */ /* 0x080fe20000410000 */
[----:B------:R-:W-:Y:S01]  /*cd30*/  LOP3.LUT R8, R8, 0xffff0000, RZ, 0xc0, !PT ;  /* 0xffff000008087812 */ /* 0x000fe200078ec0ff */
[C---:B------:R-:W-:Y:S02]  /*cd40*/  FFMA.FTZ R11, R105.reuse, R160, -R10 ;  /* 0x000000a0690b7223 */ /* 0x040fe4000001080a */
[C---:B------:R-:W-:Y:S01]  /*cd50*/  IMAD.U32 R10, R156.reuse, 0x10000, RZ ;  /* 0x000100009c0a7824 */ /* 0x040fe200078e00ff */
[----:B------:R-:W-:Y:S01]  /*cd60*/  LOP3.LUT R156, R156, 0xffff0000, RZ, 0xc0, !PT ;  /* 0xffff00009c9c7812 */ /* 0x000fe200078ec0ff */
[----:B------:R-:W-:Y:S01]  /*cd70*/  FFMA.FTZ R105, R105, R164, R163 ;  /* 0x000000a469697223 */ /* 0x000fe200000100a3 */
[----:B------:R-:W-:Y:S01]  /*cd80*/  SHF.L.U32 R164, R158, 0x10, RZ ;  /* 0x000000109ea47819 */ /* 0x000fe200000006ff */
[C---:B------:R-:W-:Y:S01]  /*cd90*/  IMAD.U32 R160, R154.reuse, 0x10000, RZ ;  /* 0x000100009aa07824 */ /* 0x040fe200078e00ff */
[----:B------:R-:W-:Y:S01]  /*cda0*/  LOP3.LUT R154, R154, 0xffff0000, RZ, 0xc0, !PT ;  /* 0xffff00009a9a7812 */ /* 0x000fe200078ec0ff */
[----:B------:R-:W-:Y:S01]  /*cdb0*/  FMUL.FTZ R163, R15, R10 ;  /* 0x0000000a0fa37220 */ /* 0x000fe20000410000 */
[----:B------:R-:W-:Y:S01]  /*cdc0*/  LOP3.LUT R158, R158, 0xffff0000, RZ, 0xc0, !PT ;  /* 0xffff00009e9e7812 */ /* 0x000fe200078ec0ff */
[----:B------:R-:W-:-:S02]  /*cdd0*/  FMUL.FTZ R15, R111, R160 ;  /* 0x000000a06f0f7220 */ /* 0x000fc40000410000 */
[-C--:B------:R-:W-:Y:S02]  /*cde0*/  FMUL.FTZ R111, R111, R164.reuse ;  /* 0x000000a46f6f7220 */ /* 0x080fe40000410000 */
[C---:B------:R-:W-:Y:S02]  /*cdf0*/  FFMA.FTZ R15, R13.reuse, R164, -R15 ;  /* 0x000000a40d0f7223 */ /* 0x040fe4000001080f */
[----:B------:R-:W-:Y:S02]  /*ce00*/  FFMA.FTZ R111, R13, R160, R111 ;  /* 0x000000a00d6f7223 */ /* 0x000fe4000001006f */
[----:B------:R-:W-:Y:S02]  /*ce10*/  FMUL.FTZ R13, R8, R153 ;  /* 0x00000099080d7220 */ /* 0x000fe40000410000 */
[----:B------:R-:W-:Y:S02]  /*ce20*/  FFMA.FTZ R10, R104, R10, -R165 ;  /* 0x0000000a680a7223 */ /* 0x000fe400000108a5 */
[----:B------:R-:W-:-:S02]  /*ce30*/  FMUL.FTZ R8, R8, R157 ;  /* 0x0000009d08087220 */ /* 0x000fc40000410000 */
[----:B------:R-:W-:Y:S02]  /*ce40*/  FFMA.FTZ R160, R12, R157, -R13 ;  /* 0x0000009d0ca07223 */ /* 0x000fe4000001080d */
[----:B------:R-:W-:Y:S02]  /*ce50*/  FFMA.FTZ R104, R104, R162, R163 ;  /* 0x000000a268687223 */ /* 0x000fe400000100a3 */
[C---:B------:R-:W-:Y:S01]  /*ce60*/  IMAD.U32 R157, R155.reuse, 0x10000, RZ ;  /* 0x000100009b9d7824 */ /* 0x040fe200078e00ff */
[----:B------:R-:W-:Y:S01]  /*ce70*/  LOP3.LUT R155, R155, 0xffff0000, RZ, 0xc0, !PT ;  /* 0xffff00009b9b7812 */ /* 0x000fe200078ec0ff */
[C---:B------:R-:W-:Y:S01]  /*ce80*/  IMAD.U32 R162, R159.reuse, 0x10000, RZ ;  /* 0x000100009fa27824 */ /* 0x040fe200078e00ff */
[----:B------:R-:W-:Y:S01]  /*ce90*/  LOP3.LUT R159, R159, 0xffff0000, RZ, 0xc0, !PT ;  /* 0xffff00009f9f7812 */ /* 0x000fe200078ec0ff */
[----:B------:R-:W-:Y:S01]  /*cea0*/  FFMA.FTZ R8, R12, R153, R8 ;  /* 0x000000990c087223 */ /* 0x000fe20000010008 */
[----:B------:R-:W-:Y:S01]  /*ceb0*/  F2FP.BF16.PACK_AB R12, R160, R11 ;  /* 0x0000000ba00c723e */ /* 0x000fe200000010ff */
[----:B------:R-:W-:-:S02]  /*cec0*/  FMUL.FTZ R13, R110, R152 ;  /* 0x000000986e0d7220 */ /* 0x000fc40000410000 */
[C---:B------:R-:W-:Y:S01]  /*ced0*/  FMUL.FTZ R153, R109.reuse, R157 ;  /* 0x0000009d6d997220 */ /* 0x040fe20000410000 */
[----:B------:R-:W-:Y:S01]  /*cee0*/  F2FP.BF16.PACK_AB R8, R8, R105 ;  /* 0x000000690808723e */ /* 0x000fe200000010ff */
[----:B------:R-:W-:Y:S02]  /*cef0*/  FMUL.FTZ R110, R110, R156 ;  /* 0x0000009c6e6e7220 */ /* 0x000fe40000410000 */
[----:B------:R-:W-:Y:S02]  /*cf00*/  FMUL.FTZ R109, R109, R162 ;  /* 0x000000a26d6d7220 */ /* 0x000fe40000410000 */
[C---:B------:R-:W-:Y:S02]  /*cf10*/  FFMA.FTZ R13, R107.reuse, R156, -R13 ;  /* 0x0000009c6b0d7223 */ /* 0x040fe4000001080d */
[----:B------:R-:W-:Y:S02]  /*cf20*/  FFMA.FTZ R107, R107, R152, R110 ;  /* 0x000000986b6b7223 */ /* 0x000fe4000001006e */
[C---:B------:R-:W-:Y:S01]  /*cf30*/  FFMA.FTZ R153, R106.reuse, R162, -R153 ;  /* 0x000000a26a997223 */ /* 0x040fe20000010899 */
[----:B------:R-:W-:Y:S01]  /*cf40*/  F2FP.BF16.PACK_AB R13, R13, R10 ;  /* 0x0000000a0d0d723e */ /* 0x000fe200000010ff */
[----:B------:R-:W-:-:S02]  /*cf50*/  FFMA.FTZ R109, R106, R157, R109 ;  /* 0x0000009d6a6d7223 */ /* 0x000fc4000001006d */
[C---:B------:R-:W-:Y:S02]  /*cf60*/  FMUL.FTZ R106, R9.reuse, R155 ;  /* 0x0000009b096a7220 */ /* 0x040fe40000410000 */
[-C--:B------:R-:W-:Y:S02]  /*cf70*/  FMUL.FTZ R110, R9, R159.reuse ;  /* 0x0000009f096e7220 */ /* 0x080fe40000410000 */
[C---:B------:R-:W-:Y:S02]  /*cf80*/  FMUL.FTZ R9, R161.reuse, R154 ;  /* 0x0000009aa1097220 */ /* 0x040fe40000410000 */
[-C--:B------:R-:W-:Y:S02]  /*cf90*/  FMUL.FTZ R161, R161, R158.reuse ;  /* 0x0000009ea1a17220 */ /* 0x080fe40000410000 */
[----:B------:R-:W-:Y:S02]  /*cfa0*/  FFMA.FTZ R106, R14, R159, -R106 ;  /* 0x0000009f0e6a7223 */ /* 0x000fe4000001086a */
[----:B------:R-:W-:Y:S01]  /*cfb0*/  FFMA.FTZ R158, R108, R158, -R9 ;  /* 0x0000009e6c9e7223 */ /* 0x000fe20000010809 */
[----:B------:R-:W-:Y:S01]  /*cfc0*/  F2FP.BF16.PACK_AB R9, R107, R104 ;  /* 0x000000686b09723e */ /* 0x000fe200000010ff */
[----:B------:R-:W-:Y:S01]  /*cfd0*/  FFMA.FTZ R110, R14, R155, R110 ;  /* 0x0000009b0e6e7223 */ /* 0x000fe2000001006e */
[----:B------:R-:W-:Y:S01]  /*cfe0*/  F2FP.BF16.PACK_AB R14, R106, R153 ;  /* 0x000000996a0e723e */ /* 0x000fe200000010ff */
[----:B------:R-:W-:Y:S01]  /*cff0*/  FFMA.FTZ R108, R108, R154, R161 ;  /* 0x0000009a6c6c7223 */ /* 0x000fe200000100a1 */
[----:B------:R-:W-:-:S02]  /*d000*/  F2FP.BF16.PACK_AB R15, R158, R15 ;  /* 0x0000000f9e0f723e */ /* 0x000fc400000010ff */
[----:B------:R-:W-:Y:S02]  /*d010*/  F2FP.BF16.PACK_AB R10, R110, R109 ;  /* 0x0000006d6e0a723e */ /* 0x000fe400000010ff */
[----:B------:R-:W-:Y:S01]  /*d020*/  F2FP.BF16.PACK_AB R11, R108, R111 ;  /* 0x0000006f6c0b723e */ /* 0x000fe200000010ff */
[----:B------:R1:W-:Y:S04]  /*d030*/  STS.128 [R150+0x10080], R12 ;  /* 0x0100800c96007388 */ /* 0x0003e80000000c00 */
[----:B------:R1:W-:Y:S02]  /*d040*/  STS.128 [R151+0x10080], R8 ;  /* 0x0100800897007388 */ /* 0x0003e40000000c00 */
.L_x_405:
[----:B------:R-:W-:Y:S05]  /*d050*/  BSYNC B0 ;  /* 0x0000000000007941 */ /* 0x000fea0003800000 */
.L_x_404:
[----:B------:R-:W-:-:S13]  /*d060*/  ISETP.GE.AND P0, PT, R42, c[0x0][0x27c], PT ;  /* 0x00009f002a007a0c */ /* 0x000fda0003f06270 */
[----:B------:R-:W-:Y:S05]  /*d070*/  @P0 BRA `(.L_x_403) ;  /* 0x0000071000000947 */ /* 0x000fea0003800000 */
[----:B-1----:R-:W-:Y:S01]  /*d080*/  SHF.R.S32.HI R11, RZ, 0x1f, R42 ;  /* 0x0000001fff0b7819 */ /* 0x002fe2000001142a */
[----:B------:R-:W-:Y:S01]  /*d090*/  IMAD.MOV.U32 R9, RZ, RZ, c[0x0][0x27c] ;  /* 0x00009f00ff097624 */ /* 0x000fe200078e00ff */
[----:B------:R-:W-:Y:S02]  /*d0a0*/  SHF.R.U64 R107, R92, 0x10, R93 ;  /* 0x000000105c6b7819 */ /* 0x000fe4000000125d */
[CC--:B------:R-:W-:Y:S02]  /*d0b0*/  LEA.HI R8, R11.reuse, R42.reuse, RZ, 0x3 ;  /* 0x0000002a0b087211 */ /* 0x0c0fe400078f18ff */
[----:B------:R-:W-:Y:S02]  /*d0c0*/  LEA.HI R11, R11, R42, RZ, 0x6 ;  /* 0x0000002a0b0b7211 */ /* 0x000fe400078f30ff */
[--C-:B------:R-:W-:Y:S02]  /*d0d0*/  SHF.R.S32.HI R10, RZ, 0x3, R8.reuse ;  /* 0x00000003ff0a7819 */ /* 0x100fe40000011408 */
[----:B--2---:R-:W-:Y:S01]  /*d0e0*/  LOP3.LUT R13, R149, 0x38, R8, 0xf8, !PT ;  /* 0x00000038950d7812 */ /* 0x004fe200078ef808 */
[----:B------:R-:W-:Y:S01]  /*d0f0*/  IMAD.SHL.U32 R11, R11, 0x80, RZ ;  /* 0x000000800b0b7824 */ /* 0x000fe200078e00ff */
[----:B------:R-:W-:-:S02]  /*d100*/  LEA.HI R9, R9, R10, RZ, 0x1d ;  /* 0x0000000a09097211 */ /* 0x000fc400078fe8ff */
[-C--:B------:R-:W-:Y:S02]  /*d110*/  LOP3.LUT R12, R13, R148.reuse, RZ, 0x3c, !PT ;  /* 0x000000940d0c7212 */ /* 0x080fe400078e3cff */
[----:B------:R-:W-:Y:S01]  /*d120*/  SHF.R.S32.HI R8, RZ, 0x1f, R9 ;  /* 0x0000001fff087819 */ /* 0x000fe20000011409 */
[----:B------:R-:W-:Y:S01]  /*d130*/  IMAD.SHL.U32 R10, R9, 0x8, RZ ;  /* 0x00000008090a7824 */ /* 0x000fe200078e00ff */
[----:B------:R-:W-:Y:S02]  /*d140*/  LOP3.LUT R11, R11, 0x7fffe000, RZ, 0xc0, !PT ;  /* 0x7fffe0000b0b7812 */ /* 0x000fe400078ec0ff */
[----:B------:R-:W-:Y:S02]  /*d150*/  LEA.HI R8, R8, R9, RZ, 0x3 ;  /* 0x0000000908087211 */ /* 0x000fe400078f18ff */
[----:B------:R-:W-:Y:S02]  /*d160*/  LOP3.LUT R149, R149, 0x38, R10, 0xf8, !PT ;  /* 0x0000003895957812 */ /* 0x000fe400078ef80a */
[----:B------:R-:W-:Y:S01]  /*d170*/  IADD3 R11, R12, R11, R145 ;  /* 0x0000000b0c0b7210 */ /* 0x000fe20007ffe091 */
[----:B------:R-:W-:Y:S01]  /*d180*/  IMAD.SHL.U32 R8, R8, 0x400, RZ ;  /* 0x0000040008087824 */ /* 0x000fe200078e00ff */
[----:B------:R-:W-:-:S02]  /*d190*/  LOP3.LUT R148, R149, R148, RZ, 0x3c, !PT ;  /* 0x0000009495947212 */ /* 0x000fc400078e3cff */
[----:B------:R-:W-:Y:S01]  /*d1a0*/  SHF.R.U32.HI R92, RZ, 0x10, R93 ;  /* 0x00000010ff5c7819 */ /* 0x000fe2000001165d */
[----:B------:R-:W-:Y:S01]  /*d1b0*/  IMAD.SHL.U32 R104, R11, 0x2, RZ ;  /* 0x000000020b687824 */ /* 0x000fe200078e00ff */
[----:B------:R-:W-:Y:S02]  /*d1c0*/  LOP3.LUT R8, R8, 0x7fffe000, RZ, 0xc0, !PT ;  /* 0x7fffe00008087812 */ /* 0x000fe400078ec0ff */
[----:B------:R-:W-:Y:S02]  /*d1d0*/  SHF.R.U64 R93, R94, 0x10, R95 ;  /* 0x000000105e5d7819 */ /* 0x000fe4000000125f */
[----:B------:R-:W-:Y:S01]  /*d1e0*/  IADD3 R105, R148, R8, R145 ;  /* 0x0000000894697210 */ /* 0x000fe20007ffe091 */
[----:B------:R-:W1:Y:S01]  /*d1f0*/  LDS.128 R12, [R104+0x10080] ;  /* 0x01008000680c7984 */ /* 0x000e620000000c00 */
[----:B------:R-:W-:Y:S02]  /*d200*/  SHF.R.U32.HI R94, RZ, 0x10, R95 ;  /* 0x00000010ff5e7819 */ /* 0x000fe4000001165f */
[--C-:B------:R-:W-:Y:S01]  /*d210*/  SHF.R.U64 R95, R88, 0x10, R89.reuse ;  /* 0x00000010585f7819 */ /* 0x100fe20000001259 */
[----:B------:R-:W-:Y:S01]  /*d220*/  IMAD.SHL.U32 R105, R105, 0x2, RZ ;  /* 0x0000000269697824 */ /* 0x000fe200078e00ff */
[----:B------:R-:W-:-:S02]  /*d230*/  SHF.R.U32.HI R88, RZ, 0x10, R89 ;  /* 0x00000010ff587819 */ /* 0x000fc40000011659 */
[----:B------:R-:W-:Y:S02]  /*d240*/  SHF.R.U64 R89, R90, 0x10, R91 ;  /* 0x000000105a597819 */ /* 0x000fe4000000125b */
[----:B------:R-:W2:Y:S01]  /*d250*/  LDS.128 R8, [R105+0x10080] ;  /* 0x0100800069087984 */ /* 0x000ea20000000c00 */
[----:B------:R-:W-:Y:S02]  /*d260*/  PRMT R137, R137, 0x5410, R88 ;  /* 0x0000541089897816 */ /* 0x000fe40000000058 */
[----:B------:R-:W-:Y:S02]  /*d270*/  PRMT R140, R140, 0x5410, R89 ;  /* 0x000054108c8c7816 */ /* 0x000fe40000000059 */
[----:B------:R-:W-:Y:S01]  /*d280*/  SHF.R.U32.HI R90, RZ, 0x10, R91 ;  /* 0x00000010ff5a7819 */ /* 0x000fe2000001165b */
[----:B------:R-:W-:Y:S01]  /*d290*/  IMAD.U32 R109, R137, 0x10000, RZ ;  /* 0x00010000896d7824 */ /* 0x000fe200078e00ff */
[----:B------:R-:W-:Y:S02]  /*d2a0*/  PRMT R138, R138, 0x5410, R95 ;  /* 0x000054108a8a7816 */ /* 0x000fe4000000005f */
[----:B------:R-:W-:-:S02]  /*d2b0*/  PRMT R142, R142, 0x5410, R107 ;  /* 0x000054108e8e7816 */ /* 0x000fc4000000006b */
[----:B------:R-:W-:Y:S02]  /*d2c0*/  PRMT R144, R144, 0x5410, R93 ;  /* 0x0000541090907816 */ /* 0x000fe4000000005d */
[----:B------:R-:W-:Y:S01]  /*d2d0*/  PRMT R141, R141, 0x5410, R92 ;  /* 0x000054108d8d7816 */ /* 0x000fe2000000005c */
[C---:B------:R-:W-:Y:S01]  /*d2e0*/  IMAD.U32 R95, R142.reuse, 0x10000, RZ ;  /* 0x000100008e5f7824 */ /* 0x040fe200078e00ff */
[----:B------:R-:W-:Y:S02]  /*d2f0*/  LOP3.LUT R142, R142, 0xffff0000, RZ, 0xc0, !PT ;  /* 0xffff00008e8e7812 */ /* 0x000fe400078ec0ff */
[----:B------:R-:W-:Y:S02]  /*d300*/  PRMT R139, R139, 0x5410, R90 ;  /* 0x000054108b8b7816 */ /* 0x000fe4000000005a */
[----:B------:R-:W-:Y:S02]  /*d310*/  PRMT R143, R143, 0x5410, R94 ;  /* 0x000054108f8f7816 */ /* 0x000fe4000000005e */
[----:B------:R-:W-:Y:S01]  /*d320*/  LOP3.LUT R137, R137, 0xffff0000, RZ, 0xc0, !PT ;  /* 0xffff000089897812 */ /* 0x000fe200078ec0ff */
[----:B------:R-:W-:-:S02]  /*d330*/  IMAD.U32 R110, R139, 0x10000, RZ ;  /* 0x000100008b6e7824 */ /* 0x000fc400078e00ff */
[C---:B-1----:R-:W-:Y:S01]  /*d340*/  IMAD.U32 R89, R12.reuse, 0x10000, RZ ;  /* 0x000100000c597824 */ /* 0x042fe200078e00ff */
[----:B------:R-:W-:Y:S01]  /*d350*/  LOP3.LUT R88, R12, 0xffff0000, RZ, 0xc0, !PT ;  /* 0xffff00000c587812 */ /* 0x000fe200078ec0ff */
[C---:B------:R-:W-:Y:S01]  /*d360*/  IMAD.U32 R12, R13.reuse, 0x10000, RZ ;  /* 0x000100000d0c7824 */ /* 0x040fe200078e00ff */
[----:B------:R-:W-:Y:S01]  /*d370*/  LOP3.LUT R91, R13, 0xffff0000, RZ, 0xc0, !PT ;  /* 0xffff00000d5b7812 */ /* 0x000fe200078ec0ff */
[C---:B------:R-:W-:Y:S01]  /*d380*/  IMAD.U32 R13, R15.reuse, 0x10000, RZ ;  /* 0x000100000f0d7824 */ /* 0x040fe200078e00ff */
        /* <DEDUP_REMOVED lines=8> */
[C---:B------:R-:W-:Y:S01]  /*d410*/  LOP3.LUT R106, R10.reuse, 0xffff0000, RZ, 0xc0, !PT ;  /* 0xffff00000a6a7812 */ /* 0x040fe200078ec0ff */
[----:B------:R-:W-:Y:S01]  /*d420*/  IMAD.U32 R107, R10, 0x10000, RZ ;  /* 0x000100000a6b7824 */ /* 0x000fe200078e00ff */
[----:B------:R-:W-:Y:S01]  /*d430*/  LOP3.LUT R138, R138, 0xffff0000, RZ, 0xc0, !PT ;  /* 0xffff00008a8a7812 */ /* 0x000fe200078ec0ff */
[----:B------:R-:W-:-:S02]  /*d440*/  FMUL.FTZ R10, R92, R9 ;  /* 0x000000095c0a7220 */ /* 0x000fc40000410000 */
[-C--:B------:R-:W-:Y:S02]  /*d450*/  FMUL.FTZ R92, R92, R95.reuse ;  /* 0x0000005f5c5c7220 */ /* 0x080fe40000410000 */
[C---:B------:R-:W-:Y:S02]  /*d460*/  FFMA.FTZ R10, R89.reuse, R95, -R10 ;  /* 0x0000005f590a7223 */ /* 0x040fe4000001080a */
[----:B------:R-:W-:Y:S02]  /*d470*/  FFMA.FTZ R92, R89, R9, R92 ;  /* 0x00000009595c7223 */ /* 0x000fe4000001005c */
[----:B------:R-:W-:Y:S02]  /*d480*/  FMUL.FTZ R95, R15, R138 ;  /* 0x0000008a0f5f7220 */ /* 0x000fe40000410000 */
[C---:B------:R-:W-:Y:S01]  /*d490*/  IMAD.U32 R9, R141.reuse, 0x10000, RZ ;  /* 0x000100008d097824 */ /* 0x040fe200078e00ff */
[----:B------:R-:W-:Y:S01]  /*d4a0*/  LOP3.LUT R141, R141, 0xffff0000, RZ, 0xc0, !PT ;  /* 0xffff00008d8d7812 */ /* 0x000fe200078ec0ff */
[----:B------:R-:W-:-:S02]  /*d4b0*/  FMUL.FTZ R15, R15, R142 ;  /* 0x0000008e0f0f7220 */ /* 0x000fc40000410000 */
[C---:B------:R-:W-:Y:S02]  /*d4c0*/  FMUL.FTZ R89, R8.reuse, R109 ;  /* 0x0000006d08597220 */ /* 0x040fe40000410000 */
[----:B------:R-:W-:Y:S02]  /*d4d0*/  FMUL.FTZ R8, R8, R9 ;  /* 0x0000000908087220 */ /* 0x000fe40000410000 */
[C---:B------:R-:W-:Y:S01]  /*d4e0*/  IMAD.U32 R94, R11.reuse, 0x10000, RZ ;  /* 0x000100000b5e7824 */ /* 0x040fe200078e00ff */
[----:B------:R-:W-:Y:S01]  /*d4f0*/  LOP3.LUT R11, R11, 0xffff0000, RZ, 0xc0, !PT ;  /* 0xffff00000b0b7812 */ /* 0x000fe200078ec0ff */
[C---:B------:R-:W-:Y:S02]  /*d500*/  FFMA.FTZ R95, R88.reuse, R142, -R95 ;  /* 0x0000008e585f7223 */ /* 0x040fe4000001085f */
[----:B------:R-:W-:Y:S01]  /*d510*/  FFMA.FTZ R15, R88, R138, R15 ;  /* 0x0000008a580f7223 */ /* 0x000fe2000001000f */
[C---:B------:R-:W-:Y:S01]  /*d520*/  LOP3.LUT R138, R143.reuse, 0xffff0000, RZ, 0xc0, !PT ;  /* 0xffff00008f8a7812 */ /* 0x040fe200078ec0ff */
[----:B------:R-:W-:-:S02]  /*d530*/  IMAD.U32 R88, R143, 0x10000, RZ ;  /* 0x000100008f587824 */ /* 0x000fc400078e00ff */
[C---:B------:R-:W-:Y:S02]  /*d540*/  FFMA.FTZ R89, R12.reuse, R9, -R89 ;  /* 0x000000090c597223 */ /* 0x040fe40000010859 */
[----:B------:R-:W-:Y:S02]  /*d550*/  FFMA.FTZ R9, R12, R109, R8 ;  /* 0x0000006d0c097223 */ /* 0x000fe40000010008 */
[C---:B------:R-:W-:Y:S02]  /*d560*/  FMUL.FTZ R8, R94.reuse, R110 ;  /* 0x0000006e5e087220 */ /* 0x040fe40000410000 */
[-C--:B------:R-:W-:Y:S02]  /*d570*/  FMUL.FTZ R94, R94, R88.reuse ;  /* 0x000000585e5e7220 */ /* 0x080fe40000410000 */
[----:B------:R-:W-:Y:S02]  /*d580*/  IMAD.U32 R12, R140, 0x10000, RZ ;  /* 0x000100008c0c7824 */ /* 0x000fe400078e00ff */
[----:B------:R-:W-:-:S02]  /*d590*/  FFMA.FTZ R88, R13, R88, -R8 ;  /* 0x000000580d587223 */ /* 0x000fc40000010808 */
[----:B------:R-:W-:Y:S02]  /*d5a0*/  IMAD.U32 R109, R144, 0x10000, RZ ;  /* 0x00010000906d7824 */ /* 0x000fe400078e00ff */
[----:B------:R-:W-:Y:S02]  /*d5b0*/  FFMA.FTZ R110, R13, R110, R94 ;  /* 0x0000006e0d6e7223 */ /* 0x000fe4000001005e */
[C---:B------:R-:W-:Y:S02]  /*d5c0*/  FMUL.FTZ R8, R108.reuse, R137 ;  /* 0x000000896c087220 */ /* 0x040fe40000410000 */
[C---:B------:R-:W-:Y:S02]  /*d5d0*/  FMUL.FTZ R13, R107.reuse, R12 ;  /* 0x0000000c6b0d7220 */ /* 0x040fe40000410000 */
[----:B------:R-:W-:Y:S02]  /*d5e0*/  FMUL.FTZ R108, R108, R141 ;  /* 0x0000008d6c6c7220 */ /* 0x000fe40000410000 */
[----:B------:R-:W-:-:S02]  /*d5f0*/  FMUL.FTZ R107, R107, R109 ;  /* 0x0000006d6b6b7220 */ /* 0x000fc40000410000 */
[----:B------:R-:W-:Y:S01]  /*d600*/  FFMA.FTZ R94, R91, R141, -R8 ;  /* 0x0000008d5b5e7223 */ /* 0x000fe20000010808 */
[----:B------:R-:W-:Y:S01]  /*d610*/  LOP3.LUT R8, R139, 0xffff0000, RZ, 0xc0, !PT ;  /* 0xffff00008b087812 */ /* 0x000fe200078ec0ff */
[----:B------:R-:W-:Y:S01]  /*d620*/  FFMA.FTZ R109, R90, R109, -R13 ;  /* 0x0000006d5a6d7223 */ /* 0x000fe2000001080d */
[----:B------:R-:W-:Y:S01]  /*d630*/  LOP3.LUT R13, R140, 0xffff0000, RZ, 0xc0, !PT ;  /* 0xffff00008c0d7812 */ /* 0x000fe200078ec0ff */
[----:B------:R-:W-:Y:S01]  /*d640*/  FFMA.FTZ R108, R91, R137, R108 ;  /* 0x000000895b6c7223 */ /* 0x000fe2000001006c */
[----:B------:R-:W-:Y:S01]  /*d650*/  LOP3.LUT R91, R144, 0xffff0000, RZ, 0xc0, !PT ;  /* 0xffff0000905b7812 */ /* 0x000fe200078ec0ff */
[----:B------:R-:W-:Y:S02]  /*d660*/  FFMA.FTZ R107, R90, R12, R107 ;  /* 0x0000000c5a6b7223 */ /* 0x000fe4000001006b */
[----:B------:R-:W-:Y:S01]  /*d670*/  FMUL.FTZ R90, R106, R13 ;  /* 0x0000000d6a5a7220 */ /* 0x000fe20000410000 */
[----:B------:R-:W-:Y:S01]  /*d680*/  F2FP.BF16.PACK_AB R9, R108, R9 ;  /* 0x000000096c09723e */ /* 0x000fe200000010ff */
[----:B------:R-:W-:-:S02]  /*d690*/  FMUL.FTZ R111, R11, R8 ;  /* 0x000000080b6f7220 */ /* 0x000fc40000410000 */
[-C--:B------:R-:W-:Y:S02]  /*d6a0*/  FMUL.FTZ R106, R106, R91.reuse ;  /* 0x0000005b6a6a7220 */ /* 0x080fe40000410000 */
[-C--:B------:R-:W-:Y:S02]  /*d6b0*/  FMUL.FTZ R12, R11, R138.reuse ;  /* 0x0000008a0b0c7220 */ /* 0x080fe40000410000 */
[C---:B------:R-:W-:Y:S02]  /*d6c0*/  FFMA.FTZ R90, R14.reuse, R91, -R90 ;  /* 0x0000005b0e5a7223 */ /* 0x040fe4000001085a */
[C---:B------:R-:W-:Y:S02]  /*d6d0*/  FFMA.FTZ R11, R93.reuse, R138, -R111 ;  /* 0x0000008a5d0b7223 */ /* 0x040fe4000001086f */
[----:B------:R-:W-:Y:S01]  /*d6e0*/  FFMA.FTZ R106, R14, R13, R106 ;  /* 0x0000000d0e6a7223 */ /* 0x000fe2000001006a */
[----:B------:R-:W-:Y:S01]  /*d6f0*/  F2FP.BF16.PACK_AB R13, R94, R89 ;  /* 0x000000595e0d723e */ /* 0x000fe200000010ff */
[----:B------:R-:W-:Y:S01]  /*d700*/  FFMA.FTZ R93, R93, R8, R12 ;  /* 0x000000085d5d7223 */ /* 0x000fe2000001000c */
[----:B------:R-:W-:-:S02]  /*d710*/  F2FP.BF16.PACK_AB R8, R15, R92 ;  /* 0x0000005c0f08723e */ /* 0x000fc400000010ff */
[----:B------:R-:W-:Y:S02]  /*d720*/  F2FP.BF16.PACK_AB R12, R95, R10 ;  /* 0x0000000a5f0c723e */ /* 0x000fe400000010ff */
[----:B------:R-:W-:Y:S02]  /*d730*/  F2FP.BF16.PACK_AB R14, R90, R109 ;  /* 0x0000006d5a0e723e */ /* 0x000fe400000010ff */
[----:B------:R-:W-:Y:S02]  /*d740*/  F2FP.BF16.PACK_AB R15, R11, R88 ;  /* 0x000000580b0f723e */ /* 0x000fe400000010ff */
[----:B------:R-:W-:Y:S02]  /*d750*/  F2FP.BF16.PACK_AB R10, R106, R107 ;  /* 0x0000006b6a0a723e */ /* 0x000fe400000010ff */
[----:B------:R-:W-:Y:S01]  /*d760*/  F2FP.BF16.PACK_AB R11, R93, R110 ;  /* 0x0000006e5d0b723e */ /* 0x000fe200000010ff */
[----:B------:R1:W-:Y:S04]  /*d770*/  STS.128 [R104+0x10080], R12 ;  /* 0x0100800c68007388 */ /* 0x0003e80000000c00 */
[----:B------:R1:W-:Y:S02]  /*d780*/  STS.128 [R105+0x10080], R8 ;  /* 0x0100800869007388 */ /* 0x0003e40000000c00 */
.L_x_403:
[----:B------:R-:W-:Y:S05]  /*d790*/  BSYNC B1 ;  /* 0x0000000000017941 */ /* 0x000fea0003800000 */
.L_x_402:
[----:B------:R-:W-:Y:S01]  /*d7a0*/  IADD3 R88, R40, 0x20, RZ ;  /* 0x0000002028587810 */ /* 0x000fe20007ffe0ff */
[----:B------:R-:W-:Y:S03]  /*d7b0*/  BSSY B1, `(.L_x_406) ;  /* 0x00000f2000017945 */ /* 0x000fe60003800000 */
[----:B------:R-:W-:-:S13]  /*d7c0*/  ISETP.GE.AND P0, PT, R88, UR4, PT ;  /* 0x0000000458007c0c */ /* 0x000fda000bf06270 */
[----:B------:R-:W-:Y:S05]  /*d7d0*/  @P0 BRA `(.L_x_407) ;  /* 0x00000ef000000947 */ /* 0x000fea0003800000 */
[----:B------:R-:W-:Y:S01]  /*d7e0*/  ISETP.GE.AND P0, PT, R71, c[0x0][0x27c], PT ;  /* 0x00009f0047007a0c */ /* 0x000fe20003f06270 */
[----:B------:R-:W-:-:S12]  /*d7f0*/  BSSY B0, `(.L_x_408) ;  /* 0x0000073000007945 */ /* 0x000fd80003800000 */
[----:B------:R-:W-:Y:S05]  /*d800*/  @P0 BRA `(.L_x_409) ;  /* 0x0000071000000947 */ /* 0x000fea0003800000 */
[----:B-12---:R-:W-:Y:S01]  /*d810*/  IMAD.MOV.U32 R12, RZ, RZ, c[0x0][0x27c] ;  /* 0x00009f00ff0c7624 */ /* 0x006fe200078e00ff */
[----:B------:R-:W-:Y:S01]  /*d820*/  SHF.R.S32.HI R9, RZ, 0x1f, R88 ;  /* 0x0000001fff097819 */ /* 0x000fe20000011458 */
[----:B------:R-:W-:Y:S01]  /*d830*/  IMAD.SHL.U32 R15, R88, 0x40, RZ ;  /* 0x00000040580f7824 */ /* 0x000fe200078e00ff */
[----:B------:R-:W-:Y:S02]  /*d840*/  SHF.R.U64 R91, R80, 0x10, R81 ;  /* 0x00000010505b7819 */ /* 0x000fe40000001251 */
[----:B------:R-:W-:Y:S02]  /*d850*/  LEA.HI R12, R12, R43, RZ, 0x1d ;  /* 0x0000002b0c0c7211 */ /* 0x000fe400078fe8ff */
[----:B------:R-:W-:Y:S02]  /*d860*/  LEA.HI R8, R9, R88, RZ, 0x3 ;  /* 0x0000005809087211 */ /* 0x000fe400078f18ff */
[----:B------:R-:W-:Y:S01]  /*d870*/  SHF.R.S32.HI R9, RZ, 0x1f, R12 ;  /* 0x0000001fff097819 */ /* 0x000fe2000001140c */
[----:B------:R-:W-:Y:S01]  /*d880*/  IMAD.SHL.U32 R10, R12, 0x8, RZ ;  /* 0x000000080c0a7824 */ /* 0x000fe200078e00ff */
[----:B------:R-:W-:Y:S01]  /*d890*/  LOP3.LUT R15, R15, 0x1c0, RZ, 0xc0, !PT ;  /* 0x000001c00f0f7812 */ /* 0x000fe200078ec0ff */
[----:B------:R-:W-:Y:S01]  /*d8a0*/  IMAD.SHL.U32 R8, R8, 0x40, RZ ;  /* 0x0000004008087824 */ /* 0x000fe200078e00ff */
[----:B------:R-:W-:-:S02]  /*d8b0*/  LEA.HI R9, R9, R12, RZ, 0x3 ;  /* 0x0000000c09097211 */ /* 0x000fc400078f18ff */
[----:B------:R-:W-:Y:S02]  /*d8c0*/  SHF.R.U32.HI R11, RZ, 0x3, R15 ;  /* 0x00000003ff0b7819 */ /* 0x000fe4000001160f */
[----:B------:R-:W-:Y:S01]  /*d8d0*/  LOP3.LUT R10, R15, 0x38, R10, 0xf8, !PT ;  /* 0x000000380f0a7812 */ /* 0x000fe200078ef80a */
[----:B------:R-:W-:Y:S01]  /*d8e0*/  IMAD.SHL.U32 R9, R9, 0x400, RZ ;  /* 0x0000040009097824 */ /* 0x000fe200078e00ff */
[----:B------:R-:W-:Y:S02]  /*d8f0*/  LOP3.LUT R13, R15, 0x38, R146, 0xf8, !PT ;  /* 0x000000380f0d7812 */ /* 0x000fe400078ef892 */
[----:B------:R-:W-:Y:S02]  /*d900*/  LOP3.LUT R8, R8, 0xfffffe00, RZ, 0xc0, !PT ;  /* 0xfffffe0008087812 */ /* 0x000fe400078ec0ff */
[----:B------:R-:W-:Y:S02]  /*d910*/  LOP3.LUT R89, R10, R11, RZ, 0x3c, !PT ;  /* 0x0000000b0a597212 */ /* 0x000fe400078e3cff */
[----:B------:R-:W-:-:S02]  /*d920*/  LOP3.LUT R9, R9, 0x7fffe000, RZ, 0xc0, !PT ;  /* 0x7fffe00009097812 */ /* 0x000fc400078ec0ff */
[----:B------:R-:W-:Y:S02]  /*d930*/  LOP3.LUT R13, R8, R13, R11, 0xf6, !PT ;  /* 0x0000000d080d7212 */ /* 0x000fe400078ef60b */
[----:B------:R-:W-:Y:S02]  /*d940*/  IADD3 R89, R89, R9, R8 ;  /* 0x0000000959597210 */ /* 0x000fe40007ffe008 */
[----:B------:R-:W-:Y:S01]  /*d950*/  SHF.R.U32.HI R80, RZ, 0x10, R81 ;  /* 0x00000010ff507819 */ /* 0x000fe20000011651 */
[----:B------:R-:W-:Y:S01]  /*d960*/  IMAD.SHL.U32 R90, R13, 0x2, RZ ;  /* 0x000000020d5a7824 */ /* 0x000fe200078e00ff */
[--C-:B------:R-:W-:Y:S01]  /*d970*/  SHF.R.U64 R81, R82, 0x10, R83.reuse ;  /* 0x0000001052517819 */ /* 0x100fe20000001253 */
[----:B------:R-:W-:Y:S01]  /*d980*/  IMAD.SHL.U32 R89, R89, 0x2, RZ ;  /* 0x0000000259597824 */ /* 0x000fe200078e00ff */
[----:B------:R-:W-:Y:S02]  /*d990*/  SHF.R.U32.HI R82, RZ, 0x10, R83 ;  /* 0x00000010ff527819 */ /* 0x000fe40000011653 */
[----:B------:R-:W1:Y:S01]  /*d9a0*/  LDS.128 R12, [R90+0x10080] ;  /* 0x010080005a0c7984 */ /* 0x000e620000000c00 */
[----:B------:R-:W-:-:S02]  /*d9b0*/  SHF.R.U64 R83, R76, 0x10, R77 ;  /* 0x000000104c537819 */ /* 0x000fc4000000124d */
[----:B------:R-:W-:Y:S01]  /*d9c0*/  SHF.R.U32.HI R76, RZ, 0x10, R77 ;  /* 0x00000010ff4c7819 */ /* 0x000fe2000001164d */
[----:B------:R-:W2:Y:S01]  /*d9d0*/  LDS.128 R8, [R89+0x10080] ;  /* 0x0100800059087984 */ /* 0x000ea20000000c00 */
[----:B------:R-:W-:Y:S02]  /*d9e0*/  SHF.R.U64 R77, R78, 0x10, R79 ;  /* 0x000000104e4d7819 */ /* 0x000fe4000000124f */
[----:B------:R-:W-:Y:S02]  /*d9f0*/  PRMT R129, R129, 0x5410, R76 ;  /* 0x0000541081817816 */ /* 0x000fe4000000004c */
[----:B------:R-:W-:Y:S02]  /*da00*/  PRMT R132, R132, 0x5410, R77 ;  /* 0x0000541084847816 */ /* 0x000fe4000000004d */
[----:B------:R-:W-:Y:S01]  /*da10*/  SHF.R.U32.HI R78, RZ, 0x10, R79 ;  /* 0x00000010ff4e7819 */ /* 0x000fe2000001164f */
[----:B------:R-:W-:Y:S01]  /*da20*/  IMAD.U32 R95, R129, 0x10000, RZ ;  /* 0x00010000815f7824 */ /* 0x000fe200078e00ff */
[----:B------:R-:W-:-:S02]  /*da30*/  PRMT R130, R130, 0x5410, R83 ;  /* 0x0000541082827816 */ /* 0x000fc40000000053 */
[----:B------:R-:W-:Y:S02]  /*da40*/  PRMT R134, R134, 0x5410, R91 ;  /* 0x0000541086867816 */ /* 0x000fe4000000005b */
[----:B------:R-:W-:Y:S02]  /*da50*/  PRMT R136, R136, 0x5410, R81 ;  /* 0x0000541088887816 */ /* 0x000fe40000000051 */
[----:B------:R-:W-:Y:S01]  /*da60*/  PRMT R133, R133, 0x5410, R80 ;  /* 0x0000541085857816 */ /* 0x000fe20000000050 */
[C---:B------:R-:W-:Y:S01]  /*da70*/  IMAD.U32 R83, R134.reuse, 0x10000, RZ ;  /* 0x0001000086537824 */ /* 0x040fe200078e00ff */
[----:B------:R-:W-:Y:S01]  /*da80*/  LOP3.LUT R134, R134, 0xffff0000, RZ, 0xc0, !PT ;  /* 0xffff000086867812 */ /* 0x000fe200078ec0ff */
[----:B------:R-:W-:Y:S01]  /*da90*/  IMAD.U32 R105, R136, 0x10000, RZ ;  /* 0x0001000088697824 */ /* 0x000fe200078e00ff */
[----:B------:R-:W-:Y:S02]  /*daa0*/  PRMT R131, R131, 0x5410, R78 ;  /* 0x0000541083837816 */ /* 0x000fe4000000004e */
[----:B------:R-:W-:-:S02]  /*dab0*/  PRMT R135, R135, 0x5410, R82 ;  /* 0x0000541087877816 */ /* 0x000fc40000000052 */
[----:B------:R-:W-:Y:S01]  /*dac0*/  LOP3.LUT R104, R129, 0xffff0000, RZ, 0xc0, !PT ;  /* 0xffff000081687812 */ /* 0x000fe200078ec0ff */
[----:B------:R-:W-:Y:S01]  /*dad0*/  IMAD.U32 R94, R131, 0x10000, RZ ;  /* 0x00010000835e7824 */ /* 0x000fe200078e00ff */
[----:B------:R-:W-:Y:S01]  /*dae0*/  LOP3.LUT R136, R136, 0xffff0000, RZ, 0xc0, !PT ;  /* 0xffff000088887812 */ /* 0x000fe200078ec0ff */
[C---:B-1----:R-:W-:Y:S01]  /*daf0*/  IMAD.U32 R77, R12.reuse, 0x10000, RZ ;  /* 0x000100000c4d7824 */ /* 0x042fe200078e00ff */
[----:B------:R-:W-:Y:S01]  /*db00*/  LOP3.LUT R76, R12, 0xffff0000, RZ, 0xc0, !PT ;  /* 0xffff00000c4c7812 */ /* 0x000fe200078ec0ff */
[C---:B------:R-:W-:Y:S01]  /*db10*/  IMAD.U32 R12, R13.reuse, 0x10000, RZ ;  /* 0x000100000d0c7824 */ /* 0x040fe200078e00ff */
[----:B------:R-:W-:Y:S01]  /*db20*/  LOP3.LUT R79, R13, 0xffff0000, RZ, 0xc0, !PT ;  /* 0xffff00000d4f7812 */ /* 0x000fe200078ec0ff */
[C---:B------:R-:W-:Y:S01]  /*db30*/  IMAD.U32 R13, R15.reuse, 0x10000, RZ ;  /* 0x000100000f0d7824 */ /* 0x040fe200078e00ff */
[----:B------:R-:W-:Y:S01]  /*db40*/  LOP3.LUT R81, R15, 0xffff0000, RZ, 0xc0, !PT ;  /* 0xffff00000f517812 */ /* 0x000fe200078ec0ff */
[----:B--2---:R-:W-:Y:S01]  /*db50*/  IMAD.U32 R92, R10, 0x10000, RZ ;  /* 0x000100000a5c7824 */ /* 0x004fe200078e00ff */
[C---:B------:R-:W-:Y:S01]  /*db60*/  SHF.L.U32 R80, R8.reuse, 0x10, RZ ;  /* 0x0000001008507819 */ /* 0x040fe200000006ff */
[----:B------:R-:W-:Y:S01]  /*db70*/  IMAD.U32 R82, R11, 0x10000, RZ ;  /* 0x000100000b527824 */ /* 0x000fe200078e00ff */
[----:B------:R-:W-:Y:S01]  /*db80*/  LOP3.LUT R15, R8, 0xffff0000, RZ, 0xc0, !PT ;  /* 0xffff0000080f7812 */ /* 0x000fe200078ec0ff */
[C---:B------:R-:W-:Y:S01]  /*db90*/  IMAD.U32 R8, R9.reuse, 0x10000, RZ ;  /* 0x0001000009087824 */ /* 0x040fe200078e00ff */
[----:B------:R-:W-:Y:S01]  /*dba0*/  LOP3.LUT R93, R9, 0xffff0000, RZ, 0xc0, !PT ;  /* 0xffff0000095d7812 */ /* 0x000fe200078ec0ff */
[----:B------:R-:W-:Y:S01]  /*dbb0*/  IMAD.U32 R9, R130, 0x10000, RZ ;  /* 0x0001000082097824 */ /* 0x000fe200078e00ff */
[----:B------:R-:W-:Y:S01]  /*dbc0*/  LOP3.LUT R91, R10, 0xffff0000, RZ, 0xc0, !PT ;  /* 0xffff00000a5b7812 */ /* 0x000fe200078ec0ff */
[----:B------:R-:W-:Y:S01]  /*dbd0*/  IMAD.U32 R78, R14, 0x10000, RZ ;  /* 0x000100000e4e7824 */ /* 0x000fe200078e00ff */
[----:B------:R-:W-:Y:S01]  /*dbe0*/  LOP3.LUT R130, R130, 0xffff0000, RZ, 0xc0, !PT ;  /* 0xffff000082827812 */ /* 0x000fe200078ec0ff */
[C---:B------:R-:W-:Y:S01]  /*dbf0*/  FMUL.FTZ R10, R80.reuse, R9 ;  /* 0x00000009500a7220 */ /* 0x040fe20000410000 */
[----:B------:R-:W-:Y:S01]  /*dc00*/  LOP3.LUT R11, R11, 0xffff0000, RZ, 0xc0, !PT ;  /* 0xffff00000b0b7812 */ /* 0x000fe200078ec0ff */
[-C--:B------:R-:W-:Y:S01]  /*dc10*/  FMUL.FTZ R80, R80, R83.reuse ;  /* 0x0000005350507220 */ /* 0x080fe20000410000 */
[----:B------:R-:W-:Y:S01]  /*dc20*/  LOP3.LUT R14, R14, 0xffff0000, RZ, 0xc0, !PT ;  /* 0xffff00000e0e7812 */ /* 0x000fe200078ec0ff */
[----:B------:R-:W-:-:S02]  /*dc30*/  FFMA.FTZ R10, R77, R83, -R10 ;  /* 0x000000534d0a7223 */ /* 0x000fc4000001080a */
[----:B------:R-:W-:Y:S01]  /*dc40*/  FFMA.FTZ R80, R77, R9, R80 ;  /* 0x000000094d507223 */ /* 0x000fe20000010050 */
[----:B------:R-:W-:Y:S01]  /*dc50*/  SHF.L.U32 R9, R133, 0x10, RZ ;  /* 0x0000001085097819 */ /* 0x000fe200000006ff */
[C---:B------:R-:W-:Y:S02]  /*dc60*/  FMUL.FTZ R83, R15.reuse, R130 ;  /* 0x000000820f537220 */ /* 0x040fe40000410000 */
[-C--:B------:R-:W-:Y:S02]  /*dc70*/  FMUL.FTZ R15, R15, R134.reuse ;  /* 0x000000860f0f7220 */ /* 0x080fe40000410000 */
[C---:B------:R-:W-:Y:S02]  /*dc80*/  FMUL.FTZ R77, R8.reuse, R95 ;  /* 0x0000005f084d7220 */ /* 0x040fe40000410000 */
[----:B------:R-:W-:Y:S02]  /*dc90*/  FMUL.FTZ R8, R8, R9 ;  /* 0x0000000908087220 */ /* 0x000fe40000410000 */
[----:B------:R-:W-:-:S02]  /*dca0*/  FFMA.FTZ R83, R76, R134, -R83 ;  /* 0x000000864c537223 */ /* 0x000fc40000010853 */
[----:B------:R-:W-:Y:S02]  /*dcb0*/  FFMA.FTZ R15, R76, R130, R15 ;  /* 0x000000824c0f7223 */ /* 0x000fe4000001000f */
[C---:B------:R-:W-:Y:S02]  /*dcc0*/  FFMA.FTZ R77, R12.reuse, R9, -R77 ;  /* 0x000000090c4d7223 */ /* 0x040fe4000001084d */
[----:B------:R-:W-:Y:S02]  /*dcd0*/  IMAD.U32 R76, R135, 0x10000, RZ ;  /* 0x00010000874c7824 */ /* 0x000fe400078e00ff */
[----:B------:R-:W-:Y:S01]  /*dce0*/  FFMA.FTZ R9, R12, R95, R8 ;  /* 0x0000005f0c097223 */ /* 0x000fe20000010008 */
[----:B------:R-:W-:Y:S01]  /*dcf0*/  LOP3.LUT R8, R133, 0xffff0000, RZ, 0xc0, !PT ;  /* 0xffff000085087812 */ /* 0x000fe200078ec0ff */
[C---:B------:R-:W-:Y:S02]  /*dd00*/  FMUL.FTZ R12, R82.reuse, R94 ;  /* 0x0000005e520c7220 */ /* 0x040fe40000410000 */
[----:B------:R-:W-:-:S02]  /*dd10*/  FMUL.FTZ R82, R82, R76 ;  /* 0x0000004c52527220 */ /* 0x000fc40000410000 */
[----:B------:R-:W-:Y:S02]  /*dd20*/  FFMA.FTZ R76, R13, R76, -R12 ;  /* 0x0000004c0d4c7223 */ /* 0x000fe4000001080c */
[C---:B------:R-:W-:Y:S01]  /*dd30*/  IMAD.U32 R95, R132.reuse, 0x10000, RZ ;  /* 0x00010000845f7824 */ /* 0x040fe200078e00ff */
[----:B------:R-:W-:Y:S01]  /*dd40*/  LOP3.LUT R132, R132, 0xffff0000, RZ, 0xc0, !PT ;  /* 0xffff000084847812 */ /* 0x000fe200078ec0ff */
[----:B------:R-:W-:Y:S02]  /*dd50*/  FMUL.FTZ R12, R93, R104 ;  /* 0x000000685d0c7220 */ /* 0x000fe40000410000 */
[----:B------:R-:W-:Y:S02]  /*dd60*/  FFMA.FTZ R94, R13, R94, R82 ;  /* 0x0000005e0d5e7223 */ /* 0x000fe40000010052 */
[----:B------:R-:W-:Y:S02]  /*dd70*/  FMUL.FTZ R93, R93, R8 ;  /* 0x000000085d5d7220 */ /* 0x000fe40000410000 */
[----:B------:R-:W-:-:S02]  /*dd80*/  FMUL.FTZ R13, R92, R95 ;  /* 0x0000005f5c0d7220 */ /* 0x000fc40000410000 */
[----:B------:R-:W-:Y:S01]  /*dd90*/  FFMA.FTZ R82, R79, R8, -R12 ;  /* 0x000000084f527223 */ /* 0x000fe2000001080c */
[----:B------:R-:W-:Y:S01]  /*dda0*/  LOP3.LUT R8, R131, 0xffff0000, RZ, 0xc0, !PT ;  /* 0xffff000083087812 */ /* 0x000fe200078ec0ff */
[-C--:B------:R-:W-:Y:S01]  /*ddb0*/  FMUL.FTZ R92, R92, R105.reuse ;  /* 0x000000695c5c7220 */ /* 0x080fe20000410000 */
[----:B------:R-:W-:Y:S01]  /*ddc0*/  LOP3.LUT R12, R135, 0xffff0000, RZ, 0xc0, !PT ;  /* 0xffff0000870c7812 */ /* 0x000fe200078ec0ff */
[----:B------:R-:W-:Y:S02]  /*ddd0*/  FFMA.FTZ R104, R79, R104, R93 ;  /* 0x000000684f687223 */ /* 0x000fe4000001005d */
[C---:B------:R-:W-:Y:S02]  /*dde0*/  FFMA.FTZ R105, R78.reuse, R105, -R13 ;  /* 0x000000694e697223 */ /* 0x040fe4000001080d */
[----:B------:R-:W-:Y:S01]  /*ddf0*/  FFMA.FTZ R92, R78, R95, R92 ;  /* 0x0000005f4e5c7223 */ /* 0x000fe2000001005c */
[----:B------:R-:W-:Y:S01]  /*de00*/  F2FP.BF16.PACK_AB R9, R104, R9 ;  /* 0x000000096809723e */ /* 0x000fe200000010ff */
[----:B------:R-:W-:-:S02]  /*de10*/  FMUL.FTZ R93, R91, R132 ;  /* 0x000000845b5d7220 */ /* 0x000fc40000410000 */
[----:B------:R-:W-:Y:S02]  /*de20*/  FMUL.FTZ R78, R11, R8 ;  /* 0x000000080b4e7220 */ /* 0x000fe40000410000 */
[----:B------:R-:W-:Y:S02]  /*de30*/  FMUL.FTZ R79, R91, R136 ;  /* 0x000000885b4f7220 */ /* 0x000fe40000410000 */
[----:B------:R-:W-:Y:S02]  /*de40*/  FMUL.FTZ R13, R11, R12 ;  /* 0x0000000c0b0d7220 */ /* 0x000fe40000410000 */
[C---:B------:R-:W-:Y:S02]  /*de50*/  FFMA.FTZ R136, R14.reuse, R136, -R93 ;  /* 0x000000880e887223 */ /* 0x040fe4000001085d */
[----:B------:R-:W-:Y:S01]  /*de60*/  FFMA.FTZ R11, R81, R12, -R78 ;  /* 0x0000000c510b7223 */ /* 0x000fe2000001084e */
[----:B------:R-:W-:Y:S01]  /*de70*/  F2FP.BF16.PACK_AB R12, R83, R10 ;  /* 0x0000000a530c723e */ /* 0x000fe200000010ff */
        /* <DEDUP_REMOVED lines=10> */
.L_x_409:
[----:B------:R-:W-:Y:S05]  /*df20*/  BSYNC B0 ;  /* 0x0000000000007941 */ /* 0x000fea0003800000 */
.L_x_408:
[----:B------:R-:W-:-:S13]  /*df30*/  ISETP.GE.AND P0, PT, R42, c[0x0][0x27c], PT ;  /* 0x00009f002a007a0c */ /* 0x000fda0003f06270 */
[----:B------:R-:W-:Y:S05]  /*df40*/  @P0 BRA `(.L_x_407) ;  /* 0x0000078000000947 */ /* 0x000fea0003800000 */
[----:B-1----:R-:W-:Y:S01]  /*df50*/  SHF.R.S32.HI R11, RZ, 0x1f, R42 ;  /* 0x0000001fff0b7819 */ /* 0x002fe2000001142a */
[----:B--2---:R-:W-:Y:S01]  /*df60*/  IMAD.MOV.U32 R13, RZ, RZ, c[0x0][0x27c] ;  /* 0x00009f00ff0d7624 */ /* 0x004fe200078e00ff */
[----:B------:R-:W-:Y:S01]  /*df70*/  SHF.R.S32.HI R9, RZ, 0x1f, R88 ;  /* 0x0000001fff097819 */ /* 0x000fe20000011458 */
[----:B------:R-:W-:Y:S01]  /*df80*/  IMAD.SHL.U32 R14, R88, 0x40, RZ ;  /* 0x00000040580e7824 */ /* 0x000fe200078e00ff */
[----:B------:R-:W-:Y:S02]  /*df90*/  LEA.HI R15, R11, R42, RZ, 0x3 ;  /* 0x0000002a0b0f7211 */ /* 0x000fe400078f18ff */
[----:B------:R-:W-:Y:S02]  /*dfa0*/  LEA.HI R9, R9, R88, RZ, 0x3 ;  /* 0x0000005809097211 */ /* 0x000fe400078f18ff */
[----:B------:R-:W-:Y:S02]  /*dfb0*/  SHF.R.S32.HI R8, RZ, 0x3, R15 ;  /* 0x00000003ff087819 */ /* 0x000fe4000001140f */
[----:B------:R-:W-:Y:S01]  /*dfc0*/  LEA.HI R12, R11, R42, RZ, 0x6 ;  /* 0x0000002a0b0c7211 */ /* 0x000fe200078f30ff */
[----:B------:R-:W-:Y:S01]  /*dfd0*/  IMAD.SHL.U32 R9, R9, 0x40, RZ ;  /* 0x0000004009097824 */ /* 0x000fe200078e00ff */
[----:B------:R-:W-:-:S02]  /*dfe0*/  LEA.HI R13, R13, R8, RZ, 0x1d ;  /* 0x000000080d0d7211 */ /* 0x000fc400078fe8ff */
[----:B------:R-:W-:Y:S01]  /*dff0*/  LOP3.LUT R14, R14, 0x1c0, RZ, 0xc0, !PT ;  /* 0x000001c00e0e7812 */ /* 0x000fe200078ec0ff */
[----:B------:R-:W-:Y:S01]  /*e000*/  IMAD.SHL.U32 R12, R12, 0x80, RZ ;  /* 0x000000800c0c7824 */ /* 0x000fe200078e00ff */
[----:B------:R-:W-:Y:S01]  /*e010*/  SHF.R.S32.HI R10, RZ, 0x1f, R13 ;  /* 0x0000001fff0a7819 */ /* 0x000fe2000001140d */
[----:B------:R-:W-:Y:S01]  /*e020*/  IMAD.SHL.U32 R11, R13, 0x8, RZ ;  /* 0x000000080d0b7824 */ /* 0x000fe200078e00ff */
[----:B------:R-:W-:Y:S02]  /*e030*/  LOP3.LUT R15, R14, 0x38, R15, 0xf8, !PT ;  /* 0x000000380e0f7812 */ /* 0x000fe400078ef80f */
[----:B------:R-:W-:Y:S02]  /*e040*/  LEA.HI R10, R10, R13, RZ, 0x3 ;  /* 0x0000000d0a0a7211 */ /* 0x000fe400078f18ff */
[----:B------:R-:W-:Y:S02]  /*e050*/  SHF.R.U32.HI R8, RZ, 0x3, R14 ;  /* 0x00000003ff087819 */ /* 0x000fe4000001160e */
[----:B------:R-:W-:Y:S01]  /*e060*/  LOP3.LUT R11, R14, 0x38, R11, 0xf8, !PT ;  /* 0x000000380e0b7812 */ /* 0x000fe200078ef80b */
[----:B------:R-:W-:Y:S01]  /*e070*/  IMAD.SHL.U32 R10, R10, 0x400, RZ ;  /* 0x000004000a0a7824 */ /* 0x000fe200078e00ff */
[----:B------:R-:W-:-:S02]  /*e080*/  LOP3.LUT R9, R9, 0xfffffe00, RZ, 0xc0, !PT ;  /* 0xfffffe0009097812 */ /* 0x000fc400078ec0ff */
[----:B------:R-:W-:Y:S02]  /*e090*/  LOP3.LUT R12, R12, 0x7fffe000, RZ, 0xc0, !PT ;  /* 0x7fffe0000c0c7812 */ /* 0x000fe400078ec0ff */
[-C--:B------:R-:W-:Y:S02]  /*e0a0*/  LOP3.LUT R15, R15, R8.reuse, RZ, 0x3c, !PT ;  /* 0x000000080f0f7212 */ /* 0x080fe400078e3cff */
[----:B------:R-:W-:Y:S02]  /*e0b0*/  LOP3.LUT R76, R11, R8, RZ, 0x3c, !PT ;  /* 0x000000080b4c7212 */ /* 0x000fe400078e3cff */
[----:B------:R-:W-:Y:S02]  /*e0c0*/  LOP3.LUT R10, R10, 0x7fffe000, RZ, 0xc0, !PT ;  /* 0x7fffe0000a0a7812 */ /* 0x000fe400078ec0ff */
[--C-:B------:R-:W-:Y:S02]  /*e0d0*/  IADD3 R12, R15, R12, R9.reuse ;  /* 0x0000000c0f0c7210 */ /* 0x100fe40007ffe009 */
[----:B------:R-:W-:-:S02]  /*e0e0*/  IADD3 R76, R76, R10, R9 ;  /* 0x0000000a4c4c7210 */ /* 0x000fc40007ffe009 */
[--C-:B------:R-:W-:Y:S01]  /*e0f0*/  SHF.R.U64 R79, R56, 0x10, R57.reuse ;  /* 0x00000010384f7819 */ /* 0x100fe20000001239 */
[----:B------:R-:W-:Y:S01]  /*e100*/  IMAD.SHL.U32 R77, R12, 0x2, RZ ;  /* 0x000000020c4d7824 */ /* 0x000fe200078e00ff */
[----:B------:R-:W-:Y:S01]  /*e110*/  SHF.R.U32.HI R56, RZ, 0x10, R57 ;  /* 0x00000010ff387819 */ /* 0x000fe20000011639 */
[----:B------:R-:W-:Y:S01]  /*e120*/  IMAD.SHL.U32 R76, R76, 0x2, RZ ;  /* 0x000000024c4c7824 */ /* 0x000fe200078e00ff */
[--C-:B------:R-:W-:Y:S02]  /*e130*/  SHF.R.U64 R57, R58, 0x10, R59.reuse ;  /* 0x000000103a397819 */ /* 0x100fe4000000123b */
[----:B------:R-:W1:Y:S01]  /*e140*/  LDS.128 R12, [R77+0x10080] ;  /* 0x010080004d0c7984 */ /* 0x000e620000000c00 */
[----:B------:R-:W-:Y:S02]  /*e150*/  SHF.R.U32.HI R58, RZ, 0x10, R59 ;  /* 0x00000010ff3a7819 */ /* 0x000fe4000001163b */
[--C-:B------:R-:W-:Y:S01]  /*e160*/  SHF.R.U64 R59, R52, 0x10, R53.reuse ;  /* 0x00000010343b7819 */ /* 0x100fe20000001235 */
[----:B------:R-:W2:Y:S01]  /*e170*/  LDS.128 R8, [R76+0x10080] ;  /* 0x010080004c087984 */ /* 0x000ea20000000c00 */
[----:B------:R-:W-:-:S02]  /*e180*/  SHF.R.U32.HI R52, RZ, 0x10, R53 ;  /* 0x00000010ff347819 */ /* 0x000fc40000011635 */
[----:B------:R-:W-:Y:S02]  /*e190*/  SHF.R.U64 R53, R54, 0x10, R55 ;  /* 0x0000001036357819 */ /* 0x000fe40000001237 */
        /* <DEDUP_REMOVED lines=42> */
[----:B------:R-:W-:Y:S02]  /*e440*/  FFMA.FTZ R15, R52, R122, R15 ;  /* 0x0000007a340f7223 */ /* 0x000fe4000001000f */
        /* <DEDUP_REMOVED lines=9> */
[C---:B------:R-:W-:Y:S01]  /*e4e0*/  IMAD.U32 R54, R14.reuse, 0x10000, RZ ;  /* 0x000100000e367824 */ /* 0x040fe200078e00ff */
[----:B------:R-:W-:Y:S01]  /*e4f0*/  LOP3.LUT R14, R14, 0xffff0000, RZ, 0xc0, !PT ;  /* 0xffff00000e0e7812 */ /* 0x000fe200078ec0ff */
[C---:B------:R-:W-:Y:S02]  /*e500*/  FMUL.FTZ R8, R80.reuse, R121 ;  /* 0x0000007950087220 */ /* 0x040fe40000410000 */
[----:B------:R-:W-:Y:S02]  /*e510*/  FMUL.FTZ R13, R79, R12 ;  /* 0x0000000c4f0d7220 */ /* 0x000fe40000410000 */
[----:B------:R-:W-:-:S02]  /*e520*/  FMUL.FTZ R80, R80, R125 ;  /* 0x0000007d50507220 */ /* 0x000fc40000410000 */
[----:B------:R-:W-:Y:S02]  /*e530*/  FMUL.FTZ R79, R79, R81 ;  /* 0x000000514f4f7220 */ /* 0x000fe40000410000 */
        /* <DEDUP_REMOVED lines=25> */
.L_x_407:
[----:B------:R-:W-:Y:S05]  /*e6d0*/  BSYNC B1 ;  /* 0x0000000000017941 */ /* 0x000fea0003800000 */
.L_x_406:
        /* <DEDUP_REMOVED lines=120> */
.L_x_413:
[----:B------:R-:W-:Y:S05]  /*ee60*/  BSYNC B0 ;  /* 0x0000000000007941 */ /* 0x000fea0003800000 */
.L_x_412:
        /* <DEDUP_REMOVED lines=122> */
.L_x_411:
[----:B------:R-:W-:Y:S05]  /*f610*/  BSYNC B1 ;  /* 0x0000000000017941 */ /* 0x000fea0003800000 */
.L_x_410:
[----:B------:R-:W-:-:S04]  /*f620*/  IADD3 R32, R40, 0x60, RZ ;  /* 0x0000006028207810 */ /* 0x000fc80007ffe0ff */
[----:B------:R-:W-:-:S13]  /*f630*/  ISETP.GE.AND P0, PT, R32, UR4, PT ;  /* 0x0000000420007c0c */ /* 0x000fda000bf06270 */
[----:B------:R-:W-:Y:S05]  /*f640*/  @P0 BRA `(.L_x_387) ;  /* 0x00000ef000000947 */ /* 0x000fea0003800000 */
[----:B------:R-:W-:Y:S01]  /*f650*/  ISETP.GE.AND P0, PT, R71, c[0x0][0x27c], PT ;  /* 0x00009f0047007a0c */ /* 0x000fe20003f06270 */
[----:B------:R-:W-:-:S12]  /*f660*/  BSSY B0, `(.L_x_414) ;  /* 0x0000073000007945 */ /* 0x000fd80003800000 */
[----:B------:R-:W-:Y:S05]  /*f670*/  @P0 BRA `(.L_x_415) ;  /* 0x0000071000000947 */ /* 0x000fea0003800000 */
[----:B-1----:R-:W-:Y:S01]  /*f680*/  IMAD.MOV.U32 R8, RZ, RZ, c[0x0][0x27c] ;  /* 0x00009f00ff087624 */ /* 0x002fe200078e00ff */
[----:B------:R-:W-:Y:S01]  /*f690*/  SHF.R.S32.HI R11, RZ, 0x1f, R32 ;  /* 0x0000001fff0b7819 */ /* 0x000fe20000011420 */
[----:B------:R-:W-:Y:S01]  /*f6a0*/  IMAD.SHL.U32 R9, R32, 0x40, RZ ;  /* 0x0000004020097824 */ /* 0x000fe200078e00ff */
[----:B------:R-:W-:Y:S02]  /*f6b0*/  SHF.R.U64 R35, R24, 0x10, R25 ;  /* 0x0000001018237819 */ /* 0x000fe40000001219 */
[----:B------:R-:W-:Y:S02]  /*f6c0*/  LEA.HI R8, R8, R43, RZ, 0x1d ;  /* 0x0000002b08087211 */ /* 0x000fe400078fe8ff */
[----:B------:R-:W-:Y:S02]  /*f6d0*/  LEA.HI R10, R11, R32, RZ, 0x3 ;  /* 0x000000200b0a7211 */ /* 0x000fe400078f18ff */
[----:B------:R-:W-:Y:S01]  /*f6e0*/  SHF.R.S32.HI R11, RZ, 0x1f, R8 ;  /* 0x0000001fff0b7819 */ /* 0x000fe20000011408 */
[----:B--2---:R-:W-:Y:S01]  /*f6f0*/  IMAD.SHL.U32 R12, R8, 0x8, RZ ;  /* 0x00000008080c7824 */ /* 0x004fe200078e00ff */
        /* <DEDUP_REMOVED lines=23> */
[----:B------:R-:W-:Y:S02]  /*f870*/  SHF.R.U32.HI R18, RZ, 0x10, R19 ;  /* 0x00000010ff127819 */ /* 0x000fe40000011613 */
[----:B------:R-:W-:Y:S01]  /*f880*/  PRMT R74, R74, 0x5410, R27 ;  /* 0x000054104a4a7816 */ /* 0x000fe2000000001b */
[----:B------:R-:W-:Y:S01]  /*f890*/  IMAD.U32 R39, R72, 0x10000, RZ ;  /* 0x0001000048277824 */ /* 0x000fe200078e00ff */
[----:B------:R-:W-:-:S02]  /*f8a0*/  PRMT R86, R86, 0x5410, R35 ;  /* 0x0000541056567816 */ /* 0x000fc40000000023 */
[----:B------:R-:W-:Y:S02]  /*f8b0*/  PRMT R96, R96, 0x5410, R25 ;  /* 0x0000541060607816 */ /* 0x000fe40000000019 */
[----:B------:R-:W-:Y:S01]  /*f8c0*/  PRMT R85, R85, 0x5410, R24 ;  /* 0x0000541055557816 */ /* 0x000fe20000000018 */
[----:B------:R-:W-:Y:S01]  /*f8d0*/  IMAD.U32 R27, R86, 0x10000, RZ ;  /* 0x00010000561b7824 */ /* 0x000fe200078e00ff */
[----:B------:R-:W-:Y:S01]  /*f8e0*/  PRMT R84, R84, 0x5410, R37 ;  /* 0x0000541054547816 */ /* 0x000fe20000000025 */
[----:B------:R-:W-:Y:S01]  /*f8f0*/  IMAD.U32 R45, R96, 0x10000, RZ ;  /* 0x00010000602d7824 */ /* 0x000fe200078e00ff */
[----:B------:R-:W-:Y:S02]  /*f900*/  LOP3.LUT R86, R86, 0xffff0000, RZ, 0xc0, !PT ;  /* 0xffff000056567812 */ /* 0x000fe400078ec0ff */
        /* <DEDUP_REMOVED lines=72> */
.L_x_415:
[----:B------:R-:W-:Y:S05]  /*fd90*/  BSYNC B0 ;  /* 0x0000000000007941 */ /* 0x000fea0003800000 */
.L_x_414:
[----:B------:R-:W-:-:S13]  /*fda0*/  ISETP.GE.AND P0, PT, R42, c[0x0][0x27c], PT ;  /* 0x00009f002a007a0c */ /* 0x000fda0003f06270 */
[----:B------:R-:W-:Y:S05]  /*fdb0*/  @P0 BRA `(.L_x_387) ;  /* 0x0000078000000947 */ /* 0x000fea0003800000 */
[----:B-12---:R-:W-:Y:S01]  /*fdc0*/  SHF.R.S32.HI R15, RZ, 0x1f, R42 ;  /* 0x0000001fff0f7819 */ /* 0x006fe2000001142a */
[----:B------:R-:W-:Y:S01]  /*fdd0*/  IMAD.MOV.U32 R11, RZ, RZ, c[0x0][0x27c] ;  /* 0x00009f00ff0b7624 */ /* 0x000fe200078e00ff */
[----:B------:R-:W-:Y:S01]  /*fde0*/  SHF.R.S32.HI R9, RZ, 0x1f, R32 ;  /* 0x0000001fff097819 */ /* 0x000fe20000011420 */
[----:B------:R-:W-:Y:S01]  /*fdf0*/  IMAD.SHL.U32 R13, R32, 0x40, RZ ;  /* 0x00000040200d7824 */ /* 0x000fe200078e00ff */
[CC--:B------:R-:W-:Y:S02]  /*fe00*/  LEA.HI R8, R15.reuse, R42.reuse, RZ, 0x3 ;  /* 0x0000002a0f087211 */ /* 0x0c0fe400078f18ff */
        /* <DEDUP_REMOVED lines=9> */
[C---:B------:R-:W-:Y:S02]  /*fea0*/  LOP3.LUT R15, R13.reuse, 0x38, R8, 0xf8, !PT ;  /* 0x000000380d0f7812 */ /* 0x040fe400078ef808 */
        /* <DEDUP_REMOVED lines=11> */
[----:B------:R-:W-:Y:S01]  /*ff60*/  SHF.R.U64 R19, R28, 0x10, R29 ;  /* 0x000000101c137819 */ /* 0x000fe2000000121d */
[----:B------:R-:W-:Y:S01]  /*ff70*/  IMAD.SHL.U32 R17, R12, 0x2, RZ ;  /* 0x000000020c117824 */ /* 0x000fe200078e00ff */
[----:B------:R-:W-:Y:S01]  /*ff80*/  SHF.R.U64 R18, R22, 0x10, R23 ;  /* 0x0000001016127819 */ /* 0x000fe20000001217 */
[----:B------:R-:W-:Y:S01]  /*ff90*/  IMAD.SHL.U32 R16, R16, 0x2, RZ ;  /* 0x0000000210107824 */ /* 0x000fe200078e00ff */
[----:B------:R-:W-:Y:S02]  /*ffa0*/  SHF.R.U64 R27, R20, 0x10, R21 ;  /* 0x00000010141b7819 */ /* 0x000fe40000001215 */
[----:B------:R-:W1:Y:S01]  /*ffb0*/  LDS.128 R12, [R17+0x10080] ;  /* 0x01008000110c7984 */ /* 0x000e620000000c00 */
[----:B------:R-:W-:Y:S02]  /*ffc0*/  SHF.R.U32.HI R22, RZ, 0x10, R23 ;  /* 0x00000010ff167819 */ /* 0x000fe40000011617 */
[----:B------:R-:W-:Y:S01]  /*ffd0*/  PRMT R68, R68, 0x5410, R19 ;  /* 0x0000541044447816 */ /* 0x000fe20000000013 */
[----:B------:R-:W2:Y:S01]  /*ffe0*/  LDS.128 R8, [R16+0x10080] ;  /* 0x0100800010087984 */ /* 0x000ea20000000c00 */
[----:B------:R-:W-:-:S02]  /*fff0*/  PRMT R65, R65, 0x5410, R18 ;  /* 0x0000541041417816 */ /* 0x000fc40000000012 */
[----:B------:R-:W-:Y:S02]  /*10000*/  SHF.R.U32.HI R20, RZ, 0x10, R21 ;  /* 0x00000010ff147819 */ /* 0x000fe40000011615 */
[----:B------:R-:W-:Y:S02]  /*10010*/  PRMT R62, R62, 0x5410, R27 ;  /* 0x000054103e3e7816 */ /* 0x000fe4000000001b */
[----:B------:R-:W-:Y:S02]  /*10020*/  SHF.R.U64 R25, R30, 0x10, R31 ;  /* 0x000000101e197819 */ /* 0x000fe4000000121f */
[----:B------:R-:W-:Y:S02]  /*10030*/  PRMT R63, R63, 0x5410, R22 ;  /* 0x000054103f3f7816 */ /* 0x000fe40000000016 */
[----:B------:R-:W-:Y:S01]  /*10040*/  PRMT R70, R70, 0x5410, R25 ;  /* 0x0000541046467816 */ /* 0x000fe20000000019 */
[----:B------:R-:W-:Y:S01]  /*10050*/  IMAD.U32 R25, R68, 0x10000, RZ ;  /* 0x0001000044197824 */ /* 0x000fe200078e00ff */
[----:B------:R-:W-:-:S02]  /*10060*/  SHF.R.U32.HI R29, RZ, 0x10, R29 ;  /* 0x00000010ff1d7819 */ /* 0x000fc4000001161d */
[----:B------:R-:W-:Y:S02]  /*10070*/  PRMT R61, R61, 0x5410, R20 ;  /* 0x000054103d3d7816 */ /* 0x000fe40000000014 */
[----:B------:R-:W-:Y:S02]  /*10080*/  PRMT R66, R66, 0x5410, R29 ;  /* 0x0000541042427816 */ /* 0x000fe4000000001d */
[----:B------:R-:W-:Y:S01]  /*10090*/  LOP3.LUT R68, R68, 0xffff0000, RZ, 0xc0, !PT ;  /* 0xffff000044447812 */ /* 0x000fe200078ec0ff */
[C---:B------:R-:W-:Y:S01]  /*100a0*/  IMAD.U32 R29, R61.reuse, 0x10000, RZ ;  /* 0x000100003d1d7824 */ /* 0x040fe200078e00ff */
[----:B------:R-:W-:Y:S02]  /*100b0*/  SHF.R.U32.HI R30, RZ, 0x10, R31 ;  /* 0x00000010ff1e7819 */ /* 0x000fe4000001161f */
[----:B------:R-:W-:Y:S02]  /*100c0*/  LOP3.LUT R61, R61, 0xffff0000, RZ, 0xc0, !PT ;  /* 0xffff00003d3d7812 */ /* 0x000fe400078ec0ff */
[----:B------:R-:W-:Y:S01]  /*100d0*/  PRMT R69, R69, 0x5410, R30 ;  /* 0x0000541045457816 */ /* 0x000fe2000000001e */
[----:B------:R-:W-:-:S02]  /*100e0*/  IMAD.U32 R30, R63, 0x10000, RZ ;  /* 0x000100003f1e7824 */ /* 0x000fc400078e00ff */
        /* <DEDUP_REMOVED lines=18> */
[C---:B------:R-:W-:Y:S02]  /*10210*/  FMUL.FTZ R25, R15.reuse, R62 ;  /* 0x0000003e0f197220 */ /* 0x040fe40000410000 */
        /* <DEDUP_REMOVED lines=14> */
[C---:B------:R-:W-:Y:S01]  /*10300*/  IMAD.U32 R12, R65.reuse, 0x10000, RZ ;  /* 0x00010000410c7824 */ /* 0x040fe200078e00ff */
[----:B------:R-:W-:Y:S01]  /*10310*/  LOP3.LUT R65, R65, 0xffff0000, RZ, 0xc0, !PT ;  /* 0xffff000041417812 */ /* 0x000fe200078ec0ff */
[----:B------:R-:W-:-:S02]  /*10320*/  FFMA.FTZ R18, R13, R18, -R8 ;  /* 0x000000120d127223 */ /* 0x000fc40000010808 */
[----:B------:R-:W-:Y:S02]  /*10330*/  IMAD.U32 R29, R70, 0x10000, RZ ;  /* 0x00010000461d7824 */ /* 0x000fe400078e00ff */
[----:B------:R-:W-:Y:S02]  /*10340*/  FMUL.FTZ R8, R28, R61 ;  /* 0x0000003d1c087220 */ /* 0x000fe40000410000 */
[----:B------:R-:W-:Y:S01]  /*10350*/  FFMA.FTZ R30, R13, R30, R24 ;  /* 0x0000001e0d1e7223 */ /* 0x000fe20000010018 */
[----:B------:R-:W-:Y:S01]  /*10360*/  LOP3.LUT R24, R69, 0xffff0000, RZ, 0xc0, !PT ;  /* 0xffff000045187812 */ /* 0x000fe200078ec0ff */
[C---:B------:R-:W-:Y:S01]  /*10370*/  IMAD.U32 R20, R14.reuse, 0x10000, RZ ;  /* 0x000100000e147824 */ /* 0x040fe200078e00ff */
[----:B------:R-:W-:Y:S01]  /*10380*/  LOP3.LUT R14, R14, 0xffff0000, RZ, 0xc0, !PT ;  /* 0xffff00000e0e7812 */ /* 0x000fe200078ec0ff */
[----:B------:R-:W-:Y:S02]  /*10390*/  FMUL.FTZ R13, R27, R12 ;  /* 0x0000000c1b0d7220 */ /* 0x000fe40000410000 */
[----:B------:R-:W-:-:S02]  /*103a0*/  FMUL.FTZ R28, R28, R66 ;  /* 0x000000421c1c7220 */ /* 0x000fc40000410000 */
[----:B------:R-:W-:Y:S01]  /*103b0*/  FFMA.FTZ R66, R21, R66, -R8 ;  /* 0x0000004215427223 */ /* 0x000fe20000010808 */
[----:B------:R-:W-:Y:S01]  /*103c0*/  LOP3.LUT R8, R63, 0xffff0000, RZ, 0xc0, !PT ;  /* 0xffff00003f087812 */ /* 0x000fe200078ec0ff */
[-C--:B------:R-:W-:Y:S02]  /*103d0*/  FMUL.FTZ R27, R27, R29.reuse ;  /* 0x0000001d1b1b7220 */ /* 0x080fe40000410000 */
[----:B------:R-:W-:Y:S01]  /*103e0*/  FFMA.FTZ R29, R20, R29, -R13 ;  /* 0x0000001d141d7223 */ /* 0x000fe2000001080d */
[----:B------:R-:W-:Y:S01]  /*103f0*/  LOP3.LUT R13, R70, 0xffff0000, RZ, 0xc0, !PT ;  /* 0xffff0000460d7812 */ /* 0x000fe200078ec0ff */
[----:B------:R-:W-:Y:S02]  /*10400*/  FFMA.FTZ R28, R21, R61, R28 ;  /* 0x0000003d151c7223 */ /* 0x000fe4000001001c */
[----:B------:R-:W-:Y:S02]  /*10410*/  FFMA.FTZ R27, R20, R12, R27 ;  /* 0x0000000c141b7223 */ /* 0x000fe4000001001b */
[----:B------:R-:W-:Y:S01]  /*10420*/  FMUL.FTZ R20, R26, R65 ;  /* 0x000000411a147220 */ /* 0x000fe20000410000 */
[----:B------:R-:W-:Y:S01]  /*10430*/  F2FP.BF16.PACK_AB R9, R28, R9 ;  /* 0x000000091c09723e */ /* 0x000fe200000010ff */
[----:B------:R-:W-:-:S02]  /*10440*/  FMUL.FTZ R21, R11, R8 ;  /* 0x000000080b157220 */ /* 0x000fc40000410000 */
[-C--:B------:R-:W-:Y:S02]  /*10450*/  FMUL.FTZ R26, R26, R13.reuse ;  /* 0x0000000d1a1a7220 */ /* 0x080fe40000410000 */
[-C--:B------:R-:W-:Y:S02]  /*10460*/  FMUL.FTZ R12, R11, R24.reuse ;  /* 0x000000180b0c7220 */ /* 0x080fe40000410000 */
[----:B------:R-:W-:Y:S01]  /*10470*/  FFMA.FTZ R20, R14, R13, -R20 ;  /* 0x0000000d0e147223 */ /* 0x000fe20000010814 */
[----:B------:R-:W-:Y:S01]  /*10480*/  F2FP.BF16.PACK_AB R13, R66, R19 ;  /* 0x00000013420d723e */ /* 0x000fe200000010ff */
        /* <DEDUP_REMOVED lines=11> */
.L_x_387:
[----:B------:R-:W-:Y:S05]  /*10540*/  BSYNC B2 ;  /* 0x0000000000027941 */ /* 0x000fea0003800000 */
.L_x_353:
[----:B-1----:R-:W-:Y:S01]  /*10550*/  IMAD.SHL.U32 R9, R43, 0x40, RZ ;  /* 0x000000402b097824 */ /* 0x002fe200078e00ff */
[----:B------:R-:W-:-:S04]  /*10560*/  DEPBAR.LE SB0, 0x0 ;  /* 0x000080000000791a */ /* 0x000fc80000000000 */
[----:B------:R-:W-:Y:S01]  /*10570*/  IMAD.SHL.U32 R8, R40, 0x8, RZ ;  /* 0x0000000828087824 */ /* 0x000fe200078e00ff */
[----:B------:R-:W-:Y:S01]  /*10580*/  LOP3.LUT R9, R9, 0x1c0, RZ, 0xc0, !PT ;  /* 0x000001c009097812 */ /* 0x000fe200078ec0ff */
[----:B------:R-:W-:Y:S01]  /*10590*/  IMAD R214, R73, 0x400, R4 ;  /* 0x0000040049d67824 */ /* 0x000fe200078e0204 */
[----:B------:R-:W-:Y:S01]  /*105a0*/  ULDC.64 UR4, c[0x0][0x208] ;  /* 0x0000820000047ab9 */ /* 0x000fe20000000a00 */
[----:B------:R-:W-:Y:S01]  /*105b0*/  LOP3.LUT P1, RZ, R43, 0x2, RZ, 0xc0, !PT ;  /* 0x000000022bff7812 */ /* 0x000fe2000782c0ff */
[----:B------:R-:W-:Y:S01]  /*105c0*/  UIMAD UR12, UR12, UR4, URZ ;  /* 0x000000040c0c72a4 */ /* 0x000fe2000f8e023f */
[----:B------:R-:W-:Y:S01]  /*105d0*/  LOP3.LUT R8, R9, 0x8, R8, 0xf8, !PT ;  /* 0x0000000809087812 */ /* 0x000fe200078ef808 */
[----:B------:R-:W-:Y:S01]  /*105e0*/  IMAD.SHL.U32 R214, R214, 0x2, RZ ;  /* 0x00000002d6d67824 */ /* 0x000fe200078e00ff */
[----:B------:R-:W-:Y:S01]  /*105f0*/  BAR.SYNC.DEFER_BLOCKING 0x0 ;  /* 0x0000000000007b1d */ /* 0x000fe20000010000 */
[----:B------:R-:W-:Y:S01]  /*10600*/  SHF.R.U32.HI R9, RZ, 0x3, R9 ;  /* 0x00000003ff097819 */ /* 0x000fe20000011609 */
[----:B------:R-:W-:Y:S01]  /*10610*/  UIMAD.WIDE.U32 UR18, UR10, UR4, URZ ;  /* 0x000000040a1272a5 */ /* 0x000fe2000f8e003f */
[C---:B------:R-:W-:Y:S01]  /*10620*/  LOP3.LUT P0, RZ, R215.reuse, 0x4, RZ, 0xc0, !PT ;  /* 0x00000004d7ff7812 */ /* 0x040fe2000780c0ff */
[----:B------:R-:W-:Y:S01]  /*10630*/  UIMAD UR5, UR10, UR5, UR12 ;  /* 0x000000050a0572a4 */ /* 0x000fe2000f8e020c */
[----:B------:R-:W-:Y:S01]  /*10640*/  LOP3.LUT R9, R8, R9, RZ, 0x3c, !PT ;  /* 0x0000000908097212 */ /* 0x000fe200078e3cff */
[----:B------:R-:W-:Y:S01]  /*10650*/  UIADD3 UR4, UR16, -UR9, URZ ;  /* 0x8000000910047290 */ /* 0x000fe2000fffe03f */
[C---:B------:R-:W-:Y:S01]  /*10660*/  LOP3.LUT P5, RZ, R215.reuse, 0x2, RZ, 0xc0, !PT ;  /* 0x00000002d7ff7812 */ /* 0x040fe200078ac0ff */
[----:B------:R-:W-:Y:S01]  /*10670*/  UIADD3 UR5, UR19, UR5, URZ ;  /* 0x0000000513057290 */ /* 0x000fe2000fffe03f */
[----:B--2---:R-:W-:Y:S01]  /*10680*/  IMAD.U32 R14, RZ, RZ, UR18 ;  /* 0x00000012ff0e7e24 */ /* 0x004fe2000f8e00ff */
[----:B------:R-:W-:Y:S01]  /*10690*/  SEL R12, RZ, 0x2, P0 ;  /* 0x00000002ff0c7807 */ /* 0x000fe20000000000 */
[----:B------:R-:W-:Y:S01]  /*106a0*/  IMAD R213, R60, 0x200, R9 ;  /* 0x000002003cd57824 */ /* 0x000fe200078e0209 */
[----:B------:R-:W-:Y:S01]  /*106b0*/  SEL R8, RZ, 0x4, P5 ;  /* 0x00000004ff087807 */ /* 0x000fe20002800000 */
[----:B------:R-:W-:Y:S01]  /*106c0*/  IMAD.U32 R15, RZ, RZ, UR19 ;  /* 0x00000013ff0f7e24 */ /* 0x000fe2000f8e00ff */
[----:B------:R-:W-:Y:S01]  /*106d0*/  LOP3.LUT P4, RZ, R215, 0x1, RZ, 0xc0, !PT ;  /* 0x00000001d7ff7812 */ /* 0x000fe2000788c0ff */
[----:B------:R-:W-:Y:S01]  /*106e0*/  IMAD.SHL.U32 R213, R213, 0x2, RZ ;  /* 0x00000002d5d57824 */ /* 0x000fe200078e00ff */
[----:B------:R-:W-:Y:S01]  /*106f0*/  LEA R10, P0, R14, R228, 0x5 ;  /* 0x000000e40e0a7211 */ /* 0x000fe200078028ff */
[----:B------:R-:W-:Y:S01]  /*10700*/  IMAD.U32 R11, RZ, RZ, UR5 ;  /* 0x00000005ff0b7e24 */ /* 0x000fe2000f8e00ff */
[----:B------:R-:W-:Y:S01]  /*10710*/  IADD3 R41, R8, R12, R41 ;  /* 0x0000000c08297210 */ /* 0x000fe20007ffe029 */
[--C-:B------:R-:W-:Y:S01]  /*10720*/  IMAD R210, R2, 0x2, R214.reuse ;  /* 0x0000000202d27824 */ /* 0x100fe200078e02d6 */
[C---:B------:R-:W-:Y:S01]  /*10730*/  IADD3 R9, R213.reuse, 0xc080, RZ ;  /* 0x0000c080d5097810 */ /* 0x040fe20007ffe0ff */
[----:B------:R-:W-:Y:S01]  /*10740*/  IMAD.SHL.U32 R218, R0, 0x2, RZ ;  /* 0x0000000200da7824 */ /* 0x000fe200078e00ff */
[----:B------:R-:W-:Y:S01]  /*10750*/  IADD3 R212, R213, 0xc0a0, RZ ;  /* 0x0000c0a0d5d47810 */ /* 0x000fe20007ffe0ff */
[----:B------:R-:W-:Y:S01]  /*10760*/  IMAD R209, R3, 0x2, R214 ;  /* 0x0000000203d17824 */ /* 0x000fe200078e02d6 */
[----:B------:R-:W-:Y:S01]  /*10770*/  LDSM.16.M88.4 R24, [R214+0x10080] ;  /* 0x01008000d618783b */ /* 0x000fe20000000200 */
[----:B------:R-:W-:Y:S01]  /*10780*/  @P1 IADD3 R212, R9, -0x20, RZ ;  /* 0xffffffe009d41810 */ /* 0x000fe20007ffe0ff */
[----:B------:R-:W-:Y:S01]  /*10790*/  IMAD.MOV.U32 R9, RZ, RZ, 0x40 ;  /* 0x00000040ff097424 */ /* 0x000fe200078e00ff */
[----:B------:R-:W-:Y:S01]  /*107a0*/  ISETP.GE.OR P1, PT, R40, UR4, P6 ;  /* 0x0000000428007c0c */ /* 0x000fe2000b726670 */
[----:B------:R-:W1:Y:S01]  /*107b0*/  LDSM.16.M88.4 R28, [R213+0xc080] ;  /* 0x00c08000d51c783b */ /* 0x000e620000000200 */
[----:B------:R-:W-:Y:S01]  /*107c0*/  LEA.HI.X R11, R14, R221, R11, 0x5, P0 ;  /* 0x000000dd0e0b7211 */ /* 0x000fe200000f2c0b */
[----:B------:R-:W-:Y:S01]  /*107d0*/  IMAD R207, R3, 0x2, R210 ;  /* 0x0000000203cf7824 */ /* 0x000fe200078e02d2 */
[----:B------:R-:W-:Y:S01]  /*107e0*/  SEL R8, RZ, 0x8, P4 ;  /* 0x00000008ff087807 */ /* 0x000fe20002000000 */
[----:B------:R-:W-:Y:S01]  /*107f0*/  LDSM.16.M88.4 R12, [R210+0x10080] ;  /* 0x01008000d20c783b */ /* 0x000fe20000000200 */
[----:B------:R-:W-:Y:S01]  /*10800*/  LEA R56, P0, R10, c[0x0][0x1f8], 0x1 ;  /* 0x00007e000a387a11 */ /* 0x000fe200078008ff */
[----:B------:R-:W-:Y:S01]  /*10810*/  UISETP.GT.AND UP0, UPT, UR10, UR6, UPT ;  /* 0x000000060a00728c */ /* 0x000fe2000bf04270 */
[----:B------:R-:W-:Y:S01]  /*10820*/  LOP3.LUT P2, RZ, R43, 0x4, RZ, 0xc0, !PT ;  /* 0x000000042bff7812 */ /* 0x000fe2000784c0ff */
[----:B------:R-:W-:Y:S01]  /*10830*/  IMAD.IADD R8, R8, 0x1, R41 ;  /* 0x0000000108087824 */ /* 0x000fe200078e0229 */
[----:B------:R-:W-:Y:S01]  /*10840*/  LEA.HI.X R57, R10, c[0x0][0x1fc], R11, 0x1, P0 ;  /* 0x00007f000a397a11 */ /* 0x000fe200000f0c0b */
[----:B------:R-:W-:Y:S01]  /*10850*/  LDSM.16.M88.4 R20, [R212] ;  /* 0x00000000d414783b */ /* 0x000fe20000000200 */
[----:B------:R-:W-:Y:S01]  /*10860*/  SEL R0, R9, 0xffffffc0, !P2 ;  /* 0xffffffc009007807 */ /* 0x000fe20005000000 */
[----:B------:R-:W-:Y:S01]  /*10870*/  UIADD3 UR9, UR16, 0x1, -UR9 ;  /* 0x0000000110097890 */ /* 0x000fe2000fffe809 */
[C---:B------:R-:W-:Y:S01]  /*10880*/  LOP3.LUT P2, RZ, R8.reuse, 0x2, RZ, 0xc0, !PT ;  /* 0x0000000208ff7812 */ /* 0x040fe2000784c0ff */
[----:B------:R-:W2:Y:S01]  /*10890*/  LDSM.16.M88.4 R44, [R213+0xc880] ;  /* 0x00c88000d52c783b */ /* 0x000ea20000000200 */
[----:B------:R-:W-:Y:S01]  /*108a0*/  LOP3.LUT P0, RZ, R8, 0x8, RZ, 0xc0, !PT ;  /* 0x0000000808ff7812 */ /* 0x000fe2000780c0ff */
[----:B------:R-:W-:Y:S01]  /*108b0*/  IMAD.IADD R208, R213, 0x1, R0 ;  /* 0x00000001d5d07824 */ /* 0x000fe200078e0200 */
[C---:B------:R-:W-:Y:S01]  /*108c0*/  ISETP.GE.OR P2, PT, R40.reuse, UR4, !P2 ;  /* 0x0000000428007c0c */ /* 0x040fe2000d746670 */
[----:B------:R-:W3:Y:S01]  /*108d0*/  LDSM.16.M88.4 R48, [R212+0x800] ;  /* 0x00080000d430783b */ /* 0x000ee20000000200 */
[----:B------:R-:W-:Y:S01]  /*108e0*/  ISETP.GE.OR P0, PT, R40, UR4, !P0 ;  /* 0x0000000428007c0c */ /* 0x000fe2000c706670 */
[----:B------:R-:W-:Y:S01]  /*108f0*/  IMAD.IADD R202, R0, 0x1, R212 ;  /* 0x0000000100ca7824 */ /* 0x000fe200078e02d4 */
[----:B------:R-:W-:Y:S01]  /*10900*/  LEA.HI R67, R67, R64, RZ, 0x2 ;  /* 0x0000004043437211 */ /* 0x000fe200078f10ff */
[----:B------:R-:W-:Y:S01]  /*10910*/  @!PT LDS RZ, [RZ] ;  /* 0x00000000fffff984 */ /* 0x000fe20000000800 */
[----:B------:R-:W-:Y:S01]  /*10920*/  @!PT LDS RZ, [RZ] ;  /* 0x00000000fffff984 */ /* 0x000fe20000000800 */
[----:B------:R-:W-:Y:S01]  /*10930*/  @!PT LDS RZ, [RZ] ;  /* 0x00000000fffff984 */ /* 0x000fe20000000800 */
[----:B------:R4:W-:Y:S01]  /*10940*/  LDGSTS.E.BYPASS.LTC128B.128 [R218+0x8080], [R56.64], !P1 ;  /* 0x0808000038da7fae */ /* 0x0009e2000c901d5e */
[----:B------:R-:W-:Y:S01]  /*10950*/  LOP3.LUT P1, RZ, R8, 0x4, RZ, 0xc0, !PT ;  /* 0x0000000408ff7812 */ /* 0x000fe2000782c0ff */
[----:B------:R-:W-:Y:S01]  /*10960*/  @UP0 UIADD3 UR5, UR13, -0x2, URZ ;  /* 0xfffffffe0d050890 */ /* 0x000fe2000fffe03f */
[----:B------:R-:W-:Y:S01]  /*10970*/  SHF.R.S32.HI R0, RZ, 0x1f, R73 ;  /* 0x0000001fff007819 */ /* 0x000fe20000011449 */
[----:B------:R-:W-:Y:S01]  /*10980*/  ULDC UR7, c[0x0][0x324] ;  /* 0x0000c90000077ab9 */ /* 0x000fe20000000800 */
[----:B------:R-:W-:Y:S01]  /*10990*/  ISETP.GE.OR P1, PT, R40, UR4, !P1 ;  /* 0x0000000428007c0c */ /* 0x000fe2000cf26670 */
[----:B------:R-:W-:Y:S01]  /*109a0*/  @UP0 USHF.R.S32.HI UR4, URZ, 0x1f, UR5 ;  /* 0x0000001f3f040899 */ /* 0x000fe20008011405 */
[----:B------:R-:W-:Y:S01]  /*109b0*/  LOP3.LUT R67, R67, 0xfffffffc, RZ, 0xc0, !PT ;  /* 0xfffffffc43437812 */ /* 0x000fe200078ec0ff */
[----:B------:R4:W-:Y:S01]  /*109c0*/  LDGSTS.E.BYPASS.LTC128B.128 [R218+0x9080], [R56.64+0x80], !P2 ;  /* 0x0908008038da7fae */ /* 0x0009e2000d101d5e */
[----:B------:R-:W-:Y:S01]  /*109d0*/  PLOP3.LUT P3, PT, PT, PT, UP0, 0x80, 0x0 ;  /* 0x000000000000781c */ /* 0x000fe20003f6f008 */
[----:B------:R-:W-:Y:S01]  /*109e0*/  ULOP3.LUT UR7, URZ, UR7, URZ, 0x33, !UPT ;  /* 0x000000073f077292 */ /* 0x000fe2000f8e333f */
[----:B------:R-:W-:-:S02]  /*109f0*/  LEA.HI R0, R0, R73, RZ, 0x3 ;  /* 0x0000004900007211 */ /* 0x000fc400078f18ff */
[----:B------:R-:W-:Y:S02]  /*10a00*/  PLOP3.LUT P2, PT, PT, PT, UP0, 0x80, 0x0 ;  /* 0x000000000000781c */ /* 0x000fe40003f4f008 */
[C---:B------:R-:W-:Y:S02]  /*10a10*/  IADD3 R203, R212.reuse, 0x800, RZ ;  /* 0x00000800d4cb7810 */ /* 0x040fe40007ffe0ff */
[C---:B------:R-:W-:Y:S01]  /*10a20*/  IADD3 R201, R212.reuse, 0x1000, RZ ;  /* 0x00001000d4c97810 */ /* 0x040fe20007ffe0ff */
[----:B-1----:R-:W-:Y:S01]  /*10a30*/  HMMA.16816.F32.BF16 R16, R24, R28, RZ ;  /* 0x0000001c1810723c */ /* 0x002fe200000418ff */
[----:B------:R4:W-:Y:S01]  /*10a40*/  LDGSTS.E.BYPASS.LTC128B.128 [R218+0xa080], [R56.64+0x100], !P1 ;  /* 0x0a08010038da7fae */ /* 0x0009e2000c901d5e */
[----:B------:R-:W-:Y:S02]  /*10a50*/  PLOP3.LUT P1, PT, PT, PT, UP0, 0x80, 0x0 ;  /* 0x000000000000781c */ /* 0x000fe40003f2f008 */
[----:B------:R-:W-:Y:S01]  /*10a60*/  IADD3 R200, R212, 0x1800, RZ ;  /* 0x00001800d4c87810 */ /* 0x000fe20007ffe0ff */
[----:B------:R4:W-:Y:S01]  /*10a70*/  LDGSTS.E.BYPASS.LTC128B.128 [R218+0xb080], [R56.64+0x180], !P0 ;  /* 0x0b08018038da7fae */ /* 0x0009e2000c101d5e */
[----:B------:R-:W-:-:S02]  /*10a80*/  PLOP3.LUT P0, PT, PT, PT, UP0, 0x80, 0x0 ;  /* 0x000000000000781c */ /* 0x000fc40003f0f008 */
[C---:B------:R-:W-:Y:S01]  /*10a90*/  HMMA.16816.F32.BF16 R28, R24.reuse, R30, RZ ;  /* 0x0000001e181c723c */ /* 0x040fe200000418ff */
[----:B------:R-:W-:Y:S01]  /*10aa0*/  LDSM.16.M88.4 R52, [R209+0x10080] ;  /* 0x01008000d134783b */ /* 0x000fe20000000200 */
[C---:B------:R-:W-:Y:S02]  /*10ab0*/  IADD3 R199, R212.reuse, 0x2000, RZ ;  /* 0x00002000d4c77810 */ /* 0x040fe40007ffe0ff */
[C---:B------:R-:W-:Y:S01]  /*10ac0*/  IADD3 R198, R212.reuse, 0x2800, RZ ;  /* 0x00002800d4c67810 */ /* 0x040fe20007ffe0ff */
[----:B------:R-:W1:Y:S01]  /*10ad0*/  LDSM.16.M88.4 R8, [R208+0xc080] ;  /* 0x00c08000d008783b */ /* 0x000e620000000200 */
[C---:B------:R-:W-:Y:S02]  /*10ae0*/  IADD3 R197, R212.reuse, 0x3000, RZ ;  /* 0x00003000d4c57810 */ /* 0x040fe40007ffe0ff */
[----:B--2---:R-:W-:Y:S01]  /*10af0*/  HMMA.16816.F32.BF16 R40, R24, R44, RZ ;  /* 0x0000002c1828723c */ /* 0x004fe200000418ff */
[----:B------:R-:W-:Y:S01]  /*10b00*/  LDSM.16.M88.4 R36, [R207+0x10080] ;  /* 0x01008000cf24783b */ /* 0x000fe20000000200 */
[----:B------:R-:W-:-:S03]  /*10b10*/  IADD3 R196, R212, 0x3800, RZ ;  /* 0x00003800d4c47810 */ /* 0x000fc60007ffe0ff */
[----:B------:R-:W2:Y:S03]  /*10b20*/  LDSM.16.M88.4 R32, [R202] ;  /* 0x00000000ca20783b */ /* 0x000ea60000000200 */
[C---:B------:R-:W-:Y:S01]  /*10b30*/  HMMA.16816.F32.BF16 R16, R12.reuse, R20, R16 ;  /* 0x000000140c10723c */ /* 0x040fe20000041810 */
[----:B------:R-:W5:Y:S04]  /*10b40*/  LDSM.16.M88.4 R68, [R208+0xc880] ;  /* 0x00c88000d044783b */ /* 0x000f680000000200 */
[----:B------:R-:W-:Y:S03]  /*10b50*/  LDSM.16.M88.4 R60, [R213+0xd080] ;  /* 0x00d08000d53c783b */ /* 0x000fe60000000200 */
[----:B------:R-:W-:Y:S01]  /*10b60*/  HMMA.16816.F32.BF16 R28, R12, R22, R28 ;  /* 0x000000160c1c723c */ /* 0x000fe2000004181c */
[----:B------:R-:W2:Y:S04]  /*10b70*/  LDSM.16.M88.4 R20, [R214+0x14080] ;  /* 0x01408000d614783b */ /* 0x000ea80000000200 */
[----:B----4-:R-:W4:Y:S03]  /*10b80*/  LDSM.16.M88.4 R56, [R202+0x800] ;  /* 0x00080000ca38783b */ /* 0x010f260000000200 */
[----:B------:R-:W-:Y:S01]  /*10b90*/  HMMA.16816.F32.BF16 R24, R24, R46, RZ ;  /* 0x0000002e1818723c */ /* 0x000fe200000418ff */
[----:B------:R-:W-:Y:S04]  /*10ba0*/  LDSM.16.M88.4 R44, [R212+0x1000] ;  /* 0x00100000d42c783b */ /* 0x000fe80000000200 */
[----:B------:R-:W0:Y:S03]  /*10bb0*/  LDGDEPBAR ;  /* 0x00000000000079af */ /* 0x000e260000000000 */
[----:B---3--:R-:W-:Y:S08]  /*10bc0*/  HMMA.16816.F32.BF16 R40, R12, R48, R40 ;  /* 0x000000300c28723c */ /* 0x008ff00000041828 */
[C---:B-1----:R-:W-:Y:S08]  /*10bd0*/  HMMA.16816.F32.BF16 R16, R52.reuse, R8, R16 ;  /* 0x000000083410723c */ /* 0x042ff00000041810 */
[----:B------:R-:W-:Y:S01]  /*10be0*/  HMMA.16816.F32.BF16 R28, R52, R10, R28 ;  /* 0x0000000a341c723c */ /* 0x000fe2000004181c */
[----:B------:R-:W1:Y:S07]  /*10bf0*/  LDSM.16.M88.4 R8, [R210+0x14080] ;  /* 0x01408000d208783b */ /* 0x000e6e0000000200 */
[----:B------:R-:W-:Y:S01]  /*10c00*/  HMMA.16816.F32.BF16 R12, R12, R50, R24 ;  /* 0x000000320c0c723c */ /* 0x000fe20000041818 */
[----:B------:R-:W3:Y:S04]  /*10c10*/  LDSM.16.M88.4 R48, [R213+0xd880] ;  /* 0x00d88000d530783b */ /* 0x000ee80000000200 */
[----:B------:R-:W-:Y:S03]  /*10c20*/  LDSM.16.M88.4 R24, [R209+0x14080] ;  /* 0x01408000d118783b */ /* 0x000fe60000000200 */
[----:B--2---:R-:W-:Y:S08]  /*10c30*/  HMMA.16816.F32.BF16 R16, R36, R32, R16 ;  /* 0x000000202410723c */ /* 0x004ff00000041810 */
[----:B-----5:R-:W-:Y:S08]  /*10c40*/  HMMA.16816.F32.BF16 R40, R52, R68, R40 ;  /* 0x000000443428723c */ /* 0x020ff00000041828 */
[----:B------:R-:W-:Y:S01]  /*10c50*/  HMMA.16816.F32.BF16 R28, R36, R34, R28 ;  /* 0x00000022241c723c */ /* 0x000fe2000004181c */
[----:B------:R-:W2:Y:S07]  /*10c60*/  LDSM.16.M88.4 R32, [R208+0xd080] ;  /* 0x00d08000d020783b */ /* 0x000eae0000000200 */
[----:B------:R-:W-:Y:S08]  /*10c70*/  HMMA.16816.F32.BF16 R16, R20, R60, R16 ;  /* 0x0000003c1410723c */ /* 0x000ff00000041810 */
[----:B------:R-:W-:Y:S01]  /*10c80*/  HMMA.16816.F32.BF16 R52, R52, R70, R12 ;  /* 0x000000463434723c */ /* 0x000fe2000004180c */
[----:B------:R-:W5:Y:S04]  /*10c90*/  LDSM.16.M88.4 R68, [R212+0x1800] ;  /* 0x00180000d444783b */ /* 0x000f680000000200 */
[----:B------:R-:W-:Y:S03]  /*10ca0*/  LDSM.16.M88.4 R12, [R207+0x14080] ;  /* 0x01408000cf0c783b */ /* 0x000fe60000000200 */
[----:B----4-:R-:W-:Y:S08]  /*10cb0*/  HMMA.16816.F32.BF16 R40, R36, R56, R40 ;  /* 0x000000382428723c */ /* 0x010ff00000041828 */
[----:B-1----:R-:W-:Y:S08]  /*10cc0*/  HMMA.16816.F32.BF16 R16, R8, R44, R16 ;  /* 0x0000002c0810723c */ /* 0x002ff00000041810 */
[----:B------:R-:W-:Y:S01]  /*10cd0*/  HMMA.16816.F32.BF16 R28, R20, R62, R28 ;  /* 0x0000003e141c723c */ /* 0x000fe2000004181c */
[----:B------:R-:W1:Y:S07]  /*10ce0*/  LDSM.16.M88.4 R60, [R202+0x1000] ;  /* 0x00100000ca3c783b */ /* 0x000e6e0000000200 */
[----:B------:R-:W-:Y:S01]  /*10cf0*/  HMMA.16816.F32.BF16 R52, R36, R58, R52 ;  /* 0x0000003a2434723c */ /* 0x000fe20000041834 */
[----:B------:R-:W4:Y:S04]  /*10d00*/  LDSM.16.M88.4 R56, [R208+0xd880] ;  /* 0x00d88000d038783b */ /* 0x000f280000000200 */
[----:B------:R-:W-:Y:S03]  /*10d10*/  LDSM.16.M88.4 R36, [R214+0x18080] ;  /* 0x01808000d624783b */ /* 0x000fe60000000200 */
[----:B---3--:R-:W-:Y:S08]  /*10d20*/  HMMA.16816.F32.BF16 R40, R20, R48, R40 ;  /* 0x000000301428723c */ /* 0x008ff00000041828 */
[----:B--2---:R-:W-:Y:S08]  /*10d30*/  HMMA.16816.F32.BF16 R16, R24, R32, R16 ;  /* 0x000000201810723c */ /* 0x004ff00000041810 */
[----:B------:R-:W-:Y:S01]  /*10d40*/  HMMA.16816.F32.BF16 R28, R8, R46, R28 ;  /* 0x0000002e081c723c */ /* 0x000fe2000004181c */
[----:B------:R-:W2:Y:S07]  /*10d50*/  LDSM.16.M88.4 R44, [R213+0xe080] ;  /* 0x00e08000d52c783b */ /* 0x000eae0000000200 */
[----:B------:R-:W-:Y:S01]  /*10d60*/  HMMA.16816.F32.BF16 R52, R20, R50, R52 ;  /* 0x000000321434723c */ /* 0x000fe20000041834 */
[----:B------:R-:W3:Y:S04]  /*10d70*/  LDSM.16.M88.4 R48, [R202+0x1800] ;  /* 0x00180000ca30783b */ /* 0x000ee80000000200 */
[----:B------:R-:W-:Y:S03]  /*10d80*/  LDSM.16.M88.4 R20, [R210+0x18080] ;  /* 0x01808000d214783b */ /* 0x000fe60000000200 */
[----:B-----5:R-:W-:Y:S08]  /*10d90*/  HMMA.16816.F32.BF16 R40, R8, R68, R40 ;  /* 0x000000440828723c */ /* 0x020ff00000041828 */
[----:B-1----:R-:W-:Y:S08]  /*10da0*/  HMMA.16816.F32.BF16 R16, R12, R60, R16 ;  /* 0x0000003c0c10723c */ /* 0x002ff00000041810 */
[----:B------:R-:W-:Y:S01]  /*10db0*/  HMMA.16816.F32.BF16 R28, R24, R34, R28 ;  /* 0x00000022181c723c */ /* 0x000fe2000004181c */
[----:B------:R-:W1:Y:S07]  /*10dc0*/  LDSM.16.M88.4 R32, [R212+0x2000] ;  /* 0x00200000d420783b */ /* 0x000e6e0000000200 */
[----:B------:R-:W-:Y:S01]  /*10dd0*/  HMMA.16816.F32.BF16 R52, R8, R70, R52 ;  /* 0x000000460834723c */ /* 0x000fe20000041834 */
[----:B------:R-:W5:Y:S04]  /*10de0*/  LDSM.16.M88.4 R68, [R213+0xe880] ;  /* 0x00e88000d544783b */ /* 0x000f680000000200 */
[----:B------:R-:W-:Y:S03]  /*10df0*/  LDSM.16.M88.4 R8, [R209+0x18080] ;  /* 0x01808000d108783b */ /* 0x000fe60000000200 */
[----:B----4-:R-:W-:Y:S08]  /*10e00*/  HMMA.16816.F32.BF16 R40, R24, R56, R40 ;  /* 0x000000381828723c */ /* 0x010ff00000041828 */
[----:B--2---:R-:W-:Y:S08]  /*10e10*/  HMMA.16816.F32.BF16 R16, R36, R44, R16 ;  /* 0x0000002c2410723c */ /* 0x004ff00000041810 */
[----:B------:R-:W-:Y:S01]  /*10e20*/  HMMA.16816.F32.BF16 R28, R12, R62, R28 ;  /* 0x0000003e0c1c723c */ /* 0x000fe2000004181c */
[----:B------:R-:W2:Y:S07]  /*10e30*/  LDSM.16.M88.4 R60, [R208+0xe080] ;  /* 0x00e08000d03c783b */ /* 0x000eae0000000200 */
[----:B------:R-:W-:Y:S01]  /*10e40*/  HMMA.16816.F32.BF16 R52, R24, R58, R52 ;  /* 0x0000003a1834723c */ /* 0x000fe20000041834 */
[----:B------:R-:W-:Y:S04]  /*10e50*/  LDSM.16.M88.4 R56, [R207+0x18080] ;  /* 0x01808000cf38783b */ /* 0x000fe80000000200 */
[----:B------:R-:W-:Y:S03]  /*10e60*/  LDSM.16.M88.4 R24, [R202+0x2000] ;  /* 0x00200000ca18783b */ /* 0x000fe60000000200 */
[----:B---3--:R-:W-:Y:S08]  /*10e70*/  HMMA.16816.F32.BF16 R40, R12, R48, R40 ;  /* 0x000000300c28723c */ /* 0x008ff00000041828 */
[----:B-1----:R-:W-:Y:S08]  /*10e80*/  HMMA.16816.F32.BF16 R16, R20, R32, R16 ;  /* 0x000000201410723c */ /* 0x002ff00000041810 */
[----:B------:R-:W-:Y:S01]  /*10e90*/  HMMA.16816.F32.BF16 R28, R36, R46, R28 ;  /* 0x0000002e241c723c */ /* 0x000fe2000004181c */
[----:B------:R-:W1:Y:S07]  /*10ea0*/  LDSM.16.M88.4 R44, [R212+0x2800] ;  /* 0x00280000d42c783b */ /* 0x000e6e0000000200 */
[----:B------:R-:W-:Y:S01]  /*10eb0*/  HMMA.16816.F32.BF16 R52, R12, R50, R52 ;  /* 0x000000320c34723c */ /* 0x000fe20000041834 */
[----:B------:R-:W-:Y:S04]  /*10ec0*/  LDSM.16.M88.4 R48, [R214+0x1c080] ;  /* 0x01c08000d630783b */ /* 0x000fe80000000200 */
[----:B------:R-:W-:Y:S03]  /*10ed0*/  LDSM.16.M88.4 R12, [R213+0xf080] ;  /* 0x00f08000d50c783b */ /* 0x000fe60000000200 */
[----:B-----5:R-:W-:Y:S08]  /*10ee0*/  HMMA.16816.F32.BF16 R40, R36, R68, R40 ;  /* 0x000000442428723c */ /* 0x020ff00000041828 */
[----:B--2---:R-:W-:Y:S08]  /*10ef0*/  HMMA.16816.F32.BF16 R16, R8, R60, R16 ;  /* 0x0000003c0810723c */ /* 0x004ff00000041810 */
[----:B------:R-:W-:Y:S01]  /*10f00*/  HMMA.16816.F32.BF16 R28, R20, R34, R28 ;  /* 0x00000022141c723c */ /* 0x000fe2000004181c */
[----:B------:R-:W2:Y:S07]  /*10f10*/  LDSM.16.M88.4 R32, [R208+0xe880] ;  /* 0x00e88000d020783b */ /* 0x000eae0000000200 */
[----:B------:R-:W-:Y:S01]  /*10f20*/  HMMA.16816.F32.BF16 R52, R36, R70, R52 ;  /* 0x000000462434723c */ /* 0x000fe20000041834 */
[----:B------:R-:W3:Y:S04]  /*10f30*/  LDSM.16.M88.4 R68, [R202+0x2800] ;  /* 0x00280000ca44783b */ /* 0x000ee80000000200 */
[----:B------:R-:W-:Y:S03]  /*10f40*/  LDSM.16.M88.4 R36, [R210+0x1c080] ;  /* 0x01c08000d224783b */ /* 0x000fe60000000200 */
[----:B-1----:R-:W-:Y:S08]  /*10f50*/  HMMA.16816.F32.BF16 R40, R20, R44, R40 ;  /* 0x0000002c1428723c */ /* 0x002ff00000041828 */
[----:B------:R-:W-:Y:S08]  /*10f60*/  HMMA.16816.F32.BF16 R16, R56, R24, R16 ;  /* 0x000000183810723c */ /* 0x000ff00000041810 */
[----:B------:R-:W-:Y:S01]  /*10f70*/  HMMA.16816.F32.BF16 R28, R8, R62, R28 ;  /* 0x0000003e081c723c */ /* 0x000fe2000004181c */
[----:B------:R-:W1:Y:S07]  /*10f80*/  LDSM.16.M88.4 R60, [R212+0x3000] ;  /* 0x00300000d43c783b */ /* 0x000e6e0000000200 */
[----:B------:R-:W-:Y:S01]  /*10f90*/  HMMA.16816.F32.BF16 R52, R20, R46, R52 ;  /* 0x0000002e1434723c */ /* 0x000fe20000041834 */
[----:B------:R-:W4:Y:S04]  /*10fa0*/  LDSM.16.M88.4 R44, [R213+0xf880] ;  /* 0x00f88000d52c783b */ /* 0x000f280000000200 */
[----:B------:R-:W-:Y:S03]  /*10fb0*/  LDSM.16.M88.4 R20, [R208+0xf080] ;  /* 0x00f08000d014783b */ /* 0x000fe60000000200 */
[----:B--2---:R-:W-:Y:S08]  /*10fc0*/  HMMA.16816.F32.BF16 R40, R8, R32, R40 ;  /* 0x000000200828723c */ /* 0x004ff00000041828 */
[----:B------:R-:W-:Y:S08]  /*10fd0*/  HMMA.16816.F32.BF16 R16, R48, R12, R16 ;  /* 0x0000000c3010723c */ /* 0x000ff00000041810 */
[----:B------:R-:W-:Y:S01]  /*10fe0*/  HMMA.16816.F32.BF16 R28, R56, R26, R28 ;  /* 0x0000001a381c723c */ /* 0x000fe2000004181c */
[----:B------:R-:W2:Y:S07]  /*10ff0*/  LDSM.16.M88.4 R24, [R209+0x1c080] ;  /* 0x01c08000d118783b */ /* 0x000eae0000000200 */
[----:B------:R-:W-:Y:S01]  /*11000*/  HMMA.16816.F32.BF16 R52, R8, R34, R52 ;  /* 0x000000220834723c */ /* 0x000fe20000041834 */
[----:B------:R-:W5:Y:S04]  /*11010*/  LDSM.16.M88.4 R32, [R212+0x3800] ;  /* 0x00380000d420783b */ /* 0x000f680000000200 */
[----:B------:R-:W-:Y:S03]  /*11020*/  LDSM.16.M88.4 R8, [R207+0x1c080] ;  /* 0x01c08000cf08783b */ /* 0x000fe60000000200 */
[----:B---3--:R-:W-:Y:S08]  /*11030*/  HMMA.16816.F32.BF16 R40, R56, R68, R40 ;  /* 0x000000443828723c */ /* 0x008ff00000041828 */
[----:B-1----:R-:W-:Y:S08]  /*11040*/  HMMA.16816.F32.BF16 R16, R36, R60, R16 ;  /* 0x0000003c2410723c */ /* 0x002ff00000041810 */
[----:B------:R-:W-:Y:S01]  /*11050*/  HMMA.16816.F32.BF16 R28, R48, R14, R28 ;  /* 0x0000000e301c723c */ /* 0x000fe2000004181c */
[----:B------:R-:W1:Y:S07]  /*11060*/  LDSM.16.M88.4 R12, [R202+0x3000] ;  /* 0x00300000ca0c783b */ /* 0x000e6e0000000200 */
[----:B------:R-:W-:Y:S01]  /*11070*/  HMMA.16816.F32.BF16 R52, R56, R70, R52 ;  /* 0x000000463834723c */ /* 0x000fe20000041834 */
[----:B------:R-:W3:Y:S07]  /*11080*/  LDSM.16.M88.4 R56, [R208+0xf880] ;  /* 0x00f88000d038783b */ /* 0x000eee0000000200 */
[----:B----4-:R-:W-:Y:S08]  /*11090*/  HMMA.16816.F32.BF16 R40, R48, R44, R40 ;  /* 0x0000002c3028723c */ /* 0x010ff00000041828 */
[----:B--2---:R-:W-:Y:S08]  /*110a0*/  HMMA.16816.F32.BF16 R16, R24, R20, R16 ;  /* 0x000000141810723c */ /* 0x004ff00000041810 */
[----:B------:R-:W-:Y:S08]  /*110b0*/  HMMA.16816.F32.BF16 R28, R36, R62, R28 ;  /* 0x0000003e241c723c */ /* 0x000ff0000004181c */
[----:B------:R-:W-:Y:S08]  /*110c0*/  HMMA.16816.F32.BF16 R52, R48, R46, R52 ;  /* 0x0000002e3034723c */ /* 0x000ff00000041834 */
[----:B-----5:R-:W-:Y:S07]  /*110d0*/  HMMA.16816.F32.BF16 R40, R36, R32, R40 ;  /* 0x000000202428723c */ /* 0x020fee0000041828 */
[----:B------:R-:W-:Y:S01]  /*110e0*/  @P1 IMAD.MOV.U32 R32, RZ, RZ, R216 ;  /* 0x000000ffff201224 */ /* 0x000fe200078e00d8 */
[----:B-1----:R-:W-:Y:S01]  /*110f0*/  HMMA.16816.F32.BF16 R16, R8, R12, R16 ;  /* 0x0000000c0810723c */ /* 0x002fe20000041810 */
[----:B------:R-:W-:Y:S01]  /*11100*/  @P1 IMAD.MOV.U32 R33, RZ, RZ, R223 ;  /* 0x000000ffff211224 */ /* 0x000fe200078e00df */
[----:B------:R-:W-:-:S03]  /*11110*/  PLOP3.LUT P1, PT, PT, PT, UP3, 0x80, 0x0 ;  /* 0x000000000000781c */ /* 0x000fc60003f2f038 */
[----:B------:R-:W-:Y:S01]  /*11120*/  @P0 IMAD.WIDE.U32 R32, R7, UR5, R32 ;  /* 0x0000000507200c25 */ /* 0x000fe2000f8e0020 */
[----:B------:R-:W-:Y:S01]  /*11130*/  PLOP3.LUT P0, PT, PT, PT, UP0, 0x80, 0x0 ;  /* 0x000000000000781c */ /* 0x000fe20003f0f008 */
[----:B------:R-:W-:Y:S01]  /*11140*/  @UP0 UIMAD UR5, UR11, UR5, URZ ;  /* 0x000000050b0502a4 */ /* 0x000fe2000f8e023f */
[----:B------:R-:W-:Y:S01]  /*11150*/  HMMA.16816.F32.BF16 R28, R24, R22, R28 ;  /* 0x00000016181c723c */ /* 0x000fe2000004181c */
[----:B------:R-:W1:Y:S01]  /*11160*/  LDSM.16.M88.4 R20, [R202+0x3800] ;  /* 0x00380000ca14783b */ /* 0x000e620000000200 */
[----:B------:R-:W-:Y:S01]  /*11170*/  LOP3.LUT R13, R6, 0xffffffe0, RZ, 0xc0, !PT ;  /* 0xffffffe0060d7812 */ /* 0x000fe200078ec0ff */
[----:B------:R-:W-:Y:S01]  /*11180*/  @UP0 UIMAD UR4, UR4, UR8, UR5 ;  /* 0x00000008040402a4 */ /* 0x000fe2000f8e0205 */
[----:B------:R-:W-:Y:S01]  /*11190*/  LOP3.LUT R12, R0, 0xffffff8, RZ, 0xc0, !PT ;  /* 0x0ffffff8000c7812 */ /* 0x000fe200078ec0ff */
[----:B------:R-:W-:-:S04]  /*111a0*/  DEPBAR.LE SB0, 0x0 ;  /* 0x000080000000791a */ /* 0x000fc80000000000 */
[----:B------:R-:W-:Y:S01]  /*111b0*/  HMMA.16816.F32.BF16 R52, R36, R34, R52 ;  /* 0x000000222434723c */ /* 0x000fe20000041834 */
[C---:B------:R-:W-:Y:S01]  /*111c0*/  IMAD.IADD R6, R64.reuse, 0x1, -R13 ;  /* 0x0000000140067824 */ /* 0x040fe200078e0a0d */
[----:B------:R-:W-:Y:S01]  /*111d0*/  @P0 IADD3 R33, R33, UR4, RZ ;  /* 0x0000000421210c10 */ /* 0x000fe2000fffe0ff */
[----:B------:R-:W-:Y:S01]  /*111e0*/  IMAD.IADD R64, R64, 0x1, -R67 ;  /* 0x0000000140407824 */ /* 0x000fe200078e0a43 */
[----:B------:R-:W-:Y:S01]  /*111f0*/  PLOP3.LUT P0, PT, PT, PT, UP3, 0x80, 0x0 ;  /* 0x000000000000781c */ /* 0x000fe20003f0f038 */
[----:B------:R-:W-:Y:S01]  /*11200*/  IMAD.IADD R73, R73, 0x1, -R12 ;  /* 0x0000000149497824 */ /* 0x000fe200078e0a0c */
[----:B------:R-:W-:Y:S01]  /*11210*/  SHF.R.S32.HI R13, RZ, 0x1f, R6 ;  /* 0x0000001fff0d7819 */ /* 0x000fe20000011406 */
[----:B------:R-:W-:Y:S01]  /*11220*/  FMUL.FTZ R16, R16, c[0x0][0x320] ;  /* 0x0000c80010107a20 */ /* 0x000fe20000410000 */
[----:B---3--:R-:W-:Y:S01]  /*11230*/  HMMA.16816.F32.BF16 R40, R24, R56, R40 ;  /* 0x000000381828723c */ /* 0x008fe20000041828 */
[----:B------:R-:W-:Y:S01]  /*11240*/  FMUL.FTZ R7, R17, c[0x0][0x320] ;  /* 0x0000c80011077a20 */ /* 0x000fe20000410000 */
[----:B------:R-:W-:Y:S01]  /*11250*/  LEA.HI R17, R64, R64, RZ, 0x1 ;  /* 0x0000004040117211 */ /* 0x000fe200078f08ff */
[----:B------:R2:W3:Y:S01]  /*11260*/  MUFU.TANH R0, R16 ;  /* 0x0000001000007308 */ /* 0x0004e20000002400 */
[----:B------:R-:W-:Y:S01]  /*11270*/  @P3 LEA R12, P3, R32, c[0x0][0x1c8], 0x1 ;  /* 0x00007200200c3a11 */ /* 0x000fe200078608ff */
[----:B------:R-:W-:Y:S01]  /*11280*/  FMUL.FTZ R19, R19, c[0x0][0x320] ;  /* 0x0000c80013137a20 */ /* 0x000fe20000410000 */
[----:B------:R-:W-:-:S02]  /*11290*/  LOP3.LUT R17, R17, 0x1ffffffe, RZ, 0xc0, !PT ;  /* 0x1ffffffe11117812 */ /* 0x000fc400078ec0ff */
[----:B------:R-:W-:Y:S03]  /*112a0*/  HMMA.16816.F32.BF16 R28, R8, R14, R28 ;  /* 0x0000000e081c723c */ /* 0x000fe6000004181c */
[----:B------:R-:W-:Y:S01]  /*112b0*/  IMAD.IADD R17, R64, 0x1, -R17 ;  /* 0x0000000140117824 */ /* 0x000fe200078e0a11 */
[----:B------:R-:W4:Y:S03]  /*112c0*/  MUFU.TANH R7, R7 ;  /* 0x0000000700077308 */ /* 0x000f260000002400 */
[----:B------:R-:W-:Y:S01]  /*112d0*/  FMUL.FTZ R15, R18, c[0x0][0x320] ;  /* 0x0000c800120f7a20 */ /* 0x000fe20000410000 */
[----:B------:R-:W-:Y:S01]  /*112e0*/  HMMA.16816.F32.BF16 R52, R24, R58, R52 ;  /* 0x0000003a1834723c */ /* 0x000fe20000041834 */
[----:B------:R-:W-:Y:S02]  /*112f0*/  @P2 LEA.HI.X R33, R32, c[0x0][0x1cc], R33, 0x1, P3 ;  /* 0x0000730020212a11 */ /* 0x000fe400018f0c21 */
[----:B--2---:R-:W-:-:S02]  /*11300*/  LEA.HI R16, R13, R6, RZ, 0x2 ;  /* 0x000000060d107211 */ /* 0x004fc400078f10ff */
[----:B------:R-:W-:Y:S01]  /*11310*/  PLOP3.LUT P3, PT, PT, PT, UP0, 0x80, 0x0 ;  /* 0x000000000000781c */ /* 0x000fe20003f6f008 */
[----:B------:R-:W2:Y:S01]  /*11320*/  MUFU.TANH R15, R15 ;  /* 0x0000000f000f7308 */ /* 0x000ea20000002400 */
[----:B------:R-:W-:Y:S01]  /*11330*/  LEA.HI.SX32 R14, R16, UR23, 0x1e ;  /* 0x00000017100e7c11 */ /* 0x000fe2000f8ff2ff */
[----:B-1----:R-:W-:Y:S01]  /*11340*/  HMMA.16816.F32.BF16 R40, R8, R20, R40 ;  /* 0x000000140828723c */ /* 0x002fe20000041828 */
[----:B------:R-:W-:Y:S01]  /*11350*/  BAR.SYNC.DEFER_BLOCKING 0x0 ;  /* 0x0000000000007b1d */ /* 0x000fe20000010000 */
[----:B------:R-:W-:Y:S02]  /*11360*/  PLOP3.LUT P2, PT, PT, PT, UP0, 0x80, 0x0 ;  /* 0x000000000000781c */ /* 0x000fe40003f4f008 */
[----:B------:R-:W-:-:S03]  /*11370*/  IMAD R14, R73, 0x10, R14 ;  /* 0x00000010490e7824 */ /* 0x000fc600078e020e */
[----:B------:R1:W1:Y:S01]  /*11380*/  MUFU.TANH R13, R19 ;  /* 0x00000013000d7308 */ /* 0x0002620000002400 */
[----:B------:R-:W-:Y:S02]  /*11390*/  IMAD R219, R17, 0x8, R14 ;  /* 0x0000000811db7824 */ /* 0x000fe400078e020e */
[----:B------:R-:W-:Y:S01]  /*113a0*/  @P3 IMAD.MOV.U32 R32, RZ, RZ, R12 ;  /* 0x000000ffff203224 */ /* 0x000fe200078e000c */
[----:B------:R-:W-:Y:S01]  /*113b0*/  LOP3.LUT P3, RZ, R215, 0x4, RZ, 0xc0, !PT ;  /* 0x00000004d7ff7812 */ /* 0x000fe2000786c0ff */
[----:B------:R-:W-:Y:S01]  /*113c0*/  @P1 IMAD.HI.U32 R20, R219, c[0x0][0x2c8], RZ ;  /* 0x0000b200db141a27 */ /* 0x000fe200078e00ff */
[----:B------:R-:W-:-:S03]  /*113d0*/  PLOP3.LUT P1, PT, PT, PT, UP0, 0x80, 0x0 ;  /* 0x000000000000781c */ /* 0x000fc60003f2f008 */
[----:B------:R-:W-:Y:S01]  /*113e0*/  IMAD.MOV.U32 R18, RZ, RZ, R219 ;  /* 0x000000ffff127224 */ /* 0x000fe200078e00db */
[----:B------:R-:W-:Y:S01]  /*113f0*/  @P0 SHF.R.U32.HI R18, RZ, c[0x0][0x2cc], R20 ;  /* 0x0000b300ff120a19 */ /* 0x000fe20000011614 */
[----:B------:R-:W-:Y:S01]  /*11400*/  HMMA.16816.F32.BF16 R52, R8, R22, R52 ;  /* 0x000000160834723c */ /* 0x000fe20000041834 */
[----:B------:R-:W-:Y:S01]  /*11410*/  PLOP3.LUT P0, PT, PT, PT, UP0, 0x80, 0x0 ;  /* 0x000000000000781c */ /* 0x000fe20003f0f008 */
[----:B------:R-:W-:Y:S02]  /*11420*/  FMUL.FTZ R17, R29, c[0x0][0x320] ;  /* 0x0000c8001d117a20 */ /* 0x000fe40000410000 */
[----:B------:R-:W-:Y:S02]  /*11430*/  FMUL.FTZ R28, R28, c[0x0][0x320] ;  /* 0x0000c8001c1c7a20 */ /* 0x000fe40000410000 */
[----:B------:R-:W-:Y:S01]  /*11440*/  FMUL.FTZ R12, R40, c[0x0][0x320] ;  /* 0x0000c800280c7a20 */ /* 0x000fe20000410000 */
[----:B------:R-:W-:Y:S01]  /*11450*/  LOP3.LUT R11, R16, 0x7ffffffc, RZ, 0xc0, !PT ;  /* 0x7ffffffc100b7812 */ /* 0x000fe200078ec0ff */
[----:B------:R-:W-:Y:S01]  /*11460*/  IMAD.U32 R23, RZ, RZ, UR9 ;  /* 0x00000009ff177e24 */ /* 0x000fe2000f8e00ff */
[----:B------:R-:W5:Y:S01]  /*11470*/  SHFL.IDX PT, R16, R18, RZ, 0x1c1f ;  /* 0x001c1fff12107589 */ /* 0x000f6200000e0000 */
[----:B------:R-:W-:Y:S01]  /*11480*/  FMUL.FTZ R9, R31, c[0x0][0x320] ;  /* 0x0000c8001f097a20 */ /* 0x000fe20000410000 */
[----:B------:R1:W1:Y:S01]  /*11490*/  MUFU.TANH R14, R28 ;  /* 0x0000001c000e7308 */ /* 0x0002620000002400 */
[----:B------:R-:W-:-:S02]  /*114a0*/  IMAD.IADD R224, R6, 0x1, -R11 ;  /* 0x0000000106e07824 */ /* 0x000fc400078e0a0b */
[----:B------:R-:W-:Y:S01]  /*114b0*/  @!PT LDS RZ, [RZ] ;  /* 0x00000000fffff984 */ /* 0x000fe20000000800 */
[----:B------:R-:W-:Y:S01]  /*114c0*/  @!PT LDS RZ, [RZ] ;  /* 0x00000000fffff984 */ /* 0x000fe20000000800 */
[----:B------:R1:W-:Y:S01]  /*114d0*/  @P0 LDGSTS.E.BYPASS.LTC128B.128 [R218+0xc080], [R32.64], !P6 ;  /* 0x0c08000020da0fae */ /* 0x0003e2000f101d5e */
[----:B------:R-:W-:Y:S01]  /*114e0*/  PLOP3.LUT P0, PT, PT, PT, UP0, 0x80, 0x0 ;  /* 0x000000000000781c */ /* 0x000fe20003f0f008 */
[----:B------:R-:W-:Y:S02]  /*114f0*/  IMAD.SHL.U32 R224, R224, 0x2, RZ ;  /* 0x00000002e0e07824 */ /* 0x000fe400078e00ff */
[----:B------:R-:W-:Y:S01]  /*11500*/  FMUL.FTZ R6, R41, c[0x0][0x320] ;  /* 0x0000c80029067a20 */ /* 0x000fe20000410000 */
[----:B------:R1:W-:Y:S01]  /*11510*/  @P2 LDGSTS.E.BYPASS.LTC128B.128 [R218+0xd080], [R32.64+0x80], !P3 ;  /* 0x0d08008020da2fae */ /* 0x0003e2000d901d5e */
[----:B------:R-:W-:Y:S01]  /*11520*/  FMUL.FTZ R30, R30, c[0x0][0x320] ;  /* 0x0000c8001e1e7a20 */ /* 0x000fe20000410000 */
[----:B------:R-:W-:Y:S01]  /*11530*/  IADD3 R23, R23, -UR28, -R224 ;  /* 0x8000001c17177c10 */ /* 0x000fe2000fffe8e0 */
[----:B------:R-:W1:Y:S01]  /*11540*/  MUFU.TANH R17, R17 ;  /* 0x0000001100117308 */ /* 0x000e620000002400 */
[----:B------:R1:W-:Y:S01]  /*11550*/  @P1 LDGSTS.E.BYPASS.LTC128B.128 [R218+0xe080], [R32.64+0x100], !P5 ;  /* 0x0e08010020da1fae */ /* 0x0003e2000e901d5e */
[----:B------:R-:W-:Y:S01]  /*11560*/  FMUL.FTZ R10, R53, c[0x0][0x320] ;  /* 0x0000c800350a7a20 */ /* 0x000fe20000410000 */
[C---:B------:R-:W-:Y:S01]  /*11570*/  IADD3 R24, R23.reuse, c[0x0][0x328], RZ ;  /* 0x0000ca0017187a10 */ /* 0x040fe20007ffe0ff */
[----:B------:R-:W-:Y:S01]  /*11580*/  FMUL.FTZ R25, R52, c[0x0][0x320] ;  /* 0x0000c80034197a20 */ /* 0x000fe20000410000 */
[----:B------:R-:W-:Y:S01]  /*11590*/  IADD3 R23, R23, UR7, RZ ;  /* 0x0000000717177c10 */ /* 0x000fe2000fffe0ff */
[----:B------:R1:W-:Y:S01]  /*115a0*/  @P0 LDGSTS.E.BYPASS.LTC128B.128 [R218+0xf080], [R32.64+0x180], !P4 ;  /* 0x0f08018020da0fae */ /* 0x0003e2000e101d5e */
[----:B------:R-:W-:Y:S01]  /*115b0*/  PLOP3.LUT P0, PT, PT, PT, UP2, 0x40, 0x0 ;  /* 0x000000000000781c */ /* 0x000fe20003f0e828 */
[----:B------:R1:W1:Y:S01]  /*115c0*/  MUFU.TANH R8, R30 ;  /* 0x0000001e00087308 */ /* 0x0002620000002400 */
[----:B------:R-:W-:Y:S01]  /*115d0*/  IADD3 R11, -R224, UR16, -R5 ;  /* 0x00000010e00b7c10 */ /* 0x000fe2000fffe905 */
[----:B------:R-:W0:Y:S01]  /*115e0*/  LDGDEPBAR ;  /* 0x00000000000079af */ /* 0x000e220000000000 */
[----:B-----5:R-:W-:-:S02]  /*115f0*/  IMAD.IADD R20, R24, 0x1, R16 ;  /* 0x0000000118147824 */ /* 0x020fc400078e0210 */
[----:B------:R-:W-:-:S03]  /*11600*/  IMAD.IADD R26, R23, 0x1, R16 ;  /* 0x00000001171a7824 */ /* 0x000fc600078e0210 */
[----:B------:R-:W1:Y:S01]  /*11610*/  MUFU.TANH R9, R9 ;  /* 0x0000000900097308 */ /* 0x000e620000002400 */
[----:B------:R-:W-:-:S07]  /*11620*/  IMNMX R27, R20, R11, PT ;  /* 0x0000000b141b7217 */ /* 0x000fce0003800200 */
[----:B------:R-:W1:Y:S08]  /*11630*/  MUFU.TANH R12, R12 ;  /* 0x0000000c000c7308 */ /* 0x000e700000002400 */
[----:B------:R-:W1:Y:S08]  /*11640*/  MUFU.TANH R6, R6 ;  /* 0x0000000600067308 */ /* 0x000e700000002400 */
[----:B------:R-:W1:Y:S08]  /*11650*/  MUFU.TANH R10, R10 ;  /* 0x0000000a000a7308 */ /* 0x000e700000002400 */
[----:B------:R-:W1:Y:S01]  /*11660*/  MUFU.TANH R25, R25 ;  /* 0x0000001900197308 */ /* 0x000e620000002400 */
[----:B------:R-:W-:Y:S05]  /*11670*/  @P0 BRA `(.L_x_416) ;  /* 0x0000016000000947 */ /* 0x000fea0003800000 */
[----:B-1234-:R-:W-:Y:S01]  /*11680*/  IMAD.U32 R19, RZ, RZ, UR28 ;  /* 0x0000001cff137e24 */ /* 0x01efe2000f8e00ff */
[----:B------:R-:W-:Y:S04]  /*11690*/  BSSY B0, `(.L_x_417) ;  /* 0x000000f000007945 */ /* 0x000fe80003800000 */
[----:B------:R-:W-:-:S04]  /*116a0*/  IADD3 R20, -R19, UR16, R16 ;  /* 0x0000001013147c10 */ /* 0x000fc8000fffe110 */
        /* <DEDUP_REMOVED lines=9> */
.L_x_418:
[----:B------:R-:W-:-:S04]  /*11740*/  MOV R16, c[0x0][0x32c] ;  /* 0x0000cb0000107a02 */ /* 0x000fc80000000f00 */
[----:B------:R-:W-:-:S13]  /*11750*/  ISETP.NE.AND P0, PT, R16, 0x1, PT ;  /* 0x000000011000780c */ /* 0x000fda0003f05270 */
[----:B------:R-:W-:-:S05]  /*11760*/  @P0 IMAD.HI.U32 R16, R20, c[0x0][0x330], RZ ;  /* 0x0000cc0014100a27 */ /* 0x000fca00078e00ff */
[----:B------:R-:W-:Y:S02]  /*11770*/  @P0 SHF.R.U32.HI R20, RZ, c[0x0][0x334], R16 ;  /* 0x0000cd00ff140a19 */ /* 0x000fe40000011610 */
.L_x_419:
[----:B------:R-:W-:Y:S05]  /*11780*/  BSYNC B0 ;  /* 0x0000000000007941 */ /* 0x000fea0003800000 */
.L_x_417:
[----:B------:R-:W-:-:S04]  /*11790*/  IMAD R19, R20, c[0x0][0x32c], -R5 ;  /* 0x0000cb0014137a24 */ /* 0x000fc800078e0a05 */
[----:B------:R-:W-:-:S05]  /*117a0*/  IMAD.IADD R19, R19, 0x1, -R224 ;  /* 0x0000000113137824 */ /* 0x000fca00078e0ae0 */
[----:B------:R-:W-:Y:S02]  /*117b0*/  IADD3 R16, R19, c[0x0][0x32c], RZ ;  /* 0x0000cb0013107a10 */ /* 0x000fe40007ffe0ff */
[----:B------:R-:W-:Y:S02]  /*117c0*/  IMNMX R26, R26, R19, !PT ;  /* 0x000000131a1a7217 */ /* 0x000fe40007800200 */
[----:B------:R-:W-:Y:S02]  /*117d0*/  IMNMX R27, R27, R16, PT ;  /* 0x000000101b1b7217 */ /* 0x000fe40003800200 */
.L_x_416:
[----:B--234-:R-:W-:Y:S01]  /*117e0*/  ISETP.LT.AND P1, PT, RZ, UR13, PT ;  /* 0x0000000dff007c0c */ /* 0x01cfe2000bf21270 */
[----:B------:R-:W-:Y:S02]  /*117f0*/  FMUL.FTZ R21, R55, c[0x0][0x320] ;  /* 0x0000c80037157a20 */ /* 0x000fe40000410000 */
[----:B------:R-:W-:Y:S01]  /*11800*/  FMUL.FTZ R42, R42, c[0x0][0x320] ;  /* 0x0000c8002a2a7a20 */ /* 0x000fe20000410000 */
[C---:B------:R-:W-:Y:S02]  /*11810*/  ISETP.GT.AND P2, PT, R26.reuse, RZ, P1 ;  /* 0x000000ff1a00720c */ /* 0x040fe40000f44270 */
[----:B------:R-:W-:Y:S01]  /*11820*/  ISETP.GT.AND P0, PT, R26, 0x1, P1 ;  /* 0x000000011a00780c */ /* 0x000fe20000f04270 */
[----:B------:R-:W2:Y:S01]  /*11830*/  MUFU.TANH R21, R21 ;  /* 0x0000001500157308 */ /* 0x000ea20000002400 */
[----:B------:R-:W-:-:S02]  /*11840*/  ISETP.LT.OR P2, PT, R27, 0x1, P2 ;  /* 0x000000011b00780c */ /* 0x000fc40001741670 */
[----:B------:R-:W-:Y:S02]  /*11850*/  ISETP.LT.OR P0, PT, R27, 0x2, P0 ;  /* 0x000000021b00780c */ /* 0x000fe40000701670 */
[----:B-1----:R-:W-:Y:S02]  /*11860*/  FSEL R19, R0, -INF , !P2 ;  /* 0xff80000000137808 */ /* 0x002fe40005000000 */
[C---:B------:R-:W-:Y:S01]  /*11870*/  ISETP.GT.AND P2, PT, R26.reuse, 0x8, P1 ;  /* 0x000000081a00780c */ /* 0x040fe20000f44270 */
[----:B------:R1:W3:Y:S01]  /*11880*/  MUFU.TANH R0, R42 ;  /* 0x0000002a00007308 */ /* 0x0002e20000002400 */
[----:B------:R-:W-:Y:S02]  /*11890*/  FSEL R22, R7, -INF , !P0 ;  /* 0xff80000007167808 */ /* 0x000fe40004000000 */
[----:B------:R-:W-:Y:S01]  /*118a0*/  ISETP.GT.AND P0, PT, R26, 0x9, P1 ;  /* 0x000000091a00780c */ /* 0x000fe20000f04270 */
[----:B------:R4:W5:Y:S01]  /*118b0*/  SHFL.IDX PT, R7, R18, 0x1, 0x1c1f ;  /* 0x003c1f0012077f89 */ /* 0x00096200000e0000 */
[----:B------:R-:W-:-:S02]  /*118c0*/  ISETP.LT.OR P2, PT, R27, 0x9, P2 ;  /* 0x000000091b00780c */ /* 0x000fc40001741670 */
[----:B------:R-:W-:Y:S02]  /*118d0*/  ISETP.LT.OR P0, PT, R27, 0xa, P0 ;  /* 0x0000000a1b00780c */ /* 0x000fe40000701670 */
[----:B------:R-:W-:Y:S02]  /*118e0*/  FSEL R20, R14, -INF , !P2 ;  /* 0xff8000000e147808 */ /* 0x000fe40005000000 */
[C---:B------:R-:W-:Y:S02]  /*118f0*/  ISETP.GT.AND P2, PT, R26.reuse, 0x10, P1 ;  /* 0x000000101a00780c */ /* 0x040fe40000f44270 */
[----:B------:R-:W-:Y:S01]  /*11900*/  FSEL R16, R17, -INF , !P0 ;  /* 0xff80000011107808 */ /* 0x000fe20004000000 */
[----:B------:R-:W-:Y:S01]  /*11910*/  FMUL.FTZ R17, R43, c[0x0][0x320] ;  /* 0x0000c8002b117a20 */ /* 0x000fe20000410000 */
[----:B------:R-:W-:Y:S02]  /*11920*/  ISETP.GT.AND P0, PT, R26, 0x11, P1 ;  /* 0x000000111a00780c */ /* 0x000fe40000f04270 */
[----:B------:R-:W-:-:S02]  /*11930*/  ISETP.LT.OR P2, PT, R27, 0x11, P2 ;  /* 0x000000111b00780c */ /* 0x000fc40001741670 */
[C---:B------:R-:W-:Y:S01]  /*11940*/  ISETP.LT.OR P0, PT, R27.reuse, 0x12, P0 ;  /* 0x000000121b00780c */ /* 0x040fe20000701670 */
[----:B------:R-:W1:Y:S01]  /*11950*/  MUFU.TANH R17, R17 ;  /* 0x0000001100117308 */ /* 0x000e620000002400 */
[----:B------:R-:W-:Y:S02]  /*11960*/  FSEL R14, R12, -INF , !P2 ;  /* 0xff8000000c0e7808 */ /* 0x000fe40005000000 */
[----:B------:R-:W-:Y:S02]  /*11970*/  FSEL R12, R6, -INF , !P0 ;  /* 0xff800000060c7808 */ /* 0x000fe40004000000 */
[----:B------:R-:W-:Y:S01]  /*11980*/  ISETP.GT.AND P0, PT, R26, 0x19, P1 ;  /* 0x000000191a00780c */ /* 0x000fe20000f04270 */
[----:B----4-:R-:W-:Y:S01]  /*11990*/  FMUL.FTZ R18, R54, c[0x0][0x320] ;  /* 0x0000c80036127a20 */ /* 0x010fe20000410000 */
[----:B------:R-:W-:Y:S01]  /*119a0*/  ISETP.GT.AND P3, PT, R26, 0x18, P1 ;  /* 0x000000181a00780c */ /* 0x000fe20000f64270 */
[----:B-----5:R-:W-:Y:S01]  /*119b0*/  IMAD.IADD R24, R24, 0x1, R7 ;  /* 0x0000000118187824 */ /* 0x020fe200078e0207 */
[----:B------:R-:W-:-:S02]  /*119c0*/  ISETP.LT.OR P2, PT, R27, 0x1a, P0 ;  /* 0x0000001a1b00780c */ /* 0x000fc40000741670 */
[----:B------:R-:W-:Y:S01]  /*119d0*/  PLOP3.LUT P0, PT, PT, PT, UP2, 0x40, 0x0 ;  /* 0x000000000000781c */ /* 0x000fe20003f0e828 */
[----:B------:R-:W4:Y:S01]  /*119e0*/  MUFU.TANH R18, R18 ;  /* 0x0000001200127308 */ /* 0x000f220000002400 */
[----:B------:R-:W-:Y:S02]  /*119f0*/  ISETP.LT.OR P3, PT, R27, 0x19, P3 ;  /* 0x000000191b00780c */ /* 0x000fe40001f61670 */
[----:B------:R-:W-:Y:S02]  /*11a00*/  IMNMX R11, R24, R11, PT ;  /* 0x0000000b180b7217 */ /* 0x000fe40003800200 */
[----:B------:R-:W-:Y:S01]  /*11a10*/  FSEL R6, R25, -INF , !P3 ;  /* 0xff80000019067808 */ /* 0x000fe20005800000 */
[----:B------:R-:W-:Y:S01]  /*11a20*/  IMAD.IADD R25, R23, 0x1, R7 ;  /* 0x0000000117197824 */ /* 0x000fe200078e0207 */
[----:B------:R-:W-:-:S05]  /*11a30*/  FSEL R10, R10, -INF , !P2 ;  /* 0xff8000000a0a7808 */ /* 0x000fca0005000000 */
[----:B------:R-:W-:Y:S05]  /*11a40*/  @P0 BRA `(.L_x_420) ;  /* 0x0000016000000947 */ /* 0x000fea0003800000 */
[----:B-123--:R-:W-:Y:S01]  /*11a50*/  IMAD.U32 R24, RZ, RZ, UR28 ;  /* 0x0000001cff187e24 */ /* 0x00efe2000f8e00ff */
        /* <DEDUP_REMOVED lines=11> */
.L_x_422:
[----:B------:R-:W-:-:S04]  /*11b10*/  MOV R7, c[0x0][0x32c] ;  /* 0x0000cb0000077a02 */ /* 0x000fc80000000f00 */
[----:B------:R-:W-:-:S13]  /*11b20*/  ISETP.NE.AND P0, PT, R7, 0x1, PT ;  /* 0x000000010700780c */ /* 0x000fda0003f05270 */
[----:B------:R-:W-:-:S05]  /*11b30*/  @P0 IMAD.HI.U32 R7, R24, c[0x0][0x330], RZ ;  /* 0x0000cc0018070a27 */ /* 0x000fca00078e00ff */
[----:B------:R-:W-:Y:S02]  /*11b40*/  @P0 SHF.R.U32.HI R24, RZ, c[0x0][0x334], R7 ;  /* 0x0000cd00ff180a19 */ /* 0x000fe40000011607 */
.L_x_423:
[----:B------:R-:W-:Y:S05]  /*11b50*/  BSYNC B0 ;  /* 0x0000000000007941 */ /* 0x000fea0003800000 */
.L_x_421:
[----:B------:R-:W-:-:S04]  /*11b60*/  IMAD R5, R24, c[0x0][0x32c], -R5 ;  /* 0x0000cb0018057a24 */ /* 0x000fc800078e0a05 */
[----:B------:R-:W-:-:S05]  /*11b70*/  IMAD.IADD R26, R5, 0x1, -R224 ;  /* 0x00000001051a7824 */ /* 0x000fca00078e0ae0 */
[----:B------:R-:W-:Y:S02]  /*11b80*/  IADD3 R24, R26, c[0x0][0x32c], RZ ;  /* 0x0000cb001a187a10 */ /* 0x000fe40007ffe0ff */
[----:B------:R-:W-:Y:S02]  /*11b90*/  IMNMX R25, R25, R26, !PT ;  /* 0x0000001a19197217 */ /* 0x000fe40007800200 */
[----:B------:R-:W-:Y:S02]  /*11ba0*/  IMNMX R11, R11, R24, PT ;  /* 0x000000180b0b7217 */ /* 0x000fe40003800200 */
.L_x_420:
[----:B-123--:R-:W-:Y:S01]  /*11bb0*/  FMNMX.FTZ R5, R19, R22, !PT ;  /* 0x0000001613057209 */ /* 0x00efe20007810000 */
[----:B------:R-:W-:Y:S01]  /*11bc0*/  IMAD.SHL.U32 R211, R4, 0x2, RZ ;  /* 0x0000000204d37824 */ /* 0x000fe200078e00ff */
[C---:B------:R-:W-:Y:S01]  /*11bd0*/  ISETP.GT.AND P0, PT, R25.reuse, 0x1, P1 ;  /* 0x000000011900780c */ /* 0x040fe20000f04270 */
[----:B------:R-:W-:Y:S01]  /*11be0*/  @UP3 USHF.L.U32 UR21, UR21, 0x7, URZ ;  /* 0x0000000715153899 */ /* 0x000fe2000800063f */
[----:B------:R-:W-:Y:S01]  /*11bf0*/  FMNMX.FTZ R5, R20, R5, !PT ;  /* 0x0000000514057209 */ /* 0x000fe20007810000 */
[--C-:B------:R-:W-:Y:S01]  /*11c00*/  IMAD R206, R2, 0x2, R211.reuse ;  /* 0x0000000202ce7824 */ /* 0x100fe200078e02d3 */
[----:B------:R-:W-:Y:S01]  /*11c10*/  ISETP.GT.AND P3, PT, R25, RZ, P1 ;  /* 0x000000ff1900720c */ /* 0x000fe20000f64270 */
[----:B------:R-:W-:Y:S01]  /*11c20*/  LDSM.16.MT88.4 R140, [R211+0x8080] ;  /* 0x00808000d38c783b */ /* 0x000fe20000004200 */
[----:B------:R-:W-:Y:S01]  /*11c30*/  FMNMX.FTZ R5, R16, R5, !PT ;  /* 0x0000000510057209 */ /* 0x000fe20007810000 */
[----:B------:R-:W-:Y:S01]  /*11c40*/  IMAD R205, R3, 0x2, R211 ;  /* 0x0000000203cd7824 */ /* 0x000fe200078e02d3 */
[----:B------:R-:W-:Y:S01]  /*11c50*/  ISETP.LT.OR P2, PT, R11, 0x2, P0 ;  /* 0x000000020b00780c */ /* 0x000fe20000741670 */
[----:B------:R-:W-:Y:S01]  /*11c60*/  LDSM.16.MT88.4 R132, [R206+0x8080] ;  /* 0x00808000ce84783b */ /* 0x000fe20000004200 */
[----:B------:R-:W-:Y:S01]  /*11c70*/  ISETP.GT.AND P0, PT, R25, 0x8, P1 ;  /* 0x000000081900780c */ /* 0x000fe20000f04270 */
[----:B------:R-:W-:Y:S01]  /*11c80*/  IMAD R204, R3, 0x2, R206 ;  /* 0x0000000203cc7824 */ /* 0x000fe200078e02ce */
[----:B------:R-:W-:Y:S01]  /*11c90*/  FMNMX.FTZ R5, R14, R5, !PT ;  /* 0x000000050e057209 */ /* 0x000fe20007810000 */
[----:B------:R-:W-:Y:S01]  /*11ca0*/  LDSM.16.MT88.4 R40, [R211+0x9080] ;  /* 0x00908000d328783b */ /* 0x000fe20000004200 */
[C---:B------:R-:W-:Y:S01]  /*11cb0*/  ISETP.LT.OR P3, PT, R11.reuse, 0x1, P3 ;  /* 0x000000010b00780c */ /* 0x040fe20001f61670 */
[----:B------:R-:W-:Y:S01]  /*11cc0*/  ULDC.64 UR4, c[0x0][0x2c8] ;  /* 0x0000b20000047ab9 */ /* 0x000fe20000000a00 */
[----:B------:R-:W-:Y:S01]  /*11cd0*/  ISETP.LT.OR P0, PT, R11, 0x9, P0 ;  /* 0x000000090b00780c */ /* 0x000fe20000701670 */
[----:B------:R-:W-:Y:S01]  /*11ce0*/  LDSM.16.MT88.4 R32, [R204+0x8080] ;  /* 0x00808000cc20783b */ /* 0x000fe20000004200 */
[----:B------:R-:W-:Y:S01]  /*11cf0*/  FSEL R23, R13, -INF , !P2 ;  /* 0xff8000000d177808 */ /* 0x000fe20005000000 */
[----:B------:R-:W-:Y:S01]  /*11d00*/  UIMAD.WIDE.U32 UR8, UR21, UR4, URZ ;  /* 0x00000004150872a5 */ /* 0x000fe2000f8e003f */
[----:B------:R-:W-:Y:S01]  /*11d10*/  FMNMX.FTZ R5, R12, R5, !PT ;  /* 0x000000050c057209 */ /* 0x000fe20007810000 */
[----:B------:R-:W-:Y:S01]  /*11d20*/  LDSM.16.MT88.4 R48, [R206+0x9080] ;  /* 0x00908000ce30783b */ /* 0x000fe20000004200 */
[----:B------:R-:W-:Y:S01]  /*11d30*/  ISETP.GT.AND P2, PT, R25, 0x9, P1 ;  /* 0x000000091900780c */ /* 0x000fe20000f44270 */
[----:B------:R-:W-:Y:S01]  /*11d40*/  @UP3 USHF.R.U32.HI UR23, URZ, UR5, UR9 ;  /* 0x000000053f173299 */ /* 0x000fe20008011609 */
[----:B------:R-:W-:Y:S01]  /*11d50*/  FSEL R24, R15, -INF , !P3 ;  /* 0xff8000000f187808 */ /* 0x000fe20005800000 */
[----:B------:R-:W-:Y:S01]  /*11d60*/  LDSM.16.MT88.4 R56, [R205+0x9080] ;  /* 0x00908000cd38783b */ /* 0x000fe20000004200 */
[----:B------:R-:W-:Y:S01]  /*11d70*/  FSEL R7, R8, -INF , !P0 ;  /* 0xff80000008077808 */ /* 0x000fe20004000000 */
[----:B------:R-:W-:Y:S01]  /*11d80*/  UIADD3 UR14, UR14, UR23, URZ ;  /* 0x000000170e0e7290 */ /* 0x000fe2000fffe03f */
[----:B------:R-:W-:Y:S01]  /*11d90*/  FMNMX.FTZ R5, R6, R5, !PT ;  /* 0x0000000506057209 */ /* 0x000fe20007810000 */
[----:B------:R-:W-:Y:S01]  /*11da0*/  LDSM.16.MT88.4 R64, [R204+0x9080] ;  /* 0x00908000cc40783b */ /* 0x000fe20000004200 */
[----:B------:R-:W-:Y:S01]  /*11db0*/  ISETP.GT.AND P0, PT, R25, 0x10, P1 ;  /* 0x000000101900780c */ /* 0x000fe20000f04270 */
[----:B------:R-:W-:Y:S01]  /*11dc0*/  ULDC UR9, c[0x0][0x328] ;  /* 0x0000ca0000097ab9 */ /* 0x000fe20000000800 */
[C---:B------:R-:W-:Y:S01]  /*11dd0*/  ISETP.LT.OR P2, PT, R11.reuse, 0xa, P2 ;  /* 0x0000000a0b00780c */ /* 0x040fe20001741670 */
[----:B------:R-:W-:Y:S01]  /*11de0*/  LDSM.16.MT88.4 R72, [R211+0xa080] ;  /* 0x00a08000d348783b */ /* 0x000fe20000004200 */
[----:B------:R-:W-:Y:S01]  /*11df0*/  FMNMX.FTZ R26, R24, R23, !PT ;  /* 0x00000017181a7209 */ /* 0x000fe20007810000 */
[----:B------:R-:W-:Y:S01]  /*11e00*/  UIADD3 UR13, UR13, -0x2, URZ ;  /* 0xfffffffe0d0d7890 */ /* 0x000fe2000fffe03f */
[----:B------:R-:W-:Y:S01]  /*11e10*/  FMNMX.FTZ R8, R10, R5, !PT ;  /* 0x000000050a087209 */ /* 0x000fe20007810000 */
[----:B------:R-:W-:Y:S01]  /*11e20*/  LDSM.16.MT88.4 R80, [R206+0xa080] ;  /* 0x00a08000ce50783b */ /* 0x000fe20000004200 */
[----:B------:R-:W-:Y:S01]  /*11e30*/  ISETP.LT.OR P0, PT, R11, 0x11, P0 ;  /* 0x000000110b00780c */ /* 0x000fe20000701670 */
[----:B------:R-:W-:Y:S01]  /*11e40*/  UIADD3 UR9, UR14, UR9, URZ ;  /* 0x000000090e097290 */ /* 0x000fe2000fffe03f */
[----:B------:R-:W-:Y:S01]  /*11e50*/  FSEL R5, R9, -INF , !P2 ;  /* 0xff80000009057808 */ /* 0x000fe20005000000 */
[----:B------:R-:W1:Y:S01]  /*11e60*/  SHFL.BFLY PT, R15, R8, 0x2, 0x1f ;  /* 0x0c401f00080f7f89 */ /* 0x000e6200000e0000 */
[----:B------:R-:W-:-:S02]  /*11e70*/  ISETP.GT.AND P3, PT, R25, 0x11, P1 ;  /* 0x000000111900780c */ /* 0x000fc40000f64270 */
[----:B------:R-:W-:Y:S01]  /*11e80*/  FMNMX.FTZ R26, R7, R26, !PT ;  /* 0x0000001a071a7209 */ /* 0x000fe20007810000 */
[----:B------:R-:W-:Y:S01]  /*11e90*/  LDSM.16.MT88.4 R88, [R205+0xa080] ;  /* 0x00a08000cd58783b */ /* 0x000fe20000004200 */
[----:B------:R-:W-:Y:S02]  /*11ea0*/  FSEL R13, R0, -INF , !P0 ;  /* 0xff800000000d7808 */ /* 0x000fe40004000000 */
[----:B------:R-:W-:Y:S01]  /*11eb0*/  ISETP.GT.AND P2, PT, R25, 0x18, P1 ;  /* 0x000000181900780c */ /* 0x000fe20000f44270 */
[----:B------:R-:W-:Y:S01]  /*11ec0*/  LDSM.16.MT88.4 R96, [R204+0xa080] ;  /* 0x00a08000cc60783b */ /* 0x000fe20000004200 */
[----:B------:R-:W-:Y:S02]  /*11ed0*/  ISETP.LT.OR P3, PT, R11, 0x12, P3 ;  /* 0x000000120b00780c */ /* 0x000fe40001f61670 */
[----:B------:R-:W-:Y:S01]  /*11ee0*/  FMNMX.FTZ R0, R5, R26, !PT ;  /* 0x0000001a05007209 */ /* 0x000fe20007810000 */
[----:B------:R-:W-:Y:S01]  /*11ef0*/  LDSM.16.MT88.4 R104, [R211+0xb080] ;  /* 0x00b08000d368783b */ /* 0x000fe20000004200 */
[----:B------:R-:W-:-:S02]  /*11f00*/  ISETP.GT.AND P0, PT, R25, 0x19, P1 ;  /* 0x000000191900780c */ /* 0x000fc40000f04270 */
[----:B------:R-:W-:Y:S01]  /*11f10*/  ISETP.LT.OR P1, PT, R11, 0x19, P2 ;  /* 0x000000190b00780c */ /* 0x000fe20001721670 */
[----:B------:R-:W-:Y:S01]  /*11f20*/  LDSM.16.MT88.4 R112, [R206+0xb080] ;  /* 0x00b08000ce70783b */ /* 0x000fe20000004200 */
[----:B------:R-:W-:Y:S02]  /*11f30*/  FSEL R17, R17, -INF , !P3 ;  /* 0xff80000011117808 */ /* 0x000fe40005800000 */
[----:B------:R-:W-:Y:S01]  /*11f40*/  FMNMX.FTZ R0, R13, R0, !PT ;  /* 0x000000000d007209 */ /* 0x000fe20007810000 */
[----:B------:R-:W-:Y:S01]  /*11f50*/  LDSM.16.MT88.4 R120, [R205+0xb080] ;  /* 0x00b08000cd78783b */ /* 0x000fe20000004200 */
[----:B------:R-:W-:Y:S02]  /*11f60*/  ISETP.LT.OR P0, PT, R11, 0x1a, P0 ;  /* 0x0000001a0b00780c */ /* 0x000fe40000701670 */
[----:B----4-:R-:W-:Y:S01]  /*11f70*/  FSEL R11, R18, -INF , !P1 ;  /* 0xff800000120b7808 */ /* 0x010fe20004800000 */
[----:B------:R-:W-:Y:S01]  /*11f80*/  LDSM.16.MT88.4 R192, [R205+0x8880] ;  /* 0x00888000cdc0783b */ /* 0x000fe20000004200 */
[----:B------:R-:W-:-:S02]  /*11f90*/  FMNMX.FTZ R0, R17, R0, !PT ;  /* 0x0000000011007209 */ /* 0x000fc40007810000 */
[----:B------:R-:W-:Y:S01]  /*11fa0*/  FSEL R9, R21, -INF , !P0 ;  /* 0xff80000015097808 */ /* 0x000fe20004000000 */
[----:B------:R-:W-:Y:S01]  /*11fb0*/  LDSM.16.MT88.4 R188, [R204+0x8880] ;  /* 0x00888000ccbc783b */ /* 0x000fe20000004200 */
[----:B------:R-:W-:Y:S02]  /*11fc0*/  FMNMX.FTZ R0, R11, R0, !PT ;  /* 0x000000000b007209 */ /* 0x000fe40007810000 */
[----:B-1----:R-:W-:Y:S01]  /*11fd0*/  FMNMX.FTZ R25, R8, R15, !PT ;  /* 0x0000000f08197209 */ /* 0x002fe20007810000 */
[----:B------:R-:W-:Y:S01]  /*11fe0*/  LDSM.16.MT88.4 R184, [R211+0x9880] ;  /* 0x00988000d3b8783b */ /* 0x000fe20000004200 */
[----:B------:R-:W-:-:S03]  /*11ff0*/  FMNMX.FTZ R18, R9, R0, !PT ;  /* 0x0000000009127209 */ /* 0x000fc60007810000 */
[----:B------:R-:W1:Y:S04]  /*12000*/  SHFL.BFLY PT, R0, R25, 0x1, 0x1f ;  /* 0x0c201f0019007f89 */ /* 0x000e6800000e0000 */
[----:B------:R-:W2:Y:S04]  /*12010*/  SHFL.BFLY PT, R21, R18, 0x2, 0x1f ;  /* 0x0c401f0012157f89 */ /* 0x000ea800000e0000 */
[----:B------:R-:W-:Y:S04]  /*12020*/  LDSM.16.MT88.4 R180, [R206+0x9880] ;  /* 0x00988000ceb4783b */ /* 0x000fe80000004200 */
[----:B------:R-:W-:Y:S04]  /*12030*/  LDSM.16.MT88.4 R176, [R205+0x9880] ;  /* 0x00988000cdb0783b */ /* 0x000fe80000004200 */
[----:B------:R-:W-:Y:S04]  /*12040*/  LDSM.16.MT88.4 R172, [R204+0x9880] ;  /* 0x00988000ccac783b */ /* 0x000fe80000004200 */
[----:B------:R-:W-:Y:S01]  /*12050*/  LDSM.16.MT88.4 R168, [R211+0xa880] ;  /* 0x00a88000d3a8783b */ /* 0x000fe20000004200 */
[----:B-1----:R-:W-:-:S03]  /*12060*/  FMNMX.FTZ R0, R25, R0, !PT ;  /* 0x0000000019007209 */ /* 0x002fc60007810000 */
[----:B------:R-:W-:Y:S01]  /*12070*/  LDSM.16.MT88.4 R164, [R206+0xa880] ;  /* 0x00a88000cea4783b */ /* 0x000fe20000004200 */
[----:B--2---:R-:W-:Y:S01]  /*12080*/  FMNMX.FTZ R21, R21, R18, !PT ;  /* 0x0000001215157209 */ /* 0x004fe20007810000 */
[C---:B------:R-:W-:Y:S01]  /*12090*/  FMUL.FTZ R15, R0.reuse, c[0x0][0x2d0] ;  /* 0x0000b400000f7a20 */ /* 0x040fe20000410000 */
[----:B------:R-:W-:Y:S01]  /*120a0*/  FSETP.NEU.FTZ.AND P0, PT, R0, -INF , PT ;  /* 0xff8000000000780b */ /* 0x000fe20003f1d000 */
[----:B------:R-:W-:Y:S03]  /*120b0*/  LDSM.16.MT88.4 R160, [R205+0xa880] ;  /* 0x00a88000cda0783b */ /* 0x000fe60000004200 */
[----:B------:R-:W-:Y:S01]  /*120c0*/  FSEL R15, R15, RZ, P0 ;  /* 0x000000ff0f0f7208 */ /* 0x000fe20000000000 */
[----:B------:R-:W1:Y:S04]  /*120d0*/  SHFL.BFLY PT, R148, R21, 0x1, 0x1f ;  /* 0x0c201f0015947f89 */ /* 0x000e6800000e0000 */
[--C-:B------:R-:W-:Y:S01]  /*120e0*/  FFMA.FTZ R226, R19, c[0x0][0x2d0], -R15.reuse ;  /* 0x0000b40013e27a23 */ /* 0x100fe2000001080f */
[----:B------:R-:W-:Y:S01]  /*120f0*/  LDSM.16.MT88.4 R156, [R204+0xa880] ;  /* 0x00a88000cc9c783b */ /* 0x000fe20000004200 */
[----:B------:R-:W-:-:S02]  /*12100*/  FFMA.FTZ R225, R22, c[0x0][0x2d0], -R15 ;  /* 0x0000b40016e17a23 */ /* 0x000fc4000001080f */
[--C-:B------:R-:W-:Y:S01]  /*12110*/  FFMA.FTZ R150, R20, c[0x0][0x2d0], -R15.reuse ;  /* 0x0000b40014967a23 */ /* 0x100fe2000001080f */
[----:B------:R-:W-:Y:S01]  /*12120*/  LDSM.16.MT88.4 R152, [R211+0xb880] ;  /* 0x00b88000d398783b */ /* 0x000fe20000004200 */
[--C-:B------:R-:W-:Y:S01]  /*12130*/  FFMA.FTZ R149, R16, c[0x0][0x2d0], -R15.reuse ;  /* 0x0000b40010957a23 */ /* 0x100fe2000001080f */
[----:B------:R-:W-:Y:S01]  /*12140*/  MUFU.EX2 R226, R226 ;  /* 0x000000e200e27308 */ /* 0x000fe20000000800 */
[--C-:B------:R-:W-:Y:S02]  /*12150*/  FFMA.FTZ R231, R6, c[0x0][0x2d0], -R15.reuse ;  /* 0x0000b40006e77a23 */ /* 0x100fe4000001080f */
[--C-:B------:R-:W-:Y:S02]  /*12160*/  FFMA.FTZ R232, R14, c[0x0][0x2d0], -R15.reuse ;  /* 0x0000b4000ee87a23 */ /* 0x100fe4000001080f */
[--C-:B------:R-:W-:Y:S02]  /*12170*/  FFMA.FTZ R3, R12, c[0x0][0x2d0], -R15.reuse ;  /* 0x0000b4000c037a23 */ /* 0x100fe4000001080f */
[----:B------:R-:W-:Y:S01]  /*12180*/  FFMA.FTZ R234, R10, c[0x0][0x2d0], -R15 ;  /* 0x0000b4000aea7a23 */ /* 0x000fe2000001080f */
[----:B------:R-:W2:Y:S01]  /*12190*/  MUFU.EX2 R225, R225 ;  /* 0x000000e100e17308 */ /* 0x000ea20000000800 */
[----:B-1----:R-:W-:-:S07]  /*121a0*/  FMNMX.FTZ R148, R21, R148, !PT ;  /* 0x0000009415947209 */ /* 0x002fce0007810000 */
[----:B------:R-:W-:Y:S01]  /*121b0*/  MUFU.EX2 R150, R150 ;  /* 0x0000009600967308 */ /* 0x000fe20000000800 */
[C---:B------:R-:W-:Y:S01]  /*121c0*/  FSETP.NEU.FTZ.AND P0, PT, R148.reuse, -INF , PT ;  /* 0xff8000009400780b */ /* 0x040fe20003f1d000 */
[----:B------:R-:W-:-:S05]  /*121d0*/  FMUL.FTZ R8, R148, c[0x0][0x2d0] ;  /* 0x0000b40094087a20 */ /* 0x000fca0000410000 */
[----:B------:R-:W-:Y:S01]  /*121e0*/  FSEL R8, R8, RZ, P0 ;  /* 0x000000ff08087208 */ /* 0x000fe20000000000 */
[----:B------:R-:W1:Y:S01]  /*121f0*/  MUFU.EX2 R149, R149 ;  /* 0x0000009500957308 */ /* 0x000e620000000800 */
[----:B--2---:R-:W-:Y:S01]  /*12200*/  F2FP.BF16.PACK_AB R128, R225, R226 ;  /* 0x000000e2e180723e */ /* 0x004fe200000010ff */
[----:B------:R-:W-:Y:S01]  /*12210*/  FADD.FTZ R225, R226, R225 ;  /* 0x000000e1e2e17221 */ /* 0x000fe20000010000 */
[----:B------:R-:W-:Y:S01]  /*12220*/  PLOP3.LUT P0, PT, PT, PT, UP2, 0x40, 0x0 ;  /* 0x000000000000781c */ /* 0x000fe20003f0e828 */
[--C-:B------:R-:W-:Y:S02]  /*12230*/  FFMA.FTZ R230, R24, c[0x0][0x2d0], -R8.reuse ;  /* 0x0000b40018e67a23 */ /* 0x100fe40000010808 */
[--C-:B------:R-:W-:Y:S01]  /*12240*/  FFMA.FTZ R227, R23, c[0x0][0x2d0], -R8.reuse ;  /* 0x0000b40017e37a23 */ /* 0x100fe20000010808 */
[----:B------:R-:W2:Y:S01]  /*12250*/  LDSM.16.MT88.4 R24, [R205+0x8080] ;  /* 0x00808000cd18783b */ /* 0x000ea20000004200 */
[--C-:B------:R-:W-:Y:S01]  /*12260*/  FFMA.FTZ R151, R7, c[0x0][0x2d0], -R8.reuse ;  /* 0x0000b40007977a23 */ /* 0x100fe20000010808 */
[----:B------:R-:W-:Y:S01]  /*12270*/  MUFU.EX2 R232, R232 ;  /* 0x000000e800e87308 */ /* 0x000fe20000000800 */
[----:B------:R-:W-:-:S02]  /*12280*/  FFMA.FTZ R2, R5, c[0x0][0x2d0], -R8 ;  /* 0x0000b40005027a23 */ /* 0x000fc40000010808 */
[----:B------:R-:W3:Y:S01]  /*12290*/  LDSM.16.MT88.4 R4, [R204+0xb080] ;  /* 0x00b08000cc04783b */ /* 0x000ee20000004200 */
[--C-:B------:R-:W-:Y:S02]  /*122a0*/  FFMA.FTZ R233, R13, c[0x0][0x2d0], -R8.reuse ;  /* 0x0000b4000de97a23 */ /* 0x100fe40000010808 */
[--C-:B------:R-:W-:Y:S01]  /*122b0*/  FFMA.FTZ R236, R17, c[0x0][0x2d0], -R8.reuse ;  /* 0x0000b40011ec7a23 */ /* 0x100fe20000010808 */
[----:B------:R-:W4:Y:S01]  /*122c0*/  LDSM.16.MT88.4 R12, [R211+0x8880] ;  /* 0x00888000d30c783b */ /* 0x000f220000004200 */
[----:B------:R-:W-:Y:S01]  /*122d0*/  MUFU.EX2 R230, R230 ;  /* 0x000000e600e67308 */ /* 0x000fe20000000800 */
[--C-:B------:R-:W-:Y:S01]  /*122e0*/  FFMA.FTZ R235, R11, c[0x0][0x2d0], -R8.reuse ;  /* 0x0000b4000beb7a23 */ /* 0x100fe20000010808 */
[----:B-1----:R-:W-:Y:S01]  /*122f0*/  F2FP.BF16.PACK_AB R130, R149, R150 ;  /* 0x000000969582723e */ /* 0x002fe200000010ff */
[----:B------:R-:W-:Y:S01]  /*12300*/  FFMA.FTZ R238, R9, c[0x0][0x2d0], -R8 ;  /* 0x0000b40009ee7a23 */ /* 0x000fe20000010808 */
[----:B------:R-:W-:Y:S01]  /*12310*/  LDSM.16.MT88.4 R16, [R206+0xb880] ;  /* 0x00b88000ce10783b */ /* 0x000fe20000004200 */
[----:B------:R-:W-:-:S03]  /*12320*/  FADD.FTZ R150, R150, R225 ;  /* 0x000000e196967221 */ /* 0x000fc60000010000 */
[----:B------:R-:W1:Y:S01]  /*12330*/  MUFU.EX2 R227, R227 ;  /* 0x000000e300e37308 */ /* 0x000e620000000800 */
[----:B------:R-:W5:Y:S01]  /*12340*/  LDSM.16.MT88.4 R8, [R206+0x8880] ;  /* 0x00888000ce08783b */ /* 0x000f620000004200 */
[----:B------:R-:W-:-:S06]  /*12350*/  FADD.FTZ R149, R149, R150 ;  /* 0x0000009695957221 */ /* 0x000fcc0000010000 */
[----:B------:R-:W-:Y:S08]  /*12360*/  MUFU.EX2 R151, R151 ;  /* 0x0000009700977308 */ /* 0x000ff00000000800 */
[----:B------:R-:W2:Y:S01]  /*12370*/  MUFU.EX2 R2, R2 ;  /* 0x0000000200027308 */ /* 0x000ea20000000800 */
[----:B-1----:R-:W-:Y:S01]  /*12380*/  F2FP.BF16.PACK_AB R129, R227, R230 ;  /* 0x000000e6e381723e */ /* 0x002fe200000010ff */
[----:B------:R-:W-:-:S06]  /*12390*/  FADD.FTZ R230, R230, R227 ;  /* 0x000000e3e6e67221 */ /* 0x000fcc0000010000 */
[----:B------:R-:W1:Y:S01]  /*123a0*/  MUFU.EX2 R3, R3 ;  /* 0x0000000300037308 */ /* 0x000e620000000800 */
[----:B--2---:R-:W-:-:S07]  /*123b0*/  F2FP.BF16.PACK_AB R131, R2, R151 ;  /* 0x000000970283723e */ /* 0x004fce00000010ff */
[----:B------:R-:W-:Y:S01]  /*123c0*/  MUFU.EX2 R231, R231 ;  /* 0x000000e700e77308 */ /* 0x000fe20000000800 */
[----:B------:R-:W-:-:S04]  /*123d0*/  FADD.FTZ R151, R151, R230 ;  /* 0x000000e697977221 */ /* 0x000fc80000010000 */
[----:B------:R-:W-:Y:S01]  /*123e0*/  FADD.FTZ R2, R2, R151 ;  /* 0x0000009702027221 */ /* 0x000fe20000010000 */
[C---:B------:R-:W-:Y:S02]  /*123f0*/  HMMA.16816.F32.BF16 R144, R128.reuse, R140, RZ ;  /* 0x0000008c8090723c */ /* 0x040fe400000418ff */
[----:B------:R-:W-:Y:S06]  /*12400*/  MUFU.EX2 R234, R234 ;  /* 0x000000ea00ea7308 */ /* 0x000fec0000000800 */
[C---:B------:R-:W-:Y:S02]  /*12410*/  HMMA.16816.F32.BF16 R136, R128.reuse, R132, RZ ;  /* 0x000000848088723c */ /* 0x040fe400000418ff */
[----:B------:R-:W-:Y:S06]  /*12420*/  MUFU.EX2 R233, R233 ;  /* 0x000000e900e97308 */ /* 0x000fec0000000800 */
[C---:B------:R-:W-:Y:S02]  /*12430*/  HMMA.16816.F32.BF16 R140, R128.reuse, R142, RZ ;  /* 0x0000008e808c723c */ /* 0x040fe400000418ff */
[----:B------:R-:W2:Y:S06]  /*12440*/  MUFU.EX2 R236, R236 ;  /* 0x000000ec00ec7308 */ /* 0x000eac0000000800 */
[C---:B------:R-:W-:Y:S02]  /*12450*/  HMMA.16816.F32.BF16 R132, R128.reuse, R134, RZ ;  /* 0x000000868084723c */ /* 0x040fe400000418ff */
[----:B------:R-:W-:Y:S06]  /*12460*/  MUFU.EX2 R235, R235 ;  /* 0x000000eb00eb7308 */ /* 0x000fec0000000800 */
[C---:B------:R-:W-:Y:S02]  /*12470*/  HMMA.16816.F32.BF16 R20, R128.reuse, R24, RZ ;  /* 0x000000188014723c */ /* 0x040fe400000418ff */
[----:B------:R-:W1:Y:S06]  /*12480*/  MUFU.EX2 R238, R238 ;  /* 0x000000ee00ee7308 */ /* 0x000e6c0000000800 */
        /* <DEDUP_REMOVED lines=25> */
[C---:B---3--:R-:W-:Y:S07]  /*12620*/  HMMA.16816.F32.BF16 R124, R128.reuse, R4, RZ ;  /* 0x00000004807c723c */ /* 0x048fee00000418ff */
[----:B-1----:R-:W-:Y:S01]  /*12630*/  F2FP.BF16.PACK_AB R4, R3, R232 ;  /* 0x000000e80304723e */ /* 0x002fe200000010ff */
[----:B------:R-:W-:Y:S01]  /*12640*/  HMMA.16816.F32.BF16 R128, R128, R6, RZ ;  /* 0x000000068080723c */ /* 0x000fe200000418ff */
[----:B--2---:R-:W-:Y:S01]  /*12650*/  F2FP.BF16.PACK_AB R5, R236, R233 ;  /* 0x000000e9ec05723e */ /* 0x004fe200000010ff */
[----:B------:R-:W-:-:S02]  /*12660*/  FADD.FTZ R232, R232, R149 ;  /* 0x00000095e8e87221 */ /* 0x000fc40000010000 */
[----:B------:R-:W-:Y:S02]  /*12670*/  FADD.FTZ R233, R233, R2 ;  /* 0x00000002e9e97221 */ /* 0x000fe40000010000 */
[----:B------:R-:W-:Y:S01]  /*12680*/  FADD.FTZ R232, R3, R232 ;  /* 0x000000e803e87221 */ /* 0x000fe20000010000 */
[----:B------:R-:W-:Y:S01]  /*12690*/  F2FP.BF16.PACK_AB R6, R234, R231 ;  /* 0x000000e7ea06723e */ /* 0x000fe200000010ff */
[----:B------:R-:W-:Y:S01]  /*126a0*/  FADD.FTZ R236, R236, R233 ;  /* 0x000000e9ecec7221 */ /* 0x000fe20000010000 */
[----:B------:R-:W-:Y:S01]  /*126b0*/  F2FP.BF16.PACK_AB R7, R238, R235 ;  /* 0x000000ebee07723e */ /* 0x000fe200000010ff */
[----:B------:R-:W-:Y:S02]  /*126c0*/  FADD.FTZ R231, R231, R232 ;  /* 0x000000e8e7e77221 */ /* 0x000fe40000010000 */
[----:B------:R-:W-:Y:S02]  /*126d0*/  FADD.FTZ R225, R235, R236 ;  /* 0x000000ecebe17221 */ /* 0x000fe40000010000 */
[----:B------:R-:W-:-:S02]  /*126e0*/  FADD.FTZ R226, R234, R231 ;  /* 0x000000e7eae27221 */ /* 0x000fc40000010000 */
[----:B----4-:R-:W-:Y:S01]  /*126f0*/  HMMA.16816.F32.BF16 R144, R4, R12, R144 ;  /* 0x0000000c0490723c */ /* 0x010fe20000041890 */
[----:B------:R-:W-:-:S07]  /*12700*/  FADD.FTZ R225, R238, R225 ;  /* 0x000000e1eee17221 */ /* 0x000fce0000010000 */
[C---:B------:R-:W-:Y:S01]  /*12710*/  HMMA.16816.F32.BF16 R140, R4.reuse, R14, R140 ;  /* 0x0000000e048c723c */ /* 0x040fe2000004188c */
[----:B------:R-:W1:Y:S07]  /*12720*/  LDSM.16.MT88.4 R12, [R205+0xb880] ;  /* 0x00b88000cd0c783b */ /* 0x000e6e0000004200 */
[C---:B-----5:R-:W-:Y:S08]  /*12730*/  HMMA.16816.F32.BF16 R136, R4.reuse, R8, R136 ;  /* 0x000000080488723c */ /* 0x060ff00000041888 */
[C---:B------:R-:W-:Y:S01]  /*12740*/  HMMA.16816.F32.BF16 R132, R4.reuse, R10, R132 ;  /* 0x0000000a0484723c */ /* 0x040fe20000041884 */
[----:B------:R-:W2:Y:S07]  /*12750*/  LDSM.16.MT88.4 R8, [R204+0xb880] ;  /* 0x00b88000cc08783b */ /* 0x000eae0000004200 */
        /* <DEDUP_REMOVED lines=24> */
[C---:B-1----:R-:W-:Y:S08]  /*128e0*/  HMMA.16816.F32.BF16 R116, R4.reuse, R12, R116 ;  /* 0x0000000c0474723c */ /* 0x042ff00000041874 */
[C---:B------:R-:W-:Y:S08]  /*128f0*/  HMMA.16816.F32.BF16 R120, R4.reuse, R14, R120 ;  /* 0x0000000e0478723c */ /* 0x040ff00000041878 */
[C---:B--2---:R-:W-:Y:S08]  /*12900*/  HMMA.16816.F32.BF16 R124, R4.reuse, R8, R124 ;  /* 0x00000008047c723c */ /* 0x044ff0000004187c */
[----:B------:R-:W-:Y:S01]  /*12910*/  HMMA.16816.F32.BF16 R128, R4, R10, R128 ;  /* 0x0000000a0480723c */ /* 0x000fe20000041880 */
[----:B------:R-:W-:Y:S07]  /*12920*/  @P0 BRA `(.L_x_424) ;  /* 0x0000015000000947 */ /* 0x000fee0003800000 */
[----:B------:R-:W-:Y:S01]  /*12930*/  ISETP.LT.AND P0, PT, RZ, UR14, PT ;  /* 0x0000000eff007c0c */ /* 0x000fe2000bf01270 */
[----:B------:R-:W-:-:S02]  /*12940*/  UIADD3 UR10, UR14, -0x1, URZ ;  /* 0xffffffff0e0a7890 */ /* 0x000fc4000fffe03f */
        /* <DEDUP_REMOVED lines=10> */
.L_x_425:
[----:B------:R-:W-:Y:S02]  /*129f0*/  UISETP.NE.AND UP0, UPT, UR8, 0x1, UPT ;  /* 0x000000010800788c */ /* 0x000fe4000bf05270 */
[----:B------:R-:W-:Y:S02]  /*12a00*/  ULDC.64 UR4, c[0x0][0x330] ;  /* 0x0000cc0000047ab9 */ /* 0x000fe40000000a00 */
[----:B------:R-:W-:-:S07]  /*12a10*/  UIMAD.WIDE.U32 UR14, UR10, UR4, URZ ;  /* 0x000000040a0e72a5 */ /* 0x000fce000f8e003f */
[----:B------:R-:W-:Y:S02]  /*12a20*/  @UP0 UMOV UR11, UR15 ;  /* 0x0000000f000b0c82 */ /* 0x000fe40008000000 */
[----:B------:R-:W-:Y:S02]  /*12a30*/  @UP0 USHF.R.U32.HI UR10, URZ, UR5, UR11 ;  /* 0x000000053f0a0299 */ /* 0x000fe4000801160b */
.L_x_426:
[----:B------:R-:W-:Y:S02]  /*12a40*/  ULDC UR4, c[0x0][0x32c] ;  /* 0x0000cb0000047ab9 */ /* 0x000fe40000000800 */
[----:B------:R-:W-:-:S04]  /*12a50*/  UIMAD UR4, UR10, UR8, UR4 ;  /* 0x000000080a0472a4 */ /* 0x000fc8000f8e0204 */
[----:B------:R-:W-:-:S04]  /*12a60*/  UISETP.LT.AND UP0, UPT, UR9, UR4, UPT ;  /* 0x000000040900728c */ /* 0x000fc8000bf01270 */
[----:B------:R-:W-:-:S04]  /*12a70*/  USEL UR9, UR9, UR4, UP0 ;  /* 0x0000000409097287 */ /* 0x000fc80008000000 */
.L_x_424:
[----:B------:R-:W-:-:S04]  /*12a80*/  USHF.R.S32.HI UR4, URZ, 0x1f, UR9 ;  /* 0x0000001f3f047899 */ /* 0x000fc80008011409 */
[----:B------:R-:W-:-:S04]  /*12a90*/  ULEA.HI UR4, UR4, UR9, URZ, 0x5 ;  /* 0x0000000904047291 */ /* 0x000fc8000f8f283f */
[----:B------:R-:W-:-:S04]  /*12aa0*/  USHF.R.S32.HI UR10, URZ, 0x5, UR4 ;  /* 0x000000053f0a7899 */ /* 0x000fc80008011404 */
[----:B------:R-:W-:-:S04]  /*12ab0*/  UISETP.LT.AND UP0, UPT, UR6, UR10, UPT ;  /* 0x0000000a0600728c */ /* 0x000fc8000bf01270 */
[----:B------:R-:W-:-:S04]  /*12ac0*/  USEL UR10, UR6, UR10, !UP0 ;  /* 0x0000000a060a7287 */ /* 0x000fc8000c000000 */
[----:B------:R-:W-:-:S06]  /*12ad0*/  UISETP.GE.AND UP0, UPT, UR13, UR10, UPT ;  /* 0x0000000a0d00728c */ /* 0x000fcc000bf06270 */
[----:B------:R-:W-:-:S13]  /*12ae0*/  PLOP3.LUT P0, PT, PT, PT, UP0, 0x80, 0x0 ;  /* 0x000000000000781c */ /* 0x000fda0003f0f008 */
[----:B------:R-:W-:Y:S05]  /*12af0*/  @!P0 BRA `(.L_x_427) ;  /* 0x00002a9000008947 */ /* 0x000fea0003800000 */
[----:B------:R-:W-:Y:S01]  /*12b00*/  PLOP3.LUT P1, PT, PT, PT, UP3, 0x80, 0x0 ;  /* 0x000000000000781c */ /* 0x000fe20003f2f038 */
[----:B------:R-:W-:Y:S01]  /*12b10*/  IMAD.MOV.U32 R2, RZ, RZ, R148 ;  /* 0x000000ffff027224 */ /* 0x000fe200078e0094 */
[----:B------:R-:W-:Y:S01]  /*12b20*/  PLOP3.LUT P0, PT, PT, PT, UP3, 0x80, 0x0 ;  /* 0x000000000000781c */ /* 0x000fe20003f0f038 */
[----:B------:R-:W-:Y:S01]  /*12b30*/  IMAD.MOV.U32 R3, RZ, RZ, R0 ;  /* 0x000000ffff037224 */ /* 0x000fe200078e0000 */
[----:B------:R-:W-:Y:S02]  /*12b40*/  ULDC.64 UR8, c[0x0][0x208] ;  /* 0x0000820000087ab9 */ /* 0x000fe40000000a00 */
[----:B------:R-:W-:-:S07]  /*12b50*/  ULDC.64 UR4, c[0x0][0x1e0] ;  /* 0x0000780000047ab9 */ /* 0x000fce0000000a00 */
[----:B------:R-:W-:-:S05]  /*12b60*/  @P1 IMAD.HI.U32 R227, R219, c[0x0][0x2c8], RZ ;  /* 0x0000b200dbe31a27 */ /* 0x000fca00078e00ff */
[----:B------:R-:W-:Y:S02]  /*12b70*/  @P0 SHF.R.U32.HI R227, RZ, c[0x0][0x2cc], R227 ;  /* 0x0000b300ffe30a19 */ /* 0x000fe400000116e3 */
.L_x_436:
[----:B------:R-:W-:Y:S04]  /*12b80*/  DEPBAR.LE SB0, 0x0 ;  /* 0x000080000000791a */ /* 0x000fe80000000000 */
[----:B------:R-:W-:Y:S01]  /*12b90*/  BAR.SYNC.DEFER_BLOCKING 0x0 ;  /* 0x0000000000007b1d */ /* 0x000fe20000010000 */
[----:B------:R-:W-:Y:S01]  /*12ba0*/  UISETP.GT.AND UP0, UPT, UR6, UR13, UPT ;  /* 0x0000000d0600728c */ /* 0x000fe2000bf04270 */
[C---:B------:R-:W-:Y:S01]  /*12bb0*/  LOP3.LUT P5, RZ, R215.reuse, 0x2, RZ, 0xc0, !PT ;  /* 0x00000002d7ff7812 */ /* 0x040fe200078ac0ff */
[----:B------:R-:W-:Y:S01]  /*12bc0*/  IMAD.MOV.U32 R234, RZ, RZ, R219 ;  /* 0x000000ffffea7224 */ /* 0x000fe200078e00db */
[C---:B------:R-:W-:Y:S01]  /*12bd0*/  LOP3.LUT P4, RZ, R215.reuse, 0x1, RZ, 0xc0, !PT ;  /* 0x00000001d7ff7812 */ /* 0x040fe2000788c0ff */
[----:B------:R-:W-:Y:S02]  /*12be0*/  IMAD.U32 R233, RZ, RZ, UR28 ;  /* 0x0000001cffe97e24 */ /* 0x000fe4000f8e00ff */
[----:B------:R-:W-:Y:S02]  /*12bf0*/  PLOP3.LUT P0, PT, PT, PT, UP0, 0x80, 0x0 ;  /* 0x000000000000781c */ /* 0x000fe40003f0f008 */
[----:B------:R-:W-:Y:S02]  /*12c00*/  PLOP3.LUT P2, PT, PT, PT, UP0, 0x80, 0x0 ;  /* 0x000000000000781c */ /* 0x000fe40003f4f008 */
[----:B------:R-:W-:Y:S01]  /*12c10*/  PLOP3.LUT P1, PT, PT, PT, UP0, 0x80, 0x0 ;  /* 0x000000000000781c */ /* 0x000fe20003f2f008 */
[----:B------:R-:W-:Y:S01]  /*12c20*/  @!UP0 UIMAD.WIDE.U32 UR14, UR13, UR8, URZ ;  /* 0x000000080d0e82a5 */ /* 0x000fe2000f8e003f */
[----:B------:R-:W-:Y:S01]  /*12c30*/  PLOP3.LUT P3, PT, PT, PT, UP0, 0x80, 0x0 ;  /* 0x000000000000781c */ /* 0x000fe20003f6f008 */
[----:B------:R-:W-:Y:S01]  /*12c40*/  @!UP0 USHF.R.S32.HI UR11, URZ, 0x1f, UR13 ;  /* 0x0000001f3f0b8899 */ /* 0x000fe2000801140d */
[----:B------:R-:W-:Y:S03]  /*12c50*/  LOP3.LUT P3, RZ, R215, 0x4, RZ, 0xc0, !PT ;  /* 0x00000004d7ff7812 */ /* 0x000fe6000786c0ff */
[----:B------:R-:W-:Y:S01]  /*12c60*/  @!UP0 UIMAD UR11, UR11, UR8, URZ ;  /* 0x000000080b0b82a4 */ /* 0x000fe2000f8e023f */
[----:B------:R-:W-:Y:S02]  /*12c70*/  IMAD.U32 R180, RZ, RZ, UR14 ;  /* 0x0000000effb47e24 */ /* 0x000fe4000f8e00ff */
[----:B------:R-:W-:Y:S01]  /*12c80*/  IMAD.U32 R181, RZ, RZ, UR15 ;  /* 0x0000000fffb57e24 */ /* 0x000fe2000f8e00ff */
[----:B------:R-:W-:Y:S01]  /*12c90*/  @!UP0 UIMAD UR11, UR13, UR9, UR11 ;  /* 0x000000090d0b82a4 */ /* 0x000fe2000f8e020b */
[----:B------:R-:W-:Y:S01]  /*12ca0*/  LDSM.16.M88.4 R148, [R214+0x10080] ;  /* 0x01008000d694783b */ /* 0x000fe20000000200 */
[C---:B------:R-:W-:Y:S02]  /*12cb0*/  @!P0 LEA R0, P0, R180.reuse, R228, 0x5 ;  /* 0x000000e4b4008211 */ /* 0x040fe400078028ff */
[----:B------:R-:W-:Y:S02]  /*12cc0*/  @!UP0 UIADD3 UR11, UR15, UR11, URZ ;  /* 0x0000000b0f0b8290 */ /* 0x000fe4000fffe03f */
[----:B------:R-:W1:Y:S04]  /*12cd0*/  LDSM.16.M88.4 R152, [R213+0xc080] ;  /* 0x00c08000d598783b */ /* 0x000e680000000200 */
[----:B------:R-:W-:Y:S01]  /*12ce0*/  IMAD.U32 R181, RZ, RZ, UR11 ;  /* 0x0000000bffb57e24 */ /* 0x000fe2000f8e00ff */
[----:B------:R-:W2:Y:S04]  /*12cf0*/  LDSM.16.M88.4 R156, [R213+0xc880] ;  /* 0x00c88000d59c783b */ /* 0x000ea80000000200 */
[----:B------:R-:W-:Y:S01]  /*12d00*/  @!P2 LEA.HI.X R181, R180, R221, R181, 0x5, P0 ;  /* 0x000000ddb4b5a211 */ /* 0x000fe200000f2cb5 */
[----:B------:R-:W-:Y:S01]  /*12d10*/  LDSM.16.M88.4 R160, [R210+0x10080] ;  /* 0x01008000d2a0783b */ /* 0x000fe20000000200 */
[C---:B------:R-:W-:Y:S02]  /*12d20*/  @!P1 LEA R180, P1, R0.reuse, c[0x0][0x1f8], 0x1 ;  /* 0x00007e0000b49a11 */ /* 0x040fe400078208ff */
[----:B------:R-:W-:Y:S02]  /*12d30*/  PLOP3.LUT P0, PT, PT, PT, UP0, 0x80, 0x0 ;  /* 0x000000000000781c */ /* 0x000fe40003f0f008 */
[----:B------:R-:W3:Y:S01]  /*12d40*/  LDSM.16.M88.4 R164, [R212] ;  /* 0x00000000d4a4783b */ /* 0x000ee20000000200 */
[----:B------:R-:W-:Y:S04]  /*12d50*/  PLOP3.LUT P2, PT, PT, PT, UP0, 0x80, 0x0 ;  /* 0x000000000000781c */ /* 0x000fe80003f4f008 */
[----:B------:R-:W4:Y:S06]  /*12d60*/  LDSM.16.M88.4 R168, [R203] ;  /* 0x00000000cba8783b */ /* 0x000f2c0000000200 */
[----:B------:R-:W-:Y:S02]  /*12d70*/  @!P0 LEA.HI.X R181, R0, c[0x0][0x1fc], R181, 0x1, P1 ;  /* 0x00007f0000b58a11 */ /* 0x000fe400008f0cb5 */
[----:B------:R-:W-:Y:S02]  /*12d80*/  PLOP3.LUT P0, PT, PT, PT, UP0, 0x80, 0x0 ;  /* 0x000000000000781c */ /* 0x000fe40003f0f008 */
[----:B------:R-:W-:Y:S01]  /*12d90*/  PLOP3.LUT P1, PT, PT, PT, UP0, 0x80, 0x0 ;  /* 0x000000000000781c */ /* 0x000fe20003f2f008 */
[C---:B-1----:R-:W-:Y:S10]  /*12da0*/  HMMA.16816.F32.BF16 R4, R148.reuse, R152, RZ ;  /* 0x000000989404723c */ /* 0x042ff400000418ff */
[----:B------:R-:W-:Y:S01]  /*12db0*/  @!PT LDS RZ, [RZ] ;  /* 0x00000000fffff984 */ /* 0x000fe20000000800 */
[----:B------:R-:W-:Y:S01]  /*12dc0*/  @!PT LDS RZ, [RZ] ;  /* 0x00000000fffff984 */ /* 0x000fe20000000800 */
[----:B------:R-:W-:Y:S01]  /*12dd0*/  @!PT LDS RZ, [RZ] ;  /* 0x00000000fffff984 */ /* 0x000fe20000000800 */
[----:B------:R1:W-:Y:S01]  /*12de0*/  @!P0 LDGSTS.E.BYPASS.LTC128B.128 [R218+0x8080], [R180.64], !P6 ;  /* 0x08080000b4da8fae */ /* 0x0003e2000f101d5e */
[----:B------:R-:W-:Y:S01]  /*12df0*/  PLOP3.LUT P0, PT, PT, PT, UP0, 0x80, 0x0 ;  /* 0x000000000000781c */ /* 0x000fe20003f0f008 */
[----:B------:R-:W-:Y:S03]  /*12e00*/  UISETP.GT.AND UP0, UPT, UR13, UR6, UPT ;  /* 0x000000060d00728c */ /* 0x000fe6000bf04270 */
[----:B------:R1:W-:Y:S01]  /*12e10*/  @!P2 LDGSTS.E.BYPASS.LTC128B.128 [R218+0x9080], [R180.64+0x80], !P3 ;  /* 0x09080080b4daafae */ /* 0x0003e2000d901d5e */
[C---:B------:R-:W-:Y:S02]  /*12e20*/  HMMA.16816.F32.BF16 R8, R148.reuse, R154, RZ ;  /* 0x0000009a9408723c */ /* 0x040fe400000418ff */
[----:B------:R-:W-:Y:S02]  /*12e30*/  PLOP3.LUT P3, PT, PT, PT, UP0, 0x80, 0x0 ;  /* 0x000000000000781c */ /* 0x000fe40003f6f008 */
[----:B------:R1:W-:Y:S01]  /*12e40*/  @!P1 LDGSTS.E.BYPASS.LTC128B.128 [R218+0xa080], [R180.64+0x100], !P5 ;  /* 0x0a080100b4da9fae */ /* 0x0003e2000e901d5e */
[----:B------:R-:W-:Y:S02]  /*12e50*/  PLOP3.LUT P2, PT, PT, PT, UP0, 0x80, 0x0 ;  /* 0x000000000000781c */ /* 0x000fe40003f4f008 */
[----:B------:R-:W-:Y:S01]  /*12e60*/  @UP0 UIADD3 UR12, UR13, -0x1, URZ ;  /* 0xffffffff0d0c0890 */ /* 0x000fe2000fffe03f */
[C---:B--2---:R-:W-:Y:S01]  /*12e70*/  HMMA.16816.F32.BF16 R12, R148.reuse, R156, RZ ;  /* 0x0000009c940c723c */ /* 0x044fe200000418ff */
[----:B------:R1:W-:Y:S01]  /*12e80*/  @!P0 LDGSTS.E.BYPASS.LTC128B.128 [R218+0xb080], [R180.64+0x180], !P4 ;  /* 0x0b080180b4da8fae */ /* 0x0003e2000e101d5e */
[----:B------:R-:W-:Y:S01]  /*12e90*/  PLOP3.LUT P0, PT, PT, PT, UP0, 0x80, 0x0 ;  /* 0x000000000000781c */ /* 0x000fe20003f0f008 */
[----:B------:R-:W-:Y:S02]  /*12ea0*/  @UP0 UIMAD.WIDE.U32 UR14, UR12, UR4, URZ ;  /* 0x000000040c0e02a5 */ /* 0x000fe4000f8e003f */
[----:B------:R-:W-:Y:S01]  /*12eb0*/  @UP0 USHF.R.S32.HI UR11, URZ, 0x1f, UR12 ;  /* 0x0000001f3f0b0899 */ /* 0x000fe2000801140c */
[----:B------:R-:W-:Y:S02]  /*12ec0*/  LDSM.16.M88.4 R172, [R209+0x10080] ;  /* 0x01008000d1ac783b */ /* 0x000fe40000000200 */
[----:B------:R-:W-:Y:S01]  /*12ed0*/  HMMA.16816.F32.BF16 R16, R148, R158, RZ ;  /* 0x0000009e9410723c */ /* 0x000fe200000418ff */
[----:B------:R-:W-:Y:S01]  /*12ee0*/  IMAD.U32 R188, RZ, RZ, UR14 ;  /* 0x0000000effbc7e24 */ /* 0x000fe2000f8e00ff */
[----:B------:R-:W-:Y:S01]  /*12ef0*/  @UP0 UIMAD UR11, UR11, UR4, URZ ;  /* 0x000000040b0b02a4 */ /* 0x000fe2000f8e023f */
[----:B------:R-:W2:Y:S01]  /*12f00*/  LDSM.16.M88.4 R176, [R208+0xc080] ;  /* 0x00c08000d0b0783b */ /* 0x000ea20000000200 */
[----:B------:R-:W-:Y:S02]  /*12f10*/  IMAD.U32 R189, RZ, RZ, UR15 ;  /* 0x0000000fffbd7e24 */ /* 0x000fe4000f8e00ff */
[----:B------:R-:W-:Y:S01]  /*12f20*/  @UP0 UIMAD UR11, UR12, UR5, UR11 ;  /* 0x000000050c0b02a4 */ /* 0x000fe2000f8e020b */
[C---:B------:R-:W-:Y:S01]  /*12f30*/  @P0 LEA R190, P1, R188.reuse, R216, 0x5 ;  /* 0x000000d8bcbe0211 */ /* 0x040fe200078228ff */
[C---:B---3--:R-:W-:Y:S01]  /*12f40*/  HMMA.16816.F32.BF16 R4, R160.reuse, R164, R4 ;  /* 0x000000a4a004723c */ /* 0x048fe20000041804 */
[----:B------:R-:W0:Y:S01]  /*12f50*/  LDGDEPBAR ;  /* 0x00000000000079af */ /* 0x000e220000000000 */
[----:B------:R-:W-:Y:S01]  /*12f60*/  PLOP3.LUT P0, PT, PT, PT, UP0, 0x80, 0x0 ;  /* 0x000000000000781c */ /* 0x000fe20003f0f008 */
[----:B------:R-:W-:Y:S03]  /*12f70*/  @UP0 UIADD3 UR11, UR15, UR11, URZ ;  /* 0x0000000b0f0b0290 */ /* 0x000fe6000fffe03f */
[----:B------:R-:W3:Y:S02]  /*12f80*/  LDSM.16.M88.4 R148, [R208+0xc880] ;  /* 0x00c88000d094783b */ /* 0x000ee40000000200 */
[C---:B------:R-:W-:Y:S01]  /*12f90*/  HMMA.16816.F32.BF16 R8, R160.reuse, R166, R8 ;  /* 0x000000a6a008723c */ /* 0x040fe20000041808 */
[----:B------:R-:W-:Y:S01]  /*12fa0*/  IMAD.U32 R231, RZ, RZ, UR11 ;  /* 0x0000000bffe77e24 */ /* 0x000fe2000f8e00ff */
[----:B------:R-:W-:Y:S01]  /*12fb0*/  USHF.L.U32 UR11, UR13, 0x5, URZ ;  /* 0x000000050d0b7899 */ /* 0x000fe2000800063f */
[----:B------:R-:W-:Y:S03]  /*12fc0*/  LDSM.16.M88.4 R152, [R207+0x10080] ;  /* 0x01008000cf98783b */ /* 0x000fe60000000200 */
[----:B------:R-:W-:Y:S02]  /*12fd0*/  @P2 LEA.HI.X R231, R188, R223, R231, 0x5, P1 ;  /* 0x000000dfbce72211 */ /* 0x000fe400008f2ce7 */
[C---:B----4-:R-:W-:Y:S01]  /*12fe0*/  HMMA.16816.F32.BF16 R12, R160.reuse, R168, R12 ;  /* 0x000000a8a00c723c */ /* 0x050fe2000004180c */
[----:B------:R-:W4:Y:S01]  /*12ff0*/  LDSM.16.M88.4 R156, [R202] ;  /* 0x00000000ca9c783b */ /* 0x000f220000000200 */
[----:B------:R-:W-:Y:S02]  /*13000*/  PLOP3.LUT P2, PT, PT, PT, UP0, 0x80, 0x0 ;  /* 0x000000000000781c */ /* 0x000fe40003f4f008 */
[----:B------:R-:W-:Y:S01]  /*13010*/  @P0 LEA R230, P0, R190, c[0x0][0x1c8], 0x1 ;  /* 0x00007200bee60a11 */ /* 0x000fe200078008ff */
[----:B------:R-:W-:Y:S01]  /*13020*/  IMAD.U32 R195, RZ, RZ, UR11 ;  /* 0x0000000bffc37e24 */ /* 0x000fe2000f8e00ff */
[----:B------:R-:W-:Y:S01]  /*13030*/  LDSM.16.M88.4 R164, [R214+0x14080] ;  /* 0x01408000d6a4783b */ /* 0x000fe20000000200 */
[----:B------:R-:W-:Y:S01]  /*13040*/  PLOP3.LUT P1, PT, PT, PT, UP3, 0x80, 0x0 ;  /* 0x000000000000781c */ /* 0x000fe20003f2f038 */
[----:B------:R-:W-:Y:S03]  /*13050*/  HMMA.16816.F32.BF16 R16, R160, R170, R16 ;  /* 0x000000aaa010723c */ /* 0x000fe60000041810 */
[----:B------:R-:W5:Y:S01]  /*13060*/  LDSM.16.M88.4 R160, [R202+0x800] ;  /* 0x00080000caa0783b */ /* 0x000f620000000200 */
[----:B------:R-:W-:Y:S04]  /*13070*/  IADD3 R232, -R224, 0x1, -R195 ;  /* 0x00000001e0e87810 */ /* 0x000fe80007ffe9c3 */
[----:B------:R-:W1:Y:S01]  /*13080*/  LDSM.16.M88.4 R168, [R213+0xd080] ;  /* 0x00d08000d5a8783b */ /* 0x000e620000000200 */
[----:B------:R-:W-:Y:S01]  /*13090*/  @P2 LEA.HI.X R231, R190, c[0x0][0x1cc], R231, 0x1, P0 ;  /* 0x00007300bee72a11 */ /* 0x000fe200000f0ce7 */
[C---:B--2---:R-:W-:Y:S01]  /*130a0*/  HMMA.16816.F32.BF16 R4, R172.reuse, R176, R4 ;  /* 0x000000b0ac04723c */ /* 0x044fe20000041804 */
[----:B------:R-:W-:Y:S02]  /*130b0*/  PLOP3.LUT P2, PT, PT, PT, UP0, 0x80, 0x0 ;  /* 0x000000000000781c */ /* 0x000fe40003f4f008 */
[----:B------:R-:W-:Y:S02]  /*130c0*/  PLOP3.LUT P0, PT, PT, PT, UP0, 0x80, 0x0 ;  /* 0x000000000000781c */ /* 0x000fe40003f0f008 */
[----:B------:R-:W-:Y:S01]  /*130d0*/  PLOP3.LUT P0, PT, PT, PT, UP0, 0x80, 0x0 ;  /* 0x000000000000781c */ /* 0x000fe20003f0f008 */
[----:B------:R-:W-:Y:S01]  /*130e0*/  @P1 IMAD.MOV.U32 R234, RZ, RZ, R227 ;  /* 0x000000ffffea1224 */ /* 0x000fe200078e00e3 */
[----:B------:R-:W-:Y:S01]  /*130f0*/  PLOP3.LUT P1, PT, PT, PT, UP0, 0x80, 0x0 ;  /* 0x000000000000781c */ /* 0x000fe20003f2f008 */
[C---:B------:R-:W-:Y:S01]  /*13100*/  HMMA.16816.F32.BF16 R8, R172.reuse, R178, R8 ;  /* 0x000000b2ac08723c */ /* 0x040fe20000041808 */
[----:B------:R-:W-:Y:S03]  /*13110*/  LDSM.16.M88.4 R176, [R201] ;  /* 0x00000000c9b0783b */ /* 0x000fe60000000200 */
[----:B------:R-:W-:Y:S02]  /*13120*/  IADD3 R233, -R233, UR16, R232 ;  /* 0x00000010e9e97c10 */ /* 0x000fe4000fffe1e8 */
[----:B------:R-:W-:Y:S02]  /*13130*/  SHFL.IDX PT, R235, R234, RZ, 0x1c1f ;  /* 0x001c1fffeaeb7589 */ /* 0x000fe400000e0000 */
[C---:B---3--:R-:W-:Y:S04]  /*13140*/  HMMA.16816.F32.BF16 R12, R172.reuse, R148, R12 ;  /* 0x00000094ac0c723c */ /* 0x048fe8000004180c */
[----:B------:R-:W-:Y:S04]  /*13150*/  IADD3 R232, R233, c[0x0][0x328], RZ ;  /* 0x0000ca00e9e87a10 */ /* 0x000fe80007ffe0ff */
[----:B------:R-:W-:Y:S01]  /*13160*/  HMMA.16816.F32.BF16 R16, R172, R150, R16 ;  /* 0x00000096ac10723c */ /* 0x000fe20000041810 */
[----:B------:R-:W2:Y:S05]  /*13170*/  LDSM.16.M88.4 R148, [R213+0xd880] ;  /* 0x00d88000d594783b */ /* 0x000eaa0000000200 */
[----:B------:R-:W3:Y:S02]  /*13180*/  LDSM.16.M88.4 R172, [R210+0x14080] ;  /* 0x01408000d2ac783b */ /* 0x000ee40000000200 */
[C---:B----4-:R-:W-:Y:S08]  /*13190*/  HMMA.16816.F32.BF16 R4, R152.reuse, R156, R4 ;  /* 0x0000009c9804723c */ /* 0x050ff00000041804 */
[C---:B------:R-:W-:Y:S01]  /*131a0*/  HMMA.16816.F32.BF16 R8, R152.reuse, R158, R8 ;  /* 0x0000009e9808723c */ /* 0x040fe20000041808 */
[----:B------:R-:W-:Y:S07]  /*131b0*/  LDSM.16.M88.4 R156, [R209+0x14080] ;  /* 0x01408000d19c783b */ /* 0x000fee0000000200 */
[C---:B-----5:R-:W-:Y:S08]  /*131c0*/  HMMA.16816.F32.BF16 R12, R152.reuse, R160, R12 ;  /* 0x000000a0980c723c */ /* 0x060ff0000004180c */
[----:B------:R-:W-:Y:S01]  /*131d0*/  HMMA.16816.F32.BF16 R16, R152, R162, R16 ;  /* 0x000000a29810723c */ /* 0x000fe20000041810 */
[----:B------:R-:W4:Y:S05]  /*131e0*/  LDSM.16.M88.4 R152, [R200] ;  /* 0x00000000c898783b */ /* 0x000f2a0000000200 */
[----:B------:R-:W5:Y:S02]  /*131f0*/  LDSM.16.M88.4 R160, [R208+0xd080] ;  /* 0x00d08000d0a0783b */ /* 0x000f640000000200 */
[C---:B-1----:R-:W-:Y:S08]  /*13200*/  HMMA.16816.F32.BF16 R4, R164.reuse, R168, R4 ;  /* 0x000000a8a404723c */ /* 0x042ff00000041804 */
[C---:B------:R-:W-:Y:S01]  /*13210*/  HMMA.16816.F32.BF16 R8, R164.reuse, R170, R8 ;  /* 0x000000aaa408723c */ /* 0x040fe20000041808 */
[----:B------:R-:W-:Y:S07]  /*13220*/  LDSM.16.M88.4 R168, [R202+0x1000] ;  /* 0x00100000caa8783b */ /* 0x000fee0000000200 */
[C---:B--2---:R-:W-:Y:S08]  /*13230*/  HMMA.16816.F32.BF16 R12, R164.reuse, R148, R12 ;  /* 0x00000094a40c723c */ /* 0x044ff0000004180c */
[----:B------:R-:W-:Y:S01]  /*13240*/  HMMA.16816.F32.BF16 R16, R164, R150, R16 ;  /* 0x00000096a410723c */ /* 0x000fe20000041810 */
[----:B------:R-:W1:Y:S05]  /*13250*/  LDSM.16.M88.4 R148, [R208+0xd880] ;  /* 0x00d88000d094783b */ /* 0x000e6a0000000200 */
[----:B------:R-:W2:Y:S02]  /*13260*/  LDSM.16.M88.4 R164, [R207+0x14080] ;  /* 0x01408000cfa4783b */ /* 0x000ea40000000200 */
[C---:B---3--:R-:W-:Y:S08]  /*13270*/  HMMA.16816.F32.BF16 R4, R172.reuse, R176, R4 ;  /* 0x000000b0ac04723c */ /* 0x048ff00000041804 */
[C---:B------:R-:W-:Y:S01]  /*13280*/  HMMA.16816.F32.BF16 R8, R172.reuse, R178, R8 ;  /* 0x000000b2ac08723c */ /* 0x040fe20000041808 */
[----:B------:R-:W-:Y:S07]  /*13290*/  LDSM.16.M88.4 R176, [R213+0xe080] ;  /* 0x00e08000d5b0783b */ /* 0x000fee0000000200 */
[C---:B----4-:R-:W-:Y:S08]  /*132a0*/  HMMA.16816.F32.BF16 R12, R172.reuse, R152, R12 ;  /* 0x00000098ac0c723c */ /* 0x050ff0000004180c */
[----:B------:R-:W-:Y:S01]  /*132b0*/  HMMA.16816.F32.BF16 R16, R172, R154, R16 ;  /* 0x0000009aac10723c */ /* 0x000fe20000041810 */
[----:B------:R-:W3:Y:S05]  /*132c0*/  LDSM.16.M88.4 R152, [R202+0x1800] ;  /* 0x00180000ca98783b */ /* 0x000eea0000000200 */
[----:B------:R-:W4:Y:S02]  /*132d0*/  LDSM.16.M88.4 R172, [R214+0x18080] ;  /* 0x01808000d6ac783b */ /* 0x000f240000000200 */
[C---:B-----5:R-:W-:Y:S08]  /*132e0*/  HMMA.16816.F32.BF16 R4, R156.reuse, R160, R4 ;  /* 0x000000a09c04723c */ /* 0x060ff00000041804 */
[C---:B------:R-:W-:Y:S01]  /*132f0*/  HMMA.16816.F32.BF16 R8, R156.reuse, R162, R8 ;  /* 0x000000a29c08723c */ /* 0x040fe20000041808 */
[----:B------:R-:W-:Y:S07]  /*13300*/  LDSM.16.M88.4 R160, [R199] ;  /* 0x00000000c7a0783b */ /* 0x000fee0000000200 */
[C---:B-1----:R-:W-:Y:S08]  /*13310*/  HMMA.16816.F32.BF16 R12, R156.reuse, R148, R12 ;  /* 0x000000949c0c723c */ /* 0x042ff0000004180c */
[----:B------:R-:W-:Y:S01]  /*13320*/  HMMA.16816.F32.BF16 R16, R156, R150, R16 ;  /* 0x000000969c10723c */ /* 0x000fe20000041810 */
[----:B------:R-:W1:Y:S05]  /*13330*/  LDSM.16.M88.4 R148, [R213+0xe880] ;  /* 0x00e88000d594783b */ /* 0x000e6a0000000200 */
[----:B------:R-:W5:Y:S02]  /*13340*/  LDSM.16.M88.4 R156, [R210+0x18080] ;  /* 0x01808000d29c783b */ /* 0x000f640000000200 */
[C---:B--2---:R-:W-:Y:S08]  /*13350*/  HMMA.16816.F32.BF16 R4, R164.reuse, R168, R4 ;  /* 0x000000a8a404723c */ /* 0x044ff00000041804 */
[C---:B------:R-:W-:Y:S01]  /*13360*/  HMMA.16816.F32.BF16 R8, R164.reuse, R170, R8 ;  /* 0x000000aaa408723c */ /* 0x040fe20000041808 */
[----:B------:R-:W-:Y:S07]  /*13370*/  LDSM.16.M88.4 R168, [R208+0xe080] ;  /* 0x00e08000d0a8783b */ /* 0x000fee0000000200 */
[C---:B---3--:R-:W-:Y:S08]  /*13380*/  HMMA.16816.F32.BF16 R12, R164.reuse, R152, R12 ;  /* 0x00000098a40c723c */ /* 0x048ff0000004180c */
[----:B------:R-:W-:Y:S01]  /*13390*/  HMMA.16816.F32.BF16 R16, R164, R154, R16 ;  /* 0x0000009aa410723c */ /* 0x000fe20000041810 */
[----:B------:R-:W2:Y:S05]  /*133a0*/  LDSM.16.M88.4 R152, [R198] ;  /* 0x00000000c698783b */ /* 0x000eaa0000000200 */
[----:B------:R-:W3:Y:S02]  /*133b0*/  LDSM.16.M88.4 R164, [R209+0x18080] ;  /* 0x01808000d1a4783b */ /* 0x000ee40000000200 */
[C---:B----4-:R-:W-:Y:S08]  /*133c0*/  HMMA.16816.F32.BF16 R4, R172.reuse, R176, R4 ;  /* 0x000000b0ac04723c */ /* 0x050ff00000041804 */
[C---:B------:R-:W-:Y:S01]  /*133d0*/  HMMA.16816.F32.BF16 R8, R172.reuse, R178, R8 ;  /* 0x000000b2ac08723c */ /* 0x040fe20000041808 */
[----:B------:R-:W-:Y:S07]  /*133e0*/  LDSM.16.M88.4 R176, [R202+0x2000] ;  /* 0x00200000cab0783b */ /* 0x000fee0000000200 */
[C---:B-1----:R-:W-:Y:S08]  /*133f0*/  HMMA.16816.F32.BF16 R12, R172.reuse, R148, R12 ;  /* 0x00000094ac0c723c */ /* 0x042ff0000004180c */
[----:B------:R-:W-:Y:S01]  /*13400*/  HMMA.16816.F32.BF16 R16, R172, R150, R16 ;  /* 0x00000096ac10723c */ /* 0x000fe20000041810 */
[----:B------:R-:W1:Y:S05]  /*13410*/  LDSM.16.M88.4 R148, [R208+0xe880] ;  /* 0x00e88000d094783b */ /* 0x000e6a0000000200 */
[----:B------:R-:W4:Y:S02]  /*13420*/  LDSM.16.M88.4 R172, [R207+0x18080] ;  /* 0x01808000cfac783b */ /* 0x000f240000000200 */
[C---:B-----5:R-:W-:Y:S08]  /*13430*/  HMMA.16816.F32.BF16 R4, R156.reuse, R160, R4 ;  /* 0x000000a09c04723c */ /* 0x060ff00000041804 */
[C---:B------:R-:W-:Y:S01]  /*13440*/  HMMA.16816.F32.BF16 R8, R156.reuse, R162, R8 ;  /* 0x000000a29c08723c */ /* 0x040fe20000041808 */
[----:B------:R-:W-:Y:S07]  /*13450*/  LDSM.16.M88.4 R160, [R213+0xf080] ;  /* 0x00f08000d5a0783b */ /* 0x000fee0000000200 */
[C---:B--2---:R-:W-:Y:S08]  /*13460*/  HMMA.16816.F32.BF16 R12, R156.reuse, R152, R12 ;  /* 0x000000989c0c723c */ /* 0x044ff0000004180c */
[----:B------:R-:W-:Y:S01]  /*13470*/  HMMA.16816.F32.BF16 R16, R156, R154, R16 ;  /* 0x0000009a9c10723c */ /* 0x000fe20000041810 */
[----:B------:R-:W2:Y:S05]  /*13480*/  LDSM.16.M88.4 R152, [R202+0x2800] ;  /* 0x00280000ca98783b */ /* 0x000eaa0000000200 */
[----:B------:R-:W5:Y:S02]  /*13490*/  LDSM.16.M88.4 R156, [R214+0x1c080] ;  /* 0x01c08000d69c783b */ /* 0x000f640000000200 */
[C---:B---3--:R-:W-:Y:S08]  /*134a0*/  HMMA.16816.F32.BF16 R4, R164.reuse, R168, R4 ;  /* 0x000000a8a404723c */ /* 0x048ff00000041804 */
[C---:B------:R-:W-:Y:S01]  /*134b0*/  HMMA.16816.F32.BF16 R8, R164.reuse, R170, R8 ;  /* 0x000000aaa408723c */ /* 0x040fe20000041808 */
[----:B------:R-:W-:Y:S07]  /*134c0*/  LDSM.16.M88.4 R168, [R197] ;  /* 0x00000000c5a8783b */ /* 0x000fee0000000200 */
[C---:B-1----:R-:W-:Y:S08]  /*134d0*/  HMMA.16816.F32.BF16 R12, R164.reuse, R148, R12 ;  /* 0x00000094a40c723c */ /* 0x042ff0000004180c */
[----:B------:R-:W-:Y:S01]  /*134e0*/  HMMA.16816.F32.BF16 R16, R164, R150, R16 ;  /* 0x00000096a410723c */ /* 0x000fe20000041810 */
[----:B------:R-:W1:Y:S05]  /*134f0*/  LDSM.16.M88.4 R148, [R213+0xf880] ;  /* 0x00f88000d594783b */ /* 0x000e6a0000000200 */
[----:B------:R-:W3:Y:S02]  /*13500*/  LDSM.16.M88.4 R164, [R210+0x1c080] ;  /* 0x01c08000d2a4783b */ /* 0x000ee40000000200 */
[C---:B----4-:R-:W-:Y:S08]  /*13510*/  HMMA.16816.F32.BF16 R4, R172.reuse, R176, R4 ;  /* 0x000000b0ac04723c */ /* 0x050ff00000041804 */
[C---:B------:R-:W-:Y:S01]  /*13520*/  HMMA.16816.F32.BF16 R8, R172.reuse, R178, R8 ;  /* 0x000000b2ac08723c */ /* 0x040fe20000041808 */
[----:B------:R-:W-:Y:S07]  /*13530*/  LDSM.16.M88.4 R176, [R208+0xf080] ;  /* 0x00f08000d0b0783b */ /* 0x000fee0000000200 */
[C---:B--2---:R-:W-:Y:S08]  /*13540*/  HMMA.16816.F32.BF16 R12, R172.reuse, R152, R12 ;  /* 0x00000098ac0c723c */ /* 0x044ff0000004180c */
[----:B------:R-:W-:Y:S01]  /*13550*/  HMMA.16816.F32.BF16 R16, R172, R154, R16 ;  /* 0x0000009aac10723c */ /* 0x000fe20000041810 */
[----:B------:R-:W2:Y:S05]  /*13560*/  LDSM.16.M88.4 R152, [R196] ;  /* 0x00000000c498783b */ /* 0x000eaa0000000200 */
[----:B------:R-:W4:Y:S02]  /*13570*/  LDSM.16.M88.4 R172, [R209+0x1c080] ;  /* 0x01c08000d1ac783b */ /* 0x000f240000000200 */
[C---:B-----5:R-:W-:Y:S08]  /*13580*/  HMMA.16816.F32.BF16 R4, R156.reuse, R160, R4 ;  /* 0x000000a09c04723c */ /* 0x060ff00000041804 */
[C---:B------:R-:W-:Y:S01]  /*13590*/  HMMA.16816.F32.BF16 R8, R156.reuse, R162, R8 ;  /* 0x000000a29c08723c */ /* 0x040fe20000041808 */
[----:B------:R-:W-:Y:S07]  /*135a0*/  LDSM.16.M88.4 R160, [R202+0x3000] ;  /* 0x00300000caa0783b */ /* 0x000fee0000000200 */
[C---:B-1----:R-:W-:Y:S08]  /*135b0*/  HMMA.16816.F32.BF16 R12, R156.reuse, R148, R12 ;  /* 0x000000949c0c723c */ /* 0x042ff0000004180c */
[----:B------:R-:W-:Y:S01]  /*135c0*/  HMMA.16816.F32.BF16 R16, R156, R150, R16 ;  /* 0x000000969c10723c */ /* 0x000fe20000041810 */
[----:B------:R-:W1:Y:S05]  /*135d0*/  LDSM.16.M88.4 R148, [R208+0xf880] ;  /* 0x00f88000d094783b */ /* 0x000e6a0000000200 */
[----:B------:R-:W5:Y:S02]  /*135e0*/  LDSM.16.M88.4 R156, [R207+0x1c080] ;  /* 0x01c08000cf9c783b */ /* 0x000f640000000200 */
[C---:B---3--:R-:W-:Y:S08]  /*135f0*/  HMMA.16816.F32.BF16 R4, R164.reuse, R168, R4 ;  /* 0x000000a8a404723c */ /* 0x048ff00000041804 */
[C---:B------:R-:W-:Y:S08]  /*13600*/  HMMA.16816.F32.BF16 R8, R164.reuse, R170, R8 ;  /* 0x000000aaa408723c */ /* 0x040ff00000041808 */
[C---:B--2---:R-:W-:Y:S08]  /*13610*/  HMMA.16816.F32.BF16 R12, R164.reuse, R152, R12 ;  /* 0x00000098a40c723c */ /* 0x044ff0000004180c */
[----:B------:R-:W-:Y:S08]  /*13620*/  HMMA.16816.F32.BF16 R16, R164, R154, R16 ;  /* 0x0000009aa410723c */ /* 0x000ff00000041810 */
[C---:B----4-:R-:W-:Y:S08]  /*13630*/  HMMA.16816.F32.BF16 R4, R172.reuse, R176, R4 ;  /* 0x000000b0ac04723c */ /* 0x050ff00000041804 */
[C---:B------:R-:W-:Y:S08]  /*13640*/  HMMA.16816.F32.BF16 R8, R172.reuse, R178, R8 ;  /* 0x000000b2ac08723c */ /* 0x040ff00000041808 */
[C---:B-1----:R-:W-:Y:S08]  /*13650*/  HMMA.16816.F32.BF16 R12, R172.reuse, R148, R12 ;  /* 0x00000094ac0c723c */ /* 0x042ff0000004180c */
[----:B------:R-:W-:Y:S01]  /*13660*/  HMMA.16816.F32.BF16 R16, R172, R150, R16 ;  /* 0x00000096ac10723c */ /* 0x000fe20000041810 */
[----:B------:R-:W1:Y:S01]  /*13670*/  LDSM.16.M88.4 R148, [R202+0x3800] ;  /* 0x00380000ca94783b */ /* 0x000e620000000200 */
[----:B------:R-:W-:Y:S04]  /*13680*/  DEPBAR.LE SB0, 0x0 ;  /* 0x000080000000791a */ /* 0x000fe80000000000 */
[----:B------:R-:W-:Y:S02]  /*13690*/  BAR.SYNC.DEFER_BLOCKING 0x0 ;  /* 0x0000000000007b1d */ /* 0x000fe40000010000 */
[C---:B-----5:R-:W-:Y:S08]  /*136a0*/  HMMA.16816.F32.BF16 R4, R156.reuse, R160, R4 ;  /* 0x000000a09c04723c */ /* 0x060ff00000041804 */
[C---:B------:R-:W-:Y:S11]  /*136b0*/  HMMA.16816.F32.BF16 R8, R156.reuse, R162, R8 ;  /* 0x000000a29c08723c */ /* 0x040ff60000041808 */
[----:B------:R-:W-:Y:S05]  /*136c0*/  @!UPT UIADD3 URZ, URZ, URZ, URZ ;  /* 0x0000003f3f3ff290 */ /* 0x000fea000fffe03f */
[----:B------:R-:W-:Y:S02]  /*136d0*/  FMUL.FTZ R181, R4, c[0x0][0x320] ;  /* 0x0000c80004b57a20 */ /* 0x000fe40000410000 */
[----:B------:R-:W-:Y:S02]  /*136e0*/  FMUL.FTZ R182, R5, c[0x0][0x320] ;  /* 0x0000c80005b67a20 */ /* 0x000fe40000410000 */
[----:B------:R-:W-:Y:S02]  /*136f0*/  FMUL.FTZ R0, R6, c[0x0][0x320] ;  /* 0x0000c80006007a20 */ /* 0x000fe40000410000 */
[----:B------:R-:W2:Y:S01]  /*13700*/  MUFU.TANH R181, R181 ;  /* 0x000000b500b57308 */ /* 0x000ea20000002400 */
[----:B------:R-:W-:Y:S01]  /*13710*/  @!PT LDS RZ, [RZ] ;  /* 0x00000000fffff984 */ /* 0x000fe20000000800 */
[----:B------:R-:W-:Y:S01]  /*13720*/  @!PT LDS RZ, [RZ] ;  /* 0x00000000fffff984 */ /* 0x000fe20000000800 */
[----:B------:R-:W-:Y:S01]  /*13730*/  @!PT LDS RZ, [RZ] ;  /* 0x00000000fffff984 */ /* 0x000fe20000000800 */
[----:B------:R3:W-:Y:S01]  /*13740*/  @P3 LDGSTS.E.BYPASS.LTC128B.128 [R218+0xc080], [R230.64], !P6 ;  /* 0x0c080000e6da3fae */ /* 0x0007e2000f101d5e */
[----:B------:R-:W-:Y:S01]  /*13750*/  LOP3.LUT P3, RZ, R215, 0x4, RZ, 0xc0, !PT ;  /* 0x00000004d7ff7812 */ /* 0x000fe2000786c0ff */
[C---:B-1----:R-:W-:Y:S03]  /*13760*/  HMMA.16816.F32.BF16 R12, R156.reuse, R148, R12 ;  /* 0x000000949c0c723c */ /* 0x042fe6000004180c */
[----:B------:R-:W-:Y:S02]  /*13770*/  FMUL.FTZ R180, R7, c[0x0][0x320] ;  /* 0x0000c80007b47a20 */ /* 0x000fe40000410000 */
[----:B------:R-:W-:Y:S02]  /*13780*/  FMUL.FTZ R183, R8, c[0x0][0x320] ;  /* 0x0000c80008b77a20 */ /* 0x000fe40000410000 */
[----:B------:R-:W1:Y:S01]  /*13790*/  MUFU.TANH R182, R182 ;  /* 0x000000b600b67308 */ /* 0x000e620000002400 */
[----:B------:R-:W-:Y:S04]  /*137a0*/  HMMA.16816.F32.BF16 R16, R156, R150, R16 ;  /* 0x000000969c10723c */ /* 0x000fe80000041810 */
[----:B------:R3:W-:Y:S01]  /*137b0*/  @P2 LDGSTS.E.BYPASS.LTC128B.128 [R218+0xd080], [R230.64+0x80], !P3 ;  /* 0x0d080080e6da2fae */ /* 0x0007e2000d901d5e */
[----:B------:R-:W-:Y:S02]  /*137c0*/  FMUL.FTZ R186, R9, c[0x0][0x320] ;  /* 0x0000c80009ba7a20 */ /* 0x000fe40000410000 */
[----:B------:R-:W-:Y:S02]  /*137d0*/  FMUL.FTZ R184, R10, c[0x0][0x320] ;  /* 0x0000c8000ab87a20 */ /* 0x000fe40000410000 */
[----:B------:R-:W4:Y:S01]  /*137e0*/  MUFU.TANH R0, R0 ;  /* 0x0000000000007308 */ /* 0x000f220000002400 */
[----:B------:R3:W-:Y:S02]  /*137f0*/  @P1 LDGSTS.E.BYPASS.LTC128B.128 [R218+0xe080], [R230.64+0x100], !P5 ;  /* 0x0e080100e6da1fae */ /* 0x0007e4000e901d5e */
[----:B------:R-:W-:Y:S03]  /*13800*/  FMUL.FTZ R185, R11, c[0x0][0x320] ;  /* 0x0000c8000bb97a20 */ /* 0x000fe60000410000 */
[----:B------:R3:W-:Y:S01]  /*13810*/  @P0 LDGSTS.E.BYPASS.LTC128B.128 [R218+0xf080], [R230.64+0x180], !P4 ;  /* 0x0f080180e6da0fae */ /* 0x0007e2000e101d5e */
[----:B------:R-:W-:Y:S01]  /*13820*/  FMUL.FTZ R187, R12, c[0x0][0x320] ;  /* 0x0000c8000cbb7a20 */ /* 0x000fe20000410000 */
[----:B------:R-:W-:Y:S01]  /*13830*/  PLOP3.LUT P0, PT, PT, PT, UP2, 0x40, 0x0 ;  /* 0x000000000000781c */ /* 0x000fe20003f0e828 */
[----:B------:R-:W-:Y:S01]  /*13840*/  FMUL.FTZ R192, R13, c[0x0][0x320] ;  /* 0x0000c8000dc07a20 */ /* 0x000fe20000410000 */
[----:B------:R-:W1:Y:S01]  /*13850*/  MUFU.TANH R180, R180 ;  /* 0x000000b400b47308 */ /* 0x000e620000002400 */
[----:B------:R-:W0:Y:S01]  /*13860*/  LDGDEPBAR ;  /* 0x00000000000079af */ /* 0x000e220000000000 */
[----:B------:R-:W-:Y:S02]  /*13870*/  FMUL.FTZ R189, R14, c[0x0][0x320] ;  /* 0x0000c8000ebd7a20 */ /* 0x000fe40000410000 */
[----:B------:R-:W-:Y:S02]  /*13880*/  FMUL.FTZ R188, R15, c[0x0][0x320] ;  /* 0x0000c8000fbc7a20 */ /* 0x000fe40000410000 */
[----:B------:R-:W-:Y:S02]  /*13890*/  FMUL.FTZ R194, R16, c[0x0][0x320] ;  /* 0x0000c80010c27a20 */ /* 0x000fe40000410000 */
[----:B------:R-:W-:Y:S02]  /*138a0*/  FMUL.FTZ R193, R17, c[0x0][0x320] ;  /* 0x0000c80011c17a20 */ /* 0x000fe40000410000 */
[----:B------:R-:W1:Y:S01]  /*138b0*/  MUFU.TANH R183, R183 ;  /* 0x000000b700b77308 */ /* 0x000e620000002400 */
[----:B------:R-:W-:Y:S02]  /*138c0*/  FMUL.FTZ R191, R18, c[0x0][0x320] ;  /* 0x0000c80012bf7a20 */ /* 0x000fe40000410000 */
[----:B------:R-:W-:Y:S07]  /*138d0*/  FMUL.FTZ R190, R19, c[0x0][0x320] ;  /* 0x0000c80013be7a20 */ /* 0x000fee0000410000 */
[----:B------:R-:W1:Y:S01]  /*138e0*/  MUFU.TANH R186, R186 ;  /* 0x000000ba00ba7308 */ /* 0x000e620000002400 */
[----:B---3--:R-:W-:Y:S01]  /*138f0*/  IADD3 R230, R233, UR7, RZ ;  /* 0x00000007e9e67c10 */ /* 0x008fe2000fffe0ff */
[--C-:B------:R-:W-:Y:S04]  /*13900*/  IMAD.IADD R233, R232, 0x1, R235.reuse ;  /* 0x00000001e8e97824 */ /* 0x100fe800078e02eb */
[----:B------:R-:W-:Y:S04]  /*13910*/  IMAD.IADD R231, R230, 0x1, R235 ;  /* 0x00000001e6e77824 */ /* 0x000fe800078e02eb */
        /* <DEDUP_REMOVED lines=11> */
[----:B--234-:R-:W-:Y:S01]  /*139d0*/  IMAD.U32 R4, RZ, RZ, UR28 ;  /* 0x0000001cff047e24 */ /* 0x01cfe2000f8e00ff */
        /* <DEDUP_REMOVED lines=13> */
.L_x_430:
[----:B------:R-:W-:Y:S04]  /*13ab0*/  MOV R4, c[0x0][0x32c] ;  /* 0x0000cb0000047a02 */ /* 0x000fe80000000f00 */
[----:B------:R-:W-:Y:S11]  /*13ac0*/  ISETP.NE.AND P0, PT, R4, 0x1, PT ;  /* 0x000000010400780c */ /* 0x000ff60003f05270 */
[----:B------:R-:W-:Y:S02]  /*13ad0*/  @!UPT UIADD3 URZ, URZ, URZ, URZ ;  /* 0x0000003f3f3ff290 */ /* 0x000fe4000fffe03f */
[----:B------:R-:W-:Y:S05]  /*13ae0*/  @P0 IMAD.HI.U32 R4, R6, c[0x0][0x330], RZ ;  /* 0x0000cc0006040a27 */ /* 0x000fea00078e00ff */
[----:B------:R-:W-:Y:S02]  /*13af0*/  @P0 SHF.R.U32.HI R6, RZ, c[0x0][0x334], R4 ;  /* 0x0000cd00ff060a19 */ /* 0x000fe40000011604 */
.L_x_431:
[----:B------:R-:W-:Y:S05]  /*13b00*/  BSYNC B0 ;  /* 0x0000000000007941 */ /* 0x000fea0003800000 */
.L_x_429:
[----:B------:R-:W-:Y:S04]  /*13b10*/  IMAD R5, R6, c[0x0][0x32c], -R195 ;  /* 0x0000cb0006057a24 */ /* 0x000fe800078e0ac3 */
[----:B------:R-:W-:Y:S05]  /*13b20*/  IMAD.IADD R6, R5, 0x1, -R224 ;  /* 0x0000000105067824 */ /* 0x000fea00078e0ae0 */
[----:B------:R-:W-:Y:S02]  /*13b30*/  IADD3 R4, R6, c[0x0][0x32c], RZ ;  /* 0x0000cb0006047a10 */ /* 0x000fe40007ffe0ff */
[----:B------:R-:W-:Y:S02]  /*13b40*/  IMNMX R231, R231, R6, !PT ;  /* 0x00000006e7e77217 */ /* 0x000fe40007800200 */
[----:B------:R-:W-:Y:S02]  /*13b50*/  IMNMX R233, R233, R4, PT ;  /* 0x00000004e9e97217 */ /* 0x000fe40003800200 */
.L_x_428:
[----:B--234-:R-:W-:Y:S01]  /*13b60*/  UISETP.GT.AND UP0, UPT, UR13, -0x1, UPT ;  /* 0xffffffff0d00788c */ /* 0x01cfe2000bf04270 */
[----:B------:R-:W2:Y:S05]  /*13b70*/  SHFL.IDX PT, R7, R234, 0x1, 0x1c1f ;  /* 0x003c1f00ea077f89 */ /* 0x000eaa00000e0000 */
[----:B------:R-:W-:Y:S02]  /*13b80*/  PLOP3.LUT P1, PT, PT, PT, UP0, 0x80, 0x0 ;  /* 0x000000000000781c */ /* 0x000fe40003f2f008 */
[----:B------:R-:W-:Y:S02]  /*13b90*/  PLOP3.LUT P0, PT, PT, PT, UP0, 0x80, 0x0 ;  /* 0x000000000000781c */ /* 0x000fe40003f0f008 */
[C---:B------:R-:W-:Y:S02]  /*13ba0*/  ISETP.GT.AND P1, PT, R231.reuse, RZ, P1 ;  /* 0x000000ffe700720c */ /* 0x040fe40000f24270 */
[----:B------:R-:W-:Y:S02]  /*13bb0*/  ISETP.GT.AND P0, PT, R231, 0x1, P0 ;  /* 0x00000001e700780c */ /* 0x000fe40000704270 */
[C---:B------:R-:W-:Y:S02]  /*13bc0*/  ISETP.LT.OR P1, PT, R233.reuse, 0x1, P1 ;  /* 0x00000001e900780c */ /* 0x040fe40000f21670 */
[----:B------:R-:W-:Y:S02]  /*13bd0*/  ISETP.LT.OR P0, PT, R233, 0x2, P0 ;  /* 0x00000002e900780c */ /* 0x000fe40000701670 */
[----:B------:R-:W-:Y:S02]  /*13be0*/  PLOP3.LUT P2, PT, PT, PT, UP0, 0x80, 0x0 ;  /* 0x000000000000781c */ /* 0x000fe40003f4f008 */
[----:B------:R-:W-:Y:S02]  /*13bf0*/  FSEL R10, R181, -INF , !P1 ;  /* 0xff800000b50a7808 */ /* 0x000fe40004800000 */
[----:B------:R-:W-:Y:S02]  /*13c00*/  PLOP3.LUT P1, PT, PT, PT, UP0, 0x80, 0x0 ;  /* 0x000000000000781c */ /* 0x000fe40003f2f008 */
[----:B-1----:R-:W-:Y:S01]  /*13c10*/  FSEL R182, R182, -INF , !P0 ;  /* 0xff800000b6b67808 */ /* 0x002fe20004000000 */
[--C-:B--2---:R-:W-:Y:S01]  /*13c20*/  IMAD.IADD R4, R232, 0x1, R7.reuse ;  /* 0x00000001e8047824 */ /* 0x104fe200078e0207 */
[----:B------:R-:W-:Y:S01]  /*13c30*/  PLOP3.LUT P0, PT, PT, PT, UP0, 0x80, 0x0 ;  /* 0x000000000000781c */ /* 0x000fe20003f0f008 */
[----:B------:R-:W-:Y:S01]  /*13c40*/  IMAD.IADD R5, R230, 0x1, R7 ;  /* 0x00000001e6057824 */ /* 0x000fe200078e0207 */
[C---:B------:R-:W-:Y:S02]  /*13c50*/  ISETP.GT.AND P2, PT, R231.reuse, 0x8, P2 ;  /* 0x00000008e700780c */ /* 0x040fe40001744270 */
[C---:B------:R-:W-:Y:S02]  /*13c60*/  ISETP.GT.AND P1, PT, R231.reuse, 0x9, P1 ;  /* 0x00000009e700780c */ /* 0x040fe40000f24270 */
[----:B------:R-:W-:Y:S02]  /*13c70*/  ISETP.GT.AND P0, PT, R231, 0x10, P0 ;  /* 0x00000010e700780c */ /* 0x000fe40000704270 */
[C---:B------:R-:W-:Y:S02]  /*13c80*/  ISETP.LT.OR P2, PT, R233.reuse, 0x9, P2 ;  /* 0x00000009e900780c */ /* 0x040fe40001741670 */
[C---:B------:R-:W-:Y:S02]  /*13c90*/  ISETP.LT.OR P1, PT, R233.reuse, 0xa, P1 ;  /* 0x0000000ae900780c */ /* 0x040fe40000f21670 */
[----:B------:R-:W-:Y:S02]  /*13ca0*/  ISETP.LT.OR P0, PT, R233, 0x11, P0 ;  /* 0x00000011e900780c */ /* 0x000fe40000701670 */
[----:B------:R-:W-:Y:S02]  /*13cb0*/  FSEL R8, R183, -INF , !P2 ;  /* 0xff800000b7087808 */ /* 0x000fe40005000000 */
[----:B------:R-:W-:Y:S02]  /*13cc0*/  PLOP3.LUT P2, PT, PT, PT, UP0, 0x80, 0x0 ;  /* 0x000000000000781c */ /* 0x000fe40003f4f008 */
[----:B------:R-:W-:Y:S02]  /*13cd0*/  FSEL R6, R186, -INF , !P1 ;  /* 0xff800000ba067808 */ /* 0x000fe40004800000 */
[----:B------:R-:W-:Y:S02]  /*13ce0*/  PLOP3.LUT P1, PT, PT, PT, UP0, 0x80, 0x0 ;  /* 0x000000000000781c */ /* 0x000fe40003f2f008 */
[----:B------:R-:W-:Y:S02]  /*13cf0*/  FSEL R168, R187, -INF , !P0 ;  /* 0xff800000bba87808 */ /* 0x000fe40004000000 */
[----:B------:R-:W-:Y:S02]  /*13d00*/  PLOP3.LUT P0, PT, PT, PT, UP0, 0x80, 0x0 ;  /* 0x000000000000781c */ /* 0x000fe40003f0f008 */
[C---:B------:R-:W-:Y:S02]  /*13d10*/  ISETP.GT.AND P2, PT, R231.reuse, 0x11, P2 ;  /* 0x00000011e700780c */ /* 0x040fe40001744270 */
[C---:B------:R-:W-:Y:S02]  /*13d20*/  ISETP.GT.AND P1, PT, R231.reuse, 0x18, P1 ;  /* 0x00000018e700780c */ /* 0x040fe40000f24270 */
[----:B------:R-:W-:Y:S02]  /*13d30*/  ISETP.GT.AND P0, PT, R231, 0x19, P0 ;  /* 0x00000019e700780c */ /* 0x000fe40000704270 */
[C---:B------:R-:W-:Y:S02]  /*13d40*/  ISETP.LT.OR P3, PT, R233.reuse, 0x12, P2 ;  /* 0x00000012e900780c */ /* 0x040fe40001761670 */
[C---:B------:R-:W-:Y:S02]  /*13d50*/  ISETP.LT.OR P2, PT, R233.reuse, 0x19, P1 ;  /* 0x00000019e900780c */ /* 0x040fe40000f41670 */
[----:B------:R-:W-:Y:S02]  /*13d60*/  ISETP.LT.OR P1, PT, R233, 0x1a, P0 ;  /* 0x0000001ae900780c */ /* 0x000fe40000721670 */
[----:B------:R-:W-:Y:S02]  /*13d70*/  PLOP3.LUT P0, PT, PT, PT, UP2, 0x40, 0x0 ;  /* 0x000000000000781c */ /* 0x000fe40003f0e828 */
[----:B------:R-:W-:Y:S02]  /*13d80*/  FSEL R166, R192, -INF , !P3 ;  /* 0xff800000c0a67808 */ /* 0x000fe40005800000 */
[----:B------:R-:W-:Y:S02]  /*13d90*/  FSEL R164, R194, -INF , !P2 ;  /* 0xff800000c2a47808 */ /* 0x000fe40005000000 */
[----:B------:R-:W-:Y:S07]  /*13da0*/  FSEL R162, R193, -INF , !P1 ;  /* 0xff800000c1a27808 */ /* 0x000fee0004800000 */
        /* <DEDUP_REMOVED lines=15> */
.L_x_434:
[----:B------:R-:W-:Y:S04]  /*13ea0*/  MOV R7, c[0x0][0x32c] ;  /* 0x0000cb0000077a02 */ /* 0x000fe80000000f00 */
[----:B------:R-:W-:Y:S11]  /*13eb0*/  ISETP.NE.AND P0, PT, R7, 0x1, PT ;  /* 0x000000010700780c */ /* 0x000ff60003f05270 */
[----:B------:R-:W-:Y:S02]  /*13ec0*/  @!UPT UIADD3 URZ, URZ, URZ, URZ ;  /* 0x0000003f3f3ff290 */ /* 0x000fe4000fffe03f */
[----:B------:R-:W-:Y:S05]  /*13ed0*/  @P0 IMAD.HI.U32 R7, R12, c[0x0][0x330], RZ ;  /* 0x0000cc000c070a27 */ /* 0x000fea00078e00ff */
[----:B------:R-:W-:Y:S02]  /*13ee0*/  @P0 SHF.R.U32.HI R12, RZ, c[0x0][0x334], R7 ;  /* 0x0000cd00ff0c0a19 */ /* 0x000fe40000011607 */
.L_x_435:
[----:B------:R-:W-:Y:S05]  /*13ef0*/  BSYNC B0 ;  /* 0x0000000000007941 */ /* 0x000fea0003800000 */
.L_x_433:
[----:B------:R-:W-:Y:S04]  /*13f00*/  IMAD R195, R12, c[0x0][0x32c], -R195 ;  /* 0x0000cb000cc37a24 */ /* 0x000fe800078e0ac3 */
[----:B------:R-:W-:Y:S05]  /*13f10*/  IMAD.IADD R12, R195, 0x1, -R224 ;  /* 0x00000001c30c7824 */ /* 0x000fea00078e0ae0 */
[----:B------:R-:W-:Y:S02]  /*13f20*/  IADD3 R7, R12, c[0x0][0x32c], RZ ;  /* 0x0000cb000c077a10 */ /* 0x000fe40007ffe0ff */
[----:B------:R-:W-:Y:S02]  /*13f30*/  IMNMX R5, R5, R12, !PT ;  /* 0x0000000c05057217 */ /* 0x000fe40007800200 */
[----:B------:R-:W-:Y:S02]  /*13f40*/  IMNMX R4, R4, R7, PT ;  /* 0x0000000704047217 */ /* 0x000fe40003800200 */
.L_x_432:
[----:B------:R-:W-:Y:S01]  /*13f50*/  FMNMX.FTZ R7, R10, R3, !PT ;  /* 0x000000030a077209 */ /* 0x000fe20007810000 */
[----:B------:R-:W-:Y:S01]  /*13f60*/  LDSM.16.MT88.4 R156, [R206+0x8080] ;  /* 0x00808000ce9c783b */ /* 0x000fe20000004200 */
[----:B------:R-:W-:Y:S02]  /*13f70*/  PLOP3.LUT P0, PT, PT, PT, UP0, 0x80, 0x0 ;  /* 0x000000000000781c */ /* 0x000fe40003f0f008 */
[----:B------:R-:W-:Y:S02]  /*13f80*/  FMNMX.FTZ R7, R182, R7, !PT ;  /* 0x00000007b6077209 */ /* 0x000fe40007810000 */
[C---:B------:R-:W-:Y:S02]  /*13f90*/  ISETP.GT.AND P0, PT, R5.reuse, RZ, P0 ;  /* 0x000000ff0500720c */ /* 0x040fe40000704270 */
[----:B------:R-:W-:Y:S01]  /*13fa0*/  FMNMX.FTZ R7, R8, R7, !PT ;  /* 0x0000000708077209 */ /* 0x000fe20007810000 */
[----:B------:R-:W-:Y:S01]  /*13fb0*/  LDSM.16.MT88.4 R172, [R204+0x9880] ;  /* 0x00988000ccac783b */ /* 0x000fe20000004200 */
[----:B------:R-:W-:Y:S02]  /*13fc0*/  ISETP.LT.OR P0, PT, R4, 0x1, P0 ;  /* 0x000000010400780c */ /* 0x000fe40000701670 */
[----:B------:R-:W-:Y:S02]  /*13fd0*/  FMNMX.FTZ R7, R6, R7, !PT ;  /* 0x0000000706077209 */ /* 0x000fe40007810000 */
[----:B------:R-:W-:Y:S02]  /*13fe0*/  PLOP3.LUT P1, PT, PT, PT, UP0, 0x80, 0x0 ;  /* 0x000000000000781c */ /* 0x000fe40003f2f008 */
[----:B------:R-:W-:Y:S01]  /*13ff0*/  FMNMX.FTZ R7, R168, R7, !PT ;  /* 0x00000007a8077209 */ /* 0x000fe20007810000 */
[----:B------:R-:W-:Y:S01]  /*14000*/  LDSM.16.MT88.4 R176, [R211+0xa880] ;  /* 0x00a88000d3b0783b */ /* 0x000fe20000004200 */
[----:B------:R-:W-:Y:S02]  /*14010*/  FSEL R15, R0, -INF , !P0 ;  /* 0xff800000000f7808 */ /* 0x000fe40004000000 */
[----:B------:R-:W-:Y:S02]  /*14020*/  FMNMX.FTZ R7, R166, R7, !PT ;  /* 0x00000007a6077209 */ /* 0x000fe40007810000 */
[C---:B------:R-:W-:Y:S02]  /*14030*/  ISETP.GT.AND P2, PT, R5.reuse, 0x1, P1 ;  /* 0x000000010500780c */ /* 0x040fe40000f44270 */
[----:B------:R-:W-:Y:S01]  /*14040*/  FMNMX.FTZ R7, R164, R7, !PT ;  /* 0x00000007a4077209 */ /* 0x000fe20007810000 */
[----:B------:R-:W-:Y:S01]  /*14050*/  LDSM.16.MT88.4 R192, [R206+0xb880] ;  /* 0x00b88000cec0783b */ /* 0x000fe20000004200 */
[----:B------:R-:W-:Y:S02]  /*14060*/  PLOP3.LUT P1, PT, PT, PT, UP0, 0x80, 0x0 ;  /* 0x000000000000781c */ /* 0x000fe40003f2f008 */
[----:B------:R-:W-:Y:S02]  /*14070*/  FMNMX.FTZ R0, R162, R7, !PT ;  /* 0x00000007a2007209 */ /* 0x000fe40007810000 */
[----:B------:R-:W-:Y:S02]  /*14080*/  ISETP.LT.OR P3, PT, R4, 0x2, P2 ;  /* 0x000000020400780c */ /* 0x000fe40001761670 */
[----:B------:R-:W-:Y:S01]  /*14090*/  ISETP.GT.AND P2, PT, R5, 0x8, P1 ;  /* 0x000000080500780c */ /* 0x000fe20000f44270 */
[----:B------:R-:W1:Y:S01]  /*140a0*/  SHFL.BFLY PT, R7, R0, 0x2, 0x1f ;  /* 0x0c401f0000077f89 */ /* 0x000e6200000e0000 */
[----:B------:R-:W-:Y:S02]  /*140b0*/  PLOP3.LUT P0, PT, PT, PT, UP0, 0x80, 0x0 ;  /* 0x000000000000781c */ /* 0x000fe40003f0f008 */
[----:B------:R-:W-:Y:S02]  /*140c0*/  FSEL R13, R180, -INF , !P3 ;  /* 0xff800000b40d7808 */ /* 0x000fe40005800000 */
[----:B------:R-:W-:Y:S02]  /*140d0*/  FMNMX.FTZ R12, R15, R2, !PT ;  /* 0x000000020f0c7209 */ /* 0x000fe40007810000 */
[----:B------:R-:W-:Y:S02]  /*140e0*/  ISETP.LT.OR P2, PT, R4, 0x9, P2 ;  /* 0x000000090400780c */ /* 0x000fe40001741670 */
[----:B------:R-:W-:Y:S02]  /*140f0*/  ISETP.GT.AND P0, PT, R5, 0x9, P0 ;  /* 0x000000090500780c */ /* 0x000fe40000704270 */
[----:B------:R-:W-:Y:S02]  /*14100*/  PLOP3.LUT P1, PT, PT, PT, UP0, 0x80, 0x0 ;  /* 0x000000000000781c */ /* 0x000fe40003f2f008 */
[----:B------:R-:W-:Y:S02]  /*14110*/  FSEL R11, R184, -INF , !P2 ;  /* 0xff800000b80b7808 */ /* 0x000fe40005000000 */
[----:B------:R-:W-:Y:S02]  /*14120*/  FMNMX.FTZ R12, R13, R12, !PT ;  /* 0x0000000c0d0c7209 */ /* 0x000fe40007810000 */
[C---:B------:R-:W-:Y:S02]  /*14130*/  ISETP.LT.OR P0, PT, R4.reuse, 0xa, P0 ;  /* 0x0000000a0400780c */ /* 0x040fe40000701670 */
[----:B------:R-:W-:Y:S02]  /*14140*/  ISETP.GT.AND P1, PT, R5, 0x10, P1 ;  /* 0x000000100500780c */ /* 0x000fe40000f24270 */
[----:B------:R-:W-:Y:S02]  /*14150*/  PLOP3.LUT P2, PT, PT, PT, UP0, 0x80, 0x0 ;  /* 0x000000000000781c */ /* 0x000fe40003f4f008 */
[----:B------:R-:W-:Y:S02]  /*14160*/  FSEL R9, R185, -INF , !P0 ;  /* 0xff800000b9097808 */ /* 0x000fe40004000000 */
[C---:B------:R-:W-:Y:S01]  /*14170*/  ISETP.LT.OR P3, PT, R4.reuse, 0x11, P1 ;  /* 0x000000110400780c */ /* 0x040fe20000f61670 */
[----:B------:R-:W-:Y:S01]  /*14180*/  LDSM.16.MT88.4 R184, [R204+0xa880] ;  /* 0x00a88000ccb8783b */ /* 0x000fe20000004200 */
[----:B------:R-:W-:Y:S02]  /*14190*/  FMNMX.FTZ R12, R11, R12, !PT ;  /* 0x0000000c0b0c7209 */ /* 0x000fe40007810000 */
[----:B------:R-:W-:Y:S02]  /*141a0*/  ISETP.GT.AND P2, PT, R5, 0x11, P2 ;  /* 0x000000110500780c */ /* 0x000fe40001744270 */
[----:B------:R-:W-:Y:S02]  /*141b0*/  PLOP3.LUT P1, PT, PT, PT, UP0, 0x80, 0x0 ;  /* 0x000000000000781c */ /* 0x000fe40003f2f008 */
[----:B------:R-:W-:Y:S02]  /*141c0*/  FSEL R165, R189, -INF , !P3 ;  /* 0xff800000bda57808 */ /* 0x000fe40005800000 */
[----:B------:R-:W-:Y:S02]  /*141d0*/  ISETP.LT.OR P2, PT, R4, 0x12, P2 ;  /* 0x000000120400780c */ /* 0x000fe40001741670 */
[----:B------:R-:W-:Y:S02]  /*141e0*/  FMNMX.FTZ R14, R9, R12, !PT ;  /* 0x0000000c090e7209 */ /* 0x000fe40007810000 */
[----:B------:R-:W-:Y:S02]  /*141f0*/  ISETP.GT.AND P1, PT, R5, 0x18, P1 ;  /* 0x000000180500780c */ /* 0x000fe40000f24270 */
[----:B------:R-:W-:Y:S01]  /*14200*/  PLOP3.LUT P0, PT, PT, PT, UP0, 0x80, 0x0 ;  /* 0x000000000000781c */ /* 0x000fe20003f0f008 */
[----:B------:R-:W-:Y:S01]  /*14210*/  UISETP.GT.AND UP0, UPT, UR13, UR10, UPT ;  /* 0x0000000a0d00728c */ /* 0x000fe2000bf04270 */
[----:B------:R-:W-:Y:S01]  /*14220*/  FSEL R163, R188, -INF , !P2 ;  /* 0xff800000bca37808 */ /* 0x000fe20005000000 */
[----:B------:R-:W-:Y:S01]  /*14230*/  UIADD3 UR13, UR13, -0x1, URZ ;  /* 0xffffffff0d0d7890 */ /* 0x000fe2000fffe03f */
[----:B------:R-:W-:Y:S02]  /*14240*/  FMNMX.FTZ R14, R165, R14, !PT ;  /* 0x0000000ea50e7209 */ /* 0x000fe40007810000 */
[C---:B------:R-:W-:Y:S02]  /*14250*/  ISETP.LT.OR P1, PT, R4.reuse, 0x19, P1 ;  /* 0x000000190400780c */ /* 0x040fe40000f21670 */
[----:B------:R-:W-:Y:S02]  /*14260*/  ISETP.GT.AND P0, PT, R5, 0x19, P0 ;  /* 0x000000190500780c */ /* 0x000fe40000704270 */
[----:B------:R-:W-:Y:S02]  /*14270*/  FSEL R161, R191, -INF , !P1 ;  /* 0xff800000bfa17808 */ /* 0x000fe40004800000 */
[----:B------:R-:W-:Y:S04]  /*14280*/  ISETP.LT.OR P0, PT, R4, 0x1a, P0 ;  /* 0x0000001a0400780c */ /* 0x000fe80000701670 */
[----:B------:R-:W-:Y:S02]  /*14290*/  FSEL R149, R190, -INF , !P0 ;  /* 0xff800000be957808 */ /* 0x000fe40004000000 */
[----:B------:R-:W-:Y:S01]  /*142a0*/  LDSM.16.MT88.4 R188, [R211+0xb880] ;  /* 0x00b88000d3bc783b */ /* 0x000fe20000004200 */
[----:B-1----:R-:W-:Y:S02]  /*142b0*/  FMNMX.FTZ R12, R0, R7, !PT ;  /* 0x00000007000c7209 */ /* 0x002fe40007810000 */
[----:B------:R-:W-:Y:S04]  /*142c0*/  FMNMX.FTZ R0, R163, R14, !PT ;  /* 0x0000000ea3007209 */ /* 0x000fe80007810000 */
[----:B------:R-:W-:Y:S01]  /*142d0*/  FMNMX.FTZ R0, R161, R0, !PT ;  /* 0x00000000a1007209 */ /* 0x000fe20007810000 */
[----:B------:R-:W1:Y:S03]  /*142e0*/  SHFL.BFLY PT, R17, R12, 0x1, 0x1f ;  /* 0x0c201f000c117f89 */ /* 0x000e6600000e0000 */
[----:B------:R-:W-:Y:S05]  /*142f0*/  FMNMX.FTZ R7, R149, R0, !PT ;  /* 0x0000000095077209 */ /* 0x000fea0007810000 */
[----:B------:R-:W2:Y:S01]  /*14300*/  SHFL.BFLY PT, R4, R7, 0x2, 0x1f ;  /* 0x0c401f0007047f89 */ /* 0x000ea200000e0000 */
[----:B-1----:R-:W-:Y:S04]  /*14310*/  FMNMX.FTZ R0, R12, R17, !PT ;  /* 0x000000110c007209 */ /* 0x002fe80007810000 */
[C---:B------:R-:W-:Y:S01]  /*14320*/  FSETP.NEU.FTZ.AND P0, PT, R0.reuse, -INF , PT ;  /* 0xff8000000000780b */ /* 0x040fe20003f1d000 */
[C---:B------:R-:W-:Y:S01]  /*14330*/  FMUL.FTZ R167, R0.reuse, c[0x0][0x2d0] ;  /* 0x0000b40000a77a20 */ /* 0x040fe20000410000 */
[----:B--2---:R-:W-:Y:S04]  /*14340*/  FMNMX.FTZ R5, R7, R4, !PT ;  /* 0x0000000407057209 */ /* 0x004fe80007810000 */
[----:B------:R-:W-:Y:S02]  /*14350*/  FSEL R167, R167, RZ, P0 ;  /* 0x000000ffa7a77208 */ /* 0x000fe40000000000 */
[----:B------:R-:W-:Y:S01]  /*14360*/  FSEL R4, R0, RZ, P0 ;  /* 0x000000ff00047208 */ /* 0x000fe20000000000 */
[----:B------:R-:W1:Y:S02]  /*14370*/  SHFL.BFLY PT, R148, R5, 0x1, 0x1f ;  /* 0x0c201f0005947f89 */ /* 0x000e6400000e0000 */
[----:B------:R-:W-:Y:S02]  /*14380*/  FFMA.FTZ R151, R182, c[0x0][0x2d0], -R167 ;  /* 0x0000b400b6977a23 */ /* 0x000fe400000108a7 */
[----:B------:R-:W-:Y:S02]  /*14390*/  FADD.FTZ R3, -R4, R3 ;  /* 0x0000000304037221 */ /* 0x000fe40000010100 */
[--C-:B------:R-:W-:Y:S02]  /*143a0*/  FFMA.FTZ R230, R10, c[0x0][0x2d0], -R167.reuse ;  /* 0x0000b4000ae67a23 */ /* 0x100fe400000108a7 */
[--C-:B------:R-:W-:Y:S01]  /*143b0*/  FFMA.FTZ R150, R8, c[0x0][0x2d0], -R167.reuse ;  /* 0x0000b40008967a23 */ /* 0x100fe200000108a7 */
[----:B------:R-:W-:Y:S01]  /*143c0*/  MUFU.EX2 R151, R151 ;  /* 0x0000009700977308 */ /* 0x000fe20000000800 */
[--C-:B------:R-:W-:Y:S01]  /*143d0*/  FFMA.FTZ R231, R6, c[0x0][0x2d0], -R167.reuse ;  /* 0x0000b40006e77a23 */ /* 0x100fe200000108a7 */
[----:B------:R-:W-:Y:S01]  /*143e0*/  LDSM.16.MT88.4 R180, [R206+0xa880] ;  /* 0x00a88000ceb4783b */ /* 0x000fe20000004200 */
[----:B------:R-:W-:Y:S02]  /*143f0*/  FMUL.FTZ R6, R3, c[0x0][0x2d0] ;  /* 0x0000b40003067a20 */ /* 0x000fe40000410000 */
[--C-:B------:R-:W-:Y:S02]  /*14400*/  FFMA.FTZ R236, R168, c[0x0][0x2d0], -R167.reuse ;  /* 0x0000b400a8ec7a23 */ /* 0x100fe400000108a7 */
[--C-:B------:R-:W-:Y:S02]  /*14410*/  FFMA.FTZ R237, R166, c[0x0][0x2d0], -R167.reuse ;  /* 0x0000b400a6ed7a23 */ /* 0x100fe400000108a7 */
[--C-:B------:R-:W-:Y:S01]  /*14420*/  FFMA.FTZ R238, R164, c[0x0][0x2d0], -R167.reuse ;  /* 0x0000b400a4ee7a23 */ /* 0x100fe200000108a7 */
[----:B------:R-:W2:Y:S01]  /*14430*/  MUFU.EX2 R3, R6 ;  /* 0x0000000600037308 */ /* 0x000ea20000000800 */
[----:B------:R-:W-:Y:S01]  /*14440*/  LDSM.16.MT88.4 R168, [R206+0x9880] ;  /* 0x00988000cea8783b */ /* 0x000fe20000004200 */
[----:B------:R-:W-:Y:S01]  /*14450*/  FFMA.FTZ R167, R162, c[0x0][0x2d0], -R167 ;  /* 0x0000b400a2a77a23 */ /* 0x000fe200000108a7 */
[----:B-1----:R-:W-:Y:S04]  /*14460*/  FMNMX.FTZ R148, R5, R148, !PT ;  /* 0x0000009405947209 */ /* 0x002fe80007810000 */
[C---:B------:R-:W-:Y:S01]  /*14470*/  FSETP.NEU.FTZ.AND P0, PT, R148.reuse, -INF , PT ;  /* 0xff8000009400780b */ /* 0x040fe20003f1d000 */
[C---:B------:R-:W-:Y:S02]  /*14480*/  FMUL.FTZ R160, R148.reuse, c[0x0][0x2d0] ;  /* 0x0000b40094a07a20 */ /* 0x040fe40000410000 */
[----:B------:R-:W1:Y:S01]  /*14490*/  MUFU.EX2 R230, R230 ;  /* 0x000000e600e67308 */ /* 0x000e620000000800 */
[----:B------:R-:W-:Y:S02]  /*144a0*/  FSEL R5, R148, RZ, P0 ;  /* 0x000000ff94057208 */ /* 0x000fe40000000000 */
[----:B------:R-:W-:Y:S02]  /*144b0*/  FSEL R160, R160, RZ, P0 ;  /* 0x000000ffa0a07208 */ /* 0x000fe40000000000 */
[----:B------:R-:W-:Y:S01]  /*144c0*/  PLOP3.LUT P0, PT, PT, PT, UP0, 0x80, 0x0 ;  /* 0x000000000000781c */ /* 0x000fe20003f0f008 */
[----:B------:R-:W-:Y:S02]  /*144d0*/  FADD.FTZ R5, -R5, R2 ;  /* 0x0000000205057221 */ /* 0x000fe40000010100 */
[--C-:B------:R-:W-:Y:S02]  /*144e0*/  FFMA.FTZ R235, R15, c[0x0][0x2d0], -R160.reuse ;  /* 0x0000b4000feb7a23 */ /* 0x100fe400000108a0 */
[----:B------:R-:W-:Y:S01]  /*144f0*/  MUFU.EX2 R150, R150 ;  /* 0x0000009600967308 */ /* 0x000fe20000000800 */
[--C-:B------:R-:W-:Y:S02]  /*14500*/  FFMA.FTZ R234, R13, c[0x0][0x2d0], -R160.reuse ;  /* 0x0000b4000dea7a23 */ /* 0x100fe400000108a0 */
[----:B------:R-:W3:Y:S01]  /*14510*/  LDSM.16.MT88.4 R12, [R211+0x8080] ;  /* 0x00808000d30c783b */ /* 0x000ee20000004200 */
[--C-:B------:R-:W-:Y:S02]  /*14520*/  FFMA.FTZ R233, R11, c[0x0][0x2d0], -R160.reuse ;  /* 0x0000b4000be97a23 */ /* 0x100fe400000108a0 */
[--C-:B------:R-:W-:Y:S02]  /*14530*/  FFMA.FTZ R232, R9, c[0x0][0x2d0], -R160.reuse ;  /* 0x0000b40009e87a23 */ /* 0x100fe400000108a0 */
[----:B------:R-:W-:Y:S02]  /*14540*/  FMUL.FTZ R2, R5, c[0x0][0x2d0] ;  /* 0x0000b40005027a20 */ /* 0x000fe40000410000 */
[----:B------:R-:W4:Y:S01]  /*14550*/  MUFU.EX2 R231, R231 ;  /* 0x000000e700e77308 */ /* 0x000f220000000800 */
[C---:B--2---:R-:W-:Y:S02]  /*14560*/  FMUL.FTZ R4, R3.reuse, R144 ;  /* 0x0000009003047220 */ /* 0x044fe40000410000 */
[----:B------:R-:W-:Y:S01]  /*14570*/  FMUL.FTZ R5, R3, R145 ;  /* 0x0000009103057220 */ /* 0x000fe20000410000 */
[----:B-1----:R-:W-:Y:S01]  /*14580*/  F2FP.BF16.PACK_AB R152, R151, R230 ;  /* 0x000000e69798723e */ /* 0x002fe200000010ff */
[C---:B------:R-:W-:Y:S02]  /*14590*/  FMUL.FTZ R8, R3.reuse, R140 ;  /* 0x0000008c03087220 */ /* 0x040fe40000410000 */
[C---:B------:R-:W-:Y:S02]  /*145a0*/  FMUL.FTZ R9, R3.reuse, R141 ;  /* 0x0000008d03097220 */ /* 0x040fe40000410000 */
[C---:B------:R-:W-:Y:S01]  /*145b0*/  FMUL.FTZ R16, R3.reuse, R132 ;  /* 0x0000008403107220 */ /* 0x040fe20000410000 */
[----:B------:R-:W1:Y:S01]  /*145c0*/  MUFU.EX2 R2, R2 ;  /* 0x0000000200027308 */ /* 0x000e620000000800 */
[----:B------:R-:W-:Y:S02]  /*145d0*/  FMUL.FTZ R17, R3, R133 ;  /* 0x0000008503117220 */ /* 0x000fe40000410000 */
[--C-:B------:R-:W-:Y:S02]  /*145e0*/  FFMA.FTZ R240, R165, c[0x0][0x2d0], -R160.reuse ;  /* 0x0000b400a5f07a23 */ /* 0x100fe400000108a0 */
[--C-:B------:R-:W-:Y:S02]  /*145f0*/  FFMA.FTZ R241, R163, c[0x0][0x2d0], -R160.reuse ;  /* 0x0000b400a3f17a23 */ /* 0x100fe400000108a0 */
[--C-:B------:R-:W-:Y:S02]  /*14600*/  FFMA.FTZ R242, R161, c[0x0][0x2d0], -R160.reuse ;  /* 0x0000b400a1f27a23 */ /* 0x100fe400000108a0 */
[----:B------:R-:W-:Y:S01]  /*14610*/  FFMA.FTZ R160, R149, c[0x0][0x2d0], -R160 ;  /* 0x0000b40095a07a23 */ /* 0x000fe200000108a0 */
[----:B------:R-:W-:Y:S01]  /*14620*/  MUFU.EX2 R235, R235 ;  /* 0x000000eb00eb7308 */ /* 0x000fe20000000800 */
[C---:B------:R-:W-:Y:S02]  /*14630*/  FMUL.FTZ R28, R3.reuse, R28 ;  /* 0x0000001c031c7220 */ /* 0x040fe40000410000 */
[----:B------:R-:W-:Y:S01]  /*14640*/  FMUL.FTZ R29, R3, R29 ;  /* 0x0000001d031d7220 */ /* 0x000fe20000410000 */
[----:B----4-:R-:W-:Y:S01]  /*14650*/  F2FP.BF16.PACK_AB R154, R231, R150 ;  /* 0x00000096e79a723e */ /* 0x010fe200000010ff */
[C---:B------:R-:W-:Y:S02]  /*14660*/  FMUL.FTZ R32, R3.reuse, R32 ;  /* 0x0000002003207220 */ /* 0x040fe40000410000 */
[C---:B------:R-:W-:Y:S02]  /*14670*/  FMUL.FTZ R33, R3.reuse, R33 ;  /* 0x0000002103217220 */ /* 0x040fe40000410000 */
[C---:B------:R-:W-:Y:S01]  /*14680*/  FMUL.FTZ R36, R3.reuse, R36 ;  /* 0x0000002403247220 */ /* 0x040fe20000410000 */
[----:B------:R-:W2:Y:S01]  /*14690*/  MUFU.EX2 R234, R234 ;  /* 0x000000ea00ea7308 */ /* 0x000ea20000000800 */
[C---:B------:R-:W-:Y:S02]  /*146a0*/  FMUL.FTZ R37, R3.reuse, R37 ;  /* 0x0000002503257220 */ /* 0x040fe40000410000 */
[C---:B------:R-:W-:Y:S02]  /*146b0*/  FMUL.FTZ R40, R3.reuse, R40 ;  /* 0x0000002803287220 */ /* 0x040fe40000410000 */
[C---:B-1----:R-:W-:Y:S02]  /*146c0*/  FMUL.FTZ R6, R2.reuse, R146 ;  /* 0x0000009202067220 */ /* 0x042fe40000410000 */
[C---:B------:R-:W-:Y:S02]  /*146d0*/  FMUL.FTZ R7, R2.reuse, R147 ;  /* 0x0000009302077220 */ /* 0x040fe40000410000 */
[----:B------:R-:W1:Y:S01]  /*146e0*/  LDSM.16.MT88.4 R144, [R205+0x8080] ;  /* 0x00808000cd90783b */ /* 0x000e620000004200 */
[----:B------:R-:W-:Y:S01]  /*146f0*/  MUFU.EX2 R233, R233 ;  /* 0x000000e900e97308 */ /* 0x000fe20000000800 */
[C---:B------:R-:W-:Y:S02]  /*14700*/  FMUL.FTZ R10, R2.reuse, R142 ;  /* 0x0000008e020a7220 */ /* 0x040fe40000410000 */
[C---:B------:R-:W-:Y:S02]  /*14710*/  FMUL.FTZ R11, R2.reuse, R143 ;  /* 0x0000008f020b7220 */ /* 0x040fe40000410000 */
[C---:B------:R-:W-:Y:S02]  /*14720*/  FMUL.FTZ R18, R2.reuse, R134 ;  /* 0x0000008602127220 */ /* 0x040fe40000410000 */
[C---:B------:R-:W-:Y:S01]  /*14730*/  FMUL.FTZ R19, R2.reuse, R135 ;  /* 0x0000008702137220 */ /* 0x040fe20000410000 */
[----:B------:R-:W-:Y:S01]  /*14740*/  LDSM.16.MT88.4 R140, [R206+0x9080] ;  /* 0x00908000ce8c783b */ /* 0x000fe20000004200 */
[C---:B------:R-:W-:Y:S01]  /*14750*/  FMUL.FTZ R30, R2.reuse, R30 ;  /* 0x0000001e021e7220 */ /* 0x040fe20000410000 */
[----:B------:R-:W4:Y:S01]  /*14760*/  MUFU.EX2 R232, R232 ;  /* 0x000000e800e87308 */ /* 0x000f220000000800 */
[C---:B------:R-:W-:Y:S02]  /*14770*/  FMUL.FTZ R31, R2.reuse, R31 ;  /* 0x0000001f021f7220 */ /* 0x040fe40000410000 */
[----:B------:R-:W-:Y:S01]  /*14780*/  FMUL.FTZ R34, R2, R34 ;  /* 0x0000002202227220 */ /* 0x000fe20000410000 */
[----:B--2---:R-:W-:Y:S01]  /*14790*/  F2FP.BF16.PACK_AB R153, R234, R235 ;  /* 0x000000ebea99723e */ /* 0x004fe200000010ff */
[C---:B------:R-:W-:Y:S01]  /*147a0*/  FMUL.FTZ R35, R2.reuse, R35 ;  /* 0x0000002302237220 */ /* 0x040fe20000410000 */
[----:B------:R-:W-:Y:S01]  /*147b0*/  LDSM.16.MT88.4 R132, [R211+0x9080] ;  /* 0x00908000d384783b */ /* 0x000fe20000004200 */
[C---:B------:R-:W-:Y:S02]  /*147c0*/  FMUL.FTZ R38, R2.reuse, R38 ;  /* 0x0000002602267220 */ /* 0x040fe40000410000 */
[C---:B------:R-:W-:Y:S01]  /*147d0*/  FMUL.FTZ R39, R2.reuse, R39 ;  /* 0x0000002702277220 */ /* 0x040fe20000410000 */
[----:B------:R2:W-:Y:S01]  /*147e0*/  MUFU.EX2 R149, R160 ;  /* 0x000000a000957308 */ /* 0x0005e20000000800 */
[C---:B------:R-:W-:Y:S02]  /*147f0*/  FMUL.FTZ R41, R3.reuse, R41 ;  /* 0x0000002903297220 */ /* 0x040fe40000410000 */
[C---:B------:R-:W-:Y:S02]  /*14800*/  FMUL.FTZ R42, R2.reuse, R42 ;  /* 0x0000002a022a7220 */ /* 0x040fe40000410000 */
[C---:B------:R-:W-:Y:S02]  /*14810*/  FMUL.FTZ R43, R2.reuse, R43 ;  /* 0x0000002b022b7220 */ /* 0x040fe40000410000 */
[C---:B------:R-:W-:Y:S02]  /*14820*/  FMUL.FTZ R44, R3.reuse, R44 ;  /* 0x0000002c032c7220 */ /* 0x040fe40000410000 */
[C---:B------:R-:W-:Y:S01]  /*14830*/  FMUL.FTZ R45, R3.reuse, R45 ;  /* 0x0000002d032d7220 */ /* 0x040fe20000410000 */
[----:B------:R5:W-:Y:S01]  /*14840*/  MUFU.EX2 R239, R167 ;  /* 0x000000a700ef7308 */ /* 0x000be20000000800 */
[C---:B------:R-:W-:Y:S02]  /*14850*/  FMUL.FTZ R46, R2.reuse, R46 ;  /* 0x0000002e022e7220 */ /* 0x040fe40000410000 */
[----:B------:R-:W-:Y:S01]  /*14860*/  FMUL.FTZ R47, R2, R47 ;  /* 0x0000002f022f7220 */ /* 0x000fe20000410000 */
[----:B----4-:R-:W-:Y:S01]  /*14870*/  F2FP.BF16.PACK_AB R155, R232, R233 ;  /* 0x000000e9e89b723e */ /* 0x010fe200000010ff */
[C---:B------:R-:W-:Y:S02]  /*14880*/  FMUL.FTZ R48, R3.reuse, R48 ;  /* 0x0000003003307220 */ /* 0x040fe40000410000 */
[C---:B------:R-:W-:Y:S02]  /*14890*/  FMUL.FTZ R49, R3.reuse, R49 ;  /* 0x0000003103317220 */ /* 0x040fe40000410000 */
[C---:B------:R-:W-:Y:S01]  /*148a0*/  FMUL.FTZ R50, R2.reuse, R50 ;  /* 0x0000003202327220 */ /* 0x040fe20000410000 */
[----:B------:R-:W-:Y:S01]  /*148b0*/  MUFU.EX2 R236, R236 ;  /* 0x000000ec00ec7308 */ /* 0x000fe20000000800 */
[C---:B---3--:R-:W-:Y:S01]  /*148c0*/  HMMA.16816.F32.BF16 R4, R152.reuse, R12, R4 ;  /* 0x0000000c9804723c */ /* 0x048fe20000041804 */
[----:B--2---:R-:W-:Y:S04]  /*148d0*/  LDSM.16.MT88.4 R160, [R205+0x8880] ;  /* 0x00888000cda0783b */ /* 0x004fe80000004200 */
[C---:B------:R-:W-:Y:S02]  /*148e0*/  FMUL.FTZ R51, R2.reuse, R51 ;  /* 0x0000003302337220 */ /* 0x040fe40000410000 */
[C---:B------:R-:W-:Y:S01]  /*148f0*/  FMUL.FTZ R12, R3.reuse, R136 ;  /* 0x00000088030c7220 */ /* 0x040fe20000410000 */
[C---:B------:R-:W-:Y:S01]  /*14900*/  HMMA.16816.F32.BF16 R8, R152.reuse, R14, R8 ;  /* 0x0000000e9808723c */ /* 0x040fe20000041808 */
[----:B------:R-:W2:Y:S03]  /*14910*/  MUFU.EX2 R237, R237 ;  /* 0x000000ed00ed7308 */ /* 0x000ea60000000800 */
[C---:B------:R-:W-:Y:S01]  /*14920*/  FMUL.FTZ R13, R3.reuse, R137 ;  /* 0x00000089030d7220 */ /* 0x040fe20000410000 */
[----:B-----5:R-:W-:Y:S01]  /*14930*/  LDSM.16.MT88.4 R164, [R204+0x8880] ;  /* 0x00888000cca4783b */ /* 0x020fe20000004200 */
[C---:B------:R-:W-:Y:S02]  /*14940*/  FMUL.FTZ R20, R3.reuse, R20 ;  /* 0x0000001403147220 */ /* 0x040fe40000410000 */
[C---:B------:R-:W-:Y:S03]  /*14950*/  FMUL.FTZ R14, R2.reuse, R138 ;  /* 0x0000008a020e7220 */ /* 0x040fe60000410000 */
[----:B------:R-:W3:Y:S01]  /*14960*/  MUFU.EX2 R238, R238 ;  /* 0x000000ee00ee7308 */ /* 0x000ee20000000800 */
[C---:B------:R-:W-:Y:S02]  /*14970*/  FMUL.FTZ R15, R2.reuse, R139 ;  /* 0x0000008b020f7220 */ /* 0x040fe40000410000 */
[----:B------:R-:W4:Y:S01]  /*14980*/  LDSM.16.MT88.4 R136, [R204+0x8080] ;  /* 0x00808000cc88783b */ /* 0x000f220000004200 */
[C---:B------:R-:W-:Y:S02]  /*14990*/  FMUL.FTZ R52, R3.reuse, R52 ;  /* 0x0000003403347220 */ /* 0x040fe40000410000 */
[C---:B------:R-:W-:Y:S02]  /*149a0*/  FMUL.FTZ R53, R3.reuse, R53 ;  /* 0x0000003503357220 */ /* 0x040fe40000410000 */
[C---:B------:R-:W-:Y:S02]  /*149b0*/  HMMA.16816.F32.BF16 R12, R152.reuse, R156, R12 ;  /* 0x0000009c980c723c */ /* 0x040fe4000004180c */
[----:B------:R-:W-:Y:S01]  /*149c0*/  MUFU.EX2 R240, R240 ;  /* 0x000000f000f07308 */ /* 0x000fe20000000800 */
[C---:B------:R-:W-:Y:S02]  /*149d0*/  FMUL.FTZ R54, R2.reuse, R54 ;  /* 0x0000003602367220 */ /* 0x040fe40000410000 */
[C---:B------:R-:W-:Y:S02]  /*149e0*/  FMUL.FTZ R55, R2.reuse, R55 ;  /* 0x0000003702377220 */ /* 0x040fe40000410000 */
[C---:B------:R-:W-:Y:S01]  /*149f0*/  FMUL.FTZ R56, R3.reuse, R56 ;  /* 0x0000003803387220 */ /* 0x040fe20000410000 */
[C---:B------:R-:W-:Y:S01]  /*14a00*/  HMMA.16816.F32.BF16 R16, R152.reuse, R158, R16 ;  /* 0x0000009e9810723c */ /* 0x040fe20000041810 */
[----:B------:R-:W-:Y:S03]  /*14a10*/  LDSM.16.MT88.4 R156, [R206+0x8880] ;  /* 0x00888000ce9c783b */ /* 0x000fe60000004200 */
[C---:B------:R-:W-:Y:S01]  /*14a20*/  FMUL.FTZ R21, R3.reuse, R21 ;  /* 0x0000001503157220 */ /* 0x040fe20000410000 */
[----:B------:R-:W5:Y:S01]  /*14a30*/  MUFU.EX2 R241, R241 ;  /* 0x000000f100f17308 */ /* 0x000f620000000800 */
[C---:B------:R-:W-:Y:S02]  /*14a40*/  FMUL.FTZ R22, R2.reuse, R22 ;  /* 0x0000001602167220 */ /* 0x040fe40000410000 */
[C---:B------:R-:W-:Y:S04]  /*14a50*/  FMUL.FTZ R23, R2.reuse, R23 ;  /* 0x0000001702177220 */ /* 0x040fe80000410000 */
[C---:B------:R-:W-:Y:S02]  /*14a60*/  FMUL.FTZ R57, R3.reuse, R57 ;  /* 0x0000003903397220 */ /* 0x040fe40000410000 */
[C---:B------:R-:W-:Y:S01]  /*14a70*/  FMUL.FTZ R58, R2.reuse, R58 ;  /* 0x0000003a023a7220 */ /* 0x040fe20000410000 */
[C---:B-1----:R-:W-:Y:S01]  /*14a80*/  HMMA.16816.F32.BF16 R20, R152.reuse, R144, R20 ;  /* 0x000000909814723c */ /* 0x042fe20000041814 */
[----:B------:R-:W1:Y:S02]  /*14a90*/  MUFU.EX2 R242, R242 ;  /* 0x000000f200f27308 */ /* 0x000e640000000800 */
[C---:B------:R-:W-:Y:S02]  /*14aa0*/  FMUL.FTZ R24, R3.reuse, R24 ;  /* 0x0000001803187220 */ /* 0x040fe40000410000 */
[C---:B------:R-:W-:Y:S02]  /*14ab0*/  FMUL.FTZ R25, R3.reuse, R25 ;  /* 0x0000001903197220 */ /* 0x040fe40000410000 */
[C---:B------:R-:W-:Y:S02]  /*14ac0*/  FMUL.FTZ R26, R2.reuse, R26 ;  /* 0x0000001a021a7220 */ /* 0x040fe40000410000 */
[C---:B------:R-:W-:Y:S03]  /*14ad0*/  FMUL.FTZ R27, R2.reuse, R27 ;  /* 0x0000001b021b7220 */ /* 0x040fe60000410000 */
[C---:B------:R-:W-:Y:S02]  /*14ae0*/  FMUL.FTZ R59, R2.reuse, R59 ;  /* 0x0000003b023b7220 */ /* 0x040fe40000410000 */
[C---:B------:R-:W-:Y:S02]  /*14af0*/  FMUL.FTZ R60, R3.reuse, R60 ;  /* 0x0000003c033c7220 */ /* 0x040fe40000410000 */
[C---:B------:R-:W-:Y:S03]  /*14b00*/  HMMA.16816.F32.BF16 R24, R152.reuse, R146, R24 ;  /* 0x000000929818723c */ /* 0x040fe60000041818 */
[C---:B------:R-:W-:Y:S02]  /*14b10*/  FMUL.FTZ R61, R3.reuse, R61 ;  /* 0x0000003d033d7220 */ /* 0x040fe40000410000 */
[C---:B------:R-:W-:Y:S02]  /*14b20*/  FMUL.FTZ R62, R2.reuse, R62 ;  /* 0x0000003e023e7220 */ /* 0x040fe40000410000 */
[C---:B------:R-:W-:Y:S01]  /*14b30*/  FMUL.FTZ R63, R2.reuse, R63 ;  /* 0x0000003f023f7220 */ /* 0x040fe20000410000 */
[C---:B----4-:R-:W-:Y:S04]  /*14b40*/  HMMA.16816.F32.BF16 R28, R152.reuse, R136, R28 ;  /* 0x00000088981c723c */ /* 0x050fe8000004181c */
[C---:B------:R-:W-:Y:S02]  /*14b50*/  FMUL.FTZ R64, R3.reuse, R64 ;  /* 0x0000004003407220 */ /* 0x040fe40000410000 */
[C---:B------:R-:W-:Y:S02]  /*14b60*/  FMUL.FTZ R65, R3.reuse, R65 ;  /* 0x0000004103417220 */ /* 0x040fe40000410000 */
[C---:B------:R-:W-:Y:S01]  /*14b70*/  HMMA.16816.F32.BF16 R32, R152.reuse, R138, R32 ;  /* 0x0000008a9820723c */ /* 0x040fe20000041820 */
[----:B------:R-:W4:Y:S03]  /*14b80*/  LDSM.16.MT88.4 R136, [R205+0x9080] ;  /* 0x00908000cd88783b */ /* 0x000f260000004200 */
[C---:B------:R-:W-:Y:S02]  /*14b90*/  FMUL.FTZ R66, R2.reuse, R66 ;  /* 0x0000004202427220 */ /* 0x040fe40000410000 */
[C---:B------:R-:W-:Y:S02]  /*14ba0*/  FMUL.FTZ R67, R2.reuse, R67 ;  /* 0x0000004302437220 */ /* 0x040fe40000410000 */
[C---:B------:R-:W-:Y:S04]  /*14bb0*/  HMMA.16816.F32.BF16 R36, R152.reuse, R132, R36 ;  /* 0x000000849824723c */ /* 0x040fe80000041824 */
[C---:B------:R-:W-:Y:S02]  /*14bc0*/  FMUL.FTZ R68, R3.reuse, R68 ;  /* 0x0000004403447220 */ /* 0x040fe40000410000 */
[C---:B------:R-:W-:Y:S02]  /*14bd0*/  FMUL.FTZ R69, R3.reuse, R69 ;  /* 0x0000004503457220 */ /* 0x040fe40000410000 */
[C---:B------:R-:W-:Y:S01]  /*14be0*/  HMMA.16816.F32.BF16 R40, R152.reuse, R134, R40 ;  /* 0x000000869828723c */ /* 0x040fe20000041828 */
[----:B------:R-:W1:Y:S03]  /*14bf0*/  LDSM.16.MT88.4 R132, [R204+0x9080] ;  /* 0x00908000cc84783b */ /* 0x000e660000004200 */
[C---:B------:R-:W-:Y:S02]  /*14c00*/  FMUL.FTZ R70, R2.reuse, R70 ;  /* 0x0000004602467220 */ /* 0x040fe40000410000 */
[C---:B------:R-:W-:Y:S02]  /*14c10*/  FMUL.FTZ R71, R2.reuse, R71 ;  /* 0x0000004702477220 */ /* 0x040fe40000410000 */
[C---:B------:R-:W-:Y:S04]  /*14c20*/  HMMA.16816.F32.BF16 R44, R152.reuse, R140, R44 ;  /* 0x0000008c982c723c */ /* 0x040fe8000004182c */
[C---:B------:R-:W-:Y:S02]  /*14c30*/  FMUL.FTZ R72, R3.reuse, R72 ;  /* 0x0000004803487220 */ /* 0x040fe40000410000 */
[C---:B------:R-:W-:Y:S02]  /*14c40*/  FMUL.FTZ R73, R3.reuse, R73 ;  /* 0x0000004903497220 */ /* 0x040fe40000410000 */
[C---:B------:R-:W-:Y:S01]  /*14c50*/  HMMA.16816.F32.BF16 R48, R152.reuse, R142, R48 ;  /* 0x0000008e9830723c */ /* 0x040fe20000041830 */
[----:B------:R-:W2:Y:S03]  /*14c60*/  LDSM.16.MT88.4 R140, [R211+0xa080] ;  /* 0x00a08000d38c783b */ /* 0x000ea60000004200 */
[C---:B------:R-:W-:Y:S02]  /*14c70*/  FMUL.FTZ R74, R2.reuse, R74 ;  /* 0x0000004a024a7220 */ /* 0x040fe40000410000 */
[C---:B------:R-:W-:Y:S02]  /*14c80*/  FMUL.FTZ R75, R2.reuse, R75 ;  /* 0x0000004b024b7220 */ /* 0x040fe40000410000 */
[C---:B------:R-:W-:Y:S01]  /*14c90*/  FMUL.FTZ R76, R3.reuse, R76 ;  /* 0x0000004c034c7220 */ /* 0x040fe20000410000 */
[C---:B----4-:R-:W-:Y:S03]  /*14ca0*/  HMMA.16816.F32.BF16 R52, R152.reuse, R136, R52 ;  /* 0x000000889834723c */ /* 0x050fe60000041834 */
[C---:B------:R-:W-:Y:S02]  /*14cb0*/  FMUL.FTZ R77, R3.reuse, R77 ;  /* 0x0000004d034d7220 */ /* 0x040fe40000410000 */
[C---:B------:R-:W-:Y:S02]  /*14cc0*/  FMUL.FTZ R78, R2.reuse, R78 ;  /* 0x0000004e024e7220 */ /* 0x040fe40000410000 */
[C---:B------:R-:W-:Y:S01]  /*14cd0*/  FMUL.FTZ R79, R2.reuse, R79 ;  /* 0x0000004f024f7220 */ /* 0x040fe20000410000 */
[C---:B------:R-:W-:Y:S01]  /*14ce0*/  HMMA.16816.F32.BF16 R56, R152.reuse, R138, R56 ;  /* 0x0000008a9838723c */ /* 0x040fe20000041838 */
[----:B------:R-:W4:Y:S03]  /*14cf0*/  LDSM.16.MT88.4 R136, [R206+0xa080] ;  /* 0x00a08000ce88783b */ /* 0x000f260000004200 */
[C---:B------:R-:W-:Y:S02]  /*14d00*/  FMUL.FTZ R80, R3.reuse, R80 ;  /* 0x0000005003507220 */ /* 0x040fe40000410000 */
[C---:B------:R-:W-:Y:S02]  /*14d10*/  FMUL.FTZ R81, R3.reuse, R81 ;  /* 0x0000005103517220 */ /* 0x040fe40000410000 */
[C---:B-1----:R-:W-:Y:S04]  /*14d20*/  HMMA.16816.F32.BF16 R60, R152.reuse, R132, R60 ;  /* 0x00000084983c723c */ /* 0x042fe8000004183c */
[C---:B------:R-:W-:Y:S02]  /*14d30*/  FMUL.FTZ R82, R2.reuse, R82 ;  /* 0x0000005202527220 */ /* 0x040fe40000410000 */
[C---:B------:R-:W-:Y:S02]  /*14d40*/  FMUL.FTZ R83, R2.reuse, R83 ;  /* 0x0000005302537220 */ /* 0x040fe40000410000 */
[C---:B------:R-:W-:Y:S01]  /*14d50*/  HMMA.16816.F32.BF16 R64, R152.reuse, R134, R64 ;  /* 0x000000869840723c */ /* 0x040fe20000041840 */
[----:B------:R-:W1:Y:S03]  /*14d60*/  LDSM.16.MT88.4 R132, [R205+0xa080] ;  /* 0x00a08000cd84783b */ /* 0x000e660000004200 */
[C---:B------:R-:W-:Y:S02]  /*14d70*/  FMUL.FTZ R84, R3.reuse, R84 ;  /* 0x0000005403547220 */ /* 0x040fe40000410000 */
[C---:B------:R-:W-:Y:S02]  /*14d80*/  FMUL.FTZ R85, R3.reuse, R85 ;  /* 0x0000005503557220 */ /* 0x040fe40000410000 */
[C---:B--2---:R-:W-:Y:S04]  /*14d90*/  HMMA.16816.F32.BF16 R68, R152.reuse, R140, R68 ;  /* 0x0000008c9844723c */ /* 0x044fe80000041844 */
        /* <DEDUP_REMOVED lines=29> */
[C---:B------:R-:W-:Y:S04]  /*14f70*/  FMUL.FTZ R104, R3.reuse, R104 ;  /* 0x0000006803687220 */ /* 0x040fe80000410000 */
[C---:B------:R-:W-:Y:S01]  /*14f80*/  FMUL.FTZ R105, R3.reuse, R105 ;  /* 0x0000006903697220 */ /* 0x040fe20000410000 */
[C---:B----4-:R-:W-:Y:S03]  /*14f90*/  HMMA.16816.F32.BF16 R100, R152.reuse, R136, R100 ;  /* 0x000000889864723c */ /* 0x050fe60000041864 */
[C---:B------:R-:W-:Y:S02]  /*14fa0*/  FMUL.FTZ R106, R2.reuse, R106 ;  /* 0x0000006a026a7220 */ /* 0x040fe40000410000 */
[C---:B------:R-:W-:Y:S02]  /*14fb0*/  FMUL.FTZ R107, R2.reuse, R107 ;  /* 0x0000006b026b7220 */ /* 0x040fe40000410000 */
[C---:B------:R-:W-:Y:S02]  /*14fc0*/  FMUL.FTZ R108, R3.reuse, R108 ;  /* 0x0000006c036c7220 */ /* 0x040fe40000410000 */
[C---:B------:R-:W-:Y:S03]  /*14fd0*/  FMUL.FTZ R109, R3.reuse, R109 ;  /* 0x0000006d036d7220 */ /* 0x040fe60000410000 */
[C---:B------:R-:W-:Y:S01]  /*14fe0*/  HMMA.16816.F32.BF16 R104, R152.reuse, R138, R104 ;  /* 0x0000008a9868723c */ /* 0x040fe20000041868 */
[----:B------:R-:W4:Y:S02]  /*14ff0*/  LDSM.16.MT88.4 R136, [R204+0xb080] ;  /* 0x00b08000cc88783b */ /* 0x000f240000004200 */
[C---:B------:R-:W-:Y:S02]  /*15000*/  FMUL.FTZ R110, R2.reuse, R110 ;  /* 0x0000006e026e7220 */ /* 0x040fe40000410000 */
[C---:B------:R-:W-:Y:S02]  /*15010*/  FMUL.FTZ R111, R2.reuse, R111 ;  /* 0x0000006f026f7220 */ /* 0x040fe40000410000 */
[C---:B------:R-:W-:Y:S02]  /*15020*/  FMUL.FTZ R112, R3.reuse, R112 ;  /* 0x0000007003707220 */ /* 0x040fe40000410000 */
[C---:B------:R-:W-:Y:S03]  /*15030*/  FMUL.FTZ R113, R3.reuse, R113 ;  /* 0x0000007103717220 */ /* 0x040fe60000410000 */
[C---:B-1----:R-:W-:Y:S03]  /*15040*/  HMMA.16816.F32.BF16 R108, R152.reuse, R132, R108 ;  /* 0x00000084986c723c */ /* 0x042fe6000004186c */
[C---:B------:R-:W-:Y:S02]  /*15050*/  FMUL.FTZ R114, R2.reuse, R114 ;  /* 0x0000007202727220 */ /* 0x040fe40000410000 */
[C---:B------:R-:W-:Y:S02]  /*15060*/  FMUL.FTZ R115, R2.reuse, R115 ;  /* 0x0000007302737220 */ /* 0x040fe40000410000 */
[C---:B------:R-:W-:Y:S02]  /*15070*/  FMUL.FTZ R116, R3.reuse, R116 ;  /* 0x0000007403747220 */ /* 0x040fe40000410000 */
[C---:B------:R-:W-:Y:S03]  /*15080*/  FMUL.FTZ R117, R3.reuse, R117 ;  /* 0x0000007503757220 */ /* 0x040fe60000410000 */
[C---:B------:R-:W-:Y:S01]  /*15090*/  HMMA.16816.F32.BF16 R112, R152.reuse, R134, R112 ;  /* 0x000000869870723c */ /* 0x040fe20000041870 */
[----:B------:R-:W1:Y:S02]  /*150a0*/  LDSM.16.MT88.4 R132, [R211+0x8880] ;  /* 0x00888000d384783b */ /* 0x000e640000004200 */
[C---:B------:R-:W-:Y:S02]  /*150b0*/  FMUL.FTZ R118, R2.reuse, R118 ;  /* 0x0000007602767220 */ /* 0x040fe40000410000 */
[C---:B------:R-:W-:Y:S02]  /*150c0*/  FMUL.FTZ R119, R2.reuse, R119 ;  /* 0x0000007702777220 */ /* 0x040fe40000410000 */
[C---:B------:R-:W-:Y:S02]  /*150d0*/  FMUL.FTZ R120, R3.reuse, R120 ;  /* 0x0000007803787220 */ /* 0x040fe40000410000 */
[C---:B------:R-:W-:Y:S03]  /*150e0*/  FMUL.FTZ R121, R3.reuse, R121 ;  /* 0x0000007903797220 */ /* 0x040fe60000410000 */
[C---:B--2---:R-:W-:Y:S03]  /*150f0*/  HMMA.16816.F32.BF16 R116, R152.reuse, R140, R116 ;  /* 0x0000008c9874723c */ /* 0x044fe60000041874 */
[C---:B------:R-:W-:Y:S02]  /*15100*/  FMUL.FTZ R122, R2.reuse, R122 ;  /* 0x0000007a027a7220 */ /* 0x040fe40000410000 */
[C---:B------:R-:W-:Y:S02]  /*15110*/  FMUL.FTZ R123, R2.reuse, R123 ;  /* 0x0000007b027b7220 */ /* 0x040fe40000410000 */
[C---:B------:R-:W-:Y:S02]  /*15120*/  FMUL.FTZ R124, R3.reuse, R124 ;  /* 0x0000007c037c7220 */ /* 0x040fe40000410000 */
[C---:B------:R-:W-:Y:S03]  /*15130*/  FMUL.FTZ R125, R3.reuse, R125 ;  /* 0x0000007d037d7220 */ /* 0x040fe60000410000 */
[C---:B------:R-:W-:Y:S03]  /*15140*/  HMMA.16816.F32.BF16 R120, R152.reuse, R142, R120 ;  /* 0x0000008e9878723c */ /* 0x040fe60000041878 */
[C---:B------:R-:W-:Y:S02]  /*15150*/  FMUL.FTZ R126, R2.reuse, R126 ;  /* 0x0000007e027e7220 */ /* 0x040fe40000410000 */
[C---:B------:R-:W-:Y:S02]  /*15160*/  FMUL.FTZ R127, R2.reuse, R127 ;  /* 0x0000007f027f7220 */ /* 0x040fe40000410000 */
[C---:B------:R-:W-:Y:S02]  /*15170*/  FMUL.FTZ R128, R3.reuse, R128 ;  /* 0x0000008003807220 */ /* 0x040fe40000410000 */
[C---:B------:R-:W-:Y:S03]  /*15180*/  FMUL.FTZ R129, R3.reuse, R129 ;  /* 0x0000008103817220 */ /* 0x040fe60000410000 */
[C---:B----4-:R-:W-:Y:S03]  /*15190*/  HMMA.16816.F32.BF16 R124, R152.reuse, R136, R124 ;  /* 0x00000088987c723c */ /* 0x050fe6000004187c */
[C---:B------:R-:W-:Y:S02]  /*151a0*/  FMUL.FTZ R130, R2.reuse, R130 ;  /* 0x0000008202827220 */ /* 0x040fe40000410000 */
[C---:B------:R-:W-:Y:S02]  /*151b0*/  FMUL.FTZ R131, R2.reuse, R131 ;  /* 0x0000008302837220 */ /* 0x040fe40000410000 */
[----:B------:R-:W-:Y:S01]  /*151c0*/  FFMA.FTZ R230, R3, R226, R230 ;  /* 0x000000e203e67223 */ /* 0x000fe200000100e6 */
[----:B------:R-:W-:Y:S01]  /*151d0*/  MOV R3, R0 ;  /* 0x0000000000037202 */ /* 0x000fe20000000f00 */
[----:B------:R-:W-:Y:S03]  /*151e0*/  FFMA.FTZ R235, R2, R225, R235 ;  /* 0x000000e102eb7223 */ /* 0x000fe600000100eb */
[----:B------:R-:W-:Y:S03]  /*151f0*/  HMMA.16816.F32.BF16 R128, R152, R138, R128 ;  /* 0x0000008a9880723c */ /* 0x000fe60000041880 */
[----:B------:R-:W-:Y:S01]  /*15200*/  FADD.FTZ R151, R151, R230 ;  /* 0x000000e697977221 */ /* 0x000fe20000010000 */
[----:B------:R-:W-:Y:S01]  /*15210*/  MOV R2, R148 ;  /* 0x0000009400027202 */ /* 0x000fe20000000f00 */
[----:B------:R-:W-:Y:S02]  /*15220*/  FADD.FTZ R234, R234, R235 ;  /* 0x000000ebeaea7221 */ /* 0x000fe40000010000 */
[----:B------:R-:W-:Y:S01]  /*15230*/  F2FP.BF16.PACK_AB R152, R237, R236 ;  /* 0x000000eced98723e */ /* 0x000fe200000010ff */
[----:B------:R-:W-:Y:S01]  /*15240*/  FADD.FTZ R150, R150, R151 ;  /* 0x0000009796967221 */ /* 0x000fe20000010000 */
[----:B---3--:R-:W-:Y:S03]  /*15250*/  F2FP.BF16.PACK_AB R154, R239, R238 ;  /* 0x000000eeef9a723e */ /* 0x008fe600000010ff */
[----:B-----5:R-:W-:Y:S01]  /*15260*/  F2FP.BF16.PACK_AB R153, R241, R240 ;  /* 0x000000f0f199723e */ /* 0x020fe200000010ff */
[----:B------:R-:W-:Y:S01]  /*15270*/  FADD.FTZ R231, R231, R150 ;  /* 0x00000096e7e77221 */ /* 0x000fe20000010000 */
[----:B------:R-:W-:Y:S03]  /*15280*/  F2FP.BF16.PACK_AB R155, R149, R242 ;  /* 0x000000f2959b723e */ /* 0x000fe600000010ff */
[----:B------:R-:W-:Y:S04]  /*15290*/  FADD.FTZ R236, R236, R231 ;  /* 0x000000e7ecec7221 */ /* 0x000fe80000010000 */
[C---:B-1----:R-:W-:Y:S01]  /*152a0*/  HMMA.16816.F32.BF16 R144, R152.reuse, R132, R4 ;  /* 0x000000849890723c */ /* 0x042fe20000041804 */
[----:B------:R-:W1:Y:S02]  /*152b0*/  LDSM.16.MT88.4 R4, [R211+0x9880] ;  /* 0x00988000d304783b */ /* 0x000e640000004200 */
[----:B------:R-:W-:Y:S04]  /*152c0*/  FADD.FTZ R237, R237, R236 ;  /* 0x000000eceded7221 */ /* 0x000fe80000010000 */
[----:B------:R-:W-:Y:S01]  /*152d0*/  FADD.FTZ R226, R238, R237 ;  /* 0x000000edeee27221 */ /* 0x000fe20000010000 */
[C---:B------:R-:W-:Y:S01]  /*152e0*/  HMMA.16816.F32.BF16 R140, R152.reuse, R134, R8 ;  /* 0x00000086988c723c */ /* 0x040fe20000041808 */
[----:B------:R-:W2:Y:S03]  /*152f0*/  LDSM.16.MT88.4 R8, [R205+0x9880] ;  /* 0x00988000cd08783b */ /* 0x000ea60000004200 */
[----:B------:R-:W-:Y:S04]  /*15300*/  FADD.FTZ R226, R239, R226 ;  /* 0x000000e2efe27221 */ /* 0x000fe80000010000 */
[C---:B------:R-:W-:Y:S01]  /*15310*/  HMMA.16816.F32.BF16 R136, R152.reuse, R156, R12 ;  /* 0x0000009c9888723c */ /* 0x040fe2000004180c */
[----:B------:R-:W3:Y:S07]  /*15320*/  LDSM.16.MT88.4 R12, [R205+0xa880] ;  /* 0x00a88000cd0c783b */ /* 0x000eee0000004200 */
[C---:B------:R-:W-:Y:S01]  /*15330*/  HMMA.16816.F32.BF16 R132, R152.reuse, R158, R16 ;  /* 0x0000009e9884723c */ /* 0x040fe20000041810 */
[----:B------:R-:W4:Y:S07]  /*15340*/  LDSM.16.MT88.4 R16, [R205+0xb880] ;  /* 0x00b88000cd10783b */ /* 0x000f2e0000004200 */
[C---:B------:R-:W-:Y:S01]  /*15350*/  HMMA.16816.F32.BF16 R20, R152.reuse, R160, R20 ;  /* 0x000000a09814723c */ /* 0x040fe20000041814 */
[----:B------:R-:W5:Y:S07]  /*15360*/  LDSM.16.MT88.4 R156, [R204+0xb880] ;  /* 0x00b88000cc9c783b */ /* 0x000f6e0000004200 */
[C---:B------:R-:W-:Y:S08]  /*15370*/  HMMA.16816.F32.BF16 R24, R152.reuse, R162, R24 ;  /* 0x000000a29818723c */ /* 0x040ff00000041818 */
[C---:B------:R-:W-:Y:S08]  /*15380*/  HMMA.16816.F32.BF16 R28, R152.reuse, R164, R28 ;  /* 0x000000a4981c723c */ /* 0x040ff0000004181c */
[C---:B------:R-:W-:Y:S08]  /*15390*/  HMMA.16816.F32.BF16 R32, R152.reuse, R166, R32 ;  /* 0x000000a69820723c */ /* 0x040ff00000041820 */
[C---:B-1----:R-:W-:Y:S07]  /*153a0*/  HMMA.16816.F32.BF16 R36, R152.reuse, R4, R36 ;  /* 0x000000049824723c */ /* 0x042fee0000041824 */
[----:B------:R-:W-:Y:S01]  /*153b0*/  FADD.FTZ R5, R233, R234 ;  /* 0x000000eae9057221 */ /* 0x000fe20000010000 */
[C---:B------:R-:W-:Y:S04]  /*153c0*/  HMMA.16816.F32.BF16 R40, R152.reuse, R6, R40 ;  /* 0x000000069828723c */ /* 0x040fe80000041828 */
[----:B------:R-:W-:Y:S04]  /*153d0*/  FADD.FTZ R5, R232, R5 ;  /* 0x00000005e8057221 */ /* 0x000fe80000010000 */
[C---:B------:R-:W-:Y:S04]  /*153e0*/  HMMA.16816.F32.BF16 R44, R152.reuse, R168, R44 ;  /* 0x000000a8982c723c */ /* 0x040fe8000004182c */
[----:B------:R-:W-:Y:S04]  /*153f0*/  FADD.FTZ R240, R240, R5 ;  /* 0x00000005f0f07221 */ /* 0x000fe80000010000 */
[C---:B------:R-:W-:Y:S04]  /*15400*/  HMMA.16816.F32.BF16 R48, R152.reuse, R170, R48 ;  /* 0x000000aa9830723c */ /* 0x040fe80000041830 */
[----:B------:R-:W-:Y:S04]  /*15410*/  FADD.FTZ R241, R241, R240 ;  /* 0x000000f0f1f17221 */ /* 0x000fe80000010000 */
[C---:B--2---:R-:W-:Y:S04]  /*15420*/  HMMA.16816.F32.BF16 R52, R152.reuse, R8, R52 ;  /* 0x000000089834723c */ /* 0x044fe80000041834 */
        /* <DEDUP_REMOVED lines=9> */
[C---:B---3--:R-:W-:Y:S08]  /*154c0*/  HMMA.16816.F32.BF16 R84, R152.reuse, R12, R84 ;  /* 0x0000000c9854723c */ /* 0x048ff00000041854 */
[C---:B------:R-:W-:Y:S08]  /*154d0*/  HMMA.16816.F32.BF16 R88, R152.reuse, R14, R88 ;  /* 0x0000000e9858723c */ /* 0x040ff00000041858 */
[C---:B------:R-:W-:Y:S08]  /*154e0*/  HMMA.16816.F32.BF16 R92, R152.reuse, R184, R92 ;  /* 0x000000b8985c723c */ /* 0x040ff0000004185c */
[C---:B------:R-:W-:Y:S08]  /*154f0*/  HMMA.16816.F32.BF16 R96, R152.reuse, R186, R96 ;  /* 0x000000ba9860723c */ /* 0x040ff00000041860 */
[C---:B------:R-:W-:Y:S08]  /*15500*/  HMMA.16816.F32.BF16 R100, R152.reuse, R188, R100 ;  /* 0x000000bc9864723c */ /* 0x040ff00000041864 */
[C---:B------:R-:W-:Y:S08]  /*15510*/  HMMA.16816.F32.BF16 R104, R152.reuse, R190, R104 ;  /* 0x000000be9868723c */ /* 0x040ff00000041868 */
[C---:B------:R-:W-:Y:S08]  /*15520*/  HMMA.16816.F32.BF16 R108, R152.reuse, R192, R108 ;  /* 0x000000c0986c723c */ /* 0x040ff0000004186c */
[C---:B------:R-:W-:Y:S08]  /*15530*/  HMMA.16816.F32.BF16 R112, R152.reuse, R194, R112 ;  /* 0x000000c29870723c */ /* 0x040ff00000041870 */
[C---:B----4-:R-:W-:Y:S08]  /*15540*/  HMMA.16816.F32.BF16 R116, R152.reuse, R16, R116 ;  /* 0x000000109874723c */ /* 0x050ff00000041874 */
[C---:B------:R-:W-:Y:S08]  /*15550*/  HMMA.16816.F32.BF16 R120, R152.reuse, R18, R120 ;  /* 0x000000129878723c */ /* 0x040ff00000041878 */
[C---:B-----5:R-:W-:Y:S08]  /*15560*/  HMMA.16816.F32.BF16 R124, R152.reuse, R156, R124 ;  /* 0x0000009c987c723c */ /* 0x060ff0000004187c */
[----:B------:R-:W-:Y:S01]  /*15570*/  HMMA.16816.F32.BF16 R128, R152, R158, R128 ;  /* 0x0000009e9880723c */ /* 0x000fe20000041880 */
[----:B------:R-:W-:-:S07]  /*15580*/  @P0 BRA `(.L_x_436) ;  /* 0xffffd5f000000947 */ /* 0x000fce000383ffff */
.L_x_427:
[----:B------:R-:W1:Y:S01]  /*15590*/  S2UR UR8, SR_CTAID.X ;  /* 0x00000000000879c3 */ /* 0x000e620000002500 */
[----:B------:R-:W-:Y:S01]  /*155a0*/  ULDC.64 UR4, c[0x0][0x2c8] ;  /* 0x0000b20000047ab9 */ /* 0x000fe20000000a00 */
[----:B------:R-:W-:Y:S01]  /*155b0*/  PLOP3.LUT P0, PT, PT, PT, UP2, 0x40, 0x0 ;  /* 0x000000000000781c */ /* 0x000fe20003f0e828 */
[----:B-1----:R-:W-:-:S04]  /*155c0*/  ULEA UR8, UR8, 0x7f, 0x7 ;  /* 0x0000007f08087891 */ /* 0x002fc8000f8e383f */
        /* <DEDUP_REMOVED lines=18> */
.L_x_438:
[----:B------:R-:W-:Y:S02]  /*156f0*/  ULDC UR4, c[0x0][0x32c] ;  /* 0x0000cb0000047ab9 */ /* 0x000fe40000000800 */
[----:B------:R-:W-:-:S03]  /*15700*/  UISETP.NE.AND UP0, UPT, UR4, 0x1, UPT ;  /* 0x000000010400788c */ /* 0x000fc6000bf05270 */
[----:B------:R-:W-:Y:S02]  /*15710*/  ULDC.64 UR4, c[0x0][0x330] ;  /* 0x0000cc0000047ab9 */ /* 0x000fe40000000a00 */
[----:B------:R-:W-:-:S06]  /*15720*/  UIMAD.WIDE.U32 UR10, UR9, UR4, URZ ;  /* 0x00000004090a72a5 */ /* 0x000fcc000f8e003f */
[----:B------:R-:W-:Y:S02]  /*15730*/  @UP0 USHF.R.U32.HI UR9, URZ, UR5, UR11 ;  /* 0x000000053f090299 */ /* 0x000fe4000801160b */
.L_x_439:
[----:B------:R-:W-:Y:S02]  /*15740*/  ULDC UR4, c[0x0][0x32c] ;  /* 0x0000cb0000047ab9 */ /* 0x000fe40000000800 */
[----:B------:R-:W-:-:S04]  /*15750*/  UIMAD UR4, UR9, UR4, URZ ;  /* 0x00000004090472a4 */ /* 0x000fc8000f8e023f */
[----:B------:R-:W-:-:S04]  /*15760*/  UISETP.LT.AND UP0, UPT, UR8, UR4, UPT ;  /* 0x000000040800728c */ /* 0x000fc8000bf01270 */
[----:B------:R-:W-:-:S04]  /*15770*/  USEL UR8, UR8, UR4, !UP0 ;  /* 0x0000000408087287 */ /* 0x000fc8000c000000 */
.L_x_437:
[----:B------:R-:W-:-:S04]  /*15780*/  UIADD3 UR8, UR8, 0x1f, URZ ;  /* 0x0000001f08087890 */ /* 0x000fc8000fffe03f */
        /* <DEDUP_REMOVED lines=8> */
[----:B------:R-:W-:Y:S01]  /*15810*/  MOV R149, R148 ;  /* 0x0000009400957202 */ /* 0x000fe20000000f00 */
[----:B------:R-:W-:Y:S01]  /*15820*/  UMOV UR12, UR13 ;  /* 0x0000000d000c7c82 */ /* 0x000fe20008000000 */
[----:B------:R-:W-:Y:S01]  /*15830*/  MOV R3, R0 ;  /* 0x0000000000037202 */ /* 0x000fe20000000f00 */
[----:B------:R-:W-:Y:S02]  /*15840*/  ULDC.64 UR8, c[0x0][0x208] ;  /* 0x0000820000087ab9 */ /* 0x000fe40000000a00 */
[----:B------:R-:W-:Y:S02]  /*15850*/  ULDC.64 UR4, c[0x0][0x1e0] ;  /* 0x0000780000047ab9 */ /* 0x000fe40000000a00 */
.L_x_441:
[----:B------:R-:W-:Y:S01]  /*15860*/  UISETP.GT.AND UP0, UPT, UR6, UR12, UPT ;  /* 0x0000000c0600728c */ /* 0x000fe2000bf04270 */
[----:B------:R-:W-:Y:S04]  /*15870*/  DEPBAR.LE SB0, 0x0 ;  /* 0x000080000000791a */ /* 0x000fe80000000000 */
[----:B------:R-:W-:Y:S01]  /*15880*/  BAR.SYNC.DEFER_BLOCKING 0x0 ;  /* 0x0000000000007b1d */ /* 0x000fe20000010000 */
[----:B------:R-:W-:Y:S01]  /*15890*/  PLOP3.LUT P0, PT, PT, PT, UP0, 0x80, 0x0 ;  /* 0x000000000000781c */ /* 0x000fe20003f0f008 */
[----:B------:R-:W-:Y:S01]  /*158a0*/  UIADD3 UR13, UR12, -0x1, URZ ;  /* 0xffffffff0c0d7890 */ /* 0x000fe2000fffe03f */
[----:B------:R-:W-:Y:S02]  /*158b0*/  PLOP3.LUT P2, PT, PT, PT, UP0, 0x80, 0x0 ;  /* 0x000000000000781c */ /* 0x000fe40003f4f008 */
[----:B------:R-:W-:Y:S01]  /*158c0*/  PLOP3.LUT P1, PT, PT, PT, UP0, 0x80, 0x0 ;  /* 0x000000000000781c */ /* 0x000fe20003f2f008 */
[----:B------:R-:W-:Y:S01]  /*158d0*/  @!UP0 UIMAD.WIDE.U32 UR14, UR12, UR8, URZ ;  /* 0x000000080c0e82a5 */ /* 0x000fe2000f8e003f */
[----:B------:R-:W-:Y:S01]  /*158e0*/  PLOP3.LUT P3, PT, PT, PT, UP0, 0x80, 0x0 ;  /* 0x000000000000781c */ /* 0x000fe20003f6f008 */
[----:B------:R-:W-:Y:S01]  /*158f0*/  @!UP0 USHF.R.S32.HI UR11, URZ, 0x1f, UR12 ;  /* 0x0000001f3f0b8899 */ /* 0x000fe2000801140c */
[C---:B------:R-:W-:Y:S02]  /*15900*/  LOP3.LUT P3, RZ, R215.reuse, 0x4, RZ, 0xc0, !PT ;  /* 0x00000004d7ff7812 */ /* 0x040fe4000786c0ff */
[C---:B------:R-:W-:Y:S01]  /*15910*/  LOP3.LUT P5, RZ, R215.reuse, 0x2, RZ, 0xc0, !PT ;  /* 0x00000002d7ff7812 */ /* 0x040fe200078ac0ff */
[----:B------:R-:W-:Y:S01]  /*15920*/  @!UP0 UIMAD UR11, UR11, UR8, URZ ;  /* 0x000000080b0b82a4 */ /* 0x000fe2000f8e023f */
[----:B------:R-:W-:Y:S02]  /*15930*/  MOV R4, UR14 ;  /* 0x0000000e00047c02 */ /* 0x000fe40008000f00 */
[----:B------:R-:W-:Y:S01]  /*15940*/  MOV R5, UR15 ;  /* 0x0000000f00057c02 */ /* 0x000fe20008000f00 */
[----:B------:R-:W-:Y:S01]  /*15950*/  @!UP0 UIMAD UR11, UR12, UR9, UR11 ;  /* 0x000000090c0b82a4 */ /* 0x000fe2000f8e020b */
[----:B------:R-:W-:Y:S02]  /*15960*/  @!P0 LEA R0, P0, R4, R228, 0x5 ;  /* 0x000000e404008211 */ /* 0x000fe400078028ff */
[C---:B------:R-:W-:Y:S01]  /*15970*/  LOP3.LUT P4, RZ, R215.reuse, 0x1, RZ, 0xc0, !PT ;  /* 0x00000001d7ff7812 */ /* 0x040fe2000788c0ff */
[----:B------:R-:W-:Y:S01]  /*15980*/  @!UP0 UIADD3 UR11, UR15, UR11, URZ ;  /* 0x0000000b0f0b8290 */ /* 0x000fe2000fffe03f */
[----:B------:R-:W-:Y:S01]  /*15990*/  @!P1 LEA R150, P1, R0, c[0x0][0x1f8], 0x1 ;  /* 0x00007e0000969a11 */ /* 0x000fe200078208ff */
[----:B------:R-:W-:Y:S04]  /*159a0*/  LDSM.16.M88.4 R16, [R214+0x10080] ;  /* 0x01008000d610783b */ /* 0x000fe80000000200 */
[----:B------:R-:W-:Y:S04]  /*159b0*/  MOV R151, UR11 ;  /* 0x0000000b00977c02 */ /* 0x000fe80008000f00 */
[----:B------:R-:W-:Y:S01]  /*159c0*/  @!P2 LEA.HI.X R151, R4, R221, R151, 0x5, P0 ;  /* 0x000000dd0497a211 */ /* 0x000fe200000f2c97 */
[----:B------:R-:W1:Y:S01]  /*159d0*/  LDSM.16.M88.4 R8, [R213+0xc080] ;  /* 0x00c08000d508783b */ /* 0x000e620000000200 */
[----:B------:R-:W-:Y:S02]  /*159e0*/  PLOP3.LUT P0, PT, PT, PT, UP0, 0x80, 0x0 ;  /* 0x000000000000781c */ /* 0x000fe40003f0f008 */
[----:B------:R-:W-:Y:S05]  /*159f0*/  PLOP3.LUT P2, PT, PT, PT, UP0, 0x80, 0x0 ;  /* 0x000000000000781c */ /* 0x000fea0003f4f008 */
[----:B------:R-:W2:Y:S06]  /*15a00*/  LDSM.16.M88.4 R152, [R213+0xc880] ;  /* 0x00c88000d598783b */ /* 0x000eac0000000200 */
[----:B------:R-:W-:Y:S02]  /*15a10*/  @!P0 LEA.HI.X R151, R0, c[0x0][0x1fc], R151, 0x1, P1 ;  /* 0x00007f0000978a11 */ /* 0x000fe400008f0c97 */
[----:B------:R-:W-:Y:S01]  /*15a20*/  PLOP3.LUT P0, PT, PT, PT, UP0, 0x80, 0x0 ;  /* 0x000000000000781c */ /* 0x000fe20003f0f008 */
[----:B------:R-:W-:Y:S01]  /*15a30*/  LDSM.16.M88.4 R156, [R210+0x10080] ;  /* 0x01008000d29c783b */ /* 0x000fe20000000200 */
[----:B------:R-:W-:Y:S07]  /*15a40*/  PLOP3.LUT P1, PT, PT, PT, UP0, 0x80, 0x0 ;  /* 0x000000000000781c */ /* 0x000fee0003f2f008 */
[----:B------:R-:W3:Y:S08]  /*15a50*/  LDSM.16.M88.4 R160, [R212] ;  /* 0x00000000d4a0783b */ /* 0x000ef00000000200 */
[----:B------:R-:W4:Y:S01]  /*15a60*/  LDSM.16.M88.4 R164, [R203] ;  /* 0x00000000cba4783b */ /* 0x000f220000000200 */
[C---:B-1----:R-:W-:Y:S07]  /*15a70*/  HMMA.16816.F32.BF16 R4, R16.reuse, R8, RZ ;  /* 0x000000081004723c */ /* 0x042fee00000418ff */
[----:B------:R-:W-:Y:S01]  /*15a80*/  @!PT LDS RZ, [RZ] ;  /* 0x00000000fffff984 */ /* 0x000fe20000000800 */
[----:B------:R-:W-:Y:S01]  /*15a90*/  @!PT LDS RZ, [RZ] ;  /* 0x00000000fffff984 */ /* 0x000fe20000000800 */
[----:B------:R-:W-:Y:S01]  /*15aa0*/  @!PT LDS RZ, [RZ] ;  /* 0x00000000fffff984 */ /* 0x000fe20000000800 */
[----:B------:R1:W-:Y:S01]  /*15ab0*/  @!P0 LDGSTS.E.BYPASS.LTC128B.128 [R218+0x8080], [R150.64], !P6 ;  /* 0x0808000096da8fae */ /* 0x0003e2000f101d5e */
[----:B------:R-:W-:Y:S01]  /*15ac0*/  PLOP3.LUT P0, PT, PT, PT, UP0, 0x80, 0x0 ;  /* 0x000000000000781c */ /* 0x000fe20003f0f008 */
[----:B------:R-:W-:Y:S01]  /*15ad0*/  UISETP.GT.AND UP0, UPT, UR12, UR6, UPT ;  /* 0x000000060c00728c */ /* 0x000fe2000bf04270 */
[C---:B------:R-:W-:Y:S05]  /*15ae0*/  HMMA.16816.F32.BF16 R8, R16.reuse, R10, RZ ;  /* 0x0000000a1008723c */ /* 0x040fea00000418ff */
[----:B------:R1:W-:Y:S01]  /*15af0*/  @!P2 LDGSTS.E.BYPASS.LTC128B.128 [R218+0x9080], [R150.64+0x80], !P3 ;  /* 0x0908008096daafae */ /* 0x0003e2000d901d5e */
[----:B------:R-:W-:Y:S02]  /*15b00*/  PLOP3.LUT P2, PT, PT, PT, UP0, 0x80, 0x0 ;  /* 0x000000000000781c */ /* 0x000fe40003f4f008 */
[----:B------:R-:W-:Y:S02]  /*15b10*/  PLOP3.LUT P3, PT, PT, PT, UP0, 0x80, 0x0 ;  /* 0x000000000000781c */ /* 0x000fe40003f6f008 */
[----:B------:R-:W-:Y:S01]  /*15b20*/  LOP3.LUT P3, RZ, R215, 0x4, RZ, 0xc0, !PT ;  /* 0x00000004d7ff7812 */ /* 0x000fe2000786c0ff */
[----:B------:R-:W-:Y:S01]  /*15b30*/  @UP0 UIMAD.WIDE.U32 UR14, UR13, UR4, URZ ;  /* 0x000000040d0e02a5 */ /* 0x000fe2000f8e003f */
[C---:B--2---:R-:W-:Y:S01]  /*15b40*/  HMMA.16816.F32.BF16 R12, R16.reuse, R152, RZ ;  /* 0x00000098100c723c */ /* 0x044fe200000418ff */
[----:B------:R1:W-:Y:S01]  /*15b50*/  @!P1 LDGSTS.E.BYPASS.LTC128B.128 [R218+0xa080], [R150.64+0x100], !P5 ;  /* 0x0a08010096da9fae */ /* 0x0003e2000e901d5e */
[----:B------:R-:W-:Y:S01]  /*15b60*/  PLOP3.LUT P1, PT, PT, PT, UP0, 0x80, 0x0 ;  /* 0x000000000000781c */ /* 0x000fe20003f2f008 */
[----:B------:R-:W-:Y:S04]  /*15b70*/  @UP0 USHF.R.S32.HI UR11, URZ, 0x1f, UR13 ;  /* 0x0000001f3f0b0899 */ /* 0x000fe8000801140d */
[----:B------:R-:W-:Y:S01]  /*15b80*/  @UP0 UIMAD UR11, UR11, UR4, URZ ;  /* 0x000000040b0b02a4 */ /* 0x000fe2000f8e023f */
[----:B------:R-:W-:Y:S01]  /*15b90*/  HMMA.16816.F32.BF16 R16, R16, R154, RZ ;  /* 0x0000009a1010723c */ /* 0x000fe200000418ff */
[----:B------:R1:W-:Y:S01]  /*15ba0*/  @!P0 LDGSTS.E.BYPASS.LTC128B.128 [R218+0xb080], [R150.64+0x180], !P4 ;  /* 0x0b08018096da8fae */ /* 0x0003e2000e101d5e */
[----:B------:R-:W-:Y:S01]  /*15bb0*/  PLOP3.LUT P0, PT, PT, PT, UP0, 0x80, 0x0 ;  /* 0x000000000000781c */ /* 0x000fe20003f0f008 */
[----:B------:R-:W-:Y:S04]  /*15bc0*/  @UP0 UIMAD UR11, UR13, UR5, UR11 ;  /* 0x000000050d0b02a4 */ /* 0x000fe8000f8e020b */
[----:B------:R-:W-:Y:S01]  /*15bd0*/  @UP0 UIADD3 UR11, UR15, UR11, URZ ;  /* 0x0000000b0f0b0290 */ /* 0x000fe2000fffe03f */
[C---:B---3--:R-:W-:Y:S01]  /*15be0*/  HMMA.16816.F32.BF16 R4, R156.reuse, R160, R4 ;  /* 0x000000a09c04723c */ /* 0x048fe20000041804 */
[----:B------:R-:W-:Y:S07]  /*15bf0*/  LDSM.16.M88.4 R168, [R209+0x10080] ;  /* 0x01008000d1a8783b */ /* 0x000fee0000000200 */
[C---:B------:R-:W-:Y:S01]  /*15c00*/  HMMA.16816.F32.BF16 R8, R156.reuse, R162, R8 ;  /* 0x000000a29c08723c */ /* 0x040fe20000041808 */
[----:B------:R-:W2:Y:S07]  /*15c10*/  LDSM.16.M88.4 R172, [R208+0xc080] ;  /* 0x00c08000d0ac783b */ /* 0x000eae0000000200 */
[C---:B----4-:R-:W-:Y:S01]  /*15c20*/  HMMA.16816.F32.BF16 R12, R156.reuse, R164, R12 ;  /* 0x000000a49c0c723c */ /* 0x050fe2000004180c */
[----:B------:R-:W3:Y:S07]  /*15c30*/  LDSM.16.M88.4 R152, [R208+0xc880] ;  /* 0x00c88000d098783b */ /* 0x000eee0000000200 */
[----:B------:R-:W-:Y:S01]  /*15c40*/  HMMA.16816.F32.BF16 R16, R156, R166, R16 ;  /* 0x000000a69c10723c */ /* 0x000fe20000041810 */
        /* <DEDUP_REMOVED lines=100> */
[----:B------:R-:W3:Y:S01]  /*16290*/  MUFU.TANH R158, R158 ;  /* 0x0000009e009e7308 */ /* 0x000ee20000002400 */
[----:B------:R-:W-:Y:S01]  /*162a0*/  FMUL.FTZ R2, R6, c[0x0][0x320] ;  /* 0x0000c80006027a20 */ /* 0x000fe20000410000 */
[C---:B--2---:R-:W-:Y:S03]  /*162b0*/  HMMA.16816.F32.BF16 R12, R176.reuse, R152, R12 ;  /* 0x00000098b00c723c */ /* 0x044fe6000004180c */
[----:B------:R-:W-:Y:S02]  /*162c0*/  FMUL.FTZ R9, R9, c[0x0][0x320] ;  /* 0x0000c80009097a20 */ /* 0x000fe40000410000 */
[----:B------:R-:W-:Y:S03]  /*162d0*/  FMUL.FTZ R10, R10, c[0x0][0x320] ;  /* 0x0000c8000a0a7a20 */ /* 0x000fe60000410000 */
[----:B------:R3:W-:Y:S01]  /*162e0*/  MUFU.TANH R152, R9 ;  /* 0x0000000900987308 */ /* 0x0007e20000002400 */
[----:B------:R-:W-:Y:S03]  /*162f0*/  HMMA.16816.F32.BF16 R16, R176, R154, R16 ;  /* 0x0000009ab010723c */ /* 0x000fe60000041810 */
[----:B------:R-:W-:Y:S02]  /*16300*/  FMUL.FTZ R0, R8, c[0x0][0x320] ;  /* 0x0000c80008007a20 */ /* 0x000fe40000410000 */
[----:B------:R-:W-:Y:S04]  /*16310*/  FMUL.FTZ R11, R11, c[0x0][0x320] ;  /* 0x0000c8000b0b7a20 */ /* 0x000fe80000410000 */
[----:B------:R-:W2:Y:S06]  /*16320*/  MUFU.TANH R156, R156 ;  /* 0x0000009c009c7308 */ /* 0x000eac0000002400 */
[----:B------:R-:W-:Y:S01]  /*16330*/  FMUL.FTZ R168, R12, c[0x0][0x320] ;  /* 0x0000c8000ca87a20 */ /* 0x000fe20000410000 */
[----:B------:R-:W-:Y:S01]  /*16340*/  MOV R12, UR14 ;  /* 0x0000000e000c7c02 */ /* 0x000fe20008000f00 */
[----:B------:R-:W-:Y:S02]  /*16350*/  FMUL.FTZ R14, R14, c[0x0][0x320] ;  /* 0x0000c8000e0e7a20 */ /* 0x000fe40000410000 */
[----:B------:R-:W4:Y:S01]  /*16360*/  MUFU.TANH R8, R0 ;  /* 0x0000000000087308 */ /* 0x000f220000002400 */
[----:B------:R-:W-:Y:S02]  /*16370*/  FMUL.FTZ R13, R13, c[0x0][0x320] ;  /* 0x0000c8000d0d7a20 */ /* 0x000fe40000410000 */
[----:B------:R-:W-:Y:S01]  /*16380*/  FMUL.FTZ R15, R15, c[0x0][0x320] ;  /* 0x0000c8000f0f7a20 */ /* 0x000fe20000410000 */
[----:B---3--:R-:W-:Y:S01]  /*16390*/  FMNMX.FTZ R9, R158, R3, !PT ;  /* 0x000000039e097209 */ /* 0x008fe20007810000 */
[----:B------:R-:W-:Y:S02]  /*163a0*/  FMUL.FTZ R164, R16, c[0x0][0x320] ;  /* 0x0000c80010a47a20 */ /* 0x000fe40000410000 */
[----:B------:R-:W-:Y:S02]  /*163b0*/  FMUL.FTZ R17, R17, c[0x0][0x320] ;  /* 0x0000c80011117a20 */ /* 0x000fe40000410000 */
[----:B------:R-:W-:Y:S01]  /*163c0*/  FMUL.FTZ R18, R18, c[0x0][0x320] ;  /* 0x0000c80012127a20 */ /* 0x000fe20000410000 */
[----:B------:R-:W3:Y:S01]  /*163d0*/  MUFU.TANH R6, R2 ;  /* 0x0000000200067308 */ /* 0x000ee20000002400 */
[----:B------:R-:W-:Y:S01]  /*163e0*/  FMUL.FTZ R19, R19, c[0x0][0x320] ;  /* 0x0000c80013137a20 */ /* 0x000fe20000410000 */
[----:B--2---:R-:W-:Y:S08]  /*163f0*/  FMNMX.FTZ R9, R156, R9, !PT ;  /* 0x000000099c097209 */ /* 0x004ff00007810000 */
[----:B------:R-:W2:Y:S01]  /*16400*/  MUFU.TANH R157, R157 ;  /* 0x0000009d009d7308 */ /* 0x000ea20000002400 */
[----:B----4-:R-:W-:Y:S04]  /*16410*/  FMNMX.FTZ R9, R8, R9, !PT ;  /* 0x0000000908097209 */ /* 0x010fe80007810000 */
[----:B------:R-:W-:Y:S05]  /*16420*/  FMNMX.FTZ R9, R152, R9, !PT ;  /* 0x0000000998097209 */ /* 0x000fea0007810000 */
[----:B------:R-:W4:Y:S01]  /*16430*/  MUFU.TANH R153, R10 ;  /* 0x0000000a00997308 */ /* 0x000f220000002400 */
[----:B---3--:R-:W-:Y:S09]  /*16440*/  FMNMX.FTZ R0, R6, R149, !PT ;  /* 0x0000009506007209 */ /* 0x008ff20007810000 */
[----:B------:R-:W3:Y:S01]  /*16450*/  MUFU.TANH R168, R168 ;  /* 0x000000a800a87308 */ /* 0x000ee20000002400 */
[----:B--2---:R-:W-:Y:S09]  /*16460*/  FMNMX.FTZ R0, R157, R0, !PT ;  /* 0x000000009d007209 */ /* 0x004ff20007810000 */
[----:B------:R-:W2:Y:S01]  /*16470*/  MUFU.TANH R11, R11 ;  /* 0x0000000b000b7308 */ /* 0x000ea20000002400 */
[----:B----4-:R-:W-:Y:S09]  /*16480*/  FMNMX.FTZ R0, R153, R0, !PT ;  /* 0x0000000099007209 */ /* 0x010ff20007810000 */
        /* <DEDUP_REMOVED lines=10> */
[----:B-1----:R-:W1:Y:S01]  /*16530*/  MUFU.TANH R151, R18 ;  /* 0x0000001200977308 */ /* 0x002e620000002400 */
[----:B----4-:R-:W-:Y:S09]  /*16540*/  FMNMX.FTZ R9, R164, R9, !PT ;  /* 0x00000009a4097209 */ /* 0x010ff20007810000 */
[----:B------:R-:W2:Y:S01]  /*16550*/  MUFU.TANH R150, R19 ;  /* 0x0000001300967308 */ /* 0x000ea20000002400 */
[----:B---3--:R-:W-:Y:S05]  /*16560*/  FMNMX.FTZ R4, R162, R9, !PT ;  /* 0x00000009a2047209 */ /* 0x008fea0007810000 */
[----:B------:R-:W3:Y:S01]  /*16570*/  SHFL.BFLY PT, R15, R4, 0x2, 0x1f ;  /* 0x0c401f00040f7f89 */ /* 0x000ee200000e0000 */
[----:B-1----:R-:W-:Y:S04]  /*16580*/  FMNMX.FTZ R9, R151, R0, !PT ;  /* 0x0000000097097209 */ /* 0x002fe80007810000 */
[----:B--2---:R-:W-:Y:S05]  /*16590*/  FMNMX.FTZ R7, R150, R9, !PT ;  /* 0x0000000996077209 */ /* 0x004fea0007810000 */
[----:B------:R-:W1:Y:S01]  /*165a0*/  SHFL.BFLY PT, R0, R7, 0x2, 0x1f ;  /* 0x0c401f0007007f89 */ /* 0x000e6200000e0000 */
[----:B---3--:R-:W-:Y:S07]  /*165b0*/  FMNMX.FTZ R13, R4, R15, !PT ;  /* 0x0000000f040d7209 */ /* 0x008fee0007810000 */
[----:B------:R-:W2:Y:S01]  /*165c0*/  SHFL.BFLY PT, R2, R13, 0x1, 0x1f ;  /* 0x0c201f000d027f89 */ /* 0x000ea200000e0000 */
[----:B-1----:R-:W-:Y:S02]  /*165d0*/  FMNMX.FTZ R5, R7, R0, !PT ;  /* 0x0000000007057209 */ /* 0x002fe40007810000 */
[----:B------:R-:W-:Y:S05]  /*165e0*/  MOV R7, UR11 ;  /* 0x0000000b00077c02 */ /* 0x000fea0008000f00 */
[----:B------:R-:W1:Y:S01]  /*165f0*/  SHFL.BFLY PT, R148, R5, 0x1, 0x1f ;  /* 0x0c201f0005947f89 */ /* 0x000e6200000e0000 */
[----:B--2---:R-:W-:Y:S02]  /*16600*/  FMNMX.FTZ R0, R13, R2, !PT ;  /* 0x000000020d007209 */ /* 0x004fe40007810000 */
[----:B------:R-:W-:Y:S03]  /*16610*/  MOV R13, UR15 ;  /* 0x0000000f000d7c02 */ /* 0x000fe60008000f00 */
[C---:B------:R-:W-:Y:S02]  /*16620*/  FADD.FTZ R2, -R0.reuse, R3 ;  /* 0x0000000300027221 */ /* 0x040fe40000010100 */
[----:B------:R-:W-:Y:S02]  /*16630*/  FMUL.FTZ R165, R0, c[0x0][0x2d0] ;  /* 0x0000b40000a57a20 */ /* 0x000fe40000410000 */
[----:B------:R-:W-:Y:S02]  /*16640*/  FMUL.FTZ R3, R2, c[0x0][0x2d0] ;  /* 0x0000b40002037a20 */ /* 0x000fe40000410000 */
[--C-:B------:R-:W-:Y:S02]  /*16650*/  FFMA.FTZ R236, R158, c[0x0][0x2d0], -R165.reuse ;  /* 0x0000b4009eec7a23 */ /* 0x100fe400000108a5 */
[--C-:B------:R-:W-:Y:S02]  /*16660*/  FFMA.FTZ R233, R156, c[0x0][0x2d0], -R165.reuse ;  /* 0x0000b4009ce97a23 */ /* 0x100fe400000108a5 */
[--C-:B------:R-:W-:Y:S01]  /*16670*/  FFMA.FTZ R231, R152, c[0x0][0x2d0], -R165.reuse ;  /* 0x0000b40098e77a23 */ /* 0x100fe200000108a5 */
[----:B------:R-:W2:Y:S01]  /*16680*/  MUFU.EX2 R3, R3 ;  /* 0x0000000300037308 */ /* 0x000ea20000000800 */
[--C-:B------:R-:W-:Y:S02]  /*16690*/  FFMA.FTZ R234, R8, c[0x0][0x2d0], -R165.reuse ;  /* 0x0000b40008ea7a23 */ /* 0x100fe400000108a5 */
[--C-:B------:R-:W-:Y:S01]  /*166a0*/  FFMA.FTZ R235, R168, c[0x0][0x2d0], -R165.reuse ;  /* 0x0000b400a8eb7a23 */ /* 0x100fe200000108a5 */
[----:B-1----:R-:W-:Y:S01]  /*166b0*/  FMNMX.FTZ R148, R5, R148, !PT ;  /* 0x0000009405947209 */ /* 0x002fe20007810000 */
[--C-:B------:R-:W-:Y:S01]  /*166c0*/  FFMA.FTZ R238, R166, c[0x0][0x2d0], -R165.reuse ;  /* 0x0000b400a6ee7a23 */ /* 0x100fe200000108a5 */
[----:B------:R-:W-:Y:S01]  /*166d0*/  @P0 LEA R5, P0, R12, R216, 0x5 ;  /* 0x000000d80c050211 */ /* 0x000fe200078028ff */
[----:B------:R-:W-:Y:S02]  /*166e0*/  FFMA.FTZ R237, R164, c[0x0][0x2d0], -R165 ;  /* 0x0000b400a4ed7a23 */ /* 0x000fe400000108a5 */
[C---:B------:R-:W-:Y:S01]  /*166f0*/  FADD.FTZ R4, -R148.reuse, R149 ;  /* 0x0000009594047221 */ /* 0x040fe20000010100 */
[----:B------:R-:W-:Y:S01]  /*16700*/  MUFU.EX2 R236, R236 ;  /* 0x000000ec00ec7308 */ /* 0x000fe20000000800 */
[----:B------:R-:W-:Y:S02]  /*16710*/  FMUL.FTZ R160, R148, c[0x0][0x2d0] ;  /* 0x0000b40094a07a20 */ /* 0x000fe40000410000 */
[----:B------:R-:W-:Y:S01]  /*16720*/  FMUL.FTZ R2, R4, c[0x0][0x2d0] ;  /* 0x0000b40004027a20 */ /* 0x000fe20000410000 */
[----:B------:R-:W-:Y:S01]  /*16730*/  @P1 LEA R4, P1, R5, c[0x0][0x1c8], 0x1 ;  /* 0x0000720005041a11 */ /* 0x000fe200078208ff */
[--C-:B------:R-:W-:Y:S02]  /*16740*/  FFMA.FTZ R227, R157, c[0x0][0x2d0], -R160.reuse ;  /* 0x0000b4009de37a23 */ /* 0x100fe400000108a0 */
[--C-:B------:R-:W-:Y:S02]  /*16750*/  FFMA.FTZ R230, R153, c[0x0][0x2d0], -R160.reuse ;  /* 0x0000b40099e67a23 */ /* 0x100fe400000108a0 */
[----:B------:R-:W-:Y:S01]  /*16760*/  @P2 LEA.HI.X R10, R12, R223, R7, 0x5, P0 ;  /* 0x000000df0c0a2211 */ /* 0x000fe200000f2c07 */
[--C-:B------:R-:W-:Y:S01]  /*16770*/  FFMA.FTZ R232, R6, c[0x0][0x2d0], -R160.reuse ;  /* 0x0000b40006e87a23 */ /* 0x100fe200000108a0 */
[----:B------:R-:W-:Y:S01]  /*16780*/  PLOP3.LUT P0, PT, PT, PT, UP0, 0x80, 0x0 ;  /* 0x000000000000781c */ /* 0x000fe20003f0f008 */
[--C-:B------:R-:W-:Y:S01]  /*16790*/  FFMA.FTZ R149, R11, c[0x0][0x2d0], -R160.reuse ;  /* 0x0000b4000b957a23 */ /* 0x100fe200000108a0 */
[----:B------:R-:W-:Y:S01]  /*167a0*/  PLOP3.LUT P2, PT, PT, PT, UP0, 0x80, 0x0 ;  /* 0x000000000000781c */ /* 0x000fe20003f4f008 */
[----:B------:R-:W1:Y:S01]  /*167b0*/  MUFU.EX2 R2, R2 ;  /* 0x0000000200027308 */ /* 0x000e620000000800 */
[C---:B--2---:R-:W-:Y:S02]  /*167c0*/  FMUL.FTZ R8, R3.reuse, R140 ;  /* 0x0000008c03087220 */ /* 0x044fe40000410000 */
[C---:B------:R-:W-:Y:S02]  /*167d0*/  FMUL.FTZ R9, R3.reuse, R141 ;  /* 0x0000008d03097220 */ /* 0x040fe40000410000 */
[C---:B------:R-:W-:Y:S02]  /*167e0*/  FMUL.FTZ R16, R3.reuse, R132 ;  /* 0x0000008403107220 */ /* 0x040fe40000410000 */
[----:B------:R-:W-:Y:S02]  /*167f0*/  FMUL.FTZ R17, R3, R133 ;  /* 0x0000008503117220 */ /* 0x000fe40000410000 */
[----:B------:R-:W-:Y:S01]  /*16800*/  FFMA.FTZ R239, R163, c[0x0][0x2d0], -R160 ;  /* 0x0000b400a3ef7a23 */ /* 0x000fe200000108a0 */
[----:B------:R-:W-:Y:S01]  /*16810*/  @P0 LEA.HI.X R5, R5, c[0x0][0x1cc], R10, 0x1, P1 ;  /* 0x0000730005050a11 */ /* 0x000fe200008f0c0a */
[----:B------:R-:W-:Y:S01]  /*16820*/  MUFU.EX2 R233, R233 ;  /* 0x000000e900e97308 */ /* 0x000fe20000000800 */
[----:B------:R-:W-:Y:S01]  /*16830*/  PLOP3.LUT P0, PT, PT, PT, UP0, 0x80, 0x0 ;  /* 0x000000000000781c */ /* 0x000fe20003f0f008 */
[--C-:B------:R-:W-:Y:S01]  /*16840*/  FFMA.FTZ R242, R161, c[0x0][0x2d0], -R160.reuse ;  /* 0x0000b400a1f27a23 */ /* 0x100fe200000108a0 */
[----:B------:R-:W-:Y:S01]  /*16850*/  PLOP3.LUT P1, PT, PT, PT, UP0, 0x80, 0x0 ;  /* 0x000000000000781c */ /* 0x000fe20003f2f008 */
[----:B------:R-:W-:Y:S02]  /*16860*/  FFMA.FTZ R165, R162, c[0x0][0x2d0], -R165 ;  /* 0x0000b400a2a57a23 */ /* 0x000fe400000108a5 */
[C---:B------:R-:W-:Y:S02]  /*16870*/  FMUL.FTZ R20, R3.reuse, R20 ;  /* 0x0000001403147220 */ /* 0x040fe40000410000 */
[C---:B------:R-:W-:Y:S02]  /*16880*/  FMUL.FTZ R21, R3.reuse, R21 ;  /* 0x0000001503157220 */ /* 0x040fe40000410000 */
[----:B------:R-:W-:Y:S01]  /*16890*/  MUFU.EX2 R234, R234 ;  /* 0x000000ea00ea7308 */ /* 0x000fe20000000800 */
[C---:B------:R-:W-:Y:S02]  /*168a0*/  FMUL.FTZ R24, R3.reuse, R24 ;  /* 0x0000001803187220 */ /* 0x040fe40000410000 */
[C---:B-1----:R-:W-:Y:S01]  /*168b0*/  FMUL.FTZ R6, R2.reuse, R146 ;  /* 0x0000009202067220 */ /* 0x042fe20000410000 */
[----:B------:R1:W-:Y:S01]  /*168c0*/  @P0 LDGSTS.E.BYPASS.LTC128B.128 [R218+0xc080], [R4.64], !P6 ;  /* 0x0c08000004da0fae */ /* 0x0003e2000f101d5e */
[----:B------:R-:W-:Y:S01]  /*168d0*/  PLOP3.LUT P0, PT, PT, PT, UP0, 0x80, 0x0 ;  /* 0x000000000000781c */ /* 0x000fe20003f0f008 */
[C---:B------:R-:W-:Y:S01]  /*168e0*/  FMUL.FTZ R7, R2.reuse, R147 ;  /* 0x0000009302077220 */ /* 0x040fe20000410000 */
[----:B------:R-:W-:Y:S01]  /*168f0*/  UISETP.GT.AND UP0, UPT, UR12, UR10, UPT ;  /* 0x0000000a0c00728c */ /* 0x000fe2000bf04270 */
[C---:B------:R-:W-:Y:S01]  /*16900*/  FMUL.FTZ R10, R2.reuse, R142 ;  /* 0x0000008e020a7220 */ /* 0x040fe20000410000 */
[----:B------:R-:W-:Y:S01]  /*16910*/  UIADD3 UR12, UR12, -0x1, URZ ;  /* 0xffffffff0c0c7890 */ /* 0x000fe2000fffe03f */
[----:B------:R-:W2:Y:S01]  /*16920*/  MUFU.EX2 R231, R231 ;  /* 0x000000e700e77308 */ /* 0x000ea20000000800 */
[C---:B------:R-:W-:Y:S01]  /*16930*/  FMUL.FTZ R11, R2.reuse, R143 ;  /* 0x0000008f020b7220 */ /* 0x040fe20000410000 */
[----:B------:R1:W-:Y:S01]  /*16940*/  @P2 LDGSTS.E.BYPASS.LTC128B.128 [R218+0xd080], [R4.64+0x80], !P3 ;  /* 0x0d08008004da2fae */ /* 0x0003e2000d901d5e */
[C---:B------:R-:W-:Y:S02]  /*16950*/  FMUL.FTZ R18, R2.reuse, R134 ;  /* 0x0000008602127220 */ /* 0x040fe40000410000 */
[C---:B------:R-:W-:Y:S02]  /*16960*/  FMUL.FTZ R19, R2.reuse, R135 ;  /* 0x0000008702137220 */ /* 0x040fe40000410000 */
[C---:B------:R-:W-:Y:S02]  /*16970*/  FMUL.FTZ R22, R2.reuse, R22 ;  /* 0x0000001602167220 */ /* 0x040fe40000410000 */
[C---:B------:R-:W-:Y:S01]  /*16980*/  FMUL.FTZ R23, R2.reuse, R23 ;  /* 0x0000001702177220 */ /* 0x040fe20000410000 */
[----:B------:R1:W-:Y:S01]  /*16990*/  @P1 LDGSTS.E.BYPASS.LTC128B.128 [R218+0xe080], [R4.64+0x100], !P5 ;  /* 0x0e08010004da1fae */ /* 0x0003e2000e901d5e */
[----:B------:R-:W-:Y:S01]  /*169a0*/  MUFU.EX2 R232, R232 ;  /* 0x000000e800e87308 */ /* 0x000fe20000000800 */
[C---:B------:R-:W-:Y:S02]  /*169b0*/  FMUL.FTZ R25, R3.reuse, R25 ;  /* 0x0000001903197220 */ /* 0x040fe40000410000 */
[C---:B------:R-:W-:Y:S02]  /*169c0*/  FMUL.FTZ R26, R2.reuse, R26 ;  /* 0x0000001a021a7220 */ /* 0x040fe40000410000 */
[C---:B------:R-:W-:Y:S02]  /*169d0*/  FMUL.FTZ R27, R2.reuse, R27 ;  /* 0x0000001b021b7220 */ /* 0x040fe40000410000 */
[----:B------:R1:W-:Y:S01]  /*169e0*/  @P0 LDGSTS.E.BYPASS.LTC128B.128 [R218+0xf080], [R4.64+0x180], !P4 ;  /* 0x0f08018004da0fae */ /* 0x0003e2000e101d5e */
[C---:B------:R-:W-:Y:S01]  /*169f0*/  FMUL.FTZ R28, R3.reuse, R28 ;  /* 0x0000001c031c7220 */ /* 0x040fe20000410000 */
[----:B------:R-:W-:Y:S01]  /*16a00*/  PLOP3.LUT P0, PT, PT, PT, UP0, 0x80, 0x0 ;  /* 0x000000000000781c */ /* 0x000fe20003f0f008 */
[----:B------:R-:W3:Y:S01]  /*16a10*/  MUFU.EX2 R227, R227 ;  /* 0x000000e300e37308 */ /* 0x000ee20000000800 */
[----:B------:R-:W-:Y:S01]  /*16a20*/  FMUL.FTZ R29, R3, R29 ;  /* 0x0000001d031d7220 */ /* 0x000fe20000410000 */
[----:B--2---:R-:W-:Y:S01]  /*16a30*/  F2FP.BF16.PACK_AB R146, R231, R234 ;  /* 0x000000eae792723e */ /* 0x004fe200000010ff */
[C---:B------:R-:W-:Y:S02]  /*16a40*/  FMUL.FTZ R30, R2.reuse, R30 ;  /* 0x0000001e021e7220 */ /* 0x040fe40000410000 */
[----:B------:R-:W2:Y:S01]  /*16a50*/  LDSM.16.MT88.4 R12, [R211+0x8080] ;  /* 0x00808000d30c783b */ /* 0x000ea20000004200 */
[C---:B------:R-:W-:Y:S02]  /*16a60*/  FMUL.FTZ R31, R2.reuse, R31 ;  /* 0x0000001f021f7220 */ /* 0x040fe40000410000 */
[C---:B------:R-:W-:Y:S02]  /*16a70*/  FMUL.FTZ R32, R3.reuse, R32 ;  /* 0x0000002003207220 */ /* 0x040fe40000410000 */
[----:B------:R-:W-:Y:S01]  /*16a80*/  MUFU.EX2 R230, R230 ;  /* 0x000000e600e67308 */ /* 0x000fe20000000800 */
[C---:B------:R-:W-:Y:S02]  /*16a90*/  FMUL.FTZ R33, R3.reuse, R33 ;  /* 0x0000002103217220 */ /* 0x040fe40000410000 */
[----:B------:R-:W4:Y:S01]  /*16aa0*/  LDSM.16.MT88.4 R152, [R206+0x8080] ;  /* 0x00808000ce98783b */ /* 0x000f220000004200 */
[C---:B------:R-:W-:Y:S02]  /*16ab0*/  FMUL.FTZ R34, R2.reuse, R34 ;  /* 0x0000002202227220 */ /* 0x040fe40000410000 */
[C---:B------:R-:W-:Y:S02]  /*16ac0*/  FMUL.FTZ R35, R2.reuse, R35 ;  /* 0x0000002302237220 */ /* 0x040fe40000410000 */
[C---:B------:R-:W-:Y:S02]  /*16ad0*/  FMUL.FTZ R36, R3.reuse, R36 ;  /* 0x0000002403247220 */ /* 0x040fe40000410000 */
[----:B------:R-:W5:Y:S01]  /*16ae0*/  MUFU.EX2 R149, R149 ;  /* 0x0000009500957308 */ /* 0x000f620000000800 */
[----:B------:R-:W4:Y:S01]  /*16af0*/  LDSM.16.MT88.4 R156, [R205+0x8080] ;  /* 0x00808000cd9c783b */ /* 0x000f220000004200 */
[C---:B------:R-:W-:Y:S02]  /*16b00*/  FMUL.FTZ R37, R3.reuse, R37 ;  /* 0x0000002503257220 */ /* 0x040fe40000410000 */
[----:B-1----:R-:W-:Y:S01]  /*16b10*/  FMUL.FTZ R4, R3, R144 ;  /* 0x0000009003047220 */ /* 0x002fe20000410000 */
[----:B------:R-:W-:Y:S01]  /*16b20*/  F2FP.BF16.PACK_AB R144, R233, R236 ;  /* 0x000000ece990723e */ /* 0x000fe200000010ff */
[----:B------:R-:W-:Y:S01]  /*16b30*/  FMUL.FTZ R5, R3, R145 ;  /* 0x0000009103057220 */ /* 0x000fe20000410000 */
[----:B---3--:R-:W-:Y:S01]  /*16b40*/  F2FP.BF16.PACK_AB R145, R227, R232 ;  /* 0x000000e8e391723e */ /* 0x008fe200000010ff */
[C---:B------:R-:W-:Y:S01]  /*16b50*/  FMUL.FTZ R38, R2.reuse, R38 ;  /* 0x0000002602267220 */ /* 0x040fe20000410000 */
[----:B------:R-:W-:Y:S01]  /*16b60*/  LDSM.16.MT88.4 R132, [R211+0x9080] ;  /* 0x00908000d384783b */ /* 0x000fe20000004200 */
[----:B------:R1:W-:Y:S01]  /*16b70*/  MUFU.EX2 R240, R165 ;  /* 0x000000a500f07308 */ /* 0x0003e20000000800 */
[C---:B------:R-:W-:Y:S02]  /*16b80*/  FMUL.FTZ R39, R2.reuse, R39 ;  /* 0x0000002702277220 */ /* 0x040fe40000410000 */
[C---:B------:R-:W-:Y:S02]  /*16b90*/  FMUL.FTZ R40, R3.reuse, R40 ;  /* 0x0000002803287220 */ /* 0x040fe40000410000 */
[C---:B------:R-:W-:Y:S02]  /*16ba0*/  FMUL.FTZ R41, R3.reuse, R41 ;  /* 0x0000002903297220 */ /* 0x040fe40000410000 */
[----:B------:R-:W-:Y:S01]  /*16bb0*/  LDSM.16.MT88.4 R140, [R206+0x9080] ;  /* 0x00908000ce8c783b */ /* 0x000fe20000004200 */
[C---:B------:R-:W-:Y:S02]  /*16bc0*/  FMUL.FTZ R42, R2.reuse, R42 ;  /* 0x0000002a022a7220 */ /* 0x040fe40000410000 */
[C---:B------:R-:W-:Y:S01]  /*16bd0*/  FMUL.FTZ R43, R2.reuse, R43 ;  /* 0x0000002b022b7220 */ /* 0x040fe20000410000 */
[----:B------:R-:W-:Y:S01]  /*16be0*/  MUFU.EX2 R235, R235 ;  /* 0x000000eb00eb7308 */ /* 0x000fe20000000800 */
[----:B------:R-:W-:Y:S01]  /*16bf0*/  FMUL.FTZ R44, R3, R44 ;  /* 0x0000002c032c7220 */ /* 0x000fe20000410000 */
[----:B-----5:R-:W-:Y:S02]  /*16c00*/  F2FP.BF16.PACK_AB R147, R149, R230 ;  /* 0x000000e69593723e */ /* 0x020fe400000010ff */
[----:B------:R-:W-:Y:S01]  /*16c10*/  LDSM.16.MT88.4 R168, [R206+0x9880] ;  /* 0x00988000cea8783b */ /* 0x000fe20000004200 */
[C---:B------:R-:W-:Y:S02]  /*16c20*/  FMUL.FTZ R45, R3.reuse, R45 ;  /* 0x0000002d032d7220 */ /* 0x040fe40000410000 */
[C---:B------:R-:W-:Y:S02]  /*16c30*/  FMUL.FTZ R46, R2.reuse, R46 ;  /* 0x0000002e022e7220 */ /* 0x040fe40000410000 */
[C---:B------:R-:W-:Y:S01]  /*16c40*/  FMUL.FTZ R47, R2.reuse, R47 ;  /* 0x0000002f022f7220 */ /* 0x040fe20000410000 */
[C---:B--2---:R-:W-:Y:S01]  /*16c50*/  HMMA.16816.F32.BF16 R4, R144.reuse, R12, R4 ;  /* 0x0000000c9004723c */ /* 0x044fe20000041804 */
[----:B------:R-:W2:Y:S01]  /*16c60*/  MUFU.EX2 R238, R238 ;  /* 0x000000ee00ee7308 */ /* 0x000ea20000000800 */
[----:B------:R-:W-:Y:S03]  /*16c70*/  LDSM.16.MT88.4 R172, [R204+0x9880] ;  /* 0x00988000ccac783b */ /* 0x000fe60000004200 */
[C---:B------:R-:W-:Y:S02]  /*16c80*/  FMUL.FTZ R48, R3.reuse, R48 ;  /* 0x0000003003307220 */ /* 0x040fe40000410000 */
[C---:B------:R-:W-:Y:S01]  /*16c90*/  FMUL.FTZ R12, R3.reuse, R136 ;  /* 0x00000088030c7220 */ /* 0x040fe20000410000 */
[C---:B------:R-:W-:Y:S02]  /*16ca0*/  HMMA.16816.F32.BF16 R8, R144.reuse, R14, R8 ;  /* 0x0000000e9008723c */ /* 0x040fe40000041808 */
[----:B-1----:R-:W-:Y:S01]  /*16cb0*/  LDSM.16.MT88.4 R164, [R204+0x8880] ;  /* 0x00888000cca4783b */ /* 0x002fe20000004200 */
[----:B------:R-:W1:Y:S01]  /*16cc0*/  MUFU.EX2 R237, R237 ;  /* 0x000000ed00ed7308 */ /* 0x000e620000000800 */
[C---:B------:R-:W-:Y:S02]  /*16cd0*/  FMUL.FTZ R13, R3.reuse, R137 ;  /* 0x00000089030d7220 */ /* 0x040fe40000410000 */
[C---:B------:R-:W-:Y:S02]  /*16ce0*/  FMUL.FTZ R49, R3.reuse, R49 ;  /* 0x0000003103317220 */ /* 0x040fe40000410000 */
[C---:B------:R-:W-:Y:S02]  /*16cf0*/  FMUL.FTZ R14, R2.reuse, R138 ;  /* 0x0000008a020e7220 */ /* 0x040fe40000410000 */
[----:B------:R-:W-:Y:S02]  /*16d00*/  LDSM.16.MT88.4 R176, [R211+0xa880] ;  /* 0x00a88000d3b0783b */ /* 0x000fe40000004200 */
[C---:B------:R-:W-:Y:S01]  /*16d10*/  FMUL.FTZ R15, R2.reuse, R139 ;  /* 0x0000008b020f7220 */ /* 0x040fe20000410000 */
[----:B------:R-:W-:Y:S01]  /*16d20*/  MUFU.EX2 R239, R239 ;  /* 0x000000ef00ef7308 */ /* 0x000fe20000000800 */
[C---:B------:R-:W-:Y:S02]  /*16d30*/  FMUL.FTZ R50, R2.reuse, R50 ;  /* 0x0000003202327220 */ /* 0x040fe40000410000 */
[C---:B------:R-:W-:Y:S02]  /*16d40*/  FMUL.FTZ R51, R2.reuse, R51 ;  /* 0x0000003302337220 */ /* 0x040fe40000410000 */
[----:B------:R-:W3:Y:S01]  /*16d50*/  LDSM.16.MT88.4 R136, [R204+0x8080] ;  /* 0x00808000cc88783b */ /* 0x000ee20000004200 */
[C---:B----4-:R-:W-:Y:S03]  /*16d60*/  HMMA.16816.F32.BF16 R12, R144.reuse, R152, R12 ;  /* 0x00000098900c723c */ /* 0x050fe6000004180c */
[C---:B------:R-:W-:Y:S01]  /*16d70*/  FMUL.FTZ R52, R3.reuse, R52 ;  /* 0x0000003403347220 */ /* 0x040fe20000410000 */
[----:B------:R-:W4:Y:S01]  /*16d80*/  MUFU.EX2 R242, R242 ;  /* 0x000000f200f27308 */ /* 0x000f220000000800 */
[C---:B------:R-:W-:Y:S02]  /*16d90*/  FMUL.FTZ R53, R3.reuse, R53 ;  /* 0x0000003503357220 */ /* 0x040fe40000410000 */
[----:B------:R-:W-:Y:S01]  /*16da0*/  LDSM.16.MT88.4 R180, [R206+0xa880] ;  /* 0x00a88000ceb4783b */ /* 0x000fe20000004200 */
[C---:B------:R-:W-:Y:S04]  /*16db0*/  HMMA.16816.F32.BF16 R16, R144.reuse, R154, R16 ;  /* 0x0000009a9010723c */ /* 0x040fe80000041810 */
[----:B------:R-:W-:Y:S01]  /*16dc0*/  FMUL.FTZ R54, R2, R54 ;  /* 0x0000003602367220 */ /* 0x000fe20000410000 */
[----:B--2---:R-:W-:Y:S01]  /*16dd0*/  F2FP.BF16.PACK_AB R152, R238, R235 ;  /* 0x000000ebee98723e */ /* 0x004fe200000010ff */
[----:B------:R-:W-:Y:S01]  /*16de0*/  FMUL.FTZ R55, R2, R55 ;  /* 0x0000003702377220 */ /* 0x000fe20000410000 */
[----:B------:R-:W-:Y:S01]  /*16df0*/  LDSM.16.MT88.4 R184, [R204+0xa880] ;  /* 0x00a88000ccb8783b */ /* 0x000fe20000004200 */
[C---:B------:R-:W-:Y:S04]  /*16e00*/  HMMA.16816.F32.BF16 R20, R144.reuse, R156, R20 ;  /* 0x0000009c9014723c */ /* 0x040fe80000041814 */
[C---:B------:R-:W-:Y:S01]  /*16e10*/  FMUL.FTZ R56, R3.reuse, R56 ;  /* 0x0000003803387220 */ /* 0x040fe20000410000 */
[----:B-1----:R-:W-:Y:S01]  /*16e20*/  F2FP.BF16.PACK_AB R154, R240, R237 ;  /* 0x000000edf09a723e */ /* 0x002fe200000010ff */
[C---:B------:R-:W-:Y:S01]  /*16e30*/  FMUL.FTZ R57, R3.reuse, R57 ;  /* 0x0000003903397220 */ /* 0x040fe20000410000 */
[----:B------:R-:W-:Y:S01]  /*16e40*/  LDSM.16.MT88.4 R188, [R211+0xb880] ;  /* 0x00b88000d3bc783b */ /* 0x000fe20000004200 */
[C---:B------:R-:W-:Y:S04]  /*16e50*/  HMMA.16816.F32.BF16 R24, R144.reuse, R158, R24 ;  /* 0x0000009e9018723c */ /* 0x040fe80000041818 */
[----:B------:R-:W-:Y:S01]  /*16e60*/  FMUL.FTZ R58, R2, R58 ;  /* 0x0000003a023a7220 */ /* 0x000fe20000410000 */
[----:B----4-:R-:W-:Y:S01]  /*16e70*/  F2FP.BF16.PACK_AB R153, R242, R239 ;  /* 0x000000eff299723e */ /* 0x010fe200000010ff */
[C---:B------:R-:W-:Y:S01]  /*16e80*/  FMUL.FTZ R59, R2.reuse, R59 ;  /* 0x0000003b023b7220 */ /* 0x040fe20000410000 */
[----:B------:R-:W-:Y:S01]  /*16e90*/  LDSM.16.MT88.4 R156, [R206+0x8880] ;  /* 0x00888000ce9c783b */ /* 0x000fe20000004200 */
[C---:B------:R-:W-:Y:S04]  /*16ea0*/  FMUL.FTZ R60, R3.reuse, R60 ;  /* 0x0000003c033c7220 */ /* 0x040fe80000410000 */
[C---:B------:R-:W-:Y:S02]  /*16eb0*/  FMUL.FTZ R61, R3.reuse, R61 ;  /* 0x0000003d033d7220 */ /* 0x040fe40000410000 */
[C---:B------:R-:W-:Y:S01]  /*16ec0*/  FMUL.FTZ R62, R2.reuse, R62 ;  /* 0x0000003e023e7220 */ /* 0x040fe20000410000 */
[C---:B---3--:R-:W-:Y:S01]  /*16ed0*/  HMMA.16816.F32.BF16 R28, R144.reuse, R136, R28 ;  /* 0x00000088901c723c */ /* 0x048fe2000004181c */
[----:B------:R-:W-:Y:S02]  /*16ee0*/  LDSM.16.MT88.4 R192, [R206+0xb880] ;  /* 0x00b88000cec0783b */ /* 0x000fe40000004200 */
[C---:B------:R-:W-:Y:S02]  /*16ef0*/  FMUL.FTZ R63, R2.reuse, R63 ;  /* 0x0000003f023f7220 */ /* 0x040fe40000410000 */
[C---:B------:R-:W-:Y:S02]  /*16f00*/  FMUL.FTZ R64, R3.reuse, R64 ;  /* 0x0000004003407220 */ /* 0x040fe40000410000 */
[C---:B------:R-:W-:Y:S01]  /*16f10*/  FMUL.FTZ R65, R3.reuse, R65 ;  /* 0x0000004103417220 */ /* 0x040fe20000410000 */
[C---:B------:R-:W-:Y:S01]  /*16f20*/  HMMA.16816.F32.BF16 R32, R144.reuse, R138, R32 ;  /* 0x0000008a9020723c */ /* 0x040fe20000041820 */
[----:B------:R-:W1:Y:S03]  /*16f30*/  LDSM.16.MT88.4 R136, [R205+0x9080] ;  /* 0x00908000cd88783b */ /* 0x000e660000004200 */
[C---:B------:R-:W-:Y:S02]  /*16f40*/  FMUL.FTZ R66, R2.reuse, R66 ;  /* 0x0000004202427220 */ /* 0x040fe40000410000 */
[C---:B------:R-:W-:Y:S02]  /*16f50*/  FMUL.FTZ R67, R2.reuse, R67 ;  /* 0x0000004302437220 */ /* 0x040fe40000410000 */
[C---:B------:R-:W-:Y:S01]  /*16f60*/  HMMA.16816.F32.BF16 R36, R144.reuse, R132, R36 ;  /* 0x000000849024723c */ /* 0x040fe20000041824 */
[----:B------:R-:W0:Y:S03]  /*16f70*/  LDGDEPBAR ;  /* 0x00000000000079af */ /* 0x000e260000000000 */
[C---:B------:R-:W-:Y:S02]  /*16f80*/  FMUL.FTZ R68, R3.reuse, R68 ;  /* 0x0000004403447220 */ /* 0x040fe40000410000 */
[C---:B------:R-:W-:Y:S02]  /*16f90*/  FMUL.FTZ R69, R3.reuse, R69 ;  /* 0x0000004503457220 */ /* 0x040fe40000410000 */
[C---:B------:R-:W-:Y:S01]  /*16fa0*/  HMMA.16816.F32.BF16 R40, R144.reuse, R134, R40 ;  /* 0x000000869028723c */ /* 0x040fe20000041828 */
[----:B------:R-:W2:Y:S03]  /*16fb0*/  LDSM.16.MT88.4 R132, [R204+0x9080] ;  /* 0x00908000cc84783b */ /* 0x000ea60000004200 */
[C---:B------:R-:W-:Y:S02]  /*16fc0*/  FMUL.FTZ R70, R2.reuse, R70 ;  /* 0x0000004602467220 */ /* 0x040fe40000410000 */
[C---:B------:R-:W-:Y:S02]  /*16fd0*/  FMUL.FTZ R71, R2.reuse, R71 ;  /* 0x0000004702477220 */ /* 0x040fe40000410000 */
[C---:B------:R-:W-:Y:S04]  /*16fe0*/  HMMA.16816.F32.BF16 R44, R144.reuse, R140, R44 ;  /* 0x0000008c902c723c */ /* 0x040fe8000004182c */
[C---:B------:R-:W-:Y:S02]  /*16ff0*/  FMUL.FTZ R72, R3.reuse, R72 ;  /* 0x0000004803487220 */ /* 0x040fe40000410000 */
[C---:B------:R-:W-:Y:S02]  /*17000*/  FMUL.FTZ R73, R3.reuse, R73 ;  /* 0x0000004903497220 */ /* 0x040fe40000410000 */
[C---:B------:R-:W-:Y:S01]  /*17010*/  HMMA.16816.F32.BF16 R48, R144.reuse, R142, R48 ;  /* 0x0000008e9030723c */ /* 0x040fe20000041830 */
[----:B------:R-:W3:Y:S03]  /*17020*/  LDSM.16.MT88.4 R140, [R211+0xa080] ;  /* 0x00a08000d38c783b */ /* 0x000ee60000004200 */
[C---:B------:R-:W-:Y:S02]  /*17030*/  FMUL.FTZ R74, R2.reuse, R74 ;  /* 0x0000004a024a7220 */ /* 0x040fe40000410000 */
[C---:B------:R-:W-:Y:S02]  /*17040*/  FMUL.FTZ R75, R2.reuse, R75 ;  /* 0x0000004b024b7220 */ /* 0x040fe40000410000 */
[C---:B------:R-:W-:Y:S01]  /*17050*/  FMUL.FTZ R76, R3.reuse, R76 ;  /* 0x0000004c034c7220 */ /* 0x040fe20000410000 */
[C---:B-1----:R-:W-:Y:S03]  /*17060*/  HMMA.16816.F32.BF16 R52, R144.reuse, R136, R52 ;  /* 0x000000889034723c */ /* 0x042fe60000041834 */
[C---:B------:R-:W-:Y:S02]  /*17070*/  FMUL.FTZ R77, R3.reuse, R77 ;  /* 0x0000004d034d7220 */ /* 0x040fe40000410000 */
[C---:B------:R-:W-:Y:S02]  /*17080*/  FMUL.FTZ R78, R2.reuse, R78 ;  /* 0x0000004e024e7220 */ /* 0x040fe40000410000 */
[C---:B------:R-:W-:Y:S01]  /*17090*/  FMUL.FTZ R79, R2.reuse, R79 ;  /* 0x0000004f024f7220 */ /* 0x040fe20000410000 */
        /* <DEDUP_REMOVED lines=11> */
[C---:B---3--:R-:W-:Y:S04]  /*17150*/  HMMA.16816.F32.BF16 R68, R144.reuse, R140, R68 ;  /* 0x0000008c9044723c */ /* 0x048fe80000041844 */
        /* <DEDUP_REMOVED lines=29> */
[C---:B------:R-:W-:Y:S04]  /*17330*/  FMUL.FTZ R104, R3.reuse, R104 ;  /* 0x0000006803687220 */ /* 0x040fe80000410000 */
[C---:B------:R-:W-:Y:S01]  /*17340*/  FMUL.FTZ R105, R3.reuse, R105 ;  /* 0x0000006903697220 */ /* 0x040fe20000410000 */
        /* <DEDUP_REMOVED lines=10> */
[----:B------:R-:W-:Y:S03]  /*173f0*/  FMUL.FTZ R113, R3, R113 ;  /* 0x0000007103717220 */ /* 0x000fe60000410000 */
[C---:B--2---:R-:W-:Y:S03]  /*17400*/  HMMA.16816.F32.BF16 R108, R144.reuse, R132, R108 ;  /* 0x00000084906c723c */ /* 0x044fe6000004186c */
[C---:B------:R-:W-:Y:S02]  /*17410*/  FMUL.FTZ R114, R2.reuse, R114 ;  /* 0x0000007202727220 */ /* 0x040fe40000410000 */
[----:B------:R-:W-:Y:S02]  /*17420*/  FMUL.FTZ R115, R2, R115 ;  /* 0x0000007302737220 */ /* 0x000fe40000410000 */
[--C-:B------:R-:W-:Y:S02]  /*17430*/  FFMA.FTZ R151, R151, c[0x0][0x2d0], -R160.reuse ;  /* 0x0000b40097977a23 */ /* 0x100fe400000108a0 */
[----:B------:R-:W-:Y:S03]  /*17440*/  FFMA.FTZ R160, R150, c[0x0][0x2d0], -R160 ;  /* 0x0000b40096a07a23 */ /* 0x000fe600000108a0 */
[C---:B------:R-:W-:Y:S01]  /*17450*/  HMMA.16816.F32.BF16 R112, R144.reuse, R134, R112 ;  /* 0x000000869070723c */ /* 0x040fe20000041870 */
[----:B------:R-:W2:Y:S01]  /*17460*/  LDSM.16.MT88.4 R132, [R211+0x8880] ;  /* 0x00888000d384783b */ /* 0x000ea20000004200 */
[----:B------:R4:W-:Y:S01]  /*17470*/  MUFU.EX2 R150, R160 ;  /* 0x000000a000967308 */ /* 0x0009e20000000800 */
[C---:B------:R-:W-:Y:S02]  /*17480*/  FMUL.FTZ R116, R3.reuse, R116 ;  /* 0x0000007403747220 */ /* 0x040fe40000410000 */
[C---:B------:R-:W-:Y:S02]  /*17490*/  FMUL.FTZ R117, R3.reuse, R117 ;  /* 0x0000007503757220 */ /* 0x040fe40000410000 */
[C---:B------:R-:W-:Y:S02]  /*174a0*/  FMUL.FTZ R118, R2.reuse, R118 ;  /* 0x0000007602767220 */ /* 0x040fe40000410000 */
[C---:B------:R-:W-:Y:S03]  /*174b0*/  FMUL.FTZ R119, R2.reuse, R119 ;  /* 0x0000007702777220 */ /* 0x040fe60000410000 */
[----:B------:R-:W5:Y:S01]  /*174c0*/  MUFU.EX2 R151, R151 ;  /* 0x0000009700977308 */ /* 0x000f620000000800 */
[C---:B------:R-:W-:Y:S02]  /*174d0*/  FMUL.FTZ R120, R3.reuse, R120 ;  /* 0x0000007803787220 */ /* 0x040fe40000410000 */
[C---:B------:R-:W-:Y:S01]  /*174e0*/  FMUL.FTZ R121, R3.reuse, R121 ;  /* 0x0000007903797220 */ /* 0x040fe20000410000 */
[C---:B---3--:R-:W-:Y:S03]  /*174f0*/  HMMA.16816.F32.BF16 R116, R144.reuse, R140, R116 ;  /* 0x0000008c9074723c */ /* 0x048fe60000041874 */
[C---:B------:R-:W-:Y:S02]  /*17500*/  FMUL.FTZ R122, R2.reuse, R122 ;  /* 0x0000007a027a7220 */ /* 0x040fe40000410000 */
[C---:B------:R-:W-:Y:S02]  /*17510*/  FMUL.FTZ R123, R2.reuse, R123 ;  /* 0x0000007b027b7220 */ /* 0x040fe40000410000 */
[C---:B------:R-:W-:Y:S02]  /*17520*/  FMUL.FTZ R124, R3.reuse, R124 ;  /* 0x0000007c037c7220 */ /* 0x040fe40000410000 */
[C---:B------:R-:W-:Y:S01]  /*17530*/  FMUL.FTZ R125, R3.reuse, R125 ;  /* 0x0000007d037d7220 */ /* 0x040fe20000410000 */
[----:B----4-:R-:W3:Y:S02]  /*17540*/  LDSM.16.MT88.4 R160, [R205+0x8880] ;  /* 0x00888000cda0783b */ /* 0x010ee40000004200 */
[C---:B------:R-:W-:Y:S03]  /*17550*/  HMMA.16816.F32.BF16 R120, R144.reuse, R142, R120 ;  /* 0x0000008e9078723c */ /* 0x040fe60000041878 */
[C---:B------:R-:W-:Y:S02]  /*17560*/  FMUL.FTZ R126, R2.reuse, R126 ;  /* 0x0000007e027e7220 */ /* 0x040fe40000410000 */
[----:B------:R-:W-:Y:S02]  /*17570*/  FMUL.FTZ R127, R2, R127 ;  /* 0x0000007f027f7220 */ /* 0x000fe40000410000 */
[C---:B------:R-:W-:Y:S01]  /*17580*/  FMUL.FTZ R128, R3.reuse, R128 ;  /* 0x0000008003807220 */ /* 0x040fe20000410000 */
[----:B-----5:R-:W-:Y:S01]  /*17590*/  F2FP.BF16.PACK_AB R155, R150, R151 ;  /* 0x00000097969b723e */ /* 0x020fe200000010ff */
[C---:B------:R-:W-:Y:S03]  /*175a0*/  FMUL.FTZ R129, R3.reuse, R129 ;  /* 0x0000008103817220 */ /* 0x040fe60000410000 */
[C---:B-1----:R-:W-:Y:S03]  /*175b0*/  HMMA.16816.F32.BF16 R124, R144.reuse, R136, R124 ;  /* 0x00000088907c723c */ /* 0x042fe6000004187c */
[C---:B------:R-:W-:Y:S02]  /*175c0*/  FMUL.FTZ R130, R2.reuse, R130 ;  /* 0x0000008202827220 */ /* 0x040fe40000410000 */
[C---:B------:R-:W-:Y:S02]  /*175d0*/  FMUL.FTZ R131, R2.reuse, R131 ;  /* 0x0000008302837220 */ /* 0x040fe40000410000 */
[----:B------:R-:W-:Y:S01]  /*175e0*/  FFMA.FTZ R236, R3, R226, R236 ;  /* 0x000000e203ec7223 */ /* 0x000fe200000100ec */
[----:B------:R-:W-:Y:S01]  /*175f0*/  MOV R3, R0 ;  /* 0x0000000000037202 */ /* 0x000fe20000000f00 */
[----:B------:R-:W-:Y:S03]  /*17600*/  FFMA.FTZ R232, R2, R225, R232 ;  /* 0x000000e102e87223 */ /* 0x000fe600000100e8 */
[----:B------:R-:W-:Y:S03]  /*17610*/  HMMA.16816.F32.BF16 R128, R144, R138, R128 ;  /* 0x0000008a9080723c */ /* 0x000fe60000041880 */
[----:B------:R-:W-:Y:S02]  /*17620*/  FADD.FTZ R233, R233, R236 ;  /* 0x000000ece9e97221 */ /* 0x000fe40000010000 */
[----:B------:R-:W-:Y:S02]  /*17630*/  FADD.FTZ R227, R227, R232 ;  /* 0x000000e8e3e37221 */ /* 0x000fe40000010000 */
[----:B------:R-:W-:Y:S01]  /*17640*/  FADD.FTZ R234, R234, R233 ;  /* 0x000000e9eaea7221 */ /* 0x000fe20000010000 */
[C---:B--2---:R-:W-:Y:S01]  /*17650*/  HMMA.16816.F32.BF16 R144, R152.reuse, R132, R4 ;  /* 0x000000849890723c */ /* 0x044fe20000041804 */
[----:B------:R-:W1:Y:S04]  /*17660*/  LDSM.16.MT88.4 R4, [R211+0x9880] ;  /* 0x00988000d304783b */ /* 0x000e680000004200 */
[----:B------:R-:W-:Y:S02]  /*17670*/  FADD.FTZ R2, R230, R227 ;  /* 0x000000e3e6027221 */ /* 0x000fe40000010000 */
[----:B------:R-:W-:Y:S01]  /*17680*/  FADD.FTZ R234, R231, R234 ;  /* 0x000000eae7ea7221 */ /* 0x000fe20000010000 */
[C---:B------:R-:W-:Y:S01]  /*17690*/  HMMA.16816.F32.BF16 R140, R152.reuse, R134, R8 ;  /* 0x00000086988c723c */ /* 0x040fe20000041808 */
[----:B------:R-:W2:Y:S03]  /*176a0*/  LDSM.16.MT88.4 R8, [R205+0x9880] ;  /* 0x00988000cd08783b */ /* 0x000ea60000004200 */
[----:B------:R-:W-:Y:S01]  /*176b0*/  FADD.FTZ R2, R149, R2 ;  /* 0x0000000295027221 */ /* 0x000fe20000010000 */
[----:B------:R-:W-:Y:S01]  /*176c0*/  MOV R149, R148 ;  /* 0x0000009400957202 */ /* 0x000fe20000000f00 */
[----:B------:R-:W-:Y:S02]  /*176d0*/  FADD.FTZ R235, R235, R234 ;  /* 0x000000eaebeb7221 */ /* 0x000fe40000010000 */
[C---:B------:R-:W-:Y:S01]  /*176e0*/  HMMA.16816.F32.BF16 R136, R152.reuse, R156, R12 ;  /* 0x0000009c9888723c */ /* 0x040fe2000004180c */
[----:B------:R-:W4:Y:S03]  /*176f0*/  LDSM.16.MT88.4 R12, [R205+0xa880] ;  /* 0x00a88000cd0c783b */ /* 0x000f260000004200 */
[----:B------:R-:W-:Y:S02]  /*17700*/  FADD.FTZ R239, R239, R2 ;  /* 0x00000002efef7221 */ /* 0x000fe40000010000 */
[----:B------:R-:W-:Y:S02]  /*17710*/  FADD.FTZ R238, R238, R235 ;  /* 0x000000ebeeee7221 */ /* 0x000fe40000010000 */
[C---:B------:R-:W-:Y:S01]  /*17720*/  HMMA.16816.F32.BF16 R132, R152.reuse, R158, R16 ;  /* 0x0000009e9884723c */ /* 0x040fe20000041810 */
[----:B------:R-:W5:Y:S03]  /*17730*/  LDSM.16.MT88.4 R16, [R205+0xb880] ;  /* 0x00b88000cd10783b */ /* 0x000f660000004200 */
[----:B------:R-:W-:Y:S02]  /*17740*/  FADD.FTZ R242, R242, R239 ;  /* 0x000000eff2f27221 */ /* 0x000fe40000010000 */
[----:B------:R-:W-:Y:S02]  /*17750*/  FADD.FTZ R237, R237, R238 ;  /* 0x000000eeeded7221 */ /* 0x000fe40000010000 */
[C---:B---3--:R-:W-:Y:S01]  /*17760*/  HMMA.16816.F32.BF16 R20, R152.reuse, R160, R20 ;  /* 0x000000a09814723c */ /* 0x048fe20000041814 */
[----:B------:R-:W3:Y:S03]  /*17770*/  LDSM.16.MT88.4 R156, [R204+0xb880] ;  /* 0x00b88000cc9c783b */ /* 0x000ee60000004200 */
[----:B------:R-:W-:Y:S02]  /*17780*/  FADD.FTZ R151, R151, R242 ;  /* 0x000000f297977221 */ /* 0x000fe40000010000 */
[----:B------:R-:W-:Y:S02]  /*17790*/  FADD.FTZ R226, R240, R237 ;  /* 0x000000edf0e27221 */ /* 0x000fe40000010000 */
[C---:B------:R-:W-:Y:S04]  /*177a0*/  HMMA.16816.F32.BF16 R24, R152.reuse, R162, R24 ;  /* 0x000000a29818723c */ /* 0x040fe80000041818 */
[----:B------:R-:W-:Y:S04]  /*177b0*/  FADD.FTZ R225, R150, R151 ;  /* 0x0000009796e17221 */ /* 0x000fe80000010000 */
[C---:B------:R-:W-:Y:S08]  /*177c0*/  HMMA.16816.F32.BF16 R28, R152.reuse, R164, R28 ;  /* 0x000000a4981c723c */ /* 0x040ff0000004181c */
[C---:B------:R-:W-:Y:S08]  /*177d0*/  HMMA.16816.F32.BF16 R32, R152.reuse, R166, R32 ;  /* 0x000000a69820723c */ /* 0x040ff00000041820 */
[C---:B-1----:R-:W-:Y:S08]  /*177e0*/  HMMA.16816.F32.BF16 R36, R152.reuse, R4, R36 ;  /* 0x000000049824723c */ /* 0x042ff00000041824 */
[C---:B------:R-:W-:Y:S08]  /*177f0*/  HMMA.16816.F32.BF16 R40, R152.reuse, R6, R40 ;  /* 0x000000069828723c */ /* 0x040ff00000041828 */
[C---:B------:R-:W-:Y:S08]  /*17800*/  HMMA.16816.F32.BF16 R44, R152.reuse, R168, R44 ;  /* 0x000000a8982c723c */ /* 0x040ff0000004182c */
[C---:B------:R-:W-:Y:S08]  /*17810*/  HMMA.16816.F32.BF16 R48, R152.reuse, R170, R48 ;  /* 0x000000aa9830723c */ /* 0x040ff00000041830 */
[C---:B--2---:R-:W-:Y:S08]  /*17820*/  HMMA.16816.F32.BF16 R52, R152.reuse, R8, R52 ;  /* 0x000000089834723c */ /* 0x044ff00000041834 */
        /* <DEDUP_REMOVED lines=17> */
[C---:B---3--:R-:W-:Y:S08]  /*17940*/  HMMA.16816.F32.BF16 R124, R152.reuse, R156, R124 ;  /* 0x0000009c987c723c */ /* 0x048ff0000004187c */
[----:B------:R-:W-:Y:S01]  /*17950*/  HMMA.16816.F32.BF16 R128, R152, R158, R128 ;  /* 0x0000009e9880723c */ /* 0x000fe20000041880 */
[----:B------:R-:W-:-:S07]  /*17960*/  @P0 BRA `(.L_x_441) ;  /* 0xffffdef000000947 */ /* 0x000fce000383ffff */
.L_x_440:
[----:B------:R-:W-:-:S06]  /*17970*/  UISETP.GE.AND UP0, UPT, UR13, UR6, UPT ;  /* 0x000000060d00728c */ /* 0x000fcc000bf06270 */
[----:B------:R-:W-:-:S13]  /*17980*/  PLOP3.LUT P0, PT, PT, PT, UP0, 0x80, 0x0 ;  /* 0x000000000000781c */ /* 0x000fda0003f0f008 */
[----:B------:R-:W-:Y:S05]  /*17990*/  @!P0 BRA `(.L_x_442) ;  /* 0x000029e000008947 */ /* 0x000fea0003800000 */
[----:B------:R-:W-:Y:S01]  /*179a0*/  UMOV UR8, 0x5 ;  /* 0x0000000500087882 */ /* 0x000fe20000000000 */
[----:B------:R-:W-:Y:S01]  /*179b0*/  MOV R2, R148 ;  /* 0x0000009400027202 */ /* 0x000fe20000000f00 */
[----:B------:R-:W-:Y:S01]  /*179c0*/  ULDC.64 UR4, c[0x0][0x208] ;  /* 0x0000820000047ab9 */ /* 0x000fe20000000a00 */
[----:B------:R-:W-:Y:S01]  /*179d0*/  MOV R3, R0 ;  /* 0x0000000000037202 */ /* 0x000fe20000000f00 */
[----:B------:R-:W-:Y:S01]  /*179e0*/  USHF.L.U64.HI UR8, UR4, UR8, UR5 ;  /* 0x0000000804087299 */ /* 0x000fe20008010205 */
[----:B------:R-:W-:Y:S01]  /*179f0*/  MOV R220, R228 ;  /* 0x000000e400dc7202 */ /* 0x000fe20000000f00 */
[----:B------:R-:W-:-:S03]  /*17a00*/  USHF.L.U32 UR10, UR4, 0x5, URZ ;  /* 0x00000005040a7899 */ /* 0x000fc6000800063f */
[----:B------:R-:W-:Y:S02]  /*17a10*/  ULDC.64 UR4, c[0x0][0x1e0] ;  /* 0x0000780000047ab9 */ /* 0x000fe40000000a00 */
.L_x_451:
[----:B------:R-:W-:Y:S04]  /*17a20*/  DEPBAR.LE SB0, 0x0 ;  /* 0x000080000000791a */ /* 0x000fe80000000000 */
[----:B------:R-:W-:Y:S01]  /*17a30*/  BAR.SYNC.DEFER_BLOCKING 0x0 ;  /* 0x0000000000007b1d */ /* 0x000fe20000010000 */
[----:B------:R-:W-:Y:S01]  /*17a40*/  USHF.R.S32.HI UR11, URZ, 0x1f, UR13 ;  /* 0x0000001f3f0b7899 */ /* 0x000fe2000801140d */
[----:B------:R-:W-:Y:S01]  /*17a50*/  IMAD.U32 R5, RZ, RZ, UR10 ;  /* 0x0000000aff057e24 */ /* 0x000fe2000f8e00ff */
[----:B------:R-:W-:Y:S01]  /*17a60*/  UIMAD UR9, UR8, UR13, URZ ;  /* 0x0000000d080972a4 */ /* 0x000fe2000f8e023f */
[----:B------:R-:W-:Y:S01]  /*17a70*/  LOP3.LUT P2, RZ, R215, 0x4, RZ, 0xc0, !PT ;  /* 0x00000004d7ff7812 */ /* 0x000fe2000784c0ff */
[----:B------:R-:W-:Y:S01]  /*17a80*/  UISETP.GT.AND UP0, UPT, UR13, UR6, UPT ;  /* 0x000000060d00728c */ /* 0x000fe2000bf04270 */
[----:B------:R-:W-:Y:S01]  /*17a90*/  IMAD.WIDE.U32 R4, R5, UR13, R220 ;  /* 0x0000000d05047c25 */ /* 0x000fe2000f8e00dc */
[----:B------:R-:W-:Y:S01]  /*17aa0*/  UIMAD UR9, UR11, UR10, UR9 ;  /* 0x0000000a0b0972a4 */ /* 0x000fe2000f8e0209 */
[C---:B------:R-:W-:Y:S02]  /*17ab0*/  LOP3.LUT P1, RZ, R215.reuse, 0x2, RZ, 0xc0, !PT ;  /* 0x00000002d7ff7812 */ /* 0x040fe4000782c0ff */
[----:B------:R-:W-:Y:S02]  /*17ac0*/  LOP3.LUT P5, RZ, R215, 0x1, RZ, 0xc0, !PT ;  /* 0x00000001d7ff7812 */ /* 0x000fe400078ac0ff */
[C---:B------:R-:W-:Y:S02]  /*17ad0*/  LEA R180, P0, R4.reuse, c[0x0][0x1f8], 0x1 ;  /* 0x00007e0004b47a11 */ /* 0x040fe400078008ff */
[----:B------:R-:W-:Y:S02]  /*17ae0*/  IADD3 R0, R5, UR9, RZ ;  /* 0x0000000905007c10 */ /* 0x000fe4000fffe0ff */
[----:B------:R-:W-:Y:S01]  /*17af0*/  PLOP3.LUT P3, PT, PT, PT, UP0, 0x80, 0x0 ;  /* 0x000000000000781c */ /* 0x000fe20003f6f008 */
[----:B------:R-:W-:Y:S01]  /*17b00*/  @UP0 UIADD3 UR11, UR13, -0x1, URZ ;  /* 0xffffffff0d0b0890 */ /* 0x000fe2000fffe03f */
[----:B------:R-:W-:Y:S02]  /*17b10*/  LEA.HI.X R181, R4, c[0x0][0x1fc], R0, 0x1, P0 ;  /* 0x00007f0004b57a11 */ /* 0x000fe400000f0c00 */
[----:B------:R-:W-:Y:S01]  /*17b20*/  PLOP3.LUT P4, PT, PT, PT, UP0, 0x80, 0x0 ;  /* 0x000000000000781c */ /* 0x000fe20003f8f008 */
[----:B------:R-:W-:Y:S01]  /*17b30*/  @UP0 UIMAD.WIDE.U32 UR14, UR11, UR4, URZ ;  /* 0x000000040b0e02a5 */ /* 0x000fe2000f8e003f */
[----:B------:R-:W-:Y:S01]  /*17b40*/  LOP3.LUT P4, RZ, R215, 0x2, RZ, 0xc0, !PT ;  /* 0x00000002d7ff7812 */ /* 0x000fe2000788c0ff */
[----:B------:R-:W-:Y:S01]  /*17b50*/  @UP0 USHF.R.S32.HI UR9, URZ, 0x1f, UR11 ;  /* 0x0000001f3f090899 */ /* 0x000fe2000801140b */
[----:B------:R-:W-:Y:S01]  /*17b60*/  LDSM.16.M88.4 R16, [R214+0x10080] ;  /* 0x01008000d610783b */ /* 0x000fe20000000200 */
[----:B------:R-:W-:Y:S02]  /*17b70*/  PLOP3.LUT P0, PT, PT, PT, UP0, 0x80, 0x0 ;  /* 0x000000000000781c */ /* 0x000fe40003f0f008 */
[----:B------:R-:W-:Y:S02]  /*17b80*/  @UP0 UIMAD UR9, UR9, UR4, URZ ;  /* 0x00000004090902a4 */ /* 0x000fe4000f8e023f */
[----:B------:R-:W1:Y:S02]  /*17b90*/  LDSM.16.M88.4 R8, [R213+0xc080] ;  /* 0x00c08000d508783b */ /* 0x000e640000000200 */
[----:B------:R-:W-:Y:S03]  /*17ba0*/  @UP0 UIMAD UR9, UR11, UR5, UR9 ;  /* 0x000000050b0902a4 */ /* 0x000fe6000f8e0209 */
[----:B------:R-:W2:Y:S01]  /*17bb0*/  LDSM.16.M88.4 R148, [R213+0xc880] ;  /* 0x00c88000d594783b */ /* 0x000ea20000000200 */
[----:B------:R-:W-:Y:S04]  /*17bc0*/  @UP0 UIADD3 UR9, UR15, UR9, URZ ;  /* 0x000000090f090290 */ /* 0x000fe8000fffe03f */
[----:B------:R-:W-:Y:S05]  /*17bd0*/  LDSM.16.M88.4 R152, [R210+0x10080] ;  /* 0x01008000d298783b */ /* 0x000fea0000000200 */
[----:B------:R-:W3:Y:S05]  /*17be0*/  LDSM.16.M88.4 R156, [R212] ;  /* 0x00000000d49c783b */ /* 0x000eea0000000200 */
[----:B------:R-:W4:Y:S05]  /*17bf0*/  LDSM.16.M88.4 R160, [R203] ;  /* 0x00000000cba0783b */ /* 0x000f2a0000000200 */
[----:B------:R-:W-:Y:S01]  /*17c00*/  @!PT LDS RZ, [RZ] ;  /* 0x00000000fffff984 */ /* 0x000fe20000000800 */
[----:B------:R-:W-:Y:S01]  /*17c10*/  @!PT LDS RZ, [RZ] ;  /* 0x00000000fffff984 */ /* 0x000fe20000000800 */
[----:B------:R-:W-:Y:S01]  /*17c20*/  @!PT LDS RZ, [RZ] ;  /* 0x00000000fffff984 */ /* 0x000fe20000000800 */
[----:B------:R2:W-:Y:S05]  /*17c30*/  LDGSTS.E.BYPASS.LTC128B.128 [R218+0x8080], [R180.64], !P6 ;  /* 0x08080000b4da7fae */ /* 0x0005ea000f101d5e */
[----:B------:R3:W-:Y:S01]  /*17c40*/  LDGSTS.E.BYPASS.LTC128B.128 [R218+0x9080], [R180.64+0x80], !P2 ;  /* 0x09080080b4da7fae */ /* 0x0007e2000d101d5e */
[----:B------:R-:W-:Y:S04]  /*17c50*/  PLOP3.LUT P2, PT, PT, PT, UP0, 0x80, 0x0 ;  /* 0x000000000000781c */ /* 0x000fe80003f4f008 */
[----:B------:R3:W-:Y:S01]  /*17c60*/  LDGSTS.E.BYPASS.LTC128B.128 [R218+0xa080], [R180.64+0x100], !P1 ;  /* 0x0a080100b4da7fae */ /* 0x0007e2000c901d5e */
[C---:B-1----:R-:W-:Y:S04]  /*17c70*/  HMMA.16816.F32.BF16 R4, R16.reuse, R8, RZ ;  /* 0x000000081004723c */ /* 0x042fe800000418ff */
[----:B------:R1:W-:Y:S05]  /*17c80*/  LDGSTS.E.BYPASS.LTC128B.128 [R218+0xb080], [R180.64+0x180], !P5 ;  /* 0x0b080180b4da7fae */ /* 0x0003ea000e901d5e */
[----:B------:R-:W-:Y:S01]  /*17c90*/  LDSM.16.M88.4 R164, [R209+0x10080] ;  /* 0x01008000d1a4783b */ /* 0x000fe20000000200 */
[C---:B------:R-:W-:Y:S04]  /*17ca0*/  HMMA.16816.F32.BF16 R8, R16.reuse, R10, RZ ;  /* 0x0000000a1008723c */ /* 0x040fe800000418ff */
[----:B------:R-:W0:Y:S04]  /*17cb0*/  LDGDEPBAR ;  /* 0x00000000000079af */ /* 0x000e280000000000 */
[C---:B--2---:R-:W-:Y:S01]  /*17cc0*/  HMMA.16816.F32.BF16 R12, R16.reuse, R148, RZ ;  /* 0x00000094100c723c */ /* 0x044fe200000418ff */
[----:B------:R-:W2:Y:S05]  /*17cd0*/  LDSM.16.M88.4 R168, [R208+0xc080] ;  /* 0x00c08000d0a8783b */ /* 0x000eaa0000000200 */
[----:B------:R-:W-:Y:S02]  /*17ce0*/  LDSM.16.M88.4 R172, [R207+0x10080] ;  /* 0x01008000cfac783b */ /* 0x000fe40000000200 */
[----:B------:R-:W-:Y:S03]  /*17cf0*/  HMMA.16816.F32.BF16 R16, R16, R150, RZ ;  /* 0x000000961010723c */ /* 0x000fe600000418ff */
[----:B------:R-:W5:Y:S05]  /*17d00*/  LDSM.16.M88.4 R148, [R208+0xc880] ;  /* 0x00c88000d094783b */ /* 0x000f6a0000000200 */
[C---:B---3--:R-:W-:Y:S01]  /*17d10*/  HMMA.16816.F32.BF16 R4, R152.reuse, R156, R4 ;  /* 0x0000009c9804723c */ /* 0x048fe20000041804 */
[----:B------:R-:W3:Y:S07]  /*17d20*/  LDSM.16.M88.4 R176, [R202] ;  /* 0x00000000cab0783b */ /* 0x000eee0000000200 */
[C---:B------:R-:W-:Y:S01]  /*17d30*/  HMMA.16816.F32.BF16 R8, R152.reuse, R158, R8 ;  /* 0x0000009e9808723c */ /* 0x040fe20000041808 */
[----:B------:R-:W-:Y:S07]  /*17d40*/  LDSM.16.M88.4 R156, [R214+0x14080] ;  /* 0x01408000d69c783b */ /* 0x000fee0000000200 */
[C---:B----4-:R-:W-:Y:S08]  /*17d50*/  HMMA.16816.F32.BF16 R12, R152.reuse, R160, R12 ;  /* 0x000000a0980c723c */ /* 0x050ff0000004180c */
[----:B------:R-:W-:Y:S01]  /*17d60*/  HMMA.16816.F32.BF16 R16, R152, R162, R16 ;  /* 0x000000a29810723c */ /* 0x000fe20000041810 */
[----:B------:R-:W4:Y:S05]  /*17d70*/  LDSM.16.M88.4 R152, [R202+0x800] ;  /* 0x00080000ca98783b */ /* 0x000f2a0000000200 */
[----:B------:R-:W1:Y:S02]  /*17d80*/  LDSM.16.M88.4 R160, [R213+0xd080] ;  /* 0x00d08000d5a0783b */ /* 0x000e640000000200 */
[C---:B--2---:R-:W-:Y:S08]  /*17d90*/  HMMA.16816.F32.BF16 R4, R164.reuse, R168, R4 ;  /* 0x000000a8a404723c */ /* 0x044ff00000041804 */
[C---:B------:R-:W-:Y:S01]  /*17da0*/  HMMA.16816.F32.BF16 R8, R164.reuse, R170, R8 ;  /* 0x000000aaa408723c */ /* 0x040fe20000041808 */
[----:B------:R-:W-:Y:S07]  /*17db0*/  LDSM.16.M88.4 R168, [R201] ;  /* 0x00000000c9a8783b */ /* 0x000fee0000000200 */
[C---:B-----5:R-:W-:Y:S08]  /*17dc0*/  HMMA.16816.F32.BF16 R12, R164.reuse, R148, R12 ;  /* 0x00000094a40c723c */ /* 0x060ff0000004180c */
[----:B------:R-:W-:Y:S01]  /*17dd0*/  HMMA.16816.F32.BF16 R16, R164, R150, R16 ;  /* 0x00000096a410723c */ /* 0x000fe20000041810 */
[----:B------:R-:W2:Y:S05]  /*17de0*/  LDSM.16.M88.4 R148, [R213+0xd880] ;  /* 0x00d88000d594783b */ /* 0x000eaa0000000200 */
[----:B------:R-:W5:Y:S02]  /*17df0*/  LDSM.16.M88.4 R164, [R210+0x14080] ;  /* 0x01408000d2a4783b */ /* 0x000f640000000200 */
[C---:B---3--:R-:W-:Y:S08]  /*17e00*/  HMMA.16816.F32.BF16 R4, R172.reuse, R176, R4 ;  /* 0x000000b0ac04723c */ /* 0x048ff00000041804 */
[C---:B------:R-:W-:Y:S01]  /*17e10*/  HMMA.16816.F32.BF16 R8, R172.reuse, R178, R8 ;  /* 0x000000b2ac08723c */ /* 0x040fe20000041808 */
[----:B------:R-:W-:Y:S07]  /*17e20*/  LDSM.16.M88.4 R176, [R208+0xd080] ;  /* 0x00d08000d0b0783b */ /* 0x000fee0000000200 */
[C---:B----4-:R-:W-:Y:S08]  /*17e30*/  HMMA.16816.F32.BF16 R12, R172.reuse, R152, R12 ;  /* 0x00000098ac0c723c */ /* 0x050ff0000004180c */
[----:B------:R-:W-:Y:S01]  /*17e40*/  HMMA.16816.F32.BF16 R16, R172, R154, R16 ;  /* 0x0000009aac10723c */ /* 0x000fe20000041810 */
[----:B------:R-:W3:Y:S05]  /*17e50*/  LDSM.16.M88.4 R152, [R200] ;  /* 0x00000000c898783b */ /* 0x000eea0000000200 */
[----:B------:R-:W4:Y:S02]  /*17e60*/  LDSM.16.M88.4 R172, [R209+0x14080] ;  /* 0x01408000d1ac783b */ /* 0x000f240000000200 */
[C---:B-1----:R-:W-:Y:S08]  /*17e70*/  HMMA.16816.F32.BF16 R4, R156.reuse, R160, R4 ;  /* 0x000000a09c04723c */ /* 0x042ff00000041804 */
[C---:B------:R-:W-:Y:S01]  /*17e80*/  HMMA.16816.F32.BF16 R8, R156.reuse, R162, R8 ;  /* 0x000000a29c08723c */ /* 0x040fe20000041808 */
[----:B------:R-:W-:Y:S07]  /*17e90*/  LDSM.16.M88.4 R160, [R202+0x1000] ;  /* 0x00100000caa0783b */ /* 0x000fee0000000200 */
[C---:B--2---:R-:W-:Y:S08]  /*17ea0*/  HMMA.16816.F32.BF16 R12, R156.reuse, R148, R12 ;  /* 0x000000949c0c723c */ /* 0x044ff0000004180c */
[----:B------:R-:W-:Y:S01]  /*17eb0*/  HMMA.16816.F32.BF16 R16, R156, R150, R16 ;  /* 0x000000969c10723c */ /* 0x000fe20000041810 */
[----:B------:R-:W1:Y:S05]  /*17ec0*/  LDSM.16.M88.4 R148, [R208+0xd880] ;  /* 0x00d88000d094783b */ /* 0x000e6a0000000200 */
[----:B------:R-:W2:Y:S02]  /*17ed0*/  LDSM.16.M88.4 R156, [R207+0x14080] ;  /* 0x01408000cf9c783b */ /* 0x000ea40000000200 */
[C---:B-----5:R-:W-:Y:S08]  /*17ee0*/  HMMA.16816.F32.BF16 R4, R164.reuse, R168, R4 ;  /* 0x000000a8a404723c */ /* 0x060ff00000041804 */
[C---:B------:R-:W-:Y:S01]  /*17ef0*/  HMMA.16816.F32.BF16 R8, R164.reuse, R170, R8 ;  /* 0x000000aaa408723c */ /* 0x040fe20000041808 */
[----:B------:R-:W-:Y:S07]  /*17f00*/  LDSM.16.M88.4 R168, [R213+0xe080] ;  /* 0x00e08000d5a8783b */ /* 0x000fee0000000200 */
[C---:B---3--:R-:W-:Y:S08]  /*17f10*/  HMMA.16816.F32.BF16 R12, R164.reuse, R152, R12 ;  /* 0x00000098a40c723c */ /* 0x048ff0000004180c */
[----:B------:R-:W-:Y:S01]  /*17f20*/  HMMA.16816.F32.BF16 R16, R164, R154, R16 ;  /* 0x0000009aa410723c */ /* 0x000fe20000041810 */
[----:B------:R-:W3:Y:S05]  /*17f30*/  LDSM.16.M88.4 R152, [R202+0x1800] ;  /* 0x00180000ca98783b */ /* 0x000eea0000000200 */
[----:B------:R-:W5:Y:S02]  /*17f40*/  LDSM.16.M88.4 R164, [R214+0x18080] ;  /* 0x01808000d6a4783b */ /* 0x000f640000000200 */
[C---:B----4-:R-:W-:Y:S08]  /*17f50*/  HMMA.16816.F32.BF16 R4, R172.reuse, R176, R4 ;  /* 0x000000b0ac04723c */ /* 0x050ff00000041804 */
[C---:B------:R-:W-:Y:S01]  /*17f60*/  HMMA.16816.F32.BF16 R8, R172.reuse, R178, R8 ;  /* 0x000000b2ac08723c */ /* 0x040fe20000041808 */
[----:B------:R-:W-:Y:S07]  /*17f70*/  LDSM.16.M88.4 R176, [R199] ;  /* 0x00000000c7b0783b */ /* 0x000fee0000000200 */
[C---:B-1----:R-:W-:Y:S08]  /*17f80*/  HMMA.16816.F32.BF16 R12, R172.reuse, R148, R12 ;  /* 0x00000094ac0c723c */ /* 0x042ff0000004180c */
[----:B------:R-:W-:Y:S01]  /*17f90*/  HMMA.16816.F32.BF16 R16, R172, R150, R16 ;  /* 0x00000096ac10723c */ /* 0x000fe20000041810 */
[----:B------:R-:W1:Y:S05]  /*17fa0*/  LDSM.16.M88.4 R148, [R213+0xe880] ;  /* 0x00e88000d594783b */ /* 0x000e6a0000000200 */
[----:B------:R-:W4:Y:S02]  /*17fb0*/  LDSM.16.M88.4 R172, [R210+0x18080] ;  /* 0x01808000d2ac783b */ /* 0x000f240000000200 */
[C---:B--2---:R-:W-:Y:S08]  /*17fc0*/  HMMA.16816.F32.BF16 R4, R156.reuse, R160, R4 ;  /* 0x000000a09c04723c */ /* 0x044ff00000041804 */
[C---:B------:R-:W-:Y:S01]  /*17fd0*/  HMMA.16816.F32.BF16 R8, R156.reuse, R162, R8 ;  /* 0x000000a29c08723c */ /* 0x040fe20000041808 */
[----:B------:R-:W-:Y:S07]  /*17fe0*/  LDSM.16.M88.4 R160, [R208+0xe080] ;  /* 0x00e08000d0a0783b */ /* 0x000fee0000000200 */
[C---:B---3--:R-:W-:Y:S08]  /*17ff0*/  HMMA.16816.F32.BF16 R12, R156.reuse, R152, R12 ;  /* 0x000000989c0c723c */ /* 0x048ff0000004180c */
[----:B------:R-:W-:Y:S01]  /*18000*/  HMMA.16816.F32.BF16 R16, R156, R154, R16 ;  /* 0x0000009a9c10723c */ /* 0x000fe20000041810 */
[----:B------:R-:W2:Y:S05]  /*18010*/  LDSM.16.M88.4 R152, [R198] ;  /* 0x00000000c698783b */ /* 0x000eaa0000000200 */
[----:B------:R-:W3:Y:S02]  /*18020*/  LDSM.16.M88.4 R156, [R209+0x18080] ;  /* 0x01808000d19c783b */ /* 0x000ee40000000200 */
[C---:B-----5:R-:W-:Y:S08]  /*18030*/  HMMA.16816.F32.BF16 R4, R164.reuse, R168, R4 ;  /* 0x000000a8a404723c */ /* 0x060ff00000041804 */
[C---:B------:R-:W-:Y:S01]  /*18040*/  HMMA.16816.F32.BF16 R8, R164.reuse, R170, R8 ;  /* 0x000000aaa408723c */ /* 0x040fe20000041808 */
[----:B------:R-:W-:Y:S07]  /*18050*/  LDSM.16.M88.4 R168, [R202+0x2000] ;  /* 0x00200000caa8783b */ /* 0x000fee0000000200 */
[C---:B-1----:R-:W-:Y:S08]  /*18060*/  HMMA.16816.F32.BF16 R12, R164.reuse, R148, R12 ;  /* 0x00000094a40c723c */ /* 0x042ff0000004180c */
[----:B------:R-:W-:Y:S01]  /*18070*/  HMMA.16816.F32.BF16 R16, R164, R150, R16 ;  /* 0x00000096a410723c */ /* 0x000fe20000041810 */
[----:B------:R-:W1:Y:S05]  /*18080*/  LDSM.16.M88.4 R148, [R208+0xe880] ;  /* 0x00e88000d094783b */ /* 0x000e6a0000000200 */
[----:B------:R-:W5:Y:S02]  /*18090*/  LDSM.16.M88.4 R164, [R207+0x18080] ;  /* 0x01808000cfa4783b */ /* 0x000f640000000200 */
[C---:B----4-:R-:W-:Y:S08]  /*180a0*/  HMMA.16816.F32.BF16 R4, R172.reuse, R176, R4 ;  /* 0x000000b0ac04723c */ /* 0x050ff00000041804 */
[C---:B------:R-:W-:Y:S01]  /*180b0*/  HMMA.16816.F32.BF16 R8, R172.reuse, R178, R8 ;  /* 0x000000b2ac08723c */ /* 0x040fe20000041808 */
[----:B------:R-:W-:Y:S07]  /*180c0*/  LDSM.16.M88.4 R176, [R213+0xf080] ;  /* 0x00f08000d5b0783b */ /* 0x000fee0000000200 */
[C---:B--2---:R-:W-:Y:S08]  /*180d0*/  HMMA.16816.F32.BF16 R12, R172.reuse, R152, R12 ;  /* 0x00000098ac0c723c */ /* 0x044ff0000004180c */
[----:B------:R-:W-:Y:S01]  /*180e0*/  HMMA.16816.F32.BF16 R16, R172, R154, R16 ;  /* 0x0000009aac10723c */ /* 0x000fe20000041810 */
[----:B------:R-:W2:Y:S05]  /*180f0*/  LDSM.16.M88.4 R152, [R202+0x2800] ;  /* 0x00280000ca98783b */ /* 0x000eaa0000000200 */
[----:B------:R-:W4:Y:S02]  /*18100*/  LDSM.16.M88.4 R172, [R214+0x1c080] ;  /* 0x01c08000d6ac783b */ /* 0x000f240000000200 */
[C---:B---3--:R-:W-:Y:S08]  /*18110*/  HMMA.16816.F32.BF16 R4, R156.reuse, R160, R4 ;  /* 0x000000a09c04723c */ /* 0x048ff00000041804 */
[C---:B------:R-:W-:Y:S01]  /*18120*/  HMMA.16816.F32.BF16 R8, R156.reuse, R162, R8 ;  /* 0x000000a29c08723c */ /* 0x040fe20000041808 */
[----:B------:R-:W-:Y:S07]  /*18130*/  LDSM.16.M88.4 R160, [R197] ;  /* 0x00000000c5a0783b */ /* 0x000fee0000000200 */
[C---:B-1----:R-:W-:Y:S08]  /*18140*/  HMMA.16816.F32.BF16 R12, R156.reuse, R148, R12 ;  /* 0x000000949c0c723c */ /* 0x042ff0000004180c */
[----:B------:R-:W-:Y:S01]  /*18150*/  HMMA.16816.F32.BF16 R16, R156, R150, R16 ;  /* 0x000000969c10723c */ /* 0x000fe20000041810 */
[----:B------:R-:W1:Y:S05]  /*18160*/  LDSM.16.M88.4 R148, [R213+0xf880] ;  /* 0x00f88000d594783b */ /* 0x000e6a0000000200 */
[----:B------:R-:W3:Y:S02]  /*18170*/  LDSM.16.M88.4 R156, [R210+0x1c080] ;  /* 0x01c08000d29c783b */ /* 0x000ee40000000200 */
[C---:B-----5:R-:W-:Y:S08]  /*18180*/  HMMA.16816.F32.BF16 R4, R164.reuse, R168, R4 ;  /* 0x000000a8a404723c */ /* 0x060ff00000041804 */
[C---:B------:R-:W-:Y:S01]  /*18190*/  HMMA.16816.F32.BF16 R8, R164.reuse, R170, R8 ;  /* 0x000000aaa408723c */ /* 0x040fe20000041808 */
[----:B------:R-:W-:Y:S07]  /*181a0*/  LDSM.16.M88.4 R168, [R208+0xf080] ;  /* 0x00f08000d0a8783b */ /* 0x000fee0000000200 */
[C---:B--2---:R-:W-:Y:S08]  /*181b0*/  HMMA.16816.F32.BF16 R12, R164.reuse, R152, R12 ;  /* 0x00000098a40c723c */ /* 0x044ff0000004180c */
[----:B------:R-:W-:Y:S01]  /*181c0*/  HMMA.16816.F32.BF16 R16, R164, R154, R16 ;  /* 0x0000009aa410723c */ /* 0x000fe20000041810 */
[----:B------:R-:W2:Y:S05]  /*181d0*/  LDSM.16.M88.4 R152, [R196] ;  /* 0x00000000c498783b */ /* 0x000eaa0000000200 */
[----:B------:R-:W5:Y:S02]  /*181e0*/  LDSM.16.M88.4 R164, [R209+0x1c080] ;  /* 0x01c08000d1a4783b */ /* 0x000f640000000200 */
[C---:B----4-:R-:W-:Y:S08]  /*181f0*/  HMMA.16816.F32.BF16 R4, R172.reuse, R176, R4 ;  /* 0x000000b0ac04723c */ /* 0x050ff00000041804 */
[C---:B------:R-:W-:Y:S01]  /*18200*/  HMMA.16816.F32.BF16 R8, R172.reuse, R178, R8 ;  /* 0x000000b2ac08723c */ /* 0x040fe20000041808 */
[----:B------:R-:W-:Y:S07]  /*18210*/  LDSM.16.M88.4 R176, [R202+0x3000] ;  /* 0x00300000cab0783b */ /* 0x000fee0000000200 */
[C---:B-1----:R-:W-:Y:S08]  /*18220*/  HMMA.16816.F32.BF16 R12, R172.reuse, R148, R12 ;  /* 0x00000094ac0c723c */ /* 0x042ff0000004180c */
[----:B------:R-:W-:Y:S01]  /*18230*/  HMMA.16816.F32.BF16 R16, R172, R150, R16 ;  /* 0x00000096ac10723c */ /* 0x000fe20000041810 */
[----:B------:R-:W1:Y:S05]  /*18240*/  LDSM.16.M88.4 R148, [R208+0xf880] ;  /* 0x00f88000d094783b */ /* 0x000e6a0000000200 */
[----:B------:R-:W4:Y:S02]  /*18250*/  LDSM.16.M88.4 R172, [R207+0x1c080] ;  /* 0x01c08000cfac783b */ /* 0x000f240000000200 */
[C---:B---3--:R-:W-:Y:S08]  /*18260*/  HMMA.16816.F32.BF16 R4, R156.reuse, R160, R4 ;  /* 0x000000a09c04723c */ /* 0x048ff00000041804 */
[C---:B------:R-:W-:Y:S08]  /*18270*/  HMMA.16816.F32.BF16 R8, R156.reuse, R162, R8 ;  /* 0x000000a29c08723c */ /* 0x040ff00000041808 */
[C---:B--2---:R-:W-:Y:S08]  /*18280*/  HMMA.16816.F32.BF16 R12, R156.reuse, R152, R12 ;  /* 0x000000989c0c723c */ /* 0x044ff0000004180c */
[----:B------:R-:W-:Y:S08]  /*18290*/  HMMA.16816.F32.BF16 R16, R156, R154, R16 ;  /* 0x0000009a9c10723c */ /* 0x000ff00000041810 */
[C---:B-----5:R-:W-:Y:S08]  /*182a0*/  HMMA.16816.F32.BF16 R4, R164.reuse, R168, R4 ;  /* 0x000000a8a404723c */ /* 0x060ff00000041804 */
[C---:B------:R-:W-:Y:S08]  /*182b0*/  HMMA.16816.F32.BF16 R8, R164.reuse, R170, R8 ;  /* 0x000000aaa408723c */ /* 0x040ff00000041808 */
[C---:B-1----:R-:W-:Y:S08]  /*182c0*/  HMMA.16816.F32.BF16 R12, R164.reuse, R148, R12 ;  /* 0x00000094a40c723c */ /* 0x042ff0000004180c */
[----:B------:R-:W-:Y:S01]  /*182d0*/  HMMA.16816.F32.BF16 R16, R164, R150, R16 ;  /* 0x00000096a410723c */ /* 0x000fe20000041810 */
[----:B------:R-:W1:Y:S01]  /*182e0*/  LDSM.16.M88.4 R148, [R202+0x3800] ;  /* 0x00380000ca94783b */ /* 0x000e620000000200 */
[----:B------:R-:W-:Y:S04]  /*182f0*/  DEPBAR.LE SB0, 0x0 ;  /* 0x000080000000791a */ /* 0x000fe80000000000 */
[----:B------:R-:W-:Y:S02]  /*18300*/  BAR.SYNC.DEFER_BLOCKING 0x0 ;  /* 0x0000000000007b1d */ /* 0x000fe40000010000 */
[C---:B----4-:R-:W-:Y:S08]  /*18310*/  HMMA.16816.F32.BF16 R4, R172.reuse, R176, R4 ;  /* 0x000000b0ac04723c */ /* 0x050ff00000041804 */
        /* <DEDUP_REMOVED lines=10> */
[----:B------:R-:W-:Y:S02]  /*183c0*/  FMUL.FTZ R6, R8, c[0x0][0x320] ;  /* 0x0000c80008067a20 */ /* 0x000fe40000410000 */
[----:B------:R-:W-:Y:S01]  /*183d0*/  IMAD.U32 R148, RZ, RZ, UR14 ;  /* 0x0000000eff947e24 */ /* 0x000fe2000f8e00ff */
[----:B------:R-:W-:Y:S02]  /*183e0*/  HMMA.16816.F32.BF16 R16, R172, R150, R16 ;  /* 0x00000096ac10723c */ /* 0x000fe40000041810 */
[----:B------:R-:W-:Y:S02]  /*183f0*/  IMAD.U32 R149, RZ, RZ, UR15 ;  /* 0x0000000fff957e24 */ /* 0x000fe4000f8e00ff */
[C---:B------:R-:W-:Y:S01]  /*18400*/  @P0 LEA R10, P1, R148.reuse, R216, 0x5 ;  /* 0x000000d8940a0211 */ /* 0x040fe200078228ff */
[----:B------:R-:W-:Y:S01]  /*18410*/  IMAD.U32 R149, RZ, RZ, UR9 ;  /* 0x00000009ff957e24 */ /* 0x000fe2000f8e00ff */
[----:B------:R-:W3:Y:S01]  /*18420*/  MUFU.TANH R5, R154 ;  /* 0x0000009a00057308 */ /* 0x000ee20000002400 */
[----:B------:R-:W-:Y:S01]  /*18430*/  PLOP3.LUT P0, PT, PT, PT, UP0, 0x80, 0x0 ;  /* 0x000000000000781c */ /* 0x000fe20003f0f008 */
[----:B------:R-:W-:Y:S01]  /*18440*/  FMUL.FTZ R8, R9, c[0x0][0x320] ;  /* 0x0000c80009087a20 */ /* 0x000fe20000410000 */
[----:B------:R-:W-:Y:S03]  /*18450*/  USHF.L.U32 UR9, UR13, 0x5, URZ ;  /* 0x000000050d097899 */ /* 0x000fe6000800063f */
[----:B------:R-:W-:Y:S02]  /*18460*/  FMUL.FTZ R9, R11, c[0x0][0x320] ;  /* 0x0000c8000b097a20 */ /* 0x000fe40000410000 */
[----:B------:R-:W-:Y:S02]  /*18470*/  FMUL.FTZ R13, R13, c[0x0][0x320] ;  /* 0x0000c8000d0d7a20 */ /* 0x000fe40000410000 */
[----:B------:R-:W4:Y:S01]  /*18480*/  MUFU.TANH R0, R0 ;  /* 0x0000000000007308 */ /* 0x000f220000002400 */
[----:B------:R-:W-:Y:S01]  /*18490*/  @P2 LEA.HI.X R149, R148, R223, R149, 0x5, P1 ;  /* 0x000000df94952211 */ /* 0x000fe200008f2c95 */
[----:B------:R-:W-:Y:S01]  /*184a0*/  FMUL.FTZ R14, R14, c[0x0][0x320] ;  /* 0x0000c8000e0e7a20 */ /* 0x000fe20000410000 */
[----:B------:R-:W-:Y:S01]  /*184b0*/  PLOP3.LUT P2, PT, PT, PT, UP0, 0x80, 0x0 ;  /* 0x000000000000781c */ /* 0x000fe20003f4f008 */
[----:B------:R-:W-:Y:S01]  /*184c0*/  FMUL.FTZ R15, R15, c[0x0][0x320] ;  /* 0x0000c8000f0f7a20 */ /* 0x000fe20000410000 */
[----:B------:R-:W-:Y:S01]  /*184d0*/  @P0 LEA R148, P0, R10, c[0x0][0x1c8], 0x1 ;  /* 0x000072000a940a11 */ /* 0x000fe200078008ff */
[----:B------:R-:W-:Y:S01]  /*184e0*/  FMUL.FTZ R12, R12, c[0x0][0x320] ;  /* 0x0000c8000c0c7a20 */ /* 0x000fe20000410000 */
[----:B------:R-:W-:Y:S01]  /*184f0*/  PLOP3.LUT P1, PT, PT, PT, UP3, 0x80, 0x0 ;  /* 0x000000000000781c */ /* 0x000fe20003f2f038 */
[----:B------:R-:W-:Y:S02]  /*18500*/  FMUL.FTZ R16, R16, c[0x0][0x320] ;  /* 0x0000c80010107a20 */ /* 0x000fe40000410000 */
[----:B------:R5:W1:Y:S01]  /*18510*/  MUFU.TANH R166, R13 ;  /* 0x0000000d00a67308 */ /* 0x000a620000002400 */
[----:B------:R-:W-:Y:S02]  /*18520*/  FMUL.FTZ R17, R17, c[0x0][0x320] ;  /* 0x0000c80011117a20 */ /* 0x000fe40000410000 */
[----:B------:R-:W-:Y:S02]  /*18530*/  FMUL.FTZ R18, R18, c[0x0][0x320] ;  /* 0x0000c80012127a20 */ /* 0x000fe40000410000 */
[----:B------:R-:W-:Y:S02]  /*18540*/  FMUL.FTZ R19, R19, c[0x0][0x320] ;  /* 0x0000c80013137a20 */ /* 0x000fe40000410000 */
[----:B------:R-:W-:Y:S01]  /*18550*/  IMAD.U32 R11, RZ, RZ, UR9 ;  /* 0x00000009ff0b7e24 */ /* 0x000fe2000f8e00ff */
[----:B------:R-:W-:Y:S02]  /*18560*/  @P2 LEA.HI.X R149, R10, c[0x0][0x1cc], R149, 0x1, P0 ;  /* 0x000073000a952a11 */ /* 0x000fe400000f0c95 */
[----:B------:R1:W1:Y:S01]  /*18570*/  MUFU.TANH R165, R14 ;  /* 0x0000000e00a57308 */ /* 0x0002620000002400 */
[----:B------:R-:W-:Y:S01]  /*18580*/  PLOP3.LUT P2, PT, PT, PT, UP0, 0x80, 0x0 ;  /* 0x000000000000781c */ /* 0x000fe20003f4f008 */
[----:B------:R-:W-:Y:S01]  /*18590*/  @P1 IMAD.HI.U32 R10, R219, c[0x0][0x2c8], RZ ;  /* 0x0000b200db0a1a27 */ /* 0x000fe200078e00ff */
[----:B------:R-:W-:Y:S01]  /*185a0*/  @!PT LDS RZ, [RZ] ;  /* 0x00000000fffff984 */ /* 0x000fe20000000800 */
[----:B------:R-:W-:Y:S01]  /*185b0*/  @!PT LDS RZ, [RZ] ;  /* 0x00000000fffff984 */ /* 0x000fe20000000800 */
[----:B------:R-:W-:Y:S01]  /*185c0*/  @!PT LDS RZ, [RZ] ;  /* 0x00000000fffff984 */ /* 0x000fe20000000800 */
[----:B------:R2:W-:Y:S01]  /*185d0*/  @P3 LDGSTS.E.BYPASS.LTC128B.128 [R218+0xc080], [R148.64], !P6 ;  /* 0x0c08000094da3fae */ /* 0x0005e2000f101d5e */
[----:B------:R-:W-:Y:S02]  /*185e0*/  LOP3.LUT P3, RZ, R215, 0x4, RZ, 0xc0, !PT ;  /* 0x00000004d7ff7812 */ /* 0x000fe4000786c0ff */
[----:B------:R-:W-:Y:S02]  /*185f0*/  PLOP3.LUT P1, PT, PT, PT, UP0, 0x80, 0x0 ;  /* 0x000000000000781c */ /* 0x000fe40003f2f008 */
[----:B------:R-:W-:Y:S02]  /*18600*/  PLOP3.LUT P0, PT, PT, PT, UP3, 0x80, 0x0 ;  /* 0x000000000000781c */ /* 0x000fe40003f0f038 */
[----:B------:R2:W2:Y:S01]  /*18610*/  MUFU.TANH R163, R15 ;  /* 0x0000000f00a37308 */ /* 0x0004a20000002400 */
[----:B-----5:R-:W-:Y:S06]  /*18620*/  IMAD.MOV.U32 R13, RZ, RZ, R219 ;  /* 0x000000ffff0d7224 */ /* 0x020fec00078e00db */
[----:B------:R5:W-:Y:S03]  /*18630*/  @P2 LDGSTS.E.BYPASS.LTC128B.128 [R218+0xd080], [R148.64+0x80], !P3 ;  /* 0x0d08008094da2fae */ /* 0x000be6000d901d5e */
[----:B------:R3:W3:Y:S01]  /*18640*/  MUFU.TANH R164, R16 ;  /* 0x0000001000a47308 */ /* 0x0006e20000002400 */
[----:B------:R-:W-:Y:S01]  /*18650*/  @P0 SHF.R.U32.HI R13, RZ, c[0x0][0x2cc], R10 ;  /* 0x0000b300ff0d0a19 */ /* 0x000fe2000001160a */
[----:B------:R5:W-:Y:S01]  /*18660*/  @P1 LDGSTS.E.BYPASS.LTC128B.128 [R218+0xe080], [R148.64+0x100], !P4 ;  /* 0x0e08010094da1fae */ /* 0x000be2000e101d5e */
[----:B------:R-:W-:Y:S01]  /*18670*/  PLOP3.LUT P0, PT, PT, PT, UP0, 0x80, 0x0 ;  /* 0x000000000000781c */ /* 0x000fe20003f0f008 */
[----:B-1----:R-:W-:Y:S03]  /*18680*/  IMAD.U32 R14, RZ, RZ, UR28 ;  /* 0x0000001cff0e7e24 */ /* 0x002fe6000f8e00ff */
[----:B------:R-:W1:Y:S03]  /*18690*/  SHFL.IDX PT, R151, R13, RZ, 0x1c1f ;  /* 0x001c1fff0d977589 */ /* 0x000e6600000e0000 */
[----:B------:R4:W4:Y:S01]  /*186a0*/  MUFU.TANH R162, R17 ;  /* 0x0000001100a27308 */ /* 0x0009220000002400 */
[----:B--2---:R-:W-:Y:S05]  /*186b0*/  IADD3 R15, -R224, 0x1, -R11 ;  /* 0x00000001e00f7810 */ /* 0x004fea0007ffe90b */
[----:B------:R5:W-:Y:S01]  /*186c0*/  @P0 LDGSTS.E.BYPASS.LTC128B.128 [R218+0xf080], [R148.64+0x180], !P5 ;  /* 0x0f08018094da0fae */ /* 0x000be2000e901d5e */
[----:B------:R-:W-:Y:S02]  /*186d0*/  PLOP3.LUT P0, PT, PT, PT, UP2, 0x40, 0x0 ;  /* 0x000000000000781c */ /* 0x000fe40003f0e828 */
[----:B------:R-:W-:Y:S01]  /*186e0*/  IADD3 R14, -R14, UR16, R15 ;  /* 0x000000100e0e7c10 */ /* 0x000fe2000fffe10f */
[----:B------:R-:W2:Y:S01]  /*186f0*/  MUFU.TANH R6, R6 ;  /* 0x0000000600067308 */ /* 0x000ea20000002400 */
[----:B------:R-:W0:Y:S02]  /*18700*/  LDGDEPBAR ;  /* 0x00000000000079af */ /* 0x000e240000000000 */
[C---:B---3--:R-:W-:Y:S02]  /*18710*/  IADD3 R16, R14.reuse, c[0x0][0x328], RZ ;  /* 0x0000ca000e107a10 */ /* 0x048fe40007ffe0ff */
[----:B------:R-:W-:Y:S05]  /*18720*/  IADD3 R14, R14, UR7, RZ ;  /* 0x000000070e0e7c10 */ /* 0x000fea000fffe0ff */
[----:B------:R-:W3:Y:S01]  /*18730*/  MUFU.TANH R8, R8 ;  /* 0x0000000800087308 */ /* 0x000ee20000002400 */
[--C-:B-1----:R-:W-:Y:S02]  /*18740*/  IMAD.IADD R15, R14, 0x1, R151.reuse ;  /* 0x000000010e0f7824 */ /* 0x102fe400078e0297 */
[----:B----4-:R-:W-:Y:S07]  /*18750*/  IMAD.IADD R17, R16, 0x1, R151 ;  /* 0x0000000110117824 */ /* 0x010fee00078e0297 */
[----:B------:R-:W1:Y:S10]  /*18760*/  MUFU.TANH R7, R7 ;  /* 0x0000000700077308 */ /* 0x000e740000002400 */
[----:B------:R-:W4:Y:S10]  /*18770*/  MUFU.TANH R9, R9 ;  /* 0x0000000900097308 */ /* 0x000f340000002400 */
[----:B------:R1:W1:Y:S10]  /*18780*/  MUFU.TANH R168, R12 ;  /* 0x0000000c00a87308 */ /* 0x0002740000002400 */
[----:B------:R1:W1:Y:S10]  /*18790*/  MUFU.TANH R161, R18 ;  /* 0x0000001200a17308 */ /* 0x0002740000002400 */
[----:B-----5:R1:W1:Y:S01]  /*187a0*/  MUFU.TANH R149, R19 ;  /* 0x0000001300957308 */ /* 0x0202620000002400 */
[----:B------:R-:W-:-:S05]  /*187b0*/  @P0 BRA `(.L_x_443) ;  /* 0x0000019000000947 */ /* 0x000fca0003800000 */
[----:B--234-:R-:W-:Y:S01]  /*187c0*/  IMAD.U32 R10, RZ, RZ, UR28 ;  /* 0x0000001cff0a7e24 */ /* 0x01cfe2000f8e00ff */
[----:B------:R-:W-:Y:S04]  /*187d0*/  BSSY B0, `(.L_x_444) ;  /* 0x0000012000007945 */ /* 0x000fe80003800000 */
[----:B-1----:R-:W-:Y:S04]  /*187e0*/  IADD3 R12, -R10, UR16, R151 ;  /* 0x000000100a0c7c10 */ /* 0x002fe8000fffe197 */
        /* <DEDUP_REMOVED lines=11> */
.L_x_445:
[----:B------:R-:W-:Y:S04]  /*188a0*/  MOV R10, c[0x0][0x32c] ;  /* 0x0000cb00000a7a02 */ /* 0x000fe80000000f00 */
[----:B------:R-:W-:Y:S11]  /*188b0*/  ISETP.NE.AND P0, PT, R10, 0x1, PT ;  /* 0x000000010a00780c */ /* 0x000ff60003f05270 */
[----:B------:R-:W-:Y:S02]  /*188c0*/  @!UPT UIADD3 URZ, URZ, URZ, URZ ;  /* 0x0000003f3f3ff290 */ /* 0x000fe4000fffe03f */
[----:B------:R-:W-:Y:S05]  /*188d0*/  @P0 IMAD.HI.U32 R10, R12, c[0x0][0x330], RZ ;  /* 0x0000cc000c0a0a27 */ /* 0x000fea00078e00ff */
[----:B------:R-:W-:Y:S02]  /*188e0*/  @P0 SHF.R.U32.HI R12, RZ, c[0x0][0x334], R10 ;  /* 0x0000cd00ff0c0a19 */ /* 0x000fe4000001160a */
.L_x_446:
[----:B------:R-:W-:Y:S05]  /*188f0*/  BSYNC B0 ;  /* 0x0000000000007941 */ /* 0x000fea0003800000 */
.L_x_444:
[----:B------:R-:W-:Y:S04]  /*18900*/  IMAD R19, R12, c[0x0][0x32c], -R11 ;  /* 0x0000cb000c137a24 */ /* 0x000fe800078e0a0b */
[----:B------:R-:W-:Y:S05]  /*18910*/  IMAD.IADD R12, R19, 0x1, -R224 ;  /* 0x00000001130c7824 */ /* 0x000fea00078e0ae0 */
[----:B------:R-:W-:Y:S02]  /*18920*/  IADD3 R10, R12, c[0x0][0x32c], RZ ;  /* 0x0000cb000c0a7a10 */ /* 0x000fe40007ffe0ff */
[----:B------:R-:W-:Y:S02]  /*18930*/  IMNMX R15, R15, R12, !PT ;  /* 0x0000000c0f0f7217 */ /* 0x000fe40007800200 */
[----:B------:R-:W-:Y:S02]  /*18940*/  IMNMX R17, R17, R10, PT ;  /* 0x0000000a11117217 */ /* 0x000fe40003800200 */
.L_x_443:
        /* <DEDUP_REMOVED lines=13> */
[----:B------:R-:W-:Y:S02]  /*18a20*/  PLOP3.LUT P0, PT, PT, PT, UP0, 0x80, 0x0 ;  /* 0x000000000000781c */ /* 0x000fe40003f0f008 */
        /* <DEDUP_REMOVED lines=8> */
[----:B------:R-:W-:Y:S01]  /*18ab0*/  FSEL R6, R8, -INF , !P1 ;  /* 0xff80000008067808 */ /* 0x000fe20004800000 */
[----:B------:R-:W-:Y:S01]  /*18ac0*/  IMAD.IADD R8, R14, 0x1, R13 ;  /* 0x000000010e087824 */ /* 0x000fe200078e020d */
        /* <DEDUP_REMOVED lines=28> */
.L_x_449:
[----:B------:R-:W-:Y:S04]  /*18c90*/  MOV R13, c[0x0][0x32c] ;  /* 0x0000cb00000d7a02 */ /* 0x000fe80000000f00 */
[----:B------:R-:W-:Y:S11]  /*18ca0*/  ISETP.NE.AND P0, PT, R13, 0x1, PT ;  /* 0x000000010d00780c */ /* 0x000ff60003f05270 */
[----:B------:R-:W-:Y:S02]  /*18cb0*/  @!UPT UIADD3 URZ, URZ, URZ, URZ ;  /* 0x0000003f3f3ff290 */ /* 0x000fe4000fffe03f */
[----:B------:R-:W-:Y:S05]  /*18cc0*/  @P0 IMAD.HI.U32 R13, R14, c[0x0][0x330], RZ ;  /* 0x0000cc000e0d0a27 */ /* 0x000fea00078e00ff */
[----:B------:R-:W-:Y:S02]  /*18cd0*/  @P0 SHF.R.U32.HI R14, RZ, c[0x0][0x334], R13 ;  /* 0x0000cd00ff0e0a19 */ /* 0x000fe4000001160d */
.L_x_450:
[----:B------:R-:W-:Y:S05]  /*18ce0*/  BSYNC B0 ;  /* 0x0000000000007941 */ /* 0x000fea0003800000 */
.L_x_448:
[----:B------:R-:W-:Y:S04]  /*18cf0*/  IMAD R11, R14, c[0x0][0x32c], -R11 ;  /* 0x0000cb000e0b7a24 */ /* 0x000fe800078e0a0b */
[----:B------:R-:W-:Y:S05]  /*18d00*/  IMAD.IADD R11, R11, 0x1, -R224 ;  /* 0x000000010b0b7824 */ /* 0x000fea00078e0ae0 */
[----:B------:R-:W-:Y:S02]  /*18d10*/  IADD3 R14, R11, c[0x0][0x32c], RZ ;  /* 0x0000cb000b0e7a10 */ /* 0x000fe40007ffe0ff */
[----:B------:R-:W-:Y:S02]  /*18d20*/  IMNMX R8, R8, R11, !PT ;  /* 0x0000000b08087217 */ /* 0x000fe40007800200 */
[----:B------:R-:W-:Y:S02]  /*18d30*/  IMNMX R5, R5, R14, PT ;  /* 0x0000000e05057217 */ /* 0x000fe40003800200 */
.L_x_447:
[----:B------:R-:W-:Y:S01]  /*18d40*/  FMNMX.FTZ R11, R152, R3, !PT ;  /* 0x00000003980b7209 */ /* 0x000fe20007810000 */
[----:B------:R-:W-:Y:S01]  /*18d50*/  LDSM.16.MT88.4 R156, [R206+0x8080] ;  /* 0x00808000ce9c783b */ /* 0x000fe20000004200 */
[----:B------:R-:W-:Y:S02]  /*18d60*/  PLOP3.LUT P0, PT, PT, PT, UP0, 0x80, 0x0 ;  /* 0x000000000000781c */ /* 0x000fe40003f0f008 */
[----:B------:R-:W-:Y:S02]  /*18d70*/  FMNMX.FTZ R11, R12, R11, !PT ;  /* 0x0000000b0c0b7209 */ /* 0x000fe40007810000 */
[----:B------:R-:W-:Y:S02]  /*18d80*/  ISETP.GT.AND P0, PT, R8, RZ, P0 ;  /* 0x000000ff0800720c */ /* 0x000fe40000704270 */
[----:B------:R-:W-:Y:S01]  /*18d90*/  FMNMX.FTZ R11, R10, R11, !PT ;  /* 0x0000000b0a0b7209 */ /* 0x000fe20007810000 */
[----:B------:R-:W-:Y:S01]  /*18da0*/  LDSM.16.MT88.4 R172, [R204+0x9880] ;  /* 0x00988000ccac783b */ /* 0x000fe20000004200 */
[C---:B------:R-:W-:Y:S02]  /*18db0*/  ISETP.LT.OR P0, PT, R5.reuse, 0x1, P0 ;  /* 0x000000010500780c */ /* 0x040fe40000701670 */
[----:B------:R-:W-:Y:S02]  /*18dc0*/  FMNMX.FTZ R11, R6, R11, !PT ;  /* 0x0000000b060b7209 */ /* 0x000fe40007810000 */
[----:B------:R-:W-:Y:S02]  /*18dd0*/  PLOP3.LUT P1, PT, PT, PT, UP0, 0x80, 0x0 ;  /* 0x000000000000781c */ /* 0x000fe40003f2f008 */
[----:B------:R-:W-:Y:S01]  /*18de0*/  FMNMX.FTZ R11, R168, R11, !PT ;  /* 0x0000000ba80b7209 */ /* 0x000fe20007810000 */
[----:B------:R-:W-:Y:S01]  /*18df0*/  LDSM.16.MT88.4 R176, [R211+0xa880] ;  /* 0x00a88000d3b0783b */ /* 0x000fe20000004200 */
[----:B------:R-:W-:Y:S02]  /*18e00*/  FSEL R15, R0, -INF , !P0 ;  /* 0xff800000000f7808 */ /* 0x000fe40004000000 */
[----:B------:R-:W-:Y:S02]  /*18e10*/  FMNMX.FTZ R11, R166, R11, !PT ;  /* 0x0000000ba60b7209 */ /* 0x000fe40007810000 */
[----:B------:R-:W-:Y:S02]  /*18e20*/  ISETP.GT.AND P2, PT, R8, 0x1, P1 ;  /* 0x000000010800780c */ /* 0x000fe40000f44270 */
        /* <DEDUP_REMOVED lines=10> */
[C---:B------:R-:W-:Y:S01]  /*18ed0*/  ISETP.GT.AND P0, PT, R8.reuse, 0x9, P0 ;  /* 0x000000090800780c */ /* 0x040fe20000704270 */
[----:B------:R-:W-:Y:S01]  /*18ee0*/  LDSM.16.MT88.4 R184, [R204+0xa880] ;  /* 0x00a88000ccb8783b */ /* 0x000fe20000004200 */
[----:B------:R-:W-:Y:S02]  /*18ef0*/  ISETP.LT.OR P2, PT, R5, 0x9, P2 ;  /* 0x000000090500780c */ /* 0x000fe40001741670 */
[----:B------:R-:W-:Y:S02]  /*18f00*/  PLOP3.LUT P1, PT, PT, PT, UP0, 0x80, 0x0 ;  /* 0x000000000000781c */ /* 0x000fe40003f2f008 */
[----:B------:R-:W-:Y:S02]  /*18f10*/  FMNMX.FTZ R4, R13, R4, !PT ;  /* 0x000000040d047209 */ /* 0x000fe40007810000 */
[----:B------:R-:W-:Y:S01]  /*18f20*/  FSEL R11, R7, -INF , !P2 ;  /* 0xff800000070b7808 */ /* 0x000fe20005000000 */
[----:B------:R-:W-:Y:S01]  /*18f30*/  LDSM.16.MT88.4 R188, [R211+0xb880] ;  /* 0x00b88000d3bc783b */ /* 0x000fe20000004200 */
[C---:B------:R-:W-:Y:S02]  /*18f40*/  ISETP.GT.AND P1, PT, R8.reuse, 0x10, P1 ;  /* 0x000000100800780c */ /* 0x040fe40000f24270 */
[C---:B------:R-:W-:Y:S02]  /*18f50*/  ISETP.LT.OR P0, PT, R5.reuse, 0xa, P0 ;  /* 0x0000000a0500780c */ /* 0x040fe40000701670 */
[----:B------:R-:W-:Y:S02]  /*18f60*/  PLOP3.LUT P2, PT, PT, PT, UP0, 0x80, 0x0 ;  /* 0x000000000000781c */ /* 0x000fe40003f4f008 */
[----:B------:R-:W-:Y:S01]  /*18f70*/  ISETP.LT.OR P3, PT, R5, 0x11, P1 ;  /* 0x000000110500780c */ /* 0x000fe20000f61670 */
[----:B------:R-:W-:Y:S01]  /*18f80*/  LDSM.16.MT88.4 R192, [R206+0xb880] ;  /* 0x00b88000cec0783b */ /* 0x000fe20000004200 */
[----:B------:R-:W-:Y:S02]  /*18f90*/  FSEL R9, R9, -INF , !P0 ;  /* 0xff80000009097808 */ /* 0x000fe40004000000 */
[----:B------:R-:W-:Y:S02]  /*18fa0*/  FMNMX.FTZ R4, R11, R4, !PT ;  /* 0x000000040b047209 */ /* 0x000fe40007810000 */
[C---:B------:R-:W-:Y:S02]  /*18fb0*/  ISETP.GT.AND P2, PT, R8.reuse, 0x11, P2 ;  /* 0x000000110800780c */ /* 0x040fe40001744270 */
[----:B------:R-:W-:Y:S02]  /*18fc0*/  PLOP3.LUT P1, PT, PT, PT, UP0, 0x80, 0x0 ;  /* 0x000000000000781c */ /* 0x000fe40003f2f008 */
[----:B------:R-:W-:Y:S02]  /*18fd0*/  FSEL R165, R165, -INF , !P3 ;  /* 0xff800000a5a57808 */ /* 0x000fe40005800000 */
[----:B------:R-:W-:Y:S02]  /*18fe0*/  ISETP.LT.OR P2, PT, R5, 0x12, P2 ;  /* 0x000000120500780c */ /* 0x000fe40001741670 */
[----:B------:R-:W-:Y:S02]  /*18ff0*/  FMNMX.FTZ R4, R9, R4, !PT ;  /* 0x0000000409047209 */ /* 0x000fe40007810000 */
[C---:B------:R-:W-:Y:S02]  /*19000*/  ISETP.GT.AND P1, PT, R8.reuse, 0x18, P1 ;  /* 0x000000180800780c */ /* 0x040fe40000f24270 */
[----:B------:R-:W-:Y:S01]  /*19010*/  PLOP3.LUT P0, PT, PT, PT, UP0, 0x80, 0x0 ;  /* 0x000000000000781c */ /* 0x000fe20003f0f008 */
[----:B------:R-:W-:Y:S01]  /*19020*/  UISETP.GT.AND UP0, UPT, UR13, UR6, UPT ;  /* 0x000000060d00728c */ /* 0x000fe2000bf04270 */
[----:B------:R-:W-:Y:S01]  /*19030*/  FSEL R163, R163, -INF , !P2 ;  /* 0xff800000a3a37808 */ /* 0x000fe20005000000 */
[----:B------:R-:W-:Y:S01]  /*19040*/  UIADD3 UR13, UR13, -0x1, URZ ;  /* 0xffffffff0d0d7890 */ /* 0x000fe2000fffe03f */
[----:B------:R-:W-:Y:S02]  /*19050*/  FMNMX.FTZ R4, R165, R4, !PT ;  /* 0x00000004a5047209 */ /* 0x000fe40007810000 */
[----:B------:R-:W-:Y:S02]  /*19060*/  ISETP.LT.OR P1, PT, R5, 0x19, P1 ;  /* 0x000000190500780c */ /* 0x000fe40000f21670 */
[----:B------:R-:W-:Y:S02]  /*19070*/  ISETP.GT.AND P0, PT, R8, 0x19, P0 ;  /* 0x000000190800780c */ /* 0x000fe40000704270 */
[----:B------:R-:W-:Y:S02]  /*19080*/  FSEL R161, R161, -INF , !P1 ;  /* 0xff800000a1a17808 */ /* 0x000fe40004800000 */
[----:B------:R-:W-:Y:S04]  /*19090*/  ISETP.LT.OR P0, PT, R5, 0x1a, P0 ;  /* 0x0000001a0500780c */ /* 0x000fe80000701670 */
[----:B------:R-:W-:Y:S02]  /*190a0*/  FSEL R149, R149, -INF , !P0 ;  /* 0xff80000095957808 */ /* 0x000fe40004000000 */
[----:B-1----:R-:W-:Y:S02]  /*190b0*/  FMNMX.FTZ R17, R0, R17, !PT ;  /* 0x0000001100117209 */ /* 0x002fe40007810000 */
[----:B------:R-:W-:Y:S03]  /*190c0*/  FMNMX.FTZ R0, R163, R4, !PT ;  /* 0x00000004a3007209 */ /* 0x000fe60007810000 */
[----:B------:R-:W1:Y:S01]  /*190d0*/  SHFL.BFLY PT, R8, R17, 0x1, 0x1f ;  /* 0x0c201f0011087f89 */ /* 0x000e6200000e0000 */
[----:B------:R-:W-:Y:S04]  /*190e0*/  FMNMX.FTZ R0, R161, R0, !PT ;  /* 0x00000000a1007209 */ /* 0x000fe80007810000 */
        /* <DEDUP_REMOVED lines=14> */
[--C-:B------:R-:W-:Y:S02]  /*191d0*/  FFMA.FTZ R227, R6, c[0x0][0x2d0], -R167.reuse ;  /* 0x0000b40006e37a23 */ /* 0x100fe400000108a7 */
[----:B------:R-:W-:Y:S02]  /*191e0*/  FMUL.FTZ R6, R3, c[0x0][0x2d0] ;  /* 0x0000b40003067a20 */ /* 0x000fe40000410000 */
[--C-:B------:R-:W-:Y:S02]  /*191f0*/  FFMA.FTZ R233, R168, c[0x0][0x2d0], -R167.reuse ;  /* 0x0000b400a8e97a23 */ /* 0x100fe400000108a7 */
[----:B------:R-:W-:Y:S01]  /*19200*/  LDSM.16.MT88.4 R168, [R206+0x9880] ;  /* 0x00988000cea8783b */ /* 0x000fe20000004200 */
[--C-:B------:R-:W-:Y:S02]  /*19210*/  FFMA.FTZ R234, R166, c[0x0][0x2d0], -R167.reuse ;  /* 0x0000b400a6ea7a23 */ /* 0x100fe400000108a7 */
[----:B------:R-:W2:Y:S01]  /*19220*/  MUFU.EX2 R3, R6 ;  /* 0x0000000600037308 */ /* 0x000ea20000000800 */
[--C-:B------:R-:W-:Y:S02]  /*19230*/  FFMA.FTZ R235, R164, c[0x0][0x2d0], -R167.reuse ;  /* 0x0000b400a4eb7a23 */ /* 0x100fe400000108a7 */
[----:B------:R-:W-:Y:S01]  /*19240*/  FFMA.FTZ R167, R162, c[0x0][0x2d0], -R167 ;  /* 0x0000b400a2a77a23 */ /* 0x000fe200000108a7 */
[----:B-1----:R-:W-:Y:S04]  /*19250*/  FMNMX.FTZ R148, R5, R148, !PT ;  /* 0x0000009405947209 */ /* 0x002fe80007810000 */
[C---:B------:R-:W-:Y:S01]  /*19260*/  FSETP.NEU.FTZ.AND P0, PT, R148.reuse, -INF , PT ;  /* 0xff8000009400780b */ /* 0x040fe20003f1d000 */
[C---:B------:R-:W-:Y:S01]  /*19270*/  FMUL.FTZ R160, R148.reuse, c[0x0][0x2d0] ;  /* 0x0000b40094a07a20 */ /* 0x040fe20000410000 */
[----:B------:R-:W1:Y:S02]  /*19280*/  MUFU.EX2 R228, R228 ;  /* 0x000000e400e47308 */ /* 0x000e640000000800 */
[----:B------:R-:W-:Y:S02]  /*19290*/  FSEL R5, R148, RZ, P0 ;  /* 0x000000ff94057208 */ /* 0x000fe40000000000 */
[----:B------:R-:W-:Y:S02]  /*192a0*/  FSEL R160, R160, RZ, P0 ;  /* 0x000000ffa0a07208 */ /* 0x000fe40000000000 */
[----:B------:R-:W-:Y:S01]  /*192b0*/  PLOP3.LUT P0, PT, PT, PT, UP0, 0x80, 0x0 ;  /* 0x000000000000781c */ /* 0x000fe20003f0f008 */
[----:B------:R-:W-:Y:S02]  /*192c0*/  FADD.FTZ R5, -R5, R2 ;  /* 0x0000000205057221 */ /* 0x000fe40000010100 */
[--C-:B------:R-:W-:Y:S01]  /*192d0*/  FFMA.FTZ R232, R15, c[0x0][0x2d0], -R160.reuse ;  /* 0x0000b4000fe87a23 */ /* 0x100fe200000108a0 */
        /* <DEDUP_REMOVED lines=28> */
[----:B------:R-:W-:Y:S02]  /*194a0*/  FMUL.FTZ R40, R3, R40 ;  /* 0x0000002803287220 */ /* 0x000fe40000410000 */
        /* <DEDUP_REMOVED lines=12> */
[C---:B------:R-:W-:Y:S01]  /*19570*/  FMUL.FTZ R34, R2.reuse, R34 ;  /* 0x0000002202227220 */ /* 0x040fe20000410000 */
        /* <DEDUP_REMOVED lines=10> */
[----:B------:R-:W-:Y:S01]  /*19620*/  FMUL.FTZ R45, R3, R45 ;  /* 0x0000002d032d7220 */ /* 0x000fe20000410000 */
[----:B------:R5:W-:Y:S01]  /*19630*/  MUFU.EX2 R236, R167 ;  /* 0x000000a700ec7308 */ /* 0x000be20000000800 */
[C---:B------:R-:W-:Y:S02]  /*19640*/  FMUL.FTZ R46, R2.reuse, R46 ;  /* 0x0000002e022e7220 */ /* 0x040fe40000410000 */
[C---:B------:R-:W-:Y:S01]  /*19650*/  FMUL.FTZ R47, R2.reuse, R47 ;  /* 0x0000002f022f7220 */ /* 0x040fe20000410000 */
        /* <DEDUP_REMOVED lines=155> */
[----:B------:R-:W-:Y:S01]  /*1a010*/  F2FP.BF16.PACK_AB R152, R234, R233 ;  /* 0x000000e9ea98723e */ /* 0x000fe200000010ff */
[----:B------:R-:W-:Y:S01]  /*1a020*/  FADD.FTZ R150, R150, R151 ;  /* 0x0000009796967221 */ /* 0x000fe20000010000 */
[----:B---3--:R-:W-:Y:S03]  /*1a030*/  F2FP.BF16.PACK_AB R154, R236, R235 ;  /* 0x000000ebec9a723e */ /* 0x008fe600000010ff */
[----:B-----5:R-:W-:Y:S01]  /*1a040*/  F2FP.BF16.PACK_AB R153, R238, R237 ;  /* 0x000000edee99723e */ /* 0x020fe200000010ff */
[----:B------:R-:W-:Y:S01]  /*1a050*/  FADD.FTZ R2, R230, R231 ;  /* 0x000000e7e6027221 */ /* 0x000fe20000010000 */
[----:B------:R-:W-:Y:S01]  /*1a060*/  F2FP.BF16.PACK_AB R155, R240, R239 ;  /* 0x000000eff09b723e */ /* 0x000fe200000010ff */
[----:B------:R-:W-:Y:S02]  /*1a070*/  FADD.FTZ R150, R227, R150 ;  /* 0x00000096e3967221 */ /* 0x000fe40000010000 */
[----:B------:R-:W-:Y:S02]  /*1a080*/  FADD.FTZ R2, R229, R2 ;  /* 0x00000002e5027221 */ /* 0x000fe40000010000 */
[----:B------:R-:W-:Y:S02]  /*1a090*/  FADD.FTZ R233, R233, R150 ;  /* 0x00000096e9e97221 */ /* 0x000fe40000010000 */
[C---:B-1----:R-:W-:Y:S01]  /*1a0a0*/  HMMA.16816.F32.BF16 R144, R152.reuse, R132, R4 ;  /* 0x000000849890723c */ /* 0x042fe20000041804 */
[----:B------:R-:W1:Y:S02]  /*1a0b0*/  LDSM.16.MT88.4 R4, [R211+0x9880] ;  /* 0x00988000d304783b */ /* 0x000e640000004200 */
[----:B------:R-:W-:Y:S01]  /*1a0c0*/  FADD.FTZ R237, R237, R2 ;  /* 0x00000002eded7221 */ /* 0x000fe20000010000 */
[----:B------:R-:W-:Y:S01]  /*1a0d0*/  MOV R2, R148 ;  /* 0x0000009400027202 */ /* 0x000fe20000000f00 */
[----:B------:R-:W-:Y:S02]  /*1a0e0*/  FADD.FTZ R234, R234, R233 ;  /* 0x000000e9eaea7221 */ /* 0x000fe40000010000 */
[----:B------:R-:W-:Y:S01]  /*1a0f0*/  FADD.FTZ R238, R238, R237 ;  /* 0x000000edeeee7221 */ /* 0x000fe20000010000 */
[C---:B------:R-:W-:Y:S01]  /*1a100*/  HMMA.16816.F32.BF16 R140, R152.reuse, R134, R8 ;  /* 0x00000086988c723c */ /* 0x040fe20000041808 */
[----:B------:R-:W2:Y:S03]  /*1a110*/  LDSM.16.MT88.4 R8, [R205+0x9880] ;  /* 0x00988000cd08783b */ /* 0x000ea60000004200 */
[----:B------:R-:W-:Y:S02]  /*1a120*/  FADD.FTZ R235, R235, R234 ;  /* 0x000000eaebeb7221 */ /* 0x000fe40000010000 */
[----:B------:R-:W-:Y:S02]  /*1a130*/  FADD.FTZ R225, R239, R238 ;  /* 0x000000eeefe17221 */ /* 0x000fe40000010000 */
[C---:B------:R-:W-:Y:S01]  /*1a140*/  HMMA.16816.F32.BF16 R136, R152.reuse, R156, R12 ;  /* 0x0000009c9888723c */ /* 0x040fe2000004180c */
[----:B------:R-:W3:Y:S03]  /*1a150*/  LDSM.16.MT88.4 R12, [R205+0xa880] ;  /* 0x00a88000cd0c783b */ /* 0x000ee60000004200 */
[----:B------:R-:W-:Y:S02]  /*1a160*/  FADD.FTZ R226, R236, R235 ;  /* 0x000000ebece27221 */ /* 0x000fe40000010000 */
[----:B------:R-:W-:Y:S02]  /*1a170*/  FADD.FTZ R225, R240, R225 ;  /* 0x000000e1f0e17221 */ /* 0x000fe40000010000 */
[C---:B------:R-:W-:Y:S01]  /*1a180*/  HMMA.16816.F32.BF16 R132, R152.reuse, R158, R16 ;  /* 0x0000009e9884723c */ /* 0x040fe20000041810 */
[----:B------:R-:W4:Y:S07]  /*1a190*/  LDSM.16.MT88.4 R16, [R205+0xb880] ;  /* 0x00b88000cd10783b */ /* 0x000f2e0000004200 */
[C---:B------:R-:W-:Y:S01]  /*1a1a0*/  HMMA.16816.F32.BF16 R20, R152.reuse, R160, R20 ;  /* 0x000000a09814723c */ /* 0x040fe20000041814 */
[----:B------:R-:W5:Y:S07]  /*1a1b0*/  LDSM.16.MT88.4 R156, [R204+0xb880] ;  /* 0x00b88000cc9c783b */ /* 0x000f6e0000004200 */
[C---:B------:R-:W-:Y:S08]  /*1a1c0*/  HMMA.16816.F32.BF16 R24, R152.reuse, R162, R24 ;  /* 0x000000a29818723c */ /* 0x040ff00000041818 */
        /* <DEDUP_REMOVED lines=27> */
.L_x_442:
[----:B------:R-:W1:Y:S01]  /*1a380*/  SHFL.BFLY PT, R3, R226, 0x2, 0x1f ;  /* 0x0c401f00e2037f89 */ /* 0x000e6200000e0000 */
[----:B------:R-:W-:-:S02]  /*1a390*/  MOV R4, RZ ;  /* 0x000000ff00047202 */ /* 0x000fc40000000f00 */
[----:B------:R-:W-:Y:S01]  /*1a3a0*/  MOV R8, 0xff800000 ;  /* 0xff80000000087802 */ /* 0x000fe20000000f00 */
[----:B------:R-:W2:Y:S01]  /*1a3b0*/  SHFL.BFLY PT, R2, R225, 0x2, 0x1f ;  /* 0x0c401f00e1027f89 */ /* 0x000ea200000e0000 */
[----:B------:R-:W-:Y:S01]  /*1a3c0*/  PLOP3.LUT P2, PT, PT, PT, PT, 0x8, 0x0 ;  /* 0x000000000000781c */ /* 0x000fe20003f4e170 */
[----:B-1----:R-:W-:Y:S01]  /*1a3d0*/  FADD.FTZ R6, R3, R226 ;  /* 0x000000e203067221 */ /* 0x002fe20000010000 */
[----:B------:R-:W-:Y:S01]  /*1a3e0*/  MOV R3, RZ ;  /* 0x000000ff00037202 */ /* 0x000fe20000000f00 */
        /* <DEDUP_REMOVED lines=9> */
[----:B------:R-:W-:-:S03]  /*1a480*/  @P0 MOV R9, 0x3f317218 ;  /* 0x3f31721800090802 */ /* 0x000fc60000000f00 */
[----:B------:R-:W-:Y:S02]  /*1a490*/  @P1 FMUL.FTZ R10, R10, c[0x0][0x2d0] ;  /* 0x0000b4000a0a1a20 */ /* 0x000fe40000410000 */
[----:B------:R-:W-:Y:S01]  /*1a4a0*/  @P0 MUFU.RCP R3, R2 ;  /* 0x0000000200030308 */ /* 0x000fe20000001000 */
[----:B------:R-:W-:-:S07]  /*1a4b0*/  @P0 FMUL.FTZ R9, R9, c[0x0][0x2d0] ;  /* 0x0000b40009090a20 */ /* 0x000fce0000410000 */
[----:B------:R-:W2:Y:S01]  /*1a4c0*/  @P1 MUFU.LG2 R5, R5 ;  /* 0x0000000500051308 */ /* 0x000ea20000000c00 */
[C---:B-1----:R-:W-:Y:S02]  /*1a4d0*/  FMUL.FTZ R144, R4.reuse, R144 ;  /* 0x0000009004907220 */ /* 0x042fe40000410000 */
[C---:B------:R-:W-:Y:S02]  /*1a4e0*/  FMUL.FTZ R145, R4.reuse, R145 ;  /* 0x0000009104917220 */ /* 0x040fe40000410000 */
[C---:B------:R-:W-:Y:S02]  /*1a4f0*/  FMUL.FTZ R140, R4.reuse, R140 ;  /* 0x0000008c048c7220 */ /* 0x040fe40000410000 */
[C---:B------:R-:W-:Y:S01]  /*1a500*/  FMUL.FTZ R141, R4.reuse, R141 ;  /* 0x0000008d048d7220 */ /* 0x040fe20000410000 */
[----:B------:R-:W1:Y:S01]  /*1a510*/  @P0 MUFU.LG2 R2, R2 ;  /* 0x0000000200020308 */ /* 0x000e620000000c00 */
[C---:B------:R-:W-:Y:S02]  /*1a520*/  FMUL.FTZ R136, R4.reuse, R136 ;  /* 0x0000008804887220 */ /* 0x040fe40000410000 */
[----:B------:R-:W-:-:S02]  /*1a530*/  FMUL.FTZ R137, R4, R137 ;  /* 0x0000008904897220 */ /* 0x000fc40000410000 */
[C---:B------:R-:W-:Y:S02]  /*1a540*/  FMUL.FTZ R132, R4.reuse, R132 ;  /* 0x0000008404847220 */ /* 0x040fe40000410000 */
[C---:B------:R-:W-:Y:S02]  /*1a550*/  FMUL.FTZ R133, R4.reuse, R133 ;  /* 0x0000008504857220 */ /* 0x040fe40000410000 */
[----:B--2---:R-:W-:Y:S02]  /*1a560*/  @P1 FMUL.FTZ R5, R5, 0.69314718246459960938 ;  /* 0x3f31721805051820 */ /* 0x004fe40000410000 */
[C---:B------:R-:W-:Y:S02]  /*1a570*/  FMUL.FTZ R20, R4.reuse, R20 ;  /* 0x0000001404147220 */ /* 0x040fe40000410000 */
        /* <DEDUP_REMOVED lines=55> */
[----:B------:R-:W-:Y:S01]  /*1a8f0*/  FMUL.FTZ R129, R4, R129 ;  /* 0x0000008104817220 */ /* 0x000fe20000410000 */
        /* <DEDUP_REMOVED lines=67> */
.L_x_345:
[----:B------:R-:W-:Y:S01]  /*1ad30*/  USHF.R.S32.HI UR8, URZ, 0x1f, UR20 ;  /* 0x0000001f3f087899 */ /* 0x000fe20008011414 */
        /* <DEDUP_REMOVED lines=10> */
[----:B------:R-:W-:-:S02]  /*1ade0*/  F2FP.BF16.PACK_AB R142, R143, R142 ;  /* 0x0000008e8f8e723e */ /* 0x000fc400000010ff */
[----:B------:R-:W-:Y:S01]  /*1adf0*/  F2FP.BF16.PACK_AB R136, R137, R136 ;  /* 0x000000888988723e */ /* 0x000fe200000010ff */
[----:B------:R-:W-:Y:S01]  /*1ae00*/  ULDC.64 UR4, c[0x0][0x500] ;  /* 0x0001400000047ab9 */ /* 0x000fe20000000a00 */
[----:B------:R-:W-:Y:S01]  /*1ae10*/  F2FP.BF16.PACK_AB R138, R139, R138 ;  /* 0x0000008a8b8a723e */ /* 0x000fe200000010ff */
[----:B------:R-:W-:Y:S01]  /*1ae20*/  UIMAD.WIDE UR4, UR29, UR6, UR4 ;  /* 0x000000061d0472a5 */ /* 0x000fe2000f8e0204 */
        /* <DEDUP_REMOVED lines=35> */
[----:B------:R-:W-:Y:S01]  /*1b060*/  BAR.SYNC.DEFER_BLOCKING 0x1, 0x100 ;  /* 0x0044000000007b1d */ /* 0x000fe20000010000 */
[----:B------:R-:W-:-:S02]  /*1b070*/  F2FP.BF16.PACK_AB R42, R43, R42 ;  /* 0x0000002a2b2a723e */ /* 0x000fc400000010ff */
[C---:B------:R-:W-:Y:S01]  /*1b080*/  IMAD.IADD R15, R11.reuse, 0x1, R10 ;  /* 0x000000010b0f7824 */ /* 0x040fe200078e020a */
[C---:B------:R-:W-:Y:S02]  /*1b090*/  IADD3 R12, R11.reuse, 0x80, RZ ;  /* 0x000000800b0c7810 */ /* 0x040fe40007ffe0ff */
[----:B------:R-:W-:Y:S02]  /*1b0a0*/  IADD3 R13, R11, 0x70, RZ ;  /* 0x000000700b0d7810 */ /* 0x000fe40007ffe0ff */
[----:B------:R-:W-:Y:S01]  /*1b0b0*/  @P0 IADD3 R13, R12, 0x10, RZ ;  /* 0x000000100c0d0810 */ /* 0x000fe20007ffe0ff */
[----:B------:R-:W-:Y:S01]  /*1b0c0*/  IMAD.MOV.U32 R12, RZ, RZ, 0x40 ;  /* 0x00000040ff0c7424 */ /* 0x000fe200078e00ff */
[----:B------:R-:W-:Y:S02]  /*1b0d0*/  F2FP.BF16.PACK_AB R44, R45, R44 ;  /* 0x0000002c2d2c723e */ /* 0x000fe400000010ff */
[----:B------:R-:W-:Y:S01]  /*1b0e0*/  F2FP.BF16.PACK_AB R46, R47, R46 ;  /* 0x0000002e2f2e723e */ /* 0x000fe200000010ff */
[----:B------:R-:W-:Y:S01]  /*1b0f0*/  IMAD.IADD R17, R10, 0x1, R13 ;  /* 0x000000010a117824 */ /* 0x000fe200078e020d */
[----:B------:R-:W-:Y:S01]  /*1b100*/  SEL R12, R12, 0xffffffc0, !P2 ;  /* 0xffffffc00c0c7807 */ /* 0x000fe20005000000 */
[----:B------:R-:W-:Y:S01]  /*1b110*/  IMAD.U32 R10, RZ, RZ, UR4 ;  /* 0x00000004ff0a7e24 */ /* 0x000fe2000f8e00ff */
[----:B------:R-:W-:-:S02]  /*1b120*/  F2FP.BF16.PACK_AB R48, R49, R48 ;  /* 0x000000303130723e */ /* 0x000fc400000010ff */
[----:B------:R-:W-:Y:S01]  /*1b130*/  F2FP.BF16.PACK_AB R50, R51, R50 ;  /* 0x000000323332723e */ /* 0x000fe200000010ff */
[--C-:B------:R-:W-:Y:S01]  /*1b140*/  IMAD.IADD R19, R11, 0x1, R12.reuse ;  /* 0x000000010b137824 */ /* 0x100fe200078e020c */
[----:B------:R-:W-:Y:S01]  /*1b150*/  F2FP.BF16.PACK_AB R52, R53, R52 ;  /* 0x000000343534723e */ /* 0x000fe200000010ff */
        /* <DEDUP_REMOVED lines=95> */
[----:B------:R2:W-:Y:S04]  /*1b750*/  STS [R15+0xc480], R110 ;  /* 0x00c4806e0f007388 */ /* 0x0005e80000000800 */
[----:B------:R3:W-:Y:S04]  /*1b760*/  STS [R17+0xc000], R112 ;  /* 0x00c0007011007388 */ /* 0x0007e80000000800 */
[----:B------:R3:W-:Y:S01]  /*1b770*/  STS [R17+0xc400], R114 ;  /* 0x00c4007211007388 */ /* 0x0007e20000000800 */
[----:B-1----:R-:W-:Y:S01]  /*1b780*/  IMAD.U32 R11, RZ, RZ, UR5 ;  /* 0x00000005ff0b7e24 */ /* 0x002fe2000f8e00ff */
[----:B------:R-:W-:-:S02]  /*1b790*/  ULDC.64 UR4, c[0x0][0x508] ;  /* 0x0001420000047ab9 */ /* 0x000fc40000000a00 */
[----:B------:R3:W-:Y:S04]  /*1b7a0*/  STS [R19+0xc080], R116 ;  /* 0x00c0807413007388 */ /* 0x0007e80000000800 */
        /* <DEDUP_REMOVED lines=8> */
[----:B------:R-:W-:-:S04]  /*1b830*/  UISETP.NE.U32.AND UP0, UPT, URZ, UR4, UPT ;  /* 0x000000043f00728c */ /* 0x000fc8000bf05070 */
[----:B------:R-:W-:Y:S01]  /*1b840*/  UISETP.NE.AND.EX UP0, UPT, URZ, UR5, UPT, UP0 ;  /* 0x000000053f00728c */ /* 0x000fe2000bf05300 */
[----:B------:R-:W4:Y:S02]  /*1b850*/  @P0 LDG.E R12, [R10.64] ;  /* 0x0000001e0a0c0981 */ /* 0x000f24000c1e1900 */
[----:B------:R-:W-:-:S03]  /*1b860*/  ULDC.64 UR4, c[0x0][0x508] ;  /* 0x0001420000047ab9 */ /* 0x000fc60000000a00 */
[----:B------:R-:W-:-:S05]  /*1b870*/  PLOP3.LUT P1, PT, PT, PT, UP0, 0x80, 0x0 ;  /* 0x000000000000781c */ /* 0x000fca0003f2f008 */
[----:B------:R-:W-:Y:S01]  /*1b880*/  @UP0 UIMAD.WIDE UR4, UR29, UR6, UR4 ;  /* 0x000000061d0402a5 */ /* 0x000fe2000f8e0204 */
[----:B------:R-:W-:-:S05]  /*1b890*/  IMAD.MOV.U32 R6, RZ, RZ, c[0x0][0x388] ;  /* 0x0000e200ff067624 */ /* 0x000fca00078e00ff */
[----:B------:R-:W-:Y:S02]  /*1b8a0*/  IMAD.U32 R14, RZ, RZ, UR4 ;  /* 0x00000004ff0e7e24 */ /* 0x000fe4000f8e00ff */
[----:B--2---:R-:W-:-:S05]  /*1b8b0*/  IMAD.U32 R15, RZ, RZ, UR5 ;  /* 0x00000005ff0f7e24 */ /* 0x004fca000f8e00ff */
[----:B------:R3:W5:Y:S01]  /*1b8c0*/  @P1 LDG.E R6, [R14.64] ;  /* 0x0000001e0e061981 */ /* 0x000762000c1e1900 */
[----:B------:R-:W-:Y:S02]  /*1b8d0*/  UMOV UR12, URZ ;  /* 0x0000003f000c7c82 */ /* 0x000fe40008000000 */
[----:B------:R-:W-:Y:S01]  /*1b8e0*/  UMOV UR13, URZ ;  /* 0x0000003f000d7c82 */ /* 0x000fe20008000000 */
[----:B----4-:R-:W1:Y:S02]  /*1b8f0*/  @P0 R2UR UR5, R12 ;  /* 0x000000000c0503c2 */ /* 0x010e6400000e0000 */
[----:B-1----:R-:W-:Y:S02]  /*1b900*/  @UP1 USHF.R.S32.HI UR4, URZ, 0x1f, UR5 ;  /* 0x0000001f3f041899 */ /* 0x002fe40008011405 */
[----:B------:R-:W-:-:S05]  /*1b910*/  @UP1 UMOV UR12, UR5 ;  /* 0x00000005000c1c82 */ /* 0x000fca0008000000 */
[----:B------:R-:W-:Y:S01]  /*1b920*/  @UP1 UMOV UR13, UR4 ;  /* 0x00000004000d1c82 */ /* 0x000fe20008000000 */
[----:B------:R-:W-:Y:S05]  /*1b930*/  @P1 BRA `(.L_x_453) ;  /* 0x0000004000001947 */ /* 0x000fea0003800000 */
[----:B---3--:R-:W-:Y:S05]  /*1b940*/  @!P0 BRA `(.L_x_453) ;  /* 0x0000003000008947 */ /* 0x008fea0003800000 */
[----:B-----5:R-:W2:Y:S04]  /*1b950*/  LDG.E R6, [R10.64] ;  /* 0x0000001e0a067981 */ /* 0x020ea8000c1e1900 */
[----:B------:R-:W2:Y:S02]  /*1b960*/  LDG.E R3, [R10.64+0x4] ;  /* 0x0000041e0a037981 */ /* 0x000ea4000c1e1900 */
[----:B--2---:R-:W-:Y:S02]  /*1b970*/  IADD3 R6, -R6, R3, RZ ;  /* 0x0000000306067210 */ /* 0x004fe40007ffe1ff */
.L_x_453:
[----:B---3--:R-:W-:Y:S01]  /*1b980*/  SHF.R.S32.HI R3, RZ, 0x1f, R2 ;  /* 0x0000001fff037819 */ /* 0x008fe20000011402 */
[----:B------:R-:W1:Y:S01]  /*1b990*/  S2R R75, SR_CTAID.X ;  /* 0x00000000004b7919 */ /* 0x000e620000002500 */
[----:B------:R-:W-:Y:S01]  /*1b9a0*/  LOP3.LUT R11, R7, 0xffffffe0, RZ, 0xc0, !PT ;  /* 0xffffffe0070b7812 */ /* 0x000fe200078ec0ff */
[----:B------:R-:W-:Y:S01]  /*1b9b0*/  IMAD.MOV.U32 R10, RZ, RZ, c[0x0][0x4e8] ;  /* 0x00013a00ff0a7624 */ /* 0x000fe200078e00ff */
[----:B------:R-:W-:Y:S01]  /*1b9c0*/  LEA.HI R3, R3, R2, RZ, 0x3 ;  /* 0x0000000203037211 */ /* 0x000fe200078f18ff */
[----:B------:R-:W-:Y:S01]  /*1b9d0*/  ULDC.64 UR4, c[0x0][0x3a0] ;  /* 0x0000e80000047ab9 */ /* 0x000fe20000000a00 */
[-C--:B------:R-:W-:Y:S01]  /*1b9e0*/  LEA.HI R16, R5, R0.reuse, RZ, 0x3 ;  /* 0x0000000005107211 */ /* 0x080fe200078f18ff */
[----:B------:R-:W-:Y:S01]  /*1b9f0*/  UMOV UR11, UR13 ;  /* 0x0000000d000b7c82 */ /* 0x000fe20008000000 */
[----:B------:R-:W-:Y:S01]  /*1ba00*/  LOP3.LUT R7, R3, 0xffffff8, RZ, 0xc0, !PT ;  /* 0x0ffffff803077812 */ /* 0x000fe200078ec0ff */
[----:B------:R-:W-:Y:S01]  /*1ba10*/  IMAD.IADD R3, R0, 0x1, -R11 ;  /* 0x0000000100037824 */ /* 0x000fe200078e0a0b */
[----:B------:R-:W-:Y:S01]  /*1ba20*/  ISETP.NE.AND P1, PT, R10, 0x1, PT ;  /* 0x000000010a00780c */ /* 0x000fe20003f25270 */
[----:B------:R-:W-:Y:S01]  /*1ba30*/  UIMAD UR13, UR13, UR4, URZ ;  /* 0x000000040d0d72a4 */ /* 0x000fe2000f8e023f */
[----:B------:R-:W-:Y:S01]  /*1ba40*/  LEA.HI R10, R9, R9, RZ, 0x1 ;  /* 0x00000009090a7211 */ /* 0x000fe200078f08ff */
[----:B------:R-:W-:Y:S01]  /*1ba50*/  IMAD.IADD R2, R2, 0x1, -R7 ;  /* 0x0000000102027824 */ /* 0x000fe200078e0a07 */
[----:B------:R-:W-:Y:S01]  /*1ba60*/  SHF.R.S32.HI R12, RZ, 0x1f, R3 ;  /* 0x0000001fff0c7819 */ /* 0x000fe20000011403 */
[----:B------:R-:W-:Y:S01]  /*1ba70*/  UMOV UR10, UR12 ;  /* 0x0000000c000a7c82 */ /* 0x000fe20008000000 */
[----:B------:R-:W-:Y:S01]  /*1ba80*/  LOP3.LUT R10, R10, 0x1ffffffe, RZ, 0xc0, !PT ;  /* 0x1ffffffe0a0a7812 */ /* 0x000fe200078ec0ff */
[----:B------:R-:W-:Y:S01]  /*1ba90*/  ULDC.64 UR6, c[0x0][0x490] ;  /* 0x0001240000067ab9 */ /* 0x000fe20000000a00 */
[----:B------:R-:W-:Y:S01]  /*1baa0*/  LEA.HI R7, R12, R3, RZ, 0x2 ;  /* 0x000000030c077211 */ /* 0x000fe200078f10ff */
[----:B------:R-:W-:Y:S01]  /*1bab0*/  UIMAD.WIDE.U32 UR14, UR12, UR4, URZ ;  /* 0x000000040c0e72a5 */ /* 0x000fe2000f8e003f */
[----:B------:R-:W-:Y:S01]  /*1bac0*/  LOP3.LUT P2, RZ, R3, 0x3, RZ, 0xc0, !PT ;  /* 0x0000000303ff7812 */ /* 0x000fe2000784c0ff */
[----:B------:R-:W-:Y:S01]  /*1bad0*/  IMAD.IADD R9, R9, 0x1, -R10 ;  /* 0x0000000109097824 */ /* 0x000fe200078e0a0a */
[----:B------:R-:W-:Y:S01]  /*1bae0*/  SHF.R.S32.HI R7, RZ, 0x2, R7 ;  /* 0x00000002ff077819 */ /* 0x000fe20000011407 */
[----:B------:R-:W-:Y:S01]  /*1baf0*/  UIMAD UR13, UR12, UR5, UR13 ;  /* 0x000000050c0d72a4 */ /* 0x000fe2000f8e020d */
[----:B------:R-:W-:Y:S01]  /*1bb00*/  LEA.HI R5, R5, R0, RZ, 0x6 ;  /* 0x0000000005057211 */ /* 0x000fe200078f30ff */
[----:B------:R-:W-:Y:S01]  /*1bb10*/  USHF.R.S32.HI UR12, URZ, 0x1f, UR29 ;  /* 0x0000001f3f0c7899 */ /* 0x000fe2000801141d */
[----:B------:R-:W-:Y:S01]  /*1bb20*/  BSSY B0, `(.L_x_454) ;  /* 0x0000083000007945 */ /* 0x000fe20003800000 */
[----:B------:R-:W-:Y:S01]  /*1bb30*/  IMAD R2, R2, 0x10, R7 ;  /* 0x0000001002027824 */ /* 0x000fe200078e0207 */
[----:B------:R-:W-:-:S02]  /*1bb40*/  UIMAD UR9, UR8, UR6, URZ ;  /* 0x00000006080972a4 */ /* 0x000fc4000f8e023f */
[----:B------:R-:W-:Y:S01]  /*1bb50*/  USEL UR12, UR12, URZ, !UP1 ;  /* 0x0000003f0c0c7287 */ /* 0x000fe2000c800000 */
[----:B------:R-:W-:Y:S01]  /*1bb60*/  IMAD R10, R9, 0x8, R2 ;  /* 0x00000008090a7824 */ /* 0x000fe200078e0202 */
[----:B------:R-:W-:Y:S02]  /*1bb70*/  UIMAD.WIDE.U32 UR10, UR20, UR6, UR10 ;  /* 0x00000006140a72a5 */ /* 0x000fe4000f8e000a */
[----:B------:R-:W-:Y:S02]  /*1bb80*/  UIMAD UR9, UR20, UR7, UR9 ;  /* 0x00000007140972a4 */ /* 0x000fe4000f8e0209 */
[----:B-1----:R-:W-:Y:S01]  /*1bb90*/  LEA R7, R75, R10, 0x7 ;  /* 0x0000000a4b077211 */ /* 0x002fe200078e38ff */
[----:B------:R-:W-:Y:S02]  /*1bba0*/  ULDC.64 UR6, c[0x0][0x498] ;  /* 0x0001260000067ab9 */ /* 0x000fe40000000a00 */
[----:B------:R-:W-:Y:S02]  /*1bbb0*/  USEL UR29, UR29, URZ, !UP1 ;  /* 0x0000003f1d1d7287 */ /* 0x000fe4000c800000 */
[----:B------:R-:W-:Y:S01]  /*1bbc0*/  @P1 IMAD.HI.U32 R3, R7, c[0x0][0x4ec], RZ ;  /* 0x00013b0007031a27 */ /* 0x000fe200078e00ff */
[----:B------:R-:W-:-:S02]  /*1bbd0*/  UIMAD UR16, UR12, UR6, URZ ;  /* 0x000000060c1072a4 */ /* 0x000fc4000f8e023f */
[----:B------:R-:W-:Y:S01]  /*1bbe0*/  UIADD3 UR11, UR11, UR9, URZ ;  /* 0x000000090b0b7290 */ /* 0x000fe2000fffe03f */
[----:B------:R-:W-:Y:S01]  /*1bbf0*/  IMAD.MOV.U32 R12, RZ, RZ, R7 ;  /* 0x000000ffff0c7224 */ /* 0x000fe200078e0007 */
[----:B------:R-:W-:Y:S01]  /*1bc00*/  @P1 SHF.R.U32.HI R12, RZ, c[0x0][0x4f0], R3 ;  /* 0x00013c00ff0c1a19 */ /* 0x000fe20000011603 */
[----:B------:R-:W-:Y:S01]  /*1bc10*/  UIMAD UR7, UR29, UR7, UR16 ;  /* 0x000000071d0772a4 */ /* 0x000fe2000f8e0210 */
[----:B------:R-:W-:Y:S01]  /*1bc20*/  LOP3.LUT R3, R16, 0xfffffff8, RZ, 0xc0, !PT ;  /* 0xfffffff810037812 */ /* 0x000fe200078ec0ff */
[----:B------:R-:W-:Y:S01]  /*1bc30*/  UIMAD.WIDE.U32 UR10, UR29, UR6, UR10 ;  /* 0x000000061d0a72a5 */ /* 0x000fe2000f8e000a */
[----:B------:R-:W-:Y:S01]  /*1bc40*/  SHF.R.S32.HI R16, RZ, 0x3, R16 ;  /* 0x00000003ff107819 */ /* 0x000fe20000011410 */
[--C-:B------:R-:W-:Y:S01]  /*1bc50*/  IMAD.MOV R10, RZ, RZ, -R12.reuse ;  /* 0x000000ffff0a7224 */ /* 0x100fe200078e0a0c */
[----:B------:R-:W-:Y:S01]  /*1bc60*/  ULDC.64 UR4, c[0x0][0x3e8] ;  /* 0x0000fa0000047ab9 */ /* 0x000fe20000000a00 */
[----:B------:R-:W-:Y:S01]  /*1bc70*/  IMAD.IADD R3, R0, 0x1, -R3 ;  /* 0x0000000100037824 */ /* 0x000fe200078e0a03 */
[----:B------:R-:W-:Y:S01]  /*1bc80*/  UIMAD UR8, UR8, UR4, URZ ;  /* 0x00000004080872a4 */ /* 0x000fe2000f8e023f */
[----:B------:R-:W-:Y:S01]  /*1bc90*/  IMAD R10, R10, c[0x0][0x4e8], R7 ;  /* 0x00013a000a0a7a24 */ /* 0x000fe200078e0207 */
[----:B------:R-:W-:Y:S01]  /*1bca0*/  SHF.R.S32.HI R7, RZ, 0x1f, R12 ;  /* 0x0000001fff077819 */ /* 0x000fe2000001140c */
[----:B------:R-:W-:Y:S01]  /*1bcb0*/  IMAD.U32 R0, RZ, RZ, UR7 ;  /* 0x00000007ff007e24 */ /* 0x000fe2000f8e00ff */
[----:B------:R-:W-:Y:S01]  /*1bcc0*/  IADD3 R12, P0, R12, UR10, RZ ;  /* 0x0000000a0c0c7c10 */ /* 0x000fe2000ff1e0ff */
[----:B------:R-:W-:Y:S01]  /*1bcd0*/  IMAD.SHL.U32 R17, R16, 0x40, RZ ;  /* 0x0000004010117824 */ /* 0x000fe200078e00ff */
[----:B------:R-:W-:Y:S01]  /*1bce0*/  SHF.R.S32.HI R11, RZ, 0x1f, R10 ;  /* 0x0000001fff0b7819 */ /* 0x000fe2000001140a */
[----:B------:R-:W-:Y:S01]  /*1bcf0*/  UIADD3 UR15, UR15, UR13, URZ ;  /* 0x0000000d0f0f7290 */ /* 0x000fe2000fffe03f */
[----:B------:R-:W-:Y:S01]  /*1bd00*/  IADD3.X R13, R7, UR11, R0, P0, !PT ;  /* 0x0000000b070d7c10 */ /* 0x000fe200087fe400 */
[----:B------:R-:W-:Y:S01]  /*1bd10*/  UIMAD UR5, UR20, UR5, UR8 ;  /* 0x00000005140572a4 */ /* 0x000fe2000f8e0208 */
[----:B------:R-:W-:Y:S01]  /*1bd20*/  LEA R0, R3, R16, 0x5 ;  /* 0x0000001003007211 */ /* 0x000fe200078e28ff */
[----:B------:R-:W-:Y:S01]  /*1bd30*/  IMAD R11, R11, c[0x0][0x488], RZ ;  /* 0x000122000b0b7a24 */ /* 0x000fe200078e02ff */
[----:B------:R-:W-:Y:S01]  /*1bd40*/  LOP3.LUT R17, R17, 0x1c0, RZ, 0xc0, !PT ;  /* 0x000001c011117812 */ /* 0x000fe200078ec0ff */
[----:B------:R-:W-:Y:S01]  /*1bd50*/  IMAD.WIDE.U32 R12, R10, c[0x0][0x488], R12 ;  /* 0x000122000a0c7a25 */ /* 0x000fe200078e000c */
[----:B------:R-:W-:-:S02]  /*1bd60*/  UIMAD.WIDE.U32 UR14, UR20, UR4, UR14 ;  /* 0x00000004140e72a5 */ /* 0x000fc4000f8e000e */
[----:B------:R-:W-:Y:S01]  /*1bd70*/  ULDC.64 UR6, c[0x0][0x3f0] ;  /* 0x0000fc0000067ab9 */ /* 0x000fe20000000a00 */
[----:B------:R-:W-:Y:S01]  /*1bd80*/  IMAD R15, R75, 0x80, R0 ;  /* 0x000000804b0f7824 */ /* 0x000fe200078e0200 */
[----:B------:R-:W-:Y:S01]  /*1bd90*/  UIMAD UR12, UR12, UR6, URZ ;  /* 0x000000060c0c72a4 */ /* 0x000fe2000f8e023f */
[----:B------:R-:W-:Y:S01]  /*1bda0*/  IMAD.SHL.U32 R0, R3, 0x8, RZ ;  /* 0x0000000803007824 */ /* 0x000fe200078e00ff */
[----:B------:R-:W-:Y:S01]  /*1bdb0*/  SHF.R.U32.HI R3, RZ, 0x3, R17 ;  /* 0x00000003ff037819 */ /* 0x000fe20000011611 */
[----:B------:R-:W-:Y:S01]  /*1bdc0*/  IMAD R11, R10, c[0x0][0x48c], R11 ;  /* 0x000123000a0b7a24 */ /* 0x000fe200078e020b */
[----:B------:R-:W-:Y:S01]  /*1bdd0*/  UIADD3 UR15, UR15, UR5, URZ ;  /* 0x000000050f0f7290 */ /* 0x000fe2000fffe03f */
[----:B------:R-:W-:Y:S01]  /*1bde0*/  @P1 IMAD.HI.U32 R9, R15, c[0x0][0x4ec], RZ ;  /* 0x00013b000f091a27 */ /* 0x000fe200078e00ff */
[----:B------:R-:W-:Y:S01]  /*1bdf0*/  LOP3.LUT R10, R17, 0x38, R0, 0xf8, !PT ;  /* 0x00000038110a7812 */ /* 0x000fe200078ef800 */
[----:B------:R-:W-:Y:S01]  /*1be00*/  UIMAD UR7, UR29, UR7, UR12 ;  /* 0x000000071d0772a4 */ /* 0x000fe2000f8e020c */
[----:B------:R-:W-:Y:S01]  /*1be10*/  LEA R17, P0, R12, c[0x0][0x450], 0x2 ;  /* 0x000114000c117a11 */ /* 0x000fe200078010ff */
[----:B------:R-:W-:Y:S01]  /*1be20*/  IMAD.IADD R14, R13, 0x1, R11 ;  /* 0x000000010d0e7824 */ /* 0x000fe200078e020b */
[----:B------:R-:W-:Y:S01]  /*1be30*/  LOP3.LUT R3, R10, R3, RZ, 0x3c, !PT ;  /* 0x000000030a037212 */ /* 0x000fe200078e3cff */
[----:B------:R-:W-:Y:S01]  /*1be40*/  IMAD.MOV.U32 R7, RZ, RZ, R15 ;  /* 0x000000ffff077224 */ /* 0x000fe200078e000f */
[----:B------:R-:W-:Y:S01]  /*1be50*/  @P1 SHF.R.U32.HI R7, RZ, c[0x0][0x4f0], R9 ;  /* 0x00013c00ff071a19 */ /* 0x000fe20000011609 */
[----:B------:R-:W-:Y:S01]  /*1be60*/  UIMAD.WIDE.U32 UR14, UR29, UR6, UR14 ;  /* 0x000000061d0e72a5 */ /* 0x000fe2000f8e000e */
[----:B------:R-:W-:Y:S01]  /*1be70*/  LEA.HI.X R14, R12, c[0x0][0x454], R14, 0x2, P0 ;  /* 0x000115000c0e7a11 */ /* 0x000fe200000f140e */
[----:B------:R-:W-:Y:S01]  /*1be80*/  SHFL.IDX PT, R10, R17, 0x1, 0x1c1f ;  /* 0x003c1f00110a7f89 */ /* 0x000fe200000e0000 */
[--C-:B------:R-:W-:Y:S01]  /*1be90*/  SHF.R.S32.HI R9, RZ, 0x1f, R7.reuse ;  /* 0x0000001fff097819 */ /* 0x100fe20000011407 */
[----:B------:R-:W-:Y:S01]  /*1bea0*/  IMAD.MOV R18, RZ, RZ, -R7 ;  /* 0x000000ffff127224 */ /* 0x000fe200078e0a07 */
[----:B------:R-:W-:Y:S01]  /*1beb0*/  UIADD3 UR7, UR15, UR7, URZ ;  /* 0x000000070f077290 */ /* 0x000fe2000fffe03f */
[----:B------:R-:W-:Y:S01]  /*1bec0*/  SHFL.IDX PT, R12, R17, RZ, 0x1c1f ;  /* 0x001c1fff110c7589 */ /* 0x000fe200000e0000 */
[----:B------:R-:W-:Y:S01]  /*1bed0*/  MOV R20, UR14 ;  /* 0x0000000e00147c02 */ /* 0x000fe20008000f00 */
[----:B------:R-:W-:-:S02]  /*1bee0*/  IMAD R18, R18, c[0x0][0x4e8], R15 ;  /* 0x00013a0012127a24 */ /* 0x000fc400078e020f */
[----:B------:R-:W1:Y:S01]  /*1bef0*/  SHFL.IDX PT, R13, R14, RZ, 0x1c1f ;  /* 0x001c1fff0e0d7589 */ /* 0x000e6200000e0000 */
[----:B------:R-:W-:Y:S02]  /*1bf00*/  IMAD R15, R75, 0x80, R2 ;  /* 0x000000804b0f7824 */ /* 0x000fe400078e0202 */
[----:B-----5:R-:W-:Y:S01]  /*1bf10*/  IMAD R2, R6, c[0x0][0x4e8], RZ ;  /* 0x00013a0006027a24 */ /* 0x020fe200078e02ff */
[----:B------:R2:W3:Y:S01]  /*1bf20*/  SHFL.IDX PT, R11, R14, 0x1, 0x1c1f ;  /* 0x003c1f000e0b7f89 */ /* 0x0004e200000e0000 */
[----:B------:R-:W-:Y:S01]  /*1bf30*/  IMAD R22, R9, c[0x0][0x3e0], RZ ;  /* 0x0000f80009167a24 */ /* 0x000fe200078e02ff */
[C---:B------:R-:W-:Y:S01]  /*1bf40*/  IADD3 R9, R15.reuse, 0x8, RZ ;  /* 0x000000080f097810 */ /* 0x040fe20007ffe0ff */
[----:B------:R-:W-:Y:S01]  /*1bf50*/  IMAD.U32 R21, RZ, RZ, UR15 ;  /* 0x0000000fff157e24 */ /* 0x000fe2000f8e00ff */
[-C--:B------:R-:W-:Y:S01]  /*1bf60*/  ISETP.GE.OR P1, PT, R15, R2.reuse, P2 ;  /* 0x000000020f00720c */ /* 0x080fe20001726670 */
[----:B------:R-:W-:Y:S01]  /*1bf70*/  IMAD.U32 R21, RZ, RZ, UR7 ;  /* 0x00000007ff157e24 */ /* 0x000fe2000f8e00ff */
[----:B------:R-:W-:Y:S01]  /*1bf80*/  ISETP.GE.OR P0, PT, R9, R2, P2 ;  /* 0x000000020900720c */ /* 0x000fe20001706670 */
[C---:B------:R-:W-:Y:S01]  /*1bf90*/  IMAD R22, R7.reuse, c[0x0][0x3e4], R22 ;  /* 0x0000f90007167a24 */ /* 0x040fe200078e0216 */
[----:B------:R-:W-:Y:S01]  /*1bfa0*/  SHF.R.S32.HI R6, RZ, 0x1f, R18 ;  /* 0x0000001fff067819 */ /* 0x000fe20000011412 */
[----:B------:R-:W-:-:S04]  /*1bfb0*/  IMAD.WIDE.U32 R20, R7, c[0x0][0x3e0], R20 ;  /* 0x0000f80007147a25 */ /* 0x000fc800078e0014 */
[----:B------:R-:W-:Y:S01]  /*1bfc0*/  IMAD R75, R75, 0x80, R16 ;  /* 0x000000804b4b7824 */ /* 0x000fe200078e0210 */
[----:B------:R-:W-:-:S03]  /*1bfd0*/  IADD3 R21, R21, R22, RZ ;  /* 0x0000001615157210 */ /* 0x000fc60007ffe0ff */
[----:B-1----:R1:W-:Y:S01]  /*1bfe0*/  @!P1 ST.E [R12.64], R4 ;  /* 0x000000040c009985 */ /* 0x0023e2000c10191e */
[----:B--2---:R-:W-:-:S03]  /*1bff0*/  IMAD.SHL.U32 R14, R5, 0x8, RZ ;  /* 0x00000008050e7824 */ /* 0x004fc600078e00ff */
[----:B---3--:R1:W-:Y:S01]  /*1c000*/  @!P0 ST.E [R10.64], R8 ;  /* 0x000000080a008985 */ /* 0x0083e2000c10191e */
[----:B------:R-:W-:Y:S01]  /*1c010*/  IMAD R5, R6, c[0x0][0x3d8], RZ ;  /* 0x0000f60006057a24 */ /* 0x000fe200078e02ff */
[----:B------:R-:W-:-:S03]  /*1c020*/  LOP3.LUT R14, R3, 0x7ffffe00, R14, 0xf8, !PT ;  /* 0x7ffffe00030e7812 */ /* 0x000fc600078ef80e */
[C---:B------:R-:W-:Y:S02]  /*1c030*/  IMAD R3, R18.reuse, c[0x0][0x3dc], R5 ;  /* 0x0000f70012037a24 */ /* 0x040fe400078e0205 */
[----:B------:R-:W-:-:S04]  /*1c040*/  IMAD.WIDE.U32 R18, R18, c[0x0][0x3d8], R20 ;  /* 0x0000f60012127a25 */ /* 0x000fc800078e0014 */
[----:B------:R-:W-:Y:S01]  /*1c050*/  IMAD.SHL.U32 R76, R14, 0x2, RZ ;  /* 0x000000020e4c7824 */ /* 0x000fe200078e00ff */
[----:B------:R-:W-:Y:S01]  /*1c060*/  LEA R74, P0, R18, c[0x0][0x380], 0x1 ;  /* 0x0000e000124a7a11 */ /* 0x000fe200078008ff */
[----:B------:R-:W-:-:S03]  /*1c070*/  IMAD.IADD R3, R19, 0x1, R3 ;  /* 0x0000000113037824 */ /* 0x000fc600078e0203 */
[----:B------:R1:W2:Y:S02]  /*1c080*/  LDS.128 R60, [R76+0x1080] ;  /* 0x001080004c3c7984 */ /* 0x0002a40000000c00 */
[----:B------:R-:W-:Y:S02]  /*1c090*/  LEA.HI.X R73, R18, c[0x0][0x384], R3, 0x1, P0 ;  /* 0x0000e10012497a11 */ /* 0x000fe400000f0c03 */
        /* <DEDUP_REMOVED lines=24> */
[----:B------:R5:W1:Y:S01]  /*1c220*/  LDS.128 R16, [R76+0xc080] ;  /* 0x00c080004c107984 */ /* 0x000a620000000c00 */
        /* <DEDUP_REMOVED lines=9> */
[----:B-1---5:R-:W-:Y:S01]  /*1c2c0*/  @!P3 IMAD.WIDE R76, R0, 0x2, R78 ;  /* 0x00000002004cb825 */ /* 0x022fe200078e024e */
[----:B------:R-:W-:-:S03]  /*1c2d0*/  @!P0 LOP3.LUT R3, R3, 0xfffffff8, RZ, 0xc0, !PT ;  /* 0xfffffff803038812 */ /* 0x000fc600078ec0ff */
[--C-:B------:R-:W-:Y:S01]  /*1c2e0*/  @!P2 IMAD.WIDE R70, R71, 0x2, R78.reuse ;  /* 0x000000024746a825 */ /* 0x100fe200078e024e */
[----:B--2---:R1:W-:Y:S03]  /*1c2f0*/  @!P3 ST.E.128 [R76.64], R64 ;  /* 0x000000404c00b985 */ /* 0x0043e6000c101d1e */
[--C-:B------:R-:W-:Y:S01]  /*1c300*/  @!P1 IMAD.WIDE R68, R69, 0x2, R78.reuse ;  /* 0x0000000245449825 */ /* 0x100fe200078e024e */
[----:B---3--:R1:W-:Y:S03]  /*1c310*/  @!P2 ST.E.128 [R70.64], R48 ;  /* 0x000000304600a985 */ /* 0x0083e6000c101d1e */
[----:B------:R-:W-:Y:S01]  /*1c320*/  @!P0 IMAD.WIDE R78, R3, 0x2, R78 ;  /* 0x00000002034e8825 */ /* 0x000fe200078e024e */
[----:B----4-:R1:W-:Y:S04]  /*1c330*/  @!P1 ST.E.128 [R68.64], R32 ;  /* 0x0000002044009985 */ /* 0x0103e8000c101d1e */
[----:B------:R1:W-:Y:S02]  /*1c340*/  @!P0 ST.E.128 [R78.64], R16 ;  /* 0x000000104e008985 */ /* 0x0003e4000c101d1e */
.L_x_455:
[----:B--234-:R-:W-:Y:S05]  /*1c350*/  BSYNC B0 ;  /* 0x0000000000007941 */ /* 0x01cfea0003800000 */
.L_x_454:
[----:B------:R-:W-:Y:S01]  /*1c360*/  IADD3 R3, R75, 0x20, RZ ;  /* 0x000000204b037810 */ /* 0x000fe20007ffe0ff */
[----:B-1----:R1:W2:Y:S01]  /*1c370*/  SHFL.IDX PT, R35, R73, 0x1, 0x181f ;  /* 0x00381f0049237f89 */ /* 0x0022a200000e0000 */
        /* <DEDUP_REMOVED lines=28> */
.L_x_457:
[----:B------:R-:W-:Y:S05]  /*1c540*/  BSYNC B0 ;  /* 0x0000000000007941 */ /* 0x000fea0003800000 */
.L_x_456:
[----:B------:R-:W-:Y:S01]  /*1c550*/  IADD3 R3, R75, 0x40, RZ ;  /* 0x000000404b037810 */ /* 0x000fe20007ffe0ff */
[----:B--2---:R2:W4:Y:S01]  /*1c560*/  SHFL.IDX PT, R19, R73, 0x2, 0x181f ;  /* 0x00581f0049137f89 */ /* 0x00452200000e0000 */
[----:B------:R-:W-:Y:S02]  /*1c570*/  BSSY B0, `(.L_x_458) ;  /* 0x000001c000007945 */ /* 0x000fe40003800000 */
[----:B------:R-:W-:Y:S01]  /*1c580*/  ISETP.GE.AND P0, PT, R3, R2, PT ;  /* 0x000000020300720c */ /* 0x000fe20003f06270 */
[----:B------:R2:W1:-:S12]  /*1c590*/  SHFL.IDX PT, R18, R74, 0x2, 0x181f ;  /* 0x00581f004a127f89 */ /* 0x00045800000e0000 */
        /* <DEDUP_REMOVED lines=25> */
.L_x_459:
[----:B------:R-:W-:Y:S05]  /*1c730*/  BSYNC B0 ;  /* 0x0000000000007941 */ /* 0x000fea0003800000 */
.L_x_458:
[----:B------:R-:W-:Y:S01]  /*1c740*/  IADD3 R75, R75, 0x60, RZ ;  /* 0x000000604b4b7810 */ /* 0x000fe20007ffe0ff */
[----:B-1----:R1:W2:Y:S03]  /*1c750*/  SHFL.IDX PT, R11, R73, 0x3, 0x181f ;  /* 0x00781f00490b7f89 */ /* 0x0022a600000e0000 */
        /* <DEDUP_REMOVED lines=12> */
[--C-:B--2-4-:R-:W-:Y:S01]  /*1c820*/  @!P2 IMAD.WIDE R12, R0, 0x2, R10.reuse ;  /* 0x00000002000ca825 */ /* 0x114fe200078e020a */
        /* <DEDUP_REMOVED lines=12> */
[----:B--2---:R-:W-:-:S05]  /*1c8f0*/  LOP3.LUT R3, R0, 0xfffffff8, RZ, 0xc0, !PT ;  /* 0xfffffff800037812 */ /* 0x004fca00078ec0ff */
[----:B------:R-:W-:-:S05]  /*1c900*/  IMAD.WIDE R10, R3, 0x2, R10 ;  /* 0x00000002030a7825 */ /* 0x000fca00078e020a */
[----:B------:R-:W-:Y:S01]  /*1c910*/  ST.E.128 [R10.64], R4 ;  /* 0x000000040a007985 */ /* 0x000fe2000c101d1e */
[----:B------:R-:W-:Y:S05]  /*1c920*/  EXIT ;  /* 0x000000000000794d */ /* 0x000fea0003800000 */
.L_x_452:
        /* <DEDUP_REMOVED lines=28> */
[----:B-----5:R-:W2:Y:S04]  /*1caf0*/  LDG.E R4, [R6.64] ;  /* 0x0000001e06047981 */ /* 0x020ea8000c1e1900 */
[----:B------:R-:W2:Y:S02]  /*1cb00*/  LDG.E R3, [R6.64+0x4] ;  /* 0x0000041e06037981 */ /* 0x000ea4000c1e1900 */
[----:B--2---:R-:W-:Y:S02]  /*1cb10*/  IADD3 R4, -R4, R3, RZ ;  /* 0x0000000304047210 */ /* 0x004fe40007ffe1ff */
.L_x_460:
        /* <DEDUP_REMOVED lines=12> */
[----:B------:R-:W-:Y:S01]  /*1cbe0*/  IMAD.MOV.U32 R2, RZ, RZ, c[0x0][0x4e8] ;  /* 0x00013a00ff027624 */ /* 0x000fe200078e00ff */
[----:B------:R-:W-:Y:S01]  /*1cbf0*/  ULDC.64 UR4, c[0x0][0x490] ;  /* 0x0001240000047ab9 */ /* 0x000fe20000000a00 */
[----:B------:R-:W-:Y:S01]  /*1cc00*/  IMAD.MOV.U32 R6, RZ, RZ, R0 ;  /* 0x000000ffff067224 */ /* 0x000fe200078e0000 */
[----:B------:R-:W-:Y:S02]  /*1cc10*/  UIMAD UR7, UR8, UR4, URZ ;  /* 0x00000004080772a4 */ /* 0x000fe4000f8e023f */
[----:B------:R-:W-:Y:S01]  /*1cc20*/  ISETP.NE.AND P0, PT, R2, 0x1, PT ;  /* 0x000000010200780c */ /* 0x000fe20003f05270 */
[----:B------:R-:W-:Y:S02]  /*1cc30*/  UMOV UR12, UR10 ;  /* 0x0000000a000c7c82 */ /* 0x000fe40008000000 */
[----:B------:R-:W-:Y:S02]  /*1cc40*/  UMOV UR13, UR11 ;  /* 0x0000000b000d7c82 */ /* 0x000fe40008000000 */
[----:B------:R-:W-:-:S02]  /*1cc50*/  UIMAD.WIDE.U32 UR12, UR20, UR4, UR12 ;  /* 0x00000004140c72a5 */ /* 0x000fc4000f8e000c */
[----:B------:R-:W-:-:S03]  /*1cc60*/  UIMAD UR7, UR20, UR5, UR7 ;  /* 0x00000005140772a4 */ /* 0x000fc6000f8e0207 */
[----:B------:R-:W-:Y:S02]  /*1cc70*/  ULDC.64 UR4, c[0x0][0x498] ;  /* 0x0001260000047ab9 */ /* 0x000fe40000000a00 */
[----:B------:R-:W-:Y:S01]  /*1cc80*/  UIADD3 UR13, UR7, UR13, URZ ;  /* 0x0000000d070d7290 */ /* 0x000fe2000fffe03f */
[----:B------:R-:W-:Y:S01]  /*1cc90*/  @P0 IMAD.HI.U32 R2, R0, c[0x0][0x4ec], RZ ;  /* 0x00013b0000020a27 */ /* 0x000fe200078e00ff */
[----:B------:R-:W-:Y:S02]  /*1cca0*/  UIMAD UR7, UR6, UR4, URZ ;  /* 0x00000004060772a4 */ /* 0x000fe4000f8e023f */
[----:B------:R-:W-:Y:S02]  /*1ccb0*/  UIMAD.WIDE.U32 UR12, UR29, UR4, UR12 ;  /* 0x000000041d0c72a5 */ /* 0x000fe4000f8e000c */
[----:B------:R-:W-:Y:S01]  /*1ccc0*/  @P0 SHF.R.U32.HI R6, RZ, c[0x0][0x4f0], R2 ;  /* 0x00013c00ff060a19 */ /* 0x000fe20000011602 */
[----:B------:R-:W-:-:S03]  /*1ccd0*/  UIMAD UR5, UR29, UR5, UR7 ;  /* 0x000000051d0572a4 */ /* 0x000fc6000f8e0207 */
[C---:B------:R-:W-:Y:S02]  /*1cce0*/  IADD3 R5, -R6.reuse, RZ, RZ ;  /* 0x000000ff06057210 */ /* 0x040fe40007ffe1ff */
[----:B------:R-:W-:Y:S02]  /*1ccf0*/  SHF.R.S32.HI R3, RZ, 0x1f, R6 ;  /* 0x0000001fff037819 */ /* 0x000fe40000011406 */
[----:B------:R-:W-:Y:S01]  /*1cd00*/  IADD3 R6, P0, R6, UR12, RZ ;  /* 0x0000000c06067c10 */ /* 0x000fe2000ff1e0ff */
[----:B------:R-:W-:Y:S02]  /*1cd10*/  IMAD R5, R5, c[0x0][0x4e8], R0 ;  /* 0x00013a0005057a24 */ /* 0x000fe400078e0200 */
[----:B------:R-:W-:-:S03]  /*1cd20*/  IMAD.U32 R0, RZ, RZ, UR5 ;  /* 0x00000005ff007e24 */ /* 0x000fc6000f8e00ff */
[----:B------:R-:W-:Y:S02]  /*1cd30*/  SHF.R.S32.HI R2, RZ, 0x1f, R5 ;  /* 0x0000001fff027819 */ /* 0x000fe40000011405 */
[----:B------:R-:W-:-:S03]  /*1cd40*/  IADD3.X R7, R3, UR13, R0, P0, !PT ;  /* 0x0000000d03077c10 */ /* 0x000fc600087fe400 */
[----:B------:R-:W-:Y:S02]  /*1cd50*/  IMAD R0, R2, c[0x0][0x488], RZ ;  /* 0x0001220002007a24 */ /* 0x000fe400078e02ff */
[----:B------:R-:W-:-:S04]  /*1cd60*/  IMAD.WIDE.U32 R6, R5, c[0x0][0x488], R6 ;  /* 0x0001220005067a25 */ /* 0x000fc800078e0006 */
[----:B------:R-:W-:Y:S01]  /*1cd70*/  IMAD R0, R5, c[0x0][0x48c], R0 ;  /* 0x0001230005007a24 */ /* 0x000fe200078e0200 */
[----:B------:R-:W-:Y:S01]  /*1cd80*/  LEA R2, P0, R6, c[0x0][0x450], 0x2 ;  /* 0x0001140006027a11 */ /* 0x000fe200078010ff */
[----:B------:R-:W-:-:S03]  /*1cd90*/  IMAD.MOV.U32 R5, RZ, RZ, -0x800000 ;  /* 0xff800000ff057424 */ /* 0x000fc600078e00ff */
[----:B------:R-:W-:-:S04]  /*1cda0*/  IADD3 R3, R7, R0, RZ ;  /* 0x0000000007037210 */ /* 0x000fc80007ffe0ff */
[----:B------:R-:W-:-:S05]  /*1cdb0*/  LEA.HI.X R3, R6, c[0x0][0x454], R3, 0x2, P0 ;  /* 0x0001150006037a11 */ /* 0x000fca00000f1403 */
[----:B------:R1:W-:Y:S02]  /*1cdc0*/  STG.E [R2.64], R5 ;  /* 0x0000000502007986 */ /* 0x0003e4000c10191e */
.L_x_462:
[----:B------:R-:W-:Y:S05]  /*1cdd0*/  BSYNC B0 ;  /* 0x0000000000007941 */ /* 0x000fea0003800000 */
.L_x_461:
[----:B-1----:R-:W1:Y:S01]  /*1cde0*/  S2R R5, SR_CTAID.X ;  /* 0x0000000000057919 */ /* 0x002e620000002500 */
[----:B------:R-:W-:Y:S01]  /*1cdf0*/  SHF.R.S32.HI R0, RZ, 0x1f, R9 ;  /* 0x0000001fff007819 */ /* 0x000fe20000011409 */
[----:B------:R-:W-:Y:S01]  /*1ce00*/  ULDC.64 UR4, c[0x0][0x3a0] ;  /* 0x0000e80000047ab9 */ /* 0x000fe20000000a00 */
[----:B------:R-:W-:Y:S01]  /*1ce10*/  IMAD.MOV.U32 R2, RZ, RZ, c[0x0][0x4e8] ;  /* 0x00013a00ff027624 */ /* 0x000fe200078e00ff */
[----:B------:R-:W-:Y:S01]  /*1ce20*/  UIMAD UR7, UR11, UR4, URZ ;  /* 0x000000040b0772a4 */ /* 0x000fe2000f8e023f */
[----:B------:R-:W-:Y:S01]  /*1ce30*/  LEA.HI R0, R0, R9, RZ, 0x3 ;  /* 0x0000000900007211 */ /* 0x000fe200078f18ff */
[----:B------:R-:W-:Y:S01]  /*1ce40*/  UIMAD.WIDE.U32 UR12, UR10, UR4, URZ ;  /* 0x000000040a0c72a5 */ /* 0x000fe2000f8e003f */
[----:B-----5:R-:W-:Y:S01]  /*1ce50*/  IMAD R4, R4, c[0x0][0x4e8], RZ ;  /* 0x00013a0004047a24 */ /* 0x020fe200078e02ff */
[----:B------:R-:W-:Y:S01]  /*1ce60*/  ISETP.NE.AND P0, PT, R2, 0x1, PT ;  /* 0x000000010200780c */ /* 0x000fe20003f05270 */
[----:B------:R-:W-:Y:S01]  /*1ce70*/  UIMAD UR7, UR10, UR5, UR7 ;  /* 0x000000050a0772a4 */ /* 0x000fe2000f8e0207 */
[----:B------:R-:W-:Y:S01]  /*1ce80*/  LOP3.LUT R6, R0, 0xfffffff8, RZ, 0xc0, !PT ;  /* 0xfffffff800067812 */ /* 0x000fe200078ec0ff */
[----:B------:R-:W-:Y:S01]  /*1ce90*/  BSSY B0, `(.L_x_463) ;  /* 0x0000042000007945 */ /* 0x000fe20003800000 */
[----:B------:R-:W-:Y:S01]  /*1cea0*/  SHF.R.S32.HI R0, RZ, 0x3, R0 ;  /* 0x00000003ff007819 */ /* 0x000fe20000011400 */
[----:B------:R-:W-:-:S02]  /*1ceb0*/  ULDC.64 UR4, c[0x0][0x3e8] ;  /* 0x0000fa0000047ab9 */ /* 0x000fc40000000a00 */
[----:B------:R-:W-:Y:S01]  /*1cec0*/  IMAD.IADD R9, R9, 0x1, -R6 ;  /* 0x0000000109097824 */ /* 0x000fe200078e0a06 */
[----:B------:R-:W-:Y:S02]  /*1ced0*/  UIADD3 UR13, UR13, UR7, URZ ;  /* 0x000000070d0d7290 */ /* 0x000fe4000fffe03f */
[----:B------:R-:W-:Y:S02]  /*1cee0*/  UIMAD UR7, UR8, UR4, URZ ;  /* 0x00000004080772a4 */ /* 0x000fe4000f8e023f */
[C---:B------:R-:W-:Y:S01]  /*1cef0*/  LEA R2, R9.reuse, R0, 0x5 ;  /* 0x0000000009027211 */ /* 0x040fe200078e28ff */
[----:B------:R-:W-:Y:S01]  /*1cf00*/  UIMAD.WIDE.U32 UR12, UR20, UR4, UR12 ;  /* 0x00000004140c72a5 */ /* 0x000fe2000f8e000c */
[----:B------:R-:W-:Y:S01]  /*1cf10*/  SHF.L.U32 R9, R9, 0x3, RZ ;  /* 0x0000000309097819 */ /* 0x000fe200000006ff */
[----:B------:R-:W-:Y:S02]  /*1cf20*/  UIMAD UR7, UR20, UR5, UR7 ;  /* 0x00000005140772a4 */ /* 0x000fe4000f8e0207 */
[C---:B-1----:R-:W-:Y:S01]  /*1cf30*/  IMAD R3, R5.reuse, 0x80, R2 ;  /* 0x0000008005037824 */ /* 0x042fe200078e0202 */
[----:B------:R-:W-:Y:S01]  /*1cf40*/  ULDC.64 UR4, c[0x0][0x3f0] ;  /* 0x0000fc0000047ab9 */ /* 0x000fe20000000a00 */
[----:B------:R-:W-:Y:S01]  /*1cf50*/  IMAD R5, R5, 0x80, R0 ;  /* 0x0000008005057824 */ /* 0x000fe200078e0200 */
[----:B------:R-:W-:Y:S01]  /*1cf60*/  UIMAD UR6, UR6, UR4, URZ ;  /* 0x00000004060672a4 */ /* 0x000fe2000f8e023f */
[----:B------:R-:W-:Y:S01]  /*1cf70*/  @P0 IMAD.HI.U32 R2, R3, c[0x0][0x4ec], RZ ;  /* 0x00013b0003020a27 */ /* 0x000fe200078e00ff */
[----:B------:R-:W-:Y:S01]  /*1cf80*/  UIADD3 UR13, UR7, UR13, URZ ;  /* 0x0000000d070d7290 */ /* 0x000fe2000fffe03f */
[----:B------:R-:W-:Y:S01]  /*1cf90*/  IADD3 R8, R9, 0x40, RZ ;  /* 0x0000004009087810 */ /* 0x000fe20007ffe0ff */
[----:B------:R-:W-:Y:S01]  /*1cfa0*/  UIMAD UR5, UR29, UR5, UR6 ;  /* 0x000000051d0572a4 */ /* 0x000fe2000f8e0206 */
[----:B------:R-:W-:Y:S01]  /*1cfb0*/  IMAD.MOV.U32 R7, RZ, RZ, R3 ;  /* 0x000000ffff077224 */ /* 0x000fe200078e0003 */
[----:B------:R-:W-:Y:S01]  /*1cfc0*/  @P0 SHF.R.U32.HI R7, RZ, c[0x0][0x4f0], R2 ;  /* 0x00013c00ff070a19 */ /* 0x000fe20000011602 */
[----:B------:R-:W-:-:S03]  /*1cfd0*/  UIMAD.WIDE.U32 UR12, UR29, UR4, UR12 ;  /* 0x000000041d0c72a5 */ /* 0x000fc6000f8e000c */
[C---:B------:R-:W-:Y:S01]  /*1cfe0*/  IADD3 R6, -R7.reuse, RZ, RZ ;  /* 0x000000ff07067210 */ /* 0x040fe20007ffe1ff */
[----:B------:R-:W-:Y:S01]  /*1cff0*/  UIADD3 UR5, UR13, UR5, URZ ;  /* 0x000000050d057290 */ /* 0x000fe2000fffe03f */
[----:B------:R-:W-:Y:S01]  /*1d000*/  SHF.R.S32.HI R2, RZ, 0x1f, R7 ;  /* 0x0000001fff027819 */ /* 0x000fe20000011407 */
[----:B------:R-:W-:Y:S02]  /*1d010*/  IMAD.U32 R11, RZ, RZ, UR13 ;  /* 0x0000000dff0b7e24 */ /* 0x000fe4000f8e00ff */
[----:B------:R-:W-:Y:S02]  /*1d020*/  IMAD R6, R6, c[0x0][0x4e8], R3 ;  /* 0x00013a0006067a24 */ /* 0x000fe400078e0203 */
[----:B------:R-:W-:Y:S01]  /*1d030*/  MOV R11, UR5 ;  /* 0x00000005000b7c02 */ /* 0x000fe20008000f00 */
[----:B------:R-:W-:Y:S02]  /*1d040*/  IMAD R2, R2, c[0x0][0x3e0], RZ ;  /* 0x0000f80002027a24 */ /* 0x000fe400078e02ff */
[----:B------:R-:W-:Y:S01]  /*1d050*/  IMAD.U32 R10, RZ, RZ, UR12 ;  /* 0x0000000cff0a7e24 */ /* 0x000fe2000f8e00ff */
[----:B------:R-:W-:Y:S01]  /*1d060*/  SHF.R.S32.HI R3, RZ, 0x1f, R6 ;  /* 0x0000001fff037819 */ /* 0x000fe20000011406 */
[----:B------:R-:W-:-:S02]  /*1d070*/  IMAD R2, R7, c[0x0][0x3e4], R2 ;  /* 0x0000f90007027a24 */ /* 0x000fc400078e0202 */
[----:B------:R-:W-:Y:S01]  /*1d080*/  IMAD.WIDE.U32 R10, R7, c[0x0][0x3e0], R10 ;  /* 0x0000f800070a7a25 */ /* 0x000fe200078e000a */
[----:B------:R-:W-:-:S03]  /*1d090*/  IADD3 R7, R9, 0x80, RZ ;  /* 0x0000008009077810 */ /* 0x000fc60007ffe0ff */
[----:B------:R-:W-:Y:S02]  /*1d0a0*/  IMAD R3, R3, c[0x0][0x3d8], RZ ;  /* 0x0000f60003037a24 */ /* 0x000fe400078e02ff */
[----:B------:R-:W-:Y:S02]  /*1d0b0*/  IMAD.IADD R11, R11, 0x1, R2 ;  /* 0x000000010b0b7824 */ /* 0x000fe400078e0202 */
[C---:B------:R-:W-:Y:S02]  /*1d0c0*/  IMAD R3, R6.reuse, c[0x0][0x3dc], R3 ;  /* 0x0000f70006037a24 */ /* 0x040fe400078e0203 */
[----:B------:R-:W-:Y:S01]  /*1d0d0*/  IMAD.WIDE.U32 R10, R6, c[0x0][0x3d8], R10 ;  /* 0x0000f600060a7a25 */ /* 0x000fe200078e000a */
[----:B------:R-:W-:-:S04]  /*1d0e0*/  IADD3 R6, R9, 0xc0, RZ ;  /* 0x000000c009067810 */ /* 0x000fc80007ffe0ff */
[----:B------:R-:W-:Y:S02]  /*1d0f0*/  IADD3 R3, R11, R3, RZ ;  /* 0x000000030b037210 */ /* 0x000fe40007ffe0ff */
        /* <DEDUP_REMOVED lines=21> */
[----:B------:R2:W-:Y:S03]  /*1d250*/  @!P3 ST.E.128 [R14.64], RZ ;  /* 0x000000ff0e00b985 */ /* 0x0005e6000c101d1e */
[--C-:B------:R-:W-:Y:S01]  /*1d260*/  @!P1 IMAD.WIDE R2, R2, 0x2, R12.reuse ;  /* 0x0000000202029825 */ /* 0x100fe200078e020c */
[----:B------:R2:W-:Y:S03]  /*1d270*/  @!P2 ST.E.128 [R16.64], RZ ;  /* 0x000000ff1000a985 */ /* 0x0005e6000c101d1e */
[----:B------:R-:W-:Y:S01]  /*1d280*/  @!P0 IMAD.WIDE R12, R0, 0x2, R12 ;  /* 0x00000002000c8825 */ /* 0x000fe200078e020c */
[----:B------:R2:W-:Y:S04]  /*1d290*/  @!P1 ST.E.128 [R2.64], RZ ;  /* 0x000000ff02009985 */ /* 0x0005e8000c101d1e */
[----:B------:R2:W-:Y:S02]  /*1d2a0*/  @!P0 ST.E.128 [R12.64], RZ ;  /* 0x000000ff0c008985 */ /* 0x0005e4000c101d1e */
.L_x_464:
[----:B------:R-:W-:Y:S05]  /*1d2b0*/  BSYNC B0 ;  /* 0x0000000000007941 */ /* 0x000fea0003800000 */
.L_x_463:
        /* <DEDUP_REMOVED lines=27> */
.L_x_466:
[----:B------:R-:W-:Y:S05]  /*1d470*/  BSYNC B0 ;  /* 0x0000000000007941 */ /* 0x000fea0003800000 */
.L_x_465:
        /* <DEDUP_REMOVED lines=16> */
[----:B-1--4-:R-:W-:Y:S01]  /*1d580*/  @!P3 IMAD.WIDE R14, R9, 0x2, R12 ;  /* 0x00000002090eb825 */ /* 0x012fe200078e020c */
        /* <DEDUP_REMOVED lines=10> */
.L_x_468:
[----:B------:R-:W-:Y:S05]  /*1d630*/  BSYNC B0 ;  /* 0x0000000000007941 */ /* 0x000fea0003800000 */
.L_x_467:
[----:B------:R-:W-:Y:S01]  /*1d640*/  IADD3 R5, R5, 0x60, RZ ;  /* 0x0000006005057810 */ /* 0x000fe20007ffe0ff */
[----:B-1----:R1:W2:Y:S03]  /*1d650*/  SHFL.IDX PT, R3, R10, 0x3, 0x181f ;  /* 0x00781f000a037f89 */ /* 0x0022a600000e0000 */
[----:B------:R-:W-:Y:S01]  /*1d660*/  ISETP.GE.AND P0, PT, R5, R4, PT ;  /* 0x000000040500720c */ /* 0x000fe20003f06270 */
[----:B------:R1:W3:-:S12]  /*1d670*/  SHFL.IDX PT, R2, R11, 0x3, 0x181f ;  /* 0x00781f000b027f89 */ /* 0x0002d800000e0000 */
[----:B------:R-:W-:Y:S05]  /*1d680*/  @P0 EXIT ;  /* 0x000000000000094d */ /* 0x000fea0003800000 */
[----:B------:R-:W-:Y:S02]  /*1d690*/  ISETP.GE.AND P1, PT, R8, c[0x0][0x3c8], PT ;  /* 0x0000f20008007a0c */ /* 0x000fe40003f26270 */
[----:B------:R-:W-:Y:S02]  /*1d6a0*/  ISETP.GE.AND P0, PT, R7, c[0x0][0x3c8], PT ;  /* 0x0000f20007007a0c */ /* 0x000fe40003f06270 */
[----:B------:R-:W-:-:S09]  /*1d6b0*/  ISETP.GE.AND P2, PT, R9, c[0x0][0x3c8], PT ;  /* 0x0000f20009007a0c */ /* 0x000fd20003f46270 */
[----:B------:R-:W-:Y:S02]  /*1d6c0*/  @!P1 SHF.R.S32.HI R5, RZ, 0x1f, R8 ;  /* 0x0000001fff059819 */ /* 0x000fe40000011408 */
[----:B------:R-:W-:Y:S02]  /*1d6d0*/  @!P0 SHF.R.S32.HI R0, RZ, 0x1f, R7 ;  /* 0x0000001fff008819 */ /* 0x000fe40000011407 */
[----:B------:R-:W-:Y:S01]  /*1d6e0*/  @!P1 LEA.HI R5, R5, R8, RZ, 0x3 ;  /* 0x0000000805059211 */ /* 0x000fe200078f18ff */
[--C-:B--23--:R-:W-:Y:S01]  /*1d6f0*/  @!P2 IMAD.WIDE R8, R9, 0x2, R2.reuse ;  /* 0x000000020908a825 */ /* 0x10cfe200078e0202 */
[----:B------:R-:W-:Y:S02]  /*1d700*/  @!P0 LEA.HI R0, R0, R7, RZ, 0x3 ;  /* 0x0000000700008211 */ /* 0x000fe400078f18ff */
[----:B------:R-:W-:Y:S02]  /*1d710*/  @!P1 LOP3.LUT R5, R5, 0xfffffff8, RZ, 0xc0, !PT ;  /* 0xfffffff805059812 */ /* 0x000fe400078ec0ff */
[----:B------:R-:W-:Y:S01]  /*1d720*/  @!P0 LOP3.LUT R7, R0, 0xfffffff8, RZ, 0xc0, !PT ;  /* 0xfffffff800078812 */ /* 0x000fe200078ec0ff */
[----:B------:R2:W-:Y:S02]  /*1d730*/  @!P2 ST.E.128 [R8.64], RZ ;  /* 0x000000ff0800a985 */ /* 0x0005e4000c101d1e */
[----:B------:R-:W-:-:S04]  /*1d740*/  @!P1 IMAD.WIDE R4, R5, 0x2, R2 ;  /* 0x0000000205049825 */ /* 0x000fc800078e0202 */
[----:B-1----:R-:W-:Y:S01]  /*1d750*/  @!P0 IMAD.WIDE R10, R7, 0x2, R2 ;  /* 0x00000002070a8825 */ /* 0x002fe200078e0202 */
[----:B------:R2:W-:Y:S04]  /*1d760*/  @!P1 ST.E.128 [R4.64], RZ ;  /* 0x000000ff04009985 */ /* 0x0005e8000c101d1e */
[----:B------:R2:W-:Y:S01]  /*1d770*/  @!P0 ST.E.128 [R10.64], RZ ;  /* 0x000000ff0a008985 */ /* 0x0005e2000c101d1e */
[----:B------:R-:W-:-:S13]  /*1d780*/  ISETP.GE.AND P0, PT, R6, c[0x0][0x3c8], PT ;  /* 0x0000f20006007a0c */ /* 0x000fda0003f06270 */
[----:B------:R-:W-:Y:S05]  /*1d790*/  @P0 EXIT ;  /* 0x000000000000094d */ /* 0x000fea0003800000 */
[----:B--2---:R-:W-:-:S04]  /*1d7a0*/  SHF.R.S32.HI R5, RZ, 0x1f, R6 ;  /* 0x0000001fff057819 */ /* 0x004fc80000011406 */
[----:B------:R-:W-:-:S04]  /*1d7b0*/  LEA.HI R5, R5, R6, RZ, 0x3 ;  /* 0x0000000605057211 */ /* 0x000fc800078f18ff */
[----:B------:R-:W-:-:S05]  /*1d7c0*/  LOP3.LUT R5, R5, 0xfffffff8, RZ, 0xc0, !PT ;  /* 0xfffffff805057812 */ /* 0x000fca00078ec0ff */
[----:B------:R-:W-:-:S05]  /*1d7d0*/  IMAD.WIDE R2, R5, 0x2, R2 ;  /* 0x0000000205027825 */ /* 0x000fca00078e0202 */
[----:B------:R-:W-:Y:S01]  /*1d7e0*/  ST.E.128 [R2.64], RZ ;  /* 0x000000ff02007985 */ /* 0x000fe2000c101d1e */
[----:B------:R-:W-:Y:S05]  /*1d7f0*/  EXIT ;  /* 0x000000000000794d */ /* 0x000fea0003800000 */
.L_x_469:
        /* <DEDUP_REMOVED lines=16> */
.L_x_3061:


//--------------------- .text._ZN7cutlass13device_kernelIN5flash19enable_sm80_to_sm89INS1_16FlashAttnFwdSm80INS1_25CollectiveMainloopFwdSm80ILi8ELi1ELb1EN4cute5tupleIJNS5_1CILi128EEENS7_ILi64EEENS7_ILi256EEEEEELi256ENS_10bfloat16_tEfNS_4arch4Sm80ELb1ELb0ELb1ELb0ELb0ELb0ELb1ELb0EEENS1_21CollectiveEpilogueFwdINS6_IJS8_SA_S9_EEENS6_IJNS7_ILi1EEESI_SI_EEESC_SE_Li256ELb0ELb1ELb0ELb0EEENS1_30DynamicPersistentTileSchedulerILi256ELi256ELb0ELb1ELb0EEEEEEEEEvNT_6ParamsE --------------------------
	.section	.text._ZN7cutlass13device_kernelIN5flash19enable_sm80_to_sm89INS1_16FlashAttnFwdSm80INS1_25CollectiveMainloopFwdSm80ILi8ELi1ELb1EN4cute5tupleIJNS5_1CILi128EEENS7_ILi64EEENS7_ILi256EEEEEELi256ENS_10bfloat16_tEfNS_4arch4Sm80ELb1ELb0ELb1ELb0ELb0ELb0ELb1ELb0EEENS1_21CollectiveEpilogueFwdINS6_IJS8_SA_S9_EEENS6_IJNS7_ILi1EEESI_SI_EEESC_SE_Li256ELb0ELb1ELb0ELb0EEENS1_30DynamicPersistentTileSchedulerILi256ELi256ELb0ELb1ELb0EEEEEEEEEvNT_6ParamsE,"ax",@progbits
	.sectioninfo	@"SHI_REGISTERS=255"
	.align	128
.text._ZN7cutlass13device_kernelIN5flash19enable_sm80_to_sm89INS1_16FlashAttnFwdSm80INS1_25CollectiveMainloopFwdSm80ILi8ELi1ELb1EN4cute5tupleIJNS5_1CILi128EEENS7_ILi64EEENS7_ILi256EEEEEELi256ENS_10bfloat16_tEfNS_4arch4Sm80ELb1ELb0ELb1ELb0ELb0ELb0ELb1ELb0EEENS1_21CollectiveEpilogueFwdINS6_IJS8_SA_S9_EEENS6_IJNS7_ILi1EEESI_SI_EEESC_SE_Li256ELb0ELb1ELb0ELb0EEENS1_30DynamicPersistentTileSchedulerILi256ELi256ELb0ELb1ELb0EEEEEEEEEvNT_6ParamsE:
        .type           _ZN7cutlass13device_kernelIN5flash19enable_sm80_to_sm89INS1_16FlashAttnFwdSm80INS1_25CollectiveMainloopFwdSm80ILi8ELi1ELb1EN4cute5tupleIJNS5_1CILi128EEENS7_ILi64EEENS7_ILi256EEEEEELi256ENS_10bfloat16_tEfNS_4arch4Sm80ELb1ELb0ELb1ELb0ELb0ELb0ELb1ELb0EEENS1_21CollectiveEpilogueFwdINS6_IJS8_SA_S9_EEENS6_IJNS7_ILi1EEESI_SI_EEESC_SE_Li256ELb0ELb1ELb0ELb0EEENS1_30DynamicPersistentTileSchedulerILi256ELi256ELb0ELb1ELb0EEEEEEEEEvNT_6ParamsE,@function
        .size           _ZN7cutlass13device_kernelIN5flash19enable_sm80_to_sm89INS1_16FlashAttnFwdSm80INS1_25CollectiveMainloopFwdSm80ILi8ELi1ELb1EN4cute5tupleIJNS5_1CILi128EEENS7_ILi64EEENS7_ILi256EEEEEELi256ENS_10bfloat16_tEfNS_4arch4Sm80ELb1ELb0ELb1ELb0ELb0ELb0ELb1ELb0EEENS1_21CollectiveEpilogueFwdINS6_IJS8_SA_S9_EEENS6_IJNS7_ILi1EEESI_SI_EEESC_SE_Li256ELb0ELb1ELb0ELb0EEENS1_30DynamicPersistentTileSchedulerILi256ELi256ELb0ELb1ELb0EEEEEEEEEvNT_6ParamsE,(.L_x_3062 - _ZN7cutlass13device_kernelIN5flash19enable_sm80_to_sm89INS1_16FlashAttnFwdSm80INS1_25CollectiveMainloopFwdSm80ILi8ELi1ELb1EN4cute5tupleIJNS5_1CILi128EEENS7_ILi64EEENS7_ILi256EEEEEELi256ENS_10bfloat16_tEfNS_4arch4Sm80ELb1ELb0ELb1ELb0ELb0ELb0ELb1ELb0EEENS1_21CollectiveEpilogueFwdINS6_IJS8_SA_S9_EEENS6_IJNS7_ILi1EEESI_SI_EEESC_SE_Li256ELb0ELb1ELb0ELb0EEENS1_30DynamicPersistentTileSchedulerILi256ELi256ELb0ELb1ELb0EEEEEEEEEvNT_6ParamsE)
        .other          _ZN7cutlass13device_kernelIN5flash19enable_sm80_to_sm89INS1_16FlashAttnFwdSm80INS1_25CollectiveMainloopFwdSm80ILi8ELi1ELb1EN4cute5tupleIJNS5_1CILi128EEENS7_ILi64EEENS7_ILi256EEEEEELi256ENS_10bfloat16_tEfNS_4arch4Sm80ELb1ELb0ELb1ELb0ELb0ELb0ELb1ELb0EEENS1_21CollectiveEpilogueFwdINS6_IJS8_SA_S9_EEENS6_IJNS7_ILi1EEESI_SI_EEESC_SE_Li256ELb0ELb1ELb0ELb0EEENS1_30DynamicPersistentTileSchedulerILi256ELi256ELb0ELb1ELb0EEEEEEEEEvNT_6ParamsE,@"STO_CUDA_ENTRY STV_DEFAULT"
_ZN7cutlass13device_kernelIN5flash19enable_sm80_to_sm89INS1_16FlashAttnFwdSm80INS1_25CollectiveMainloopFwdSm80ILi8ELi1ELb1EN4cute5tupleIJNS5_1CILi128EEENS7_ILi64EEENS7_ILi256EEEEEELi256ENS_10bfloat16_tEfNS_4arch4Sm80ELb1ELb0ELb1ELb0ELb0ELb0ELb1ELb0EEENS1_21CollectiveEpilogueFwdINS6_IJS8_SA_S9_EEENS6_IJNS7_ILi1EEESI_SI_EEESC_SE_Li256ELb0ELb1ELb0ELb0EEENS1_30DynamicPersistentTileSchedulerILi256ELi256ELb0ELb1ELb0EEEEEEEEEvNT_6ParamsE:
[----:B------:R-:W-:-:S03]  /*0000*/  MOV R1, c[0x0][0x28] ;  /* 0x00000a0000017a02 */ /* 0x000fc60000000f00 */
[----:B------:R-:W1:Y:S01]  /*0010*/  S2R R21, SR_TID.X ;  /* 0x0000000000157919 */ /* 0x000e620000002100 */
[----:B------:R-:W-:-:S03]  /*0020*/  IADD3 R1, R1, -0x140, RZ ;  /* 0xfffffec001017810 */ /* 0x000fc60007ffe0ff */
[----:B------:R-:W2:Y:S01]  /*0030*/  S2R R15, SR_CTAID.X ;  /* 0x00000000000f7919 */ /* 0x000ea20000002500 */
[----:B-1----:R-:W-:-:S05]  /*0040*/  SHF.R.U32.HI R2, RZ, 0x5, R21 ;  /* 0x00000005ff027819 */ /* 0x002fca0000011615 */
[----:B------:R-:W1:Y:S02]  /*0050*/  SHFL.IDX PT, R0, R2, RZ, 0x1f ;  /* 0x00001fff02007589 */ /* 0x000e6400000e0000 */
[----:B-1----:R-:W-:Y:S02]  /*0060*/  ISETP.GE.AND P0, PT, R0, 0x1, PT ;  /* 0x000000010000780c */ /* 0x002fe40003f06270 */
[----:B------:R1:W-:Y:S11]  /*0070*/  STL [R1+0xec], R0 ;  /* 0x0000ec0001007387 */ /* 0x0003f60000100800 */
[----:B------:R-:W-:Y:S06]  /*0080*/  @P0 BAR.ARV 0x4, 0x100 ;  /* 0x0104000000000b1d */ /* 0x000fec0000002000 */
[----:B--2---:R-:W-:-:S13]  /*0090*/  ISETP.GE.AND P0, PT, R15, c[0x0][0x538], PT ;  /* 0x00014e000f007a0c */ /* 0x004fda0003f06270 */
[----:B------:R-:W-:Y:S05]  /*00a0*/  @P0 EXIT ;  /* 0x000000000000094d */ /* 0x000fea0003800000 */
[----:B-1----:R-:W-:Y:S01]  /*00b0*/  SHF.R.S32.HI R12, RZ, 0x1f, R21 ;  /* 0x0000001fff0c7819 */ /* 0x002fe20000011415 */
[----:B------:R-:W-:-:S03]  /*00c0*/  ULDC.64 UR6, c[0x0][0x118] ;  /* 0x0000460000067ab9 */ /* 0x000fc60000000a00 */
[CC--:B------:R-:W-:Y:S02]  /*00d0*/  LEA.HI R13, R12.reuse, R21.reuse, RZ, 0x3 ;  /* 0x000000150c0d7211 */ /* 0x0c0fe400078f18ff */
[CC--:B------:R-:W-:Y:S02]  /*00e0*/  LEA.HI R2, R12.reuse, R21.reuse, RZ, 0x4 ;  /* 0x000000150c027211 */ /* 0x0c0fe400078f20ff */
[----:B------:R-:W-:Y:S02]  /*00f0*/  LEA.HI R14, R12, R21, RZ, 0x2 ;  /* 0x000000150c0e7211 */ /* 0x000fe400078f10ff */
[----:B------:R-:W-:Y:S02]  /*0100*/  SHF.R.S32.HI R20, RZ, 0x3, R13 ;  /* 0x00000003ff147819 */ /* 0x000fe4000001140d */
[----:B------:R-:W-:Y:S02]  /*0110*/  SHF.R.S32.HI R5, RZ, 0x4, R2 ;  /* 0x00000004ff057819 */ /* 0x000fe40000011402 */
[----:B------:R-:W-:Y:S01]  /*0120*/  LOP3.LUT R0, R2, 0xfffffff0, RZ, 0xc0, !PT ;  /* 0xfffffff002007812 */ /* 0x000fe200078ec0ff */
[----:B------:R-:W-:Y:S01]  /*0130*/  IMAD.SHL.U32 R6, R20, 0x40, RZ ;  /* 0x0000004014067824 */ /* 0x000fe200078e00ff */
[----:B------:R-:W-:-:S02]  /*0140*/  LOP3.LUT R3, R13, 0xfffffff8, RZ, 0xc0, !PT ;  /* 0xfffffff80d037812 */ /* 0x000fc400078ec0ff */
[----:B------:R-:W-:Y:S01]  /*0150*/  SHF.R.S32.HI R8, RZ, 0x2, R14 ;  /* 0x00000002ff087819 */ /* 0x000fe2000001140e */
[C---:B------:R-:W-:Y:S01]  /*0160*/  IMAD.IADD R0, R21.reuse, 0x1, -R0 ;  /* 0x0000000115007824 */ /* 0x040fe200078e0a00 */
[----:B------:R-:W-:Y:S01]  /*0170*/  SHF.R.S32.HI R4, RZ, 0x1f, R14 ;  /* 0x0000001fff047819 */ /* 0x000fe2000001140e */
[----:B------:R-:W-:Y:S01]  /*0180*/  IMAD.IADD R7, R21, 0x1, -R3 ;  /* 0x0000000115077824 */ /* 0x000fe200078e0a03 */
[----:B------:R-:W-:Y:S02]  /*0190*/  LEA.HI R2, R2, R5, RZ, 0x1 ;  /* 0x0000000502027211 */ /* 0x000fe400078f08ff */
[----:B------:R-:W-:Y:S01]  /*01a0*/  LEA.HI R3, R4, R8, RZ, 0x3 ;  /* 0x0000000804037211 */ /* 0x000fe200078f18ff */
[C---:B------:R-:W-:Y:S01]  /*01b0*/  IMAD.SHL.U32 R18, R7.reuse, 0x8, RZ ;  /* 0x0000000807127824 */ /* 0x040fe200078e00ff */
[----:B------:R-:W-:Y:S01]  /*01c0*/  LOP3.LUT R4, R2, 0xfffffffe, RZ, 0xc0, !PT ;  /* 0xfffffffe02047812 */ /* 0x000fe200078ec0ff */
[----:B------:R-:W-:Y:S01]  /*01d0*/  IMAD.SHL.U32 R9, R7, 0x40, RZ ;  /* 0x0000004007097824 */ /* 0x000fe200078e00ff */
[----:B------:R-:W-:-:S02]  /*01e0*/  LOP3.LUT R2, R6, 0x1c0, RZ, 0xc0, !PT ;  /* 0x000001c006027812 */ /* 0x000fc400078ec0ff */
[----:B------:R-:W-:Y:S01]  /*01f0*/  SHF.R.S32.HI R6, RZ, 0x1f, R0 ;  /* 0x0000001fff067819 */ /* 0x000fe20000011400 */
[----:B------:R-:W-:Y:S01]  /*0200*/  IMAD.IADD R249, R5, 0x1, -R4 ;  /* 0x0000000105f97824 */ /* 0x000fe200078e0a04 */
[----:B------:R-:W-:Y:S02]  /*0210*/  LOP3.LUT R3, R3, 0xfffffff8, RZ, 0xc0, !PT ;  /* 0xfffffff803037812 */ /* 0x000fe400078ec0ff */
[----:B------:R-:W-:Y:S02]  /*0220*/  LEA.HI R248, R6, R0, RZ, 0x3 ;  /* 0x0000000006f87211 */ /* 0x000fe400078f18ff */
[----:B------:R-:W-:Y:S01]  /*0230*/  LOP3.LUT R4, R2, 0x38, R18, 0xf8, !PT ;  /* 0x0000003802047812 */ /* 0x000fe200078ef812 */
[----:B------:R-:W-:Y:S01]  /*0240*/  IMAD.IADD R6, R8, 0x1, -R3 ;  /* 0x0000000108067824 */ /* 0x000fe200078e0a03 */
[----:B------:R-:W-:Y:S02]  /*0250*/  SHF.R.U32.HI R3, RZ, 0x3, R2 ;  /* 0x00000003ff037819 */ /* 0x000fe40000011602 */
[C---:B------:R-:W-:Y:S01]  /*0260*/  LOP3.LUT R2, R248.reuse, 0xfffffff8, RZ, 0xc0, !PT ;  /* 0xfffffff8f8027812 */ /* 0x040fe200078ec0ff */
[----:B------:R-:W-:Y:S01]  /*0270*/  IMAD.SHL.U32 R248, R248, 0x40, RZ ;  /* 0x00000040f8f87824 */ /* 0x000fe200078e00ff */
[----:B------:R-:W-:-:S02]  /*0280*/  LEA.HI R10, R12, R21, RZ, 0x5 ;  /* 0x000000150c0a7211 */ /* 0x000fc400078f28ff */
[----:B------:R-:W-:Y:S01]  /*0290*/  LOP3.LUT R8, R4, R3, RZ, 0x3c, !PT ;  /* 0x0000000304087212 */ /* 0x000fe200078e3cff */
[----:B------:R-:W-:Y:S01]  /*02a0*/  IMAD.IADD R5, R0, 0x1, -R2 ;  /* 0x0000000100057824 */ /* 0x000fe200078e0a02 */
[----:B------:R-:W-:Y:S02]  /*02b0*/  LOP3.LUT R2, R10, 0xffffffe0, RZ, 0xc0, !PT ;  /* 0xffffffe00a027812 */ /* 0x000fe400078ec0ff */
[----:B------:R-:W-:Y:S02]  /*02c0*/  LOP3.LUT R0, R9, 0x1c0, RZ, 0xc0, !PT ;  /* 0x000001c009007812 */ /* 0x000fe400078ec0ff */
[----:B------:R-:W-:Y:S01]  /*02d0*/  SHF.R.S32.HI R11, RZ, 0x5, R10 ;  /* 0x00000005ff0b7819 */ /* 0x000fe2000001140a */
[----:B------:R-:W-:Y:S01]  /*02e0*/  IMAD.IADD R17, R21, 0x1, -R2 ;  /* 0x0000000115117824 */ /* 0x000fe200078e0a02 */
[----:B------:R-:W-:Y:S02]  /*02f0*/  SHF.R.S32.HI R3, RZ, 0x1f, R10 ;  /* 0x0000001fff037819 */ /* 0x000fe4000001140a */
[----:B------:R-:W-:Y:S01]  /*0300*/  LOP3.LUT R4, R0, 0x8, R13, 0xf8, !PT ;  /* 0x0000000800047812 */ /* 0x000fe200078ef80d */
[----:B------:R-:W-:Y:S01]  /*0310*/  IMAD.MOV.U32 R13, RZ, RZ, 0x20 ;  /* 0x00000020ff0d7424 */ /* 0x000fe200078e00ff */
[----:B------:R-:W-:-:S02]  /*0320*/  SHF.R.U32.HI R2, RZ, 0x3, R0 ;  /* 0x00000003ff027819 */ /* 0x000fc40000011600 */
[----:B------:R-:W-:Y:S02]  /*0330*/  LEA.HI R9, R12, R21, RZ, 0x6 ;  /* 0x000000150c097211 */ /* 0x000fe400078f30ff */
[----:B------:R-:W-:Y:S02]  /*0340*/  LEA.HI R0, R3, R11, RZ, 0x3 ;  /* 0x0000000b03007211 */ /* 0x000fe400078f18ff */
[----:B------:R-:W-:Y:S02]  /*0350*/  SHF.R.S32.HI R3, RZ, 0x1f, R17 ;  /* 0x0000001fff037819 */ /* 0x000fe40000011411 */
[----:B------:R-:W-:Y:S01]  /*0360*/  LOP3.LUT R10, R4, R2, RZ, 0x3c, !PT ;  /* 0x00000002040a7212 */ /* 0x000fe200078e3cff */
[----:B------:R-:W-:Y:S01]  /*0370*/  IMAD.SHL.U32 R2, R9, 0x8, RZ ;  /* 0x0000000809027824 */ /* 0x000fe200078e00ff */
[----:B------:R-:W-:Y:S02]  /*0380*/  LOP3.LUT R0, R0, 0xffffff8, RZ, 0xc0, !PT ;  /* 0x0ffffff800007812 */ /* 0x000fe400078ec0ff */
[----:B------:R-:W-:-:S02]  /*0390*/  LEA.HI R9, R3, R17, RZ, 0x2 ;  /* 0x0000001103097211 */ /* 0x000fc400078f10ff */
[----:B------:R-:W-:Y:S02]  /*03a0*/  LOP3.LUT R3, R6, 0x1, RZ, 0xc0, !PT ;  /* 0x0000000106037812 */ /* 0x000fe400078ec0ff */
[----:B------:R-:W-:Y:S01]  /*03b0*/  LOP3.LUT R12, R8, 0x7ffffe00, R2, 0xf8, !PT ;  /* 0x7ffffe00080c7812 */ /* 0x000fe200078ef802 */
[----:B------:R-:W-:Y:S01]  /*03c0*/  IMAD.IADD R2, R11, 0x1, -R0 ;  /* 0x000000010b027824 */ /* 0x000fe200078e0a00 */
[----:B------:R-:W-:Y:S02]  /*03d0*/  SHF.R.S32.HI R0, RZ, 0x2, R9 ;  /* 0x00000002ff007819 */ /* 0x000fe40000011409 */
[----:B------:R-:W-:Y:S01]  /*03e0*/  ISETP.NE.U32.AND P4, PT, R3, 0x1, PT ;  /* 0x000000010300780c */ /* 0x000fe20003f85070 */
[C---:B------:R-:W-:Y:S01]  /*03f0*/  IMAD.SHL.U32 R3, R5.reuse, 0x40, RZ ;  /* 0x0000004005037824 */ /* 0x040fe200078e00ff */
[----:B------:R-:W-:Y:S01]  /*0400*/  LOP3.LUT R4, R14, 0xfffffffc, RZ, 0xc0, !PT ;  /* 0xfffffffc0e047812 */ /* 0x000fe200078ec0ff */
[----:B------:R-:W-:Y:S01]  /*0410*/  IMAD R16, R2, 0x10, R0 ;  /* 0x0000001002107824 */ /* 0x000fe200078e0200 */
[----:B------:R-:W-:Y:S01]  /*0420*/  LOP3.LUT P3, RZ, R5, 0x2, RZ, 0xc0, !PT ;  /* 0x0000000205ff7812 */ /* 0x000fe2000786c0ff */
[----:B------:R-:W-:Y:S01]  /*0430*/  IMAD.SHL.U32 R2, R249, 0x8, RZ ;  /* 0x00000008f9027824 */ /* 0x000fe200078e00ff */
[----:B------:R-:W-:Y:S01]  /*0440*/  LOP3.LUT R0, R3, 0x1c0, RZ, 0xc0, !PT ;  /* 0x000001c003007812 */ /* 0x000fe200078ec0ff */
[----:B------:R-:W-:Y:S01]  /*0450*/  IMAD.IADD R3, R21, 0x1, -R4 ;  /* 0x0000000115037824 */ /* 0x000fe200078e0a04 */
[----:B------:R-:W-:Y:S01]  /*0460*/  LOP3.LUT P0, RZ, R5, 0x4, RZ, 0xc0, !PT ;  /* 0x0000000405ff7812 */ /* 0x000fe2000780c0ff */
[----:B------:R-:W-:Y:S01]  /*0470*/  IMAD.SHL.U32 R4, R6, 0x40, RZ ;  /* 0x0000004006047824 */ /* 0x000fe200078e00ff */
[----:B------:R-:W-:Y:S01]  /*0480*/  LOP3.LUT R5, R0, 0x8, R2, 0xf8, !PT ;  /* 0x0000000800057812 */ /* 0x000fe200078ef802 */
[----:B------:R-:W-:Y:S01]  /*0490*/  STL [R1+0xf0], R16 ;  /* 0x0000f01001007387 */ /* 0x000fe20000100800 */
[----:B------:R-:W-:Y:S01]  /*04a0*/  SHF.R.U32.HI R2, RZ, 0x3, R0 ;  /* 0x00000003ff027819 */ /* 0x000fe20000011600 */
[----:B------:R-:W-:Y:S01]  /*04b0*/  IMAD R249, R249, 0x200, R10 ;  /* 0x00000200f9f97824 */ /* 0x000fe200078e020a */
[----:B------:R-:W-:Y:S01]  /*04c0*/  LEA.HI R0, R3, R3, RZ, 0x1 ;  /* 0x0000000303007211 */ /* 0x000fe200078f08ff */
[----:B------:R-:W-:Y:S01]  /*04d0*/  STL [R1+0xc0], R15 ;  /* 0x0000c00f01007387 */ /* 0x000fe20000100800 */
[----:B------:R-:W-:Y:S01]  /*04e0*/  LOP3.LUT R5, R5, R2, RZ, 0x3c, !PT ;  /* 0x0000000205057212 */ /* 0x000fe200078e3cff */
[----:B------:R-:W-:Y:S01]  /*04f0*/  IMAD.MOV.U32 R10, RZ, RZ, 0x40 ;  /* 0x00000040ff0a7424 */ /* 0x000fe200078e00ff */
[----:B------:R-:W-:-:S02]  /*0500*/  LOP3.LUT R0, R0, 0x1ffffffe, RZ, 0xc0, !PT ;  /* 0x1ffffffe00007812 */ /* 0x000fc400078ec0ff */
[----:B------:R-:W-:Y:S01]  /*0510*/  LOP3.LUT R2, R4, 0x1c0, RZ, 0xc0, !PT ;  /* 0x000001c004027812 */ /* 0x000fe200078ec0ff */
[----:B------:R-:W-:Y:S01]  /*0520*/  IMAD R4, R11, 0x200, R3 ;  /* 0x000002000b047824 */ /* 0x000fe200078e0203 */
[----:B------:R-:W-:Y:S01]  /*0530*/  R2P PR, R6, 0x6 ;  /* 0x0000000606007804 */ /* 0x000fe20000000000 */
[----:B------:R-:W-:Y:S01]  /*0540*/  IMAD.MOV.U32 R6, RZ, RZ, 0x10 ;  /* 0x00000010ff067424 */ /* 0x000fe200078e00ff */
[----:B------:R-:W-:Y:S01]  /*0550*/  LOP3.LUT R248, R5, 0x7ffffe00, R248, 0xf8, !PT ;  /* 0x7ffffe0005f87812 */ /* 0x000fe200078ef8f8 */
[----:B------:R-:W-:Y:S01]  /*0560*/  IMAD.IADD R8, R3, 0x1, -R0 ;  /* 0x0000000103087824 */ /* 0x000fe200078e0a00 */
[----:B------:R-:W-:Y:S02]  /*0570*/  LEA.HI R0, R2, R2, RZ, 0x1d ;  /* 0x0000000202007211 */ /* 0x000fe400078fe8ff */
[----:B------:R-:W-:Y:S02]  /*0580*/  SEL R2, R6, 0xfffffff0, !P3 ;  /* 0xfffffff006027807 */ /* 0x000fe40005800000 */
[----:B------:R-:W-:Y:S01]  /*0590*/  SHF.R.S32.HI R19, RZ, 0x1f, R18 ;  /* 0x0000001fff137819 */ /* 0x000fe20000011412 */
[----:B------:R-:W-:Y:S01]  /*05a0*/  IMAD.U32 R6, R4, 0x2, R0 ;  /* 0x0000000204067824 */ /* 0x000fe200078e0000 */
[----:B------:R-:W-:Y:S01]  /*05b0*/  IADD3 R5, R18, 0x40, RZ ;  /* 0x0000004012057810 */ /* 0x000fe20007ffe0ff */
[----:B------:R-:W-:Y:S01]  /*05c0*/  IMAD R0, R7, 0x20, R20 ;  /* 0x0000002007007824 */ /* 0x000fe200078e0214 */
[----:B------:R-:W-:-:S02]  /*05d0*/  SEL R3, R13, 0xffffffe0, !P0 ;  /* 0xffffffe00d037807 */ /* 0x000fc40004000000 */
[----:B------:R-:W-:Y:S02]  /*05e0*/  IADD3 R4, R18, 0x80, RZ ;  /* 0x0000008012047810 */ /* 0x000fe40007ffe0ff */
[----:B------:R1:W-:Y:S01]  /*05f0*/  STL [R1+0xe8], R0 ;  /* 0x0000e80001007387 */ /* 0x0003e20000100800 */
[----:B------:R-:W-:Y:S01]  /*0600*/  IMAD.IADD R3, R2, 0x1, R3 ;  /* 0x0000000102037824 */ /* 0x000fe200078e0203 */
[----:B------:R-:W-:Y:S02]  /*0610*/  IADD3 R2, R18, 0xc0, RZ ;  /* 0x000000c012027810 */ /* 0x000fe40007ffe0ff */
[----:B------:R-:W-:Y:S01]  /*0620*/  STL.64 [R1+0x90], R18 ;  /* 0x0000901201007387 */ /* 0x000fe20000100a00 */
[C---:B------:R-:W-:Y:S02]  /*0630*/  LOP3.LUT P5, RZ, R7.reuse, 0x4, RZ, 0xc0, !PT ;  /* 0x0000000407ff7812 */ /* 0x040fe400078ac0ff */
[----:B------:R-:W-:Y:S01]  /*0640*/  LOP3.LUT P6, RZ, R7, 0x2, RZ, 0xc0, !PT ;  /* 0x0000000207ff7812 */ /* 0x000fe200078cc0ff */
[----:B------:R2:W-:Y:S01]  /*0650*/  STL [R1+0x9c], R5 ;  /* 0x00009c0501007387 */ /* 0x0005e20000100800 */
[----:B------:R-:W-:-:S02]  /*0660*/  SEL R250, R10, 0xffffffc0, !P5 ;  /* 0xffffffc00afa7807 */ /* 0x000fc40006800000 */
[----:B------:R-:W-:Y:S01]  /*0670*/  LEA R249, R249, 0x10100, 0x1 ;  /* 0x00010100f9f97811 */ /* 0x000fe200078e08ff */
[----:B------:R3:W-:Y:S01]  /*0680*/  STL [R1+0x98], R4 ;  /* 0x0000980401007387 */ /* 0x0007e20000100800 */
[----:B------:R-:W-:-:S05]  /*0690*/  LEA R248, R248, 0x100, 0x1 ;  /* 0x00000100f8f87811 */ /* 0x000fca00078e08ff */
[----:B------:R-:W-:Y:S01]  /*06a0*/  IMAD R3, R3, 0x2, R248 ;  /* 0x0000000203037824 */ /* 0x000fe200078e02f8 */
[----:B-1----:R-:W-:Y:S02]  /*06b0*/  LOP3.LUT R0, R9, 0x7ffffffc, RZ, 0xc0, !PT ;  /* 0x7ffffffc09007812 */ /* 0x002fe400078ec0ff */
[C---:B------:R-:W-:Y:S02]  /*06c0*/  IADD3 R9, R249.reuse, 0x20, RZ ;  /* 0x00000020f9097810 */ /* 0x040fe40007ffe0ff */
[----:B------:R-:W-:Y:S01]  /*06d0*/  @P6 IADD3 R9, R249, -0x20, RZ ;  /* 0xffffffe0f9096810 */ /* 0x000fe20007ffe0ff */
[----:B------:R-:W-:Y:S01]  /*06e0*/  IMAD.IADD R0, R17, 0x1, -R0 ;  /* 0x0000000111007824 */ /* 0x000fe200078e0a00 */
[----:B--2---:R-:W-:-:S03]  /*06f0*/  SHF.R.S32.HI R5, RZ, 0x1f, R5 ;  /* 0x0000001fff057819 */ /* 0x004fc60000011405 */
[----:B------:R-:W-:Y:S02]  /*0700*/  IMAD.SHL.U32 R7, R0, 0x2, RZ ;  /* 0x0000000200077824 */ /* 0x000fe400078e00ff */
[----:B------:R-:W-:Y:S01]  /*0710*/  IMAD R0, R8, 0x8, R16 ;  /* 0x0000000808007824 */ /* 0x000fe200078e0210 */
[----:B---3--:R-:W-:Y:S01]  /*0720*/  SHF.R.S32.HI R4, RZ, 0x1f, R4 ;  /* 0x0000001fff047819 */ /* 0x008fe20000011404 */
[----:B------:R1:W-:Y:S04]  /*0730*/  STL [R1+0xbc], R5 ;  /* 0x0000bc0501007387 */ /* 0x0003e80000100800 */
[----:B------:R2:W-:Y:S04]  /*0740*/  STL [R1+0x88], R2 ;  /* 0x0000880201007387 */ /* 0x0005e80000100800 */
[----:B------:R3:W-:Y:S01]  /*0750*/  STL [R1+0xb8], R4 ;  /* 0x0000b80401007387 */ /* 0x0007e20000100800 */
[----:B-1----:R-:W-:-:S02]  /*0760*/  SEL R5, R13, 0xffffffe0, !P1 ;  /* 0xffffffe00d057807 */ /* 0x002fc40004800000 */
[----:B--2---:R-:W-:Y:S02]  /*0770*/  SHF.R.S32.HI R2, RZ, 0x1f, R2 ;  /* 0x0000001fff027819 */ /* 0x004fe40000011402 */
[----:B---3--:R-:W-:-:S03]  /*0780*/  SEL R4, R10, 0xffffffc0, !P2 ;  /* 0xffffffc00a047807 */ /* 0x008fc60005000000 */
[----:B------:R1:W-:Y:S02]  /*0790*/  STL [R1+0xb4], R2 ;  /* 0x0000b40201007387 */ /* 0x0003e40000100800 */
[----:B-1----:R-:W-:Y:S01]  /*07a0*/  IMAD.SHL.U32 R2, R12, 0x2, RZ ;  /* 0x000000020c027824 */ /* 0x002fe200078e00ff */
[----:B------:R-:W-:Y:S01]  /*07b0*/  LEA R12, R6, 0x80, 0x1 ;  /* 0x00000080060c7811 */ /* 0x000fe200078e08ff */
[----:B------:R-:W-:Y:S02]  /*07c0*/  IMAD.IADD R6, R249, 0x1, R250 ;  /* 0x00000001f9067824 */ /* 0x000fe400078e02fa */
[----:B------:R-:W-:Y:S01]  /*07d0*/  IMAD.IADD R250, R250, 0x1, R9 ;  /* 0x00000001fafa7824 */ /* 0x000fe200078e0209 */
[----:B------:R1:W-:Y:S01]  /*07e0*/  STL [R1+0x58], R2 ;  /* 0x0000580201007387 */ /* 0x0003e20000100800 */
[----:B------:R-:W-:-:S03]  /*07f0*/  IMAD.IADD R8, R12, 0x1, R4 ;  /* 0x000000010c087824 */ /* 0x000fc600078e0204 */
[----:B------:R2:W-:Y:S04]  /*0800*/  STL [R1+0xb0], R7 ;  /* 0x0000b00701007387 */ /* 0x0005e80000100800 */
[----:B------:R3:W-:Y:S04]  /*0810*/  STL [R1+0xac], R0 ;  /* 0x0000ac0001007387 */ /* 0x0007e80000100800 */
[----:B------:R-:W-:Y:S04]  /*0820*/  STL [R1+0xc4], R12 ;  /* 0x0000c40c01007387 */ /* 0x000fe80000100800 */
[----:B------:R4:W-:Y:S04]  /*0830*/  STL [R1], R6 ;  /* 0x0000000601007387 */ /* 0x0009e80000100800 */
[----:B------:R-:W-:Y:S04]  /*0840*/  STL [R1+0x8], R9 ;  /* 0x0000080901007387 */ /* 0x000fe80000100800 */
[----:B------:R5:W-:Y:S01]  /*0850*/  STL [R1+0xe0], R8 ;  /* 0x0000e00801007387 */ /* 0x000be20000100800 */
[----:B-1----:R-:W-:-:S02]  /*0860*/  SEL R2, R13, 0xffffffe0, !P3 ;  /* 0xffffffe00d027807 */ /* 0x002fc40005800000 */
[----:B--2---:R-:W-:-:S03]  /*0870*/  IADD3 R7, R12, -0x10, RZ ;  /* 0xfffffff00c077810 */ /* 0x004fc60007ffe0ff */
[----:B------:R-:W-:Y:S01]  /*0880*/  IMAD.IADD R252, R248, 0x1, R2 ;  /* 0x00000001f8fc7824 */ /* 0x000fe200078e0202 */
[----:B------:R-:W-:Y:S02]  /*0890*/  @P4 IADD3 R7, R12, 0x10, RZ ;  /* 0x000000100c074810 */ /* 0x000fe40007ffe0ff */
[----:B---3--:R-:W-:-:S05]  /*08a0*/  SEL R0, R10, 0xffffffc0, !P0 ;  /* 0xffffffc00a007807 */ /* 0x008fca0004000000 */
[----:B------:R-:W-:Y:S02]  /*08b0*/  IMAD.IADD R251, R248, 0x1, R0 ;  /* 0x00000001f8fb7824 */ /* 0x000fe400078e0200 */
[----:B----4-:R-:W-:-:S04]  /*08c0*/  IMAD.IADD R6, R12, 0x1, R5 ;  /* 0x000000010c067824 */ /* 0x010fc800078e0205 */
[----:B------:R-:W-:Y:S01]  /*08d0*/  IMAD.IADD R10, R6, 0x1, R4 ;  /* 0x00000001060a7824 */ /* 0x000fe200078e0204 */
[----:B------:R1:W-:Y:S01]  /*08e0*/  STL [R1+0xd0], R6 ;  /* 0x0000d00601007387 */ /* 0x0003e20000100800 */
[----:B-----5:R-:W-:-:S03]  /*08f0*/  IADD3 R8, R9, 0x800, RZ ;  /* 0x0000080009087810 */ /* 0x020fc60007ffe0ff */
[----:B------:R2:W-:Y:S04]  /*0900*/  STL [R1+0xdc], R10 ;  /* 0x0000dc0a01007387 */ /* 0x0005e80000100800 */
[----:B------:R-:W-:Y:S04]  /*0910*/  STL [R1+0xc8], R7 ;  /* 0x0000c80701007387 */ /* 0x000fe80000100800 */
[----:B------:R3:W-:Y:S01]  /*0920*/  STL [R1+0x44], R8 ;  /* 0x0000440801007387 */ /* 0x0007e20000100800 */
[C---:B-1----:R-:W-:Y:S02]  /*0930*/  IADD3 R6, R9.reuse, 0x1000, RZ ;  /* 0x0000100009067810 */ /* 0x042fe40007ffe0ff */
[----:B--2---:R-:W-:-:S03]  /*0940*/  IADD3 R10, R9, 0x1800, RZ ;  /* 0x00001800090a7810 */ /* 0x004fc60007ffe0ff */
[----:B------:R1:W-:Y:S04]  /*0950*/  STL [R1+0x40], R6 ;  /* 0x0000400601007387 */ /* 0x0003e80000100800 */
[----:B------:R2:W-:Y:S01]  /*0960*/  STL [R1+0x3c], R10 ;  /* 0x00003c0a01007387 */ /* 0x0005e20000100800 */
[----:B---3--:R-:W-:-:S05]  /*0970*/  IADD3 R8, R9, 0x2000, RZ ;  /* 0x0000200009087810 */ /* 0x008fca0007ffe0ff */
        /* <DEDUP_REMOVED lines=16> */
[----:B------:R-:W-:Y:S01]  /*0a80*/  STL [R1+0x18], R10 ;  /* 0x0000180a01007387 */ /* 0x000fe20000100800 */
[----:B---3--:R-:W-:-:S05]  /*0a90*/  IADD3 R8, R9, 0x6800, RZ ;  /* 0x0000680009087810 */ /* 0x008fca0007ffe0ff */
[----:B------:R2:W-:Y:S01]  /*0aa0*/  STL [R1+0x14], R8 ;  /* 0x0000140801007387 */ /* 0x0005e20000100800 */
[----:B-1----:R-:W-:-:S05]  /*0ab0*/  IADD3 R6, R9, 0x7000, RZ ;  /* 0x0000700009067810 */ /* 0x002fca0007ffe0ff */
[----:B------:R1:W-:Y:S01]  /*0ac0*/  STL [R1+0x10], R6 ;  /* 0x0000100601007387 */ /* 0x0003e20000100800 */
[----:B--2---:R-:W-:-:S05]  /*0ad0*/  IADD3 R8, R9, 0x7800, RZ ;  /* 0x0000780009087810 */ /* 0x004fca0007ffe0ff */
[----:B------:R-:W-:Y:S01]  /*0ae0*/  STL [R1+0xc], R8 ;  /* 0x00000c0801007387 */ /* 0x000fe20000100800 */
[--C-:B-1----:R-:W-:Y:S02]  /*0af0*/  IMAD.IADD R6, R5, 0x1, R7.reuse ;  /* 0x0000000105067824 */ /* 0x102fe400078e0207 */
[----:B------:R-:W-:Y:S02]  /*0b00*/  IMAD.IADD R7, R4, 0x1, R7 ;  /* 0x0000000104077824 */ /* 0x000fe400078e0207 */
[----:B------:R-:W-:Y:S02]  /*0b10*/  IMAD R5, R11, 0x800, R248 ;  /* 0x000008000b057824 */ /* 0x000fe400078e02f8 */
[----:B------:R-:W-:Y:S01]  /*0b20*/  IMAD.IADD R4, R6, 0x1, R4 ;  /* 0x0000000106047824 */ /* 0x000fe200078e0204 */
[----:B------:R1:W-:Y:S04]  /*0b30*/  STL [R1+0xd8], R7 ;  /* 0x0000d80701007387 */ /* 0x0003e80000100800 */
[----:B------:R-:W-:Y:S04]  /*0b40*/  STL [R1+0xcc], R6 ;  /* 0x0000cc0601007387 */ /* 0x000fe80000100800 */
[----:B------:R2:W-:Y:S01]  /*0b50*/  STL [R1+0x48], R3 ;  /* 0x0000480301007387 */ /* 0x0005e20000100800 */
[----:B-1----:R-:W-:-:S05]  /*0b60*/  IADD3 R7, R0, R248, R2 ;  /* 0x000000f800077210 */ /* 0x002fca0007ffe002 */
[----:B------:R1:W-:Y:S01]  /*0b70*/  STL [R1+0x4], R7 ;  /* 0x0000040701007387 */ /* 0x0003e20000100800 */
[----:B--2---:R-:W-:-:S03]  /*0b80*/  IMAD.IADD R3, R2, 0x1, R5 ;  /* 0x0000000102037824 */ /* 0x004fc600078e0205 */
[----:B------:R1:W-:Y:S01]  /*0b90*/  STL [R1+0xd4], R4 ;  /* 0x0000d40401007387 */ /* 0x0003e20000100800 */
[C---:B------:R-:W-:Y:S02]  /*0ba0*/  IMAD.IADD R2, R0.reuse, 0x1, R5 ;  /* 0x0000000100027824 */ /* 0x040fe400078e0205 */
[----:B------:R-:W-:Y:S01]  /*0bb0*/  IMAD.IADD R0, R0, 0x1, R3 ;  /* 0x0000000100007824 */ /* 0x000fe200078e0203 */
[----:B------:R1:W-:Y:S04]  /*0bc0*/  STL [R1+0x4c], R3 ;  /* 0x00004c0301007387 */ /* 0x0003e80000100800 */
[----:B------:R1:W-:Y:S04]  /*0bd0*/  STL [R1+0x54], R2 ;  /* 0x0000540201007387 */ /* 0x0003e80000100800 */
[----:B------:R1:W-:Y:S02]  /*0be0*/  STL [R1+0x50], R0 ;  /* 0x0000500001007387 */ /* 0x0003e40000100800 */
.L_x_511:
[----:B-1----:R-:W2:Y:S01]  /*0bf0*/  LDL R4, [R1+0xc0] ;  /* 0x0000c00001047983 */ /* 0x002ea20000100800 */
[----:B------:R-:W-:Y:S01]  /*0c00*/  IMAD.MOV.U32 R0, RZ, RZ, c[0x0][0x560] ;  /* 0x00015800ff007624 */ /* 0x000fe200078e00ff */
[----:B------:R-:W-:Y:S01]  /*0c10*/  YIELD ;  /* 0x0000000000007946 */ /* 0x000fe20003800000 */
[----:B------:R-:W-:Y:S03]  /*0c20*/  BSSY B0, `(.L_x_470) ;  /* 0x0000016000007945 */ /* 0x000fe60003800000 */
[----:B------:R-:W-:-:S13]  /*0c30*/  ISETP.NE.AND P0, PT, R0, 0x1, PT ;  /* 0x000000010000780c */ /* 0x000fda0003f05270 */
[----:B--2---:R-:W-:Y:S01]  /*0c40*/  @P0 IMAD.HI.U32 R0, R4, c[0x0][0x564], RZ ;  /* 0x0001590004000a27 */ /* 0x004fe200078e00ff */
[----:B------:R-:W-:-:S04]  /*0c50*/  MOV R3, R4 ;  /* 0x0000000400037202 */ /* 0x000fc80000000f00 */
[----:B------:R-:W-:-:S04]  /*0c60*/  @P0 SHF.R.U32.HI R3, RZ, c[0x0][0x568], R0 ;  /* 0x00015a00ff030a19 */ /* 0x000fc80000011600 */
[----:B------:R-:W-:Y:S01]  /*0c70*/  ISETP.GE.AND P0, PT, R3, c[0x0][0x578], PT ;  /* 0x00015e0003007a0c */ /* 0x000fe20003f06270 */
[----:B------:R-:W-:-:S04]  /*0c80*/  IMAD.MOV R2, RZ, RZ, -R3 ;  /* 0x000000ffff027224 */ /* 0x000fc800078e0a03 */
[----:B------:R-:W-:-:S08]  /*0c90*/  IMAD R2, R2, c[0x0][0x560], R4 ;  /* 0x0001580002027a24 */ /* 0x000fd000078e0204 */
[----:B------:R-:W-:Y:S05]  /*0ca0*/  @!P0 BRA `(.L_x_471) ;  /* 0x0000007000008947 */ /* 0x000fea0003800000 */
[----:B------:R-:W-:-:S04]  /*0cb0*/  MOV R0, c[0x0][0x56c] ;  /* 0x00015b0000007a02 */ /* 0x000fc80000000f00 */
[----:B------:R-:W-:Y:S02]  /*0cc0*/  ISETP.NE.AND P0, PT, R0, 0x1, PT ;  /* 0x000000010000780c */ /* 0x000fe40003f05270 */
[----:B------:R-:W-:-:S11]  /*0cd0*/  MOV R0, R2 ;  /* 0x0000000200007202 */ /* 0x000fd60000000f00 */
[----:B------:R-:W-:-:S05]  /*0ce0*/  @P0 IMAD.HI.U32 R4, R2, c[0x0][0x570], RZ ;  /* 0x00015c0002040a27 */ /* 0x000fca00078e00ff */
[----:B------:R-:W-:-:S05]  /*0cf0*/  @P0 SHF.R.U32.HI R0, RZ, c[0x0][0x574], R4 ;  /* 0x00015d00ff000a19 */ /* 0x000fca0000011604 */
[----:B------:R-:W-:Y:S01]  /*0d00*/  IMAD R4, R0, c[0x0][0x56c], RZ ;  /* 0x00015b0000047a24 */ /* 0x000fe200078e02ff */
[----:B------:R-:W-:Y:S05]  /*0d10*/  BRA `(.L_x_472) ;  /* 0x0000006000007947 */ /* 0x000fea0003800000 */
.L_x_471:
[----:B------:R-:W-:-:S04]  /*0d20*/  MOV R0, c[0x0][0x554] ;  /* 0x0001550000007a02 */ /* 0x000fc80000000f00 */
[----:B------:R-:W-:Y:S02]  /*0d30*/  ISETP.NE.AND P0, PT, R0, 0x1, PT ;  /* 0x000000010000780c */ /* 0x000fe40003f05270 */
[----:B------:R-:W-:-:S11]  /*0d40*/  MOV R0, R2 ;  /* 0x0000000200007202 */ /* 0x000fd60000000f00 */
[----:B------:R-:W-:-:S05]  /*0d50*/  @P0 IMAD.HI.U32 R4, R2, c[0x0][0x558], RZ ;  /* 0x0001560002040a27 */ /* 0x000fca00078e00ff */
[----:B------:R-:W-:-:S05]  /*0d60*/  @P0 SHF.R.U32.HI R0, RZ, c[0x0][0x55c], R4 ;  /* 0x00015700ff000a19 */ /* 0x000fca0000011604 */
[----:B------:R-:W-:Y:S02]  /*0d70*/  IMAD R4, R0, c[0x0][0x554], RZ ;  /* 0x0001550000047a24 */ /* 0x000fe400078e02ff */
.L_x_472:
[----:B------:R-:W-:Y:S05]  /*0d80*/  BSYNC B0 ;  /* 0x0000000000007941 */ /* 0x000fea0003800000 */
.L_x_470:
[----:B------:R-:W2:Y:S01]  /*0d90*/  LDL.LU R6, [R1+0xe4] ;  /* 0x0000e40001067983 */ /* 0x000ea20000300800 */
[----:B------:R-:W-:Y:S01]  /*0da0*/  IMAD.MOV.U32 R87, RZ, RZ, c[0x0][0x2c4] ;  /* 0x0000b100ff577624 */ /* 0x000fe200078e00ff */
[----:B------:R-:W-:Y:S01]  /*0db0*/  LOP3.LUT R0, RZ, R0, RZ, 0x33, !PT ;  /* 0x00000000ff007212 */ /* 0x000fe200078e33ff */
[----:B------:R-:W-:Y:S01]  /*0dc0*/  IMAD.MOV.U32 R5, RZ, RZ, c[0x0][0x548] ;  /* 0x00015200ff057624 */ /* 0x000fe200078e00ff */
[----:B------:R-:W-:Y:S01]  /*0dd0*/  ULDC UR5, c[0x0][0x1d0] ;  /* 0x0000740000057ab9 */ /* 0x000fe20000000800 */
[----:B------:R-:W-:Y:S01]  /*0de0*/  IMAD.IADD R2, R2, 0x1, -R4 ;  /* 0x0000000102027824 */ /* 0x000fe200078e0a04 */
[----:B------:R-:W-:Y:S01]  /*0df0*/  IADD3 R0, R0, c[0x0][0x53c], RZ ;  /* 0x00014f0000007a10 */ /* 0x000fe20007ffe0ff */
[----:B------:R-:W-:Y:S01]  /*0e00*/  UIADD3 UR5, UR5, 0x3f, URZ ;  /* 0x0000003f05057890 */ /* 0x000fe2000fffe03f */
[----:B------:R-:W-:Y:S01]  /*0e10*/  ISETP.NE.AND P1, PT, R87, 0x1, PT ;  /* 0x000000015700780c */ /* 0x000fe20003f25270 */
[----:B------:R-:W-:Y:S01]  /*0e20*/  IMAD R2, R3, c[0x0][0x554], R2 ;  /* 0x0001550003027a24 */ /* 0x000fe200078e0202 */
[----:B------:R-:W-:Y:S01]  /*0e30*/  ISETP.NE.AND P0, PT, R5, 0x1, PT ;  /* 0x000000010500780c */ /* 0x000fe20003f05270 */
[----:B------:R-:W-:Y:S01]  /*0e40*/  IMAD.MOV.U32 R5, RZ, RZ, 0x40 ;  /* 0x00000040ff057424 */ /* 0x000fe200078e00ff */
[----:B------:R-:W-:Y:S01]  /*0e50*/  SHF.L.U32 R55, R0, 0x7, RZ ;  /* 0x0000000700377819 */ /* 0x000fe200000006ff */
[----:B------:R-:W-:Y:S01]  /*0e60*/  USHF.R.S32.HI UR4, URZ, 0x1f, UR5 ;  /* 0x0000001f3f047899 */ /* 0x000fe20008011405 */
[----:B------:R-:W-:Y:S01]  /*0e70*/  MOV R52, R2 ;  /* 0x0000000200347202 */ /* 0x000fe20000000f00 */
[----:B------:R-:W-:Y:S01]  /*0e80*/  CS2R R130, SRZ ;  /* 0x0000000000827805 */ /* 0x000fe2000001ff00 */
[----:B------:R-:W-:Y:S01]  /*0e90*/  IADD3 R0, R55, 0x7f, RZ ;  /* 0x0000007f37007810 */ /* 0x000fe20007ffe0ff */
[----:B------:R-:W-:Y:S01]  /*0ea0*/  ULEA.HI UR4, UR4, UR5, URZ, 0x6 ;  /* 0x0000000504047291 */ /* 0x000fe2000f8f303f */
[----:B------:R-:W-:Y:S01]  /*0eb0*/  STL [R1+0xa0], R55 ;  /* 0x0000a03701007387 */ /* 0x000fe20000100800 */
[----:B------:R-:W-:Y:S01]  /*0ec0*/  CS2R R128, SRZ ;  /* 0x0000000000807805 */ /* 0x000fe2000001ff00 */
[----:B------:R-:W-:Y:S01]  /*0ed0*/  CS2R R126, SRZ ;  /* 0x00000000007e7805 */ /* 0x000fe2000001ff00 */
[----:B------:R-:W-:Y:S01]  /*0ee0*/  @P1 IMAD.HI.U32 R3, R0, c[0x0][0x2c8], RZ ;  /* 0x0000b20000031a27 */ /* 0x000fe200078e00ff */
[----:B------:R-:W-:Y:S01]  /*0ef0*/  USHF.R.S32.HI UR4, URZ, 0x6, UR4 ;  /* 0x000000063f047899 */ /* 0x000fe20008011404 */
[----:B------:R-:W-:Y:S01]  /*0f00*/  CS2R R124, SRZ ;  /* 0x00000000007c7805 */ /* 0x000fe2000001ff00 */
[----:B------:R-:W-:Y:S01]  /*0f10*/  CS2R R120, SRZ ;  /* 0x0000000000787805 */ /* 0x000fe2000001ff00 */
[----:B------:R-:W-:Y:S01]  /*0f20*/  @P0 IMAD.HI.U32 R4, R2, c[0x0][0x54c], RZ ;  /* 0x0001530002040a27 */ /* 0x000fe200078e00ff */
[----:B------:R-:W-:Y:S01]  /*0f30*/  @P1 SHF.R.U32.HI R0, RZ, c[0x0][0x2cc], R3 ;  /* 0x0000b300ff001a19 */ /* 0x000fe20000011603 */
[----:B------:R-:W-:Y:S01]  /*0f40*/  CS2R R116, SRZ ;  /* 0x0000000000747805 */ /* 0x000fe2000001ff00 */
[----:B------:R-:W-:Y:S01]  /*0f50*/  IADD3 R3, R5, -c[0x0][0x168], RZ ;  /* 0x80005a0005037a10 */ /* 0x000fe20007ffe0ff */
[----:B------:R-:W-:Y:S01]  /*0f60*/  IMAD.MOV.U32 R122, RZ, RZ, RZ ;  /* 0x000000ffff7a7224 */ /* 0x000fe200078e00ff */
[----:B------:R-:W-:Y:S01]  /*0f70*/  @P0 SHF.R.U32.HI R52, RZ, c[0x0][0x550], R4 ;  /* 0x00015400ff340a19 */ /* 0x000fe20000011604 */
[----:B------:R-:W-:Y:S01]  /*0f80*/  CS2R R8, SRZ ;  /* 0x0000000000087805 */ /* 0x000fe2000001ff00 */
[----:B------:R-:W-:Y:S01]  /*0f90*/  IADD3 R0, R0, c[0x0][0x1d0], R3 ;  /* 0x0000740000007a10 */ /* 0x000fe20007ffe003 */
[----:B------:R-:W-:Y:S01]  /*0fa0*/  IMAD.MOV.U32 R114, RZ, RZ, RZ ;  /* 0x000000ffff727224 */ /* 0x000fe200078e00ff */
[----:B------:R-:W-:Y:S01]  /*0fb0*/  MOV R118, RZ ;  /* 0x000000ff00767202 */ /* 0x000fe20000000f00 */
[----:B------:R-:W-:Y:S01]  /*0fc0*/  IMAD.MOV R3, RZ, RZ, -R52 ;  /* 0x000000ffff037224 */ /* 0x000fe200078e0a34 */
[----:B------:R-:W-:Y:S01]  /*0fd0*/  SHF.R.S32.HI R4, RZ, 0x1f, R0 ;  /* 0x0000001fff047819 */ /* 0x000fe20000011400 */
[----:B------:R-:W-:Y:S01]  /*0fe0*/  CS2R R112, SRZ ;  /* 0x0000000000707805 */ /* 0x000fe2000001ff00 */
[----:B------:R-:W-:Y:S01]  /*0ff0*/  CS2R R10, SRZ ;  /* 0x00000000000a7805 */ /* 0x000fe2000001ff00 */
[----:B------:R-:W-:Y:S01]  /*1000*/  IMAD R54, R3, c[0x0][0x548], R2 ;  /* 0x0001520003367a24 */ /* 0x000fe200078e0202 */
[----:B------:R-:W-:Y:S01]  /*1010*/  LEA.HI R2, R4, R0, RZ, 0x6 ;  /* 0x0000000004027211 */ /* 0x000fe200078f30ff */
[----:B------:R-:W-:Y:S01]  /*1020*/  IMAD.MOV.U32 R110, RZ, RZ, RZ ;  /* 0x000000ffff6e7224 */ /* 0x000fe200078e00ff */
[----:B------:R-:W-:Y:S01]  /*1030*/  PRMT R0, RZ, 0x7610, R0 ;  /* 0x00007610ff007816 */ /* 0x000fe20000000000 */
[----:B------:R-:W-:Y:S01]  /*1040*/  CS2R R4, SRZ ;  /* 0x0000000000047805 */ /* 0x000fe2000001ff00 */
[----:B------:R-:W-:Y:S01]  /*1050*/  SHF.R.S32.HI R2, RZ, 0x6, R2 ;  /* 0x00000006ff027819 */ /* 0x000fe20000011402 */
[----:B------:R-:W-:Y:S01]  /*1060*/  CS2R R108, SRZ ;  /* 0x00000000006c7805 */ /* 0x000fe2000001ff00 */
[----:B------:R-:W-:Y:S01]  /*1070*/  CS2R R12, SRZ ;  /* 0x00000000000c7805 */ /* 0x000fe2000001ff00 */
[----:B------:R-:W-:Y:S01]  /*1080*/  MOV R106, RZ ;  /* 0x000000ff006a7202 */ /* 0x000fe20000000f00 */
[----:B------:R-:W-:Y:S01]  /*1090*/  CS2R R104, SRZ ;  /* 0x0000000000687805 */ /* 0x000fe2000001ff00 */
[----:B------:R-:W-:Y:S01]  /*10a0*/  IMNMX R48, R2, UR4, PT ;  /* 0x0000000402307c17 */ /* 0x000fe2000b800200 */
[----:B------:R-:W-:Y:S01]  /*10b0*/  CS2R R14, SRZ ;  /* 0x00000000000e7805 */ /* 0x000fe2000001ff00 */
[----:B------:R-:W-:Y:S01]  /*10c0*/  IMAD.MOV.U32 R102, RZ, RZ, RZ ;  /* 0x000000ffff667224 */ /* 0x000fe200078e00ff */
[----:B------:R-:W-:Y:S01]  /*10d0*/  CS2R R100, SRZ ;  /* 0x0000000000647805 */ /* 0x000fe2000001ff00 */
[----:B------:R-:W-:Y:S01]  /*10e0*/  ISETP.GE.AND P0, PT, R48, 0x1, PT ;  /* 0x000000013000780c */ /* 0x000fe20003f06270 */
        /* <DEDUP_REMOVED lines=10> */
[----:B------:R-:W-:Y:S01]  /*1190*/  IMAD.MOV.U32 R86, RZ, RZ, RZ ;  /* 0x000000ffff567224 */ /* 0x000fe200078e00ff */
[----:B------:R-:W-:Y:S01]  /*11a0*/  CS2R R24, SRZ ;  /* 0x0000000000187805 */ /* 0x000fe2000001ff00 */
[----:B------:R-:W-:Y:S01]  /*11b0*/  MOV R84, RZ ;  /* 0x000000ff00547202 */ /* 0x000fe20000000f00 */
[----:B------:R-:W-:Y:S01]  /*11c0*/  IMAD.MOV.U32 R82, RZ, RZ, RZ ;  /* 0x000000ffff527224 */ /* 0x000fe200078e00ff */
[----:B------:R-:W-:Y:S01]  /*11d0*/  CS2R R26, SRZ ;  /* 0x00000000001a7805 */ /* 0x000fe2000001ff00 */
[----:B------:R-:W-:Y:S01]  /*11e0*/  IMAD.MOV.U32 R80, RZ, RZ, RZ ;  /* 0x000000ffff507224 */ /* 0x000fe200078e00ff */
[----:B------:R-:W-:Y:S01]  /*11f0*/  MOV R78, RZ ;  /* 0x000000ff004e7202 */ /* 0x000fe20000000f00 */
[----:B------:R-:W-:Y:S01]  /*1200*/  CS2R R28, SRZ ;  /* 0x00000000001c7805 */ /* 0x000fe2000001ff00 */
[----:B------:R-:W-:Y:S01]  /*1210*/  IMAD.MOV.U32 R76, RZ, RZ, RZ ;  /* 0x000000ffff4c7224 */ /* 0x000fe200078e00ff */
[----:B------:R-:W-:Y:S01]  /*1220*/  CS2R R30, SRZ ;  /* 0x00000000001e7805 */ /* 0x000fe2000001ff00 */
[----:B------:R-:W-:Y:S01]  /*1230*/  IMAD.MOV.U32 R74, RZ, RZ, RZ ;  /* 0x000000ffff4a7224 */ /* 0x000fe200078e00ff */
[----:B------:R-:W-:Y:S01]  /*1240*/  MOV R72, RZ ;  /* 0x000000ff00487202 */ /* 0x000fe20000000f00 */
[----:B------:R-:W-:Y:S01]  /*1250*/  IMAD.MOV.U32 R70, RZ, RZ, RZ ;  /* 0x000000ffff467224 */ /* 0x000fe200078e00ff */
        /* <DEDUP_REMOVED lines=15> */
[----:B------:R-:W-:Y:S01]  /*1350*/  IMAD.MOV.U32 R166, RZ, RZ, RZ ;  /* 0x000000ffffa67224 */ /* 0x000fe200078e00ff */
[----:B------:R-:W-:Y:S01]  /*1360*/  CS2R R162, SRZ ;  /* 0x0000000000a27805 */ /* 0x000fe2000001ff00 */
[----:B------:R-:W-:Y:S01]  /*1370*/  CS2R R160, SRZ ;  /* 0x0000000000a07805 */ /* 0x000fe2000001ff00 */
[----:B------:R-:W-:Y:S01]  /*1380*/  MOV R53, RZ ;  /* 0x000000ff00357202 */ /* 0x000fe20000000f00 */
[----:B------:R-:W-:Y:S01]  /*1390*/  IMAD.MOV.U32 R158, RZ, RZ, RZ ;  /* 0x000000ffff9e7224 */ /* 0x000fe200078e00ff */
        /* <DEDUP_REMOVED lines=14> */
[----:B------:R-:W-:-:S02]  /*1480*/  MOV R174, RZ ;  /* 0x000000ff00ae7202 */ /* 0x000fc40000000f00 */
[----:B--2---:R-:W-:-:S04]  /*1490*/  LOP3.LUT R6, R6, 0xffffffef, RZ, 0xc0, !PT ;  /* 0xffffffef06067812 */ /* 0x004fc800078ec0ff */
[----:B------:R-:W-:-:S05]  /*14a0*/  @P1 LOP3.LUT R6, R6, 0x10, RZ, 0xfc, !PT ;  /* 0x0000001006061812 */ /* 0x000fca00078efcff */
[----:B------:R1:W-:Y:S04]  /*14b0*/  STL [R1+0xe4], R6 ;  /* 0x0000e40601007387 */ /* 0x0003e80000100800 */
[----:B------:R2:W-:Y:S04]  /*14c0*/  STL [R1+0xa8], R52 ;  /* 0x0000a83401007387 */ /* 0x0005e80000100800 */
[----:B------:R2:W-:Y:S01]  /*14d0*/  STL [R1+0xa4], R54 ;  /* 0x0000a43601007387 */ /* 0x0005e20000100800 */
[----:B-1----:R-:W-:Y:S01]  /*14e0*/  CS2R R6, SRZ ;  /* 0x0000000000067805 */ /* 0x002fe2000001ff00 */
[----:B------:R-:W-:Y:S05]  /*14f0*/  @!P0 BRA `(.L_x_473) ;  /* 0x0000d17000008947 */ /* 0x000fea0003800000 */
[----:B------:R-:W-:Y:S01]  /*1500*/  ISETP.NE.U32.AND P0, PT, RZ, c[0x0][0x340], PT ;  /* 0x0000d000ff007a0c */ /* 0x000fe20003f05070 */
[----:B------:R-:W3:Y:S03]  /*1510*/  LDL.64 R50, [R1+0x90] ;  /* 0x0000900001327983 */ /* 0x000ee60000100a00 */
[----:B------:R-:W-:Y:S01]  /*1520*/  ISETP.NE.AND.EX P0, PT, RZ, c[0x0][0x344], PT, P0 ;  /* 0x0000d100ff007a0c */ /* 0x000fe20003f05300 */
[----:B------:R-:W4:Y:S04]  /*1530*/  LDL R47, [R1+0x9c] ;  /* 0x00009c00012f7983 */ /* 0x000f280000100800 */
[----:B------:R-:W5:Y:S04]  /*1540*/  LDL R31, [R1+0x88] ;  /* 0x00008800011f7983 */ /* 0x000f680000100800 */
[----:B--2---:R-:W2:Y:S04]  /*1550*/  LDL R30, [R1+0x98] ;  /* 0x00009800011e7983 */ /* 0x004ea80000100800 */
[----:B------:R-:W-:Y:S01]  /*1560*/  @P0 MOV R2, 0x4 ;  /* 0x0000000400020802 */ /* 0x000fe20000000f00 */
[----:B------:R-:W1:Y:S04]  /*1570*/  S2R R56, SR_TID.X ;  /* 0x0000000000387919 */ /* 0x000e680000002100 */
[----:B------:R-:W-:-:S05]  /*1580*/  @P0 IMAD.WIDE R2, R52, R2, c[0x0][0x340] ;  /* 0x0000d00034020625 */ /* 0x000fca00078e0202 */
[----:B------:R3:W2:Y:S01]  /*1590*/  @P0 LDG.E R9, [R2.64] ;  /* 0x0000000602090981 */ /* 0x0006a2000c1e1900 */
[----:B-1----:R-:W-:-:S04]  /*15a0*/  SHF.R.S32.HI R46, RZ, 0x1f, R56 ;  /* 0x0000001fff2e7819 */ /* 0x002fc80000011438 */
[----:B------:R-:W-:-:S04]  /*15b0*/  LEA.HI R46, R46, R56, RZ, 0x3 ;  /* 0x000000382e2e7211 */ /* 0x000fc800078f18ff */
[----:B------:R-:W-:-:S04]  /*15c0*/  SHF.R.S32.HI R46, RZ, 0x3, R46 ;  /* 0x00000003ff2e7819 */ /* 0x000fc8000001142e */
[----:B------:R-:W-:-:S05]  /*15d0*/  SHF.R.S32.HI R6, RZ, 0x1f, R46 ;  /* 0x0000001fff067819 */ /* 0x000fca000001142e */
[C---:B------:R-:W-:Y:S02]  /*15e0*/  IMAD R0, R6.reuse, c[0x0][0x1e0], RZ ;  /* 0x0000780006007a24 */ /* 0x040fe400078e02ff */
[----:B------:R-:W-:Y:S02]  /*15f0*/  IMAD R6, R6, c[0x0][0x208], RZ ;  /* 0x0000820006067a24 */ /* 0x000fe400078e02ff */
[----:B------:R-:W-:Y:S01]  /*1600*/  IMAD R0, R46, c[0x0][0x1e4], R0 ;  /* 0x000079002e007a24 */ /* 0x000fe200078e0200 */
[----:B------:R-:W-:-:S05]  /*1610*/  SHF.R.S32.HI R13, RZ, 0x1f, R54 ;  /* 0x0000001fff0d7819 */ /* 0x000fca0000011436 */
[----:B------:R-:W-:-:S04]  /*1620*/  IMAD R8, R13, c[0x0][0x210], RZ ;  /* 0x000084000d087a24 */ /* 0x000fc800078e02ff */
[----:B------:R-:W-:Y:S01]  /*1630*/  IMAD R8, R54, c[0x0][0x214], R8 ;  /* 0x0000850036087a24 */ /* 0x000fe200078e0208 */
[----:B------:R-:W-:Y:S01]  /*1640*/  WARPSYNC 0xffffffff ;  /* 0xffffffff00007948 */ /* 0x000fe20003800000 */
[----:B---3--:R-:W-:-:S04]  /*1650*/  IMAD.WIDE.U32 R4, R46, c[0x0][0x1e0], R50 ;  /* 0x000078002e047a25 */ /* 0x008fc800078e0032 */
[----:B------:R-:W-:Y:S01]  /*1660*/  IMAD.WIDE.U32 R2, R46, c[0x0][0x208], R50 ;  /* 0x000082002e027a25 */ /* 0x000fe200078e0032 */
[----:B------:R-:W-:-:S03]  /*1670*/  IADD3 R5, R5, R0, RZ ;  /* 0x0000000005057210 */ /* 0x000fc60007ffe0ff */
[----:B------:R-:W-:Y:S02]  /*1680*/  IMAD R0, R46, c[0x0][0x20c], R6 ;  /* 0x000083002e007a24 */ /* 0x000fe400078e0206 */
[----:B------:R-:W-:Y:S02]  /*1690*/  IMAD R6, R13, c[0x0][0x1e8], RZ ;  /* 0x00007a000d067a24 */ /* 0x000fe400078e02ff */
[----:B------:R-:W-:Y:S02]  /*16a0*/  IMAD.IADD R3, R3, 0x1, R0 ;  /* 0x0000000103037824 */ /* 0x000fe400078e0200 */
[C---:B------:R-:W-:Y:S02]  /*16b0*/  IMAD R6, R54.reuse, c[0x0][0x1ec], R6 ;  /* 0x00007b0036067a24 */ /* 0x040fe400078e0206 */
[----:B------:R-:W-:Y:S01]  /*16c0*/  IMAD.WIDE.U32 R4, R54, c[0x0][0x1e8], R4 ;  /* 0x00007a0036047a25 */ /* 0x000fe200078e0004 */
[----:B----4-:R-:W-:-:S03]  /*16d0*/  ISETP.GE.AND P5, PT, R47, c[0x0][0x1d4], PT ;  /* 0x000075002f007a0c */ /* 0x010fc60003fa6270 */
[----:B------:R-:W-:Y:S01]  /*16e0*/  IMAD.WIDE.U32 R2, R54, c[0x0][0x210], R2 ;  /* 0x0000840036027a25 */ /* 0x000fe200078e0002 */
[----:B------:R-:W-:-:S03]  /*16f0*/  ISETP.GE.AND P6, PT, R50, c[0x0][0x1d4], PT ;  /* 0x0000750032007a0c */ /* 0x000fc60003fc6270 */
[----:B------:R-:W-:Y:S01]  /*1700*/  IMAD.IADD R7, R5, 0x1, R6 ;  /* 0x0000000105077824 */ /* 0x000fe200078e0206 */
[----:B------:R-:W-:Y:S01]  /*1710*/  SEL R0, RZ, 0xffffffff, P5 ;  /* 0xffffffffff007807 */ /* 0x000fe20002800000 */
[----:B------:R-:W-:Y:S01]  /*1720*/  IMAD.IADD R5, R3, 0x1, R8 ;  /* 0x0000000103057824 */ /* 0x000fe200078e0208 */
[----:B------:R-:W-:Y:S02]  /*1730*/  SHF.R.S32.HI R8, RZ, 0x1f, R52 ;  /* 0x0000001fff087819 */ /* 0x000fe40000011434 */
[----:B------:R-:W-:Y:S02]  /*1740*/  SEL R10, RZ, 0x1, P6 ;  /* 0x00000001ff0a7807 */ /* 0x000fe40003000000 */
[----:B------:R-:W-:Y:S02]  /*1750*/  SHF.L.U32 R0, R0, 0x1, RZ ;  /* 0x0000000100007819 */ /* 0x000fe400000006ff */
[----:B--2---:R-:W-:Y:S01]  /*1760*/  @P0 SHF.R.S32.HI R3, RZ, 0x1f, R9 ;  /* 0x0000001fff030819 */ /* 0x004fe20000011409 */
[----:B------:R-:W-:Y:S01]  /*1770*/  @!P0 IMAD.MOV.U32 R3, RZ, RZ, R8 ;  /* 0x000000ffff038224 */ /* 0x000fe200078e0008 */
[----:B------:R-:W-:-:S02]  /*1780*/  MOV R6, R4 ;  /* 0x0000000400067202 */ /* 0x000fc40000000f00 */
[----:B------:R-:W-:Y:S01]  /*1790*/  MOV R4, R2 ;  /* 0x0000000200047202 */ /* 0x000fe20000000f00 */
[----:B------:R-:W-:Y:S01]  /*17a0*/  @P0 IMAD.MOV.U32 R2, RZ, RZ, R9 ;  /* 0x000000ffff020224 */ /* 0x000fe200078e0009 */
[----:B------:R-:W-:Y:S01]  /*17b0*/  LOP3.LUT R12, R0, 0x2, R10, 0xe2, !PT ;  /* 0x00000002000c7812 */ /* 0x000fe200078ee20a */
[C---:B------:R-:W-:Y:S01]  /*17c0*/  IMAD R0, R3.reuse, c[0x0][0x1f0], RZ ;  /* 0x00007c0003007a24 */ /* 0x040fe200078e02ff */
[----:B------:R-:W-:Y:S01]  /*17d0*/  @!P0 MOV R2, R52 ;  /* 0x0000003400028202 */ /* 0x000fe20000000f00 */
[----:B------:R-:W-:-:S04]  /*17e0*/  IMAD R3, R3, c[0x0][0x218], RZ ;  /* 0x0000860003037a24 */ /* 0x000fc800078e02ff */
[----:B------:R-:W-:-:S04]  /*17f0*/  IMAD.WIDE.U32 R90, R2, c[0x0][0x1f0], R6 ;  /* 0x00007c00025a7a25 */ /* 0x000fc800078e0006 */
[C---:B------:R-:W-:Y:S02]  /*1800*/  IMAD R0, R2.reuse, c[0x0][0x1f4], R0 ;  /* 0x00007d0002007a24 */ /* 0x040fe400078e0200 */
[----:B------:R-:W-:-:S04]  /*1810*/  IMAD.WIDE.U32 R28, R2, c[0x0][0x218], R4 ;  /* 0x00008600021c7a25 */ /* 0x000fc800078e0004 */
[----:B------:R-:W-:Y:S01]  /*1820*/  IMAD R2, R2, c[0x0][0x21c], R3 ;  /* 0x0000870002027a24 */ /* 0x000fe200078e0203 */
[----:B------:R-:W-:Y:S01]  /*1830*/  IADD3 R88, R91, R0, RZ ;  /* 0x000000005b587210 */ /* 0x000fe20007ffe0ff */
[----:B------:R1:W-:Y:S02]  /*1840*/  STL.64 [R1+0x68], R90 ;  /* 0x0000685a01007387 */ /* 0x0003e40000100a00 */
[----:B------:R-:W-:Y:S02]  /*1850*/  IMAD.IADD R27, R29, 0x1, R2 ;  /* 0x000000011d1b7824 */ /* 0x000fe400078e0202 */
[----:B------:R1:W-:Y:S04]  /*1860*/  STL.64 [R1+0x70], R28 ;  /* 0x0000701c01007387 */ /* 0x0003e80000100a00 */
[----:B------:R1:W-:Y:S04]  /*1870*/  STL [R1+0x64], R88 ;  /* 0x0000645801007387 */ /* 0x0003e80000100800 */
[----:B------:R1:W-:Y:S01]  /*1880*/  STL [R1+0x78], R27 ;  /* 0x0000781b01007387 */ /* 0x0003e20000100800 */
[----:B------:R-:W-:-:S02]  /*1890*/  ISETP.GE.AND P4, PT, R30, c[0x0][0x1d4], PT ;  /* 0x000075001e007a0c */ /* 0x000fc40003f86270 */
[----:B-----5:R-:W-:Y:S02]  /*18a0*/  ISETP.GE.AND P3, PT, R31, c[0x0][0x1d4], PT ;  /* 0x000075001f007a0c */ /* 0x020fe40003f66270 */
[----:B------:R-:W-:Y:S02]  /*18b0*/  SEL R11, RZ, 0x4, P4 ;  /* 0x00000004ff0b7807 */ /* 0x000fe40002000000 */
[----:B------:R-:W-:-:S04]  /*18c0*/  SEL R10, RZ, 0x8, P3 ;  /* 0x00000008ff0a7807 */ /* 0x000fc80001800000 */
[----:B------:R-:W-:Y:S02]  /*18d0*/  LOP3.LUT R22, R10, R12, R11, 0xfe, !PT ;  /* 0x0000000c0a167212 */ /* 0x000fe400078efe0b */
[----:B------:R-:W2:Y:S01]  /*18e0*/  LDL R14, [R1+0xe8] ;  /* 0x0000e800010e7983 */ /* 0x000ea20000100800 */
[----:B------:R-:W-:Y:S01]  /*18f0*/  IMAD.MOV.U32 R135, RZ, RZ, R55 ;  /* 0x000000ffff877224 */ /* 0x000fe200078e0037 */
[----:B------:R-:W-:Y:S01]  /*1900*/  P2R R24, PR, RZ, 0x20 ;  /* 0x00000020ff187803 */ /* 0x000fe20000000000 */
[----:B------:R-:W-:Y:S01]  /*1910*/  IMAD R5, R13, c[0x0][0x1b8], RZ ;  /* 0x00006e000d057a24 */ /* 0x000fe200078e02ff */
[----:B------:R-:W3:Y:S01]  /*1920*/  LDL R34, [R1+0xbc] ;  /* 0x0000bc0001227983 */ /* 0x000ee20000100800 */
[C---:B------:R-:W-:Y:S01]  /*1930*/  IMAD.WIDE.U32 R2, R54.reuse, c[0x0][0x1b8], RZ ;  /* 0x00006e0036027a25 */ /* 0x040fe200078e00ff */
[----:B------:R-:W-:Y:S02]  /*1940*/  P2R R25, PR, RZ, 0x8 ;  /* 0x00000008ff197803 */ /* 0x000fe40000000000 */
[----:B------:R-:W4:Y:S01]  /*1950*/  LDL R33, [R1+0xb8] ;  /* 0x0000b80001217983 */ /* 0x000f220000100800 */
[----:B------:R-:W-:Y:S01]  /*1960*/  IMAD R5, R54, c[0x0][0x1bc], R5 ;  /* 0x00006f0036057a24 */ /* 0x000fe200078e0205 */
[----:B------:R-:W-:-:S02]  /*1970*/  P2R R23, PR, RZ, 0x10 ;  /* 0x00000010ff177803 */ /* 0x000fc40000000000 */
[----:B------:R-:W5:Y:S04]  /*1980*/  LDL R32, [R1+0xb4] ;  /* 0x0000b40001207983 */ /* 0x000f680000100800 */
[----:B------:R-:W3:Y:S01]  /*1990*/  LDL R86, [R1+0x58] ;  /* 0x0000580001567983 */ /* 0x000ee20000100800 */
[----:B------:R-:W-:Y:S02]  /*19a0*/  IMAD R8, R8, c[0x0][0x1c0], RZ ;  /* 0x0000700008087a24 */ /* 0x000fe400078e02ff */
[----:B------:R-:W-:Y:S01]  /*19b0*/  IMAD.IADD R3, R3, 0x1, R5 ;  /* 0x0000000103037824 */ /* 0x000fe200078e0205 */
[----:B------:R-:W3:Y:S01]  /*19c0*/  LDL R80, [R1+0x2c] ;  /* 0x00002c0001507983 */ /* 0x000ee20000100800 */
[C---:B------:R-:W-:Y:S02]  /*19d0*/  IMAD R8, R52.reuse, c[0x0][0x1c4], R8 ;  /* 0x0000710034087a24 */ /* 0x040fe400078e0208 */
[----:B------:R-:W-:Y:S01]  /*19e0*/  IMAD.WIDE.U32 R2, R52, c[0x0][0x1c0], R2 ;  /* 0x0000700034027a25 */ /* 0x000fe200078e0002 */
[----:B------:R-:W3:Y:S03]  /*19f0*/  LDL R83, [R1+0x38] ;  /* 0x0000380001537983 */ /* 0x000ee60000100800 */
[----:B------:R-:W-:Y:S01]  /*1a00*/  IMAD.IADD R3, R3, 0x1, R8 ;  /* 0x0000000103037824 */ /* 0x000fe200078e0208 */
[----:B------:R-:W3:Y:S01]  /*1a10*/  LDL R82, [R1+0x34] ;  /* 0x0000340001527983 */ /* 0x000ee20000100800 */
[----:B------:R-:W-:-:S02]  /*1a20*/  IMAD R26, R87, c[0x0][0x168], RZ ;  /* 0x00005a00571a7a24 */ /* 0x000fc400078e02ff */
[--C-:B------:R-:W-:Y:S01]  /*1a30*/  IMAD.IADD R7, R46, 0x1, R135.reuse ;  /* 0x000000012e077824 */ /* 0x100fe200078e0287 */
[----:B------:R-:W-:Y:S01]  /*1a40*/  ISETP.GE.AND P5, PT, R50, c[0x0][0x198], PT ;  /* 0x0000660032007a0c */ /* 0x000fe20003fa6270 */
[----:B------:R-:W-:Y:S01]  /*1a50*/  IMAD.MOV.U32 R134, RZ, RZ, R48 ;  /* 0x000000ffff867224 */ /* 0x000fe200078e0030 */
[----:B------:R-:W-:Y:S01]  /*1a60*/  BAR.SYNC.DEFER_BLOCKING 0x0 ;  /* 0x0000000000007b1d */ /* 0x000fe20000010000 */
[----:B------:R-:W-:Y:S02]  /*1a70*/  ISETP.GE.AND P3, PT, R47, c[0x0][0x198], PT ;  /* 0x000066002f007a0c */ /* 0x000fe40003f66270 */
[----:B------:R-:W-:Y:S01]  /*1a80*/  ISETP.GE.AND P4, PT, R30, c[0x0][0x198], PT ;  /* 0x000066001e007a0c */ /* 0x000fe20003f86270 */
[----:B------:R-:W-:Y:S02]  /*1a90*/  IMAD.MOV.U32 R85, RZ, RZ, -0x40 ;  /* 0xffffffc0ff557424 */ /* 0x000fe400078e00ff */
[----:B------:R-:W3:Y:S01]  /*1aa0*/  LDL R81, [R1+0x30] ;  /* 0x0000300001517983 */ /* 0x000ee20000100800 */
[----:B--2---:R-:W-:-:S04]  /*1ab0*/  IMAD.IADD R4, R14, 0x1, R135 ;  /* 0x000000010e047824 */ /* 0x004fc800078e0287 */
[----:B------:R-:W-:-:S04]  /*1ac0*/  @P1 IMAD.HI.U32 R6, R4, c[0x0][0x2c8], RZ ;  /* 0x0000b20004061a27 */ /* 0x000fc800078e00ff */
[----:B------:R-:W-:Y:S01]  /*1ad0*/  IMAD.MOV.U32 R0, RZ, RZ, R4 ;  /* 0x000000ffff007224 */ /* 0x000fe200078e0004 */
[----:B------:R-:W-:-:S04]  /*1ae0*/  @P1 SHF.R.U32.HI R0, RZ, c[0x0][0x2cc], R6 ;  /* 0x0000b300ff001a19 */ /* 0x000fc80000011606 */
[--C-:B------:R-:W-:Y:S01]  /*1af0*/  SHF.R.S32.HI R6, RZ, 0x1f, R0.reuse ;  /* 0x0000001fff067819 */ /* 0x100fe20000011400 */
[----:B------:R-:W-:-:S04]  /*1b00*/  IMAD.MOV R5, RZ, RZ, -R0 ;  /* 0x000000ffff057224 */ /* 0x000fc800078e0a00 */
[----:B------:R-:W-:Y:S02]  /*1b10*/  IMAD R4, R5, c[0x0][0x2c4], R4 ;  /* 0x0000b10005047a24 */ /* 0x000fe400078e0204 */
[----:B------:R-:W-:Y:S02]  /*1b20*/  IMAD R5, R6, c[0x0][0x1b0], RZ ;  /* 0x00006c0006057a24 */ /* 0x000fe400078e02ff */
[----:B------:R-:W-:-:S04]  /*1b30*/  IMAD.WIDE.U32 R2, R0, c[0x0][0x1b0], R2 ;  /* 0x00006c0000027a25 */ /* 0x000fc800078e0002 */
[----:B------:R-:W-:Y:S01]  /*1b40*/  IMAD R6, R0, c[0x0][0x1b4], R5 ;  /* 0x00006d0000067a24 */ /* 0x000fe200078e0205 */
[----:B------:R-:W-:-:S03]  /*1b50*/  SHF.R.S32.HI R5, RZ, 0x1f, R4 ;  /* 0x0000001fff057819 */ /* 0x000fc60000011404 */
[----:B------:R-:W-:Y:S02]  /*1b60*/  IMAD.IADD R3, R3, 0x1, R6 ;  /* 0x0000000103037824 */ /* 0x000fe400078e0206 */
[----:B------:R-:W-:Y:S02]  /*1b70*/  IMAD R0, R5, c[0x0][0x1a8], RZ ;  /* 0x00006a0005007a24 */ /* 0x000fe400078e02ff */
[----:B------:R-:W-:-:S04]  /*1b80*/  IMAD.WIDE.U32 R2, R4, c[0x0][0x1a8], R2 ;  /* 0x00006a0004027a25 */ /* 0x000fc800078e0002 */
[----:B------:R-:W-:Y:S01]  /*1b90*/  IMAD R0, R4, c[0x0][0x1ac], R0 ;  /* 0x00006b0004007a24 */ /* 0x000fe200078e0200 */
[----:B------:R-:W-:-:S03]  /*1ba0*/  LEA R6, P0, R2, c[0x0][0x160], 0x1 ;  /* 0x0000580002067a11 */ /* 0x000fc600078008ff */
[----:B------:R-:W-:Y:S02]  /*1bb0*/  IMAD.IADD R5, R3, 0x1, R0 ;  /* 0x0000000103057824 */ /* 0x000fe400078e0200 */
[----:B------:R-:W2:Y:S03]  /*1bc0*/  SHFL.IDX PT, R3, R6, RZ, 0x181f ;  /* 0x00181fff06037589 */ /* 0x000ea600000e0000 */
[----:B------:R-:W-:-:S05]  /*1bd0*/  LEA.HI.X R5, R2, c[0x0][0x164], R5, 0x1, P0 ;  /* 0x0000590002057a11 */ /* 0x000fca00000f0c05 */
[----:B------:R-:W1:Y:S01]  /*1be0*/  SHFL.IDX PT, R4, R5, RZ, 0x181f ;  /* 0x00181fff05047589 */ /* 0x000e6200000e0000 */
[----:B------:R-:W-:-:S03]  /*1bf0*/  ISETP.GE.AND P0, PT, R7, R26, PT ;  /* 0x0000001a0700720c */ /* 0x000fc60003f06270 */
[----:B------:R-:W3:Y:S10]  /*1c00*/  SHFL.IDX PT, R0, R6, 0x1, 0x181f ;  /* 0x00381f0006007f89 */ /* 0x000ef400000e0000 */
[----:B--2---:R-:W-:-:S04]  /*1c10*/  @!P0 LEA R14, P1, R50, R3, 0x1 ;  /* 0x00000003320e8211 */ /* 0x004fc800078208ff */
[-C--:B-1----:R-:W-:Y:S02]  /*1c20*/  @!P0 LEA.HI.X R15, R50, R4.reuse, R51, 0x1, P1 ;  /* 0x00000004320f8211 */ /* 0x082fe400008f0c33 */
[CC--:B------:R-:W-:Y:S01]  /*1c30*/  @!P0 LEA R12, P1, R47.reuse, R3.reuse, 0x1 ;  /* 0x000000032f0c8211 */ /* 0x0c0fe200078208ff */
[----:B------:R-:W1:Y:S03]  /*1c40*/  SHFL.IDX PT, R2, R5, 0x1, 0x181f ;  /* 0x00381f0005027f89 */ /* 0x000e6600000e0000 */
[----:B---3--:R-:W-:Y:S01]  /*1c50*/  @!P0 LEA.HI.X R13, R47, R4, R34, 0x1, P1 ;  /* 0x000000042f0d8211 */ /* 0x008fe200008f0c22 */
[----:B------:R2:W-:Y:S01]  /*1c60*/  @!P0 LDGSTS.E.BYPASS.LTC128B.128 [R86+0x100], [R14.64], !P5 ;  /* 0x001000000e568fae */ /* 0x0005e2000e901d46 */
[----:B------:R-:W-:-:S03]  /*1c70*/  @!P0 LEA R10, P1, R30, R3, 0x1 ;  /* 0x000000031e0a8211 */ /* 0x000fc600078208ff */
[----:B------:R3:W-:Y:S01]  /*1c80*/  @!P0 LDGSTS.E.BYPASS.LTC128B.128 [R86+0x4100], [R12.64], !P3 ;  /* 0x041000000c568fae */ /* 0x0007e2000d901d46 */
[----:B----4-:R-:W-:Y:S02]  /*1c90*/  @!P0 LEA.HI.X R11, R30, R4, R33, 0x1, P1 ;  /* 0x000000041e0b8211 */ /* 0x010fe400008f0c21 */
[----:B------:R-:W-:Y:S02]  /*1ca0*/  @!P0 LEA R8, P1, R31, R3, 0x1 ;  /* 0x000000031f088211 */ /* 0x000fe400078208ff */
[----:B------:R-:W-:Y:S01]  /*1cb0*/  IADD3 R3, R7, 0x20, RZ ;  /* 0x0000002007037810 */ /* 0x000fe20007ffe0ff */
[----:B------:R4:W-:Y:S03]  /*1cc0*/  @!P0 LDGSTS.E.BYPASS.LTC128B.128 [R86+0x8100], [R10.64], !P4 ;  /* 0x081000000a568fae */ /* 0x0009e6000e101d46 */
[----:B------:R-:W-:Y:S02]  /*1cd0*/  ISETP.GE.AND P2, PT, R3, R26, PT ;  /* 0x0000001a0300720c */ /* 0x000fe40003f46270 */
[----:B-----5:R-:W-:-:S11]  /*1ce0*/  @!P0 LEA.HI.X R9, R31, R4, R32, 0x1, P1 ;  /* 0x000000041f098211 */ /* 0x020fd600008f0c20 */
[----:B------:R-:W-:-:S04]  /*1cf0*/  @!P2 LEA R20, P1, R50, R0, 0x1 ;  /* 0x000000003214a211 */ /* 0x000fc800078208ff */
[----:B-1----:R-:W-:Y:S02]  /*1d00*/  @!P2 LEA.HI.X R21, R50, R2, R51, 0x1, P1 ;  /* 0x000000023215a211 */ /* 0x002fe400008f0c33 */
[----:B------:R-:W-:-:S04]  /*1d10*/  @!P2 LEA R18, P1, R47, R0, 0x1 ;  /* 0x000000002f12a211 */ /* 0x000fc800078208ff */
[----:B------:R-:W-:Y:S02]  /*1d20*/  @!P2 LEA.HI.X R19, R47, R2, R34, 0x1, P1 ;  /* 0x000000022f13a211 */ /* 0x000fe400008f0c22 */
[----:B------:R-:W-:-:S13]  /*1d30*/  ISETP.GE.AND P1, PT, R31, c[0x0][0x198], PT ;  /* 0x000066001f007a0c */ /* 0x000fda0003f26270 */
[----:B------:R1:W-:Y:S01]  /*1d40*/  @!P0 LDGSTS.E.BYPASS.LTC128B.128 [R86+0xc100], [R8.64], !P1 ;  /* 0x0c10000008568fae */ /* 0x0003e2000c901d46 */
[C---:B----4-:R-:W-:Y:S02]  /*1d50*/  @!P2 LEA R10, P0, R30.reuse, R0, 0x1 ;  /* 0x000000001e0aa211 */ /* 0x050fe400078008ff */
[----:B------:R-:W-:Y:S01]  /*1d60*/  IADD3 R3, R7, 0x40, RZ ;  /* 0x0000004007037810 */ /* 0x000fe20007ffe0ff */
[----:B------:R4:W-:Y:S01]  /*1d70*/  @!P2 LDGSTS.E.BYPASS.LTC128B.128 [R86+0x1100], [R20.64], !P5 ;  /* 0x011000001456afae */ /* 0x0009e2000e901d46 */
[----:B------:R-:W-:Y:S02]  /*1d80*/  @!P2 LEA.HI.X R11, R30, R2, R33, 0x1, P0 ;  /* 0x000000021e0ba211 */ /* 0x000fe400000f0c21 */
[----:B------:R-:W-:Y:S01]  /*1d90*/  ISETP.GE.AND P1, PT, R3, R26, PT ;  /* 0x0000001a0300720c */ /* 0x000fe20003f26270 */
[----:B------:R5:W-:Y:S04]  /*1da0*/  @!P2 LDGSTS.E.BYPASS.LTC128B.128 [R86+0x5100], [R18.64], !P3 ;  /* 0x051000001256afae */ /* 0x000be8000d901d46 */
[----:B------:R2:W-:Y:S01]  /*1db0*/  @!P2 LDGSTS.E.BYPASS.LTC128B.128 [R86+0x9100], [R10.64], !P4 ;  /* 0x091000000a56afae */ /* 0x0005e2000e101d46 */
[----:B-1----:R-:W-:-:S03]  /*1dc0*/  @!P2 LEA R8, P0, R31, R0, 0x1 ;  /* 0x000000001f08a211 */ /* 0x002fc600078008ff */
[----:B------:R-:W1:Y:S01]  /*1dd0*/  SHFL.IDX PT, R0, R6, 0x2, 0x181f ;  /* 0x00581f0006007f89 */ /* 0x000e6200000e0000 */
[----:B------:R-:W-:-:S03]  /*1de0*/  @!P2 LEA.HI.X R9, R31, R2, R32, 0x1, P0 ;  /* 0x000000021f09a211 */ /* 0x000fc600000f0c20 */
[----:B------:R-:W2:Y:S01]  /*1df0*/  SHFL.IDX PT, R2, R5, 0x2, 0x181f ;  /* 0x00581f0005027f89 */ /* 0x000ea200000e0000 */
[----:B-1----:R-:W-:-:S04]  /*1e00*/  @!P1 LEA R16, P0, R50, R0, 0x1 ;  /* 0x0000000032109211 */ /* 0x002fc800078008ff */
[----:B--2---:R-:W-:Y:S02]  /*1e10*/  @!P1 LEA.HI.X R17, R50, R2, R51, 0x1, P0 ;  /* 0x0000000232119211 */ /* 0x004fe400000f0c33 */
[----:B------:R-:W-:-:S04]  /*1e20*/  @!P1 LEA R14, P0, R47, R0, 0x1 ;  /* 0x000000002f0e9211 */ /* 0x000fc800078008ff */
[----:B------:R-:W-:Y:S02]  /*1e30*/  @!P1 LEA.HI.X R15, R47, R2, R34, 0x1, P0 ;  /* 0x000000022f0f9211 */ /* 0x000fe400000f0c22 */
[----:B------:R-:W-:-:S13]  /*1e40*/  ISETP.GE.AND P0, PT, R31, c[0x0][0x198], PT ;  /* 0x000066001f007a0c */ /* 0x000fda0003f06270 */
[----:B------:R1:W-:Y:S01]  /*1e50*/  @!P2 LDGSTS.E.BYPASS.LTC128B.128 [R86+0xd100], [R8.64], !P0 ;  /* 0x0d1000000856afae */ /* 0x0003e2000c101d46 */
[C---:B---3--:R-:W-:Y:S02]  /*1e60*/  @!P1 LEA R12, P0, R30.reuse, R0, 0x1 ;  /* 0x000000001e0c9211 */ /* 0x048fe400078008ff */
[----:B------:R-:W-:Y:S01]  /*1e70*/  IADD3 R7, R7, 0x60, RZ ;  /* 0x0000006007077810 */ /* 0x000fe20007ffe0ff */
[----:B------:R2:W-:Y:S01]  /*1e80*/  @!P1 LDGSTS.E.BYPASS.LTC128B.128 [R86+0x2100], [R16.64], !P5 ;  /* 0x0210000010569fae */ /* 0x0005e2000e901d46 */
[----:B------:R-:W-:Y:S02]  /*1e90*/  @!P1 LEA.HI.X R13, R30, R2, R33, 0x1, P0 ;  /* 0x000000021e0d9211 */ /* 0x000fe400000f0c21 */
[C---:B------:R-:W-:Y:S01]  /*1ea0*/  @!P1 LEA R10, P0, R31.reuse, R0, 0x1 ;  /* 0x000000001f0a9211 */ /* 0x040fe200078008ff */
[----:B------:R3:W-:Y:S04]  /*1eb0*/  @!P1 LDGSTS.E.BYPASS.LTC128B.128 [R86+0x6100], [R14.64], !P3 ;  /* 0x061000000e569fae */ /* 0x0007e8000d901d46 */
[----:B------:R-:W1:Y:S01]  /*1ec0*/  SHFL.IDX PT, R0, R6, 0x3, 0x181f ;  /* 0x00781f0006007f89 */ /* 0x000e6200000e0000 */
[----:B------:R-:W-:-:S03]  /*1ed0*/  @!P1 LEA.HI.X R11, R31, R2, R32, 0x1, P0 ;  /* 0x000000021f0b9211 */ /* 0x000fc600000f0c20 */
[----:B------:R-:W4:Y:S01]  /*1ee0*/  SHFL.IDX PT, R2, R5, 0x3, 0x181f ;  /* 0x00781f0005027f89 */ /* 0x000f2200000e0000 */
[----:B------:R-:W-:-:S03]  /*1ef0*/  ISETP.GE.AND P0, PT, R7, R26, PT ;  /* 0x0000001a0700720c */ /* 0x000fc60003f06270 */
[----:B------:R5:W-:Y:S04]  /*1f00*/  @!P1 LDGSTS.E.BYPASS.LTC128B.128 [R86+0xa100], [R12.64], !P4 ;  /* 0x0a1000000c569fae */ /* 0x000be8000e101d46 */
[----:B--2---:R-:W2:Y:S04]  /*1f10*/  LDL R17, [R1+0x8] ;  /* 0x0000080001117983 */ /* 0x004ea80000100800 */
[----:B---3--:R-:W3:Y:S02]  /*1f20*/  LDL R14, [R1+0x4c] ;  /* 0x00004c00010e7983 */ /* 0x008ee40000100800 */
[----:B-1----:R-:W-:-:S02]  /*1f30*/  @!P0 LEA R4, P2, R50, R0, 0x1 ;  /* 0x0000000032048211 */ /* 0x002fc400078408ff */
[----:B------:R-:W2:Y:S02]  /*1f40*/  LDL R16, [R1+0x44] ;  /* 0x0000440001107983 */ /* 0x000ea40000100800 */
[----:B----4-:R-:W-:Y:S02]  /*1f50*/  @!P0 LEA.HI.X R5, R50, R2, R51, 0x1, P2 ;  /* 0x0000000232058211 */ /* 0x010fe400010f0c33 */
[----:B------:R-:W-:-:S04]  /*1f60*/  @!P0 LEA R8, P2, R47, R0, 0x1 ;  /* 0x000000002f088211 */ /* 0x000fc800078408ff */
[----:B------:R-:W-:Y:S01]  /*1f70*/  @!P0 LEA.HI.X R9, R47, R2, R34, 0x1, P2 ;  /* 0x000000022f098211 */ /* 0x000fe200010f0c22 */
[----:B-----5:R-:W4:Y:S01]  /*1f80*/  LDL R13, [R1+0x54] ;  /* 0x00005400010d7983 */ /* 0x020f220000100800 */
[----:B------:R-:W-:-:S03]  /*1f90*/  ISETP.GE.AND P2, PT, R31, c[0x0][0x198], PT ;  /* 0x000066001f007a0c */ /* 0x000fc60003f46270 */
[----:B------:R-:W5:Y:S10]  /*1fa0*/  LDL R12, [R1+0x50] ;  /* 0x00005000010c7983 */ /* 0x000f740000100800 */
[----:B------:R1:W-:Y:S01]  /*1fb0*/  @!P1 LDGSTS.E.BYPASS.LTC128B.128 [R86+0xe100], [R10.64], !P2 ;  /* 0x0e1000000a569fae */ /* 0x0003e2000d101d46 */
[----:B------:R-:W-:-:S04]  /*1fc0*/  @!P0 LEA R6, P1, R30, R0, 0x1 ;  /* 0x000000001e068211 */ /* 0x000fc800078208ff */
[----:B------:R-:W-:Y:S02]  /*1fd0*/  @!P0 LEA.HI.X R7, R30, R2, R33, 0x1, P1 ;  /* 0x000000021e078211 */ /* 0x000fe400008f0c21 */
[----:B------:R-:W-:-:S13]  /*1fe0*/  ISETP.GE.AND P1, PT, R50, c[0x0][0x198], PT ;  /* 0x0000660032007a0c */ /* 0x000fda0003f26270 */
[----:B------:R1:W-:Y:S04]  /*1ff0*/  @!P0 LDGSTS.E.BYPASS.LTC128B.128 [R86+0x3100], [R4.64], !P1 ;  /* 0x0310000004568fae */ /* 0x0003e8000c901d46 */
[----:B------:R1:W-:Y:S02]  /*2000*/  @!P0 LDGSTS.E.BYPASS.LTC128B.128 [R86+0x7100], [R8.64], !P3 ;  /* 0x0710000008568fae */ /* 0x0003e4000d901d46 */
[----:B-1----:R-:W-:-:S04]  /*2010*/  @!P0 LEA R4, P1, R31, R0, 0x1 ;  /* 0x000000001f048211 */ /* 0x002fc800078208ff */
[----:B------:R-:W-:Y:S02]  /*2020*/  @!P0 LEA.HI.X R5, R31, R2, R32, 0x1, P1 ;  /* 0x000000021f058211 */ /* 0x000fe400008f0c20 */
[----:B------:R-:W-:-:S13]  /*2030*/  ISETP.GE.AND P1, PT, R30, c[0x0][0x198], PT ;  /* 0x000066001e007a0c */ /* 0x000fda0003f26270 */
[----:B------:R1:W-:Y:S04]  /*2040*/  @!P0 LDGSTS.E.BYPASS.LTC128B.128 [R86+0xb100], [R6.64], !P1 ;  /* 0x0b10000006568fae */ /* 0x0003e8000c901d46 */
[----:B------:R1:W-:Y:S01]  /*2050*/  @!P0 LDGSTS.E.BYPASS.LTC128B.128 [R86+0xf100], [R4.64], !P2 ;  /* 0x0f10000004568fae */ /* 0x0003e2000d101d46 */
[----:B------:R-:W-:Y:S02]  /*2060*/  ISETP.NE.AND P5, PT, R24, RZ, PT ;  /* 0x000000ff1800720c */ /* 0x000fe40003fa5270 */
[----:B------:R-:W-:Y:S01]  /*2070*/  ISETP.NE.AND P4, PT, R23, RZ, PT ;  /* 0x000000ff1700720c */ /* 0x000fe20003f85270 */
[----:B------:R-:W0:Y:S01]  /*2080*/  LDGDEPBAR ;  /* 0x00000000000079af */ /* 0x000e220000000000 */
[----:B-1----:R-:W-:Y:S02]  /*2090*/  IADD3 R6, R134, -0x1, RZ ;  /* 0xffffffff86067810 */ /* 0x002fe40007ffe0ff */
[----:B------:R-:W-:-:S02]  /*20a0*/  IADD3 R7, -R46, c[0x0][0x1d0], RZ ;  /* 0x000074002e077a10 */ /* 0x000fc40007ffe1ff */
[----:B------:R-:W-:-:S03]  /*20b0*/  SHF.R.S32.HI R8, RZ, 0x1f, R6 ;  /* 0x0000001fff087819 */ /* 0x000fc60000011406 */
[----:B------:R-:W-:Y:S02]  /*20c0*/  IMAD R7, R6, -0x40, R7 ;  /* 0xffffffc006077824 */ /* 0x000fe400078e0207 */
[----:B------:R-:W-:-:S03]  /*20d0*/  IMAD R2, R8, c[0x0][0x1e0], RZ ;  /* 0x0000780008027a24 */ /* 0x000fc600078e02ff */
[----:B------:R-:W-:Y:S01]  /*20e0*/  ISETP.GE.AND P1, PT, R7, 0x1, PT ;  /* 0x000000010700780c */ /* 0x000fe20003f26270 */
[----:B------:R-:W-:-:S04]  /*20f0*/  IMAD.WIDE.U32 R4, R6, c[0x0][0x1e0], RZ ;  /* 0x0000780006047a25 */ /* 0x000fc800078e00ff */
[----:B------:R-:W-:Y:S01]  /*2100*/  IMAD R2, R6, c[0x0][0x1e4], R2 ;  /* 0x0000790006027a24 */ /* 0x000fe200078e0202 */
[----:B------:R-:W-:-:S03]  /*2110*/  LEA R0, P0, R4, R90, 0x6 ;  /* 0x0000005a04007211 */ /* 0x000fc600078030ff */
[----:B------:R-:W-:Y:S01]  /*2120*/  IMAD.IADD R2, R5, 0x1, R2 ;  /* 0x0000000105027824 */ /* 0x000fe200078e0202 */
[----:B------:R-:W-:-:S04]  /*2130*/  ISETP.NE.AND P3, PT, R25, RZ, PT ;  /* 0x000000ff1900720c */ /* 0x000fc80003f65270 */
[----:B------:R-:W-:Y:S02]  /*2140*/  LEA.HI.X R4, R4, R88, R2, 0x6, P0 ;  /* 0x0000005804047211 */ /* 0x000fe400000f3402 */
[----:B------:R-:W-:-:S04]  /*2150*/  @P1 LEA R2, P0, R0, c[0x0][0x1c8], 0x1 ;  /* 0x0000720000021a11 */ /* 0x000fc800078008ff */
[C---:B------:R-:W-:Y:S02]  /*2160*/  @P1 LEA.HI.X R3, R0.reuse, c[0x0][0x1cc], R4, 0x1, P0 ;  /* 0x0000730000031a11 */ /* 0x040fe400000f0c04 */
[----:B------:R-:W-:Y:S01]  /*2170*/  ISETP.GE.AND P0, PT, R7, 0x21, PT ;  /* 0x000000210700780c */ /* 0x000fe20003f06270 */
[----:B------:R-:W-:Y:S02]  /*2180*/  IMAD.MOV.U32 R5, RZ, RZ, 0x20 ;  /* 0x00000020ff057424 */ /* 0x000fe400078e00ff */
[----:B------:R1:W-:Y:S02]  /*2190*/  @P1 LDGSTS.E.BYPASS.LTC128B.128 [R86+0x10100], [R2.64], !P6 ;  /* 0x1010000002561fae */ /* 0x0003e4000f101d46 */
[----:B------:R-:W-:Y:S02]  /*21a0*/  IMAD.WIDE.U32 R10, R5, c[0x0][0x1e0], RZ ;  /* 0x00007800050a7a25 */ /* 0x000fe400078e00ff */
[----:B------:R1:W-:Y:S04]  /*21b0*/  @P1 LDGSTS.E.BYPASS.LTC128B.128 [R86+0x12100], [R2.64+0x80], !P5 ;  /* 0x1210008002561fae */ /* 0x0003e8000e901d46 */
[----:B------:R1:W-:Y:S04]  /*21c0*/  @P1 LDGSTS.E.BYPASS.LTC128B.128 [R86+0x14100], [R2.64+0x100], !P4 ;  /* 0x1410010002561fae */ /* 0x0003e8000e101d46 */
[----:B------:R1:W-:Y:S01]  /*21d0*/  @P1 LDGSTS.E.BYPASS.LTC128B.128 [R86+0x16100], [R2.64+0x180], !P3 ;  /* 0x1610018002561fae */ /* 0x0003e2000d901d46 */
[----:B------:R-:W-:-:S03]  /*21e0*/  @P0 IADD3 R0, P1, R0, R10, RZ ;  /* 0x0000000a00000210 */ /* 0x000fc60007f3e0ff */
[----:B------:R-:W2:Y:S01]  /*21f0*/  LDL R10, [R1+0x3c] ;  /* 0x00003c00010a7983 */ /* 0x000ea20000100800 */
[----:B-1----:R-:W-:-:S05]  /*2200*/  IMAD R2, R5, c[0x0][0x1e4], RZ ;  /* 0x0000790005027a24 */ /* 0x002fca00078e02ff */
[----:B------:R-:W-:Y:S02]  /*2210*/  @P0 IADD3.X R4, R4, R11, R2, P1, !PT ;  /* 0x0000000b04040210 */ /* 0x000fe40000ffe402 */
[----:B------:R-:W2:Y:S01]  /*2220*/  LDL R11, [R1+0x40] ;  /* 0x00004000010b7983 */ /* 0x000ea20000100800 */
[----:B------:R-:W-:Y:S01]  /*2230*/  @P0 LEA R2, P1, R0, c[0x0][0x1c8], 0x1 ;  /* 0x0000720000020a11 */ /* 0x000fe200078208ff */
[----:B------:R-:W-:-:S03]  /*2240*/  IMAD R7, R8, c[0x0][0x208], RZ ;  /* 0x0000820008077a24 */ /* 0x000fc600078e02ff */
[----:B------:R-:W-:Y:S01]  /*2250*/  @P0 LEA.HI.X R3, R0, c[0x0][0x1cc], R4, 0x1, P1 ;  /* 0x0000730000030a11 */ /* 0x000fe200008f0c04 */
[----:B------:R-:W-:-:S04]  /*2260*/  IMAD.WIDE.U32 R4, R6, c[0x0][0x208], RZ ;  /* 0x0000820006047a25 */ /* 0x000fc800078e00ff */
[----:B------:R-:W-:Y:S01]  /*2270*/  IMAD R7, R6, c[0x0][0x20c], R7 ;  /* 0x0000830006077a24 */ /* 0x000fe200078e0207 */
[----:B------:R1:W-:Y:S04]  /*2280*/  @P0 LDGSTS.E.BYPASS.LTC128B.128 [R86+0x11100], [R2.64], !P6 ;  /* 0x1110000002560fae */ /* 0x0003e8000f101d46 */
[----:B------:R1:W-:Y:S01]  /*2290*/  @P0 LDGSTS.E.BYPASS.LTC128B.128 [R86+0x13100], [R2.64+0x80], !P5 ;  /* 0x1310008002560fae */ /* 0x0003e2000e901d46 */
[----:B------:R-:W-:-:S03]  /*22a0*/  IMAD.IADD R7, R5, 0x1, R7 ;  /* 0x0000000105077824 */ /* 0x000fc600078e0207 */
[----:B------:R1:W-:Y:S04]  /*22b0*/  @P0 LDGSTS.E.BYPASS.LTC128B.128 [R86+0x15100], [R2.64+0x100], !P4 ;  /* 0x1510010002560fae */ /* 0x0003e8000e101d46 */
[----:B------:R1:W-:Y:S01]  /*22c0*/  @P0 LDGSTS.E.BYPASS.LTC128B.128 [R86+0x17100], [R2.64+0x180], !P3 ;  /* 0x1710018002560fae */ /* 0x0003e2000d901d46 */
[C---:B------:R-:W-:Y:S01]  /*22d0*/  LEA R0, P0, R4.reuse, R28, 0x6 ;  /* 0x0000001c04007211 */ /* 0x040fe200078030ff */
[----:B------:R-:W-:Y:S01]  /*22e0*/  IMAD.MOV.U32 R5, RZ, RZ, c[0x0][0x208] ;  /* 0x00008200ff057624 */ /* 0x000fe200078e00ff */
[----:B------:R-:W-:Y:S01]  /*22f0*/  P2R R8, PR, RZ, 0x40 ;  /* 0x00000040ff087803 */ /* 0x000fe20000000000 */
[----:B------:R-:W0:Y:S01]  /*2300*/  LDGDEPBAR ;  /* 0x00000000000079af */ /* 0x000e220000000000 */
[----:B------:R-:W-:Y:S01]  /*2310*/  LEA.HI.X R4, R4, R27, R7, 0x6, P0 ;  /* 0x0000001b04047211 */ /* 0x000fe200000f3407 */
[----:B------:R-:W-:Y:S01]  /*2320*/  IMAD.MOV.U32 R7, RZ, RZ, c[0x0][0x20c] ;  /* 0x00008300ff077624 */ /* 0x000fe200078e00ff */
[----:B-1----:R-:W-:Y:S01]  /*2330*/  LOP3.LUT R3, R22, 0x1, RZ, 0xc0, !PT ;  /* 0x0000000116037812 */ /* 0x002fe200078ec0ff */
[----:B------:R-:W-:Y:S01]  /*2340*/  IMAD R84, R6, R85, c[0x0][0x1d0] ;  /* 0x0000740006547624 */ /* 0x000fe200078e0255 */
[----:B------:R-:W-:Y:S01]  /*2350*/  LEA R2, P0, R0, c[0x0][0x1f8], 0x1 ;  /* 0x00007e0000027a11 */ /* 0x000fe200078008ff */
[----:B------:R-:W-:-:S04]  /*2360*/  DEPBAR.LE SB0, 0x1 ;  /* 0x000080400000791a */ /* 0x000fc80000000000 */
[----:B------:R-:W-:Y:S01]  /*2370*/  BAR.SYNC.DEFER_BLOCKING 0x0 ;  /* 0x0000000000007b1d */ /* 0x000fe20000010000 */
[----:B------:R-:W-:Y:S02]  /*2380*/  ISETP.NE.U32.AND P6, PT, R3, 0x1, PT ;  /* 0x000000010300780c */ /* 0x000fe40003fc5070 */
[----:B------:R-:W-:Y:S02]  /*2390*/  LEA.HI.X R3, R0, c[0x0][0x1fc], R4, 0x1, P0 ;  /* 0x00007f0000037a11 */ /* 0x000fe400000f0c04 */
[----:B------:R-:W-:-:S04]  /*23a0*/  LEA R4, P0, R5, R2, 0x6 ;  /* 0x0000000205047211 */ /* 0x000fc800078030ff */
[----:B------:R-:W-:Y:S02]  /*23b0*/  LEA.HI.X R5, R5, R3, R7, 0x6, P0 ;  /* 0x0000000305057211 */ /* 0x000fe400000f3407 */
[----:B------:R-:W2:Y:S01]  /*23c0*/  LDL R7, [R1] ;  /* 0x0000000001077983 */ /* 0x000ea20000100800 */
[----:B------:R-:W-:-:S03]  /*23d0*/  IMAD.IADD R0, R84, 0x1, -R46 ;  /* 0x0000000154007824 */ /* 0x000fc600078e0a2e */
[----:B------:R-:W1:Y:S02]  /*23e0*/  S2R R46, SR_TID.X ;  /* 0x00000000002e7919 */ /* 0x000e640000002100 */
[----:B-1----:R-:W-:Y:S02]  /*23f0*/  SHF.R.S32.HI R15, RZ, 0x1f, R46 ;  /* 0x0000001fff0f7819 */ /* 0x002fe4000001142e */
[----:B---3--:R-:W-:Y:S02]  /*2400*/  LDSM.16.M88.4 R176, [R14] ;  /* 0x000000000eb0783b */ /* 0x008fe40000000200 */
[----:B------:R-:W-:Y:S02]  /*2410*/  LEA.HI R15, R15, R46, RZ, 0x5 ;  /* 0x0000002e0f0f7211 */ /* 0x000fe400078f28ff */
[----:B------:R-:W-:Y:S02]  /*2420*/  LDSM.16.M88.4 R204, [R14+0x4000] ;  /* 0x004000000ecc783b */ /* 0x000fe40000000200 */
[----:B------:R-:W-:-:S02]  /*2430*/  SHF.R.S32.HI R15, RZ, 0x5, R15 ;  /* 0x00000005ff0f7819 */ /* 0x000fc4000001140f */
[----:B------:R-:W-:Y:S03]  /*2440*/  LDSM.16.M88.4 R220, [R14+0x8000] ;  /* 0x008000000edc783b */ /* 0x000fe60000000200 */
[----:B------:R-:W-:Y:S01]  /*2450*/  IMAD R15, R15, 0x800, R248 ;  /* 0x000008000f0f7824 */ /* 0x000fe200078e02f8 */
[----:B----4-:R-:W-:Y:S04]  /*2460*/  LDSM.16.M88.4 R192, [R13] ;  /* 0x000000000dc0783b */ /* 0x010fe80000000200 */
[----:B------:R-:W-:Y:S04]  /*2470*/  LDSM.16.M88.4 R172, [R15] ;  /* 0x000000000fac783b */ /* 0x000fe80000000200 */
[----:B-----5:R-:W-:Y:S04]  /*2480*/  LDSM.16.M88.4 R196, [R12] ;  /* 0x000000000cc4783b */ /* 0x020fe80000000200 */
[----:B------:R-:W-:Y:S04]  /*2490*/  LDSM.16.M88.4 R200, [R15+0x4000] ;  /* 0x004000000fc8783b */ /* 0x000fe80000000200 */
        /* <DEDUP_REMOVED lines=9> */
[----:B------:R-:W-:Y:S01]  /*2530*/  BAR.SYNC.DEFER_BLOCKING 0x0 ;  /* 0x0000000000007b1d */ /* 0x000fe20000010000 */
[----:B------:R-:W-:-:S05]  /*2540*/  ISETP.LT.OR P0, PT, R0, 0x1, P6 ;  /* 0x000000010000780c */ /* 0x000fca0003701670 */
[----:B------:R-:W-:-:S04]  /*2550*/  DEPBAR.LE SB0, 0x0 ;  /* 0x000080000000791a */ /* 0x000fc80000000000 */
[----:B------:R-:W-:Y:S01]  /*2560*/  BAR.SYNC.DEFER_BLOCKING 0x0 ;  /* 0x0000000000007b1d */ /* 0x000fe20000010000 */
[C---:B------:R-:W-:Y:S02]  /*2570*/  LOP3.LUT P2, RZ, R22.reuse, 0x2, RZ, 0xc0, !PT ;  /* 0x0000000216ff7812 */ /* 0x040fe4000784c0ff */
[----:B------:R-:W-:-:S03]  /*2580*/  LOP3.LUT P1, RZ, R22, 0x4, RZ, 0xc0, !PT ;  /* 0x0000000416ff7812 */ /* 0x000fc6000782c0ff */
[----:B------:R-:W1:Y:S04]  /*2590*/  LDSM.16.M88.4 R12, [R249] ;  /* 0x00000000f90c783b */ /* 0x000e680000000200 */
[----:B------:R-:W-:Y:S04]  /*25a0*/  LDSM.16.M88.4 R24, [R249+0x800] ;  /* 0x00080000f918783b */ /* 0x000fe80000000200 */
[----:B------:R-:W3:Y:S04]  /*25b0*/  LDSM.16.M88.4 R28, [R249+0x1000] ;  /* 0x00100000f91c783b */ /* 0x000ee80000000200 */
[----:B------:R-:W4:Y:S04]  /*25c0*/  LDSM.16.M88.4 R32, [R249+0x1800] ;  /* 0x00180000f920783b */ /* 0x000f280000000200 */
[----:B--2---:R-:W4:Y:S04]  /*25d0*/  LDSM.16.M88.4 R40, [R17] ;  /* 0x000000001128783b */ /* 0x004f280000000200 */
[----:B------:R1:W-:Y:S01]  /*25e0*/  LDSM.16.M88.4 R52, [R16] ;  /* 0x000000001034783b */ /* 0x0003e20000000200 */
[----:B------:R-:W-:-:S03]  /*25f0*/  P2R R9, PR, RZ, 0x20 ;  /* 0x00000020ff097803 */ /* 0x000fc60000000000 */
[----:B------:R-:W-:Y:S04]  /*2600*/  LDSM.16.M88.4 R68, [R10] ;  /* 0x000000000a44783b */ /* 0x000fe80000000200 */
[----:B------:R5:W1:Y:S04]  /*2610*/  LDSM.16.M88.4 R60, [R11] ;  /* 0x000000000b3c783b */ /* 0x000a680000000200 */
[----:B------:R-:W-:Y:S01]  /*2620*/  @!PT LDS RZ, [RZ] ;  /* 0x00000000fffff984 */ /* 0x000fe20000000800 */
[----:B------:R-:W-:Y:S01]  /*2630*/  @!PT LDS RZ, [RZ] ;  /* 0x00000000fffff984 */ /* 0x000fe20000000800 */
[----:B------:R-:W-:Y:S01]  /*2640*/  @!PT LDS RZ, [RZ] ;  /* 0x00000000fffff984 */ /* 0x000fe20000000800 */
[----:B------:R1:W-:Y:S01]  /*2650*/  LDGSTS.E.BYPASS.LTC128B.128 [R86+0x100], [R2.64], !P0 ;  /* 0x0010000002567fae */ /* 0x0003e2000c101d46 */
[----:B------:R-:W-:-:S13]  /*2660*/  ISETP.LT.OR P0, PT, R0, 0x1, !P2 ;  /* 0x000000010000780c */ /* 0x000fda0005701670 */
[----:B------:R4:W-:Y:S01]  /*2670*/  LDGSTS.E.BYPASS.LTC128B.128 [R86+0x2100], [R2.64+0x80], !P0 ;  /* 0x0210008002567fae */ /* 0x0009e2000c101d46 */
[C---:B------:R-:W-:Y:S02]  /*2680*/  ISETP.LT.OR P0, PT, R0.reuse, 0x1, !P1 ;  /* 0x000000010000780c */ /* 0x040fe40004f01670 */
[C---:B------:R-:W-:Y:S02]  /*2690*/  ISETP.LT.OR P6, PT, R0.reuse, 0x21, P6 ;  /* 0x000000210000780c */ /* 0x040fe400037c1670 */
[C---:B------:R-:W-:Y:S02]  /*26a0*/  ISETP.LT.OR P2, PT, R0.reuse, 0x21, !P2 ;  /* 0x000000210000780c */ /* 0x040fe40005741670 */
[----:B------:R-:W-:-:S07]  /*26b0*/  ISETP.LT.OR P1, PT, R0, 0x21, !P1 ;  /* 0x000000210000780c */ /* 0x000fce0004f21670 */
[----:B------:R4:W-:Y:S01]  /*26c0*/  LDGSTS.E.BYPASS.LTC128B.128 [R86+0x4100], [R2.64+0x100], !P0 ;  /* 0x0410010002567fae */ /* 0x0009e2000c101d46 */
[----:B------:R-:W-:-:S04]  /*26d0*/  LOP3.LUT P0, RZ, R22, 0x8, RZ, 0xc0, !PT ;  /* 0x0000000816ff7812 */ /* 0x000fc8000780c0ff */
[C---:B------:R-:W-:Y:S02]  /*26e0*/  ISETP.LT.OR P5, PT, R0.reuse, 0x1, !P0 ;  /* 0x000000010000780c */ /* 0x040fe400047a1670 */
[----:B------:R-:W-:Y:S02]  /*26f0*/  ISETP.LT.OR P0, PT, R0, 0x21, !P0 ;  /* 0x000000210000780c */ /* 0x000fe40004701670 */
[----:B------:R-:W2:Y:S01]  /*2700*/  LDL R0, [R1+0x1c] ;  /* 0x00001c0001007983 */ /* 0x000ea20000100800 */
[C---:B-1----:R-:W-:Y:S08]  /*2710*/  HMMA.16816.F32.BF16 R16, R172.reuse, R14, RZ ;  /* 0x0000000eac10723c */ /* 0x042ff000000418ff */
[----:B------:R1:W-:Y:S01]  /*2720*/  LDGSTS.E.BYPASS.LTC128B.128 [R86+0x6100], [R2.64+0x180], !P5 ;  /* 0x0610018002567fae */ /* 0x0003e2000e901d46 */
[----:B------:R-:W-:Y:S01]  /*2730*/  ISETP.NE.AND P5, PT, R9, RZ, PT ;  /* 0x000000ff0900720c */ /* 0x000fe20003fa5270 */
[----:B---3--:R-:W-:Y:S02]  /*2740*/  HMMA.16816.F32.BF16 R36, R172, R30, RZ ;  /* 0x0000001eac24723c */ /* 0x008fe400000418ff */
[----:B------:R3:W-:Y:S01]  /*2750*/  LDGSTS.E.BYPASS.LTC128B.128 [R86+0x1100], [R4.64], !P6 ;  /* 0x0110000004567fae */ /* 0x0007e2000f101d46 */
[----:B------:R-:W-:-:S03]  /*2760*/  ISETP.NE.AND P6, PT, R8, RZ, PT ;  /* 0x000000ff0800720c */ /* 0x000fc60003fc5270 */
[----:B------:R3:W-:Y:S02]  /*2770*/  LDGSTS.E.BYPASS.LTC128B.128 [R86+0x3100], [R4.64+0x80], !P2 ;  /* 0x0310008004567fae */ /* 0x0007e4000d101d46 */
[C---:B-----5:R-:W-:Y:S02]  /*2780*/  HMMA.16816.F32.BF16 R8, R172.reuse, R12, RZ ;  /* 0x0000000cac08723c */ /* 0x060fe400000418ff */
[----:B------:R3:W-:Y:S04]  /*2790*/  LDGSTS.E.BYPASS.LTC128B.128 [R86+0x5100], [R4.64+0x100], !P1 ;  /* 0x0510010004567fae */ /* 0x0007e8000c901d46 */
[----:B------:R3:W-:Y:S02]  /*27a0*/  LDGSTS.E.BYPASS.LTC128B.128 [R86+0x7100], [R4.64+0x180], !P0 ;  /* 0x0710018004567fae */ /* 0x0007e4000c101d46 */
[C---:B----4-:R-:W-:Y:S02]  /*27b0*/  HMMA.16816.F32.BF16 R48, R172.reuse, R32, RZ ;  /* 0x00000020ac30723c */ /* 0x050fe400000418ff */
[----:B------:R-:W4:Y:S04]  /*27c0*/  LDSM.16.M88.4 R76, [R7+0x1800] ;  /* 0x00180000074c783b */ /* 0x000f280000000200 */
[----:B------:R-:W-:Y:S02]  /*27d0*/  LDSM.16.M88.4 R72, [R7+0x1000] ;  /* 0x001000000748783b */ /* 0x000fe40000000200 */
[----:B------:R-:W-:Y:S02]  /*27e0*/  HMMA.16816.F32.BF16 R44, R172, R34, RZ ;  /* 0x00000022ac2c723c */ /* 0x000fe400000418ff */
[----:B-1----:R-:W5:Y:S04]  /*27f0*/  LDL R3, [R1+0x24] ;  /* 0x0000240001037983 */ /* 0x002f680000100800 */
[----:B------:R-:W5:Y:S02]  /*2800*/  LDL R2, [R1+0x20] ;  /* 0x0000200001027983 */ /* 0x000f640000100800 */
[C---:B------:R-:W-:Y:S02]  /*2810*/  HMMA.16816.F32.BF16 R8, R176.reuse, R40, R8 ;  /* 0x00000028b008723c */ /* 0x040fe40000041808 */
[----:B------:R-:W-:Y:S04]  /*2820*/  LDSM.16.M88.4 R56, [R7] ;  /* 0x000000000738783b */ /* 0x000fe80000000200 */
[----:B------:R-:W-:Y:S02]  /*2830*/  LDSM.16.M88.4 R64, [R7+0x800] ;  /* 0x000800000740783b */ /* 0x000fe40000000200 */
[C---:B------:R-:W-:Y:S02]  /*2840*/  HMMA.16816.F32.BF16 R16, R176.reuse, R42, R16 ;  /* 0x0000002ab010723c */ /* 0x040fe40000041810 */
[----:B---3--:R-:W3:Y:S04]  /*2850*/  LDL R4, [R1+0x28] ;  /* 0x0000280001047983 */ /* 0x008ee80000100800 */
[----:B------:R-:W0:Y:S02]  /*2860*/  LDGDEPBAR ;  /* 0x00000000000079af */ /* 0x000e240000000000 */
[C---:B------:R-:W-:Y:S08]  /*2870*/  HMMA.16816.F32.BF16 R32, R176.reuse, R62, R36 ;  /* 0x0000003eb020723c */ /* 0x040ff00000041824 */
[C---:B------:R-:W-:Y:S01]  /*2880*/  HMMA.16816.F32.BF16 R36, R176.reuse, R68, R48 ;  /* 0x00000044b024723c */ /* 0x040fe20000041830 */
[----:B------:R-:W-:Y:S07]  /*2890*/  LDSM.16.M88.4 R48, [R249+0x2000] ;  /* 0x00200000f930783b */ /* 0x000fee0000000200 */
[----:B------:R-:W-:Y:S01]  /*28a0*/  HMMA.16816.F32.BF16 R40, R176, R70, R44 ;  /* 0x00000046b028723c */ /* 0x000fe2000004182c */
[----:B------:R-:W1:Y:S04]  /*28b0*/  LDSM.16.M88.4 R68, [R250+0x1800] ;  /* 0x00180000fa44783b */ /* 0x000e680000000200 */
[----:B------:R-:W-:Y:S03]  /*28c0*/  LDSM.16.M88.4 R44, [R83] ;  /* 0x00000000532c783b */ /* 0x000fe60000000200 */
[----:B------:R-:W-:Y:S08]  /*28d0*/  HMMA.16816.F32.BF16 R12, R172, R28, RZ ;  /* 0x0000001cac0c723c */ /* 0x000ff000000418ff */
[C---:B----4-:R-:W-:Y:S08]  /*28e0*/  HMMA.16816.F32.BF16 R36, R192.reuse, R76, R36 ;  /* 0x0000004cc024723c */ /* 0x050ff00000041824 */
[----:B------:R-:W-:Y:S01]  /*28f0*/  HMMA.16816.F32.BF16 R40, R192, R78, R40 ;  /* 0x0000004ec028723c */ /* 0x000fe20000041828 */
[----:B------:R-:W4:Y:S07]  /*2900*/  LDSM.16.M88.4 R76, [R249+0x3800] ;  /* 0x00380000f94c783b */ /* 0x000f2e0000000200 */
[----:B------:R-:W-:Y:S01]  /*2910*/  HMMA.16816.F32.BF16 R28, R176, R60, R12 ;  /* 0x0000003cb01c723c */ /* 0x000fe2000004180c */
[----:B------:R-:W-:Y:S04]  /*2920*/  LDSM.16.M88.4 R12, [R250] ;  /* 0x00000000fa0c783b */ /* 0x000fe80000000200 */
[----:B------:R-:W-:Y:S03]  /*2930*/  LDSM.16.M88.4 R60, [R250+0x1000] ;  /* 0x00100000fa3c783b */ /* 0x000fe60000000200 */
[C---:B-1----:R-:W-:Y:S08]  /*2940*/  HMMA.16816.F32.BF16 R36, R196.reuse, R68, R36 ;  /* 0x00000044c424723c */ /* 0x042ff00000041824 */
[----:B------:R-:W-:Y:S01]  /*2950*/  HMMA.16816.F32.BF16 R40, R196, R70, R40 ;  /* 0x00000046c428723c */ /* 0x000fe20000041828 */
[----:B------:R-:W-:Y:S07]  /*2960*/  LDSM.16.M88.4 R68, [R7+0x3000] ;  /* 0x003000000744783b */ /* 0x000fee0000000200 */
[C---:B------:R-:W-:Y:S08]  /*2970*/  HMMA.16816.F32.BF16 R28, R192.reuse, R72, R28 ;  /* 0x00000048c01c723c */ /* 0x040ff0000004181c */
[----:B------:R-:W-:Y:S01]  /*2980*/  HMMA.16816.F32.BF16 R32, R192, R74, R32 ;  /* 0x0000004ac020723c */ /* 0x000fe20000041820 */
[----:B------:R-:W1:Y:S07]  /*2990*/  LDSM.16.M88.4 R72, [R80] ;  /* 0x000000005048783b */ /* 0x000e6e0000000200 */
[C---:B----4-:R-:W-:Y:S08]  /*29a0*/  HMMA.16816.F32.BF16 R36, R200.reuse, R76, R36 ;  /* 0x0000004cc824723c */ /* 0x050ff00000041824 */
[----:B------:R-:W-:Y:S01]  /*29b0*/  HMMA.16816.F32.BF16 R40, R200, R78, R40 ;  /* 0x0000004ec828723c */ /* 0x000fe20000041828 */
[----:B------:R-:W4:Y:S11]  /*29c0*/  LDSM.16.M88.4 R76, [R7+0x3800] ;  /* 0x00380000074c783b */ /* 0x000f360000000200 */
[----:B------:R-:W-:Y:S04]  /*29d0*/  @!UPT UIADD3 URZ, URZ, URZ, URZ ;  /* 0x0000003f3f3ff290 */ /* 0x000fe8000fffe03f */
[C---:B-1----:R-:W-:Y:S08]  /*29e0*/  HMMA.16816.F32.BF16 R36, R204.reuse, R72, R36 ;  /* 0x00000048cc24723c */ /* 0x042ff00000041824 */
[----:B------:R-:W-:Y:S01]  /*29f0*/  HMMA.16816.F32.BF16 R40, R204, R74, R40 ;  /* 0x0000004acc28723c */ /* 0x000fe20000041828 */
[----:B------:R-:W1:Y:S11]  /*2a00*/  LDSM.16.M88.4 R72, [R250+0x3800] ;  /* 0x00380000fa48783b */ /* 0x000e760000000200 */
[----:B------:R-:W-:Y:S04]  /*2a10*/  @!UPT UIADD3 URZ, URZ, URZ, URZ ;  /* 0x0000003f3f3ff290 */ /* 0x000fe8000fffe03f */
[C---:B----4-:R-:W-:Y:S08]  /*2a20*/  HMMA.16816.F32.BF16 R36, R208.reuse, R76, R36 ;  /* 0x0000004cd024723c */ /* 0x050ff00000041824 */
[----:B------:R-:W-:Y:S01]  /*2a30*/  HMMA.16816.F32.BF16 R40, R208, R78, R40 ;  /* 0x0000004ed028723c */ /* 0x000fe20000041828 */
[----:B------:R-:W-:Y:S11]  /*2a40*/  LDSM.16.M88.4 R76, [R249+0x5800] ;  /* 0x00580000f94c783b */ /* 0x000ff60000000200 */
[----:B------:R-:W-:Y:S04]  /*2a50*/  @!UPT UIADD3 URZ, URZ, URZ, URZ ;  /* 0x0000003f3f3ff290 */ /* 0x000fe8000fffe03f */
[C---:B-1----:R-:W-:Y:S08]  /*2a60*/  HMMA.16816.F32.BF16 R36, R212.reuse, R72, R36 ;  /* 0x00000048d424723c */ /* 0x042ff00000041824 */
[----:B------:R-:W-:Y:S08]  /*2a70*/  HMMA.16816.F32.BF16 R40, R212, R74, R40 ;  /* 0x0000004ad428723c */ /* 0x000ff00000041828 */
[C---:B------:R-:W-:Y:S08]  /*2a80*/  HMMA.16816.F32.BF16 R20, R172.reuse, R24, RZ ;  /* 0x00000018ac14723c */ /* 0x040ff000000418ff */
[----:B------:R-:W-:Y:S01]  /*2a90*/  HMMA.16816.F32.BF16 R24, R172, R26, RZ ;  /* 0x0000001aac18723c */ /* 0x000fe200000418ff */
[----:B--2---:R1:W-:Y:S04]  /*2aa0*/  LDSM.16.M88.4 R72, [R0] ;  /* 0x000000000048783b */ /* 0x0043e80000000200 */
[----:B-1----:R-:W2:Y:S11]  /*2ab0*/  LDL R0, [R1+0x14] ;  /* 0x0000140001007983 */ /* 0x002eb60000100800 */
[C---:B------:R-:W-:Y:S08]  /*2ac0*/  HMMA.16816.F32.BF16 R20, R176.reuse, R52, R20 ;  /* 0x00000034b014723c */ /* 0x040ff00000041814 */
[----:B------:R-:W-:Y:S01]  /*2ad0*/  HMMA.16816.F32.BF16 R24, R176, R54, R24 ;  /* 0x00000036b018723c */ /* 0x000fe20000041818 */
[----:B------:R-:W1:Y:S07]  /*2ae0*/  LDSM.16.M88.4 R52, [R250+0x800] ;  /* 0x00080000fa34783b */ /* 0x000e6e0000000200 */
[C---:B------:R-:W-:Y:S08]  /*2af0*/  HMMA.16816.F32.BF16 R8, R192.reuse, R56, R8 ;  /* 0x00000038c008723c */ /* 0x040ff00000041808 */
[C---:B------:R-:W-:Y:S01]  /*2b00*/  HMMA.16816.F32.BF16 R16, R192.reuse, R58, R16 ;  /* 0x0000003ac010723c */ /* 0x040fe20000041810 */
[----:B------:R-:W4:Y:S07]  /*2b10*/  LDSM.16.M88.4 R56, [R249+0x2800] ;  /* 0x00280000f938783b */ /* 0x000f2e0000000200 */
[C---:B------:R-:W-:Y:S08]  /*2b20*/  HMMA.16816.F32.BF16 R20, R192.reuse, R64, R20 ;  /* 0x00000040c014723c */ /* 0x040ff00000041814 */
[----:B------:R-:W-:Y:S01]  /*2b30*/  HMMA.16816.F32.BF16 R24, R192, R66, R24 ;  /* 0x00000042c018723c */ /* 0x000fe20000041818 */
[----:B------:R-:W3:Y:S07]  /*2b40*/  LDSM.16.M88.4 R64, [R249+0x3000] ;  /* 0x00300000f940783b */ /* 0x000eee0000000200 */
[C---:B------:R-:W-:Y:S08]  /*2b50*/  HMMA.16816.F32.BF16 R8, R196.reuse, R12, R8 ;  /* 0x0000000cc408723c */ /* 0x040ff00000041808 */
[C---:B------:R-:W-:Y:S08]  /*2b60*/  HMMA.16816.F32.BF16 R16, R196.reuse, R14, R16 ;  /* 0x0000000ec410723c */ /* 0x040ff00000041810 */
[C---:B-1----:R-:W-:Y:S08]  /*2b70*/  HMMA.16816.F32.BF16 R20, R196.reuse, R52, R20 ;  /* 0x00000034c414723c */ /* 0x042ff00000041814 */
[C---:B------:R-:W-:Y:S01]  /*2b80*/  HMMA.16816.F32.BF16 R24, R196.reuse, R54, R24 ;  /* 0x00000036c418723c */ /* 0x040fe20000041818 */
[----:B------:R-:W1:Y:S07]  /*2b90*/  LDSM.16.M88.4 R52, [R82] ;  /* 0x000000005234783b */ /* 0x000e6e0000000200 */
[C---:B------:R-:W-:Y:S08]  /*2ba0*/  HMMA.16816.F32.BF16 R28, R196.reuse, R60, R28 ;  /* 0x0000003cc41c723c */ /* 0x040ff0000004181c */
[----:B------:R-:W-:Y:S01]  /*2bb0*/  HMMA.16816.F32.BF16 R32, R196, R62, R32 ;  /* 0x0000003ec420723c */ /* 0x000fe20000041820 */
[----:B------:R-:W1:Y:S07]  /*2bc0*/  LDSM.16.M88.4 R60, [R81] ;  /* 0x00000000513c783b */ /* 0x000e6e0000000200 */
[C---:B------:R-:W-:Y:S08]  /*2bd0*/  HMMA.16816.F32.BF16 R12, R200.reuse, R48, R8 ;  /* 0x00000030c80c723c */ /* 0x040ff00000041808 */
[C---:B------:R-:W-:Y:S01]  /*2be0*/  HMMA.16816.F32.BF16 R8, R200.reuse, R50, R16 ;  /* 0x00000032c808723c */ /* 0x040fe20000041810 */
[----:B------:R-:W1:Y:S07]  /*2bf0*/  LDSM.16.M88.4 R48, [R7+0x2000] ;  /* 0x002000000730783b */ /* 0x000e6e0000000200 */
[C---:B----4-:R-:W-:Y:S08]  /*2c00*/  HMMA.16816.F32.BF16 R20, R200.reuse, R56, R20 ;  /* 0x00000038c814723c */ /* 0x050ff00000041814 */
[C---:B------:R-:W-:Y:S01]  /*2c10*/  HMMA.16816.F32.BF16 R24, R200.reuse, R58, R24 ;  /* 0x0000003ac818723c */ /* 0x040fe20000041818 */
[----:B------:R-:W4:Y:S07]  /*2c20*/  LDSM.16.M88.4 R56, [R7+0x2800] ;  /* 0x002800000738783b */ /* 0x000f2e0000000200 */
[C---:B---3--:R-:W-:Y:S08]  /*2c30*/  HMMA.16816.F32.BF16 R28, R200.reuse, R64, R28 ;  /* 0x00000040c81c723c */ /* 0x048ff0000004181c */
[----:B------:R-:W-:Y:S01]  /*2c40*/  HMMA.16816.F32.BF16 R32, R200, R66, R32 ;  /* 0x00000042c820723c */ /* 0x000fe20000041820 */
[----:B------:R-:W-:Y:S07]  /*2c50*/  LDSM.16.M88.4 R64, [R250+0x3000] ;  /* 0x00300000fa40783b */ /* 0x000fee0000000200 */
[C---:B------:R-:W-:Y:S08]  /*2c60*/  HMMA.16816.F32.BF16 R16, R204.reuse, R44, R12 ;  /* 0x0000002ccc10723c */ /* 0x040ff0000004180c */
[C---:B------:R-:W-:Y:S01]  /*2c70*/  HMMA.16816.F32.BF16 R12, R204.reuse, R46, R8 ;  /* 0x0000002ecc0c723c */ /* 0x040fe20000041808 */
[----:B------:R-:W3:Y:S07]  /*2c80*/  LDSM.16.M88.4 R44, [R250+0x2000] ;  /* 0x00200000fa2c783b */ /* 0x000eee0000000200 */
[C---:B-1----:R-:W-:Y:S08]  /*2c90*/  HMMA.16816.F32.BF16 R8, R204.reuse, R52, R20 ;  /* 0x00000034cc08723c */ /* 0x042ff00000041814 */
[C---:B------:R-:W-:Y:S01]  /*2ca0*/  HMMA.16816.F32.BF16 R24, R204.reuse, R54, R24 ;  /* 0x00000036cc18723c */ /* 0x040fe20000041818 */
[----:B------:R-:W1:Y:S07]  /*2cb0*/  LDSM.16.M88.4 R52, [R250+0x2800] ;  /* 0x00280000fa34783b */ /* 0x000e6e0000000200 */
[C---:B------:R-:W-:Y:S08]  /*2cc0*/  HMMA.16816.F32.BF16 R28, R204.reuse, R60, R28 ;  /* 0x0000003ccc1c723c */ /* 0x040ff0000004181c */
[----:B------:R-:W-:Y:S01]  /*2cd0*/  HMMA.16816.F32.BF16 R32, R204, R62, R32 ;  /* 0x0000003ecc20723c */ /* 0x000fe20000041820 */
[----:B------:R-:W-:Y:S07]  /*2ce0*/  LDSM.16.M88.4 R60, [R249+0x4800] ;  /* 0x00480000f93c783b */ /* 0x000fee0000000200 */
[C---:B------:R-:W-:Y:S08]  /*2cf0*/  HMMA.16816.F32.BF16 R20, R208.reuse, R48, R16 ;  /* 0x00000030d014723c */ /* 0x040ff00000041810 */
[C---:B------:R-:W-:Y:S01]  /*2d00*/  HMMA.16816.F32.BF16 R16, R208.reuse, R50, R12 ;  /* 0x00000032d010723c */ /* 0x040fe2000004180c */
[----:B------:R-:W1:Y:S07]  /*2d10*/  LDSM.16.M88.4 R48, [R249+0x4000] ;  /* 0x00400000f930783b */ /* 0x000e6e0000000200 */
[C---:B----4-:R-:W-:Y:S08]  /*2d20*/  HMMA.16816.F32.BF16 R12, R208.reuse, R56, R8 ;  /* 0x00000038d00c723c */ /* 0x050ff00000041808 */
[C---:B------:R-:W-:Y:S01]  /*2d30*/  HMMA.16816.F32.BF16 R8, R208.reuse, R58, R24 ;  /* 0x0000003ad008723c */ /* 0x040fe20000041818 */
[----:B-----5:R4:W-:Y:S07]  /*2d40*/  LDSM.16.M88.4 R56, [R3] ;  /* 0x000000000338783b */ /* 0x0209ee0000000200 */
[C---:B------:R-:W-:Y:S08]  /*2d50*/  HMMA.16816.F32.BF16 R28, R208.reuse, R68, R28 ;  /* 0x00000044d01c723c */ /* 0x040ff0000004181c */
[----:B------:R-:W-:Y:S01]  /*2d60*/  HMMA.16816.F32.BF16 R32, R208, R70, R32 ;  /* 0x00000046d020723c */ /* 0x000fe20000041820 */
[----:B------:R-:W5:Y:S04]  /*2d70*/  LDSM.16.M88.4 R68, [R249+0x5000] ;  /* 0x00500000f944783b */ /* 0x000f680000000200 */
[----:B----4-:R-:W4:Y:S03]  /*2d80*/  LDL R3, [R1+0x18] ;  /* 0x0000180001037983 */ /* 0x010f260000100800 */
[C---:B---3--:R-:W-:Y:S08]  /*2d90*/  HMMA.16816.F32.BF16 R24, R212.reuse, R44, R20 ;  /* 0x0000002cd418723c */ /* 0x048ff00000041814 */
[C---:B------:R-:W-:Y:S01]  /*2da0*/  HMMA.16816.F32.BF16 R20, R212.reuse, R46, R16 ;  /* 0x0000002ed414723c */ /* 0x040fe20000041810 */
[----:B------:R-:W3:Y:S07]  /*2db0*/  LDSM.16.M88.4 R44, [R4] ;  /* 0x00000000042c783b */ /* 0x000eee0000000200 */
[C---:B-1----:R-:W-:Y:S08]  /*2dc0*/  HMMA.16816.F32.BF16 R16, R212.reuse, R52, R12 ;  /* 0x00000034d410723c */ /* 0x042ff0000004180c */
[C---:B------:R-:W-:Y:S01]  /*2dd0*/  HMMA.16816.F32.BF16 R12, R212.reuse, R54, R8 ;  /* 0x00000036d40c723c */ /* 0x040fe20000041808 */
[----:B------:R-:W-:Y:S07]  /*2de0*/  LDSM.16.M88.4 R52, [R7+0x4000] ;  /* 0x004000000734783b */ /* 0x000fee0000000200 */
[C---:B------:R-:W-:Y:S08]  /*2df0*/  HMMA.16816.F32.BF16 R8, R212.reuse, R64, R28 ;  /* 0x00000040d408723c */ /* 0x040ff0000004181c */
[----:B------:R-:W-:Y:S01]  /*2e00*/  HMMA.16816.F32.BF16 R32, R212, R66, R32 ;  /* 0x00000042d420723c */ /* 0x000fe20000041820 */
[----:B------:R1:W2:Y:S07]  /*2e10*/  LDSM.16.M88.4 R64, [R2] ;  /* 0x000000000240783b */ /* 0x0002ae0000000200 */
[C---:B------:R-:W-:Y:S08]  /*2e20*/  HMMA.16816.F32.BF16 R28, R216.reuse, R48, R24 ;  /* 0x00000030d81c723c */ /* 0x040ff00000041818 */
[C---:B------:R-:W-:Y:S08]  /*2e30*/  HMMA.16816.F32.BF16 R24, R216.reuse, R50, R20 ;  /* 0x00000032d818723c */ /* 0x040ff00000041814 */
[C---:B------:R-:W-:Y:S01]  /*2e40*/  HMMA.16816.F32.BF16 R20, R216.reuse, R60, R16 ;  /* 0x0000003cd814723c */ /* 0x040fe20000041810 */
[----:B-1----:R-:W4:Y:S07]  /*2e50*/  LDL R2, [R1+0x10] ;  /* 0x0000100001027983 */ /* 0x002f2e0000100800 */
[C---:B------:R-:W-:Y:S08]  /*2e60*/  HMMA.16816.F32.BF16 R16, R216.reuse, R62, R12 ;  /* 0x0000003ed810723c */ /* 0x040ff0000004180c */
[C---:B-----5:R-:W-:Y:S08]  /*2e70*/  HMMA.16816.F32.BF16 R12, R216.reuse, R68, R8 ;  /* 0x00000044d80c723c */ /* 0x060ff00000041808 */
[C---:B------:R-:W-:Y:S01]  /*2e80*/  HMMA.16816.F32.BF16 R8, R216.reuse, R70, R32 ;  /* 0x00000046d808723c */ /* 0x040fe20000041820 */
[----:B------:R-:W-:Y:S07]  /*2e90*/  LDSM.16.M88.4 R68, [R7+0x4800] ;  /* 0x004800000744783b */ /* 0x000fee0000000200 */
[----:B------:R-:W-:Y:S08]  /*2ea0*/  HMMA.16816.F32.BF16 R36, R216, R76, R36 ;  /* 0x0000004cd824723c */ /* 0x000ff00000041824 */
[C---:B---3--:R-:W-:Y:S08]  /*2eb0*/  HMMA.16816.F32.BF16 R32, R220.reuse, R44, R28 ;  /* 0x0000002cdc20723c */ /* 0x048ff0000004181c */
[C---:B------:R-:W-:Y:S08]  /*2ec0*/  HMMA.16816.F32.BF16 R28, R220.reuse, R46, R24 ;  /* 0x0000002edc1c723c */ /* 0x040ff00000041818 */
[C---:B------:R-:W-:Y:S08]  /*2ed0*/  HMMA.16816.F32.BF16 R24, R220.reuse, R56, R20 ;  /* 0x00000038dc18723c */ /* 0x040ff00000041814 */
[C---:B------:R-:W-:Y:S01]  /*2ee0*/  HMMA.16816.F32.BF16 R20, R220.reuse, R58, R16 ;  /* 0x0000003adc14723c */ /* 0x040fe20000041810 */
[----:B------:R-:W-:Y:S07]  /*2ef0*/  LDSM.16.M88.4 R56, [R7+0x5800] ;  /* 0x005800000738783b */ /* 0x000fee0000000200 */
[C---:B--2---:R-:W-:Y:S01]  /*2f00*/  HMMA.16816.F32.BF16 R16, R220.reuse, R64, R12 ;  /* 0x00000040dc10723c */ /* 0x044fe2000004180c */
[----:B------:R-:W1:Y:S07]  /*2f10*/  LDSM.16.M88.4 R12, [R7+0x5000] ;  /* 0x00500000070c783b */ /* 0x000e6e0000000200 */
[C---:B------:R-:W-:Y:S08]  /*2f20*/  HMMA.16816.F32.BF16 R8, R220.reuse, R66, R8 ;  /* 0x00000042dc08723c */ /* 0x040ff00000041808 */
[----:B------:R-:W-:Y:S01]  /*2f30*/  HMMA.16816.F32.BF16 R64, R220, R72, R36 ;  /* 0x00000048dc40723c */ /* 0x000fe20000041824 */
[----:B------:R-:W2:Y:S07]  /*2f40*/  LDSM.16.M88.4 R36, [R250+0x4000] ;  /* 0x00400000fa24783b */ /* 0x000eae0000000200 */
[C---:B------:R-:W-:Y:S08]  /*2f50*/  HMMA.16816.F32.BF16 R48, R224.reuse, R52, R32 ;  /* 0x00000034e030723c */ /* 0x040ff00000041820 */
[C---:B------:R-:W-:Y:S01]  /*2f60*/  HMMA.16816.F32.BF16 R44, R224.reuse, R54, R28 ;  /* 0x00000036e02c723c */ /* 0x040fe2000004181c */
[----:B------:R-:W3:Y:S07]  /*2f70*/  LDSM.16.M88.4 R52, [R250+0x4800] ;  /* 0x00480000fa34783b */ /* 0x000eee0000000200 */
[C---:B-1----:R-:W-:Y:S01]  /*2f80*/  HMMA.16816.F32.BF16 R28, R224.reuse, R12, R16 ;  /* 0x0000000ce01c723c */ /* 0x042fe20000041810 */
[----:B------:R-:W1:Y:S07]  /*2f90*/  LDSM.16.M88.4 R16, [R249+0x6000] ;  /* 0x00600000f910783b */ /* 0x000e6e0000000200 */
[----:B------:R-:W-:Y:S08]  /*2fa0*/  HMMA.16816.F32.BF16 R12, R224, R14, R8 ;  /* 0x0000000ee00c723c */ /* 0x000ff00000041808 */
[----:B--2---:R-:W-:Y:S01]  /*2fb0*/  HMMA.16816.F32.BF16 R8, R228, R36, R48 ;  /* 0x00000024e408723c */ /* 0x004fe20000041830 */
[----:B------:R2:W-:Y:S04]  /*2fc0*/  LDSM.16.M88.4 R48, [R0] ;  /* 0x000000000030783b */ /* 0x0005e80000000200 */
[----:B--2---:R-:W2:Y:S03]  /*2fd0*/  LDL R0, [R1+0xc] ;  /* 0x00000c0001007983 */ /* 0x004ea60000100800 */
[----:B------:R-:W-:Y:S08]  /*2fe0*/  HMMA.16816.F32.BF16 R40, R216, R78, R40 ;  /* 0x0000004ed828723c */ /* 0x000ff00000041828 */
[----:B------:R-:W-:Y:S11]  /*2ff0*/  HMMA.16816.F32.BF16 R32, R224, R70, R20 ;  /* 0x00000046e020723c */ /* 0x000ff60000041814 */
[----:B------:R-:W-:Y:S05]  /*3000*/  @!UPT UIADD3 URZ, URZ, URZ, URZ ;  /* 0x0000003f3f3ff290 */ /* 0x000fea000fffe03f */
[----:B------:R-:W-:Y:S01]  /*3010*/  HMMA.16816.F32.BF16 R60, R220, R74, R40 ;  /* 0x0000004adc3c723c */ /* 0x000fe20000041828 */
[----:B------:R-:W-:Y:S07]  /*3020*/  LDSM.16.M88.4 R72, [R250+0x5800] ;  /* 0x00580000fa48783b */ /* 0x000fee0000000200 */
[----:B------:R-:W-:Y:S01]  /*3030*/  HMMA.16816.F32.BF16 R40, R224, R68, R24 ;  /* 0x00000044e028723c */ /* 0x000fe20000041818 */
[----:B------:R-:W5:Y:S07]  /*3040*/  LDSM.16.M88.4 R68, [R250+0x5000] ;  /* 0x00500000fa44783b */ /* 0x000f6e0000000200 */
[C---:B------:R-:W-:Y:S01]  /*3050*/  HMMA.16816.F32.BF16 R20, R228.reuse, R38, R44 ;  /* 0x00000026e414723c */ /* 0x040fe2000004182c */
[----:B------:R-:W-:Y:S11]  /*3060*/  LDSM.16.M88.4 R44, [R249+0x6800] ;  /* 0x00680000f92c783b */ /* 0x000ff60000000200 */
[----:B------:R-:W-:Y:S04]  /*3070*/  @!UPT UIADD3 URZ, URZ, URZ, URZ ;  /* 0x0000003f3f3ff290 */ /* 0x000fe8000fffe03f */
[C---:B---3--:R-:W-:Y:S01]  /*3080*/  HMMA.16816.F32.BF16 R36, R228.reuse, R52, R40 ;  /* 0x00000034e424723c */ /* 0x048fe20000041828 */
[----:B------:R-:W-:Y:S07]  /*3090*/  LDSM.16.M88.4 R40, [R250+0x6000] ;  /* 0x00600000fa28783b */ /* 0x000fee0000000200 */
[----:B------:R-:W-:Y:S01]  /*30a0*/  HMMA.16816.F32.BF16 R52, R228, R54, R32 ;  /* 0x00000036e434723c */ /* 0x000fe20000041820 */
[----:B----4-:R-:W3:Y:S07]  /*30b0*/  LDSM.16.M88.4 R32, [R3] ;  /* 0x000000000320783b */ /* 0x010eee0000000200 */
[----:B-1----:R-:W-:Y:S08]  /*30c0*/  HMMA.16816.F32.BF16 R8, R232, R16, R8 ;  /* 0x00000010e808723c */ /* 0x002ff00000041808 */
[C---:B------:R-:W-:Y:S01]  /*30d0*/  HMMA.16816.F32.BF16 R24, R224.reuse, R56, R64 ;  /* 0x00000038e018723c */ /* 0x040fe20000041840 */
[----:B------:R-:W-:Y:S07]  /*30e0*/  LDSM.16.M88.4 R64, [R249+0x7800] ;  /* 0x00780000f940783b */ /* 0x000fee0000000200 */
[----:B------:R-:W-:Y:S08]  /*30f0*/  HMMA.16816.F32.BF16 R80, R224, R58, R60 ;  /* 0x0000003ae050723c */ /* 0x000ff0000004183c */
[C---:B-----5:R-:W-:Y:S01]  /*3100*/  HMMA.16816.F32.BF16 R60, R228.reuse, R68, R28 ;  /* 0x00000044e43c723c */ /* 0x060fe2000004181c */
[----:B------:R-:W1:Y:S07]  /*3110*/  LDSM.16.M88.4 R28, [R7+0x6000] ;  /* 0x00600000071c783b */ /* 0x000e6e0000000200 */
[----:B------:R-:W-:Y:S08]  /*3120*/  HMMA.16816.F32.BF16 R56, R228, R70, R12 ;  /* 0x00000046e438723c */ /* 0x000ff0000004180c */
[----:B------:R-:W-:Y:S08]  /*3130*/  HMMA.16816.F32.BF16 R12, R232, R18, R20 ;  /* 0x00000012e80c723c */ /* 0x000ff00000041814 */
[----:B---3--:R-:W-:Y:S08]  /*3140*/  HMMA.16816.F32.BF16 R8, R236, R32, R8 ;  /* 0x00000020ec08723c */ /* 0x008ff00000041808 */
[----:B------:R-:W-:Y:S01]  /*3150*/  HMMA.16816.F32.BF16 R16, R232, R44, R36 ;  /* 0x0000002ce810723c */ /* 0x000fe20000041824 */
[----:B------:R-:W3:Y:S07]  /*3160*/  LDSM.16.M88.4 R36, [R249+0x7000] ;  /* 0x00700000f924783b */ /* 0x000eee0000000200 */
[----:B------:R-:W-:Y:S08]  /*3170*/  HMMA.16816.F32.BF16 R12, R236, R34, R12 ;  /* 0x00000022ec0c723c */ /* 0x000ff0000004180c */
[----:B-1----:R-:W-:Y:S08]  /*3180*/  HMMA.16816.F32.BF16 R8, R240, R28, R8 ;  /* 0x0000001cf008723c */ /* 0x002ff00000041808 */
[----:B------:R-:W-:Y:S08]  /*3190*/  HMMA.16816.F32.BF16 R76, R228, R72, R24 ;  /* 0x00000048e44c723c */ /* 0x000ff00000041818 */
[----:B------:R-:W-:Y:S01]  /*31a0*/  HMMA.16816.F32.BF16 R24, R232, R46, R52 ;  /* 0x0000002ee818723c */ /* 0x000fe20000041834 */
[----:B------:R-:W1:Y:S04]  /*31b0*/  LDSM.16.M88.4 R52, [R2] ;  /* 0x000000000234783b */ /* 0x000e680000000200 */
[----:B------:R-:W4:Y:S03]  /*31c0*/  LDSM.16.M88.4 R44, [R7+0x6800] ;  /* 0x00680000072c783b */ /* 0x000f260000000200 */
[----:B------:R-:W-:Y:S08]  /*31d0*/  HMMA.16816.F32.BF16 R12, R240, R30, R12 ;  /* 0x0000001ef00c723c */ /* 0x000ff0000004180c */
[----:B------:R-:W-:Y:S08]  /*31e0*/  HMMA.16816.F32.BF16 R32, R244, R40, R8 ;  /* 0x00000028f420723c */ /* 0x000ff00000041808 */
[----:B------:R-:W-:Y:S08]  /*31f0*/  HMMA.16816.F32.BF16 R20, R236, R48, R16 ;  /* 0x00000030ec14723c */ /* 0x000ff00000041810 */
[----:B---3--:R-:W-:Y:S08]  /*3200*/  HMMA.16816.F32.BF16 R8, R232, R36, R60 ;  /* 0x00000024e808723c */ /* 0x008ff0000004183c */
[----:B------:R-:W-:Y:S08]  /*3210*/  HMMA.16816.F32.BF16 R16, R236, R50, R24 ;  /* 0x00000032ec10723c */ /* 0x000ff00000041818 */
[----:B------:R-:W-:Y:S01]  /*3220*/  HMMA.16816.F32.BF16 R28, R244, R42, R12 ;  /* 0x0000002af41c723c */ /* 0x000fe2000004180c */
[----:B------:R-:W3:Y:S07]  /*3230*/  LDSM.16.M88.4 R40, [R7+0x7000] ;  /* 0x007000000728783b */ /* 0x000eee0000000200 */
[----:B------:R-:W-:Y:S01]  /*3240*/  HMMA.16816.F32.BF16 R36, R232, R38, R56 ;  /* 0x00000026e824723c */ /* 0x000fe20000041838 */
[----:B------:R-:W5:Y:S07]  /*3250*/  LDSM.16.M88.4 R56, [R250+0x6800] ;  /* 0x00680000fa38783b */ /* 0x000f6e0000000200 */
[----:B-1----:R-:W-:Y:S08]  /*3260*/  HMMA.16816.F32.BF16 R12, R236, R52, R8 ;  /* 0x00000034ec0c723c */ /* 0x002ff00000041808 */
[----:B----4-:R-:W-:Y:S08]  /*3270*/  HMMA.16816.F32.BF16 R8, R240, R46, R16 ;  /* 0x0000002ef008723c */ /* 0x010ff00000041810 */
[----:B------:R-:W-:Y:S08]  /*3280*/  HMMA.16816.F32.BF16 R68, R228, R74, R80 ;  /* 0x0000004ae444723c */ /* 0x000ff00000041850 */
[----:B------:R-:W-:Y:S01]  /*3290*/  HMMA.16816.F32.BF16 R20, R240, R44, R20 ;  /* 0x0000002cf014723c */ /* 0x000fe20000041814 */
[----:B------:R-:W-:Y:S01]  /*32a0*/  FMUL.FTZ R32, R32, c[0x0][0x320] ;  /* 0x0000c80020207a20 */ /* 0x000fe20000410000 */
[----:B------:R-:W-:Y:S01]  /*32b0*/  LDSM.16.M88.4 R44, [R250+0x7000] ;  /* 0x00700000fa2c783b */ /* 0x000fe20000000200 */
[----:B------:R-:W-:-:S02]  /*32c0*/  FMUL.FTZ R33, R33, c[0x0][0x320] ;  /* 0x0000c80021217a20 */ /* 0x000fc40000410000 */
[----:B------:R-:W-:-:S03]  /*32d0*/  FMUL.FTZ R34, R34, c[0x0][0x320] ;  /* 0x0000c80022227a20 */ /* 0x000fc60000410000 */
[----:B------:R-:W-:Y:S01]  /*32e0*/  HMMA.16816.F32.BF16 R60, R232, R64, R76 ;  /* 0x00000040e83c723c */ /* 0x000fe2000004184c */
[----:B------:R-:W-:Y:S01]  /*32f0*/  FMUL.FTZ R35, R35, c[0x0][0x320] ;  /* 0x0000c80023237a20 */ /* 0x000fe20000410000 */
[----:B------:R-:W1:Y:S06]  /*3300*/  MUFU.TANH R72, R32 ;  /* 0x0000002000487308 */ /* 0x000e6c0000002400 */
[----:B---3--:R-:W-:Y:S02]  /*3310*/  HMMA.16816.F32.BF16 R16, R240, R40, R12 ;  /* 0x00000028f010723c */ /* 0x008fe4000004180c */
[----:B------:R-:W3:Y:S01]  /*3320*/  MUFU.TANH R64, R33 ;  /* 0x0000002100407308 */ /* 0x000ee20000002400 */
[----:B--2---:R-:W2:Y:S05]  /*3330*/  LDSM.16.M88.4 R48, [R0] ;  /* 0x000000000030783b */ /* 0x004eaa0000000200 */
[----:B-----5:R-:W-:Y:S02]  /*3340*/  HMMA.16816.F32.BF16 R12, R244, R58, R8 ;  /* 0x0000003af40c723c */ /* 0x020fe40000041808 */
[----:B------:R-:W4:Y:S06]  /*3350*/  MUFU.TANH R73, R34 ;  /* 0x0000002200497308 */ /* 0x000f2c0000002400 */
[----:B------:R-:W-:Y:S02]  /*3360*/  HMMA.16816.F32.BF16 R8, R232, R66, R68 ;  /* 0x00000042e808723c */ /* 0x000fe40000041844 */
[----:B------:R5:W1:Y:S06]  /*3370*/  MUFU.TANH R65, R35 ;  /* 0x0000002300417308 */ /* 0x000a6c0000002400 */
[----:B-----5:R-:W-:Y:S01]  /*3380*/  HMMA.16816.F32.BF16 R32, R236, R54, R36 ;  /* 0x00000036ec20723c */ /* 0x020fe20000041824 */
[----:B------:R-:W5:Y:S07]  /*3390*/  LDSM.16.M88.4 R36, [R7+0x7800] ;  /* 0x007800000724783b */ /* 0x000f6e0000000200 */
[----:B------:R-:W-:Y:S01]  /*33a0*/  HMMA.16816.F32.BF16 R24, R244, R56, R20 ;  /* 0x00000038f418723c */ /* 0x000fe20000041814 */
[----:B------:R-:W-:-:S02]  /*33b0*/  FMUL.FTZ R28, R28, c[0x0][0x320] ;  /* 0x0000c8001c1c7a20 */ /* 0x000fc40000410000 */
[----:B------:R-:W-:Y:S02]  /*33c0*/  FMUL.FTZ R29, R29, c[0x0][0x320] ;  /* 0x0000c8001d1d7a20 */ /* 0x000fe40000410000 */
[----:B------:R-:W-:-:S03]  /*33d0*/  FMUL.FTZ R30, R30, c[0x0][0x320] ;  /* 0x0000c8001e1e7a20 */ /* 0x000fc60000410000 */
[C---:B--2---:R-:W-:Y:S01]  /*33e0*/  HMMA.16816.F32.BF16 R20, R236.reuse, R48, R60 ;  /* 0x00000030ec14723c */ /* 0x044fe2000004183c */
[----:B------:R-:W-:Y:S01]  /*33f0*/  FMUL.FTZ R31, R31, c[0x0][0x320] ;  /* 0x0000c8001f1f7a20 */ /* 0x000fe20000410000 */
[----:B------:R-:W2:Y:S06]  /*3400*/  MUFU.TANH R56, R28 ;  /* 0x0000001c00387308 */ /* 0x000eac0000002400 */
[----:B------:R-:W-:Y:S02]  /*3410*/  HMMA.16816.F32.BF16 R8, R236, R50, R8 ;  /* 0x00000032ec08723c */ /* 0x000fe40000041808 */
[----:B------:R-:W1:Y:S08]  /*3420*/  MUFU.TANH R54, R29 ;  /* 0x0000001d00367308 */ /* 0x000e700000002400 */
[----:B------:R-:W1:Y:S08]  /*3430*/  MUFU.TANH R57, R30 ;  /* 0x0000001e00397308 */ /* 0x000e700000002400 */
[----:B------:R1:W1:Y:S01]  /*3440*/  MUFU.TANH R55, R31 ;  /* 0x0000001f00377308 */ /* 0x0002620000002400 */
[----:B------:R-:W-:-:S02]  /*3450*/  FMUL.FTZ R24, R24, c[0x0][0x320] ;  /* 0x0000c80018187a20 */ /* 0x000fc40000410000 */
[----:B------:R-:W-:Y:S02]  /*3460*/  FMUL.FTZ R25, R25, c[0x0][0x320] ;  /* 0x0000c80019197a20 */ /* 0x000fe40000410000 */
[----:B------:R-:W-:Y:S01]  /*3470*/  FMUL.FTZ R26, R26, c[0x0][0x320] ;  /* 0x0000c8001a1a7a20 */ /* 0x000fe20000410000 */
[----:B-1----:R-:W-:Y:S01]  /*3480*/  HMMA.16816.F32.BF16 R28, R240, R42, R32 ;  /* 0x0000002af01c723c */ /* 0x002fe20000041820 */
[----:B------:R-:W1:Y:S01]  /*3490*/  LDSM.16.M88.4 R32, [R250+0x7800] ;  /* 0x00780000fa20783b */ /* 0x000e620000000200 */
[----:B------:R-:W-:Y:S01]  /*34a0*/  FMUL.FTZ R27, R27, c[0x0][0x320] ;  /* 0x0000c8001b1b7a20 */ /* 0x000fe20000410000 */
[----:B------:R-:W1:Y:S01]  /*34b0*/  MUFU.TANH R53, R24 ;  /* 0x0000001800357308 */ /* 0x000e620000002400 */
[----:B------:R-:W-:Y:S01]  /*34c0*/  FMUL.FTZ R12, R12, c[0x0][0x320] ;  /* 0x0000c8000c0c7a20 */ /* 0x000fe20000410000 */
[----:B------:R-:W-:Y:S01]  /*34d0*/  ISETP.GE.AND P0, PT, R134, 0x2, PT ;  /* 0x000000028600780c */ /* 0x000fe20003f06270 */
[----:B------:R-:W-:Y:S01]  /*34e0*/  FMUL.FTZ R13, R13, c[0x0][0x320] ;  /* 0x0000c8000d0d7a20 */ /* 0x000fe20000410000 */
[----:B------:R-:W-:-:S04]  /*34f0*/  DEPBAR.LE SB0, 0x0 ;  /* 0x000080000000791a */ /* 0x000fc80000000000 */
[----:B------:R-:W1:Y:S01]  /*3500*/  MUFU.TANH R52, R25 ;  /* 0x0000001900347308 */ /* 0x000e620000002400 */
[----:B-----5:R-:W-:Y:S07]  /*3510*/  HMMA.16816.F32.BF16 R8, R240, R38, R8 ;  /* 0x00000026f008723c */ /* 0x020fee0000041808 */
[----:B------:R-:W1:Y:S08]  /*3520*/  MUFU.TANH R48, R26 ;  /* 0x0000001a00307308 */ /* 0x000e700000002400 */
[----:B------:R5:W1:Y:S02]  /*3530*/  MUFU.TANH R43, R27 ;  /* 0x0000001b002b7308 */ /* 0x000a640000002400 */
[----:B-----5:R-:W-:Y:S08]  /*3540*/  HMMA.16816.F32.BF16 R24, R244, R44, R16 ;  /* 0x0000002cf418723c */ /* 0x020ff00000041810 */
[----:B------:R-:W-:Y:S01]  /*3550*/  HMMA.16816.F32.BF16 R16, R240, R36, R20 ;  /* 0x00000024f010723c */ /* 0x000fe20000041814 */
[----:B------:R-:W-:-:S02]  /*3560*/  FMUL.FTZ R14, R14, c[0x0][0x320] ;  /* 0x0000c8000e0e7a20 */ /* 0x000fc40000410000 */
[----:B------:R-:W-:Y:S01]  /*3570*/  FMUL.FTZ R15, R15, c[0x0][0x320] ;  /* 0x0000c8000f0f7a20 */ /* 0x000fe20000410000 */
[----:B------:R-:W1:Y:S08]  /*3580*/  MUFU.TANH R40, R12 ;  /* 0x0000000c00287308 */ /* 0x000e700000002400 */
[----:B------:R-:W2:Y:S01]  /*3590*/  MUFU.TANH R41, R13 ;  /* 0x0000000d00297308 */ /* 0x000ea20000002400 */
[C---:B------:R-:W-:Y:S07]  /*35a0*/  HMMA.16816.F32.BF16 R20, R244.reuse, R46, R28 ;  /* 0x0000002ef414723c */ /* 0x040fee000004181c */
[----:B------:R-:W2:Y:S01]  /*35b0*/  MUFU.TANH R42, R14 ;  /* 0x0000000e002a7308 */ /* 0x000ea20000002400 */
[C---:B-1----:R-:W-:Y:S07]  /*35c0*/  HMMA.16816.F32.BF16 R8, R244.reuse, R34, R8 ;  /* 0x00000022f408723c */ /* 0x042fee0000041808 */
[----:B------:R1:W1:Y:S02]  /*35d0*/  MUFU.TANH R36, R15 ;  /* 0x0000000f00247308 */ /* 0x0002640000002400 */
[----:B-1----:R-:W-:Y:S01]  /*35e0*/  HMMA.16816.F32.BF16 R12, R244, R32, R16 ;  /* 0x00000020f40c723c */ /* 0x002fe20000041810 */
[----:B------:R-:W-:-:S02]  /*35f0*/  FMUL.FTZ R24, R24, c[0x0][0x320] ;  /* 0x0000c80018187a20 */ /* 0x000fc40000410000 */
[----:B------:R-:W-:-:S03]  /*3600*/  FMUL.FTZ R26, R26, c[0x0][0x320] ;  /* 0x0000c8001a1a7a20 */ /* 0x000fc60000410000 */
[----:B------:R1:W1:Y:S01]  /*3610*/  MUFU.TANH R28, R24 ;  /* 0x00000018001c7308 */ /* 0x0002620000002400 */
[----:B------:R-:W-:Y:S02]  /*3620*/  FMUL.FTZ R27, R27, c[0x0][0x320] ;  /* 0x0000c8001b1b7a20 */ /* 0x000fe40000410000 */
[----:B------:R-:W-:Y:S02]  /*3630*/  FMUL.FTZ R20, R20, c[0x0][0x320] ;  /* 0x0000c80014147a20 */ /* 0x000fe40000410000 */
[----:B------:R-:W-:Y:S02]  /*3640*/  FMUL.FTZ R19, R21, c[0x0][0x320] ;  /* 0x0000c80015137a20 */ /* 0x000fe40000410000 */
[----:B------:R-:W-:Y:S02]  /*3650*/  FMUL.FTZ R22, R22, c[0x0][0x320] ;  /* 0x0000c80016167a20 */ /* 0x000fe40000410000 */
[----:B------:R-:W-:Y:S02]  /*3660*/  FMUL.FTZ R23, R23, c[0x0][0x320] ;  /* 0x0000c80017177a20 */ /* 0x000fe40000410000 */
[----:B------:R-:W-:-:S02]  /*3670*/  FMUL.FTZ R8, R8, c[0x0][0x320] ;  /* 0x0000c80008087a20 */ /* 0x000fc40000410000 */
[----:B------:R-:W-:-:S05]  /*3680*/  FMUL.FTZ R7, R9, c[0x0][0x320] ;  /* 0x0000c80009077a20 */ /* 0x000fca0000410000 */
[----:B------:R-:W-:Y:S02]  /*3690*/  FMUL.FTZ R12, R12, c[0x0][0x320] ;  /* 0x0000c8000c0c7a20 */ /* 0x000fe40000410000 */
[----:B-1----:R-:W-:Y:S02]  /*36a0*/  FMUL.FTZ R24, R25, c[0x0][0x320] ;  /* 0x0000c80019187a20 */ /* 0x002fe40000410000 */
[----:B------:R1:W1:Y:S01]  /*36b0*/  MUFU.TANH R18, R12 ;  /* 0x0000000c00127308 */ /* 0x0002620000002400 */
[----:B------:R-:W-:Y:S02]  /*36c0*/  FMUL.FTZ R14, R14, c[0x0][0x320] ;  /* 0x0000c8000e0e7a20 */ /* 0x000fe40000410000 */
[----:B------:R-:W-:Y:S02]  /*36d0*/  FMUL.FTZ R15, R15, c[0x0][0x320] ;  /* 0x0000c8000f0f7a20 */ /* 0x000fe40000410000 */
[----:B------:R-:W-:Y:S02]  /*36e0*/  FMUL.FTZ R10, R10, c[0x0][0x320] ;  /* 0x0000c8000a0a7a20 */ /* 0x000fe40000410000 */
[----:B------:R-:W-:Y:S01]  /*36f0*/  FMUL.FTZ R11, R11, c[0x0][0x320] ;  /* 0x0000c8000b0b7a20 */ /* 0x000fe20000410000 */
[----:B------:R2:W2:Y:S01]  /*3700*/  MUFU.TANH R30, R26 ;  /* 0x0000001a001e7308 */ /* 0x0004a20000002400 */
[----:B-1----:R-:W-:-:S07]  /*3710*/  FMUL.FTZ R12, R13, c[0x0][0x320] ;  /* 0x0000c8000d0c7a20 */ /* 0x002fce0000410000 */
[----:B------:R1:W1:Y:S08]  /*3720*/  MUFU.TANH R29, R27 ;  /* 0x0000001b001d7308 */ /* 0x0002700000002400 */
[----:B------:R1:W1:Y:S08]  /*3730*/  MUFU.TANH R27, R22 ;  /* 0x00000016001b7308 */ /* 0x0002700000002400 */
[----:B------:R1:W1:Y:S08]  /*3740*/  MUFU.TANH R26, R23 ;  /* 0x00000017001a7308 */ /* 0x0002700000002400 */
[----:B------:R-:W1:Y:S08]  /*3750*/  MUFU.TANH R24, R24 ;  /* 0x0000001800187308 */ /* 0x000e700000002400 */
[----:B------:R-:W1:Y:S08]  /*3760*/  MUFU.TANH R20, R20 ;  /* 0x0000001400147308 */ /* 0x000e700000002400 */
[----:B------:R-:W1:Y:S08]  /*3770*/  MUFU.TANH R19, R19 ;  /* 0x0000001300137308 */ /* 0x000e700000002400 */
[----:B------:R-:W1:Y:S08]  /*3780*/  MUFU.TANH R12, R12 ;  /* 0x0000000c000c7308 */ /* 0x000e700000002400 */
[----:B------:R1:W1:Y:S08]  /*3790*/  MUFU.TANH R25, R14 ;  /* 0x0000000e00197308 */ /* 0x0002700000002400 */
[----:B------:R1:W1:Y:S08]  /*37a0*/  MUFU.TANH R23, R15 ;  /* 0x0000000f00177308 */ /* 0x0002700000002400 */
[----:B------:R-:W1:Y:S08]  /*37b0*/  MUFU.TANH R8, R8 ;  /* 0x0000000800087308 */ /* 0x000e700000002400 */
[----:B------:R-:W1:Y:S08]  /*37c0*/  MUFU.TANH R7, R7 ;  /* 0x0000000700077308 */ /* 0x000e700000002400 */
[----:B------:R1:W1:Y:S08]  /*37d0*/  MUFU.TANH R21, R10 ;  /* 0x0000000a00157308 */ /* 0x0002700000002400 */
[----:B------:R1:W1:Y:S01]  /*37e0*/  MUFU.TANH R22, R11 ;  /* 0x0000000b00167308 */ /* 0x0002620000002400 */
[----:B------:R-:W-:Y:S01]  /*37f0*/  BSSY B0, `(.L_x_474) ;  /* 0x000001c000007945 */ /* 0x000fe20003800000 */
[----:B------:R-:W-:Y:S06]  /*3800*/  BAR.SYNC.DEFER_BLOCKING 0x0 ;  /* 0x0000000000007b1d */ /* 0x000fec0000010000 */
[----:B------:R-:W-:Y:S05]  /*3810*/  @!P0 BRA `(.L_x_475) ;  /* 0x0000019000008947 */ /* 0x000fea0003800000 */
[----:B--234-:R-:W-:Y:S01]  /*3820*/  IADD3 R0, R134, -0x2, RZ ;  /* 0xfffffffe86007810 */ /* 0x01cfe20007ffe0ff */
[----:B------:R-:W-:-:S03]  /*3830*/  IMAD.MOV.U32 R9, RZ, RZ, c[0x0][0x1e4] ;  /* 0x00007900ff097624 */ /* 0x000fc600078e00ff */
[----:B------:R-:W-:Y:S01]  /*3840*/  SHF.R.S32.HI R2, RZ, 0x1f, R0 ;  /* 0x0000001fff027819 */ /* 0x000fe20000011400 */
[----:B------:R-:W-:-:S04]  /*3850*/  IMAD.WIDE.U32 R4, R0, c[0x0][0x1e0], RZ ;  /* 0x0000780000047a25 */ /* 0x000fc800078e00ff */
[----:B------:R-:W-:-:S04]  /*3860*/  IMAD R2, R2, c[0x0][0x1e0], RZ ;  /* 0x0000780002027a24 */ /* 0x000fc800078e02ff */
[----:B------:R-:W-:Y:S01]  /*3870*/  IMAD R2, R0, c[0x0][0x1e4], R2 ;  /* 0x0000790000027a24 */ /* 0x000fe200078e0202 */
[----:B------:R-:W-:-:S03]  /*3880*/  LEA R0, P0, R4, R90, 0x6 ;  /* 0x0000005a04007211 */ /* 0x000fc600078030ff */
[----:B------:R-:W-:Y:S01]  /*3890*/  IMAD.IADD R3, R5, 0x1, R2 ;  /* 0x0000000105037824 */ /* 0x000fe200078e0202 */
[----:B------:R-:W-:Y:S01]  /*38a0*/  LEA R2, P1, R0, c[0x0][0x1c8], 0x1 ;  /* 0x0000720000027a11 */ /* 0x000fe200078208ff */
[----:B------:R-:W-:-:S03]  /*38b0*/  IMAD.MOV.U32 R5, RZ, RZ, c[0x0][0x1e0] ;  /* 0x00007800ff057624 */ /* 0x000fc600078e00ff */
[----:B------:R-:W-:Y:S02]  /*38c0*/  LEA.HI.X R3, R4, R88, R3, 0x6, P0 ;  /* 0x0000005804037211 */ /* 0x000fe400000f3403 */
[----:B------:R-:W-:Y:S02]  /*38d0*/  LEA R4, P0, R5, R2, 0x6 ;  /* 0x0000000205047211 */ /* 0x000fe400078030ff */
[----:B------:R-:W-:-:S04]  /*38e0*/  LEA.HI.X R3, R0, c[0x0][0x1cc], R3, 0x1, P1 ;  /* 0x0000730000037a11 */ /* 0x000fc800008f0c03 */
[----:B------:R-:W-:Y:S01]  /*38f0*/  LEA.HI.X R5, R5, R3, R9, 0x6, P0 ;  /* 0x0000000305057211 */ /* 0x000fe200000f3409 */
        /* <DEDUP_REMOVED lines=11> */
.L_x_475:
[----:B--234-:R-:W-:Y:S05]  /*39b0*/  BSYNC B0 ;  /* 0x0000000000007941 */ /* 0x01cfea0003800000 */
.L_x_474:
[----:B------:R-:W2:Y:S04]  /*39c0*/  LDL R0, [R1+0xac] ;  /* 0x0000ac0001007983 */ /* 0x000ea80000100800 */
[----:B------:R-:W3:Y:S01]  /*39d0*/  LDL R3, [R1+0xb0] ;  /* 0x0000b00001037983 */ /* 0x000ee20000100800 */
[----:B------:R-:W-:Y:S01]  /*39e0*/  ISETP.NE.AND P0, PT, R87, 0x1, PT ;  /* 0x000000015700780c */ /* 0x000fe20003f05270 */
[----:B------:R-:W-:-:S02]  /*39f0*/  IMAD R6, R6, R85, 0x1 ;  /* 0x0000000106067424 */ /* 0x000fc400078e0255 */
[----:B------:R-:W4:Y:S04]  /*3a00*/  LDL R49, [R1+0x48] ;  /* 0x0000480001317983 */ /* 0x000f280000100800 */
[----:B------:R-:W5:Y:S04]  /*3a10*/  LDL R112, [R1+0x4] ;  /* 0x0000040001707983 */ /* 0x000f680000100800 */
[----:B------:R-:W-:Y:S04]  /*3a20*/  LDSM.16.MT88.4 R44, [R251] ;  /* 0x00000000fb2c783b */ /* 0x000fe80000004200 */
[----:B------:R-:W-:Y:S04]  /*3a30*/  LDSM.16.MT88.4 R68, [R251+0x2000] ;  /* 0x00200000fb44783b */ /* 0x000fe80000004200 */
[----:B------:R-:W-:Y:S04]  /*3a40*/  LDSM.16.MT88.4 R76, [R248+0x4000] ;  /* 0x00400000f84c783b */ /* 0x000fe80000004200 */
[----:B------:R-:W0:Y:S01]  /*3a50*/  LDGDEPBAR ;  /* 0x00000000000079af */ /* 0x000e220000000000 */
[----:B--2---:R-:W-:-:S04]  /*3a60*/  IMAD.IADD R0, R0, 0x1, R135 ;  /* 0x0000000100007824 */ /* 0x004fc800078e0287 */
[----:B------:R-:W-:-:S05]  /*3a70*/  @P0 IMAD.HI.U32 R2, R0, c[0x0][0x2c8], RZ ;  /* 0x0000b20000020a27 */ /* 0x000fca00078e00ff */
[----:B------:R-:W-:Y:S01]  /*3a80*/  @P0 SHF.R.U32.HI R0, RZ, c[0x0][0x2cc], R2 ;  /* 0x0000b300ff000a19 */ /* 0x000fe20000011602 */
[----:B-----5:R-:W-:Y:S04]  /*3a90*/  LDSM.16.MT88.4 R60, [R112+0x800] ;  /* 0x00080000703c783b */ /* 0x020fe80000004200 */
[----:B------:R-:W2:Y:S04]  /*3aa0*/  SHFL.IDX PT, R2, R0, RZ, 0x1c1f ;  /* 0x001c1fff00027589 */ /* 0x000ea800000e0000 */
[----:B------:R3:W5:Y:S02]  /*3ab0*/  SHFL.IDX PT, R4, R0, 0x1, 0x1c1f ;  /* 0x003c1f0000047f89 */ /* 0x00076400000e0000 */
[----:B---3--:R-:W-:Y:S01]  /*3ac0*/  IADD3 R0, -R3, c[0x0][0x1d0], R6 ;  /* 0x0000740003007a10 */ /* 0x008fe20007ffe106 */
[----:B------:R-:W-:-:S03]  /*3ad0*/  IMAD.IADD R3, R84, 0x1, -R3 ;  /* 0x0000000154037824 */ /* 0x000fc600078e0a03 */
[----:B------:R-:W-:-:S05]  /*3ae0*/  IADD3 R0, R0, -c[0x0][0x168], RZ ;  /* 0x80005a0000007a10 */ /* 0x000fca0007ffe0ff */
[----:B--2---:R-:W-:-:S05]  /*3af0*/  IMAD.IADD R2, R0, 0x1, R2 ;  /* 0x0000000100027824 */ /* 0x004fca00078e0202 */
[----:B------:R-:W-:-:S04]  /*3b00*/  IMNMX R2, R3, R2, PT ;  /* 0x0000000203027217 */ /* 0x000fc80003800200 */
[C---:B------:R-:W-:Y:S02]  /*3b10*/  ISETP.GT.AND P0, PT, R2.reuse, RZ, PT ;  /* 0x000000ff0200720c */ /* 0x040fe40003f04270 */
[----:B------:R-:W-:Y:S02]  /*3b20*/  ISETP.GT.AND P1, PT, R2, 0x1, PT ;  /* 0x000000010200780c */ /* 0x000fe40003f24270 */
[----:B------:R-:W-:Y:S02]  /*3b30*/  FSEL R16, R72, -INF , P0 ;  /* 0xff80000048107808 */ /* 0x000fe40000000000 */
[----:B------:R-:W-:Y:S02]  /*3b40*/  ISETP.GT.AND P0, PT, R2, 0x8, PT ;  /* 0x000000080200780c */ /* 0x000fe40003f04270 */
[----:B-1----:R-:W-:Y:S02]  /*3b50*/  FSEL R15, R64, -INF , P1 ;  /* 0xff800000400f7808 */ /* 0x002fe40000800000 */
[----:B------:R-:W-:Y:S01]  /*3b60*/  ISETP.GT.AND P1, PT, R2, 0x9, PT ;  /* 0x000000090200780c */ /* 0x000fe20003f24270 */
[----:B-----5:R-:W-:Y:S01]  /*3b70*/  IMAD.IADD R0, R0, 0x1, R4 ;  /* 0x0000000100007824 */ /* 0x020fe200078e0204 */
[----:B------:R-:W-:-:S02]  /*3b80*/  FSEL R5, R56, -INF , P0 ;  /* 0xff80000038057808 */ /* 0x000fc40000000000 */
[----:B------:R-:W-:Y:S02]  /*3b90*/  ISETP.GT.AND P0, PT, R2, 0x10, PT ;  /* 0x000000100200780c */ /* 0x000fe40003f04270 */
[----:B------:R-:W-:Y:S02]  /*3ba0*/  FSEL R4, R54, -INF , P1 ;  /* 0xff80000036047808 */ /* 0x000fe40000800000 */
[----:B------:R-:W-:Y:S02]  /*3bb0*/  ISETP.GT.AND P1, PT, R2, 0x11, PT ;  /* 0x000000110200780c */ /* 0x000fe40003f24270 */
[----:B------:R-:W-:Y:S02]  /*3bc0*/  FMNMX.FTZ R6, R16, R15, !PT ;  /* 0x0000000f10067209 */ /* 0x000fe40007810000 */
[----:B------:R-:W-:Y:S02]  /*3bd0*/  IMNMX R0, R3, R0, PT ;  /* 0x0000000003007217 */ /* 0x000fe40003800200 */
[----:B------:R-:W-:-:S02]  /*3be0*/  FSEL R3, R53, -INF , P0 ;  /* 0xff80000035037808 */ /* 0x000fc40000000000 */
[----:B------:R-:W-:Y:S02]  /*3bf0*/  ISETP.GT.AND P0, PT, R2, 0x18, PT ;  /* 0x000000180200780c */ /* 0x000fe40003f04270 */
[----:B------:R-:W-:Y:S02]  /*3c00*/  FSEL R14, R52, -INF , P1 ;  /* 0xff800000340e7808 */ /* 0x000fe40000800000 */
[----:B------:R-:W-:Y:S02]  /*3c10*/  FMNMX.FTZ R6, R5, R6, !PT ;  /* 0x0000000605067209 */ /* 0x000fe40007810000 */
[----:B------:R-:W-:Y:S02]  /*3c20*/  ISETP.GT.AND P1, PT, R2, 0x19, PT ;  /* 0x000000190200780c */ /* 0x000fe40003f24270 */
[----:B------:R-:W-:Y:S02]  /*3c30*/  FSEL R13, R40, -INF , P0 ;  /* 0xff800000280d7808 */ /* 0x000fe40000000000 */
[----:B------:R-:W-:-:S02]  /*3c40*/  ISETP.GT.AND P0, PT, R2, 0x20, PT ;  /* 0x000000200200780c */ /* 0x000fc40003f04270 */
[----:B------:R-:W-:Y:S02]  /*3c50*/  FMNMX.FTZ R6, R4, R6, !PT ;  /* 0x0000000604067209 */ /* 0x000fe40007810000 */
[----:B------:R-:W-:Y:S02]  /*3c60*/  FSEL R17, R41, -INF , P1 ;  /* 0xff80000029117808 */ /* 0x000fe40000800000 */
[----:B------:R-:W-:Y:S02]  /*3c70*/  ISETP.GT.AND P1, PT, R2, 0x21, PT ;  /* 0x000000210200780c */ /* 0x000fe40003f24270 */
[----:B------:R-:W-:Y:S02]  /*3c80*/  FSEL R108, R28, -INF , P0 ;  /* 0xff8000001c6c7808 */ /* 0x000fe40000000000 */
[----:B------:R-:W-:Y:S02]  /*3c90*/  FMNMX.FTZ R6, R3, R6, !PT ;  /* 0x0000000603067209 */ /* 0x000fe40007810000 */
[----:B------:R-:W-:-:S02]  /*3ca0*/  ISETP.GT.AND P0, PT, R2, 0x28, PT ;  /* 0x000000280200780c */ /* 0x000fc40003f04270 */
[----:B------:R-:W-:Y:S02]  /*3cb0*/  FSEL R107, R24, -INF , P1 ;  /* 0xff800000186b7808 */ /* 0x000fe40000800000 */
[----:B------:R-:W-:Y:S02]  /*3cc0*/  ISETP.GT.AND P1, PT, R2, 0x29, PT ;  /* 0x000000290200780c */ /* 0x000fe40003f24270 */
[----:B------:R-:W-:Y:S02]  /*3cd0*/  FMNMX.FTZ R6, R14, R6, !PT ;  /* 0x000000060e067209 */ /* 0x000fe40007810000 */
[----:B------:R-:W-:Y:S02]  /*3ce0*/  FSEL R105, R20, -INF , P0 ;  /* 0xff80000014697808 */ /* 0x000fe40000000000 */
[----:B------:R-:W-:Y:S02]  /*3cf0*/  ISETP.GT.AND P0, PT, R2, 0x30, PT ;  /* 0x000000300200780c */ /* 0x000fe40003f04270 */
[----:B------:R-:W-:-:S02]  /*3d00*/  FSEL R104, R19, -INF , P1 ;  /* 0xff80000013687808 */ /* 0x000fc40000800000 */
[----:B------:R-:W-:Y:S02]  /*3d10*/  ISETP.GT.AND P1, PT, R2, 0x31, PT ;  /* 0x000000310200780c */ /* 0x000fe40003f24270 */
[----:B------:R-:W-:Y:S02]  /*3d20*/  FMNMX.FTZ R6, R13, R6, !PT ;  /* 0x000000060d067209 */ /* 0x000fe40007810000 */
[----:B------:R-:W-:Y:S02]  /*3d30*/  FSEL R102, R18, -INF , P0 ;  /* 0xff80000012667808 */ /* 0x000fe40000000000 */
[----:B------:R-:W-:Y:S02]  /*3d40*/  ISETP.GT.AND P0, PT, R2, 0x38, PT ;  /* 0x000000380200780c */ /* 0x000fe40003f04270 */
[----:B------:R-:W-:Y:S02]  /*3d50*/  FSEL R98, R12, -INF , P1 ;  /* 0xff8000000c627808 */ /* 0x000fe40000800000 */
[----:B------:R-:W-:-:S02]  /*3d60*/  FMNMX.FTZ R6, R17, R6, !PT ;  /* 0x0000000611067209 */ /* 0x000fc40007810000 */
[----:B------:R-:W-:Y:S02]  /*3d70*/  ISETP.GT.AND P1, PT, R2, 0x39, PT ;  /* 0x000000390200780c */ /* 0x000fe40003f24270 */
[----:B------:R-:W-:Y:S02]  /*3d80*/  FSEL R97, R8, -INF , P0 ;  /* 0xff80000008617808 */ /* 0x000fe40000000000 */
[----:B------:R-:W-:Y:S02]  /*3d90*/  FMNMX.FTZ R2, R108, R6, !PT ;  /* 0x000000066c027209 */ /* 0x000fe40007810000 */
[C---:B------:R-:W-:Y:S02]  /*3da0*/  ISETP.GT.AND P0, PT, R0.reuse, RZ, PT ;  /* 0x000000ff0000720c */ /* 0x040fe40003f04270 */
[----:B------:R-:W-:Y:S02]  /*3db0*/  FSEL R96, R7, -INF , P1 ;  /* 0xff80000007607808 */ /* 0x000fe40000800000 */
[----:B------:R-:W-:-:S02]  /*3dc0*/  ISETP.GT.AND P1, PT, R0, 0x1, PT ;  /* 0x000000010000780c */ /* 0x000fc40003f24270 */
[----:B------:R-:W-:Y:S02]  /*3dd0*/  FMNMX.FTZ R2, R107, R2, !PT ;  /* 0x000000026b027209 */ /* 0x000fe40007810000 */
[----:B------:R-:W-:Y:S02]  /*3de0*/  FSEL R12, R73, -INF , P0 ;  /* 0xff800000490c7808 */ /* 0x000fe40000000000 */
[C---:B------:R-:W-:Y:S01]  /*3df0*/  ISETP.GT.AND P0, PT, R0.reuse, 0x8, PT ;  /* 0x000000080000780c */ /* 0x040fe20003f04270 */
[----:B------:R-:W-:Y:S01]  /*3e00*/  LDSM.16.MT88.4 R72, [R251+0x2800] ;  /* 0x00280000fb48783b */ /* 0x000fe20000004200 */
[----:B------:R-:W-:Y:S02]  /*3e10*/  FSEL R11, R65, -INF , P1 ;  /* 0xff800000410b7808 */ /* 0x000fe40000800000 */
[----:B------:R-:W-:Y:S01]  /*3e20*/  FMNMX.FTZ R2, R105, R2, !PT ;  /* 0x0000000269027209 */ /* 0x000fe20007810000 */
[----:B------:R-:W-:Y:S01]  /*3e30*/  LDSM.16.MT88.4 R64, [R252+0x2000] ;  /* 0x00200000fc40783b */ /* 0x000fe20000004200 */
[----:B------:R-:W-:-:S02]  /*3e40*/  ISETP.GT.AND P1, PT, R0, 0x9, PT ;  /* 0x000000090000780c */ /* 0x000fc40003f24270 */
[----:B------:R-:W-:Y:S02]  /*3e50*/  FSEL R10, R57, -INF , P0 ;  /* 0xff800000390a7808 */ /* 0x000fe40000000000 */
[----:B------:R-:W-:Y:S01]  /*3e60*/  FMNMX.FTZ R6, R12, R11, !PT ;  /* 0x0000000b0c067209 */ /* 0x000fe20007810000 */
[----:B------:R-:W-:Y:S01]  /*3e70*/  LDSM.16.MT88.4 R56, [R251+0x800] ;  /* 0x00080000fb38783b */ /* 0x000fe20000004200 */
[----:B------:R-:W-:Y:S02]  /*3e80*/  FMNMX.FTZ R2, R104, R2, !PT ;  /* 0x0000000268027209 */ /* 0x000fe40007810000 */
[----:B------:R-:W-:Y:S02]  /*3e90*/  ISETP.GT.AND P0, PT, R0, 0x10, PT ;  /* 0x000000100000780c */ /* 0x000fe40003f04270 */
[----:B------:R-:W-:Y:S02]  /*3ea0*/  FSEL R9, R55, -INF , P1 ;  /* 0xff80000037097808 */ /* 0x000fe40000800000 */
[----:B------:R-:W-:Y:S01]  /*3eb0*/  FMNMX.FTZ R6, R10, R6, !PT ;  /* 0x000000060a067209 */ /* 0x000fe20007810000 */
[----:B------:R-:W-:Y:S01]  /*3ec0*/  LDSM.16.MT88.4 R52, [R112+0x2000] ;  /* 0x002000007034783b */ /* 0x000fe20000004200 */
[----:B------:R-:W-:-:S02]  /*3ed0*/  FMNMX.FTZ R2, R102, R2, !PT ;  /* 0x0000000266027209 */ /* 0x000fc40007810000 */
[----:B------:R-:W-:Y:S02]  /*3ee0*/  ISETP.GT.AND P1, PT, R0, 0x11, PT ;  /* 0x000000110000780c */ /* 0x000fe40003f24270 */
[----:B------:R-:W-:Y:S02]  /*3ef0*/  FSEL R8, R48, -INF , P0 ;  /* 0xff80000030087808 */ /* 0x000fe40000000000 */
[----:B------:R-:W-:Y:S02]  /*3f00*/  FMNMX.FTZ R6, R9, R6, !PT ;  /* 0x0000000609067209 */ /* 0x000fe40007810000 */
[----:B------:R-:W-:Y:S02]  /*3f10*/  FMNMX.FTZ R2, R98, R2, !PT ;  /* 0x0000000262027209 */ /* 0x000fe40007810000 */
[----:B------:R-:W-:Y:S02]  /*3f20*/  ISETP.GT.AND P0, PT, R0, 0x18, PT ;  /* 0x000000180000780c */ /* 0x000fe40003f04270 */
[----:B------:R-:W-:-:S02]  /*3f30*/  FSEL R7, R43, -INF , P1 ;  /* 0xff8000002b077808 */ /* 0x000fc40000800000 */
[----:B------:R-:W-:Y:S02]  /*3f40*/  FMNMX.FTZ R18, R8, R6, !PT ;  /* 0x0000000608127209 */ /* 0x000fe40007810000 */
        /* <DEDUP_REMOVED lines=8> */
[----:B------:R-:W-:Y:S01]  /*3fd0*/  FMNMX.FTZ R2, R6, R19, !PT ;  /* 0x0000001306027209 */ /* 0x000fe20007810000 */
[----:B------:R-:W-:Y:S01]  /*3fe0*/  LDSM.16.MT88.4 R36, [R248+0x800] ;  /* 0x00080000f824783b */ /* 0x000fe20000004200 */
[----:B------:R-:W-:Y:S02]  /*3ff0*/  ISETP.GT.AND P1, PT, R0, 0x21, PT ;  /* 0x000000210000780c */ /* 0x000fe40003f24270 */
[----:B------:R-:W-:Y:S02]  /*4000*/  FSEL R101, R30, -INF , P0 ;  /* 0xff8000001e657808 */ /* 0x000fe40000000000 */
[----:B------:R-:W-:-:S02]  /*4010*/  FMNMX.FTZ R2, R18, R2, !PT ;  /* 0x0000000212027209 */ /* 0x000fc40007810000 */
[C---:B------:R-:W-:Y:S02]  /*4020*/  ISETP.GT.AND P0, PT, R0.reuse, 0x28, PT ;  /* 0x000000280000780c */ /* 0x040fe40003f04270 */
[----:B------:R-:W-:Y:S02]  /*4030*/  FSEL R106, R29, -INF , P1 ;  /* 0xff8000001d6a7808 */ /* 0x000fe40000800000 */
[----:B------:R-:W-:Y:S01]  /*4040*/  FMNMX.FTZ R2, R101, R2, !PT ;  /* 0x0000000265027209 */ /* 0x000fe20007810000 */
[----:B------:R-:W1:Y:S01]  /*4050*/  SHFL.BFLY PT, R19, R133, 0x2, 0x1f ;  /* 0x0c401f0085137f89 */ /* 0x000e6200000e0000 */
[----:B------:R-:W-:Y:S02]  /*4060*/  ISETP.GT.AND P1, PT, R0, 0x29, PT ;  /* 0x000000290000780c */ /* 0x000fe40003f24270 */
[----:B------:R-:W-:Y:S01]  /*4070*/  FSEL R103, R27, -INF , P0 ;  /* 0xff8000001b677808 */ /* 0x000fe20000000000 */
[----:B------:R-:W-:Y:S01]  /*4080*/  LDSM.16.MT88.4 R28, [R252] ;  /* 0x00000000fc1c783b */ /* 0x000fe20000004200 */
[----:B------:R-:W-:-:S02]  /*4090*/  FMNMX.FTZ R2, R106, R2, !PT ;  /* 0x000000026a027209 */ /* 0x000fc40007810000 */
[----:B------:R-:W-:Y:S02]  /*40a0*/  ISETP.GT.AND P0, PT, R0, 0x30, PT ;  /* 0x000000300000780c */ /* 0x000fe40003f04270 */
[----:B------:R-:W-:Y:S02]  /*40b0*/  FSEL R111, R26, -INF , P1 ;  /* 0xff8000001a6f7808 */ /* 0x000fe40000800000 */
[----:B------:R-:W-:Y:S02]  /*40c0*/  FMNMX.FTZ R2, R103, R2, !PT ;  /* 0x0000000267027209 */ /* 0x000fe40007810000 */
[C---:B------:R-:W-:Y:S02]  /*40d0*/  ISETP.GT.AND P2, PT, R0.reuse, 0x31, PT ;  /* 0x000000310000780c */ /* 0x040fe40003f44270 */
[----:B------:R-:W-:Y:S02]  /*40e0*/  FSEL R110, R25, -INF , P0 ;  /* 0xff800000196e7808 */ /* 0x000fe40000000000 */
[----:B------:R-:W-:Y:S01]  /*40f0*/  FMNMX.FTZ R2, R111, R2, !PT ;  /* 0x000000026f027209 */ /* 0x000fe20007810000 */
[----:B----4-:R-:W-:Y:S01]  /*4100*/  LDSM.16.MT88.4 R24, [R49] ;  /* 0x000000003118783b */ /* 0x010fe20000004200 */
[----:B------:R-:W-:-:S02]  /*4110*/  ISETP.GT.AND P1, PT, R0, 0x38, PT ;  /* 0x000000380000780c */ /* 0x000fc40003f24270 */
[----:B------:R-:W-:Y:S02]  /*4120*/  FSEL R109, R23, -INF , P2 ;  /* 0xff800000176d7808 */ /* 0x000fe40001000000 */
[----:B------:R-:W-:Y:S02]  /*4130*/  FMNMX.FTZ R2, R110, R2, !PT ;  /* 0x000000026e027209 */ /* 0x000fe40007810000 */
[----:B------:R-:W-:Y:S02]  /*4140*/  ISETP.GT.AND P0, PT, R0, 0x39, PT ;  /* 0x000000390000780c */ /* 0x000fe40003f04270 */
[----:B------:R-:W-:Y:S02]  /*4150*/  FSEL R100, R21, -INF , P1 ;  /* 0xff80000015647808 */ /* 0x000fe40000800000 */
[----:B------:R-:W-:Y:S02]  /*4160*/  FMNMX.FTZ R132, R109, R2, !PT ;  /* 0x000000026d847209 */ /* 0x000fe40007810000 */
[----:B------:R-:W-:-:S02]  /*4170*/  FSEL R99, R22, -INF , P0 ;  /* 0xff80000016637808 */ /* 0x000fc40000000000 */
[----:B------:R-:W-:Y:S01]  /*4180*/  FMNMX.FTZ R132, R100, R132, !PT ;  /* 0x0000008464847209 */ /* 0x000fe20007810000 */
[----:B------:R-:W-:Y:S03]  /*4190*/  LDSM.16.MT88.4 R20, [R248] ;  /* 0x00000000f814783b */ /* 0x000fe60000004200 */
        /* <DEDUP_REMOVED lines=10> */
[----:B------:R-:W-:Y:S01]  /*4240*/  FFMA.FTZ R3, R3, c[0x0][0x2d0], -R2 ;  /* 0x0000b40003037a23 */ /* 0x000fe20000010802 */
[----:B-1----:R-:W-:-:S04]  /*4250*/  FMNMX.FTZ R132, R132, R0, !PT ;  /* 0x0000000084847209 */ /* 0x002fc80007810000 */
[C---:B------:R-:W-:Y:S01]  /*4260*/  FSETP.NEU.FTZ.AND P0, PT, R132.reuse, -INF , PT ;  /* 0xff8000008400780b */ /* 0x040fe20003f1d000 */
[----:B------:R-:W-:Y:S01]  /*4270*/  FMUL.FTZ R0, R132, c[0x0][0x2d0] ;  /* 0x0000b40084007a20 */ /* 0x000fe20000410000 */
[----:B------:R1:W-:Y:S04]  /*4280*/  MUFU.EX2 R90, R3 ;  /* 0x00000003005a7308 */ /* 0x0003e80000000800 */
[----:B------:R-:W-:Y:S01]  /*4290*/  FSEL R0, R0, RZ, P0 ;  /* 0x000000ff00007208 */ /* 0x000fe20000000000 */
[--C-:B------:R-:W-:Y:S02]  /*42a0*/  FFMA.FTZ R16, R16, c[0x0][0x2d0], -R2.reuse ;  /* 0x0000b40010107a23 */ /* 0x100fe40000010802 */
[--C-:B------:R-:W-:Y:S02]  /*42b0*/  FFMA.FTZ R15, R15, c[0x0][0x2d0], -R2.reuse ;  /* 0x0000b4000f0f7a23 */ /* 0x100fe40000010802 */
[----:B------:R-:W-:-:S02]  /*42c0*/  FFMA.FTZ R5, R5, c[0x0][0x2d0], -R2 ;  /* 0x0000b40005057a23 */ /* 0x000fc40000010802 */
[----:B------:R-:W-:Y:S02]  /*42d0*/  FFMA.FTZ R4, R4, c[0x0][0x2d0], -R2 ;  /* 0x0000b40004047a23 */ /* 0x000fe40000010802 */
[--C-:B-1----:R-:W-:Y:S02]  /*42e0*/  FFMA.FTZ R3, R10, c[0x0][0x2d0], -R0.reuse ;  /* 0x0000b4000a037a23 */ /* 0x102fe40000010800 */
[--C-:B------:R-:W-:Y:S02]  /*42f0*/  FFMA.FTZ R12, R12, c[0x0][0x2d0], -R0.reuse ;  /* 0x0000b4000c0c7a23 */ /* 0x100fe40000010800 */
[----:B------:R1:W-:Y:S01]  /*4300*/  MUFU.EX2 R82, R3 ;  /* 0x0000000300527308 */ /* 0x0003e20000000800 */
[----:B------:R-:W-:-:S07]  /*4310*/  FFMA.FTZ R11, R11, c[0x0][0x2d0], -R0 ;  /* 0x0000b4000b0b7a23 */ /* 0x000fce0000010800 */
[----:B------:R-:W-:Y:S01]  /*4320*/  MUFU.EX2 R85, R16 ;  /* 0x0000001000557308 */ /* 0x000fe20000000800 */
[----:B-1----:R-:W-:-:S07]  /*4330*/  FFMA.FTZ R3, R9, c[0x0][0x2d0], -R0 ;  /* 0x0000b40009037a23 */ /* 0x002fce0000010800 */
[----:B------:R-:W1:Y:S08]  /*4340*/  MUFU.EX2 R83, R15 ;  /* 0x0000000f00537308 */ /* 0x000e700000000800 */
[----:B------:R-:W-:Y:S08]  /*4350*/  MUFU.EX2 R87, R5 ;  /* 0x0000000500577308 */ /* 0x000ff00000000800 */
[----:B------:R-:W-:Y:S08]  /*4360*/  MUFU.EX2 R89, R4 ;  /* 0x0000000400597308 */ /* 0x000ff00000000800 */
[----:B------:R1:W-:Y:S08]  /*4370*/  MUFU.EX2 R81, R12 ;  /* 0x0000000c00517308 */ /* 0x0003f00000000800 */
[----:B------:R-:W-:Y:S08]  /*4380*/  MUFU.EX2 R80, R11 ;  /* 0x0000000b00507308 */ /* 0x000ff00000000800 */
[----:B------:R2:W3:Y:S01]  /*4390*/  MUFU.EX2 R84, R3 ;  /* 0x0000000300547308 */ /* 0x0004e20000000800 */
[----:B------:R-:W-:-:S02]  /*43a0*/  FFMA.FTZ R14, R14, c[0x0][0x2d0], -R2 ;  /* 0x0000b4000e0e7a23 */ /* 0x000fc40000010802 */
[----:B------:R-:W-:Y:S01]  /*43b0*/  FFMA.FTZ R13, R13, c[0x0][0x2d0], -R2 ;  /* 0x0000b4000d0d7a23 */ /* 0x000fe20000010802 */
[----:B-1----:R-:W-:Y:S01]  /*43c0*/  F2FP.BF16.PACK_AB R12, R83, R85 ;  /* 0x00000055530c723e */ /* 0x002fe200000010ff */
[----:B--2---:R-:W-:-:S04]  /*43d0*/  FFMA.FTZ R3, R8, c[0x0][0x2d0], -R0 ;  /* 0x0000b40008037a23 */ /* 0x004fc80000010800 */
[----:B------:R1:W-:Y:S01]  /*43e0*/  MUFU.EX2 R86, R3 ;  /* 0x0000000300567308 */ /* 0x0003e20000000800 */
[----:B---3--:R-:W-:Y:S01]  /*43f0*/  F2FP.BF16.PACK_AB R15, R84, R82 ;  /* 0x00000052540f723e */ /* 0x008fe200000010ff */
[----:B------:R-:W-:-:S06]  /*4400*/  FFMA.FTZ R17, R17, c[0x0][0x2d0], -R2 ;  /* 0x0000b40011117a23 */ /* 0x000fcc0000010802 */
[----:B------:R2:W3:Y:S01]  /*4410*/  MUFU.EX2 R93, R14 ;  /* 0x0000000e005d7308 */ /* 0x0004e20000000800 */
[----:B-1----:R-:W-:-:S07]  /*4420*/  FFMA.FTZ R3, R7, c[0x0][0x2d0], -R0 ;  /* 0x0000b40007037a23 */ /* 0x002fce0000010800 */
[----:B------:R1:W-:Y:S08]  /*4430*/  MUFU.EX2 R94, R13 ;  /* 0x0000000d005e7308 */ /* 0x0003f00000000800 */
[----:B------:R4:W5:Y:S01]  /*4440*/  MUFU.EX2 R88, R3 ;  /* 0x0000000300587308 */ /* 0x0009620000000800 */
[----:B--2---:R-:W-:Y:S02]  /*4450*/  F2FP.BF16.PACK_AB R14, R89, R87 ;  /* 0x00000057590e723e */ /* 0x004fe400000010ff */
[----:B-1----:R-:W-:Y:S01]  /*4460*/  F2FP.BF16.PACK_AB R13, R80, R81 ;  /* 0x00000051500d723e */ /* 0x002fe200000010ff */
[----:B----4-:R-:W-:-:S04]  /*4470*/  FFMA.FTZ R3, R6, c[0x0][0x2d0], -R0 ;  /* 0x0000b40006037a23 */ /* 0x010fc80000010800 */
[----:B------:R1:W-:Y:S02]  /*4480*/  MUFU.EX2 R92, R3 ;  /* 0x00000003005c7308 */ /* 0x0003e40000000800 */
[C---:B------:R-:W-:Y:S06]  /*4490*/  HMMA.16816.F32.BF16 R4, R12.reuse, R20, RZ ;  /* 0x000000140c04723c */ /* 0x040fec00000418ff */
[----:B------:R-:W2:Y:S02]  /*44a0*/  MUFU.EX2 R95, R17 ;  /* 0x00000011005f7308 */ /* 0x000ea40000000800 */
[----:B------:R-:W-:Y:S01]  /*44b0*/  HMMA.16816.F32.BF16 R20, R12, R22, RZ ;  /* 0x000000160c14723c */ /* 0x000fe200000418ff */
[----:B-1----:R-:W-:-:S05]  /*44c0*/  FFMA.FTZ R3, R18, c[0x0][0x2d0], -R0 ;  /* 0x0000b40012037a23 */ /* 0x002fca0000010800 */
[----:B------:R-:W1:Y:S01]  /*44d0*/  MUFU.EX2 R91, R3 ;  /* 0x00000003005b7308 */ /* 0x000e620000000800 */
[----:B---3--:R-:W-:Y:S02]  /*44e0*/  F2FP.BF16.PACK_AB R8, R93, R90 ;  /* 0x0000005a5d08723e */ /* 0x008fe400000010ff */
[----:B-----5:R-:W-:Y:S02]  /*44f0*/  F2FP.BF16.PACK_AB R9, R88, R86 ;  /* 0x000000565809723e */ /* 0x020fe400000010ff */
[----:B--2---:R-:W-:Y:S02]  /*4500*/  F2FP.BF16.PACK_AB R10, R95, R94 ;  /* 0x0000005e5f0a723e */ /* 0x004fe400000010ff */
[----:B-1----:R-:W-:-:S07]  /*4510*/  F2FP.BF16.PACK_AB R11, R91, R92 ;  /* 0x0000005c5b0b723e */ /* 0x002fce00000010ff */
[C---:B------:R-:W-:Y:S08]  /*4520*/  HMMA.16816.F32.BF16 R136, R8.reuse, R36, R4 ;  /* 0x000000240888723c */ /* 0x040ff00000041804 */
[----:B------:R-:W-:Y:S01]  /*4530*/  HMMA.16816.F32.BF16 R4, R8, R38, R20 ;  /* 0x000000260804723c */ /* 0x000fe20000041814 */
[----:B------:R-:W1:Y:S07]  /*4540*/  LDSM.16.MT88.4 R20, [R248+0x2000] ;  /* 0x00200000f814783b */ /* 0x000e6e0000004200 */
[C---:B------:R-:W-:Y:S11]  /*4550*/  HMMA.16816.F32.BF16 R32, R12.reuse, R28, RZ ;  /* 0x0000001c0c20723c */ /* 0x040ff600000418ff */
[----:B------:R-:W-:Y:S05]  /*4560*/  @!UPT UIADD3 URZ, URZ, URZ, URZ ;  /* 0x0000003f3f3ff290 */ /* 0x000fea000fffe03f */
[----:B------:R-:W-:Y:S02]  /*4570*/  IMAD.MOV.U32 R127, RZ, RZ, R6 ;  /* 0x000000ffff7f7224 */ /* 0x000fe400078e0006 */
[----:B------:R-:W-:Y:S02]  /*4580*/  IMAD.MOV.U32 R126, RZ, RZ, R5 ;  /* 0x000000ffff7e7224 */ /* 0x000fe400078e0005 */
[----:B------:R-:W-:Y:S02]  /*4590*/  IMAD.MOV.U32 R129, RZ, RZ, R7 ;  /* 0x000000ffff817224 */ /* 0x000fe400078e0007 */
[----:B------:R-:W-:Y:S02]  /*45a0*/  IMAD.MOV.U32 R128, RZ, RZ, R4 ;  /* 0x000000ffff807224 */ /* 0x000fe400078e0004 */
[C---:B------:R-:W-:Y:S08]  /*45b0*/  HMMA.16816.F32.BF16 R4, R12.reuse, R44, RZ ;  /* 0x0000002c0c04723c */ /* 0x040ff000000418ff */
[----:B------:R-:W-:Y:S11]  /*45c0*/  HMMA.16816.F32.BF16 R16, R12, R30, RZ ;  /* 0x0000001e0c10723c */ /* 0x000ff600000418ff */
[----:B------:R-:W-:Y:S05]  /*45d0*/  @!UPT UIADD3 URZ, URZ, URZ, URZ ;  /* 0x0000003f3f3ff290 */ /* 0x000fea000fffe03f */
[C---:B------:R-:W-:Y:S08]  /*45e0*/  HMMA.16816.F32.BF16 R28, R8.reuse, R56, R4 ;  /* 0x00000038081c723c */ /* 0x040ff00000041804 */
[C---:B------:R-:W-:Y:S08]  /*45f0*/  HMMA.16816.F32.BF16 R144, R8.reuse, R40, R32 ;  /* 0x000000280890723c */ /* 0x040ff00000041820 */
[----:B------:R-:W-:Y:S01]  /*4600*/  HMMA.16816.F32.BF16 R152, R8, R42, R16 ;  /* 0x0000002a0898723c */ /* 0x000fe20000041810 */
[----:B------:R-:W2:Y:S07]  /*4610*/  LDSM.16.MT88.4 R40, [R252+0x2800] ;  /* 0x00280000fc28783b */ /* 0x000eae0000004200 */
[----:B------:R-:W-:Y:S01]  /*4620*/  HMMA.16816.F32.BF16 R48, R12, R46, RZ ;  /* 0x0000002e0c30723c */ /* 0x000fe200000418ff */
[----:B------:R-:W3:Y:S01]  /*4630*/  LDSM.16.MT88.4 R44, [R248+0x2800] ;  /* 0x00280000f82c783b */ /* 0x000ee20000004200 */
[----:B------:R-:W-:Y:S01]  /*4640*/  IMAD.MOV.U32 R125, RZ, RZ, R29 ;  /* 0x000000ffff7d7224 */ /* 0x000fe200078e001d */
[----:B------:R-:W-:Y:S01]  /*4650*/  MOV R124, R28 ;  /* 0x0000001c007c7202 */ /* 0x000fe20000000f00 */
[----:B------:R-:W-:-:S02]  /*4660*/  IMAD.MOV.U32 R123, RZ, RZ, R31 ;  /* 0x000000ffff7b7224 */ /* 0x000fc400078e001f */
[----:B------:R-:W-:Y:S02]  /*4670*/  IMAD.MOV.U32 R122, RZ, RZ, R30 ;  /* 0x000000ffff7a7224 */ /* 0x000fe400078e001e */
[C---:B------:R-:W-:Y:S08]  /*4680*/  HMMA.16816.F32.BF16 R36, R12.reuse, R24, RZ ;  /* 0x000000180c24723c */ /* 0x040ff000000418ff */
[C---:B------:R-:W-:Y:S08]  /*4690*/  HMMA.16816.F32.BF16 R32, R12.reuse, R26, RZ ;  /* 0x0000001a0c20723c */ /* 0x040ff000000418ff */
[C---:B-1----:R-:W-:Y:S08]  /*46a0*/  HMMA.16816.F32.BF16 R28, R12.reuse, R20, RZ ;  /* 0x000000140c1c723c */ /* 0x042ff000000418ff */
[C---:B------:R-:W-:Y:S08]  /*46b0*/  HMMA.16816.F32.BF16 R24, R12.reuse, R22, RZ ;  /* 0x000000160c18723c */ /* 0x040ff000000418ff */
[C---:B------:R-:W-:Y:S08]  /*46c0*/  HMMA.16816.F32.BF16 R20, R12.reuse, R64, RZ ;  /* 0x000000400c14723c */ /* 0x040ff000000418ff */
[C---:B------:R-:W-:Y:S08]  /*46d0*/  HMMA.16816.F32.BF16 R4, R12.reuse, R68, RZ ;  /* 0x000000440c04723c */ /* 0x040ff000000418ff */
[----:B------:R-:W-:Y:S08]  /*46e0*/  HMMA.16816.F32.BF16 R16, R12, R66, RZ ;  /* 0x000000420c10723c */ /* 0x000ff000000418ff */
[C---:B--2---:R-:W-:Y:S08]  /*46f0*/  HMMA.16816.F32.BF16 R20, R8.reuse, R40, R20 ;  /* 0x000000280814723c */ /* 0x044ff00000041814 */
[C---:B------:R-:W-:Y:S01]  /*4700*/  HMMA.16816.F32.BF16 R160, R8.reuse, R58, R48 ;  /* 0x0000003a08a0723c */ /* 0x040fe20000041830 */
[----:B------:R-:W1:Y:S04]  /*4710*/  LDSM.16.MT88.4 R48, [R112+0x2800] ;  /* 0x002800007030783b */ /* 0x000e680000004200 */
[----:B------:R-:W-:Y:S03]  /*4720*/  LDSM.16.MT88.4 R56, [R248+0x4800] ;  /* 0x00480000f838783b */ /* 0x000fe60000004200 */
[C---:B------:R-:W-:Y:S01]  /*4730*/  HMMA.16816.F32.BF16 R140, R8.reuse, R60, R36 ;  /* 0x0000003c088c723c */ /* 0x040fe20000041824 */
[----:B------:R-:W2:Y:S07]  /*4740*/  LDSM.16.MT88.4 R36, [R252+0x4000] ;  /* 0x00400000fc24783b */ /* 0x000eae0000004200 */
[C---:B---3--:R-:W-:Y:S08]  /*4750*/  HMMA.16816.F32.BF16 R28, R8.reuse, R44, R28 ;  /* 0x0000002c081c723c */ /* 0x048ff0000004181c */
[----:B------:R-:W-:Y:S01]  /*4760*/  HMMA.16816.F32.BF16 R4, R8, R72, R4 ;  /* 0x000000480804723c */ /* 0x000fe20000041804 */
[----:B------:R-:W-:-:S02]  /*4770*/  IMAD.MOV.U32 R67, RZ, RZ, R21 ;  /* 0x000000ffff437224 */ /* 0x000fc400078e0015 */
[----:B------:R-:W-:-:S05]  /*4780*/  IMAD.MOV.U32 R66, RZ, RZ, R22 ;  /* 0x000000ffff427224 */ /* 0x000fca00078e0016 */
[----:B------:R-:W-:Y:S01]  /*4790*/  HMMA.16816.F32.BF16 R44, R8, R46, R24 ;  /* 0x0000002e082c723c */ /* 0x000fe20000041818 */
[----:B------:R-:W-:Y:S02]  /*47a0*/  IMAD.MOV.U32 R65, RZ, RZ, R23 ;  /* 0x000000ffff417224 */ /* 0x000fe400078e0017 */
[----:B------:R-:W-:-:S05]  /*47b0*/  IMAD.MOV.U32 R64, RZ, RZ, R20 ;  /* 0x000000ffff407224 */ /* 0x000fca00078e0014 */
[----:B------:R-:W-:Y:S08]  /*47c0*/  HMMA.16816.F32.BF16 R24, R12, R70, RZ ;  /* 0x000000460c18723c */ /* 0x000ff000000418ff */
[----:B------:R-:W-:Y:S01]  /*47d0*/  HMMA.16816.F32.BF16 R188, R8, R62, R32 ;  /* 0x0000003e08bc723c */ /* 0x000fe20000041820 */
[----:B------:R-:W-:Y:S01]  /*47e0*/  IMAD.MOV.U32 R117, RZ, RZ, R30 ;  /* 0x000000ffff757224 */ /* 0x000fe200078e001e */
[----:B------:R-:W-:Y:S01]  /*47f0*/  MOV R115, R28 ;  /* 0x0000001c00737202 */ /* 0x000fe20000000f00 */
[----:B------:R-:W-:-:S02]  /*4800*/  IMAD.MOV.U32 R116, RZ, RZ, R31 ;  /* 0x000000ffff747224 */ /* 0x000fc400078e001f */
[----:B------:R-:W-:Y:S01]  /*4810*/  IMAD.MOV.U32 R114, RZ, RZ, R29 ;  /* 0x000000ffff727224 */ /* 0x000fe200078e001d */
[----:B------:R-:W-:Y:S01]  /*4820*/  MOV R130, R7 ;  /* 0x0000000700827202 */ /* 0x000fe20000000f00 */
[----:B------:R-:W-:Y:S01]  /*4830*/  LDSM.16.MT88.4 R28, [R252+0x4800] ;  /* 0x00480000fc1c783b */ /* 0x000fe20000004200 */
[----:B------:R-:W-:Y:S03]  /*4840*/  HMMA.16816.F32.BF16 R60, R8, R42, R16 ;  /* 0x0000002a083c723c */ /* 0x000fe60000041810 */
[----:B------:R-:W3:Y:S01]  /*4850*/  LDSM.16.MT88.4 R40, [R251+0x4000] ;  /* 0x00400000fb28783b */ /* 0x000ee20000004200 */
[----:B------:R-:W-:Y:S02]  /*4860*/  IMAD.MOV.U32 R113, RZ, RZ, R5 ;  /* 0x000000ffff717224 */ /* 0x000fe400078e0005 */
[----:B------:R-:W-:Y:S01]  /*4870*/  IMAD.MOV.U32 R3, RZ, RZ, R4 ;  /* 0x000000ffff037224 */ /* 0x000fe200078e0004 */
[----:B------:R-:W4:Y:S01]  /*4880*/  LDSM.16.MT88.4 R32, [R251+0x4800] ;  /* 0x00480000fb20783b */ /* 0x000f220000004200 */
[C---:B------:R-:W-:Y:S08]  /*4890*/  HMMA.16816.F32.BF16 R20, R12.reuse, R52, RZ ;  /* 0x000000340c14723c */ /* 0x040ff000000418ff */
[----:B------:R-:W-:Y:S01]  /*48a0*/  HMMA.16816.F32.BF16 R16, R12, R54, RZ ;  /* 0x000000360c10723c */ /* 0x000fe200000418ff */
[----:B------:R-:W-:-:S07]  /*48b0*/  IMAD.MOV.U32 R131, RZ, RZ, R6 ;  /* 0x000000ffff837224 */ /* 0x000fce00078e0006 */
[----:B------:R-:W-:Y:S08]  /*48c0*/  HMMA.16816.F32.BF16 R4, R12, R76, RZ ;  /* 0x0000004c0c04723c */ /* 0x000ff000000418ff */
[----:B------:R-:W-:Y:S08]  /*48d0*/  HMMA.16816.F32.BF16 R68, R8, R74, R24 ;  /* 0x0000004a0844723c */ /* 0x000ff00000041818 */
[----:B------:R-:W-:Y:S08]  /*48e0*/  HMMA.16816.F32.BF16 R24, R12, R78, RZ ;  /* 0x0000004e0c18723c */ /* 0x000ff000000418ff */
[C---:B-1----:R-:W-:Y:S08]  /*48f0*/  HMMA.16816.F32.BF16 R72, R8.reuse, R48, R20 ;  /* 0x000000300848723c */ /* 0x042ff00000041814 */
[----:B------:R-:W-:Y:S08]  /*4900*/  HMMA.16816.F32.BF16 R164, R8, R50, R16 ;  /* 0x0000003208a4723c */ /* 0x000ff00000041810 */
[C---:B--2---:R-:W-:Y:S08]  /*4910*/  HMMA.16816.F32.BF16 R20, R12.reuse, R36, RZ ;  /* 0x000000240c14723c */ /* 0x044ff000000418ff */
[----:B------:R-:W-:Y:S01]  /*4920*/  HMMA.16816.F32.BF16 R16, R12, R38, RZ ;  /* 0x000000260c10723c */ /* 0x000fe200000418ff */
[----:B------:R-:W1:Y:S01]  /*4930*/  LDSM.16.MT88.4 R36, [R112+0x4000] ;  /* 0x004000007024783b */ /* 0x000e620000004200 */
[----:B------:R-:W-:-:S02]  /*4940*/  IMAD.MOV.U32 R121, RZ, RZ, R143 ;  /* 0x000000ffff797224 */ /* 0x000fc400078e008f */
[----:B------:R-:W-:-:S04]  /*4950*/  IMAD.MOV.U32 R120, RZ, RZ, R140 ;  /* 0x000000ffff787224 */ /* 0x000fc800078e008c */
[----:B------:R-:W-:Y:S01]  /*4960*/  HMMA.16816.F32.BF16 R180, R8, R56, R4 ;  /* 0x0000003808b4723c */ /* 0x000fe20000041804 */
[----:B------:R-:W-:Y:S02]  /*4970*/  IMAD.MOV.U32 R119, RZ, RZ, R142 ;  /* 0x000000ffff777224 */ /* 0x000fe400078e008e */
[----:B------:R-:W-:-:S05]  /*4980*/  IMAD.MOV.U32 R118, RZ, RZ, R141 ;  /* 0x000000ffff767224 */ /* 0x000fca00078e008d */
[----:B---3--:R-:W-:Y:S08]  /*4990*/  HMMA.16816.F32.BF16 R4, R12, R40, RZ ;  /* 0x000000280c04723c */ /* 0x008ff000000418ff */
[C---:B------:R-:W-:Y:S08]  /*49a0*/  HMMA.16816.F32.BF16 R140, R8.reuse, R58, R24 ;  /* 0x0000003a088c723c */ /* 0x040ff00000041818 */
[C---:B------:R-:W-:Y:S01]  /*49b0*/  HMMA.16816.F32.BF16 R156, R8.reuse, R28, R20 ;  /* 0x0000001c089c723c */ /* 0x040fe20000041814 */
[----:B------:R-:W-:Y:S01]  /*49c0*/  IMAD.MOV.U32 R59, RZ, RZ, R112 ;  /* 0x000000ffff3b7224 */ /* 0x000fe200078e0070 */
[----:B------:R-:W-:Y:S04]  /*49d0*/  LDSM.16.MT88.4 R24, [R248+0x6000] ;  /* 0x00600000f818783b */ /* 0x000fe80000004200 */
[----:B------:R-:W2:Y:S02]  /*49e0*/  LDSM.16.MT88.4 R20, [R59+0x4800] ;  /* 0x004800003b14783b */ /* 0x000ea40000004200 */
[----:B----4-:R-:W-:Y:S08]  /*49f0*/  HMMA.16816.F32.BF16 R148, R8, R32, R4 ;  /* 0x000000200894723c */ /* 0x010ff00000041804 */
[----:B-1----:R-:W-:Y:S01]  /*4a00*/  HMMA.16816.F32.BF16 R4, R12, R36, RZ ;  /* 0x000000240c04723c */ /* 0x002fe200000418ff */
[----:B------:R-:W-:-:S02]  /*4a10*/  IMAD.MOV.U32 R49, RZ, RZ, R123 ;  /* 0x000000ffff317224 */ /* 0x000fc400078e007b */
[----:B------:R-:W-:Y:S02]  /*4a20*/  IMAD.MOV.U32 R48, RZ, RZ, R122 ;  /* 0x000000ffff307224 */ /* 0x000fe400078e007a */
[----:B------:R-:W-:Y:S02]  /*4a30*/  IMAD.MOV.U32 R50, RZ, RZ, R121 ;  /* 0x000000ffff327224 */ /* 0x000fe400078e0079 */
[----:B------:R-:W-:Y:S11]  /*4a40*/  IMAD.MOV.U32 R51, RZ, RZ, R120 ;  /* 0x000000ffff337224 */ /* 0x000ff600078e0078 */
[----:B------:R-:W-:Y:S06]  /*4a50*/  @!UPT UIADD3 URZ, URZ, URZ, URZ ;  /* 0x0000003f3f3ff290 */ /* 0x000fec000fffe03f */
[----:B--2---:R-:W-:Y:S08]  /*4a60*/  HMMA.16816.F32.BF16 R120, R8, R20, R4 ;  /* 0x000000140878723c */ /* 0x004ff00000041804 */
[----:B------:R-:W-:Y:S01]  /*4a70*/  HMMA.16816.F32.BF16 R4, R12, R38, RZ ;  /* 0x000000260c04723c */ /* 0x000fe200000418ff */
[----:B------:R-:W-:Y:S02]  /*4a80*/  IMAD.MOV.U32 R56, RZ, RZ, R115 ;  /* 0x000000ffff387224 */ /* 0x000fe400078e0073 */
[----:B------:R-:W-:-:S02]  /*4a90*/  IMAD.MOV.U32 R57, RZ, RZ, R114 ;  /* 0x000000ffff397224 */ /* 0x000fc400078e0072 */
[----:B------:R-:W-:Y:S11]  /*4aa0*/  IMAD.MOV.U32 R77, RZ, RZ, R113 ;  /* 0x000000ffff4d7224 */ /* 0x000ff600078e0071 */
[----:B------:R-:W-:Y:S08]  /*4ab0*/  @!UPT UIADD3 URZ, URZ, URZ, URZ ;  /* 0x0000003f3f3ff290 */ /* 0x000ff0000fffe03f */
[----:B------:R-:W-:Y:S01]  /*4ac0*/  HMMA.16816.F32.BF16 R112, R8, R22, R4 ;  /* 0x000000160870723c */ /* 0x000fe20000041804 */
[----:B------:R-:W1:Y:S07]  /*4ad0*/  LDSM.16.MT88.4 R20, [R248+0x6800] ;  /* 0x00680000f814783b */ /* 0x000e6e0000004200 */
[----:B------:R-:W-:Y:S01]  /*4ae0*/  HMMA.16816.F32.BF16 R4, R12, R24, RZ ;  /* 0x000000180c04723c */ /* 0x000fe200000418ff */
[----:B------:R-:W-:Y:S02]  /*4af0*/  IMAD.MOV.U32 R53, RZ, RZ, R127 ;  /* 0x000000ffff357224 */ /* 0x000fe400078e007f */
[----:B------:R-:W-:-:S02]  /*4b00*/  IMAD.MOV.U32 R52, RZ, RZ, R126 ;  /* 0x000000ffff347224 */ /* 0x000fc400078e007e */
[----:B------:R-:W-:Y:S02]  /*4b10*/  IMAD.MOV.U32 R54, RZ, RZ, R125 ;  /* 0x000000ffff367224 */ /* 0x000fe400078e007d */
[----:B------:R-:W-:Y:S02]  /*4b20*/  IMAD.MOV.U32 R55, RZ, RZ, R124 ;  /* 0x000000ffff377224 */ /* 0x000fe400078e007c */
[----:B------:R-:W-:Y:S08]  /*4b30*/  HMMA.16816.F32.BF16 R124, R8, R30, R16 ;  /* 0x0000001e087c723c */ /* 0x000ff00000041810 */
[----:B------:R-:W-:Y:S01]  /*4b40*/  HMMA.16816.F32.BF16 R16, R12, R42, RZ ;  /* 0x0000002a0c10723c */ /* 0x000fe200000418ff */
[----:B------:R-:W-:-:S02]  /*4b50*/  IMAD.MOV.U32 R76, RZ, RZ, R3 ;  /* 0x000000ffff4c7224 */ /* 0x000fc400078e0003 */
[----:B------:R-:W-:-:S05]  /*4b60*/  FADD.FTZ R3, R85, R83 ;  /* 0x0000005355037221 */ /* 0x000fca0000010000 */
[----:B-1----:R-:W-:Y:S08]  /*4b70*/  HMMA.16816.F32.BF16 R184, R8, R20, R4 ;  /* 0x0000001408b8723c */ /* 0x002ff00000041804 */
[----:B------:R-:W-:Y:S01]  /*4b80*/  HMMA.16816.F32.BF16 R4, R12, R26, RZ ;  /* 0x0000001a0c04723c */ /* 0x000fe200000418ff */
[----:B------:R-:W-:Y:S01]  /*4b90*/  MOV R41, R119 ;  /* 0x0000007700297202 */ /* 0x000fe20000000f00 */
[----:B------:R-:W-:-:S02]  /*4ba0*/  IMAD.MOV.U32 R40, RZ, RZ, R118 ;  /* 0x000000ffff287224 */ /* 0x000fc400078e0076 */
[----:B------:R-:W-:Y:S02]  /*4bb0*/  IMAD.MOV.U32 R78, RZ, RZ, R117 ;  /* 0x000000ffff4e7224 */ /* 0x000fe400078e0075 */
[----:B------:R-:W-:Y:S02]  /*4bc0*/  IMAD.MOV.U32 R79, RZ, RZ, R116 ;  /* 0x000000ffff4f7224 */ /* 0x000fe400078e0074 */
[----:B------:R-:W-:Y:S01]  /*4bd0*/  HMMA.16816.F32.BF16 R116, R8, R34, R16 ;  /* 0x000000220874723c */ /* 0x000fe20000041810 */
[----:B------:R-:W-:-:S06]  /*4be0*/  FADD.FTZ R3, R87, R3 ;  /* 0x0000000357037221 */ /* 0x000fcc0000010000 */
[----:B------:R-:W-:Y:S02]  /*4bf0*/  FADD.FTZ R17, R81, R80 ;  /* 0x0000005051117221 */ /* 0x000fe40000010000 */
[----:B------:R-:W-:Y:S02]  /*4c00*/  FADD.FTZ R16, R89, R3 ;  /* 0x0000000359107221 */ /* 0x000fe40000010000 */
[----:B------:R-:W-:-:S04]  /*4c10*/  FADD.FTZ R17, R82, R17 ;  /* 0x0000001152117221 */ /* 0x000fc80000010000 */
[----:B------:R-:W-:Y:S01]  /*4c20*/  FADD.FTZ R3, R84, R17 ;  /* 0x0000001154037221 */ /* 0x000fe20000010000 */
[----:B------:R-:W-:Y:S01]  /*4c30*/  HMMA.16816.F32.BF16 R168, R8, R22, R4 ;  /* 0x0000001608a8723c */ /* 0x000fe20000041804 */
[----:B------:R-:W-:Y:S06]  /*4c40*/  LDSM.16.MT88.4 R20, [R252+0x6800] ;  /* 0x00680000fc14783b */ /* 0x000fec0000004200 */
[----:B------:R-:W-:Y:S02]  /*4c50*/  FADD.FTZ R4, R90, R16 ;  /* 0x000000105a047221 */ /* 0x000fe40000010000 */
[----:B------:R-:W1:Y:S02]  /*4c60*/  LDSM.16.MT88.4 R16, [R252+0x6000] ;  /* 0x00600000fc10783b */ /* 0x000e640000004200 */
[----:B------:R-:W-:-:S02]  /*4c70*/  FADD.FTZ R25, R93, R4 ;  /* 0x000000045d197221 */ /* 0x000fc40000010000 */
[----:B-1----:R-:W-:Y:S01]  /*4c80*/  HMMA.16816.F32.BF16 R4, R12, R16, RZ ;  /* 0x000000100c04723c */ /* 0x002fe200000418ff */
[----:B------:R-:W-:Y:S02]  /*4c90*/  FADD.FTZ R3, R86, R3 ;  /* 0x0000000356037221 */ /* 0x000fe40000010000 */
[--C-:B------:R-:W-:Y:S11]  /*4ca0*/  FFMA.FTZ R24, R108, c[0x0][0x2d0], -R2.reuse ;  /* 0x0000b4006c187a23 */ /* 0x100ff60000010802 */
[----:B------:R-:W-:Y:S10]  /*4cb0*/  @!UPT UIADD3 URZ, URZ, URZ, URZ ;  /* 0x0000003f3f3ff290 */ /* 0x000ff4000fffe03f */
[----:B------:R-:W-:Y:S08]  /*4cc0*/  HMMA.16816.F32.BF16 R80, R8, R20, R4 ;  /* 0x000000140850723c */ /* 0x000ff00000041804 */
[----:B------:R-:W-:Y:S01]  /*4cd0*/  HMMA.16816.F32.BF16 R4, R12, R18, RZ ;  /* 0x000000120c04723c */ /* 0x000fe200000418ff */
[--C-:B------:R-:W-:Y:S02]  /*4ce0*/  FFMA.FTZ R26, R107, c[0x0][0x2d0], -R2.reuse ;  /* 0x0000b4006b1a7a23 */ /* 0x100fe40000010802 */
[----:B------:R-:W-:Y:S01]  /*4cf0*/  FADD.FTZ R27, R88, R3 ;  /* 0x00000003581b7221 */ /* 0x000fe20000010000 */
[----:B------:R-:W-:Y:S01]  /*4d00*/  MOV R89, R52 ;  /* 0x0000003400597202 */ /* 0x000fe20000000f00 */
[----:B------:R-:W-:-:S02]  /*4d10*/  FFMA.FTZ R28, R105, c[0x0][0x2d0], -R2 ;  /* 0x0000b400691c7a23 */ /* 0x000fc40000010802 */
[----:B------:R-:W-:Y:S02]  /*4d20*/  IMAD.MOV.U32 R107, RZ, RZ, R54 ;  /* 0x000000ffff6b7224 */ /* 0x000fe400078e0036 */
[----:B------:R-:W-:Y:S02]  /*4d30*/  IMAD.MOV.U32 R105, RZ, RZ, R55 ;  /* 0x000000ffff697224 */ /* 0x000fe400078e0037 */
[----:B------:R-:W-:Y:S02]  /*4d40*/  IMAD.MOV.U32 R90, RZ, RZ, R53 ;  /* 0x000000ffff5a7224 */ /* 0x000fe400078e0035 */
[----:B------:R-:W-:Y:S02]  /*4d50*/  IMAD.MOV.U32 R53, RZ, RZ, R67 ;  /* 0x000000ffff357224 */ /* 0x000fe400078e0043 */
[----:B------:R-:W-:Y:S02]  /*4d60*/  IMAD.MOV.U32 R54, RZ, RZ, R66 ;  /* 0x000000ffff367224 */ /* 0x000fe400078e0042 */
[----:B------:R-:W-:-:S02]  /*4d70*/  IMAD.MOV.U32 R55, RZ, RZ, R65 ;  /* 0x000000ffff377224 */ /* 0x000fc400078e0041 */
[----:B------:R-:W-:Y:S01]  /*4d80*/  IMAD.MOV.U32 R52, RZ, RZ, R64 ;  /* 0x000000ffff347224 */ /* 0x000fe200078e0040 */
[----:B------:R-:W1:Y:S01]  /*4d90*/  MUFU.EX2 R3, R24 ;  /* 0x0000001800037308 */ /* 0x000e620000000800 */
[--C-:B------:R-:W-:Y:S02]  /*4da0*/  FFMA.FTZ R29, R104, c[0x0][0x2d0], -R2.reuse ;  /* 0x0000b400681d7a23 */ /* 0x100fe40000010802 */
[--C-:B------:R-:W-:Y:S01]  /*4db0*/  FFMA.FTZ R36, R102, c[0x0][0x2d0], -R2.reuse ;  /* 0x0000b40066247a23 */ /* 0x100fe20000010802 */
[----:B------:R-:W-:Y:S01]  /*4dc0*/  HMMA.16816.F32.BF16 R64, R8, R22, R4 ;  /* 0x000000160840723c */ /* 0x000fe20000041804 */
[--C-:B------:R-:W-:Y:S01]  /*4dd0*/  FFMA.FTZ R37, R98, c[0x0][0x2d0], -R2.reuse ;  /* 0x0000b40062257a23 */ /* 0x100fe20000010802 */
[----:B------:R-:W-:Y:S01]  /*4de0*/  LDSM.16.MT88.4 R20, [R251+0x6800] ;  /* 0x00680000fb14783b */ /* 0x000fe20000004200 */
[--C-:B------:R-:W-:Y:S02]  /*4df0*/  FFMA.FTZ R38, R97, c[0x0][0x2d0], -R2.reuse ;  /* 0x0000b40061267a23 */ /* 0x100fe40000010802 */
[----:B------:R-:W-:-:S02]  /*4e00*/  FFMA.FTZ R39, R96, c[0x0][0x2d0], -R2 ;  /* 0x0000b40060277a23 */ /* 0x000fc40000010802 */
[----:B------:R2:W-:Y:S01]  /*4e10*/  MUFU.EX2 R2, R26 ;  /* 0x0000001a00027308 */ /* 0x0005e20000000800 */
[----:B------:R-:W-:Y:S02]  /*4e20*/  FADD.FTZ R4, R94, R25 ;  /* 0x000000195e047221 */ /* 0x000fe40000010000 */
[----:B------:R-:W-:Y:S02]  /*4e30*/  FADD.FTZ R5, R92, R27 ;  /* 0x0000001b5c057221 */ /* 0x000fe40000010000 */
[--C-:B------:R-:W-:Y:S01]  /*4e40*/  FFMA.FTZ R6, R101, c[0x0][0x2d0], -R0.reuse ;  /* 0x0000b40065067a23 */ /* 0x100fe20000010800 */
[----:B--2---:R-:W2:Y:S01]  /*4e50*/  LDSM.16.MT88.4 R24, [R251+0x6000] ;  /* 0x00600000fb18783b */ /* 0x004ea20000004200 */
[----:B------:R-:W-:Y:S02]  /*4e60*/  FADD.FTZ R18, R91, R5 ;  /* 0x000000055b127221 */ /* 0x000fe40000010000 */
[----:B------:R-:W-:Y:S02]  /*4e70*/  FFMA.FTZ R5, R106, c[0x0][0x2d0], -R0 ;  /* 0x0000b4006a057a23 */ /* 0x000fe40000010800 */
[----:B------:R-:W3:Y:S01]  /*4e80*/  MUFU.EX2 R6, R6 ;  /* 0x0000000600067308 */ /* 0x000ee20000000800 */
[----:B------:R-:W-:-:S07]  /*4e90*/  FADD.FTZ R4, R95, R4 ;  /* 0x000000045f047221 */ /* 0x000fce0000010000 */
[----:B------:R-:W4:Y:S08]  /*4ea0*/  MUFU.EX2 R5, R5 ;  /* 0x0000000500057308 */ /* 0x000f300000000800 */
[----:B------:R-:W5:Y:S08]  /*4eb0*/  MUFU.EX2 R16, R28 ;  /* 0x0000001c00107308 */ /* 0x000f700000000800 */
[----:B------:R4:W2:Y:S01]  /*4ec0*/  MUFU.EX2 R7, R29 ;  /* 0x0000001d00077308 */ /* 0x0008a20000000800 */
[----:B-1----:R-:W-:-:S02]  /*4ed0*/  FADD.FTZ R4, R3, R4 ;  /* 0x0000000403047221 */ /* 0x002fc40000010000 */
[--C-:B------:R-:W-:Y:S02]  /*4ee0*/  FFMA.FTZ R31, R103, c[0x0][0x2d0], -R0.reuse ;  /* 0x0000b400671f7a23 */ /* 0x100fe40000010800 */
[--C-:B------:R-:W-:Y:S02]  /*4ef0*/  FFMA.FTZ R30, R111, c[0x0][0x2d0], -R0.reuse ;  /* 0x0000b4006f1e7a23 */ /* 0x100fe40000010800 */
[--C-:B------:R-:W-:Y:S02]  /*4f00*/  FFMA.FTZ R33, R110, c[0x0][0x2d0], -R0.reuse ;  /* 0x0000b4006e217a23 */ /* 0x100fe40000010800 */
[--C-:B------:R-:W-:Y:S02]  /*4f10*/  FFMA.FTZ R32, R109, c[0x0][0x2d0], -R0.reuse ;  /* 0x0000b4006d207a23 */ /* 0x100fe40000010800 */
[--C-:B------:R-:W-:Y:S02]  /*4f20*/  FFMA.FTZ R35, R100, c[0x0][0x2d0], -R0.reuse ;  /* 0x0000b40064237a23 */ /* 0x100fe40000010800 */
[----:B------:R-:W-:-:S02]  /*4f30*/  FFMA.FTZ R34, R99, c[0x0][0x2d0], -R0 ;  /* 0x0000b40063227a23 */ /* 0x000fc40000010800 */
[----:B---3--:R-:W-:Y:S02]  /*4f40*/  FADD.FTZ R0, R6, R18 ;  /* 0x0000001206007221 */ /* 0x008fe40000010000 */
[C---:B------:R-:W-:Y:S01]  /*4f50*/  FADD.FTZ R17, R2.reuse, R4 ;  /* 0x0000000402117221 */ /* 0x040fe20000010000 */
[----:B------:R-:W-:Y:S01]  /*4f60*/  F2FP.BF16.PACK_AB R4, R2, R3 ;  /* 0x000000030204723e */ /* 0x000fe200000010ff */
[C---:B----4-:R-:W-:Y:S01]  /*4f70*/  FADD.FTZ R29, R5.reuse, R0 ;  /* 0x00000000051d7221 */ /* 0x050fe20000010000 */
[----:B------:R-:W-:Y:S01]  /*4f80*/  F2FP.BF16.PACK_AB R5, R5, R6 ;  /* 0x000000060505723e */ /* 0x000fe200000010ff */
[----:B-----5:R-:W-:Y:S01]  /*4f90*/  FADD.FTZ R2, R16, R17 ;  /* 0x0000001110027221 */ /* 0x020fe20000010000 */
[C---:B--2---:R-:W-:Y:S02]  /*4fa0*/  F2FP.BF16.PACK_AB R6, R7.reuse, R16 ;  /* 0x000000100706723e */ /* 0x044fe400000010ff */
[----:B------:R-:W-:Y:S01]  /*4fb0*/  HMMA.16816.F32.BF16 R16, R12, R24, RZ ;  /* 0x000000180c10723c */ /* 0x000fe200000418ff */
[----:B------:R-:W-:Y:S01]  /*4fc0*/  MOV R108, R59 ;  /* 0x0000003b006c7202 */ /* 0x000fe20000000f00 */
[----:B------:R-:W-:-:S06]  /*4fd0*/  FADD.FTZ R28, R7, R2 ;  /* 0x00000002071c7221 */ /* 0x000fcc0000010000 */
[----:B------:R-:W-:Y:S01]  /*4fe0*/  HMMA.16816.F32.BF16 R24, R12, R26, RZ ;  /* 0x0000001a0c18723c */ /* 0x000fe200000418ff */
[----:B------:R-:W-:Y:S01]  /*4ff0*/  IMAD.MOV.U32 R59, RZ, RZ, R50 ;  /* 0x000000ffff3b7224 */ /* 0x000fe200078e0032 */
[----:B------:R-:W1:Y:S01]  /*5000*/  MUFU.EX2 R2, R31 ;  /* 0x0000001f00027308 */ /* 0x000e620000000800 */
[----:B------:R-:W-:Y:S02]  /*5010*/  IMAD.MOV.U32 R87, RZ, RZ, R51 ;  /* 0x000000ffff577224 */ /* 0x000fe400078e0033 */
[----:B------:R-:W-:Y:S02]  /*5020*/  IMAD.MOV.U32 R86, RZ, RZ, R48 ;  /* 0x000000ffff567224 */ /* 0x000fe400078e0030 */
[----:B------:R-:W-:-:S03]  /*5030*/  IMAD.MOV.U32 R84, RZ, RZ, R49 ;  /* 0x000000ffff547224 */ /* 0x000fc600078e0031 */
[----:B------:R-:W-:Y:S06]  /*5040*/  MUFU.EX2 R0, R30 ;  /* 0x0000001e00007308 */ /* 0x000fec0000000800 */
[----:B------:R-:W-:Y:S02]  /*5050*/  HMMA.16816.F32.BF16 R48, R8, R20, R16 ;  /* 0x000000140830723c */ /* 0x000fe40000041810 */
[----:B------:R-:W2:Y:S08]  /*5060*/  MUFU.EX2 R16, R36 ;  /* 0x0000002400107308 */ /* 0x000eb00000000800 */
[----:B------:R-:W3:Y:S01]  /*5070*/  MUFU.EX2 R3, R37 ;  /* 0x0000002500037308 */ /* 0x000ee20000000800 */
[----:B-1----:R-:W-:-:S07]  /*5080*/  FADD.FTZ R7, R2, R29 ;  /* 0x0000001d02077221 */ /* 0x002fce0000010000 */
[----:B------:R-:W1:Y:S08]  /*5090*/  MUFU.EX2 R18, R33 ;  /* 0x0000002100127308 */ /* 0x000e700000000800 */
[----:B------:R-:W4:Y:S01]  /*50a0*/  MUFU.EX2 R20, R38 ;  /* 0x0000002600147308 */ /* 0x000f220000000800 */
[----:B------:R-:W-:Y:S02]  /*50b0*/  IMAD.MOV.U32 R85, RZ, RZ, R40 ;  /* 0x000000ffff557224 */ /* 0x000fe400078e0028 */
[----:B------:R-:W-:-:S05]  /*50c0*/  IMAD.MOV.U32 R58, RZ, RZ, R41 ;  /* 0x000000ffff3a7224 */ /* 0x000fca00078e0029 */
[----:B------:R-:W5:Y:S01]  /*50d0*/  MUFU.EX2 R17, R32 ;  /* 0x0000002000117308 */ /* 0x000f620000000800 */
[----:B--2---:R-:W-:Y:S01]  /*50e0*/  FADD.FTZ R21, R16, R28 ;  /* 0x0000001c10157221 */ /* 0x004fe20000010000 */
[----:B------:R-:W-:Y:S06]  /*50f0*/  HMMA.16816.F32.BF16 R40, R8, R22, R24 ;  /* 0x000000160828723c */ /* 0x000fec0000041818 */
[----:B------:R-:W2:Y:S01]  /*5100*/  MUFU.EX2 R19, R39 ;  /* 0x0000002700137308 */ /* 0x000ea20000000800 */
[C---:B------:R-:W-:Y:S01]  /*5110*/  FADD.FTZ R22, R0.reuse, R7 ;  /* 0x0000000700167221 */ /* 0x040fe20000010000 */
[----:B------:R-:W-:Y:S01]  /*5120*/  F2FP.BF16.PACK_AB R7, R0, R2 ;  /* 0x000000020007723e */ /* 0x000fe200000010ff */
[----:B---3--:R-:W-:-:S02]  /*5130*/  FADD.FTZ R2, R3, R21 ;  /* 0x0000001503027221 */ /* 0x008fc40000010000 */
[----:B-1----:R-:W-:Y:S02]  /*5140*/  FADD.FTZ R0, R18, R22 ;  /* 0x0000001612007221 */ /* 0x002fe40000010000 */
[----:B------:R-:W-:Y:S02]  /*5150*/  IMAD.MOV.U32 R95, RZ, RZ, R84 ;  /* 0x000000ffff5f7224 */ /* 0x000fe400078e0054 */
[----:B----4-:R-:W-:Y:S02]  /*5160*/  FADD.FTZ R2, R20, R2 ;  /* 0x0000000214027221 */ /* 0x010fe40000010000 */
[----:B------:R-:W-:Y:S02]  /*5170*/  IMAD.MOV.U32 R84, RZ, RZ, R87 ;  /* 0x000000ffff547224 */ /* 0x000fe400078e0057 */
[----:B------:R-:W-:Y:S01]  /*5180*/  IMAD.MOV.U32 R102, RZ, RZ, R128 ;  /* 0x000000ffff667224 */ /* 0x000fe200078e0080 */
[----:B------:R-:W-:Y:S01]  /*5190*/  F2FP.BF16.PACK_AB R128, R3, R16 ;  /* 0x000000100380723e */ /* 0x000fe200000010ff */
[----:B------:R-:W-:Y:S01]  /*51a0*/  IMAD.MOV.U32 R87, RZ, RZ, R59 ;  /* 0x000000ffff577224 */ /* 0x000fe200078e003b */
[----:B------:R-:W-:Y:S01]  /*51b0*/  MOV R59, R79 ;  /* 0x0000004f003b7202 */ /* 0x000fe20000000f00 */
[----:B------:R-:W-:Y:S01]  /*51c0*/  IMAD.MOV.U32 R104, RZ, RZ, R129 ;  /* 0x000000ffff687224 */ /* 0x000fe200078e0081 */
[C---:B-----5:R-:W-:Y:S01]  /*51d0*/  F2FP.BF16.PACK_AB R129, R17.reuse, R18 ;  /* 0x000000121181723e */ /* 0x060fe200000010ff */
[----:B------:R-:W-:-:S02]  /*51e0*/  FADD.FTZ R3, R17, R0 ;  /* 0x0000000011037221 */ /* 0x000fc40000010000 */
[----:B------:R-:W-:Y:S01]  /*51f0*/  IMAD.MOV.U32 R79, RZ, RZ, R130 ;  /* 0x000000ffff4f7224 */ /* 0x000fe200078e0082 */
[C---:B--2---:R-:W-:Y:S01]  /*5200*/  F2FP.BF16.PACK_AB R130, R19.reuse, R20 ;  /* 0x000000141382723e */ /* 0x044fe200000010ff */
[----:B------:R-:W-:Y:S02]  /*5210*/  FADD.FTZ R0, R19, R2 ;  /* 0x0000000213007221 */ /* 0x000fe40000010000 */
[----:B------:R-:W1:Y:S01]  /*5220*/  LDSM.16.MT88.4 R16, [R108+0x6000] ;  /* 0x006000006c10783b */ /* 0x000e620000004200 */
[----:B------:R-:W2:Y:S03]  /*5230*/  MUFU.EX2 R2, R35 ;  /* 0x0000002300027308 */ /* 0x000ea60000000800 */
[----:B------:R3:W-:Y:S01]  /*5240*/  STL [R1+0x7c], R0 ;  /* 0x00007c0001007387 */ /* 0x0007e20000100800 */
[----:B------:R-:W-:Y:S02]  /*5250*/  IMAD.MOV.U32 R94, RZ, RZ, R86 ;  /* 0x000000ffff5e7224 */ /* 0x000fe400078e0056 */
[----:B------:R-:W-:-:S02]  /*5260*/  IMAD.MOV.U32 R86, RZ, RZ, R58 ;  /* 0x000000ffff567224 */ /* 0x000fc400078e003a */
[----:B------:R-:W-:Y:S02]  /*5270*/  IMAD.MOV.U32 R58, RZ, RZ, R78 ;  /* 0x000000ffff3a7224 */ /* 0x000fe400078e004e */
[----:B------:R-:W-:Y:S02]  /*5280*/  IMAD.MOV.U32 R78, RZ, RZ, R131 ;  /* 0x000000ffff4e7224 */ /* 0x000fe400078e0083 */
[----:B--2---:R-:W-:Y:S01]  /*5290*/  FADD.FTZ R3, R2, R3 ;  /* 0x0000000302037221 */ /* 0x004fe20000010000 */
[----:B---3--:R-:W2:Y:S01]  /*52a0*/  MUFU.EX2 R0, R34 ;  /* 0x0000002200007308 */ /* 0x008ea20000000800 */
[----:B-1----:R-:W-:Y:S02]  /*52b0*/  HMMA.16816.F32.BF16 R20, R12, R16, RZ ;  /* 0x000000100c14723c */ /* 0x002fe400000418ff */
[C---:B--2---:R-:W-:Y:S01]  /*52c0*/  FADD.FTZ R3, R0.reuse, R3 ;  /* 0x0000000300037221 */ /* 0x044fe20000010000 */
[----:B------:R-:W-:Y:S01]  /*52d0*/  F2FP.BF16.PACK_AB R131, R0, R2 ;  /* 0x000000020083723e */ /* 0x000fe200000010ff */
[----:B------:R-:W-:-:S04]  /*52e0*/  IMAD.MOV.U32 R0, RZ, RZ, R108 ;  /* 0x000000ffff007224 */ /* 0x000fc800078e006c */
[----:B------:R-:W-:Y:S01]  /*52f0*/  HMMA.16816.F32.BF16 R12, R12, R18, RZ ;  /* 0x000000120c0c723c */ /* 0x000fe200000418ff */
[----:B------:R-:W1:Y:S01]  /*5300*/  LDSM.16.MT88.4 R16, [R0+0x6800] ;  /* 0x006800000010783b */ /* 0x000e620000004200 */
[----:B------:R-:W-:Y:S01]  /*5310*/  IMAD.MOV.U32 R88, RZ, RZ, R102 ;  /* 0x000000ffff587224 */ /* 0x000fe200078e0066 */
[----:B------:R-:W-:Y:S11]  /*5320*/  MOV R91, R104 ;  /* 0x00000068005b7202 */ /* 0x000ff60000000f00 */
[----:B------:R-:W-:Y:S02]  /*5330*/  @!UPT UIADD3 URZ, URZ, URZ, URZ ;  /* 0x0000003f3f3ff290 */ /* 0x000fe4000fffe03f */
[C---:B-1----:R-:W-:Y:S08]  /*5340*/  HMMA.16816.F32.BF16 R20, R8.reuse, R16, R20 ;  /* 0x000000100814723c */ /* 0x042ff00000041814 */
[----:B------:R-:W-:Y:S01]  /*5350*/  HMMA.16816.F32.BF16 R12, R8, R18, R12 ;  /* 0x00000012080c723c */ /* 0x000fe2000004180c */
[----:B------:R-:W1:Y:S07]  /*5360*/  LDSM.16.MT88.4 R8, [R248+0x1000] ;  /* 0x00100000f808783b */ /* 0x000e6e0000004200 */
[C---:B-1----:R-:W-:Y:S08]  /*5370*/  HMMA.16816.F32.BF16 R136, R4.reuse, R8, R136 ;  /* 0x000000080488723c */ /* 0x042ff00000041888 */
[----:B------:R-:W-:Y:S01]  /*5380*/  HMMA.16816.F32.BF16 R16, R4, R10, R88 ;  /* 0x0000000a0410723c */ /* 0x000fe20000041858 */
[----:B------:R-:W1:Y:S01]  /*5390*/  LDSM.16.MT88.4 R8, [R252+0x1000] ;  /* 0x00100000fc08783b */ /* 0x000e620000004200 */
[----:B------:R-:W-:-:S02]  /*53a0*/  IMAD.MOV.U32 R92, RZ, RZ, R105 ;  /* 0x000000ffff5c7224 */ /* 0x000fc400078e0069 */
[----:B------:R-:W-:-:S04]  /*53b0*/  IMAD.MOV.U32 R93, RZ, RZ, R107 ;  /* 0x000000ffff5d7224 */ /* 0x000fc800078e006b */
        /* <DEDUP_REMOVED lines=21> */
[----:B------:R2:W-:Y:S04]  /*5510*/  STL [R1+0x80], R3 ;  /* 0x0000800301007387 */ /* 0x0005e80000100800 */
[----:B------:R-:W-:Y:S01]  /*5520*/  LDSM.16.MT88.4 R164, [R0+0x1800] ;  /* 0x0018000000a4783b */ /* 0x000fe20000004200 */
[C---:B-1----:R-:W-:Y:S08]  /*5530*/  HMMA.16816.F32.BF16 R84, R4.reuse, R8, R180 ;  /* 0x000000080454723c */ /* 0x042ff000000418b4 */
[----:B------:R-:W-:Y:S01]  /*5540*/  HMMA.16816.F32.BF16 R88, R4, R10, R140 ;  /* 0x0000000a0458723c */ /* 0x000fe2000004188c */
[----:B------:R-:W1:Y:S01]  /*5550*/  LDSM.16.MT88.4 R8, [R252+0x5000] ;  /* 0x00500000fc08783b */ /* 0x000e620000004200 */
[----:B--2---:R-:W-:-:S03]  /*5560*/  IMAD.MOV.U32 R3, RZ, RZ, c[0x0][0x2c4] ;  /* 0x0000b100ff037624 */ /* 0x004fc600078e00ff */
[----:B------:R-:W-:Y:S03]  /*5570*/  LDSM.16.MT88.4 R140, [R248+0x1800] ;  /* 0x00180000f88c783b */ /* 0x000fe60000004200 */
[C---:B-1----:R-:W-:Y:S08]  /*5580*/  HMMA.16816.F32.BF16 R92, R4.reuse, R8, R156 ;  /* 0x00000008045c723c */ /* 0x042ff0000004189c */
[----:B------:R-:W-:Y:S01]  /*5590*/  HMMA.16816.F32.BF16 R96, R4, R10, R124 ;  /* 0x0000000a0460723c */ /* 0x000fe2000004187c */
[----:B------:R-:W1:Y:S01]  /*55a0*/  LDSM.16.MT88.4 R8, [R251+0x5000] ;  /* 0x00500000fb08783b */ /* 0x000e620000004200 */
[----:B------:R-:W-:-:S03]  /*55b0*/  ISETP.NE.AND P2, PT, R3, 0x1, PT ;  /* 0x000000010300780c */ /* 0x000fc60003f45270 */
[----:B------:R-:W-:Y:S03]  /*55c0*/  LDSM.16.MT88.4 R156, [R251+0x1800] ;  /* 0x00180000fb9c783b */ /* 0x000fe60000004200 */
[C---:B-1----:R-:W-:Y:S08]  /*55d0*/  HMMA.16816.F32.BF16 R100, R4.reuse, R8, R148 ;  /* 0x000000080464723c */ /* 0x042ff00000041894 */
[----:B------:R-:W-:Y:S01]  /*55e0*/  HMMA.16816.F32.BF16 R104, R4, R10, R116 ;  /* 0x0000000a0468723c */ /* 0x000fe20000041874 */
[----:B------:R-:W1:Y:S01]  /*55f0*/  LDSM.16.MT88.4 R8, [R0+0x5000] ;  /* 0x005000000008783b */ /* 0x000e620000004200 */
[----:B------:R-:W-:-:S03]  /*5600*/  @P2 IMAD.HI.U32 R2, R135, c[0x0][0x2c8], RZ ;  /* 0x0000b20087022a27 */ /* 0x000fc600078e00ff */
[----:B------:R-:W-:Y:S03]  /*5610*/  LDSM.16.MT88.4 R148, [R252+0x1800] ;  /* 0x00180000fc94783b */ /* 0x000fe60000004200 */
[C---:B-1----:R-:W-:Y:S08]  /*5620*/  HMMA.16816.F32.BF16 R108, R4.reuse, R8, R120 ;  /* 0x00000008046c723c */ /* 0x042ff00000041878 */
[C---:B------:R-:W-:Y:S01]  /*5630*/  HMMA.16816.F32.BF16 R112, R4.reuse, R10, R112 ;  /* 0x0000000a0470723c */ /* 0x040fe20000041870 */
[----:B------:R-:W1:Y:S07]  /*5640*/  LDSM.16.MT88.4 R8, [R248+0x7000] ;  /* 0x00700000f808783b */ /* 0x000e6e0000004200 */
[C---:B-1----:R-:W-:Y:S08]  /*5650*/  HMMA.16816.F32.BF16 R184, R4.reuse, R8, R184 ;  /* 0x0000000804b8723c */ /* 0x042ff000000418b8 */
[C---:B------:R-:W-:Y:S01]  /*5660*/  HMMA.16816.F32.BF16 R168, R4.reuse, R10, R168 ;  /* 0x0000000a04a8723c */ /* 0x040fe200000418a8 */
[----:B------:R-:W1:Y:S07]  /*5670*/  LDSM.16.MT88.4 R8, [R252+0x7000] ;  /* 0x00700000fc08783b */ /* 0x000e6e0000004200 */
[C---:B-1----:R-:W-:Y:S01]  /*5680*/  HMMA.16816.F32.BF16 R120, R4.reuse, R8, R80 ;  /* 0x000000080478723c */ /* 0x042fe20000041850 */
[----:B------:R-:W-:Y:S07]  /*5690*/  LDSM.16.MT88.4 R80, [R252+0x5800] ;  /* 0x00580000fc50783b */ /* 0x000fee0000004200 */
[C---:B------:R-:W-:Y:S01]  /*56a0*/  HMMA.16816.F32.BF16 R116, R4.reuse, R10, R64 ;  /* 0x0000000a0474723c */ /* 0x040fe20000041840 */
[----:B------:R-:W1:Y:S04]  /*56b0*/  LDSM.16.MT88.4 R8, [R251+0x7000] ;  /* 0x00700000fb08783b */ /* 0x000e680000004200 */
[----:B------:R-:W-:Y:S03]  /*56c0*/  LDSM.16.MT88.4 R64, [R0+0x3800] ;  /* 0x003800000040783b */ /* 0x000fe60000004200 */
[C---:B-1----:R-:W-:Y:S01]  /*56d0*/  HMMA.16816.F32.BF16 R124, R4.reuse, R10, R40 ;  /* 0x0000000a047c723c */ /* 0x042fe20000041828 */
[----:B------:R-:W1:Y:S07]  /*56e0*/  LDSM.16.MT88.4 R40, [R248+0x3800] ;  /* 0x00380000f828783b */ /* 0x000e6e0000004200 */
[----:B------:R-:W-:Y:S01]  /*56f0*/  HMMA.16816.F32.BF16 R180, R4, R8, R48 ;  /* 0x0000000804b4723c */ /* 0x000fe20000041830 */
[----:B------:R-:W2:Y:S04]  /*5700*/  LDSM.16.MT88.4 R48, [R252+0x3800] ;  /* 0x00380000fc30783b */ /* 0x000ea80000004200 */
[----:B------:R-:W-:Y:S03]  /*5710*/  LDSM.16.MT88.4 R8, [R0+0x7000] ;  /* 0x007000000008783b */ /* 0x000fe60000004200 */
[C---:B-1----:R-:W-:Y:S08]  /*5720*/  HMMA.16816.F32.BF16 R36, R128.reuse, R40, R36 ;  /* 0x000000288024723c */ /* 0x042ff00000041824 */
[C---:B------:R-:W-:Y:S08]  /*5730*/  HMMA.16816.F32.BF16 R40, R128.reuse, R42, R44 ;  /* 0x0000002a8028723c */ /* 0x040ff0000004182c */
[C---:B--2---:R-:W-:Y:S08]  /*5740*/  HMMA.16816.F32.BF16 R44, R128.reuse, R48, R52 ;  /* 0x00000030802c723c */ /* 0x044ff00000041834 */
[C---:B------:R-:W-:Y:S01]  /*5750*/  HMMA.16816.F32.BF16 R48, R128.reuse, R50, R56 ;  /* 0x000000328030723c */ /* 0x040fe20000041838 */
[----:B------:R-:W1:Y:S07]  /*5760*/  LDSM.16.MT88.4 R56, [R251+0x3800] ;  /* 0x00380000fb38783b */ /* 0x000e6e0000004200 */
        /* <DEDUP_REMOVED lines=9> */
[C---:B--2---:R-:W-:Y:S08]  /*5800*/  HMMA.16816.F32.BF16 R92, R128.reuse, R96, R108 ;  /* 0x00000060805c723c */ /* 0x044ff0000004186c */
[C---:B------:R-:W-:Y:S01]  /*5810*/  HMMA.16816.F32.BF16 R96, R128.reuse, R98, R112 ;  /* 0x000000628060723c */ /* 0x040fe20000041870 */
[----:B------:R-:W1:Y:S07]  /*5820*/  LDSM.16.MT88.4 R112, [R252+0x7800] ;  /* 0x00780000fc70783b */ /* 0x000e6e0000004200 */
[----:B------:R-:W-:Y:S01]  /*5830*/  HMMA.16816.F32.BF16 R72, R128, R74, R88 ;  /* 0x0000004a8048723c */ /* 0x000fe20000041858 */
[----:B------:R-:W2:Y:S07]  /*5840*/  LDSM.16.MT88.4 R88, [R251+0x5800] ;  /* 0x00580000fb58783b */ /* 0x000eae0000004200 */
[C---:B------:R-:W-:Y:S08]  /*5850*/  HMMA.16816.F32.BF16 R20, R4.reuse, R8, R20 ;  /* 0x000000080414723c */ /* 0x040ff00000041814 */
[----:B------:R-:W-:Y:S01]  /*5860*/  HMMA.16816.F32.BF16 R12, R4, R10, R12 ;  /* 0x0000000a040c723c */ /* 0x000fe2000004180c */
[----:B------:R3:W-:Y:S07]  /*5870*/  LDSM.16.MT88.4 R4, [R0+0x7800] ;  /* 0x007800000004783b */ /* 0x0007ee0000004200 */
[----:B-1----:R-:W-:Y:S01]  /*5880*/  HMMA.16816.F32.BF16 R108, R128, R112, R120 ;  /* 0x00000070806c723c */ /* 0x002fe20000041878 */
[----:B------:R-:W1:Y:S01]  /*5890*/  LDSM.16.MT88.4 R120, [R251+0x7800] ;  /* 0x00780000fb78783b */ /* 0x000e620000004200 */
[----:B---3--:R-:W-:-:S06]  /*58a0*/  IMAD.MOV.U32 R0, RZ, RZ, R135 ;  /* 0x000000ffff007224 */ /* 0x008fcc00078e0087 */
[----:B--2---:R-:W-:Y:S01]  /*58b0*/  HMMA.16816.F32.BF16 R84, R128, R88, R100 ;  /* 0x000000588054723c */ /* 0x004fe20000041864 */
[----:B------:R-:W-:Y:S01]  /*58c0*/  @P2 SHF.R.U32.HI R0, RZ, c[0x0][0x2cc], R2 ;  /* 0x0000b300ff002a19 */ /* 0x000fe20000011602 */
[----:B------:R-:W-:-:S06]  /*58d0*/  IMAD.MOV.U32 R2, RZ, RZ, c[0x0][0x168] ;  /* 0x00005a00ff027624 */ /* 0x000fcc00078e00ff */
[----:B------:R-:W-:Y:S01]  /*58e0*/  HMMA.16816.F32.BF16 R88, R128, R90, R104 ;  /* 0x0000005a8058723c */ /* 0x000fe20000041868 */
[----:B------:R-:W2:Y:S01]  /*58f0*/  LDSM.16.MT88.4 R104, [R248+0x7800] ;  /* 0x00780000f868783b */ /* 0x000ea20000004200 */
[----:B------:R-:W-:-:S04]  /*5900*/  IADD3 R0, R0, c[0x0][0x1d0], -R2 ;  /* 0x0000740000007a10 */ /* 0x000fc80007ffe802 */
[----:B------:R-:W-:-:S04]  /*5910*/  SHF.R.S32.HI R2, RZ, 0x1f, R0 ;  /* 0x0000001fff027819 */ /* 0x000fc80000011400 */
[----:B------:R-:W-:Y:S01]  /*5920*/  LEA.HI R0, R2, R0, RZ, 0x6 ;  /* 0x0000000002007211 */ /* 0x000fe200078f30ff */
[----:B------:R-:W-:Y:S03]  /*5930*/  HMMA.16816.F32.BF16 R112, R128, R114, R116 ;  /* 0x000000728070723c */ /* 0x000fe60000041874 */
[----:B------:R-:W-:-:S04]  /*5940*/  SHF.R.S32.HI R0, RZ, 0x6, R0 ;  /* 0x00000006ff007819 */ /* 0x000fc80000011400 */
[----:B------:R-:W-:Y:S01]  /*5950*/  IMNMX R0, RZ, R0, !PT ;  /* 0x00000000ff007217 */ /* 0x000fe20007800200 */
[C---:B-1----:R-:W-:Y:S08]  /*5960*/  HMMA.16816.F32.BF16 R116, R128.reuse, R120, R180 ;  /* 0x000000788074723c */ /* 0x042ff000000418b4 */
[C---:B------:R-:W-:Y:S08]  /*5970*/  HMMA.16816.F32.BF16 R120, R128.reuse, R122, R124 ;  /* 0x0000007a8078723c */ /* 0x040ff0000004187c */
[----:B------:R-:W-:Y:S07]  /*5980*/  HMMA.16816.F32.BF16 R124, R128, R4, R20 ;  /* 0x00000004807c723c */ /* 0x000fee0000041814 */
[----:B------:R-:W-:-:S05]  /*5990*/  IADD3 R4, R134, -0x2, RZ ;  /* 0xfffffffe86047810 */ /* 0x000fca0007ffe0ff */
[----:B------:R1:W-:Y:S04]  /*59a0*/  STL [R1+0x5c], R4 ;  /* 0x00005c0401007387 */ /* 0x0003e80000100800 */
[----:B------:R1:W-:Y:S01]  /*59b0*/  STL [R1+0x84], R0 ;  /* 0x0000840001007387 */ /* 0x0003e20000100800 */
[----:B------:R-:W-:Y:S01]  /*59c0*/  ISETP.GE.AND P0, PT, R4, R0, PT ;  /* 0x000000000400720c */ /* 0x000fe20003f06270 */
[C---:B------:R-:W-:Y:S08]  /*59d0*/  HMMA.16816.F32.BF16 R136, R128.reuse, R140, R136 ;  /* 0x0000008c8088723c */ /* 0x040ff00000041888 */
        /* <DEDUP_REMOVED lines=9> */
[----:B------:R-:W-:Y:S01]  /*5a70*/  HMMA.16816.F32.BF16 R128, R128, R6, R12 ;  /* 0x000000068080723c */ /* 0x000fe2000004180c */
[----:B------:R-:W-:Y:S01]  /*5a80*/  @!UPT UIADD3 URZ, URZ, URZ, URZ ;  /* 0x0000003f3f3ff290 */ /* 0x000fe2000fffe03f */
[----:B------:R-:W-:Y:S11]  /*5a90*/  @!P0 BRA `(.L_x_476) ;  /* 0x000043b000008947 */ /* 0x000ff60003800000 */
[----:B-1----:R-:W-:Y:S02]  /*5aa0*/  MOV R0, R4 ;  /* 0x0000000400007202 */ /* 0x002fe40000000f00 */
[----:B------:R-:W-:-:S02]  /*5ab0*/  MOV R134, R132 ;  /* 0x0000008400867202 */ /* 0x000fc40000000f00 */
[----:B------:R-:W-:Y:S01]  /*5ac0*/  MOV R3, R133 ;  /* 0x0000008500037202 */ /* 0x000fe20000000f00 */
[----:B------:R1:W-:Y:S06]  /*5ad0*/  STL [R1+0x60], R0 ;  /* 0x0000600001007387 */ /* 0x0003ec0000100800 */
.L_x_477:
[----:B------:R-:W2:Y:S01]  /*5ae0*/  LDL R2, [R1+0x60] ;  /* 0x0000600001027983 */ /* 0x000ea20000100800 */
[----:B------:R-:W-:Y:S04]  /*5af0*/  DEPBAR.LE SB0, 0x0 ;  /* 0x000080000000791a */ /* 0x000fe80000000000 */
[----:B------:R-:W3:Y:S01]  /*5b00*/  LDL.64 R16, [R1+0x70] ;  /* 0x0000700001107983 */ /* 0x000ee20000100a00 */
[----:B------:R-:W-:Y:S05]  /*5b10*/  WARPSYNC 0xffffffff ;  /* 0xffffffff00007948 */ /* 0x000fea0003800000 */
[----:B------:R-:W4:Y:S04]  /*5b20*/  LDL R13, [R1+0x78] ;  /* 0x00007800010d7983 */ /* 0x000f280000100800 */
[----:B------:R-:W-:Y:S06]  /*5b30*/  STL.64 [R1+0x138], R128 ;  /* 0x0001388001007387 */ /* 0x000fec0000100a00 */
[----:B-1----:R1:W-:Y:S04]  /*5b40*/  STL [R1+0x134], R130 ;  /* 0x0001348201007387 */ /* 0x0023e80000100800 */
[----:B------:R1:W-:Y:S04]  /*5b50*/  STL [R1+0x130], R131 ;  /* 0x0001308301007387 */ /* 0x0003e80000100800 */
[----:B------:R-:W4:Y:S04]  /*5b60*/  LDL R168, [R1+0x8] ;  /* 0x0000080001a87983 */ /* 0x000f280000100800 */
[----:B------:R-:W4:Y:S04]  /*5b70*/  LDL R180, [R1+0x44] ;  /* 0x0000440001b47983 */ /* 0x000f280000100800 */
[----:B------:R-:W4:Y:S04]  /*5b80*/  LDL R135, [R1+0x40] ;  /* 0x0000400001877983 */ /* 0x000f280000100800 */
[----:B------:R-:W-:Y:S08]  /*5b90*/  BAR.SYNC.DEFER_BLOCKING 0x0 ;  /* 0x0000000000007b1d */ /* 0x000ff00000010000 */
[----:B------:R-:W-:Y:S08]  /*5ba0*/  LDSM.16.M88.4 R24, [R249+0x1000] ;  /* 0x00100000f918783b */ /* 0x000ff00000000200 */
[----:B-1----:R-:W4:Y:S04]  /*5bb0*/  LDL R130, [R1+0x3c] ;  /* 0x00003c0001827983 */ /* 0x002f280000100800 */
[----:B------:R-:W4:Y:S01]  /*5bc0*/  LDL R131, [R1+0x58] ;  /* 0x0000580001837983 */ /* 0x000f220000100800 */
[C---:B--2---:R-:W-:Y:S11]  /*5bd0*/  ISETP.GE.AND P1, PT, R2.reuse, RZ, PT ;  /* 0x000000ff0200720c */ /* 0x044ff60003f26270 */
[----:B------:R-:W-:Y:S02]  /*5be0*/  @!UPT UIADD3 URZ, URZ, URZ, URZ ;  /* 0x0000003f3f3ff290 */ /* 0x000fe4000fffe03f */
[----:B------:R-:W-:Y:S01]  /*5bf0*/  @P1 SHF.R.S32.HI R0, RZ, 0x1f, R2 ;  /* 0x0000001fff001819 */ /* 0x000fe20000011402 */
[----:B------:R-:W-:Y:S01]  /*5c00*/  @P1 IMAD.WIDE.U32 R4, R2, c[0x0][0x208], RZ ;  /* 0x0000820002041a25 */ /* 0x000fe200078e00ff */
[----:B---3--:R-:W-:Y:S03]  /*5c10*/  @P1 IADD3 R10, P0, R16, 0x40, RZ ;  /* 0x00000040100a1810 */ /* 0x008fe60007f1e0ff */
[----:B------:R-:W-:Y:S01]  /*5c20*/  @P1 IMAD R0, R0, c[0x0][0x208], RZ ;  /* 0x0000820000001a24 */ /* 0x000fe200078e02ff */
[-C--:B----4-:R-:W-:Y:S01]  /*5c30*/  @P1 IADD3.X R9, RZ, R13.reuse, RZ, P0, !PT ;  /* 0x0000000dff091210 */ /* 0x090fe200007fe4ff */
[----:B------:R-:W-:Y:S02]  /*5c40*/  @P1 IMAD.MOV.U32 R6, RZ, RZ, c[0x0][0x20c] ;  /* 0x00008300ff061624 */ /* 0x000fe400078e00ff */
[----:B------:R-:W-:Y:S01]  /*5c50*/  @P1 IMAD R0, R2, c[0x0][0x20c], R0 ;  /* 0x0000830002001a24 */ /* 0x000fe200078e0200 */
[C---:B------:R-:W-:Y:S04]  /*5c60*/  @P1 SHF.L.U32 R2, R4.reuse, 0x6, RZ ;  /* 0x0000000604021819 */ /* 0x040fe800000006ff */
[----:B------:R-:W-:Y:S02]  /*5c70*/  @P1 IADD3 R0, R5, R0, RZ ;  /* 0x0000000005001210 */ /* 0x000fe40007ffe0ff */
[----:B------:R-:W-:Y:S01]  /*5c80*/  @P1 MOV R5, c[0x0][0x208] ;  /* 0x0000820000051a02 */ /* 0x000fe20000000f00 */
[----:B------:R-:W-:Y:S01]  /*5c90*/  LDSM.16.M88.4 R168, [R168] ;  /* 0x00000000a8a8783b */ /* 0x000fe20000000200 */
[----:B------:R-:W-:Y:S02]  /*5ca0*/  @P1 SHF.L.U64.HI R0, R4, 0x6, R0 ;  /* 0x0000000604001819 */ /* 0x000fe40000010200 */
[C---:B------:R-:W-:Y:S04]  /*5cb0*/  @P1 LEA R4, P0, R5.reuse, R2, 0x5 ;  /* 0x0000000205041211 */ /* 0x040fe800078028ff */
[----:B------:R-:W-:Y:S01]  /*5cc0*/  @P1 LEA.HI.X R5, R5, R0, R6, 0x5, P0 ;  /* 0x0000000005051211 */ /* 0x000fe200000f2c06 */
[----:B------:R-:W-:Y:S01]  /*5cd0*/  LDSM.16.M88.4 R180, [R180] ;  /* 0x00000000b4b4783b */ /* 0x000fe20000000200 */
[----:B------:R-:W-:Y:S04]  /*5ce0*/  @P1 IADD3 R6, P0, R2, R16, RZ ;  /* 0x0000001002061210 */ /* 0x000fe80007f1e0ff */
[-C--:B------:R-:W-:Y:S02]  /*5cf0*/  @P1 IADD3.X R8, R0, R13.reuse, RZ, P0, !PT ;  /* 0x0000000d00081210 */ /* 0x080fe400007fe4ff */
[----:B------:R-:W-:Y:S01]  /*5d00*/  @P1 IADD3 R7, P0, R2, R10, RZ ;  /* 0x0000000a02071210 */ /* 0x000fe20007f1e0ff */
[----:B------:R-:W-:Y:S04]  /*5d10*/  LDSM.16.M88.4 R184, [R135] ;  /* 0x0000000087b8783b */ /* 0x000fe80000000200 */
[----:B------:R-:W-:Y:S01]  /*5d20*/  @P1 IMAD.X R11, R0, 0x1, R9, P0 ;  /* 0x00000001000b1824 */ /* 0x000fe200000e0609 */
[C---:B------:R-:W-:Y:S04]  /*5d30*/  @P1 LEA R132, P0, R6.reuse, c[0x0][0x1f8], 0x1 ;  /* 0x00007e0006841a11 */ /* 0x040fe800078008ff */
[----:B------:R-:W-:Y:S02]  /*5d40*/  @P1 LEA.HI.X R133, R6, c[0x0][0x1fc], R8, 0x1, P0 ;  /* 0x00007f0006851a11 */ /* 0x000fe400000f0c08 */
[C---:B------:R-:W-:Y:S04]  /*5d50*/  @P1 LEA R28, P0, R7.reuse, c[0x0][0x1f8], 0x1 ;  /* 0x00007e00071c1a11 */ /* 0x040fe800078008ff */
[----:B------:R-:W-:Y:S02]  /*5d60*/  @P1 LEA.HI.X R29, R7, c[0x0][0x1fc], R11, 0x1, P0 ;  /* 0x00007f00071d1a11 */ /* 0x000fe400000f0c0b */
[----:B------:R-:W-:Y:S04]  /*5d70*/  @P1 IADD3 R8, P0, R16, 0x80, RZ ;  /* 0x0000008010081810 */ /* 0x000fe80007f1e0ff */
[----:B------:R-:W-:Y:S02]  /*5d80*/  @P1 IADD3.X R7, RZ, R13, RZ, P0, !PT ;  /* 0x0000000dff071210 */ /* 0x000fe400007fe4ff */
[----:B------:R-:W-:Y:S04]  /*5d90*/  @P1 IADD3 R6, P0, R2, R8, RZ ;  /* 0x0000000802061210 */ /* 0x000fe80007f1e0ff */
[----:B------:R-:W-:Y:S01]  /*5da0*/  @P1 IADD3.X R11, R0, R7, RZ, P0, !PT ;  /* 0x00000007000b1210 */ /* 0x000fe200007fe4ff */
[----:B------:R1:W-:Y:S01]  /*5db0*/  LDSM.16.M88.4 R188, [R130] ;  /* 0x0000000082bc783b */ /* 0x0003e20000000200 */
[C---:B------:R-:W-:Y:S04]  /*5dc0*/  @P1 LEA R14, P0, R6.reuse, c[0x0][0x1f8], 0x1 ;  /* 0x00007e00060e1a11 */ /* 0x040fe800078008ff */
[----:B------:R-:W-:Y:S02]  /*5dd0*/  @P1 LEA.HI.X R15, R6, c[0x0][0x1fc], R11, 0x1, P0 ;  /* 0x00007f00060f1a11 */ /* 0x000fe400000f0c0b */
[----:B------:R-:W-:Y:S04]  /*5de0*/  @P1 IADD3 R6, P0, R16, 0xc0, RZ ;  /* 0x000000c010061810 */ /* 0x000fe80007f1e0ff */
[----:B------:R-:W-:Y:S02]  /*5df0*/  @P1 IADD3.X R12, RZ, R13, RZ, P0, !PT ;  /* 0x0000000dff0c1210 */ /* 0x000fe400007fe4ff */
[----:B------:R-:W-:Y:S05]  /*5e00*/  @P1 IADD3 R2, P0, R2, R6, RZ ;  /* 0x0000000602021210 */ /* 0x000fea0007f1e0ff */
[----:B------:R-:W-:Y:S01]  /*5e10*/  @P1 IMAD.X R0, R0, 0x1, R12, P0 ;  /* 0x0000000100001824 */ /* 0x000fe200000e060c */
[C---:B------:R-:W-:Y:S04]  /*5e20*/  @P1 LEA R22, P0, R2.reuse, c[0x0][0x1f8], 0x1 ;  /* 0x00007e0002161a11 */ /* 0x040fe800078008ff */
[----:B------:R-:W-:Y:S01]  /*5e30*/  @P1 LEA.HI.X R23, R2, c[0x0][0x1fc], R0, 0x1, P0 ;  /* 0x00007f0002171a11 */ /* 0x000fe200000f0c00 */
[----:B-1----:R-:W2:Y:S01]  /*5e40*/  LDL R130, [R1+0x38] ;  /* 0x0000380001827983 */ /* 0x002ea20000100800 */
[C---:B------:R-:W-:Y:S04]  /*5e50*/  @P1 IADD3 R2, P0, R4.reuse, R10, RZ ;  /* 0x0000000a04021210 */ /* 0x040fe80007f1e0ff */
[C---:B------:R-:W-:Y:S02]  /*5e60*/  @P1 IADD3.X R21, R5.reuse, R9, RZ, P0, !PT ;  /* 0x0000000905151210 */ /* 0x040fe400007fe4ff */
[C---:B------:R-:W-:Y:S02]  /*5e70*/  @P1 IADD3 R0, P0, R4.reuse, R8, RZ ;  /* 0x0000000804001210 */ /* 0x040fe40007f1e0ff */
[----:B------:R-:W1:Y:S02]  /*5e80*/  LDSM.16.M88.4 R8, [R249] ;  /* 0x00000000f908783b */ /* 0x000e640000000200 */
[C---:B------:R-:W-:Y:S02]  /*5e90*/  @P1 IADD3.X R7, R5.reuse, R7, RZ, P0, !PT ;  /* 0x0000000705071210 */ /* 0x040fe400007fe4ff */
[C---:B------:R-:W-:Y:S04]  /*5ea0*/  @P1 IADD3 R6, P0, R4.reuse, R6, RZ ;  /* 0x0000000604061210 */ /* 0x040fe80007f1e0ff */
[C---:B------:R-:W-:Y:S02]  /*5eb0*/  @P1 IADD3.X R32, R5.reuse, R12, RZ, P0, !PT ;  /* 0x0000000c05201210 */ /* 0x040fe400007fe4ff */
[----:B------:R-:W-:Y:S02]  /*5ec0*/  @P1 IADD3 R4, P0, R4, R16, RZ ;  /* 0x0000001004041210 */ /* 0x000fe40007f1e0ff */
[----:B------:R-:W3:Y:S03]  /*5ed0*/  LDSM.16.M88.4 R16, [R249+0x800] ;  /* 0x00080000f910783b */ /* 0x000ee60000000200 */
[----:B------:R-:W-:Y:S01]  /*5ee0*/  @P1 IMAD.X R5, R5, 0x1, R13, P0 ;  /* 0x0000000105051824 */ /* 0x000fe200000e060d */
[C---:B------:R-:W-:Y:S04]  /*5ef0*/  @P1 LEA R12, P0, R4.reuse, c[0x0][0x1f8], 0x1 ;  /* 0x00007e00040c1a11 */ /* 0x040fe800078008ff */
[----:B------:R-:W-:Y:S02]  /*5f00*/  @P1 LEA.HI.X R13, R4, c[0x0][0x1fc], R5, 0x1, P0 ;  /* 0x00007f00040d1a11 */ /* 0x000fe400000f0c05 */
[C---:B------:R-:W-:Y:S04]  /*5f10*/  @P1 LEA R20, P0, R2.reuse, c[0x0][0x1f8], 0x1 ;  /* 0x00007e0002141a11 */ /* 0x040fe800078008ff */
[----:B------:R-:W-:Y:S02]  /*5f20*/  @P1 LEA.HI.X R21, R2, c[0x0][0x1fc], R21, 0x1, P0 ;  /* 0x00007f0002151a11 */ /* 0x000fe400000f0c15 */
[C---:B------:R-:W-:Y:S01]  /*5f30*/  @P1 LEA R30, P0, R0.reuse, c[0x0][0x1f8], 0x1 ;  /* 0x00007e00001e1a11 */ /* 0x040fe200078008ff */
[----:B------:R-:W4:Y:S03]  /*5f40*/  LDL R2, [R1+0x2c] ;  /* 0x00002c0001027983 */ /* 0x000f260000100800 */
[----:B------:R-:W-:Y:S02]  /*5f50*/  @P1 LEA.HI.X R31, R0, c[0x0][0x1fc], R7, 0x1, P0 ;  /* 0x00007f00001f1a11 */ /* 0x000fe400000f0c07 */
[----:B------:R-:W2:Y:S01]  /*5f60*/  LDL R0, [R1] ;  /* 0x0000000001007983 */ /* 0x000ea20000100800 */
[C---:B------:R-:W-:Y:S04]  /*5f70*/  @P1 LEA R128, P0, R6.reuse, c[0x0][0x1f8], 0x1 ;  /* 0x00007e0006801a11 */ /* 0x040fe800078008ff */
[----:B------:R-:W-:Y:S02]  /*5f80*/  @P1 LEA.HI.X R129, R6, c[0x0][0x1fc], R32, 0x1, P0 ;  /* 0x00007f0006811a11 */ /* 0x000fe400000f0c20 */
[C---:B-1---5:R-:W-:Y:S01]  /*5f90*/  HMMA.16816.F32.BF16 R4, R172.reuse, R8, RZ ;  /* 0x00000008ac04723c */ /* 0x062fe200000418ff */
[----:B------:R-:W1:Y:S07]  /*5fa0*/  LDSM.16.M88.4 R32, [R249+0x1800] ;  /* 0x00180000f920783b */ /* 0x000e6e0000000200 */
[C---:B------:R-:W-:Y:S01]  /*5fb0*/  HMMA.16816.F32.BF16 R8, R172.reuse, R10, RZ ;  /* 0x0000000aac08723c */ /* 0x040fe200000418ff */
[----:B------:R-:W-:Y:S01]  /*5fc0*/  @!PT LDS RZ, [RZ] ;  /* 0x00000000fffff984 */ /* 0x000fe20000000800 */
[----:B------:R-:W-:Y:S01]  /*5fd0*/  @!PT LDS RZ, [RZ] ;  /* 0x00000000fffff984 */ /* 0x000fe20000000800 */
[----:B------:R-:W-:Y:S01]  /*5fe0*/  @!PT LDS RZ, [RZ] ;  /* 0x00000000fffff984 */ /* 0x000fe20000000800 */
[----:B------:R1:W-:Y:S08]  /*5ff0*/  @P1 LDGSTS.E.BYPASS.LTC128B.128 [R131+0x100], [R132.64], !P6 ;  /* 0x0010000084831fae */ /* 0x0003f0000f101d46 */
[----:B------:R1:W-:Y:S08]  /*6000*/  @P1 LDGSTS.E.BYPASS.LTC128B.128 [R131+0x2100], [R28.64], !P5 ;  /* 0x021000001c831fae */ /* 0x0003f0000e901d46 */
[----:B------:R3:W-:Y:S08]  /*6010*/  @P1 LDGSTS.E.BYPASS.LTC128B.128 [R131+0x4100], [R14.64], !P4 ;  /* 0x041000000e831fae */ /* 0x0007f0000e101d46 */
[----:B------:R1:W-:Y:S08]  /*6020*/  @P1 LDGSTS.E.BYPASS.LTC128B.128 [R131+0x6100], [R22.64], !P3 ;  /* 0x0610000016831fae */ /* 0x0003f0000d901d46 */
[----:B------:R3:W-:Y:S08]  /*6030*/  @P1 LDGSTS.E.BYPASS.LTC128B.128 [R131+0x1100], [R12.64], !P6 ;  /* 0x011000000c831fae */ /* 0x0007f0000f101d46 */
[----:B------:R1:W-:Y:S08]  /*6040*/  @P1 LDGSTS.E.BYPASS.LTC128B.128 [R131+0x3100], [R20.64], !P5 ;  /* 0x0310000014831fae */ /* 0x0003f0000e901d46 */
[----:B------:R1:W-:Y:S08]  /*6050*/  @P1 LDGSTS.E.BYPASS.LTC128B.128 [R131+0x5100], [R30.64], !P4 ;  /* 0x051000001e831fae */ /* 0x0003f0000e101d46 */
[----:B------:R1:W-:Y:S01]  /*6060*/  @P1 LDGSTS.E.BYPASS.LTC128B.128 [R131+0x7100], [R128.64], !P3 ;  /* 0x0710000080831fae */ /* 0x0003e2000d901d46 */
[C---:B---3--:R-:W-:Y:S07]  /*6070*/  HMMA.16816.F32.BF16 R12, R172.reuse, R16, RZ ;  /* 0x00000010ac0c723c */ /* 0x048fee00000418ff */
[----:B------:R-:W0:Y:S01]  /*6080*/  LDGDEPBAR ;  /* 0x00000000000079af */ /* 0x000e220000000000 */
[C---:B------:R-:W-:Y:S08]  /*6090*/  HMMA.16816.F32.BF16 R16, R172.reuse, R18, RZ ;  /* 0x00000012ac10723c */ /* 0x040ff000000418ff */
[C---:B-1----:R-:W-:Y:S08]  /*60a0*/  HMMA.16816.F32.BF16 R20, R172.reuse, R24, RZ ;  /* 0x00000018ac14723c */ /* 0x042ff000000418ff */
[C---:B------:R-:W-:Y:S01]  /*60b0*/  HMMA.16816.F32.BF16 R24, R172.reuse, R26, RZ ;  /* 0x0000001aac18723c */ /* 0x040fe200000418ff */
[----:B------:R-:W3:Y:S04]  /*60c0*/  LDL R129, [R1+0x34] ;  /* 0x0000340001817983 */ /* 0x000ee80000100800 */
[----:B------:R-:W3:Y:S03]  /*60d0*/  LDL R128, [R1+0x30] ;  /* 0x0000300001807983 */ /* 0x000ee60000100800 */
[C---:B------:R-:W-:Y:S01]  /*60e0*/  HMMA.16816.F32.BF16 R28, R172.reuse, R32, RZ ;  /* 0x00000020ac1c723c */ /* 0x040fe200000418ff */
[----:B------:R-:W-:Y:S04]  /*60f0*/  STL [R1+0x100], R172 ;  /* 0x000100ac01007387 */ /* 0x000fe80000100800 */
[----:B------:R-:W-:Y:S03]  /*6100*/  STL [R1+0xfc], R173 ;  /* 0x0000fcad01007387 */ /* 0x000fe60000100800 */
[----:B------:R-:W-:Y:S01]  /*6110*/  HMMA.16816.F32.BF16 R32, R172, R34, RZ ;  /* 0x00000022ac20723c */ /* 0x000fe200000418ff */
[----:B------:R-:W-:Y:S04]  /*6120*/  STL [R1+0xf8], R174 ;  /* 0x0000f8ae01007387 */ /* 0x000fe80000100800 */
[----:B------:R-:W-:Y:S03]  /*6130*/  STL [R1+0xf4], R175 ;  /* 0x0000f4af01007387 */ /* 0x000fe60000100800 */
[C---:B------:R-:W-:Y:S01]  /*6140*/  HMMA.16816.F32.BF16 R4, R176.reuse, R168, R4 ;  /* 0x000000a8b004723c */ /* 0x040fe20000041804 */
[----:B------:R-:W-:Y:S04]  /*6150*/  STL [R1+0x110], R176 ;  /* 0x000110b001007387 */ /* 0x000fe80000100800 */
[----:B------:R-:W-:Y:S03]  /*6160*/  STL [R1+0x10c], R177 ;  /* 0x00010cb101007387 */ /* 0x000fe60000100800 */
[C---:B------:R-:W-:Y:S01]  /*6170*/  HMMA.16816.F32.BF16 R8, R176.reuse, R170, R8 ;  /* 0x000000aab008723c */ /* 0x040fe20000041808 */
[----:B------:R1:W-:Y:S04]  /*6180*/  STL [R1+0x108], R178 ;  /* 0x000108b201007387 */ /* 0x0003e80000100800 */
[----:B------:R-:W-:Y:S03]  /*6190*/  STL [R1+0x104], R179 ;  /* 0x000104b301007387 */ /* 0x000fe60000100800 */
[C---:B------:R-:W-:Y:S01]  /*61a0*/  HMMA.16816.F32.BF16 R12, R176.reuse, R180, R12 ;  /* 0x000000b4b00c723c */ /* 0x040fe2000004180c */
[----:B------:R-:W-:Y:S04]  /*61b0*/  STL [R1+0x120], R192 ;  /* 0x000120c001007387 */ /* 0x000fe80000100800 */
        /* <DEDUP_REMOVED lines=8> */
[----:B------:R-:W-:Y:S07]  /*6240*/  STL [R1+0x124], R199 ;  /* 0x000124c701007387 */ /* 0x000fee0000100800 */
[C---:B------:R-:W-:Y:S08]  /*6250*/  HMMA.16816.F32.BF16 R28, R176.reuse, R188, R28 ;  /* 0x000000bcb01c723c */ /* 0x040ff0000004181c */
[----:B------:R-:W-:Y:S07]  /*6260*/  HMMA.16816.F32.BF16 R32, R176, R190, R32 ;  /* 0x000000beb020723c */ /* 0x000fee0000041820 */
[----:B-1----:R-:W-:Y:S04]  /*6270*/  MOV R178, c[0x0][0x2c4] ;  /* 0x0000b10000b27a02 */ /* 0x002fe80000000f00 */
[----:B------:R-:W-:Y:S01]  /*6280*/  ISETP.NE.AND P2, PT, R178, 0x1, PT ;  /* 0x00000001b200780c */ /* 0x000fe20003f45270 */
[----:B--2---:R-:W1:Y:S08]  /*6290*/  LDSM.16.M88.4 R168, [R0] ;  /* 0x0000000000a8783b */ /* 0x004e700000000200 */
[----:B------:R-:W2:Y:S08]  /*62a0*/  LDSM.16.M88.4 R180, [R0+0x800] ;  /* 0x0008000000b4783b */ /* 0x000eb00000000200 */
[----:B------:R-:W-:Y:S01]  /*62b0*/  LDSM.16.M88.4 R184, [R0+0x1800] ;  /* 0x0018000000b8783b */ /* 0x000fe20000000200 */
[C---:B-1----:R-:W-:Y:S08]  /*62c0*/  HMMA.16816.F32.BF16 R4, R192.reuse, R168, R4 ;  /* 0x000000a8c004723c */ /* 0x042ff00000041804 */
[C---:B------:R-:W-:Y:S01]  /*62d0*/  HMMA.16816.F32.BF16 R8, R192.reuse, R170, R8 ;  /* 0x000000aac008723c */ /* 0x040fe20000041808 */
[----:B------:R-:W1:Y:S07]  /*62e0*/  LDSM.16.M88.4 R168, [R0+0x1000] ;  /* 0x0010000000a8783b */ /* 0x000e6e0000000200 */
[C---:B--2---:R-:W-:Y:S08]  /*62f0*/  HMMA.16816.F32.BF16 R12, R192.reuse, R180, R12 ;  /* 0x000000b4c00c723c */ /* 0x044ff0000004180c */
[C---:B------:R-:W-:Y:S01]  /*6300*/  HMMA.16816.F32.BF16 R16, R192.reuse, R182, R16 ;  /* 0x000000b6c010723c */ /* 0x040fe20000041810 */
[----:B------:R-:W2:Y:S07]  /*6310*/  LDSM.16.M88.4 R180, [R250] ;  /* 0x00000000fab4783b */ /* 0x000eae0000000200 */
[C---:B-1----:R-:W-:Y:S08]  /*6320*/  HMMA.16816.F32.BF16 R20, R192.reuse, R168, R20 ;  /* 0x000000a8c014723c */ /* 0x042ff00000041814 */
[C---:B------:R-:W-:Y:S01]  /*6330*/  HMMA.16816.F32.BF16 R24, R192.reuse, R170, R24 ;  /* 0x000000aac018723c */ /* 0x040fe20000041818 */
[----:B------:R-:W1:Y:S07]  /*6340*/  LDSM.16.M88.4 R168, [R250+0x800] ;  /* 0x00080000faa8783b */ /* 0x000e6e0000000200 */
[C---:B------:R-:W-:Y:S08]  /*6350*/  HMMA.16816.F32.BF16 R28, R192.reuse, R184, R28 ;  /* 0x000000b8c01c723c */ /* 0x040ff0000004181c */
[----:B------:R-:W-:Y:S01]  /*6360*/  HMMA.16816.F32.BF16 R32, R192, R186, R32 ;  /* 0x000000bac020723c */ /* 0x000fe20000041820 */
[----:B------:R-:W3:Y:S07]  /*6370*/  LDSM.16.M88.4 R184, [R250+0x1000] ;  /* 0x00100000fab8783b */ /* 0x000eee0000000200 */
[C---:B--2---:R-:W-:Y:S08]  /*6380*/  HMMA.16816.F32.BF16 R4, R196.reuse, R180, R4 ;  /* 0x000000b4c404723c */ /* 0x044ff00000041804 */
[C---:B------:R-:W-:Y:S01]  /*6390*/  HMMA.16816.F32.BF16 R8, R196.reuse, R182, R8 ;  /* 0x000000b6c408723c */ /* 0x040fe20000041808 */
[----:B------:R-:W2:Y:S07]  /*63a0*/  LDSM.16.M88.4 R180, [R250+0x1800] ;  /* 0x00180000fab4783b */ /* 0x000eae0000000200 */
[C---:B-1----:R-:W-:Y:S08]  /*63b0*/  HMMA.16816.F32.BF16 R12, R196.reuse, R168, R12 ;  /* 0x000000a8c40c723c */ /* 0x042ff0000004180c */
[C---:B------:R-:W-:Y:S01]  /*63c0*/  HMMA.16816.F32.BF16 R16, R196.reuse, R170, R16 ;  /* 0x000000aac410723c */ /* 0x040fe20000041810 */
[----:B------:R-:W1:Y:S07]  /*63d0*/  LDSM.16.M88.4 R168, [R249+0x2000] ;  /* 0x00200000f9a8783b */ /* 0x000e6e0000000200 */
[C---:B---3--:R-:W-:Y:S08]  /*63e0*/  HMMA.16816.F32.BF16 R20, R196.reuse, R184, R20 ;  /* 0x000000b8c414723c */ /* 0x048ff00000041814 */
[C---:B------:R-:W-:Y:S01]  /*63f0*/  HMMA.16816.F32.BF16 R24, R196.reuse, R186, R24 ;  /* 0x000000bac418723c */ /* 0x040fe20000041818 */
[----:B------:R-:W3:Y:S07]  /*6400*/  LDSM.16.M88.4 R184, [R249+0x2800] ;  /* 0x00280000f9b8783b */ /* 0x000eee0000000200 */
[C---:B--2---:R-:W-:Y:S08]  /*6410*/  HMMA.16816.F32.BF16 R28, R196.reuse, R180, R28 ;  /* 0x000000b4c41c723c */ /* 0x044ff0000004181c */
[----:B------:R-:W-:Y:S01]  /*6420*/  HMMA.16816.F32.BF16 R32, R196, R182, R32 ;  /* 0x000000b6c420723c */ /* 0x000fe20000041820 */
[----:B------:R-:W2:Y:S07]  /*6430*/  LDSM.16.M88.4 R180, [R249+0x3000] ;  /* 0x00300000f9b4783b */ /* 0x000eae0000000200 */
[C---:B-1----:R-:W-:Y:S08]  /*6440*/  HMMA.16816.F32.BF16 R4, R200.reuse, R168, R4 ;  /* 0x000000a8c804723c */ /* 0x042ff00000041804 */
[C---:B------:R-:W-:Y:S01]  /*6450*/  HMMA.16816.F32.BF16 R8, R200.reuse, R170, R8 ;  /* 0x000000aac808723c */ /* 0x040fe20000041808 */
[----:B------:R-:W1:Y:S07]  /*6460*/  LDSM.16.M88.4 R168, [R249+0x3800] ;  /* 0x00380000f9a8783b */ /* 0x000e6e0000000200 */
[C---:B---3--:R-:W-:Y:S08]  /*6470*/  HMMA.16816.F32.BF16 R12, R200.reuse, R184, R12 ;  /* 0x000000b8c80c723c */ /* 0x048ff0000004180c */
[C---:B------:R-:W-:Y:S01]  /*6480*/  HMMA.16816.F32.BF16 R16, R200.reuse, R186, R16 ;  /* 0x000000bac810723c */ /* 0x040fe20000041810 */
[----:B------:R3:W4:Y:S07]  /*6490*/  LDSM.16.M88.4 R184, [R130] ;  /* 0x0000000082b8783b */ /* 0x00072e0000000200 */
[C---:B--2---:R-:W-:Y:S08]  /*64a0*/  HMMA.16816.F32.BF16 R20, R200.reuse, R180, R20 ;  /* 0x000000b4c814723c */ /* 0x044ff00000041814 */
[C---:B------:R-:W-:Y:S01]  /*64b0*/  HMMA.16816.F32.BF16 R24, R200.reuse, R182, R24 ;  /* 0x000000b6c818723c */ /* 0x040fe20000041818 */
[----:B------:R2:W2:Y:S07]  /*64c0*/  LDSM.16.M88.4 R180, [R129] ;  /* 0x0000000081b4783b */ /* 0x0004ae0000000200 */
[C---:B-1----:R-:W-:Y:S01]  /*64d0*/  HMMA.16816.F32.BF16 R28, R200.reuse, R168, R28 ;  /* 0x000000a8c81c723c */ /* 0x042fe2000004181c */
[----:B---3--:R-:W3:Y:S07]  /*64e0*/  LDL R130, [R1+0x28] ;  /* 0x0000280001827983 */ /* 0x008eee0000100800 */
[----:B------:R-:W-:Y:S01]  /*64f0*/  HMMA.16816.F32.BF16 R32, R200, R170, R32 ;  /* 0x000000aac820723c */ /* 0x000fe20000041820 */
[----:B------:R1:W1:Y:S07]  /*6500*/  LDSM.16.M88.4 R168, [R128] ;  /* 0x0000000080a8783b */ /* 0x00026e0000000200 */
[C---:B----4-:R-:W-:Y:S01]  /*6510*/  HMMA.16816.F32.BF16 R4, R204.reuse, R184, R4 ;  /* 0x000000b8cc04723c */ /* 0x050fe20000041804 */
[----:B--2---:R-:W2:Y:S07]  /*6520*/  LDL R129, [R1+0x24] ;  /* 0x0000240001817983 */ /* 0x004eae0000100800 */
[C---:B------:R-:W-:Y:S01]  /*6530*/  HMMA.16816.F32.BF16 R8, R204.reuse, R186, R8 ;  /* 0x000000bacc08723c */ /* 0x040fe20000041808 */
[----:B------:R4:W4:Y:S07]  /*6540*/  LDSM.16.M88.4 R184, [R2] ;  /* 0x0000000002b8783b */ /* 0x00092e0000000200 */
[C---:B------:R-:W-:Y:S01]  /*6550*/  HMMA.16816.F32.BF16 R12, R204.reuse, R180, R12 ;  /* 0x000000b4cc0c723c */ /* 0x040fe2000004180c */
[----:B-1----:R-:W2:Y:S07]  /*6560*/  LDL R128, [R1+0x20] ;  /* 0x0000200001807983 */ /* 0x002eae0000100800 */
[C---:B------:R-:W-:Y:S01]  /*6570*/  HMMA.16816.F32.BF16 R16, R204.reuse, R182, R16 ;  /* 0x000000b6cc10723c */ /* 0x040fe20000041810 */
[----:B------:R-:W1:Y:S07]  /*6580*/  LDSM.16.M88.4 R180, [R0+0x2000] ;  /* 0x0020000000b4783b */ /* 0x000e6e0000000200 */
[C---:B------:R-:W-:Y:S01]  /*6590*/  HMMA.16816.F32.BF16 R20, R204.reuse, R168, R20 ;  /* 0x000000a8cc14723c */ /* 0x040fe20000041814 */
[----:B----4-:R-:W2:Y:S07]  /*65a0*/  LDL R2, [R1+0x1c] ;  /* 0x00001c0001027983 */ /* 0x010eae0000100800 */
        /* <DEDUP_REMOVED lines=33> */
[C---:B------:R-:W-:Y:S08]  /*67c0*/  HMMA.16816.F32.BF16 R16, R216.reuse, R182, R16 ;  /* 0x000000b6d810723c */ /* 0x040ff00000041810 */
[C---:B------:R-:W-:Y:S08]  /*67d0*/  HMMA.16816.F32.BF16 R20, R216.reuse, R168, R20 ;  /* 0x000000a8d814723c */ /* 0x040ff00000041814 */
[C---:B------:R-:W-:Y:S08]  /*67e0*/  HMMA.16816.F32.BF16 R24, R216.reuse, R170, R24 ;  /* 0x000000aad818723c */ /* 0x040ff00000041818 */
[C---:B------:R-:W-:Y:S08]  /*67f0*/  HMMA.16816.F32.BF16 R28, R216.reuse, R184, R28 ;  /* 0x000000b8d81c723c */ /* 0x040ff0000004181c */
[----:B------:R-:W-:Y:S01]  /*6800*/  HMMA.16816.F32.BF16 R32, R216, R186, R32 ;  /* 0x000000bad820723c */ /* 0x000fe20000041820 */
[----:B---3--:R1:W3:Y:S08]  /*6810*/  LDSM.16.M88.4 R180, [R130] ;  /* 0x0000000082b4783b */ /* 0x0082f00000000200 */
[----:B--2---:R2:W2:Y:S08]  /*6820*/  LDSM.16.M88.4 R168, [R129] ;  /* 0x0000000081a8783b */ /* 0x0044b00000000200 */
[----:B-1----:R-:W4:Y:S04]  /*6830*/  LDL R130, [R1+0x18] ;  /* 0x0000180001827983 */ /* 0x002f280000100800 */
[----:B------:R1:W1:Y:S01]  /*6840*/  LDSM.16.M88.4 R184, [R128] ;  /* 0x0000000080b8783b */ /* 0x0002620000000200 */
[C---:B---3--:R-:W-:Y:S07]  /*6850*/  HMMA.16816.F32.BF16 R4, R220.reuse, R180, R4 ;  /* 0x000000b4dc04723c */ /* 0x048fee0000041804 */
[----:B--2---:R-:W2:Y:S01]  /*6860*/  LDL R129, [R1+0x14] ;  /* 0x0000140001817983 */ /* 0x004ea20000100800 */
[C---:B------:R-:W-:Y:S03]  /*6870*/  HMMA.16816.F32.BF16 R8, R220.reuse, R182, R8 ;  /* 0x000000b6dc08723c */ /* 0x040fe60000041808 */
[----:B------:R3:W3:Y:S05]  /*6880*/  LDSM.16.M88.4 R180, [R2] ;  /* 0x0000000002b4783b */ /* 0x0006ea0000000200 */
[C---:B------:R-:W-:Y:S03]  /*6890*/  HMMA.16816.F32.BF16 R12, R220.reuse, R168, R12 ;  /* 0x000000a8dc0c723c */ /* 0x040fe6000004180c */
[----:B-1----:R-:W2:Y:S05]  /*68a0*/  LDL R128, [R1+0x10] ;  /* 0x0000100001807983 */ /* 0x002eaa0000100800 */
[C---:B------:R-:W-:Y:S01]  /*68b0*/  HMMA.16816.F32.BF16 R16, R220.reuse, R170, R16 ;  /* 0x000000aadc10723c */ /* 0x040fe20000041810 */
[----:B------:R-:W1:Y:S07]  /*68c0*/  LDSM.16.M88.4 R168, [R0+0x4000] ;  /* 0x0040000000a8783b */ /* 0x000e6e0000000200 */
[C---:B------:R-:W-:Y:S01]  /*68d0*/  HMMA.16816.F32.BF16 R20, R220.reuse, R184, R20 ;  /* 0x000000b8dc14723c */ /* 0x040fe20000041814 */
[----:B---3--:R-:W2:Y:S04]  /*68e0*/  LDL R2, [R1+0xc] ;  /* 0x00000c0001027983 */ /* 0x008ea80000100800 */
[----:B------:R-:W2:Y:S03]  /*68f0*/  LDL.LU R174, [R1+0x60] ;  /* 0x0000600001ae7983 */ /* 0x000ea60000300800 */
[C---:B------:R-:W-:Y:S01]  /*6900*/  HMMA.16816.F32.BF16 R24, R220.reuse, R186, R24 ;  /* 0x000000badc18723c */ /* 0x040fe20000041818 */
[----:B------:R-:W1:Y:S07]  /*6910*/  LDSM.16.M88.4 R184, [R0+0x4800] ;  /* 0x0048000000b8783b */ /* 0x000e6e0000000200 */
[C---:B------:R-:W-:Y:S01]  /*6920*/  HMMA.16816.F32.BF16 R28, R220.reuse, R180, R28 ;  /* 0x000000b4dc1c723c */ /* 0x040fe2000004181c */
[----:B------:R-:W2:Y:S04]  /*6930*/  LDL R188, [R1+0xa0] ;  /* 0x0000a00001bc7983 */ /* 0x000ea80000100800 */
[----:B------:R-:W2:Y:S03]  /*6940*/  LDL R179, [R1+0xac] ;  /* 0x0000ac0001b37983 */ /* 0x000ea60000100800 */
[----:B------:R-:W-:Y:S01]  /*6950*/  HMMA.16816.F32.BF16 R32, R220, R182, R32 ;  /* 0x000000b6dc20723c */ /* 0x000fe20000041820 */
[----:B------:R-:W1:Y:S07]  /*6960*/  LDSM.16.M88.4 R180, [R0+0x5000] ;  /* 0x0050000000b4783b */ /* 0x000e6e0000000200 */
[C---:B-1----:R-:W-:Y:S01]  /*6970*/  HMMA.16816.F32.BF16 R4, R224.reuse, R168, R4 ;  /* 0x000000a8e004723c */ /* 0x042fe20000041804 */
[----:B------:R-:W2:Y:S07]  /*6980*/  LDL R177, [R1+0xb0] ;  /* 0x0000b00001b17983 */ /* 0x000eae0000100800 */
        /* <DEDUP_REMOVED lines=32> */
[----:B----4-:R1:W4:Y:S08]  /*6b90*/  LDSM.16.M88.4 R168, [R130] ;  /* 0x0000000082a8783b */ /* 0x0103300000000200 */
[----:B--2---:R-:W2:Y:S08]  /*6ba0*/  LDSM.16.M88.4 R184, [R129] ;  /* 0x0000000081b8783b */ /* 0x004eb00000000200 */
[----:B-1----:R-:W3:Y:S04]  /*6bb0*/  LDL R130, [R1+0x64] ;  /* 0x0000640001827983 */ /* 0x002ee80000100800 */
[----:B------:R1:W2:Y:S01]  /*6bc0*/  LDSM.16.M88.4 R180, [R128] ;  /* 0x0000000080b4783b */ /* 0x0002a20000000200 */
[C---:B----4-:R-:W-:Y:S08]  /*6bd0*/  HMMA.16816.F32.BF16 R4, R236.reuse, R168, R4 ;  /* 0x000000a8ec04723c */ /* 0x050ff00000041804 */
[C---:B------:R-:W-:Y:S01]  /*6be0*/  HMMA.16816.F32.BF16 R8, R236.reuse, R170, R8 ;  /* 0x000000aaec08723c */ /* 0x040fe20000041808 */
[----:B--2---:R-:W2:Y:S03]  /*6bf0*/  LDSM.16.M88.4 R168, [R2] ;  /* 0x0000000002a8783b */ /* 0x004ea60000000200 */
[C---:B------:R-:W-:Y:S02]  /*6c00*/  IADD3 R175, R174.reuse, -0x1, RZ ;  /* 0xffffffffaeaf7810 */ /* 0x040fe40007ffe0ff */
[----:B------:R-:W-:Y:S02]  /*6c10*/  ISETP.GE.AND P1, PT, R174, 0x1, PT ;  /* 0x00000001ae00780c */ /* 0x000fe40003f26270 */
[C---:B------:R-:W-:Y:S01]  /*6c20*/  HMMA.16816.F32.BF16 R12, R236.reuse, R184, R12 ;  /* 0x000000b8ec0c723c */ /* 0x040fe2000004180c */
[----:B-1----:R-:W4:Y:S07]  /*6c30*/  LDL.64 R128, [R1+0x68] ;  /* 0x0000680001807983 */ /* 0x002f2e0000100a00 */
[C---:B------:R-:W-:Y:S01]  /*6c40*/  HMMA.16816.F32.BF16 R16, R236.reuse, R186, R16 ;  /* 0x000000baec10723c */ /* 0x040fe20000041810 */
[----:B------:R-:W1:Y:S07]  /*6c50*/  LDSM.16.M88.4 R184, [R0+0x6000] ;  /* 0x0060000000b8783b */ /* 0x000e6e0000000200 */
[C---:B------:R-:W-:Y:S08]  /*6c60*/  HMMA.16816.F32.BF16 R20, R236.reuse, R180, R20 ;  /* 0x000000b4ec14723c */ /* 0x040ff00000041814 */
[C---:B------:R-:W-:Y:S01]  /*6c70*/  HMMA.16816.F32.BF16 R24, R236.reuse, R182, R24 ;  /* 0x000000b6ec18723c */ /* 0x040fe20000041818 */
[----:B------:R-:W1:Y:S07]  /*6c80*/  LDSM.16.M88.4 R180, [R0+0x6800] ;  /* 0x0068000000b4783b */ /* 0x000e6e0000000200 */
[C---:B--2---:R-:W-:Y:S08]  /*6c90*/  HMMA.16816.F32.BF16 R28, R236.reuse, R168, R28 ;  /* 0x000000a8ec1c723c */ /* 0x044ff0000004181c */
[----:B------:R-:W-:Y:S01]  /*6ca0*/  HMMA.16816.F32.BF16 R32, R236, R170, R32 ;  /* 0x000000aaec20723c */ /* 0x000fe20000041820 */
[----:B------:R-:W2:Y:S07]  /*6cb0*/  LDSM.16.M88.4 R168, [R0+0x7000] ;  /* 0x0070000000a8783b */ /* 0x000eae0000000200 */
[C---:B-1----:R-:W-:Y:S08]  /*6cc0*/  HMMA.16816.F32.BF16 R4, R240.reuse, R184, R4 ;  /* 0x000000b8f004723c */ /* 0x042ff00000041804 */
[C---:B------:R-:W-:Y:S01]  /*6cd0*/  HMMA.16816.F32.BF16 R8, R240.reuse, R186, R8 ;  /* 0x000000baf008723c */ /* 0x040fe20000041808 */
[----:B------:R1:W1:Y:S07]  /*6ce0*/  LDSM.16.M88.4 R184, [R0+0x7800] ;  /* 0x0078000000b8783b */ /* 0x00026e0000000200 */
[C---:B------:R-:W-:Y:S08]  /*6cf0*/  HMMA.16816.F32.BF16 R12, R240.reuse, R180, R12 ;  /* 0x000000b4f00c723c */ /* 0x040ff0000004180c */
[C---:B------:R-:W-:Y:S01]  /*6d00*/  HMMA.16816.F32.BF16 R16, R240.reuse, R182, R16 ;  /* 0x000000b6f010723c */ /* 0x040fe20000041810 */
[----:B------:R-:W1:Y:S07]  /*6d10*/  LDSM.16.M88.4 R180, [R250+0x6000] ;  /* 0x00600000fab4783b */ /* 0x000e6e0000000200 */
[C---:B--2---:R-:W-:Y:S04]  /*6d20*/  HMMA.16816.F32.BF16 R20, R240.reuse, R168, R20 ;  /* 0x000000a8f014723c */ /* 0x044fe80000041814 */
[----:B-1----:R-:W-:Y:S04]  /*6d30*/  @P1 SHF.R.S32.HI R0, RZ, 0x1f, R175 ;  /* 0x0000001fff001819 */ /* 0x002fe800000114af */
[C---:B------:R-:W-:Y:S01]  /*6d40*/  HMMA.16816.F32.BF16 R24, R240.reuse, R170, R24 ;  /* 0x000000aaf018723c */ /* 0x040fe20000041818 */
[----:B------:R-:W1:Y:S03]  /*6d50*/  LDSM.16.M88.4 R168, [R250+0x6800] ;  /* 0x00680000faa8783b */ /* 0x000e660000000200 */
[----:B------:R-:W-:Y:S04]  /*6d60*/  @P1 IMAD R0, R0, c[0x0][0x1e0], RZ ;  /* 0x0000780000001a24 */ /* 0x000fe800078e02ff */
[C---:B------:R-:W-:Y:S08]  /*6d70*/  HMMA.16816.F32.BF16 R28, R240.reuse, R184, R28 ;  /* 0x000000b8f01c723c */ /* 0x040ff0000004181c */
[----:B------:R-:W-:Y:S08]  /*6d80*/  HMMA.16816.F32.BF16 R32, R240, R186, R32 ;  /* 0x000000baf020723c */ /* 0x000ff00000041820 */
[C---:B------:R-:W-:Y:S08]  /*6d90*/  HMMA.16816.F32.BF16 R4, R244.reuse, R180, R4 ;  /* 0x000000b4f404723c */ /* 0x040ff00000041804 */
[C---:B------:R-:W-:Y:S01]  /*6da0*/  HMMA.16816.F32.BF16 R8, R244.reuse, R182, R8 ;  /* 0x000000b6f408723c */ /* 0x040fe20000041808 */
[----:B------:R-:W2:Y:S07]  /*6db0*/  LDSM.16.M88.4 R180, [R250+0x7000] ;  /* 0x00700000fab4783b */ /* 0x000eae0000000200 */
[C---:B-1----:R-:W-:Y:S08]  /*6dc0*/  HMMA.16816.F32.BF16 R12, R244.reuse, R168, R12 ;  /* 0x000000a8f40c723c */ /* 0x042ff0000004180c */
[C---:B------:R-:W-:Y:S04]  /*6dd0*/  HMMA.16816.F32.BF16 R16, R244.reuse, R170, R16 ;  /* 0x000000aaf410723c */ /* 0x040fe80000041810 */
[----:B------:R-:W-:Y:S02]  /*6de0*/  FMUL.FTZ R4, R4, c[0x0][0x320] ;  /* 0x0000c80004047a20 */ /* 0x000fe40000410000 */
[----:B------:R-:W-:Y:S02]  /*6df0*/  FMUL.FTZ R5, R5, c[0x0][0x320] ;  /* 0x0000c80005057a20 */ /* 0x000fe40000410000 */
[----:B------:R-:W1:Y:S01]  /*6e00*/  MUFU.TANH R191, R4 ;  /* 0x0000000400bf7308 */ /* 0x000e620000002400 */
[----:B------:R-:W-:Y:S03]  /*6e10*/  FMUL.FTZ R6, R6, c[0x0][0x320] ;  /* 0x0000c80006067a20 */ /* 0x000fe60000410000 */
[----:B------:R-:W-:Y:S02]  /*6e20*/  FMUL.FTZ R7, R7, c[0x0][0x320] ;  /* 0x0000c80007077a20 */ /* 0x000fe40000410000 */
[----:B------:R-:W-:Y:S02]  /*6e30*/  FMUL.FTZ R2, R8, c[0x0][0x320] ;  /* 0x0000c80008027a20 */ /* 0x000fe40000410000 */
[----:B------:R-:W-:Y:S02]  /*6e40*/  @P1 IMAD R8, R175, c[0x0][0x1e4], R0 ;  /* 0x00007900af081a24 */ /* 0x000fe400078e0200 */
[----:B------:R1:W1:Y:S01]  /*6e50*/  MUFU.TANH R176, R5 ;  /* 0x0000000500b07308 */ /* 0x0002620000002400 */
[----:B------:R-:W-:Y:S02]  /*6e60*/  FMUL.FTZ R10, R10, c[0x0][0x320] ;  /* 0x0000c8000a0a7a20 */ /* 0x000fe40000410000 */
[----:B------:R-:W-:Y:S02]  /*6e70*/  FMUL.FTZ R11, R11, c[0x0][0x320] ;  /* 0x0000c8000b0b7a20 */ /* 0x000fe40000410000 */
[----:B------:R-:W-:Y:S01]  /*6e80*/  FMUL.FTZ R14, R14, c[0x0][0x320] ;  /* 0x0000c8000e0e7a20 */ /* 0x000fe20000410000 */
[C---:B--2---:R-:W-:Y:S04]  /*6e90*/  HMMA.16816.F32.BF16 R20, R244.reuse, R180, R20 ;  /* 0x000000b4f414723c */ /* 0x044fe80000041814 */
[----:B------:R-:W2:Y:S01]  /*6ea0*/  MUFU.TANH R173, R6 ;  /* 0x0000000600ad7308 */ /* 0x000ea20000002400 */
[----:B------:R-:W-:Y:S02]  /*6eb0*/  FMUL.FTZ R9, R9, c[0x0][0x320] ;  /* 0x0000c80009097a20 */ /* 0x000fe40000410000 */
[----:B------:R-:W-:Y:S01]  /*6ec0*/  FMUL.FTZ R18, R18, c[0x0][0x320] ;  /* 0x0000c80012127a20 */ /* 0x000fe20000410000 */
[C---:B------:R-:W-:Y:S04]  /*6ed0*/  HMMA.16816.F32.BF16 R24, R244.reuse, R182, R24 ;  /* 0x000000b6f418723c */ /* 0x040fe80000041818 */
[----:B------:R-:W-:Y:S02]  /*6ee0*/  FMUL.FTZ R17, R17, c[0x0][0x320] ;  /* 0x0000c80011117a20 */ /* 0x000fe40000410000 */
[----:B------:R2:W2:Y:S01]  /*6ef0*/  MUFU.TANH R172, R7 ;  /* 0x0000000700ac7308 */ /* 0x0004a20000002400 */
[----:B------:R-:W-:Y:S02]  /*6f00*/  FMUL.FTZ R16, R16, c[0x0][0x320] ;  /* 0x0000c80010107a20 */ /* 0x000fe40000410000 */
[----:B------:R-:W-:Y:S03]  /*6f10*/  FMUL.FTZ R15, R15, c[0x0][0x320] ;  /* 0x0000c8000f0f7a20 */ /* 0x000fe60000410000 */
[----:B-1----:R-:W-:Y:S04]  /*6f20*/  @P1 IMAD.WIDE.U32 R4, R175, c[0x0][0x1e0], RZ ;  /* 0x00007800af041a25 */ /* 0x002fe800078e00ff */
[----:B------:R3:W1:Y:S01]  /*6f30*/  MUFU.TANH R185, R2 ;  /* 0x0000000200b97308 */ /* 0x0006620000002400 */
[----:B------:R-:W-:Y:S01]  /*6f40*/  FMUL.FTZ R20, R20, c[0x0][0x320] ;  /* 0x0000c80014147a20 */ /* 0x000fe20000410000 */
[----:B------:R-:W-:Y:S01]  /*6f50*/  @P1 IADD3 R8, R5, R8, RZ ;  /* 0x0000000805081210 */ /* 0x000fe20007ffe0ff */
[----:B------:R-:W-:Y:S01]  /*6f60*/  FMUL.FTZ R12, R12, c[0x0][0x320] ;  /* 0x0000c8000c0c7a20 */ /* 0x000fe20000410000 */
[C---:B------:R-:W-:Y:S01]  /*6f70*/  @P1 SHF.L.U32 R132, R4.reuse, 0x6, RZ ;  /* 0x0000000604841819 */ /* 0x040fe200000006ff */
[----:B------:R-:W-:Y:S01]  /*6f80*/  FMUL.FTZ R13, R13, c[0x0][0x320] ;  /* 0x0000c8000d0d7a20 */ /* 0x000fe20000410000 */
[----:B------:R-:W-:Y:S01]  /*6f90*/  @P1 SHF.L.U64.HI R8, R4, 0x6, R8 ;  /* 0x0000000604081819 */ /* 0x000fe20000010208 */
[----:B------:R-:W-:Y:S02]  /*6fa0*/  FMUL.FTZ R21, R21, c[0x0][0x320] ;  /* 0x0000c80015157a20 */ /* 0x000fe40000410000 */
[----:B------:R-:W-:Y:S01]  /*6fb0*/  FMUL.FTZ R22, R22, c[0x0][0x320] ;  /* 0x0000c80016167a20 */ /* 0x000fe20000410000 */
[----:B------:R-:W-:Y:S01]  /*6fc0*/  MUFU.TANH R135, R10 ;  /* 0x0000000a00877308 */ /* 0x000fe20000002400 */
[----:B------:R-:W-:Y:S02]  /*6fd0*/  FMUL.FTZ R23, R23, c[0x0][0x320] ;  /* 0x0000c80017177a20 */ /* 0x000fe40000410000 */
[----:B------:R-:W-:Y:S01]  /*6fe0*/  FMUL.FTZ R24, R24, c[0x0][0x320] ;  /* 0x0000c80018187a20 */ /* 0x000fe20000410000 */
[----:B--2---:R-:W2:Y:S01]  /*6ff0*/  LDSM.16.M88.4 R4, [R250+0x7800] ;  /* 0x00780000fa04783b */ /* 0x004ea20000000200 */
[----:B------:R-:W-:Y:S04]  /*7000*/  DEPBAR.LE SB0, 0x0 ;  /* 0x000080000000791a */ /* 0x000fe80000000000 */
[----:B------:R-:W-:Y:S01]  /*7010*/  FMUL.FTZ R25, R25, c[0x0][0x320] ;  /* 0x0000c80019197a20 */ /* 0x000fe20000410000 */
[----:B------:R-:W-:Y:S01]  /*7020*/  MUFU.TANH R133, R11 ;  /* 0x0000000b00857308 */ /* 0x000fe20000002400 */
[----:B------:R-:W-:Y:S01]  /*7030*/  FMUL.FTZ R26, R26, c[0x0][0x320] ;  /* 0x0000c8001a1a7a20 */ /* 0x000fe20000410000 */
[----:B------:R-:W-:Y:S01]  /*7040*/  BAR.SYNC.DEFER_BLOCKING 0x0 ;  /* 0x0000000000007b1d */ /* 0x000fe20000010000 */
[----:B------:R-:W-:Y:S01]  /*7050*/  FMUL.FTZ R27, R27, c[0x0][0x320] ;  /* 0x0000c8001b1b7a20 */ /* 0x000fe20000410000 */
[C---:B--2---:R-:W-:Y:S06]  /*7060*/  HMMA.16816.F32.BF16 R28, R244.reuse, R4, R28 ;  /* 0x00000004f41c723c */ /* 0x044fec000004181c */
[----:B------:R2:W1:Y:S02]  /*7070*/  MUFU.TANH R184, R9 ;  /* 0x0000000900b87308 */ /* 0x0004640000002400 */
[----:B------:R-:W-:Y:S08]  /*7080*/  HMMA.16816.F32.BF16 R32, R244, R6, R32 ;  /* 0x00000006f420723c */ /* 0x000ff00000041820 */
[----:B------:R1:W-:Y:S10]  /*7090*/  MUFU.TANH R190, R18 ;  /* 0x0000001200be7308 */ /* 0x0003f40000002400 */
[----:B------:R-:W-:Y:S01]  /*70a0*/  MUFU.TANH R187, R14 ;  /* 0x0000000e00bb7308 */ /* 0x000fe20000002400 */
[----:B------:R-:W-:Y:S02]  /*70b0*/  FMUL.FTZ R28, R28, c[0x0][0x320] ;  /* 0x0000c8001c1c7a20 */ /* 0x000fe40000410000 */
[----:B------:R-:W-:Y:S02]  /*70c0*/  FMUL.FTZ R29, R29, c[0x0][0x320] ;  /* 0x0000c8001d1d7a20 */ /* 0x000fe40000410000 */
[----:B------:R-:W-:Y:S05]  /*70d0*/  FMUL.FTZ R30, R30, c[0x0][0x320] ;  /* 0x0000c8001e1e7a20 */ /* 0x000fea0000410000 */
[----:B------:R-:W-:Y:S01]  /*70e0*/  MUFU.TANH R189, R17 ;  /* 0x0000001100bd7308 */ /* 0x000fe20000002400 */
[----:B------:R-:W-:Y:S02]  /*70f0*/  FMUL.FTZ R32, R32, c[0x0][0x320] ;  /* 0x0000c80020207a20 */ /* 0x000fe40000410000 */
[----:B------:R-:W-:Y:S02]  /*7100*/  FMUL.FTZ R34, R34, c[0x0][0x320] ;  /* 0x0000c80022227a20 */ /* 0x000fe40000410000 */
[----:B------:R-:W-:Y:S05]  /*7110*/  FMUL.FTZ R35, R35, c[0x0][0x320] ;  /* 0x0000c80023237a20 */ /* 0x000fea0000410000 */
[----:B------:R-:W-:Y:S10]  /*7120*/  MUFU.TANH R186, R15 ;  /* 0x0000000f00ba7308 */ /* 0x000ff40000002400 */
[----:B------:R-:W1:Y:S01]  /*7130*/  MUFU.TANH R12, R12 ;  /* 0x0000000c000c7308 */ /* 0x000e620000002400 */
[----:B----4-:R-:W-:Y:S09]  /*7140*/  @P1 IADD3 R0, P0, R132, R128, RZ ;  /* 0x0000008084001210 */ /* 0x010ff20007f1e0ff */
[----:B------:R-:W4:Y:S01]  /*7150*/  MUFU.TANH R13, R13 ;  /* 0x0000000d000d7308 */ /* 0x000f220000002400 */
[----:B---3--:R-:W-:Y:S02]  /*7160*/  @P1 IADD3.X R2, R8, R130, RZ, P0, !PT ;  /* 0x0000008208021210 */ /* 0x008fe400007fe4ff */
[C---:B------:R-:W-:Y:S04]  /*7170*/  @P1 LEA R168, P0, R0.reuse, c[0x0][0x1c8], 0x1 ;  /* 0x0000720000a81a11 */ /* 0x040fe800078008ff */
[----:B------:R-:W-:Y:S03]  /*7180*/  @P1 LEA.HI.X R169, R0, c[0x0][0x1cc], R2, 0x1, P0 ;  /* 0x0000730000a91a11 */ /* 0x000fe600000f0c02 */
[----:B------:R-:W-:Y:S01]  /*7190*/  MUFU.TANH R21, R21 ;  /* 0x0000001500157308 */ /* 0x000fe20000002400 */
[----:B------:R-:W-:Y:S02]  /*71a0*/  @P1 IADD3 R181, P0, R128, 0x40, RZ ;  /* 0x0000004080b51810 */ /* 0x000fe40007f1e0ff */
[----:B------:R-:W-:Y:S01]  /*71b0*/  IADD3 R0, R179, R188, RZ ;  /* 0x000000bcb3007210 */ /* 0x000fe20007ffe0ff */
[----:B------:R-:W-:Y:S01]  /*71c0*/  @!PT LDS RZ, [RZ] ;  /* 0x00000000fffff984 */ /* 0x000fe20000000800 */
[----:B------:R-:W-:Y:S01]  /*71d0*/  @!PT LDS RZ, [RZ] ;  /* 0x00000000fffff984 */ /* 0x000fe20000000800 */
[----:B------:R-:W-:Y:S01]  /*71e0*/  @!PT LDS RZ, [RZ] ;  /* 0x00000000fffff984 */ /* 0x000fe20000000800 */
[----:B------:R3:W-:Y:S02]  /*71f0*/  @P1 LDGSTS.E.BYPASS.LTC128B.128 [R131+0x10100], [R168.64], !P6 ;  /* 0x10100000a8831fae */ /* 0x0007e4000f101d46 */
[--C-:B------:R-:W-:Y:S01]  /*7200*/  @P1 IMAD.X R180, RZ, RZ, R130.reuse, P0 ;  /* 0x000000ffffb41224 */ /* 0x100fe200000e0682 */
[----:B------:R-:W-:Y:S01]  /*7210*/  @P1 IADD3 R2, P0, R132, R181, RZ ;  /* 0x000000b584021210 */ /* 0x000fe20007f1e0ff */
[----:B--2---:R-:W-:Y:S02]  /*7220*/  @P2 IMAD.HI.U32 R9, R0, c[0x0][0x2c8], RZ ;  /* 0x0000b20000092a27 */ /* 0x004fe400078e00ff */
[----:B------:R-:W2:Y:S01]  /*7230*/  MUFU.TANH R188, R16 ;  /* 0x0000001000bc7308 */ /* 0x000ea20000002400 */
[----:B------:R-:W-:Y:S02]  /*7240*/  @P1 IADD3.X R11, R8, R180, RZ, P0, !PT ;  /* 0x000000b4080b1210 */ /* 0x000fe400007fe4ff */
[C---:B------:R-:W-:Y:S02]  /*7250*/  @P1 LEA R10, P0, R2.reuse, c[0x0][0x1c8], 0x1 ;  /* 0x00007200020a1a11 */ /* 0x040fe400078008ff */
[----:B------:R-:W-:Y:S02]  /*7260*/  @P2 SHF.R.U32.HI R0, RZ, c[0x0][0x2cc], R9 ;  /* 0x0000b300ff002a19 */ /* 0x000fe40000011609 */
[----:B------:R-:W-:Y:S02]  /*7270*/  @P1 LEA.HI.X R11, R2, c[0x0][0x1cc], R11, 0x1, P0 ;  /* 0x00007300020b1a11 */ /* 0x000fe400000f0c0b */
[----:B------:R-:W-:Y:S01]  /*7280*/  @P1 IADD3 R171, P0, R128, 0x80, RZ ;  /* 0x0000008080ab1810 */ /* 0x000fe20007f1e0ff */
[----:B------:R-:W-:Y:S01]  /*7290*/  MUFU.TANH R22, R22 ;  /* 0x0000001600167308 */ /* 0x000fe20000002400 */
[----:B------:R-:W-:Y:S01]  /*72a0*/  MOV R9, 0xffffffc0 ;  /* 0xffffffc000097802 */ /* 0x000fe20000000f00 */
[----:B------:R1:W-:Y:S02]  /*72b0*/  @P1 LDGSTS.E.BYPASS.LTC128B.128 [R131+0x12100], [R10.64], !P5 ;  /* 0x121000000a831fae */ /* 0x0003e4000e901d46 */
[----:B------:R-:W-:Y:S01]  /*72c0*/  @P1 IMAD.X R170, RZ, RZ, R130, P0 ;  /* 0x000000ffffaa1224 */ /* 0x000fe200000e0682 */
[----:B------:R-:W-:Y:S05]  /*72d0*/  @P1 IADD3 R2, P0, R132, R171, RZ ;  /* 0x000000ab84021210 */ /* 0x000fea0007f1e0ff */
[----:B------:R-:W-:Y:S10]  /*72e0*/  MUFU.TANH R23, R23 ;  /* 0x0000001700177308 */ /* 0x000ff40000002400 */
[----:B------:R-:W-:Y:S01]  /*72f0*/  MUFU.TANH R24, R24 ;  /* 0x0000001800187308 */ /* 0x000fe20000002400 */
[----:B-1----:R-:W1:Y:S09]  /*7300*/  SHFL.IDX PT, R11, R0, RZ, 0x1c1f ;  /* 0x001c1fff000b7589 */ /* 0x002e7200000e0000 */
[----:B------:R-:W-:Y:S01]  /*7310*/  MUFU.TANH R25, R25 ;  /* 0x0000001900197308 */ /* 0x000fe20000002400 */
[----:B------:R1:W2:Y:S09]  /*7320*/  SHFL.IDX PT, R10, R0, 0x1, 0x1c1f ;  /* 0x003c1f00000a7f89 */ /* 0x0002b200000e0000 */
[----:B------:R-:W-:Y:S10]  /*7330*/  MUFU.TANH R28, R28 ;  /* 0x0000001c001c7308 */ /* 0x000ff40000002400 */
[----:B------:R-:W-:Y:S01]  /*7340*/  MUFU.TANH R29, R29 ;  /* 0x0000001d001d7308 */ /* 0x000fe20000002400 */
[----:B-1----:R-:W-:Y:S09]  /*7350*/  @P1 IADD3.X R0, R8, R170, RZ, P0, !PT ;  /* 0x000000aa08001210 */ /* 0x002ff200007fe4ff */
[----:B------:R-:W-:Y:S01]  /*7360*/  MUFU.TANH R32, R32 ;  /* 0x0000002000207308 */ /* 0x000fe20000002400 */
[C---:B------:R-:W-:Y:S04]  /*7370*/  @P1 LEA R4, P0, R2.reuse, c[0x0][0x1c8], 0x1 ;  /* 0x0000720002041a11 */ /* 0x040fe800078008ff */
[----:B------:R-:W-:Y:S01]  /*7380*/  @P1 LEA.HI.X R5, R2, c[0x0][0x1cc], R0, 0x1, P0 ;  /* 0x0000730002051a11 */ /* 0x000fe200000f0c00 */
[----:B------:R-:W-:Y:S01]  /*7390*/  IMAD R0, R174, R9, 0x1 ;  /* 0x00000001ae007424 */ /* 0x000fe200078e0209 */
[----:B---3--:R-:W-:Y:S03]  /*73a0*/  @P1 IADD3 R169, P0, R128, 0xc0, RZ ;  /* 0x000000c080a91810 */ /* 0x008fe60007f1e0ff */
[----:B------:R1:W-:Y:S01]  /*73b0*/  @P1 LDGSTS.E.BYPASS.LTC128B.128 [R131+0x14100], [R4.64], !P4 ;  /* 0x1410000004831fae */ /* 0x0003e2000e101d46 */
[----:B------:R-:W-:Y:S01]  /*73c0*/  @P1 IADD3.X R9, RZ, R130, RZ, P0, !PT ;  /* 0x00000082ff091210 */ /* 0x000fe200007fe4ff */
[----:B------:R-:W-:Y:S01]  /*73d0*/  MUFU.TANH R26, R26 ;  /* 0x0000001a001a7308 */ /* 0x000fe20000002400 */
[----:B------:R-:W-:Y:S04]  /*73e0*/  IADD3 R0, R0, c[0x0][0x1d0], -R177 ;  /* 0x0000740000007a10 */ /* 0x000fe80007ffe8b1 */
[----:B------:R-:W-:Y:S05]  /*73f0*/  IADD3 R0, R0, -c[0x0][0x168], RZ ;  /* 0x80005a0000007a10 */ /* 0x000fea0007ffe0ff */
[C---:B------:R-:W-:Y:S01]  /*7400*/  IMAD.IADD R2, R0.reuse, 0x1, R11 ;  /* 0x0000000100027824 */ /* 0x040fe200078e020b */
[----:B--2---:R-:W-:Y:S01]  /*7410*/  IADD3 R0, R0, R10, RZ ;  /* 0x0000000a00007210 */ /* 0x004fe20007ffe0ff */
[----:B------:R-:W-:Y:S01]  /*7420*/  @P1 IMAD.MOV.U32 R10, RZ, RZ, c[0x0][0x1e4] ;  /* 0x00007900ff0a1624 */ /* 0x000fe200078e00ff */
[----:B------:R-:W-:Y:S10]  /*7430*/  MUFU.TANH R27, R27 ;  /* 0x0000001b001b7308 */ /* 0x000ff40000002400 */
[----:B------:R-:W-:Y:S01]  /*7440*/  MUFU.TANH R30, R30 ;  /* 0x0000001e001e7308 */ /* 0x000fe20000002400 */
[----:B-1----:R-:W-:Y:S04]  /*7450*/  @P1 IADD3 R4, P0, R132, R169, RZ ;  /* 0x000000a984041210 */ /* 0x002fe80007f1e0ff */
[----:B------:R-:W-:Y:S02]  /*7460*/  @P1 IADD3.X R5, R8, R9, RZ, P0, !PT ;  /* 0x0000000908051210 */ /* 0x000fe400007fe4ff */
[C---:B------:R-:W-:Y:S04]  /*7470*/  @P1 LEA R6, P0, R4.reuse, c[0x0][0x1c8], 0x1 ;  /* 0x0000720004061a11 */ /* 0x040fe800078008ff */
[----:B------:R-:W-:Y:S02]  /*7480*/  @P1 LEA.HI.X R7, R4, c[0x0][0x1cc], R5, 0x1, P0 ;  /* 0x0000730004071a11 */ /* 0x000fe400000f0c05 */
[----:B------:R-:W-:Y:S03]  /*7490*/  @P1 MOV R5, c[0x0][0x1e0] ;  /* 0x0000780000051a02 */ /* 0x000fe60000000f00 */
[----:B------:R1:W-:Y:S01]  /*74a0*/  @P1 LDGSTS.E.BYPASS.LTC128B.128 [R131+0x16100], [R6.64], !P3 ;  /* 0x1610000006831fae */ /* 0x0003e2000d901d46 */
[C---:B------:R-:W-:Y:S04]  /*74b0*/  @P1 LEA R4, P0, R5.reuse, R132, 0x5 ;  /* 0x0000008405041211 */ /* 0x040fe800078028ff */
[----:B------:R-:W-:Y:S01]  /*74c0*/  @P1 LEA.HI.X R8, R5, R8, R10, 0x5, P0 ;  /* 0x0000000805081211 */ /* 0x000fe200000f2c0a */
[----:B------:R-:W-:Y:S01]  /*74d0*/  FMUL.FTZ R5, R19, c[0x0][0x320] ;  /* 0x0000c80013057a20 */ /* 0x000fe20000410000 */
[----:B------:R2:W-:Y:S01]  /*74e0*/  MUFU.TANH R10, R20 ;  /* 0x00000014000a7308 */ /* 0x0005e20000002400 */
[C---:B------:R-:W-:Y:S04]  /*74f0*/  ISETP.GT.AND P0, PT, R2.reuse, RZ, PT ;  /* 0x000000ff0200720c */ /* 0x040fe80003f04270 */
[----:B------:R-:W-:Y:S02]  /*7500*/  FSEL R19, R191, -INF , P0 ;  /* 0xff800000bf137808 */ /* 0x000fe40000000000 */
[----:B------:R-:W-:Y:S03]  /*7510*/  ISETP.GT.AND P0, PT, R2, 0x1, PT ;  /* 0x000000010200780c */ /* 0x000fe60003f04270 */
[----:B------:R3:W3:Y:S01]  /*7520*/  MUFU.TANH R191, R5 ;  /* 0x0000000500bf7308 */ /* 0x0006e20000002400 */
[----:B------:R-:W-:Y:S02]  /*7530*/  FSEL R18, R176, -INF , P0 ;  /* 0xff800000b0127808 */ /* 0x000fe40000000000 */
[C---:B------:R-:W-:Y:S04]  /*7540*/  ISETP.GT.AND P0, PT, R0.reuse, RZ, PT ;  /* 0x000000ff0000720c */ /* 0x040fe80003f04270 */
[----:B------:R-:W-:Y:S02]  /*7550*/  FSEL R168, R173, -INF , P0 ;  /* 0xff800000ada87808 */ /* 0x000fe40000000000 */
[----:B------:R-:W-:Y:S01]  /*7560*/  ISETP.GT.AND P0, PT, R0, 0x1, PT ;  /* 0x000000010000780c */ /* 0x000fe20003f04270 */
[----:B-1----:R-:W-:Y:S01]  /*7570*/  FMUL.FTZ R7, R33, c[0x0][0x320] ;  /* 0x0000c80021077a20 */ /* 0x002fe20000410000 */
[----:B------:R-:W-:Y:S02]  /*7580*/  FMNMX.FTZ R6, R168, R134, !PT ;  /* 0x00000086a8067209 */ /* 0x000fe40007810000 */
[----:B--2---:R-:W-:Y:S02]  /*7590*/  FSEL R20, R172, -INF , P0 ;  /* 0xff800000ac147808 */ /* 0x004fe40000000000 */
[----:B------:R-:W-:Y:S01]  /*75a0*/  ISETP.GT.AND P0, PT, R2, 0x8, PT ;  /* 0x000000080200780c */ /* 0x000fe20003f04270 */
[----:B------:R-:W1:Y:S01]  /*75b0*/  MUFU.TANH R7, R7 ;  /* 0x0000000700077308 */ /* 0x000e620000002400 */
[----:B------:R-:W-:Y:S02]  /*75c0*/  FMNMX.FTZ R6, R20, R6, !PT ;  /* 0x0000000614067209 */ /* 0x000fe40007810000 */
[----:B------:R-:W-:Y:S02]  /*75d0*/  FSEL R14, R185, -INF , P0 ;  /* 0xff800000b90e7808 */ /* 0x000fe40000000000 */
[----:B------:R-:W-:Y:S02]  /*75e0*/  ISETP.GT.AND P0, PT, R2, 0x9, PT ;  /* 0x000000090200780c */ /* 0x000fe40003f04270 */
[----:B---3--:R-:W-:Y:S02]  /*75f0*/  FMNMX.FTZ R5, R19, R3, !PT ;  /* 0x0000000313057209 */ /* 0x008fe40007810000 */
[----:B------:R-:W-:Y:S02]  /*7600*/  FSEL R17, R184, -INF , P0 ;  /* 0xff800000b8117808 */ /* 0x000fe40000000000 */
[----:B------:R-:W-:Y:S02]  /*7610*/  ISETP.GT.AND P0, PT, R0, 0x8, PT ;  /* 0x000000080000780c */ /* 0x000fe40003f04270 */
[----:B------:R-:W-:Y:S02]  /*7620*/  FMNMX.FTZ R5, R18, R5, !PT ;  /* 0x0000000512057209 */ /* 0x000fe40007810000 */
[----:B------:R-:W-:Y:S02]  /*7630*/  FSEL R16, R135, -INF , P0 ;  /* 0xff80000087107808 */ /* 0x000fe40000000000 */
[----:B------:R-:W-:Y:S01]  /*7640*/  ISETP.GT.AND P0, PT, R0, 0x9, PT ;  /* 0x000000090000780c */ /* 0x000fe20003f04270 */
[----:B------:R-:W-:Y:S01]  /*7650*/  MUFU.TANH R135, R35 ;  /* 0x0000002300877308 */ /* 0x000fe20000002400 */
[----:B------:R-:W-:Y:S02]  /*7660*/  FMNMX.FTZ R5, R14, R5, !PT ;  /* 0x000000050e057209 */ /* 0x000fe40007810000 */
[----:B------:R-:W-:Y:S02]  /*7670*/  FSEL R15, R133, -INF , P0 ;  /* 0xff800000850f7808 */ /* 0x000fe40000000000 */
[----:B------:R-:W-:Y:S02]  /*7680*/  ISETP.GT.AND P0, PT, R2, 0x10, PT ;  /* 0x000000100200780c */ /* 0x000fe40003f04270 */
[----:B------:R-:W-:Y:S02]  /*7690*/  FMNMX.FTZ R5, R17, R5, !PT ;  /* 0x0000000511057209 */ /* 0x000fe40007810000 */
[----:B------:R-:W-:Y:S02]  /*76a0*/  FSEL R185, R12, -INF , P0 ;  /* 0xff8000000cb97808 */ /* 0x000fe40000000000 */
[----:B------:R-:W-:Y:S02]  /*76b0*/  ISETP.GT.AND P0, PT, R2, 0x11, PT ;  /* 0x000000110200780c */ /* 0x000fe40003f04270 */
[----:B------:R-:W-:Y:S02]  /*76c0*/  FMNMX.FTZ R5, R185, R5, !PT ;  /* 0x00000005b9057209 */ /* 0x000fe40007810000 */
[----:B----4-:R-:W-:Y:S02]  /*76d0*/  FSEL R184, R13, -INF , P0 ;  /* 0xff8000000db87808 */ /* 0x010fe40000000000 */
[----:B------:R-:W-:Y:S02]  /*76e0*/  ISETP.GT.AND P0, PT, R0, 0x10, PT ;  /* 0x000000100000780c */ /* 0x000fe40003f04270 */
[----:B------:R-:W-:Y:S02]  /*76f0*/  FMNMX.FTZ R5, R184, R5, !PT ;  /* 0x00000005b8057209 */ /* 0x000fe40007810000 */
[----:B------:R-:W-:Y:S02]  /*7700*/  FSEL R187, R187, -INF , P0 ;  /* 0xff800000bbbb7808 */ /* 0x000fe40000000000 */
        /* <DEDUP_REMOVED lines=15> */
[----:B------:R-:W-:Y:S04]  /*7800*/  ISETP.GT.AND P0, PT, R2, 0x20, PT ;  /* 0x000000200200780c */ /* 0x000fe80003f04270 */
[----:B------:R-:W-:Y:S01]  /*7810*/  FSEL R197, R10, -INF , P0 ;  /* 0xff8000000ac57808 */ /* 0x000fe20000000000 */
[----:B------:R-:W-:Y:S01]  /*7820*/  FMUL.FTZ R10, R31, c[0x0][0x320] ;  /* 0x0000c8001f0a7a20 */ /* 0x000fe20000410000 */
[----:B------:R-:W-:Y:S02]  /*7830*/  ISETP.GT.AND P0, PT, R2, 0x21, PT ;  /* 0x000000210200780c */ /* 0x000fe40003f04270 */
[----:B------:R-:W-:Y:S02]  /*7840*/  FMNMX.FTZ R5, R197, R5, !PT ;  /* 0x00000005c5057209 */ /* 0x000fe40007810000 */
[----:B------:R-:W-:Y:S01]  /*7850*/  FSEL R198, R21, -INF , P0 ;  /* 0xff80000015c67808 */ /* 0x000fe20000000000 */
[----:B------:R-:W2:Y:S01]  /*7860*/  MUFU.TANH R10, R10 ;  /* 0x0000000a000a7308 */ /* 0x000ea20000002400 */
[----:B------:R-:W-:Y:S02]  /*7870*/  ISETP.GT.AND P0, PT, R0, 0x20, PT ;  /* 0x000000200000780c */ /* 0x000fe40003f04270 */
[----:B------:R-:W-:Y:S02]  /*7880*/  FMNMX.FTZ R5, R198, R5, !PT ;  /* 0x00000005c6057209 */ /* 0x000fe40007810000 */
[----:B------:R-:W-:Y:S02]  /*7890*/  FSEL R132, R22, -INF , P0 ;  /* 0xff80000016847808 */ /* 0x000fe40000000000 */
[----:B------:R-:W-:Y:S04]  /*78a0*/  ISETP.GT.AND P0, PT, R0, 0x21, PT ;  /* 0x000000210000780c */ /* 0x000fe80003f04270 */
[----:B------:R-:W-:Y:S02]  /*78b0*/  FSEL R11, R23, -INF , P0 ;  /* 0xff800000170b7808 */ /* 0x000fe40000000000 */
[----:B------:R-:W-:Y:S02]  /*78c0*/  ISETP.GT.AND P0, PT, R2, 0x28, PT ;  /* 0x000000280200780c */ /* 0x000fe40003f04270 */
[----:B------:R-:W-:Y:S02]  /*78d0*/  MOV R23, R132 ;  /* 0x0000008400177202 */ /* 0x000fe40000000f00 */
[----:B------:R-:W-:Y:S02]  /*78e0*/  FSEL R199, R24, -INF , P0 ;  /* 0xff80000018c77808 */ /* 0x000fe40000000000 */
[C---:B------:R-:W-:Y:S02]  /*78f0*/  ISETP.GT.AND P0, PT, R2.reuse, 0x29, PT ;  /* 0x000000290200780c */ /* 0x040fe40003f04270 */
        /* <DEDUP_REMOVED lines=13> */
[----:B------:R3:W4:Y:S01]  /*79d0*/  MUFU.TANH R6, R34 ;  /* 0x0000002200067308 */ /* 0x0007220000002400 */
[----:B------:R-:W-:Y:S02]  /*79e0*/  FMNMX.FTZ R5, R176, R5, !PT ;  /* 0x00000005b0057209 */ /* 0x000fe40007810000 */
[----:B------:R-:W-:Y:S02]  /*79f0*/  FMNMX.FTZ R2, R190, R2, !PT ;  /* 0x00000002be027209 */ /* 0x000fe40007810000 */
[----:B-1----:R-:W-:Y:S02]  /*7a00*/  FSEL R177, R7, -INF , P0 ;  /* 0xff80000007b17808 */ /* 0x002fe40000000000 */
[----:B------:R-:W-:Y:S02]  /*7a10*/  FMNMX.FTZ R2, R191, R2, !PT ;  /* 0x00000002bf027209 */ /* 0x000fe40007810000 */
[----:B------:R-:W-:Y:S02]  /*7a20*/  FMNMX.FTZ R5, R177, R5, !PT ;  /* 0x00000005b1057209 */ /* 0x000fe40007810000 */
[----:B------:R-:W-:Y:S02]  /*7a30*/  ISETP.GT.AND P0, PT, R0, 0x28, PT ;  /* 0x000000280000780c */ /* 0x000fe40003f04270 */
[----:B------:R-:W-:Y:S01]  /*7a40*/  FMNMX.FTZ R2, R23, R2, !PT ;  /* 0x0000000217027209 */ /* 0x000fe20007810000 */
[----:B------:R-:W1:Y:S01]  /*7a50*/  SHFL.BFLY PT, R133, R5, 0x2, 0x1f ;  /* 0x0c401f0005857f89 */ /* 0x000e6200000e0000 */
[----:B------:R-:W-:Y:S02]  /*7a60*/  FSEL R193, R26, -INF , P0 ;  /* 0xff8000001ac17808 */ /* 0x000fe40000000000 */
[C---:B------:R-:W-:Y:S04]  /*7a70*/  ISETP.GT.AND P0, PT, R0.reuse, 0x29, PT ;  /* 0x000000290000780c */ /* 0x040fe80003f04270 */
[----:B------:R-:W-:Y:S02]  /*7a80*/  FSEL R178, R27, -INF , P0 ;  /* 0xff8000001bb27808 */ /* 0x000fe40000000000 */
[----:B------:R-:W-:Y:S02]  /*7a90*/  ISETP.GT.AND P0, PT, R0, 0x30, PT ;  /* 0x000000300000780c */ /* 0x000fe40003f04270 */
[----:B---3--:R-:W-:Y:S02]  /*7aa0*/  MOV R34, R11 ;  /* 0x0000000b00227202 */ /* 0x008fe40000000f00 */
[----:B------:R-:W-:Y:S02]  /*7ab0*/  FSEL R179, R30, -INF , P0 ;  /* 0xff8000001eb37808 */ /* 0x000fe40000000000 */
[----:B------:R-:W-:Y:S02]  /*7ac0*/  FMNMX.FTZ R2, R34, R2, !PT ;  /* 0x0000000222027209 */ /* 0x000fe40007810000 */
[----:B------:R-:W-:Y:S02]  /*7ad0*/  ISETP.GT.AND P0, PT, R0, 0x31, PT ;  /* 0x000000310000780c */ /* 0x000fe40003f04270 */
[----:B------:R-:W-:Y:S02]  /*7ae0*/  FMNMX.FTZ R2, R193, R2, !PT ;  /* 0x00000002c1027209 */ /* 0x000fe40007810000 */
[----:B--2---:R-:W-:Y:S02]  /*7af0*/  FSEL R172, R10, -INF , P0 ;  /* 0xff8000000aac7808 */ /* 0x004fe40000000000 */
[----:B------:R-:W-:Y:S02]  /*7b00*/  FMNMX.FTZ R2, R178, R2, !PT ;  /* 0x00000002b2027209 */ /* 0x000fe40007810000 */
[----:B------:R-:W-:Y:S02]  /*7b10*/  ISETP.GT.AND P0, PT, R0, 0x38, PT ;  /* 0x000000380000780c */ /* 0x000fe40003f04270 */
[----:B------:R-:W-:Y:S02]  /*7b20*/  FMNMX.FTZ R2, R179, R2, !PT ;  /* 0x00000002b3027209 */ /* 0x000fe40007810000 */
[----:B----4-:R-:W-:Y:S02]  /*7b30*/  FSEL R173, R6, -INF , P0 ;  /* 0xff80000006ad7808 */ /* 0x010fe40000000000 */
[----:B------:R-:W-:Y:S02]  /*7b40*/  ISETP.GT.AND P0, PT, R0, 0x39, PT ;  /* 0x000000390000780c */ /* 0x000fe40003f04270 */
[----:B------:R-:W-:Y:S02]  /*7b50*/  FMNMX.FTZ R0, R172, R2, !PT ;  /* 0x00000002ac007209 */ /* 0x000fe40007810000 */
[----:B------:R-:W-:Y:S02]  /*7b60*/  FSEL R135, R135, -INF , P0 ;  /* 0xff80000087877808 */ /* 0x000fe40000000000 */
[----:B------:R-:W-:Y:S02]  /*7b70*/  @P1 IADD3 R2, P0, R4, R128, RZ ;  /* 0x0000008004021210 */ /* 0x000fe40007f1e0ff */
[----:B------:R-:W-:Y:S01]  /*7b80*/  FMNMX.FTZ R0, R173, R0, !PT ;  /* 0x00000000ad007209 */ /* 0x000fe20007810000 */
[----:B------:R-:W2:Y:S01]  /*7b90*/  LDL.LU.64 R128, [R1+0x138] ;  /* 0x0001380001807983 */ /* 0x000ea20000300a00 */
[----:B-1----:R-:W-:Y:S02]  /*7ba0*/  FMNMX.FTZ R133, R5, R133, !PT ;  /* 0x0000008505857209 */ /* 0x002fe40007810000 */
[----:B------:R-:W-:Y:S02]  /*7bb0*/  @P1 IADD3.X R5, R8, R130, RZ, P0, !PT ;  /* 0x0000008208051210 */ /* 0x000fe400007fe4ff */
[C---:B------:R-:W-:Y:S01]  /*7bc0*/  @P1 LEA R10, P0, R2.reuse, c[0x0][0x1c8], 0x1 ;  /* 0x00007200020a1a11 */ /* 0x040fe200078008ff */
[----:B------:R-:W1:Y:S01]  /*7bd0*/  SHFL.BFLY PT, R6, R133, 0x1, 0x1f ;  /* 0x0c201f0085067f89 */ /* 0x000e6200000e0000 */
[----:B------:R-:W-:Y:S02]  /*7be0*/  FMNMX.FTZ R0, R135, R0, !PT ;  /* 0x0000000087007209 */ /* 0x000fe40007810000 */
[----:B------:R-:W-:Y:S02]  /*7bf0*/  @P1 LEA.HI.X R11, R2, c[0x0][0x1cc], R5, 0x1, P0 ;  /* 0x00007300020b1a11 */ /* 0x000fe400000f0c05 */
[----:B------:R-:W-:Y:S03]  /*7c00*/  @P1 IADD3 R5, P0, R4, R181, RZ ;  /* 0x000000b504051210 */ /* 0x000fe60007f1e0ff */
[----:B------:R-:W3:Y:S02]  /*7c10*/  SHFL.BFLY PT, R2, R0, 0x2, 0x1f ;  /* 0x0c401f0000027f89 */ /* 0x000ee400000e0000 */
[----:B------:R-:W-:Y:S01]  /*7c20*/  @P1 IMAD.X R180, R8, 0x1, R180, P0 ;  /* 0x0000000108b41824 */ /* 0x000fe200000e06b4 */
[C---:B------:R-:W-:Y:S04]  /*7c30*/  @P1 LEA R12, P0, R5.reuse, c[0x0][0x1c8], 0x1 ;  /* 0x00007200050c1a11 */ /* 0x040fe800078008ff */
[----:B------:R-:W-:Y:S01]  /*7c40*/  @P1 LEA.HI.X R13, R5, c[0x0][0x1cc], R180, 0x1, P0 ;  /* 0x00007300050d1a11 */ /* 0x000fe200000f0cb4 */
[----:B------:R4:W-:Y:S01]  /*7c50*/  @P1 LDGSTS.E.BYPASS.LTC128B.128 [R131+0x11100], [R10.64], !P6 ;  /* 0x111000000a831fae */ /* 0x0009e2000f101d46 */
[----:B------:R-:W-:Y:S04]  /*7c60*/  @P1 IADD3 R5, P0, R4, R171, RZ ;  /* 0x000000ab04051210 */ /* 0x000fe80007f1e0ff */
[----:B------:R-:W-:Y:S02]  /*7c70*/  @P1 IADD3.X R170, R8, R170, RZ, P0, !PT ;  /* 0x000000aa08aa1210 */ /* 0x000fe400007fe4ff */
[----:B------:R-:W-:Y:S01]  /*7c80*/  @P1 IADD3 R4, P0, R4, R169, RZ ;  /* 0x000000a904041210 */ /* 0x000fe20007f1e0ff */
[----:B------:R4:W-:Y:S01]  /*7c90*/  @P1 LDGSTS.E.BYPASS.LTC128B.128 [R131+0x13100], [R12.64], !P5 ;  /* 0x131000000c831fae */ /* 0x0009e2000e901d46 */
[----:B-1----:R-:W-:Y:S02]  /*7ca0*/  FMNMX.FTZ R133, R133, R6, !PT ;  /* 0x0000000685857209 */ /* 0x002fe40007810000 */
[----:B------:R-:W-:Y:S02]  /*7cb0*/  @P1 IADD3.X R7, R8, R9, RZ, P0, !PT ;  /* 0x0000000908071210 */ /* 0x000fe400007fe4ff */
[----:B------:R-:W-:Y:S01]  /*7cc0*/  @P1 LEA R8, P0, R5, c[0x0][0x1c8], 0x1 ;  /* 0x0000720005081a11 */ /* 0x000fe200078008ff */
[----:B------:R-:W-:Y:S01]  /*7cd0*/  FMUL.FTZ R180, R133, c[0x0][0x2d0] ;  /* 0x0000b40085b47a20 */ /* 0x000fe20000410000 */
[----:B---3--:R-:W-:Y:S01]  /*7ce0*/  FMNMX.FTZ R0, R0, R2, !PT ;  /* 0x0000000200007209 */ /* 0x008fe20007810000 */
[----:B------:R-:W3:Y:S01]  /*7cf0*/  LDL.LU R130, [R1+0x134] ;  /* 0x0001340001827983 */ /* 0x000ee20000300800 */
[----:B------:R-:W-:Y:S02]  /*7d00*/  @P1 LEA.HI.X R9, R5, c[0x0][0x1cc], R170, 0x1, P0 ;  /* 0x0000730005091a11 */ /* 0x000fe400000f0caa */
[C---:B------:R-:W-:Y:S01]  /*7d10*/  @P1 LEA R6, P0, R4.reuse, c[0x0][0x1c8], 0x1 ;  /* 0x0000720004061a11 */ /* 0x040fe200078008ff */
[----:B------:R-:W1:Y:S03]  /*7d20*/  SHFL.BFLY PT, R2, R0, 0x1, 0x1f ;  /* 0x0c201f0000027f89 */ /* 0x000e6600000e0000 */
[----:B------:R-:W-:Y:S02]  /*7d30*/  @P1 LEA.HI.X R7, R4, c[0x0][0x1cc], R7, 0x1, P0 ;  /* 0x0000730004071a11 */ /* 0x000fe400000f0c07 */
[----:B------:R-:W-:Y:S03]  /*7d40*/  FSETP.NEU.FTZ.AND P0, PT, R133, -INF , PT ;  /* 0xff8000008500780b */ /* 0x000fe60003f1d000 */
[----:B------:R4:W-:Y:S01]  /*7d50*/  @P1 LDGSTS.E.BYPASS.LTC128B.128 [R131+0x15100], [R8.64], !P4 ;  /* 0x1510000008831fae */ /* 0x0009e2000e101d46 */
[----:B------:R-:W-:Y:S05]  /*7d60*/  FSEL R180, R180, RZ, P0 ;  /* 0x000000ffb4b47208 */ /* 0x000fea0000000000 */
[--C-:B------:R-:W-:Y:S02]  /*7d70*/  FFMA.FTZ R18, R18, c[0x0][0x2d0], -R180.reuse ;  /* 0x0000b40012127a23 */ /* 0x100fe400000108b4 */
[----:B------:R4:W-:Y:S01]  /*7d80*/  @P1 LDGSTS.E.BYPASS.LTC128B.128 [R131+0x17100], [R6.64], !P3 ;  /* 0x1710000006831fae */ /* 0x0009e2000d901d46 */
[--C-:B------:R-:W-:Y:S01]  /*7d90*/  FFMA.FTZ R17, R17, c[0x0][0x2d0], -R180.reuse ;  /* 0x0000b40011117a23 */ /* 0x100fe200000108b4 */
[----:B------:R-:W-:Y:S01]  /*7da0*/  MUFU.EX2 R24, R18 ;  /* 0x0000001200187308 */ /* 0x000fe20000000800 */
[--C-:B------:R-:W-:Y:S02]  /*7db0*/  FFMA.FTZ R14, R14, c[0x0][0x2d0], -R180.reuse ;  /* 0x0000b4000e0e7a23 */ /* 0x100fe400000108b4 */
[----:B------:R-:W-:Y:S01]  /*7dc0*/  FFMA.FTZ R19, R19, c[0x0][0x2d0], -R180 ;  /* 0x0000b40013137a23 */ /* 0x000fe200000108b4 */
[----:B-1----:R-:W-:Y:S02]  /*7dd0*/  FMNMX.FTZ R132, R0, R2, !PT ;  /* 0x0000000200847209 */ /* 0x002fe40007810000 */
[----:B------:R-:W-:Y:S01]  /*7de0*/  LDSM.16.MT88.4 R28, [R251] ;  /* 0x00000000fb1c783b */ /* 0x000fe20000004200 */
[----:B------:R-:W-:Y:S03]  /*7df0*/  FSEL R0, R133, RZ, P0 ;  /* 0x000000ff85007208 */ /* 0x000fe60000000000 */
[----:B------:R-:W-:Y:S01]  /*7e00*/  MUFU.EX2 R22, R17 ;  /* 0x0000001100167308 */ /* 0x000fe20000000800 */
[C---:B------:R-:W-:Y:S01]  /*7e10*/  FSETP.NEU.FTZ.AND P0, PT, R132.reuse, -INF , PT ;  /* 0xff8000008400780b */ /* 0x040fe20003f1d000 */
[----:B------:R-:W-:Y:S02]  /*7e20*/  FMUL.FTZ R181, R132, c[0x0][0x2d0] ;  /* 0x0000b40084b57a20 */ /* 0x000fe40000410000 */
[----:B------:R-:W-:Y:S01]  /*7e30*/  FADD.FTZ R0, -R0, R3 ;  /* 0x0000000300007221 */ /* 0x000fe20000010100 */
[----:B------:R-:W-:Y:S01]  /*7e40*/  FSEL R2, R132, RZ, P0 ;  /* 0x000000ff84027208 */ /* 0x000fe20000000000 */
[----:B------:R-:W0:Y:S01]  /*7e50*/  LDGDEPBAR ;  /* 0x00000000000079af */ /* 0x000e220000000000 */
[----:B------:R-:W-:Y:S01]  /*7e60*/  FSEL R181, R181, RZ, P0 ;  /* 0x000000ffb5b57208 */ /* 0x000fe20000000000 */
[----:B------:R-:W-:Y:S02]  /*7e70*/  FMUL.FTZ R0, R0, c[0x0][0x2d0] ;  /* 0x0000b40000007a20 */ /* 0x000fe40000410000 */
[----:B------:R-:W1:Y:S02]  /*7e80*/  MUFU.EX2 R32, R14 ;  /* 0x0000000e00207308 */ /* 0x000e640000000800 */
[--C-:B------:R-:W-:Y:S02]  /*7e90*/  FFMA.FTZ R15, R15, c[0x0][0x2d0], -R181.reuse ;  /* 0x0000b4000f0f7a23 */ /* 0x100fe400000108b5 */
[--C-:B------:R-:W-:Y:S01]  /*7ea0*/  FFMA.FTZ R16, R16, c[0x0][0x2d0], -R181.reuse ;  /* 0x0000b40010107a23 */ /* 0x100fe200000108b5 */
[----:B----4-:R-:W4:Y:S01]  /*7eb0*/  LDL.LU R131, [R1+0x130] ;  /* 0x0001300001837983 */ /* 0x010f220000300800 */
[--C-:B------:R-:W-:Y:S02]  /*7ec0*/  FFMA.FTZ R20, R20, c[0x0][0x2d0], -R181.reuse ;  /* 0x0000b40014147a23 */ /* 0x100fe400000108b5 */
[----:B------:R-:W-:Y:S02]  /*7ed0*/  FFMA.FTZ R168, R168, c[0x0][0x2d0], -R181 ;  /* 0x0000b400a8a87a23 */ /* 0x000fe400000108b5 */
[----:B------:R-:W1:Y:S10]  /*7ee0*/  MUFU.EX2 R3, R0 ;  /* 0x0000000000037308 */ /* 0x000e740000000800 */
[----:B------:R1:W-:Y:S02]  /*7ef0*/  MUFU.EX2 R35, R15 ;  /* 0x0000000f00237308 */ /* 0x0003e40000000800 */
[----:B-1----:R-:W-:Y:S08]  /*7f00*/  F2FP.BF16.PACK_AB R170, R22, R32 ;  /* 0x0000002016aa723e */ /* 0x002ff000000010ff */
[----:B------:R-:W1:Y:S01]  /*7f10*/  MUFU.EX2 R21, R16 ;  /* 0x0000001000157308 */ /* 0x000e620000000800 */
[C---:B------:R-:W-:Y:S02]  /*7f20*/  FMUL.FTZ R4, R3.reuse, R136 ;  /* 0x0000008803047220 */ /* 0x040fe40000410000 */
[----:B------:R-:W2:Y:S01]  /*7f30*/  LDL R136, [R1+0x48] ;  /* 0x0000480001887983 */ /* 0x000ea20000100800 */
[C---:B------:R-:W-:Y:S02]  /*7f40*/  FMUL.FTZ R25, R3.reuse, R157 ;  /* 0x0000009d03197220 */ /* 0x040fe40000410000 */
[----:B------:R-:W-:Y:S01]  /*7f50*/  FADD.FTZ R0, -R2, R134 ;  /* 0x0000008602007221 */ /* 0x000fe20000010100 */
[----:B------:R-:W4:Y:S01]  /*7f60*/  LDL.LU R157, [R1+0x7c] ;  /* 0x00007c00019d7983 */ /* 0x000f220000300800 */
[----:B------:R-:W-:Y:S01]  /*7f70*/  MOV R134, R24 ;  /* 0x0000001800867202 */ /* 0x000fe20000000f00 */
[C---:B------:R-:W-:Y:S01]  /*7f80*/  FMUL.FTZ R24, R3.reuse, R156 ;  /* 0x0000009c03187220 */ /* 0x040fe20000410000 */
[----:B------:R1:W-:Y:S01]  /*7f90*/  MUFU.EX2 R33, R20 ;  /* 0x0000001400217308 */ /* 0x0003e20000000800 */
[----:B------:R-:W4:Y:S01]  /*7fa0*/  LDL.LU R156, [R1+0x80] ;  /* 0x00008000019c7983 */ /* 0x000f220000300800 */
[C---:B------:R-:W-:Y:S02]  /*7fb0*/  FMUL.FTZ R17, R3.reuse, R149 ;  /* 0x0000009503117220 */ /* 0x040fe40000410000 */
[----:B------:R-:W-:Y:S01]  /*7fc0*/  FMUL.FTZ R0, R0, c[0x0][0x2d0] ;  /* 0x0000b40000007a20 */ /* 0x000fe20000410000 */
[----:B------:R-:W4:Y:S01]  /*7fd0*/  LDL R149, [R1+0x4] ;  /* 0x0000040001957983 */ /* 0x000f220000100800 */
[----:B------:R-:W-:Y:S02]  /*7fe0*/  IMAD.MOV.U32 R2, RZ, RZ, R23 ;  /* 0x000000ffff027224 */ /* 0x000fe400078e0017 */
[----:B------:R-:W-:Y:S01]  /*7ff0*/  FMUL.FTZ R8, R3, R140 ;  /* 0x0000008c03087220 */ /* 0x000fe20000410000 */
[----:B------:R-:W1:Y:S01]  /*8000*/  LDSM.16.MT88.4 R12, [R248] ;  /* 0x00000000f80c783b */ /* 0x000e620000004200 */
[----:B------:R-:W1:Y:S02]  /*8010*/  MUFU.EX2 R0, R0 ;  /* 0x0000000000007308 */ /* 0x000e640000000800 */
[----:B-1----:R-:W-:Y:S01]  /*8020*/  F2FP.BF16.PACK_AB R171, R35, R21 ;  /* 0x0000001523ab723e */ /* 0x002fe200000010ff */
[C---:B------:R-:W-:Y:S01]  /*8030*/  FMUL.FTZ R9, R3.reuse, R141 ;  /* 0x0000008d03097220 */ /* 0x040fe20000410000 */
[----:B------:R-:W-:Y:S01]  /*8040*/  MOV R140, R22 ;  /* 0x00000016008c7202 */ /* 0x000fe20000000f00 */
[C---:B------:R-:W-:Y:S01]  /*8050*/  FMUL.FTZ R5, R3.reuse, R137 ;  /* 0x0000008903057220 */ /* 0x040fe20000410000 */
[----:B------:R-:W-:Y:S01]  /*8060*/  MOV R141, R21 ;  /* 0x00000015008d7202 */ /* 0x000fe20000000f00 */
[C---:B------:R-:W-:Y:S01]  /*8070*/  FMUL.FTZ R16, R3.reuse, R148 ;  /* 0x0000009403107220 */ /* 0x040fe20000410000 */
[----:B------:R-:W-:Y:S01]  /*8080*/  MOV R148, R32 ;  /* 0x0000002000947202 */ /* 0x000fe20000000f00 */
[C---:B------:R-:W-:Y:S01]  /*8090*/  FMUL.FTZ R32, R3.reuse, R164 ;  /* 0x000000a403207220 */ /* 0x040fe20000410000 */
[----:B------:R1:W1:Y:S01]  /*80a0*/  MUFU.EX2 R183, R19 ;  /* 0x0000001300b77308 */ /* 0x0002620000000800 */
[C---:B------:R-:W-:Y:S02]  /*80b0*/  FMUL.FTZ R36, R3.reuse, R36 ;  /* 0x0000002403247220 */ /* 0x040fe40000410000 */
[C---:B------:R-:W-:Y:S01]  /*80c0*/  FMUL.FTZ R37, R3.reuse, R37 ;  /* 0x0000002503257220 */ /* 0x040fe20000410000 */
[----:B------:R-:W1:Y:S01]  /*80d0*/  LDSM.16.MT88.4 R20, [R252] ;  /* 0x00000000fc14783b */ /* 0x000e620000004200 */
[C---:B------:R-:W-:Y:S02]  /*80e0*/  FMUL.FTZ R40, R3.reuse, R40 ;  /* 0x0000002803287220 */ /* 0x040fe40000410000 */
[C---:B------:R-:W-:Y:S02]  /*80f0*/  FMUL.FTZ R41, R3.reuse, R41 ;  /* 0x0000002903297220 */ /* 0x040fe40000410000 */
[C---:B------:R-:W-:Y:S01]  /*8100*/  FMUL.FTZ R44, R3.reuse, R44 ;  /* 0x0000002c032c7220 */ /* 0x040fe20000410000 */
[----:B------:R1:W1:Y:S01]  /*8110*/  MUFU.EX2 R182, R168 ;  /* 0x000000a800b67308 */ /* 0x0002620000000800 */
[C---:B------:R-:W-:Y:S02]  /*8120*/  FMUL.FTZ R45, R3.reuse, R45 ;  /* 0x0000002d032d7220 */ /* 0x040fe40000410000 */
[----:B------:R-:W-:Y:S02]  /*8130*/  FMUL.FTZ R48, R3, R48 ;  /* 0x0000003003307220 */ /* 0x000fe40000410000 */
[C---:B------:R-:W-:Y:S02]  /*8140*/  FMUL.FTZ R6, R0.reuse, R138 ;  /* 0x0000008a00067220 */ /* 0x040fe40000410000 */
[C---:B------:R-:W-:Y:S02]  /*8150*/  FMUL.FTZ R7, R0.reuse, R139 ;  /* 0x0000008b00077220 */ /* 0x040fe40000410000 */
[C---:B------:R-:W-:Y:S02]  /*8160*/  FMUL.FTZ R10, R0.reuse, R142 ;  /* 0x0000008e000a7220 */ /* 0x040fe40000410000 */
[C---:B------:R-:W-:Y:S02]  /*8170*/  FMUL.FTZ R11, R0.reuse, R143 ;  /* 0x0000008f000b7220 */ /* 0x040fe40000410000 */
[C---:B------:R-:W-:Y:S02]  /*8180*/  FMUL.FTZ R18, R0.reuse, R150 ;  /* 0x0000009600127220 */ /* 0x040fe40000410000 */
[C---:B-1----:R-:W-:Y:S01]  /*8190*/  FMUL.FTZ R19, R0.reuse, R151 ;  /* 0x0000009700137220 */ /* 0x042fe20000410000 */
[----:B------:R-:W-:Y:S01]  /*81a0*/  MOV R151, R34 ;  /* 0x0000002200977202 */ /* 0x000fe20000000f00 */
[C---:B------:R-:W-:Y:S02]  /*81b0*/  FMUL.FTZ R26, R0.reuse, R158 ;  /* 0x0000009e001a7220 */ /* 0x040fe40000410000 */
[C---:B------:R-:W-:Y:S02]  /*81c0*/  FMUL.FTZ R27, R0.reuse, R159 ;  /* 0x0000009f001b7220 */ /* 0x040fe40000410000 */
[----:B------:R-:W-:Y:S02]  /*81d0*/  IMAD.MOV.U32 R150, RZ, RZ, R33 ;  /* 0x000000ffff967224 */ /* 0x000fe400078e0021 */
[----:B------:R-:W-:Y:S01]  /*81e0*/  FMUL.FTZ R34, R0, R166 ;  /* 0x000000a600227220 */ /* 0x000fe20000410000 */
[----:B------:R-:W-:Y:S01]  /*81f0*/  F2FP.BF16.PACK_AB R168, R134, R183 ;  /* 0x000000b786a8723e */ /* 0x000fe200000010ff */
[C---:B------:R-:W-:Y:S01]  /*8200*/  FMUL.FTZ R38, R0.reuse, R38 ;  /* 0x0000002600267220 */ /* 0x040fe20000410000 */
[----:B------:R-:W-:Y:S01]  /*8210*/  F2FP.BF16.PACK_AB R169, R33, R182 ;  /* 0x000000b621a9723e */ /* 0x000fe200000010ff */
[C---:B------:R-:W-:Y:S02]  /*8220*/  FMUL.FTZ R33, R3.reuse, R165 ;  /* 0x000000a503217220 */ /* 0x040fe40000410000 */
[C---:B------:R-:W-:Y:S02]  /*8230*/  FMUL.FTZ R39, R0.reuse, R39 ;  /* 0x0000002700277220 */ /* 0x040fe40000410000 */
[C---:B------:R-:W-:Y:S02]  /*8240*/  FMUL.FTZ R42, R0.reuse, R42 ;  /* 0x0000002a002a7220 */ /* 0x040fe40000410000 */
[C---:B------:R-:W-:Y:S05]  /*8250*/  HMMA.16816.F32.BF16 R4, R168.reuse, R12, R4 ;  /* 0x0000000ca804723c */ /* 0x040fea0000041804 */
[C---:B------:R-:W-:Y:S02]  /*8260*/  FMUL.FTZ R43, R0.reuse, R43 ;  /* 0x0000002b002b7220 */ /* 0x040fe40000410000 */
[C---:B------:R-:W-:Y:S01]  /*8270*/  FMUL.FTZ R12, R3.reuse, R144 ;  /* 0x00000090030c7220 */ /* 0x040fe20000410000 */
[C---:B------:R-:W-:Y:S04]  /*8280*/  HMMA.16816.F32.BF16 R8, R168.reuse, R14, R8 ;  /* 0x0000000ea808723c */ /* 0x040fe80000041808 */
[C---:B------:R-:W-:Y:S02]  /*8290*/  FMUL.FTZ R13, R3.reuse, R145 ;  /* 0x00000091030d7220 */ /* 0x040fe40000410000 */
[C---:B------:R-:W-:Y:S02]  /*82a0*/  FMUL.FTZ R46, R0.reuse, R46 ;  /* 0x0000002e002e7220 */ /* 0x040fe40000410000 */
[C---:B------:R-:W-:Y:S04]  /*82b0*/  FMUL.FTZ R14, R0.reuse, R146 ;  /* 0x00000092000e7220 */ /* 0x040fe80000410000 */
[C---:B------:R-:W-:Y:S02]  /*82c0*/  FMUL.FTZ R15, R0.reuse, R147 ;  /* 0x00000093000f7220 */ /* 0x040fe40000410000 */
[----:B------:R-:W-:Y:S01]  /*82d0*/  LDSM.16.MT88.4 R144, [R252+0x800] ;  /* 0x00080000fc90783b */ /* 0x000fe20000004200 */
[C---:B------:R-:W-:Y:S02]  /*82e0*/  FMUL.FTZ R47, R0.reuse, R47 ;  /* 0x0000002f002f7220 */ /* 0x040fe40000410000 */
[C---:B------:R-:W-:Y:S02]  /*82f0*/  FMUL.FTZ R49, R3.reuse, R49 ;  /* 0x0000003103317220 */ /* 0x040fe40000410000 */
[C---:B------:R-:W-:Y:S03]  /*8300*/  HMMA.16816.F32.BF16 R12, R168.reuse, R20, R12 ;  /* 0x00000014a80c723c */ /* 0x040fe6000004180c */
[C---:B------:R-:W-:Y:S02]  /*8310*/  FMUL.FTZ R50, R0.reuse, R50 ;  /* 0x0000003200327220 */ /* 0x040fe40000410000 */
[C---:B------:R-:W-:Y:S02]  /*8320*/  FMUL.FTZ R51, R0.reuse, R51 ;  /* 0x0000003300337220 */ /* 0x040fe40000410000 */
[C---:B------:R-:W-:Y:S01]  /*8330*/  FMUL.FTZ R20, R3.reuse, R152 ;  /* 0x0000009803147220 */ /* 0x040fe20000410000 */
[C---:B------:R-:W-:Y:S04]  /*8340*/  HMMA.16816.F32.BF16 R16, R168.reuse, R22, R16 ;  /* 0x00000016a810723c */ /* 0x040fe80000041810 */
[C---:B------:R-:W-:Y:S01]  /*8350*/  FMUL.FTZ R21, R3.reuse, R153 ;  /* 0x0000009903157220 */ /* 0x040fe20000410000 */
[----:B------:R-:W-:Y:S01]  /*8360*/  MOV R153, R141 ;  /* 0x0000008d00997202 */ /* 0x000fe20000000f00 */
[C---:B------:R-:W-:Y:S02]  /*8370*/  FMUL.FTZ R52, R3.reuse, R52 ;  /* 0x0000003403347220 */ /* 0x040fe40000410000 */
[C---:B------:R-:W-:Y:S01]  /*8380*/  FMUL.FTZ R22, R0.reuse, R154 ;  /* 0x0000009a00167220 */ /* 0x040fe20000410000 */
[----:B------:R-:W-:Y:S03]  /*8390*/  MOV R154, R35 ;  /* 0x00000023009a7202 */ /* 0x000fe60000000f00 */
[C---:B------:R-:W-:Y:S01]  /*83a0*/  FMUL.FTZ R23, R0.reuse, R155 ;  /* 0x0000009b00177220 */ /* 0x040fe20000410000 */
[----:B------:R-:W-:Y:S01]  /*83b0*/  MOV R155, R2 ;  /* 0x00000002009b7202 */ /* 0x000fe20000000f00 */
[----:B------:R-:W-:Y:S02]  /*83c0*/  IMAD.MOV.U32 R152, RZ, RZ, R140 ;  /* 0x000000ffff987224 */ /* 0x000fe400078e008c */
[----:B------:R-:W-:Y:S01]  /*83d0*/  LDSM.16.MT88.4 R140, [R248+0x800] ;  /* 0x00080000f88c783b */ /* 0x000fe20000004200 */
[C---:B------:R-:W-:Y:S02]  /*83e0*/  FMUL.FTZ R35, R0.reuse, R167 ;  /* 0x000000a700237220 */ /* 0x040fe40000410000 */
[C---:B------:R-:W-:Y:S03]  /*83f0*/  HMMA.16816.F32.BF16 R20, R168.reuse, R28, R20 ;  /* 0x0000001ca814723c */ /* 0x040fe60000041814 */
[C---:B------:R-:W-:Y:S02]  /*8400*/  FMUL.FTZ R53, R3.reuse, R53 ;  /* 0x0000003503357220 */ /* 0x040fe40000410000 */
[C---:B------:R-:W-:Y:S02]  /*8410*/  FMUL.FTZ R54, R0.reuse, R54 ;  /* 0x0000003600367220 */ /* 0x040fe40000410000 */
[C---:B------:R-:W-:Y:S01]  /*8420*/  FMUL.FTZ R28, R3.reuse, R160 ;  /* 0x000000a0031c7220 */ /* 0x040fe20000410000 */
[C---:B------:R-:W-:Y:S04]  /*8430*/  HMMA.16816.F32.BF16 R24, R168.reuse, R30, R24 ;  /* 0x0000001ea818723c */ /* 0x040fe80000041818 */
[C---:B------:R-:W-:Y:S02]  /*8440*/  FMUL.FTZ R29, R3.reuse, R161 ;  /* 0x000000a1031d7220 */ /* 0x040fe40000410000 */
[C---:B------:R-:W-:Y:S02]  /*8450*/  FMUL.FTZ R55, R0.reuse, R55 ;  /* 0x0000003700377220 */ /* 0x040fe40000410000 */
[C---:B------:R-:W-:Y:S04]  /*8460*/  FMUL.FTZ R30, R0.reuse, R162 ;  /* 0x000000a2001e7220 */ /* 0x040fe80000410000 */
        /* <DEDUP_REMOVED lines=43> */
[C---:B------:R-:W-:Y:S02]  /*8720*/  FMUL.FTZ R98, R0.reuse, R98 ;  /* 0x0000006200627220 */ /* 0x040fe40000410000 */
[C---:B------:R-:W-:Y:S02]  /*8730*/  FMUL.FTZ R99, R0.reuse, R99 ;  /* 0x0000006300637220 */ /* 0x040fe40000410000 */
[--C-:B------:R-:W-:Y:S02]  /*8740*/  FFMA.FTZ R2, R185, c[0x0][0x2d0], -R180.reuse ;  /* 0x0000b400b9027a23 */ /* 0x100fe400000108b4 */
[C---:B------:R-:W-:Y:S02]  /*8750*/  FMUL.FTZ R100, R3.reuse, R100 ;  /* 0x0000006403647220 */ /* 0x040fe40000410000 */
        /* <DEDUP_REMOVED lines=13> */
[----:B-1----:R-:W-:Y:S02]  /*8830*/  FFMA.FTZ R2, R184, c[0x0][0x2d0], -R180 ;  /* 0x0000b400b8027a23 */ /* 0x002fe400000108b4 */
[C---:B------:R-:W-:Y:S02]  /*8840*/  FMUL.FTZ R113, R3.reuse, R113 ;  /* 0x0000007103717220 */ /* 0x040fe40000410000 */
[----:B------:R1:W1:Y:S01]  /*8850*/  MUFU.EX2 R161, R2 ;  /* 0x0000000200a17308 */ /* 0x0002620000000800 */
        /* <DEDUP_REMOVED lines=10> */
[C---:B------:R-:W-:Y:S02]  /*8900*/  FMUL.FTZ R126, R0.reuse, R126 ;  /* 0x0000007e007e7220 */ /* 0x040fe40000410000 */
[C---:B------:R-:W-:Y:S02]  /*8910*/  FMUL.FTZ R127, R0.reuse, R127 ;  /* 0x0000007f007f7220 */ /* 0x040fe40000410000 */
[----:B-1----:R-:W-:Y:S02]  /*8920*/  FFMA.FTZ R2, R187, c[0x0][0x2d0], -R181 ;  /* 0x0000b400bb027a23 */ /* 0x002fe400000108b5 */
[C---:B------:R-:W-:Y:S02]  /*8930*/  FMUL.FTZ R124, R3.reuse, R124 ;  /* 0x0000007c037c7220 */ /* 0x040fe40000410000 */
[----:B------:R1:W-:Y:S01]  /*8940*/  MUFU.EX2 R160, R2 ;  /* 0x0000000200a07308 */ /* 0x0003e20000000800 */
[C---:B------:R-:W-:Y:S02]  /*8950*/  FMUL.FTZ R125, R3.reuse, R125 ;  /* 0x0000007d037d7220 */ /* 0x040fe40000410000 */
[C---:B---3--:R-:W-:Y:S01]  /*8960*/  FMUL.FTZ R130, R0.reuse, R130 ;  /* 0x0000008200827220 */ /* 0x048fe20000410000 */
[----:B--2---:R-:W2:Y:S01]  /*8970*/  LDSM.16.MT88.4 R136, [R136] ;  /* 0x000000008888783b */ /* 0x004ea20000004200 */
[C---:B----4-:R-:W-:Y:S02]  /*8980*/  FMUL.FTZ R131, R0.reuse, R131 ;  /* 0x0000008300837220 */ /* 0x050fe40000410000 */
[C---:B------:R-:W-:Y:S02]  /*8990*/  FMUL.FTZ R128, R3.reuse, R128 ;  /* 0x0000008003807220 */ /* 0x040fe40000410000 */
[C---:B------:R-:W-:Y:S01]  /*89a0*/  FFMA.FTZ R183, R3.reuse, R157, R183 ;  /* 0x0000009d03b77223 */ /* 0x040fe200000100b7 */
[----:B------:R-:W-:Y:S01]  /*89b0*/  MOV R157, R154 ;  /* 0x0000009a009d7202 */ /* 0x000fe20000000f00 */
[----:B------:R-:W-:Y:S02]  /*89c0*/  FMUL.FTZ R129, R3, R129 ;  /* 0x0000008103817220 */ /* 0x000fe40000410000 */
[----:B------:R-:W-:Y:S02]  /*89d0*/  FFMA.FTZ R182, R0, R156, R182 ;  /* 0x0000009c00b67223 */ /* 0x000fe400000100b6 */
[--C-:B------:R-:W-:Y:S02]  /*89e0*/  FFMA.FTZ R0, R197, c[0x0][0x2d0], -R180.reuse ;  /* 0x0000b400c5007a23 */ /* 0x100fe400000108b4 */
[----:B------:R3:W5:Y:S01]  /*89f0*/  LDL.LU R197, [R1+0x12c] ;  /* 0x00012c0001c57983 */ /* 0x0007620000300800 */
[--C-:B------:R-:W-:Y:S04]  /*8a00*/  FFMA.FTZ R156, R195, c[0x0][0x2d0], -R180.reuse ;  /* 0x0000b400c39c7a23 */ /* 0x100fe800000108b4 */
[----:B------:R-:W-:Y:S01]  /*8a10*/  MUFU.EX2 R165, R156 ;  /* 0x0000009c00a57308 */ /* 0x000fe20000000800 */
[--C-:B-1----:R-:W-:Y:S09]  /*8a20*/  FFMA.FTZ R2, R186, c[0x0][0x2d0], -R181.reuse ;  /* 0x0000b400ba027a23 */ /* 0x102ff200000108b5 */
[----:B------:R1:W4:Y:S01]  /*8a30*/  MUFU.EX2 R162, R2 ;  /* 0x0000000200a27308 */ /* 0x0003220000000800 */
[C---:B--2---:R-:W-:Y:S08]  /*8a40*/  HMMA.16816.F32.BF16 R28, R168.reuse, R136, R28 ;  /* 0x00000088a81c723c */ /* 0x044ff0000004181c */
[C---:B------:R-:W-:Y:S01]  /*8a50*/  HMMA.16816.F32.BF16 R32, R168.reuse, R138, R32 ;  /* 0x0000008aa820723c */ /* 0x040fe20000041820 */
[----:B------:R-:W2:Y:S03]  /*8a60*/  LDSM.16.MT88.4 R136, [R248+0x2000] ;  /* 0x00200000f888783b */ /* 0x000ea60000004200 */
[--C-:B-1----:R-:W-:Y:S04]  /*8a70*/  FFMA.FTZ R2, R188, c[0x0][0x2d0], -R180.reuse ;  /* 0x0000b400bc027a23 */ /* 0x102fe800000108b4 */
[----:B------:R1:W-:Y:S04]  /*8a80*/  MUFU.EX2 R185, R2 ;  /* 0x0000000200b97308 */ /* 0x0003e80000000800 */
[--C-:B-1----:R-:W-:Y:S06]  /*8a90*/  FFMA.FTZ R2, R189, c[0x0][0x2d0], -R180.reuse ;  /* 0x0000b400bd027a23 */ /* 0x102fec00000108b4 */
[----:B------:R1:W1:Y:S01]  /*8aa0*/  MUFU.EX2 R184, R2 ;  /* 0x0000000200b87308 */ /* 0x0002620000000800 */
[C---:B--2---:R-:W-:Y:S08]  /*8ab0*/  HMMA.16816.F32.BF16 R36, R168.reuse, R136, R36 ;  /* 0x00000088a824723c */ /* 0x044ff00000041824 */
[C---:B------:R-:W-:Y:S01]  /*8ac0*/  HMMA.16816.F32.BF16 R40, R168.reuse, R138, R40 ;  /* 0x0000008aa828723c */ /* 0x040fe20000041828 */
[----:B------:R-:W2:Y:S03]  /*8ad0*/  LDSM.16.MT88.4 R136, [R252+0x2000] ;  /* 0x00200000fc88783b */ /* 0x000ea60000004200 */
[--C-:B-1----:R-:W-:Y:S02]  /*8ae0*/  FFMA.FTZ R2, R190, c[0x0][0x2d0], -R181.reuse ;  /* 0x0000b400be027a23 */ /* 0x102fe400000108b5 */
[--C-:B------:R-:W-:Y:S06]  /*8af0*/  FFMA.FTZ R190, R176, c[0x0][0x2d0], -R180.reuse ;  /* 0x0000b400b0be7a23 */ /* 0x100fec00000108b4 */
[----:B------:R-:W-:Y:S01]  /*8b00*/  MUFU.EX2 R190, R190 ;  /* 0x000000be00be7308 */ /* 0x000fe20000000800 */
[C---:B--2---:R-:W-:Y:S08]  /*8b10*/  HMMA.16816.F32.BF16 R44, R168.reuse, R136, R44 ;  /* 0x00000088a82c723c */ /* 0x044ff0000004182c */
        /* <DEDUP_REMOVED lines=30> */
[----:B------:R-:W-:Y:S01]  /*8d00*/  F2FP.BF16.PACK_AB R136, R161, R159 ;  /* 0x0000009fa188723e */ /* 0x000fe200000010ff */
[----:B------:R-:W-:Y:S01]  /*8d10*/  HMMA.16816.F32.BF16 R128, R168, R138, R128 ;  /* 0x0000008aa880723c */ /* 0x000fe20000041880 */
[----:B------:R1:W-:Y:S03]  /*8d20*/  MUFU.EX2 R168, R2 ;  /* 0x0000000200a87308 */ /* 0x0003e60000000800 */
[----:B----4-:R-:W-:Y:S03]  /*8d30*/  F2FP.BF16.PACK_AB R137, R162, R160 ;  /* 0x000000a0a289723e */ /* 0x010fe600000010ff */
[----:B------:R-:W-:Y:S04]  /*8d40*/  F2FP.BF16.PACK_AB R138, R184, R185 ;  /* 0x000000b9b88a723e */ /* 0x000fe800000010ff */
[----:B------:R2:W-:Y:S01]  /*8d50*/  MUFU.EX2 R171, R0 ;  /* 0x0000000000ab7308 */ /* 0x0005e20000000800 */
[----:B-1----:R-:W-:Y:S09]  /*8d60*/  FFMA.FTZ R2, R191, c[0x0][0x2d0], -R181 ;  /* 0x0000b400bf027a23 */ /* 0x002ff200000108b5 */
[----:B------:R-:W1:Y:S01]  /*8d70*/  MUFU.EX2 R187, R2 ;  /* 0x0000000200bb7308 */ /* 0x000e620000000800 */
[--C-:B--2---:R-:W-:Y:S02]  /*8d80*/  FFMA.FTZ R0, R198, c[0x0][0x2d0], -R180.reuse ;  /* 0x0000b400c6007a23 */ /* 0x104fe400000108b4 */
[----:B------:R3:W5:Y:S07]  /*8d90*/  LDL.LU R198, [R1+0x128] ;  /* 0x0001280001c67983 */ /* 0x00076e0000300800 */
[----:B------:R2:W4:Y:S01]  /*8da0*/  MUFU.EX2 R3, R0 ;  /* 0x0000000000037308 */ /* 0x0005220000000800 */
[----:B-1----:R-:W-:Y:S01]  /*8db0*/  F2FP.BF16.PACK_AB R139, R187, R168 ;  /* 0x000000a8bb8b723e */ /* 0x002fe200000010ff */
[----:B------:R-:W-:Y:S02]  /*8dc0*/  FADD.FTZ R2, R134, R183 ;  /* 0x000000b786027221 */ /* 0x000fe40000010000 */
[----:B------:R-:W-:Y:S02]  /*8dd0*/  FFMA.FTZ R134, R194, c[0x0][0x2d0], -R180 ;  /* 0x0000b400c2867a23 */ /* 0x000fe400000108b4 */
[----:B------:R-:W-:Y:S02]  /*8de0*/  FADD.FTZ R2, R148, R2 ;  /* 0x0000000294027221 */ /* 0x000fe40000010000 */
[C---:B------:R-:W-:Y:S02]  /*8df0*/  HMMA.16816.F32.BF16 R4, R136.reuse, R140, R4 ;  /* 0x0000008c8804723c */ /* 0x040fe40000041804 */
[----:B------:R-:W1:Y:S03]  /*8e00*/  MUFU.EX2 R169, R134 ;  /* 0x0000008600a97308 */ /* 0x000e660000000800 */
[----:B--2---:R-:W-:Y:S01]  /*8e10*/  FFMA.FTZ R0, R155, c[0x0][0x2d0], -R181 ;  /* 0x0000b4009b007a23 */ /* 0x004fe200000108b5 */
[----:B----4-:R-:W-:Y:S01]  /*8e20*/  MOV R183, R3 ;  /* 0x0000000300b77202 */ /* 0x010fe20000000f00 */
[----:B------:R-:W-:Y:S01]  /*8e30*/  FADD.FTZ R3, R150, R182 ;  /* 0x000000b696037221 */ /* 0x000fe20000010000 */
[C---:B------:R-:W-:Y:S01]  /*8e40*/  HMMA.16816.F32.BF16 R8, R136.reuse, R142, R8 ;  /* 0x0000008e8808723c */ /* 0x040fe20000041808 */
[----:B------:R-:W2:Y:S03]  /*8e50*/  LDSM.16.MT88.4 R140, [R251+0x800] ;  /* 0x00080000fb8c783b */ /* 0x000ea60000004200 */
[----:B------:R4:W-:Y:S01]  /*8e60*/  MUFU.EX2 R170, R0 ;  /* 0x0000000000aa7308 */ /* 0x0009e20000000800 */
[----:B------:R-:W-:Y:S02]  /*8e70*/  IMAD.MOV.U32 R182, RZ, RZ, R149 ;  /* 0x000000ffffb67224 */ /* 0x000fe400078e0095 */
[----:B------:R-:W-:Y:S01]  /*8e80*/  FADD.FTZ R3, R153, R3 ;  /* 0x0000000399037221 */ /* 0x000fe20000010000 */
[C---:B------:R-:W-:Y:S04]  /*8e90*/  HMMA.16816.F32.BF16 R12, R136.reuse, R144, R12 ;  /* 0x00000090880c723c */ /* 0x040fe8000004180c */
[----:B------:R-:W-:Y:S02]  /*8ea0*/  FADD.FTZ R158, R152, R2 ;  /* 0x00000002989e7221 */ /* 0x000fe40000010000 */
[----:B------:R-:W-:Y:S01]  /*8eb0*/  LDSM.16.MT88.4 R152, [R251+0x1000] ;  /* 0x00100000fb98783b */ /* 0x000fe20000004200 */
[----:B------:R-:W-:Y:S01]  /*8ec0*/  FFMA.FTZ R2, R173, c[0x0][0x2d0], -R181 ;  /* 0x0000b400ad027a23 */ /* 0x000fe200000108b5 */
[C---:B------:R-:W-:Y:S04]  /*8ed0*/  HMMA.16816.F32.BF16 R16, R136.reuse, R146, R16 ;  /* 0x000000928810723c */ /* 0x040fe80000041810 */
[----:B------:R-:W-:Y:S02]  /*8ee0*/  FADD.FTZ R157, R157, R3 ;  /* 0x000000039d9d7221 */ /* 0x000fe40000010000 */
[----:B------:R-:W1:Y:S01]  /*8ef0*/  LDSM.16.MT88.4 R144, [R149+0x800] ;  /* 0x000800009590783b */ /* 0x000e620000004200 */
[----:B------:R-:W-:Y:S02]  /*8f00*/  FADD.FTZ R3, R159, R158 ;  /* 0x0000009e9f037221 */ /* 0x000fe40000010000 */
[----:B----4-:R-:W-:Y:S03]  /*8f10*/  FFMA.FTZ R0, R151, c[0x0][0x2d0], -R181 ;  /* 0x0000b40097007a23 */ /* 0x010fe600000108b5 */
[----:B------:R-:W-:Y:S01]  /*8f20*/  FADD.FTZ R3, R161, R3 ;  /* 0x00000003a1037221 */ /* 0x000fe20000010000 */
[----:B------:R4:W-:Y:S03]  /*8f30*/  MUFU.EX2 R186, R0 ;  /* 0x0000000000ba7308 */ /* 0x0009e60000000800 */
[----:B------:R-:W-:Y:S01]  /*8f40*/  FADD.FTZ R3, R185, R3 ;  /* 0x00000003b9037221 */ /* 0x000fe20000010000 */
[C---:B--2---:R-:W-:Y:S08]  /*8f50*/  HMMA.16816.F32.BF16 R20, R136.reuse, R140, R20 ;  /* 0x0000008c8814723c */ /* 0x044ff00000041814 */
[C---:B------:R-:W-:Y:S01]  /*8f60*/  HMMA.16816.F32.BF16 R24, R136.reuse, R142, R24 ;  /* 0x0000008e8818723c */ /* 0x040fe20000041818 */
[----:B------:R-:W2:Y:S03]  /*8f70*/  LDSM.16.MT88.4 R140, [R248+0x2800] ;  /* 0x00280000f88c783b */ /* 0x000ea60000004200 */
[--C-:B----4-:R-:W-:Y:S05]  /*8f80*/  FFMA.FTZ R0, R199, c[0x0][0x2d0], -R180.reuse ;  /* 0x0000b400c7007a23 */ /* 0x110fea00000108b4 */
[----:B------:R3:W5:Y:S01]  /*8f90*/  LDL.LU R199, [R1+0x124] ;  /* 0x0001240001c77983 */ /* 0x0007620000300800 */
[----:B------:R4:W-:Y:S01]  /*8fa0*/  MUFU.EX2 R166, R0 ;  /* 0x0000000000a67308 */ /* 0x0009e20000000800 */
[C---:B-1----:R-:W-:Y:S08]  /*8fb0*/  HMMA.16816.F32.BF16 R28, R136.reuse, R144, R28 ;  /* 0x00000090881c723c */ /* 0x042ff0000004181c */
[C---:B------:R-:W-:Y:S01]  /*8fc0*/  HMMA.16816.F32.BF16 R32, R136.reuse, R146, R32 ;  /* 0x000000928820723c */ /* 0x040fe20000041820 */
[----:B------:R-:W1:Y:S03]  /*8fd0*/  LDSM.16.MT88.4 R144, [R252+0x2800] ;  /* 0x00280000fc90783b */ /* 0x000e660000004200 */
[--C-:B----4-:R-:W-:Y:S05]  /*8fe0*/  FFMA.FTZ R0, R192, c[0x0][0x2d0], -R180.reuse ;  /* 0x0000b400c0007a23 */ /* 0x110fea00000108b4 */
[----:B------:R3:W5:Y:S03]  /*8ff0*/  LDL.LU R192, [R1+0x120] ;  /* 0x0001200001c07983 */ /* 0x0007660000300800 */
[----:B------:R-:W-:Y:S01]  /*9000*/  FFMA.FTZ R180, R177, c[0x0][0x2d0], -R180 ;  /* 0x0000b400b1b47a23 */ /* 0x000fe200000108b4 */
[----:B------:R4:W-:Y:S01]  /*9010*/  MUFU.EX2 R167, R0 ;  /* 0x0000000000a77308 */ /* 0x0009e20000000800 */
[C---:B--2---:R-:W-:Y:S08]  /*9020*/  HMMA.16816.F32.BF16 R36, R136.reuse, R140, R36 ;  /* 0x0000008c8824723c */ /* 0x044ff00000041824 */
[C---:B------:R-:W-:Y:S01]  /*9030*/  HMMA.16816.F32.BF16 R40, R136.reuse, R142, R40 ;  /* 0x0000008e8828723c */ /* 0x040fe20000041828 */
[----:B------:R-:W2:Y:S01]  /*9040*/  LDSM.16.MT88.4 R140, [R251+0x2800] ;  /* 0x00280000fb8c783b */ /* 0x000ea20000004200 */
[----:B------:R-:W-:Y:S06]  /*9050*/  MUFU.EX2 R188, R180 ;  /* 0x000000b400bc7308 */ /* 0x000fec0000000800 */
[C---:B-1----:R-:W-:Y:S04]  /*9060*/  HMMA.16816.F32.BF16 R44, R136.reuse, R144, R44 ;  /* 0x00000090882c723c */ /* 0x042fe8000004182c */
[--C-:B----4-:R-:W-:Y:S02]  /*9070*/  FFMA.FTZ R0, R193, c[0x0][0x2d0], -R181.reuse ;  /* 0x0000b400c1007a23 */ /* 0x110fe400000108b5 */
[----:B------:R3:W5:Y:S02]  /*9080*/  LDL.LU R193, [R1+0x11c] ;  /* 0x00011c0001c17983 */ /* 0x0007640000300800 */
[----:B------:R1:W-:Y:S01]  /*9090*/  MUFU.EX2 R163, R0 ;  /* 0x0000000000a37308 */ /* 0x0003e20000000800 */
[C---:B------:R-:W-:Y:S01]  /*90a0*/  HMMA.16816.F32.BF16 R48, R136.reuse, R146, R48 ;  /* 0x000000928830723c */ /* 0x040fe20000041830 */
[----:B------:R-:W4:Y:S08]  /*90b0*/  LDSM.16.MT88.4 R144, [R149+0x2800] ;  /* 0x002800009590783b */ /* 0x000f300000004200 */
[----:B------:R3:W5:Y:S04]  /*90c0*/  LDL.LU R194, [R1+0x118] ;  /* 0x0001180001c27983 */ /* 0x0007680000300800 */
[----:B------:R3:W5:Y:S04]  /*90d0*/  LDL.LU R195, [R1+0x114] ;  /* 0x0001140001c37983 */ /* 0x0007680000300800 */
[----:B------:R3:W5:Y:S01]  /*90e0*/  LDL.LU R176, [R1+0x110] ;  /* 0x0001100001b07983 */ /* 0x0007620000300800 */
[C---:B--2---:R-:W-:Y:S03]  /*90f0*/  HMMA.16816.F32.BF16 R52, R136.reuse, R140, R52 ;  /* 0x0000008c8834723c */ /* 0x044fe60000041834 */
[----:B------:R3:W5:Y:S01]  /*9100*/  LDL.LU R177, [R1+0x10c] ;  /* 0x00010c0001b17983 */ /* 0x0007620000300800 */
[--C-:B-1----:R-:W-:Y:S03]  /*9110*/  FFMA.FTZ R0, R178, c[0x0][0x2d0], -R181.reuse ;  /* 0x0000b400b2007a23 */ /* 0x102fe600000108b5 */
[----:B------:R3:W5:Y:S01]  /*9120*/  LDL.LU R178, [R1+0x108] ;  /* 0x0001080001b27983 */ /* 0x0007620000300800 */
[----:B------:R1:W-:Y:S01]  /*9130*/  MUFU.EX2 R164, R0 ;  /* 0x0000000000a47308 */ /* 0x0003e20000000800 */
[C---:B------:R-:W-:Y:S02]  /*9140*/  HMMA.16816.F32.BF16 R56, R136.reuse, R142, R56 ;  /* 0x0000008e8838723c */ /* 0x040fe40000041838 */
[----:B------:R-:W2:Y:S06]  /*9150*/  LDSM.16.MT88.4 R140, [R248+0x4800] ;  /* 0x00480000f88c783b */ /* 0x000eac0000004200 */
[C---:B----4-:R-:W-:Y:S08]  /*9160*/  HMMA.16816.F32.BF16 R60, R136.reuse, R144, R60 ;  /* 0x00000090883c723c */ /* 0x050ff0000004183c */
[C---:B------:R-:W-:Y:S01]  /*9170*/  HMMA.16816.F32.BF16 R64, R136.reuse, R146, R64 ;  /* 0x000000928840723c */ /* 0x040fe20000041840 */
[----:B------:R-:W4:Y:S03]  /*9180*/  LDSM.16.MT88.4 R144, [R252+0x4800] ;  /* 0x00480000fc90783b */ /* 0x000f260000004200 */
[--C-:B-1----:R-:W-:Y:S04]  /*9190*/  FFMA.FTZ R0, R179, c[0x0][0x2d0], -R181.reuse ;  /* 0x0000b400b3007a23 */ /* 0x102fe800000108b5 */
[----:B------:R1:W-:Y:S01]  /*91a0*/  MUFU.EX2 R189, R0 ;  /* 0x0000000000bd7308 */ /* 0x0003e20000000800 */
[----:B------:R3:W5:Y:S01]  /*91b0*/  LDL.LU R179, [R1+0x104] ;  /* 0x0001040001b37983 */ /* 0x0007620000300800 */
[C---:B--2---:R-:W-:Y:S08]  /*91c0*/  HMMA.16816.F32.BF16 R68, R136.reuse, R140, R68 ;  /* 0x0000008c8844723c */ /* 0x044ff00000041844 */
[C---:B------:R-:W-:Y:S01]  /*91d0*/  HMMA.16816.F32.BF16 R72, R136.reuse, R142, R72 ;  /* 0x0000008e8848723c */ /* 0x040fe20000041848 */
[----:B------:R-:W2:Y:S03]  /*91e0*/  LDSM.16.MT88.4 R140, [R251+0x4800] ;  /* 0x00480000fb8c783b */ /* 0x000ea60000004200 */
[--C-:B-1----:R-:W-:Y:S02]  /*91f0*/  FFMA.FTZ R0, R172, c[0x0][0x2d0], -R181.reuse ;  /* 0x0000b400ac007a23 */ /* 0x102fe400000108b5 */
[----:B------:R-:W-:Y:S02]  /*9200*/  FFMA.FTZ R181, R135, c[0x0][0x2d0], -R181 ;  /* 0x0000b40087b57a23 */ /* 0x000fe400000108b5 */
[----:B------:R1:W1:Y:S01]  /*9210*/  MUFU.EX2 R191, R0 ;  /* 0x0000000000bf7308 */ /* 0x0002620000000800 */
[----:B------:R3:W5:Y:S01]  /*9220*/  LDL.LU R172, [R1+0x100] ;  /* 0x0001000001ac7983 */ /* 0x0007620000300800 */
[C---:B----4-:R-:W-:Y:S03]  /*9230*/  HMMA.16816.F32.BF16 R76, R136.reuse, R144, R76 ;  /* 0x00000090884c723c */ /* 0x050fe6000004184c */
[----:B------:R3:W5:Y:S05]  /*9240*/  LDL.LU R173, [R1+0xfc] ;  /* 0x0000fc0001ad7983 */ /* 0x00076a0000300800 */
[----:B------:R-:W-:Y:S01]  /*9250*/  MUFU.EX2 R134, R181 ;  /* 0x000000b500867308 */ /* 0x000fe20000000800 */
[C---:B------:R-:W-:Y:S01]  /*9260*/  HMMA.16816.F32.BF16 R80, R136.reuse, R146, R80 ;  /* 0x000000928850723c */ /* 0x040fe20000041850 */
[----:B------:R-:W4:Y:S08]  /*9270*/  LDSM.16.MT88.4 R144, [R149+0x4800] ;  /* 0x004800009590783b */ /* 0x000f300000004200 */
[----:B------:R3:W3:Y:S03]  /*9280*/  MUFU.EX2 R135, R2 ;  /* 0x0000000200877308 */ /* 0x0006e60000000800 */
[----:B-1----:R-:W-:Y:S02]  /*9290*/  FADD.FTZ R0, R160, R157 ;  /* 0x0000009da0007221 */ /* 0x002fe40000010000 */
[----:B------:R-:W-:Y:S02]  /*92a0*/  LDSM.16.MT88.4 R156, [R252+0x1800] ;  /* 0x00180000fc9c783b */ /* 0x000fe40000004200 */
[----:B------:R-:W-:Y:S01]  /*92b0*/  FADD.FTZ R0, R162, R0 ;  /* 0x00000000a2007221 */ /* 0x000fe20000010000 */
[C---:B--2---:R-:W-:Y:S03]  /*92c0*/  HMMA.16816.F32.BF16 R84, R136.reuse, R140, R84 ;  /* 0x0000008c8854723c */ /* 0x044fe60000041854 */
[----:B------:R-:W-:Y:S05]  /*92d0*/  FADD.FTZ R0, R168, R0 ;  /* 0x00000000a8007221 */ /* 0x000fea0000010000 */
[C---:B------:R-:W-:Y:S01]  /*92e0*/  HMMA.16816.F32.BF16 R88, R136.reuse, R142, R88 ;  /* 0x0000008e8858723c */ /* 0x040fe20000041858 */
[----:B------:R-:W1:Y:S03]  /*92f0*/  LDSM.16.MT88.4 R140, [R248+0x6800] ;  /* 0x00680000f88c783b */ /* 0x000e660000004200 */
[----:B---3--:R-:W-:Y:S01]  /*9300*/  FADD.FTZ R2, R184, R3 ;  /* 0x00000003b8027221 */ /* 0x008fe20000010000 */
[----:B------:R-:W-:Y:S02]  /*9310*/  MOV R3, R169 ;  /* 0x000000a900037202 */ /* 0x000fe40000000f00 */
[----:B------:R-:W-:Y:S01]  /*9320*/  F2FP.BF16.PACK_AB R169, R191, R189 ;  /* 0x000000bdbfa9723e */ /* 0x000fe200000010ff */
[C---:B----4-:R-:W-:Y:S08]  /*9330*/  HMMA.16816.F32.BF16 R92, R136.reuse, R144, R92 ;  /* 0x00000090885c723c */ /* 0x050ff0000004185c */
[C---:B------:R-:W-:Y:S01]  /*9340*/  HMMA.16816.F32.BF16 R96, R136.reuse, R146, R96 ;  /* 0x000000928860723c */ /* 0x040fe20000041860 */
[----:B------:R-:W2:Y:S07]  /*9350*/  LDSM.16.MT88.4 R144, [R252+0x6800] ;  /* 0x00680000fc90783b */ /* 0x000eae0000004200 */
[C---:B-1----:R-:W-:Y:S08]  /*9360*/  HMMA.16816.F32.BF16 R100, R136.reuse, R140, R100 ;  /* 0x0000008c8864723c */ /* 0x042ff00000041864 */
[C---:B------:R-:W-:Y:S01]  /*9370*/  HMMA.16816.F32.BF16 R104, R136.reuse, R142, R104 ;  /* 0x0000008e8868723c */ /* 0x040fe20000041868 */
[----:B------:R-:W1:Y:S07]  /*9380*/  LDSM.16.MT88.4 R140, [R251+0x6800] ;  /* 0x00680000fb8c783b */ /* 0x000e6e0000004200 */
[C---:B--2---:R-:W-:Y:S08]  /*9390*/  HMMA.16816.F32.BF16 R108, R136.reuse, R144, R108 ;  /* 0x00000090886c723c */ /* 0x044ff0000004186c */
[C---:B------:R-:W-:Y:S01]  /*93a0*/  HMMA.16816.F32.BF16 R112, R136.reuse, R146, R112 ;  /* 0x000000928870723c */ /* 0x040fe20000041870 */
[----:B------:R-:W2:Y:S08]  /*93b0*/  LDSM.16.MT88.4 R144, [R149+0x6800] ;  /* 0x006800009590783b */ /* 0x000eb00000004200 */
[----:B------:R-:W3:Y:S01]  /*93c0*/  LDSM.16.MT88.4 R148, [R248+0x1000] ;  /* 0x00100000f894783b */ /* 0x000ee20000004200 */
[C---:B-1----:R-:W-:Y:S08]  /*93d0*/  HMMA.16816.F32.BF16 R116, R136.reuse, R140, R116 ;  /* 0x0000008c8874723c */ /* 0x042ff00000041874 */
[C---:B------:R-:W-:Y:S01]  /*93e0*/  HMMA.16816.F32.BF16 R120, R136.reuse, R142, R120 ;  /* 0x0000008e8878723c */ /* 0x040fe20000041878 */
[----:B------:R-:W1:Y:S07]  /*93f0*/  LDSM.16.MT88.4 R140, [R252+0x1000] ;  /* 0x00100000fc8c783b */ /* 0x000e6e0000004200 */
[C---:B--2---:R-:W-:Y:S08]  /*9400*/  HMMA.16816.F32.BF16 R124, R136.reuse, R144, R124 ;  /* 0x00000090887c723c */ /* 0x044ff0000004187c */
[----:B------:R-:W-:Y:S01]  /*9410*/  HMMA.16816.F32.BF16 R128, R136, R146, R128 ;  /* 0x000000928880723c */ /* 0x000fe20000041880 */
[----:B------:R-:W2:Y:S06]  /*9420*/  LDSM.16.MT88.4 R144, [R182+0x1000] ;  /* 0x00100000b690783b */ /* 0x000eac0000004200 */
[----:B------:R-:W-:Y:S02]  /*9430*/  F2FP.BF16.PACK_AB R136, R183, R171 ;  /* 0x000000abb788723e */ /* 0x000fe400000010ff */
[----:B------:R-:W-:Y:S03]  /*9440*/  F2FP.BF16.PACK_AB R137, R186, R170 ;  /* 0x000000aaba89723e */ /* 0x000fe600000010ff */
[----:B------:R-:W-:Y:S02]  /*9450*/  F2FP.BF16.PACK_AB R138, R167, R166 ;  /* 0x000000a6a78a723e */ /* 0x000fe400000010ff */
[----:B------:R-:W-:Y:S07]  /*9460*/  F2FP.BF16.PACK_AB R139, R164, R163 ;  /* 0x000000a3a48b723e */ /* 0x000fee00000010ff */
[C---:B---3--:R-:W-:Y:S08]  /*9470*/  HMMA.16816.F32.BF16 R4, R136.reuse, R148, R4 ;  /* 0x000000948804723c */ /* 0x048ff00000041804 */
[C---:B------:R-:W-:Y:S01]  /*9480*/  HMMA.16816.F32.BF16 R8, R136.reuse, R150, R8 ;  /* 0x000000968808723c */ /* 0x040fe20000041808 */
[----:B------:R-:W-:Y:S07]  /*9490*/  LDSM.16.MT88.4 R148, [R252+0x3000] ;  /* 0x00300000fc94783b */ /* 0x000fee0000004200 */
[C---:B-1----:R-:W-:Y:S08]  /*94a0*/  HMMA.16816.F32.BF16 R12, R136.reuse, R140, R12 ;  /* 0x0000008c880c723c */ /* 0x042ff0000004180c */
[C---:B------:R-:W-:Y:S01]  /*94b0*/  HMMA.16816.F32.BF16 R16, R136.reuse, R142, R16 ;  /* 0x0000008e8810723c */ /* 0x040fe20000041810 */
[----:B------:R-:W1:Y:S07]  /*94c0*/  LDSM.16.MT88.4 R140, [R248+0x3000] ;  /* 0x00300000f88c783b */ /* 0x000e6e0000004200 */
[C---:B------:R-:W-:Y:S08]  /*94d0*/  HMMA.16816.F32.BF16 R20, R136.reuse, R152, R20 ;  /* 0x000000988814723c */ /* 0x040ff00000041814 */
[C---:B------:R-:W-:Y:S01]  /*94e0*/  HMMA.16816.F32.BF16 R24, R136.reuse, R154, R24 ;  /* 0x0000009a8818723c */ /* 0x040fe20000041818 */
[----:B------:R-:W3:Y:S07]  /*94f0*/  LDSM.16.MT88.4 R152, [R251+0x3000] ;  /* 0x00300000fb98783b */ /* 0x000eee0000004200 */
[C---:B--2---:R-:W-:Y:S08]  /*9500*/  HMMA.16816.F32.BF16 R28, R136.reuse, R144, R28 ;  /* 0x00000090881c723c */ /* 0x044ff0000004181c */
[C---:B------:R-:W-:Y:S01]  /*9510*/  HMMA.16816.F32.BF16 R32, R136.reuse, R146, R32 ;  /* 0x000000928820723c */ /* 0x040fe20000041820 */
[----:B------:R-:W-:Y:S07]  /*9520*/  LDSM.16.MT88.4 R144, [R248+0x5000] ;  /* 0x00500000f890783b */ /* 0x000fee0000004200 */
[C---:B-1----:R-:W-:Y:S08]  /*9530*/  HMMA.16816.F32.BF16 R36, R136.reuse, R140, R36 ;  /* 0x0000008c8824723c */ /* 0x042ff00000041824 */
[C---:B------:R-:W-:Y:S01]  /*9540*/  HMMA.16816.F32.BF16 R40, R136.reuse, R142, R40 ;  /* 0x0000008e8828723c */ /* 0x040fe20000041828 */
[----:B------:R-:W1:Y:S07]  /*9550*/  LDSM.16.MT88.4 R140, [R182+0x3000] ;  /* 0x00300000b68c783b */ /* 0x000e6e0000004200 */
[C---:B------:R-:W-:Y:S08]  /*9560*/  HMMA.16816.F32.BF16 R44, R136.reuse, R148, R44 ;  /* 0x00000094882c723c */ /* 0x040ff0000004182c */
[C---:B------:R-:W-:Y:S01]  /*9570*/  HMMA.16816.F32.BF16 R48, R136.reuse, R150, R48 ;  /* 0x000000968830723c */ /* 0x040fe20000041830 */
[----:B------:R-:W2:Y:S07]  /*9580*/  LDSM.16.MT88.4 R148, [R252+0x5000] ;  /* 0x00500000fc94783b */ /* 0x000eae0000004200 */
        /* <DEDUP_REMOVED lines=18> */
[C---:B---3--:R-:W-:Y:S07]  /*96b0*/  HMMA.16816.F32.BF16 R100, R136.reuse, R144, R100 ;  /* 0x000000908864723c */ /* 0x048fee0000041864 */
[----:B------:R-:W-:Y:S01]  /*96c0*/  MOV R145, R183 ;  /* 0x000000b700917202 */ /* 0x000fe20000000f00 */
[C---:B------:R-:W-:Y:S04]  /*96d0*/  HMMA.16816.F32.BF16 R104, R136.reuse, R146, R104 ;  /* 0x000000928868723c */ /* 0x040fe80000041868 */
[----:B------:R-:W-:Y:S03]  /*96e0*/  MOV R144, R186 ;  /* 0x000000ba00907202 */ /* 0x000fe60000000f00 */
[----:B------:R-:W-:Y:S01]  /*96f0*/  MOV R146, R163 ;  /* 0x000000a300927202 */ /* 0x000fe20000000f00 */
[C---:B-1----:R-:W-:Y:S01]  /*9700*/  HMMA.16816.F32.BF16 R108, R136.reuse, R140, R108 ;  /* 0x0000008c886c723c */ /* 0x042fe2000004186c */
[----:B------:R-:W-:Y:S03]  /*9710*/  LDSM.16.MT88.4 R160, [R251+0x1800] ;  /* 0x00180000fba0783b */ /* 0x000fe60000004200 */
[----:B------:R-:W-:Y:S04]  /*9720*/  MOV R147, R166 ;  /* 0x000000a600937202 */ /* 0x000fe80000000f00 */
[C---:B------:R-:W-:Y:S01]  /*9730*/  HMMA.16816.F32.BF16 R112, R136.reuse, R142, R112 ;  /* 0x0000008e8870723c */ /* 0x040fe20000041870 */
[----:B------:R-:W1:Y:S07]  /*9740*/  LDSM.16.MT88.4 R140, [R248+0x1800] ;  /* 0x00180000f88c783b */ /* 0x000e6e0000004200 */
[C---:B------:R-:W-:Y:S07]  /*9750*/  HMMA.16816.F32.BF16 R116, R136.reuse, R148, R116 ;  /* 0x000000948874723c */ /* 0x040fee0000041874 */
[----:B------:R-:W-:Y:S01]  /*9760*/  MOV R149, R182 ;  /* 0x000000b600957202 */ /* 0x000fe20000000f00 */
[C---:B------:R-:W-:Y:S01]  /*9770*/  HMMA.16816.F32.BF16 R120, R136.reuse, R150, R120 ;  /* 0x000000968878723c */ /* 0x040fe20000041878 */
[----:B------:R-:W-:Y:S03]  /*9780*/  LDSM.16.MT88.4 R180, [R248+0x3800] ;  /* 0x00380000f8b4783b */ /* 0x000fe60000004200 */
[----:B------:R-:W-:Y:S03]  /*9790*/  IMAD.MOV.U32 R148, RZ, RZ, R167 ;  /* 0x000000ffff947224 */ /* 0x000fe600078e00a7 */
[----:B------:R-:W-:Y:S01]  /*97a0*/  MOV R150, R165 ;  /* 0x000000a500967202 */ /* 0x000fe20000000f00 */
[C---:B--2---:R-:W-:Y:S04]  /*97b0*/  HMMA.16816.F32.BF16 R124, R136.reuse, R152, R124 ;  /* 0x00000098887c723c */ /* 0x044fe8000004187c */
[----:B------:R-:W-:Y:S01]  /*97c0*/  IMAD.MOV.U32 R151, RZ, RZ, R164 ;  /* 0x000000ffff977224 */ /* 0x000fe200078e00a4 */
[----:B------:R-:W-:Y:S01]  /*97d0*/  F2FP.BF16.PACK_AB R168, R150, R3 ;  /* 0x0000000396a8723e */ /* 0x000fe200000010ff */
[----:B------:R2:W3:Y:S01]  /*97e0*/  LDSM.16.MT88.4 R164, [R149+0x1800] ;  /* 0x0018000095a4783b */ /* 0x0004e20000004200 */
[----:B------:R-:W-:Y:S01]  /*97f0*/  MOV R152, R171 ;  /* 0x000000ab00987202 */ /* 0x000fe20000000f00 */
[----:B------:R-:W-:Y:S04]  /*9800*/  HMMA.16816.F32.BF16 R128, R136, R154, R128 ;  /* 0x0000009a8880723c */ /* 0x000fe80000041880 */
[----:B------:R-:W-:Y:S02]  /*9810*/  MOV R153, R170 ;  /* 0x000000aa00997202 */ /* 0x000fe40000000f00 */
[----:B------:R-:W-:Y:S01]  /*9820*/  F2FP.BF16.PACK_AB R170, R188, R190 ;  /* 0x000000bebcaa723e */ /* 0x000fe200000010ff */
[----:B------:R-:W-:Y:S01]  /*9830*/  IMAD.MOV.U32 R155, RZ, RZ, R187 ;  /* 0x000000ffff9b7224 */ /* 0x000fe200078e00bb */
[----:B------:R-:W-:Y:S01]  /*9840*/  F2FP.BF16.PACK_AB R171, R134, R135 ;  /* 0x0000008786ab723e */ /* 0x000fe200000010ff */
[----:B------:R-:W4:Y:S06]  /*9850*/  LDSM.16.MT88.4 R184, [R252+0x3800] ;  /* 0x00380000fcb8783b */ /* 0x000f2c0000004200 */
[C---:B-1----:R-:W-:Y:S07]  /*9860*/  HMMA.16816.F32.BF16 R136, R168.reuse, R140, R4 ;  /* 0x0000008ca888723c */ /* 0x042fee0000041804 */
[----:B------:R-:W-:Y:S01]  /*9870*/  MOV R5, R150 ;  /* 0x0000009600057202 */ /* 0x000fe20000000f00 */
[C---:B------:R-:W-:Y:S04]  /*9880*/  HMMA.16816.F32.BF16 R140, R168.reuse, R142, R8 ;  /* 0x0000008ea88c723c */ /* 0x040fe80000041808 */
[----:B------:R-:W-:Y:S01]  /*9890*/  MOV R6, R151 ;  /* 0x0000009700067202 */ /* 0x000fe20000000f00 */
[----:B------:R-:W-:Y:S01]  /*98a0*/  IMAD.MOV.U32 R7, RZ, RZ, R148 ;  /* 0x000000ffff077224 */ /* 0x000fe200078e0094 */
[----:B------:R-:W-:Y:S01]  /*98b0*/  MOV R4, R155 ;  /* 0x0000009b00047202 */ /* 0x000fe20000000f00 */
[----:B------:R-:W-:Y:S01]  /*98c0*/  IMAD.MOV.U32 R11, RZ, RZ, R145 ;  /* 0x000000ffff0b7224 */ /* 0x000fe200078e0091 */
[----:B------:R-:W-:Y:S04]  /*98d0*/  MOV R8, R146 ;  /* 0x0000009200087202 */ /* 0x000fe80000000f00 */
[----:B------:R-:W-:Y:S02]  /*98e0*/  MOV R9, R147 ;  /* 0x0000009300097202 */ /* 0x000fe40000000f00 */
[----:B------:R-:W-:Y:S02]  /*98f0*/  MOV R10, R144 ;  /* 0x00000090000a7202 */ /* 0x000fe40000000f00 */
[C---:B------:R-:W-:Y:S07]  /*9900*/  HMMA.16816.F32.BF16 R144, R168.reuse, R156, R12 ;  /* 0x0000009ca890723c */ /* 0x040fee000004180c */
[----:B------:R-:W-:Y:S02]  /*9910*/  MOV R15, R149 ;  /* 0x00000095000f7202 */ /* 0x000fe40000000f00 */
[C---:B--2---:R-:W-:Y:S07]  /*9920*/  HMMA.16816.F32.BF16 R148, R168.reuse, R158, R16 ;  /* 0x0000009ea894723c */ /* 0x044fee0000041810 */
[----:B------:R-:W-:Y:S02]  /*9930*/  MOV R18, R152 ;  /* 0x0000009800127202 */ /* 0x000fe40000000f00 */
[----:B------:R-:W-:Y:S02]  /*9940*/  MOV R19, R153 ;  /* 0x0000009900137202 */ /* 0x000fe40000000f00 */
[C---:B------:R-:W-:Y:S07]  /*9950*/  HMMA.16816.F32.BF16 R152, R168.reuse, R160, R20 ;  /* 0x000000a0a898723c */ /* 0x040fee0000041814 */
[----:B------:R-:W-:Y:S01]  /*9960*/  MOV R23, R4 ;  /* 0x0000000400177202 */ /* 0x000fe20000000f00 */
[C---:B------:R-:W-:Y:S01]  /*9970*/  HMMA.16816.F32.BF16 R156, R168.reuse, R162, R24 ;  /* 0x000000a2a89c723c */ /* 0x040fe20000041818 */
[----:B------:R-:W-:Y:S03]  /*9980*/  LDSM.16.MT88.4 R24, [R251+0x7800] ;  /* 0x00780000fb18783b */ /* 0x000fe60000004200 */
[----:B------:R-:W-:Y:S04]  /*9990*/  IMAD.MOV.U32 R22, RZ, RZ, R15 ;  /* 0x000000ffff167224 */ /* 0x000fe800078e000f */
[C---:B---3--:R-:W-:Y:S01]  /*99a0*/  HMMA.16816.F32.BF16 R160, R168.reuse, R164, R28 ;  /* 0x000000a4a8a0723c */ /* 0x048fe2000004181c */
[----:B------:R-:W2:Y:S04]  /*99b0*/  LDL R31, [R1+0x84] ;  /* 0x00008400011f7983 */ /* 0x000ea80000100800 */
[----:B------:R-:W-:Y:S02]  /*99c0*/  LDSM.16.MT88.4 R12, [R248+0x5800] ;  /* 0x00580000f80c783b */ /* 0x000fe40000004200 */
[----:B------:R-:W-:Y:S01]  /*99d0*/  IMAD.MOV.U32 R28, RZ, RZ, R7 ;  /* 0x000000ffff1c7224 */ /* 0x000fe200078e0007 */
[C---:B------:R-:W-:Y:S04]  /*99e0*/  HMMA.16816.F32.BF16 R164, R168.reuse, R166, R32 ;  /* 0x000000a6a8a4723c */ /* 0x040fe80000041820 */
[----:B------:R-:W-:Y:S02]  /*99f0*/  MOV R29, R6 ;  /* 0x00000006001d7202 */ /* 0x000fe40000000f00 */
[----:B------:R-:W-:Y:S01]  /*9a00*/  MOV R30, R5 ;  /* 0x00000005001e7202 */ /* 0x000fe20000000f00 */
[----:B------:R-:W-:Y:S01]  /*9a10*/  IMAD.MOV.U32 R32, RZ, RZ, R11 ;  /* 0x000000ffff207224 */ /* 0x000fe200078e000b */
[C---:B------:R-:W-:Y:S01]  /*9a20*/  HMMA.16816.F32.BF16 R36, R168.reuse, R180, R36 ;  /* 0x000000b4a824723c */ /* 0x040fe20000041824 */
[----:B------:R-:W1:Y:S03]  /*9a30*/  LDSM.16.MT88.4 R4, [R251+0x3800] ;  /* 0x00380000fb04783b */ /* 0x000e660000004200 */
[----:B------:R-:W-:Y:S02]  /*9a40*/  MOV R34, R9 ;  /* 0x0000000900227202 */ /* 0x000fe40000000f00 */
[----:B------:R-:W-:Y:S02]  /*9a50*/  MOV R33, R10 ;  /* 0x0000000a00217202 */ /* 0x000fe40000000f00 */
[C---:B------:R-:W-:Y:S04]  /*9a60*/  HMMA.16816.F32.BF16 R40, R168.reuse, R182, R40 ;  /* 0x000000b6a828723c */ /* 0x040fe80000041828 */
[----:B------:R-:W-:Y:S02]  /*9a70*/  MOV R180, R18 ;  /* 0x0000001200b47202 */ /* 0x000fe40000000f00 */
[----:B------:R-:W-:Y:S01]  /*9a80*/  MOV R181, R19 ;  /* 0x0000001300b57202 */ /* 0x000fe20000000f00 */
[----:B------:R-:W-:Y:S01]  /*9a90*/  IMAD.MOV.U32 R183, RZ, RZ, R23 ;  /* 0x000000ffffb77224 */ /* 0x000fe200078e0017 */
[C---:B----4-:R-:W-:Y:S01]  /*9aa0*/  HMMA.16816.F32.BF16 R44, R168.reuse, R184, R44 ;  /* 0x000000b8a82c723c */ /* 0x050fe2000004182c */
[----:B------:R-:W-:Y:S03]  /*9ab0*/  LDSM.16.MT88.4 R16, [R252+0x5800] ;  /* 0x00580000fc10783b */ /* 0x000fe60000004200 */
[----:B------:R-:W-:Y:S01]  /*9ac0*/  FADD.FTZ R2, R180, R2 ;  /* 0x00000002b4027221 */ /* 0x000fe20000010000 */
[----:B------:R-:W-:Y:S01]  /*9ad0*/  MOV R35, R8 ;  /* 0x0000000800237202 */ /* 0x000fe20000000f00 */
[----:B------:R-:W-:Y:S01]  /*9ae0*/  FADD.FTZ R0, R183, R0 ;  /* 0x00000000b7007221 */ /* 0x000fe20000010000 */
[----:B------:R-:W-:Y:S01]  /*9af0*/  MOV R182, R22 ;  /* 0x0000001600b67202 */ /* 0x000fe20000000f00 */
[C---:B------:R-:W-:Y:S01]  /*9b00*/  HMMA.16816.F32.BF16 R48, R168.reuse, R186, R48 ;  /* 0x000000baa830723c */ /* 0x040fe20000041830 */
[----:B------:R-:W3:Y:S03]  /*9b10*/  LDSM.16.MT88.4 R8, [R22+0x3800] ;  /* 0x003800001608783b */ /* 0x000ee60000004200 */
[----:B------:R-:W-:Y:S02]  /*9b20*/  FADD.FTZ R2, R32, R2 ;  /* 0x0000000220027221 */ /* 0x000fe40000010000 */
[----:B------:R-:W-:Y:S02]  /*9b30*/  FADD.FTZ R0, R181, R0 ;  /* 0x00000000b5007221 */ /* 0x000fe40000010000 */
[----:B------:R-:W-:Y:S01]  /*9b40*/  FADD.FTZ R2, R34, R2 ;  /* 0x0000000222027221 */ /* 0x000fe20000010000 */
[----:B------:R-:W4:Y:S03]  /*9b50*/  LDSM.16.MT88.4 R20, [R251+0x5800] ;  /* 0x00580000fb14783b */ /* 0x000f260000004200 */
[----:B------:R-:W-:Y:S02]  /*9b60*/  FADD.FTZ R0, R33, R0 ;  /* 0x0000000021007221 */ /* 0x000fe40000010000 */
[----:B------:R-:W-:Y:S02]  /*9b70*/  FADD.FTZ R2, R28, R2 ;  /* 0x000000021c027221 */ /* 0x000fe40000010000 */
[----:B------:R-:W-:Y:S01]  /*9b80*/  FADD.FTZ R0, R35, R0 ;  /* 0x0000000023007221 */ /* 0x000fe20000010000 */
[C---:B-1----:R-:W-:Y:S03]  /*9b90*/  HMMA.16816.F32.BF16 R52, R168.reuse, R4, R52 ;  /* 0x00000004a834723c */ /* 0x042fe60000041834 */
[----:B------:R-:W-:Y:S02]  /*9ba0*/  FADD.FTZ R2, R3, R2 ;  /* 0x0000000203027221 */ /* 0x000fe40000010000 */
[----:B------:R-:W-:Y:S03]  /*9bb0*/  FADD.FTZ R0, R29, R0 ;  /* 0x000000001d007221 */ /* 0x000fe60000010000 */
[C---:B------:R-:W-:Y:S01]  /*9bc0*/  HMMA.16816.F32.BF16 R56, R168.reuse, R6, R56 ;  /* 0x00000006a838723c */ /* 0x040fe20000041838 */
[----:B------:R-:W1:Y:S03]  /*9bd0*/  LDSM.16.MT88.4 R4, [R182+0x5800] ;  /* 0x00580000b604783b */ /* 0x000e660000004200 */
[----:B------:R-:W-:Y:S02]  /*9be0*/  FADD.FTZ R3, R189, R0 ;  /* 0x00000000bd037221 */ /* 0x000fe40000010000 */
[----:B------:R-:W-:Y:S02]  /*9bf0*/  FADD.FTZ R0, R30, R2 ;  /* 0x000000021e007221 */ /* 0x000fe40000010000 */
[----:B------:R-:W-:Y:S04]  /*9c00*/  FADD.FTZ R3, R191, R3 ;  /* 0x00000003bf037221 */ /* 0x000fe80000010000 */
[----:B------:R-:W-:Y:S02]  /*9c10*/  FADD.FTZ R2, R190, R0 ;  /* 0x00000000be027221 */ /* 0x000fe40000010000 */
[----:B------:R-:W-:Y:S01]  /*9c20*/  FADD.FTZ R0, R135, R3 ;  /* 0x0000000387007221 */ /* 0x000fe20000010000 */
[----:B------:R-:W-:Y:S01]  /*9c30*/  MOV R3, R133 ;  /* 0x0000008500037202 */ /* 0x000fe20000000f00 */
[C---:B---3--:R-:W-:Y:S03]  /*9c40*/  HMMA.16816.F32.BF16 R60, R168.reuse, R8, R60 ;  /* 0x00000008a83c723c */ /* 0x048fe6000004183c */
[----:B------:R-:W-:Y:S02]  /*9c50*/  FADD.FTZ R2, R188, R2 ;  /* 0x00000002bc027221 */ /* 0x000fe40000010000 */
[----:B------:R-:W-:Y:S01]  /*9c60*/  FADD.FTZ R0, R134, R0 ;  /* 0x0000000086007221 */ /* 0x000fe20000010000 */
[----:B------:R-:W-:Y:S02]  /*9c70*/  MOV R134, R132 ;  /* 0x0000008400867202 */ /* 0x000fe40000000f00 */
[C---:B------:R-:W-:Y:S01]  /*9c80*/  HMMA.16816.F32.BF16 R64, R168.reuse, R10, R64 ;  /* 0x0000000aa840723c */ /* 0x040fe20000041840 */
[----:B------:R-:W3:Y:S07]  /*9c90*/  LDSM.16.MT88.4 R8, [R248+0x7800] ;  /* 0x00780000f808783b */ /* 0x000eee0000004200 */
[C---:B------:R-:W-:Y:S08]  /*9ca0*/  HMMA.16816.F32.BF16 R68, R168.reuse, R12, R68 ;  /* 0x0000000ca844723c */ /* 0x040ff00000041844 */
[C---:B------:R-:W-:Y:S01]  /*9cb0*/  HMMA.16816.F32.BF16 R72, R168.reuse, R14, R72 ;  /* 0x0000000ea848723c */ /* 0x040fe20000041848 */
[----:B------:R-:W3:Y:S07]  /*9cc0*/  LDSM.16.MT88.4 R12, [R252+0x7800] ;  /* 0x00780000fc0c783b */ /* 0x000eee0000004200 */
[C---:B------:R-:W-:Y:S08]  /*9cd0*/  HMMA.16816.F32.BF16 R76, R168.reuse, R16, R76 ;  /* 0x00000010a84c723c */ /* 0x040ff0000004184c */
[C---:B------:R-:W-:Y:S01]  /*9ce0*/  HMMA.16816.F32.BF16 R80, R168.reuse, R18, R80 ;  /* 0x00000012a850723c */ /* 0x040fe20000041850 */
[----:B------:R-:W3:Y:S07]  /*9cf0*/  LDSM.16.MT88.4 R16, [R182+0x7800] ;  /* 0x00780000b610783b */ /* 0x000eee0000004200 */
[C---:B----4-:R-:W-:Y:S08]  /*9d00*/  HMMA.16816.F32.BF16 R84, R168.reuse, R20, R84 ;  /* 0x00000014a854723c */ /* 0x050ff00000041854 */
[C---:B------:R-:W-:Y:S08]  /*9d10*/  HMMA.16816.F32.BF16 R88, R168.reuse, R22, R88 ;  /* 0x00000016a858723c */ /* 0x040ff00000041858 */
[C---:B-1----:R-:W-:Y:S08]  /*9d20*/  HMMA.16816.F32.BF16 R92, R168.reuse, R4, R92 ;  /* 0x00000004a85c723c */ /* 0x042ff0000004185c */
        /* <DEDUP_REMOVED lines=8> */
[----:B------:R-:W-:Y:S03]  /*9db0*/  HMMA.16816.F32.BF16 R128, R168, R18, R128 ;  /* 0x00000012a880723c */ /* 0x000fe60000041880 */
[----:B--2---:R-:W-:Y:S02]  /*9dc0*/  ISETP.GT.AND P0, PT, R174, R31, PT ;  /* 0x0000001fae00720c */ /* 0x004fe40003f04270 */
[----:B------:R1:W5:Y:S04]  /*9dd0*/  LDL.LU R174, [R1+0xf8] ;  /* 0x0000f80001ae7983 */ /* 0x0003680000300800 */
[----:B------:R-:W-:Y:S04]  /*9de0*/  STL [R1+0x7c], R2 ;  /* 0x00007c0201007387 */ /* 0x000fe80000100800 */
[----:B------:R-:W-:Y:S04]  /*9df0*/  STL [R1+0x5c], R175 ;  /* 0x00005caf01007387 */ /* 0x000fe80000100800 */
[----:B------:R2:W-:Y:S02]  /*9e00*/  STL [R1+0x80], R0 ;  /* 0x0000800001007387 */ /* 0x0005e40000100800 */
[----:B--2---:R-:W-:Y:S02]  /*9e10*/  MOV R0, R175 ;  /* 0x000000af00007202 */ /* 0x004fe40000000f00 */
[----:B------:R1:W5:Y:S04]  /*9e20*/  LDL.LU R175, [R1+0xf4] ;  /* 0x0000f40001af7983 */ /* 0x0003680000300800 */
[----:B------:R1:W-:Y:S01]  /*9e30*/  STL [R1+0x60], R0 ;  /* 0x0000600001007387 */ /* 0x0003e20000100800 */
[----:B------:R-:W-:-:S05]  /*9e40*/  @P0 BRA `(.L_x_477) ;  /* 0xffffbc9000000947 */ /* 0x000fca000383ffff */
.L_x_476:
[----:B-1----:R-:W2:Y:S02]  /*9e50*/  LDL R0, [R1+0x5c] ;  /* 0x00005c0001007983 */ /* 0x002ea40000100800 */
[----:B--2---:R-:W-:-:S13]  /*9e60*/  ISETP.GE.AND P0, PT, R0, RZ, PT ;  /* 0x000000ff0000720c */ /* 0x004fda0003f06270 */
[----:B------:R-:W-:Y:S05]  /*9e70*/  @!P0 BRA `(.L_x_478) ;  /* 0x00003db000008947 */ /* 0x000fea0003800000 */
[----:B------:R-:W-:Y:S02]  /*9e80*/  MOV R135, R132 ;  /* 0x0000008400877202 */ /* 0x000fe40000000f00 */
[----:B------:R-:W-:Y:S02]  /*9e90*/  MOV R134, R133 ;  /* 0x0000008500867202 */ /* 0x000fe40000000f00 */
.L_x_479:
[----:B------:R-:W2:Y:S01]  /*9ea0*/  LDL R133, [R1+0x8] ;  /* 0x0000080001857983 */ /* 0x000ea20000100800 */
[----:B------:R-:W-:Y:S04]  /*9eb0*/  DEPBAR.LE SB0, 0x0 ;  /* 0x000080000000791a */ /* 0x000fe80000000000 */
[----:B------:R-:W3:Y:S01]  /*9ec0*/  LDL.64 R30, [R1+0x70] ;  /* 0x00007000011e7983 */ /* 0x000ee20000100a00 */
[----:B------:R-:W-:Y:S05]  /*9ed0*/  WARPSYNC 0xffffffff ;  /* 0xffffffff00007948 */ /* 0x000fea0003800000 */
[----:B------:R-:W4:Y:S04]  /*9ee0*/  LDL R29, [R1+0x44] ;  /* 0x00004400011d7983 */ /* 0x000f280000100800 */
[----:B------:R-:W4:Y:S04]  /*9ef0*/  LDL R23, [R1+0x78] ;  /* 0x0000780001177983 */ /* 0x000f280000100800 */
[----:B------:R-:W4:Y:S04]  /*9f00*/  LDL R28, [R1+0x40] ;  /* 0x00004000011c7983 */ /* 0x000f280000100800 */
[----:B------:R-:W4:Y:S04]  /*9f10*/  LDL R14, [R1+0x3c] ;  /* 0x00003c00010e7983 */ /* 0x000f280000100800 */
[----:B------:R-:W4:Y:S04]  /*9f20*/  LDL.LU R132, [R1+0x5c] ;  /* 0x00005c0001847983 */ /* 0x000f280000300800 */
[----:B------:R1:W-:Y:S04]  /*9f30*/  STL [R1+0x11c], R131 ;  /* 0x00011c8301007387 */ /* 0x0003e80000100800 */
[----:B------:R-:W-:Y:S08]  /*9f40*/  BAR.SYNC.DEFER_BLOCKING 0x0 ;  /* 0x0000000000007b1d */ /* 0x000ff00000010000 */
[----:B------:R-:W2:Y:S08]  /*9f50*/  LDSM.16.M88.4 R8, [R249] ;  /* 0x00000000f908783b */ /* 0x000eb00000000200 */
[----:B-1----:R-:W4:Y:S04]  /*9f60*/  LDL R131, [R1+0x58] ;  /* 0x0000580001837983 */ /* 0x002f280000100800 */
[----:B------:R-:W1:Y:S08]  /*9f70*/  LDSM.16.M88.4 R16, [R249+0x800] ;  /* 0x00080000f910783b */ /* 0x000e700000000200 */
[----:B------:R-:W1:Y:S08]  /*9f80*/  LDSM.16.M88.4 R24, [R249+0x1000] ;  /* 0x00100000f918783b */ /* 0x000e700000000200 */
[----:B------:R-:W1:Y:S08]  /*9f90*/  LDSM.16.M88.4 R32, [R249+0x1800] ;  /* 0x00180000f920783b */ /* 0x000e700000000200 */
[----:B--2---:R2:W1:Y:S01]  /*9fa0*/  LDSM.16.M88.4 R168, [R133] ;  /* 0x0000000085a8783b */ /* 0x0044620000000200 */
[----:B---3--:R-:W-:Y:S07]  /*9fb0*/  IADD3 R15, P0, R30, 0x40, RZ ;  /* 0x000000401e0f7810 */ /* 0x008fee0007f1e0ff */
[----:B----4-:R3:W4:Y:S01]  /*9fc0*/  LDSM.16.M88.4 R180, [R29] ;  /* 0x000000001db4783b */ /* 0x0107220000000200 */
[----:B------:R-:W-:Y:S07]  /*9fd0*/  IADD3.X R21, RZ, R23, RZ, P0, !PT ;  /* 0x00000017ff157210 */ /* 0x000fee00007fe4ff */
[----:B------:R1:W1:Y:S08]  /*9fe0*/  LDSM.16.M88.4 R184, [R28] ;  /* 0x000000001cb8783b */ /* 0x0002700000000200 */
[----:B--2---:R-:W4:Y:S01]  /*9ff0*/  LDL R133, [R1] ;  /* 0x0000000001857983 */ /* 0x004f220000100800 */
[----:B------:R-:W-:Y:S01]  /*a000*/  SHF.R.S32.HI R0, RZ, 0x1f, R132 ;  /* 0x0000001fff007819 */ /* 0x000fe20000011484 */
[----:B------:R-:W-:Y:S02]  /*a010*/  IMAD.WIDE.U32 R6, R132, c[0x0][0x208], RZ ;  /* 0x0000820084067a25 */ /* 0x000fe400078e00ff */
[----:B------:R1:W1:Y:S02]  /*a020*/  LDSM.16.M88.4 R188, [R14] ;  /* 0x000000000ebc783b */ /* 0x0002640000000200 */
[----:B------:R-:W-:Y:S01]  /*a030*/  IMAD R0, R0, c[0x0][0x208], RZ ;  /* 0x0000820000007a24 */ /* 0x000fe200078e02ff */
[----:B------:R-:W-:Y:S03]  /*a040*/  SHF.L.U32 R4, R6, 0x6, RZ ;  /* 0x0000000606047819 */ /* 0x000fe600000006ff */
[----:B------:R-:W-:Y:S01]  /*a050*/  IMAD R0, R132, c[0x0][0x20c], R0 ;  /* 0x0000830084007a24 */ /* 0x000fe200078e0200 */
[C---:B------:R-:W-:Y:S02]  /*a060*/  IADD3 R2, P1, R4.reuse, R30, RZ ;  /* 0x0000001e04027210 */ /* 0x040fe40007f3e0ff */
[----:B------:R-:W-:Y:S02]  /*a070*/  IADD3 R3, P2, R4, R15, RZ ;  /* 0x0000000f04037210 */ /* 0x000fe40007f5e0ff */
[----:B------:R-:W-:Y:S02]  /*a080*/  IADD3 R0, R7, R0, RZ ;  /* 0x0000000007007210 */ /* 0x000fe40007ffe0ff */
[----:B------:R-:W-:Y:S02]  /*a090*/  LEA R12, P0, R2, c[0x0][0x1f8], 0x1 ;  /* 0x00007e00020c7a11 */ /* 0x000fe400078008ff */
[----:B------:R-:W-:Y:S04]  /*a0a0*/  SHF.L.U64.HI R0, R6, 0x6, R0 ;  /* 0x0000000606007819 */ /* 0x000fe80000010200 */
[----:B------:R-:W-:Y:S02]  /*a0b0*/  IADD3.X R5, R0, R23, RZ, P1, !PT ;  /* 0x0000001700057210 */ /* 0x000fe40000ffe4ff */
[C---:B------:R-:W-:Y:S02]  /*a0c0*/  LEA R6, P1, R3.reuse, c[0x0][0x1f8], 0x1 ;  /* 0x00007e0003067a11 */ /* 0x040fe400078208ff */
[----:B------:R-:W-:Y:S02]  /*a0d0*/  LEA.HI.X R13, R2, c[0x0][0x1fc], R5, 0x1, P0 ;  /* 0x00007f00020d7a11 */ /* 0x000fe400000f0c05 */
[----:B------:R-:W-:Y:S02]  /*a0e0*/  IADD3.X R7, R0, R21, RZ, P2, !PT ;  /* 0x0000001500077210 */ /* 0x000fe400017fe4ff */
[----:B------:R-:W-:Y:S02]  /*a0f0*/  IADD3 R20, P0, R30, 0x80, RZ ;  /* 0x000000801e147810 */ /* 0x000fe40007f1e0ff */
[----:B------:R-:W-:Y:S02]  /*a100*/  LEA.HI.X R7, R3, c[0x0][0x1fc], R7, 0x1, P1 ;  /* 0x00007f0003077a11 */ /* 0x000fe400008f0c07 */
[----:B------:R-:W-:Y:S02]  /*a110*/  IADD3.X R22, RZ, R23, RZ, P0, !PT ;  /* 0x00000017ff167210 */ /* 0x000fe400007fe4ff */
[----:B------:R-:W-:Y:S01]  /*a120*/  IADD3 R3, P0, R4, R20, RZ ;  /* 0x0000001404037210 */ /* 0x000fe20007f1e0ff */
[----:B------:R-:W-:Y:S01]  /*a130*/  @!PT LDS RZ, [RZ] ;  /* 0x00000000fffff984 */ /* 0x000fe20000000800 */
[----:B------:R-:W-:Y:S01]  /*a140*/  @!PT LDS RZ, [RZ] ;  /* 0x00000000fffff984 */ /* 0x000fe20000000800 */
[----:B------:R-:W-:Y:S01]  /*a150*/  @!PT LDS RZ, [RZ] ;  /* 0x00000000fffff984 */ /* 0x000fe20000000800 */
[----:B------:R1:W-:Y:S08]  /*a160*/  LDGSTS.E.BYPASS.LTC128B.128 [R131+0x100], [R12.64], !P6 ;  /* 0x001000000c837fae */ /* 0x0003f0000f101d46 */
[----:B------:R3:W-:Y:S01]  /*a170*/  LDGSTS.E.BYPASS.LTC128B.128 [R131+0x2100], [R6.64], !P5 ;  /* 0x0210000006837fae */ /* 0x0007e2000e901d46 */
[----:B-1----:R-:W-:Y:S02]  /*a180*/  MOV R12, c[0x0][0x208] ;  /* 0x00008200000c7a02 */ /* 0x002fe40000000f00 */
[----:B------:R-:W-:Y:S02]  /*a190*/  MOV R13, c[0x0][0x20c] ;  /* 0x00008300000d7a02 */ /* 0x000fe40000000f00 */
[----:B------:R-:W-:Y:S02]  /*a1a0*/  LEA R2, P1, R12, R4, 0x5 ;  /* 0x000000040c027211 */ /* 0x000fe400078228ff */
[C---:B---3--:R-:W-:Y:S02]  /*a1b0*/  LEA R6, P2, R3.reuse, c[0x0][0x1f8], 0x1 ;  /* 0x00007e0003067a11 */ /* 0x048fe400078408ff */
[----:B------:R-:W-:Y:S02]  /*a1c0*/  IADD3.X R7, R0, R22, RZ, P0, !PT ;  /* 0x0000001600077210 */ /* 0x000fe400007fe4ff */
[----:B------:R-:W-:Y:S02]  /*a1d0*/  IADD3 R5, P0, R30, 0xc0, RZ ;  /* 0x000000c01e057810 */ /* 0x000fe40007f1e0ff */
[----:B------:R-:W-:Y:S02]  /*a1e0*/  LEA.HI.X R7, R3, c[0x0][0x1fc], R7, 0x1, P2 ;  /* 0x00007f0003077a11 */ /* 0x000fe400010f0c07 */
[----:B------:R-:W-:Y:S02]  /*a1f0*/  LEA.HI.X R3, R12, R0, R13, 0x5, P1 ;  /* 0x000000000c037211 */ /* 0x000fe400008f2c0d */
[----:B------:R-:W-:Y:S01]  /*a200*/  IADD3 R4, P1, R4, R5, RZ ;  /* 0x0000000504047210 */ /* 0x000fe20007f3e0ff */
[----:B------:R1:W-:Y:S01]  /*a210*/  LDGSTS.E.BYPASS.LTC128B.128 [R131+0x4100], [R6.64], !P4 ;  /* 0x0410000006837fae */ /* 0x0003e2000e101d46 */
[----:B------:R-:W-:Y:S02]  /*a220*/  IADD3.X R29, RZ, R23, RZ, P0, !PT ;  /* 0x00000017ff1d7210 */ /* 0x000fe400007fe4ff */
[----:B------:R-:W-:Y:S02]  /*a230*/  LEA R12, P0, R4, c[0x0][0x1f8], 0x1 ;  /* 0x00007e00040c7a11 */ /* 0x000fe400078008ff */
[----:B------:R-:W-:Y:S02]  /*a240*/  IADD3 R28, P2, R2, R5, RZ ;  /* 0x00000005021c7210 */ /* 0x000fe40007f5e0ff */
[----:B-1----:R-:W-:Y:S02]  /*a250*/  IADD3.X R6, R0, R29, RZ, P1, !PT ;  /* 0x0000001d00067210 */ /* 0x002fe40000ffe4ff */
[----:B------:R-:W-:Y:S02]  /*a260*/  IADD3 R0, P1, R2, R30, RZ ;  /* 0x0000001e02007210 */ /* 0x000fe40007f3e0ff */
[----:B------:R-:W-:Y:S02]  /*a270*/  LEA.HI.X R13, R4, c[0x0][0x1fc], R6, 0x1, P0 ;  /* 0x00007f00040d7a11 */ /* 0x000fe400000f0c06 */
[----:B------:R-:W-:Y:S02]  /*a280*/  LEA R14, P0, R0, c[0x0][0x1f8], 0x1 ;  /* 0x00007e00000e7a11 */ /* 0x000fe400078008ff */
[C---:B------:R-:W-:Y:S01]  /*a290*/  IADD3.X R6, R3.reuse, R23, RZ, P1, !PT ;  /* 0x0000001703067210 */ /* 0x040fe20000ffe4ff */
[----:B------:R1:W-:Y:S01]  /*a2a0*/  LDGSTS.E.BYPASS.LTC128B.128 [R131+0x6100], [R12.64], !P3 ;  /* 0x061000000c837fae */ /* 0x0003e2000d901d46 */
[----:B------:R-:W-:Y:S02]  /*a2b0*/  IADD3 R4, P1, R2, R15, RZ ;  /* 0x0000000f02047210 */ /* 0x000fe40007f3e0ff */
[----:B------:R-:W-:Y:S02]  /*a2c0*/  LEA.HI.X R15, R0, c[0x0][0x1fc], R6, 0x1, P0 ;  /* 0x00007f00000f7a11 */ /* 0x000fe400000f0c06 */
[----:B------:R-:W-:Y:S02]  /*a2d0*/  IADD3 R0, P0, R2, R20, RZ ;  /* 0x0000001402007210 */ /* 0x000fe40007f1e0ff */
[C---:B------:R-:W-:Y:S01]  /*a2e0*/  IADD3.X R21, R3.reuse, R21, RZ, P1, !PT ;  /* 0x0000001503157210 */ /* 0x040fe20000ffe4ff */
[----:B------:R1:W-:Y:S01]  /*a2f0*/  LDGSTS.E.BYPASS.LTC128B.128 [R131+0x1100], [R14.64], !P6 ;  /* 0x011000000e837fae */ /* 0x0003e2000f101d46 */
[C---:B------:R-:W-:Y:S02]  /*a300*/  LEA R20, P1, R4.reuse, c[0x0][0x1f8], 0x1 ;  /* 0x00007e0004147a11 */ /* 0x040fe400078208ff */
[C---:B------:R-:W-:Y:S02]  /*a310*/  IADD3.X R2, R3.reuse, R22, RZ, P0, !PT ;  /* 0x0000001603027210 */ /* 0x040fe400007fe4ff */
[----:B------:R-:W-:Y:S02]  /*a320*/  LEA.HI.X R21, R4, c[0x0][0x1fc], R21, 0x1, P1 ;  /* 0x00007f0004157a11 */ /* 0x000fe400008f0c15 */
[C---:B-----5:R-:W-:Y:S03]  /*a330*/  HMMA.16816.F32.BF16 R4, R172.reuse, R8, RZ ;  /* 0x00000008ac04723c */ /* 0x060fe600000418ff */
[C---:B------:R-:W-:Y:S01]  /*a340*/  LEA R22, P0, R0.reuse, c[0x0][0x1f8], 0x1 ;  /* 0x00007e0000167a11 */ /* 0x040fe200078008ff */
[----:B------:R3:W-:Y:S01]  /*a350*/  LDGSTS.E.BYPASS.LTC128B.128 [R131+0x3100], [R20.64], !P5 ;  /* 0x0310000014837fae */ /* 0x0007e2000e901d46 */
[----:B------:R-:W-:Y:S02]  /*a360*/  IADD3.X R3, R3, R29, RZ, P2, !PT ;  /* 0x0000001d03037210 */ /* 0x000fe400017fe4ff */
[----:B------:R-:W-:Y:S01]  /*a370*/  LEA.HI.X R23, R0, c[0x0][0x1fc], R2, 0x1, P0 ;  /* 0x00007f0000177a11 */ /* 0x000fe200000f0c02 */
[C---:B------:R-:W-:Y:S01]  /*a380*/  HMMA.16816.F32.BF16 R8, R172.reuse, R10, RZ ;  /* 0x0000000aac08723c */ /* 0x040fe200000418ff */
[C---:B------:R-:W-:Y:S03]  /*a390*/  LEA R2, P0, R28.reuse, c[0x0][0x1f8], 0x1 ;  /* 0x00007e001c027a11 */ /* 0x040fe600078008ff */
[----:B------:R3:W-:Y:S01]  /*a3a0*/  LDGSTS.E.BYPASS.LTC128B.128 [R131+0x5100], [R22.64], !P4 ;  /* 0x0510000016837fae */ /* 0x0007e2000e101d46 */
[----:B------:R-:W-:Y:S02]  /*a3b0*/  LEA.HI.X R3, R28, c[0x0][0x1fc], R3, 0x1, P0 ;  /* 0x00007f001c037a11 */ /* 0x000fe400000f0c03 */
[C---:B------:R-:W-:Y:S02]  /*a3c0*/  ISETP.GT.AND P0, PT, R132.reuse, RZ, PT ;  /* 0x000000ff8400720c */ /* 0x040fe40003f04270 */
[----:B------:R-:W-:Y:S01]  /*a3d0*/  IADD3 R132, R132, -0x1, RZ ;  /* 0xffffffff84847810 */ /* 0x000fe20007ffe0ff */
[C---:B-1----:R-:W-:Y:S02]  /*a3e0*/  HMMA.16816.F32.BF16 R12, R172.reuse, R16, RZ ;  /* 0x00000010ac0c723c */ /* 0x042fe400000418ff */
[----:B------:R1:W-:Y:S06]  /*a3f0*/  LDGSTS.E.BYPASS.LTC128B.128 [R131+0x7100], [R2.64], !P3 ;  /* 0x0710000002837fae */ /* 0x0003ec000d901d46 */
[C---:B------:R-:W-:Y:S02]  /*a400*/  HMMA.16816.F32.BF16 R16, R172.reuse, R18, RZ ;  /* 0x00000012ac10723c */ /* 0x040fe400000418ff */
[----:B------:R-:W2:Y:S04]  /*a410*/  LDL R0, [R1+0x2c] ;  /* 0x00002c0001007983 */ /* 0x000ea80000100800 */
[----:B------:R-:W0:Y:S02]  /*a420*/  LDGDEPBAR ;  /* 0x00000000000079af */ /* 0x000e240000000000 */
[C---:B---3--:R-:W-:Y:S08]  /*a430*/  HMMA.16816.F32.BF16 R20, R172.reuse, R24, RZ ;  /* 0x00000018ac14723c */ /* 0x048ff000000418ff */
[C---:B------:R-:W-:Y:S01]  /*a440*/  HMMA.16816.F32.BF16 R24, R172.reuse, R26, RZ ;  /* 0x0000001aac18723c */ /* 0x040fe200000418ff */
[----:B-1----:R-:W3:Y:S04]  /*a450*/  LDL R2, [R1+0x34] ;  /* 0x0000340001027983 */ /* 0x002ee80000100800 */
[----:B------:R-:W2:Y:S03]  /*a460*/  LDL R3, [R1+0x30] ;  /* 0x0000300001037983 */ /* 0x000ea60000100800 */
[C---:B------:R-:W-:Y:S01]  /*a470*/  HMMA.16816.F32.BF16 R28, R172.reuse, R32, RZ ;  /* 0x00000020ac1c723c */ /* 0x040fe200000418ff */
[----:B------:R1:W-:Y:S07]  /*a480*/  STL [R1+0x100], R172 ;  /* 0x000100ac01007387 */ /* 0x0003ee0000100800 */
[----:B------:R-:W-:Y:S08]  /*a490*/  HMMA.16816.F32.BF16 R32, R172, R34, RZ ;  /* 0x00000022ac20723c */ /* 0x000ff000000418ff */
[C---:B------:R-:W-:Y:S08]  /*a4a0*/  HMMA.16816.F32.BF16 R4, R176.reuse, R168, R4 ;  /* 0x000000a8b004723c */ /* 0x040ff00000041804 */
[C---:B------:R-:W-:Y:S01]  /*a4b0*/  HMMA.16816.F32.BF16 R8, R176.reuse, R170, R8 ;  /* 0x000000aab008723c */ /* 0x040fe20000041808 */
[----:B-1----:R-:W2:Y:S04]  /*a4c0*/  LDL R172, [R1+0x38] ;  /* 0x0000380001ac7983 */ /* 0x002ea80000100800 */
[----:B------:R-:W-:Y:S03]  /*a4d0*/  STL [R1+0xfc], R173 ;  /* 0x0000fcad01007387 */ /* 0x000fe60000100800 */
[C---:B----4-:R-:W-:Y:S01]  /*a4e0*/  HMMA.16816.F32.BF16 R12, R176.reuse, R180, R12 ;  /* 0x000000b4b00c723c */ /* 0x050fe2000004180c */
        /* <DEDUP_REMOVED lines=11> */
[C---:B------:R-:W-:Y:S08]  /*a5a0*/  HMMA.16816.F32.BF16 R28, R176.reuse, R188, R28 ;  /* 0x000000bcb01c723c */ /* 0x040ff0000004181c */
[----:B------:R-:W-:Y:S01]  /*a5b0*/  HMMA.16816.F32.BF16 R32, R176, R190, R32 ;  /* 0x000000beb020723c */ /* 0x000fe20000041820 */
[----:B------:R-:W1:Y:S08]  /*a5c0*/  LDSM.16.M88.4 R168, [R133] ;  /* 0x0000000085a8783b */ /* 0x000e700000000200 */
[----:B------:R-:W4:Y:S08]  /*a5d0*/  LDSM.16.M88.4 R180, [R133+0x800] ;  /* 0x0008000085b4783b */ /* 0x000f300000000200 */
[----:B------:R-:W-:Y:S01]  /*a5e0*/  LDSM.16.M88.4 R184, [R133+0x1800] ;  /* 0x0018000085b8783b */ /* 0x000fe20000000200 */
[C---:B-1----:R-:W-:Y:S08]  /*a5f0*/  HMMA.16816.F32.BF16 R4, R192.reuse, R168, R4 ;  /* 0x000000a8c004723c */ /* 0x042ff00000041804 */
[C---:B------:R-:W-:Y:S01]  /*a600*/  HMMA.16816.F32.BF16 R8, R192.reuse, R170, R8 ;  /* 0x000000aac008723c */ /* 0x040fe20000041808 */
[----:B------:R-:W1:Y:S07]  /*a610*/  LDSM.16.M88.4 R168, [R133+0x1000] ;  /* 0x0010000085a8783b */ /* 0x000e6e0000000200 */
[C---:B----4-:R-:W-:Y:S08]  /*a620*/  HMMA.16816.F32.BF16 R12, R192.reuse, R180, R12 ;  /* 0x000000b4c00c723c */ /* 0x050ff0000004180c */
[C---:B------:R-:W-:Y:S01]  /*a630*/  HMMA.16816.F32.BF16 R16, R192.reuse, R182, R16 ;  /* 0x000000b6c010723c */ /* 0x040fe20000041810 */
[----:B------:R-:W4:Y:S07]  /*a640*/  LDSM.16.M88.4 R180, [R250] ;  /* 0x00000000fab4783b */ /* 0x000f2e0000000200 */
[C---:B-1----:R-:W-:Y:S08]  /*a650*/  HMMA.16816.F32.BF16 R20, R192.reuse, R168, R20 ;  /* 0x000000a8c014723c */ /* 0x042ff00000041814 */
[C---:B------:R-:W-:Y:S01]  /*a660*/  HMMA.16816.F32.BF16 R24, R192.reuse, R170, R24 ;  /* 0x000000aac018723c */ /* 0x040fe20000041818 */
[----:B------:R-:W1:Y:S07]  /*a670*/  LDSM.16.M88.4 R168, [R250+0x800] ;  /* 0x00080000faa8783b */ /* 0x000e6e0000000200 */
[C---:B------:R-:W-:Y:S08]  /*a680*/  HMMA.16816.F32.BF16 R28, R192.reuse, R184, R28 ;  /* 0x000000b8c01c723c */ /* 0x040ff0000004181c */
[----:B------:R-:W-:Y:S01]  /*a690*/  HMMA.16816.F32.BF16 R32, R192, R186, R32 ;  /* 0x000000bac020723c */ /* 0x000fe20000041820 */
[----:B------:R-:W1:Y:S07]  /*a6a0*/  LDSM.16.M88.4 R184, [R250+0x1000] ;  /* 0x00100000fab8783b */ /* 0x000e6e0000000200 */
[C---:B----4-:R-:W-:Y:S08]  /*a6b0*/  HMMA.16816.F32.BF16 R4, R196.reuse, R180, R4 ;  /* 0x000000b4c404723c */ /* 0x050ff00000041804 */
[C---:B------:R-:W-:Y:S01]  /*a6c0*/  HMMA.16816.F32.BF16 R8, R196.reuse, R182, R8 ;  /* 0x000000b6c408723c */ /* 0x040fe20000041808 */
[----:B------:R-:W4:Y:S07]  /*a6d0*/  LDSM.16.M88.4 R180, [R250+0x1800] ;  /* 0x00180000fab4783b */ /* 0x000f2e0000000200 */
[C---:B-1----:R-:W-:Y:S08]  /*a6e0*/  HMMA.16816.F32.BF16 R12, R196.reuse, R168, R12 ;  /* 0x000000a8c40c723c */ /* 0x042ff0000004180c */
[C---:B------:R-:W-:Y:S01]  /*a6f0*/  HMMA.16816.F32.BF16 R16, R196.reuse, R170, R16 ;  /* 0x000000aac410723c */ /* 0x040fe20000041810 */
[----:B------:R-:W1:Y:S07]  /*a700*/  LDSM.16.M88.4 R168, [R249+0x2000] ;  /* 0x00200000f9a8783b */ /* 0x000e6e0000000200 */
[C---:B------:R-:W-:Y:S08]  /*a710*/  HMMA.16816.F32.BF16 R20, R196.reuse, R184, R20 ;  /* 0x000000b8c414723c */ /* 0x040ff00000041814 */
[C---:B------:R-:W-:Y:S01]  /*a720*/  HMMA.16816.F32.BF16 R24, R196.reuse, R186, R24 ;  /* 0x000000bac418723c */ /* 0x040fe20000041818 */
[----:B------:R-:W3:Y:S07]  /*a730*/  LDSM.16.M88.4 R184, [R249+0x2800] ;  /* 0x00280000f9b8783b */ /* 0x000eee0000000200 */
[C---:B----4-:R-:W-:Y:S08]  /*a740*/  HMMA.16816.F32.BF16 R28, R196.reuse, R180, R28 ;  /* 0x000000b4c41c723c */ /* 0x050ff0000004181c */
[----:B------:R-:W-:Y:S01]  /*a750*/  HMMA.16816.F32.BF16 R32, R196, R182, R32 ;  /* 0x000000b6c420723c */ /* 0x000fe20000041820 */
[----:B------:R-:W4:Y:S07]  /*a760*/  LDSM.16.M88.4 R180, [R249+0x3000] ;  /* 0x00300000f9b4783b */ /* 0x000f2e0000000200 */
[C---:B-1----:R-:W-:Y:S08]  /*a770*/  HMMA.16816.F32.BF16 R4, R200.reuse, R168, R4 ;  /* 0x000000a8c804723c */ /* 0x042ff00000041804 */
[C---:B------:R-:W-:Y:S01]  /*a780*/  HMMA.16816.F32.BF16 R8, R200.reuse, R170, R8 ;  /* 0x000000aac808723c */ /* 0x040fe20000041808 */
[----:B------:R-:W1:Y:S07]  /*a790*/  LDSM.16.M88.4 R168, [R249+0x3800] ;  /* 0x00380000f9a8783b */ /* 0x000e6e0000000200 */
[C---:B---3--:R-:W-:Y:S08]  /*a7a0*/  HMMA.16816.F32.BF16 R12, R200.reuse, R184, R12 ;  /* 0x000000b8c80c723c */ /* 0x048ff0000004180c */
[C---:B------:R-:W-:Y:S01]  /*a7b0*/  HMMA.16816.F32.BF16 R16, R200.reuse, R186, R16 ;  /* 0x000000bac810723c */ /* 0x040fe20000041810 */
[----:B--2---:R2:W3:Y:S07]  /*a7c0*/  LDSM.16.M88.4 R184, [R172] ;  /* 0x00000000acb8783b */ /* 0x0044ee0000000200 */
[C---:B----4-:R-:W-:Y:S08]  /*a7d0*/  HMMA.16816.F32.BF16 R20, R200.reuse, R180, R20 ;  /* 0x000000b4c814723c */ /* 0x050ff00000041814 */
[C---:B------:R-:W-:Y:S01]  /*a7e0*/  HMMA.16816.F32.BF16 R24, R200.reuse, R182, R24 ;  /* 0x000000b6c818723c */ /* 0x040fe20000041818 */
[----:B------:R4:W3:Y:S07]  /*a7f0*/  LDSM.16.M88.4 R180, [R2] ;  /* 0x0000000002b4783b */ /* 0x0008ee0000000200 */
[C---:B-1----:R-:W-:Y:S01]  /*a800*/  HMMA.16816.F32.BF16 R28, R200.reuse, R168, R28 ;  /* 0x000000a8c81c723c */ /* 0x042fe2000004181c */
[----:B--2---:R-:W2:Y:S07]  /*a810*/  LDL R172, [R1+0x28] ;  /* 0x0000280001ac7983 */ /* 0x004eae0000100800 */
[----:B------:R-:W-:Y:S01]  /*a820*/  HMMA.16816.F32.BF16 R32, R200, R170, R32 ;  /* 0x000000aac820723c */ /* 0x000fe20000041820 */
[----:B------:R1:W1:Y:S08]  /*a830*/  LDSM.16.M88.4 R168, [R3] ;  /* 0x0000000003a8783b */ /* 0x0002700000000200 */
[----:B----4-:R-:W4:Y:S01]  /*a840*/  LDL R2, [R1+0x20] ;  /* 0x0000200001027983 */ /* 0x010f220000100800 */
[C---:B---3--:R-:W-:Y:S08]  /*a850*/  HMMA.16816.F32.BF16 R4, R204.reuse, R184, R4 ;  /* 0x000000b8cc04723c */ /* 0x048ff00000041804 */
[C---:B------:R-:W-:Y:S01]  /*a860*/  HMMA.16816.F32.BF16 R8, R204.reuse, R186, R8 ;  /* 0x000000bacc08723c */ /* 0x040fe20000041808 */
[----:B------:R3:W3:Y:S07]  /*a870*/  LDSM.16.M88.4 R184, [R0] ;  /* 0x0000000000b8783b */ /* 0x0006ee0000000200 */
[C---:B------:R-:W-:Y:S01]  /*a880*/  HMMA.16816.F32.BF16 R12, R204.reuse, R180, R12 ;  /* 0x000000b4cc0c723c */ /* 0x040fe2000004180c */
[----:B-1----:R-:W4:Y:S07]  /*a890*/  LDL R3, [R1+0x24] ;  /* 0x0000240001037983 */ /* 0x002f2e0000100800 */
[C---:B------:R-:W-:Y:S01]  /*a8a0*/  HMMA.16816.F32.BF16 R16, R204.reuse, R182, R16 ;  /* 0x000000b6cc10723c */ /* 0x040fe20000041810 */
[----:B------:R-:W1:Y:S07]  /*a8b0*/  LDSM.16.M88.4 R180, [R133+0x2000] ;  /* 0x0020000085b4783b */ /* 0x000e6e0000000200 */
[C---:B------:R-:W-:Y:S01]  /*a8c0*/  HMMA.16816.F32.BF16 R20, R204.reuse, R168, R20 ;  /* 0x000000a8cc14723c */ /* 0x040fe20000041814 */
[----:B---3--:R-:W4:Y:S07]  /*a8d0*/  LDL R0, [R1+0x1c] ;  /* 0x00001c0001007983 */ /* 0x008f2e0000100800 */
        /* <DEDUP_REMOVED lines=38> */
[----:B--2---:R1:W2:Y:S08]  /*ab40*/  LDSM.16.M88.4 R180, [R172] ;  /* 0x00000000acb4783b */ /* 0x0042b00000000200 */
[----:B----4-:R4:W-:Y:S08]  /*ab50*/  LDSM.16.M88.4 R184, [R2] ;  /* 0x0000000002b8783b */ /* 0x0109f00000000200 */
[----:B-1----:R-:W3:Y:S04]  /*ab60*/  LDL R172, [R1+0x18] ;  /* 0x0000180001ac7983 */ /* 0x002ee80000100800 */
[----:B------:R1:W1:Y:S01]  /*ab70*/  LDSM.16.M88.4 R168, [R3] ;  /* 0x0000000003a8783b */ /* 0x0002620000000200 */
[C---:B--2---:R-:W-:Y:S07]  /*ab80*/  HMMA.16816.F32.BF16 R4, R220.reuse, R180, R4 ;  /* 0x000000b4dc04723c */ /* 0x044fee0000041804 */
[----:B----4-:R-:W2:Y:S01]  /*ab90*/  LDL R2, [R1+0x10] ;  /* 0x0000100001027983 */ /* 0x010ea20000100800 */
[C---:B------:R-:W-:Y:S03]  /*aba0*/  HMMA.16816.F32.BF16 R8, R220.reuse, R182, R8 ;  /* 0x000000b6dc08723c */ /* 0x040fe60000041808 */
[----:B------:R4:W1:Y:S08]  /*abb0*/  LDSM.16.M88.4 R180, [R0] ;  /* 0x0000000000b4783b */ /* 0x0008700000000200 */
[----:B-1----:R-:W2:Y:S04]  /*abc0*/  LDL R3, [R1+0x14] ;  /* 0x0000140001037983 */ /* 0x002ea80000100800 */
[----:B----4-:R-:W4:Y:S01]  /*abd0*/  LDL R0, [R1+0xc] ;  /* 0x00000c0001007983 */ /* 0x010f220000100800 */
        /* <DEDUP_REMOVED lines=42> */
[----:B---3--:R-:W1:Y:S08]  /*ae80*/  LDSM.16.M88.4 R168, [R172] ;  /* 0x00000000aca8783b */ /* 0x008e700000000200 */
[----:B--2---:R-:W-:Y:S08]  /*ae90*/  LDSM.16.M88.4 R180, [R2] ;  /* 0x0000000002b4783b */ /* 0x004ff00000000200 */
[----:B------:R-:W2:Y:S01]  /*aea0*/  LDSM.16.M88.4 R184, [R3] ;  /* 0x0000000003b8783b */ /* 0x000ea20000000200 */
[C---:B-1----:R-:W-:Y:S08]  /*aeb0*/  HMMA.16816.F32.BF16 R4, R236.reuse, R168, R4 ;  /* 0x000000a8ec04723c */ /* 0x042ff00000041804 */
[C---:B------:R-:W-:Y:S01]  /*aec0*/  HMMA.16816.F32.BF16 R8, R236.reuse, R170, R8 ;  /* 0x000000aaec08723c */ /* 0x040fe20000041808 */
[----:B----4-:R-:W1:Y:S07]  /*aed0*/  LDSM.16.M88.4 R168, [R0] ;  /* 0x0000000000a8783b */ /* 0x010e6e0000000200 */
[C---:B--2---:R-:W-:Y:S08]  /*aee0*/  HMMA.16816.F32.BF16 R12, R236.reuse, R184, R12 ;  /* 0x000000b8ec0c723c */ /* 0x044ff0000004180c */
[C---:B------:R-:W-:Y:S01]  /*aef0*/  HMMA.16816.F32.BF16 R16, R236.reuse, R186, R16 ;  /* 0x000000baec10723c */ /* 0x040fe20000041810 */
[----:B------:R-:W2:Y:S07]  /*af00*/  LDSM.16.M88.4 R184, [R133+0x6000] ;  /* 0x0060000085b8783b */ /* 0x000eae0000000200 */
[C---:B------:R-:W-:Y:S08]  /*af10*/  HMMA.16816.F32.BF16 R20, R236.reuse, R180, R20 ;  /* 0x000000b4ec14723c */ /* 0x040ff00000041814 */
[C---:B------:R-:W-:Y:S01]  /*af20*/  HMMA.16816.F32.BF16 R24, R236.reuse, R182, R24 ;  /* 0x000000b6ec18723c */ /* 0x040fe20000041818 */
[----:B------:R-:W3:Y:S07]  /*af30*/  LDSM.16.M88.4 R180, [R133+0x6800] ;  /* 0x0068000085b4783b */ /* 0x000eee0000000200 */
[C---:B-1----:R-:W-:Y:S08]  /*af40*/  HMMA.16816.F32.BF16 R28, R236.reuse, R168, R28 ;  /* 0x000000a8ec1c723c */ /* 0x042ff0000004181c */
[----:B------:R-:W-:Y:S01]  /*af50*/  HMMA.16816.F32.BF16 R32, R236, R170, R32 ;  /* 0x000000aaec20723c */ /* 0x000fe20000041820 */
        /* <DEDUP_REMOVED lines=8> */
[C---:B------:R-:W-:Y:S01]  /*afe0*/  HMMA.16816.F32.BF16 R24, R240.reuse, R170, R24 ;  /* 0x000000aaf018723c */ /* 0x040fe20000041818 */
[----:B------:R-:W1:Y:S07]  /*aff0*/  LDSM.16.M88.4 R168, [R250+0x6800] ;  /* 0x00680000faa8783b */ /* 0x000e6e0000000200 */
[C---:B--2---:R-:W-:Y:S08]  /*b000*/  HMMA.16816.F32.BF16 R28, R240.reuse, R184, R28 ;  /* 0x000000b8f01c723c */ /* 0x044ff0000004181c */
[----:B------:R-:W-:Y:S08]  /*b010*/  HMMA.16816.F32.BF16 R32, R240, R186, R32 ;  /* 0x000000baf020723c */ /* 0x000ff00000041820 */
[C---:B---3--:R-:W-:Y:S08]  /*b020*/  HMMA.16816.F32.BF16 R4, R244.reuse, R180, R4 ;  /* 0x000000b4f404723c */ /* 0x048ff00000041804 */
[C---:B------:R-:W-:Y:S08]  /*b030*/  HMMA.16816.F32.BF16 R8, R244.reuse, R182, R8 ;  /* 0x000000b6f408723c */ /* 0x040ff00000041808 */
[C---:B-1----:R-:W-:Y:S08]  /*b040*/  HMMA.16816.F32.BF16 R12, R244.reuse, R168, R12 ;  /* 0x000000a8f40c723c */ /* 0x042ff0000004180c */
[C---:B------:R-:W-:Y:S04]  /*b050*/  HMMA.16816.F32.BF16 R16, R244.reuse, R170, R16 ;  /* 0x000000aaf410723c */ /* 0x040fe80000041810 */
[----:B------:R-:W-:Y:S02]  /*b060*/  FMUL.FTZ R4, R4, c[0x0][0x320] ;  /* 0x0000c80004047a20 */ /* 0x000fe40000410000 */
[----:B------:R-:W-:Y:S02]  /*b070*/  FMUL.FTZ R5, R5, c[0x0][0x320] ;  /* 0x0000c80005057a20 */ /* 0x000fe40000410000 */
[----:B------:R-:W-:Y:S01]  /*b080*/  FMUL.FTZ R6, R6, c[0x0][0x320] ;  /* 0x0000c80006067a20 */ /* 0x000fe20000410000 */
[----:B------:R-:W-:Y:S03]  /*b090*/  MUFU.TANH R182, R4 ;  /* 0x0000000400b67308 */ /* 0x000fe60000002400 */
[----:B------:R-:W-:Y:S02]  /*b0a0*/  FMUL.FTZ R7, R7, c[0x0][0x320] ;  /* 0x0000c80007077a20 */ /* 0x000fe40000410000 */
[----:B------:R-:W-:Y:S02]  /*b0b0*/  FMUL.FTZ R8, R8, c[0x0][0x320] ;  /* 0x0000c80008087a20 */ /* 0x000fe40000410000 */
[----:B------:R-:W-:Y:S02]  /*b0c0*/  FMUL.FTZ R9, R9, c[0x0][0x320] ;  /* 0x0000c80009097a20 */ /* 0x000fe40000410000 */
[----:B------:R-:W-:Y:S01]  /*b0d0*/  FMUL.FTZ R10, R10, c[0x0][0x320] ;  /* 0x0000c8000a0a7a20 */ /* 0x000fe20000410000 */
[----:B------:R-:W-:Y:S01]  /*b0e0*/  MUFU.TANH R184, R5 ;  /* 0x0000000500b87308 */ /* 0x000fe20000002400 */
[----:B------:R-:W-:Y:S02]  /*b0f0*/  FMUL.FTZ R11, R11, c[0x0][0x320] ;  /* 0x0000c8000b0b7a20 */ /* 0x000fe40000410000 */
        /* <DEDUP_REMOVED lines=8> */
[----:B------:R-:W-:Y:S03]  /*b180*/  FMUL.FTZ R15, R15, c[0x0][0x320] ;  /* 0x0000c8000f0f7a20 */ /* 0x000fe60000410000 */
[----:B------:R1:W-:Y:S10]  /*b190*/  MUFU.TANH R188, R7 ;  /* 0x0000000700bc7308 */ /* 0x0003f40000002400 */
[----:B------:R-:W-:Y:S10]  /*b1a0*/  MUFU.TANH R183, R8 ;  /* 0x0000000800b77308 */ /* 0x000ff40000002400 */
[----:B------:R-:W-:Y:S01]  /*b1b0*/  MUFU.TANH R180, R9 ;  /* 0x0000000900b47308 */ /* 0x000fe20000002400 */
[----:B-1----:R-:W1:Y:S09]  /*b1c0*/  LDSM.16.M88.4 R4, [R250+0x7000] ;  /* 0x00700000fa04783b */ /* 0x002e720000000200 */
[----:B------:R-:W-:Y:S10]  /*b1d0*/  MUFU.TANH R185, R10 ;  /* 0x0000000a00b97308 */ /* 0x000ff40000002400 */
[----:B------:R2:W-:Y:S10]  /*b1e0*/  MUFU.TANH R186, R11 ;  /* 0x0000000b00ba7308 */ /* 0x0005f40000002400 */
[----:B------:R-:W3:Y:S10]  /*b1f0*/  MUFU.TANH R0, R13 ;  /* 0x0000000d00007308 */ /* 0x000ef40000002400 */
[----:B------:R-:W2:Y:S01]  /*b200*/  MUFU.TANH R2, R14 ;  /* 0x0000000e00027308 */ /* 0x000ea20000002400 */
[C---:B-1----:R-:W-:Y:S01]  /*b210*/  HMMA.16816.F32.BF16 R20, R244.reuse, R4, R20 ;  /* 0x00000004f414723c */ /* 0x042fe20000041814 */
[----:B--2---:R-:W1:Y:S01]  /*b220*/  LDSM.16.M88.4 R8, [R250+0x7800] ;  /* 0x00780000fa08783b */ /* 0x004e620000000200 */
[----:B------:R-:W-:Y:S07]  /*b230*/  DEPBAR.LE SB0, 0x0 ;  /* 0x000080000000791a */ /* 0x000fee0000000000 */
[----:B------:R-:W-:Y:S01]  /*b240*/  MUFU.TANH R3, R19 ;  /* 0x0000001300037308 */ /* 0x000fe20000002400 */
[C---:B------:R-:W-:Y:S01]  /*b250*/  HMMA.16816.F32.BF16 R24, R244.reuse, R6, R24 ;  /* 0x00000006f418723c */ /* 0x040fe20000041818 */
[----:B------:R-:W-:Y:S06]  /*b260*/  BAR.SYNC.DEFER_BLOCKING 0x0 ;  /* 0x0000000000007b1d */ /* 0x000fec0000010000 */
[----:B------:R-:W-:Y:S05]  /*b270*/  @P0 IMAD.WIDE.U32 R6, R132, c[0x0][0x1e0], RZ ;  /* 0x0000780084060a25 */ /* 0x000fea00078e00ff */
[----:B------:R-:W-:Y:S02]  /*b280*/  @P0 SHF.L.U32 R5, R6, 0x6, RZ ;  /* 0x0000000606050819 */ /* 0x000fe400000006ff */
[----:B------:R-:W-:Y:S02]  /*b290*/  FMUL.FTZ R20, R20, c[0x0][0x320] ;  /* 0x0000c80014147a20 */ /* 0x000fe40000410000 */
[----:B------:R-:W-:Y:S02]  /*b2a0*/  FMUL.FTZ R21, R21, c[0x0][0x320] ;  /* 0x0000c80015157a20 */ /* 0x000fe40000410000 */
[----:B------:R-:W-:Y:S02]  /*b2b0*/  FMUL.FTZ R22, R22, c[0x0][0x320] ;  /* 0x0000c80016167a20 */ /* 0x000fe40000410000 */
[----:B------:R-:W-:Y:S04]  /*b2c0*/  FMUL.FTZ R23, R23, c[0x0][0x320] ;  /* 0x0000c80017177a20 */ /* 0x000fe80000410000 */
[----:B------:R-:W-:Y:S01]  /*b2d0*/  FMUL.FTZ R26, R26, c[0x0][0x320] ;  /* 0x0000c8001a1a7a20 */ /* 0x000fe20000410000 */
[----:B------:R-:W-:Y:S01]  /*b2e0*/  MUFU.TANH R19, R20 ;  /* 0x0000001400137308 */ /* 0x000fe20000002400 */
[----:B------:R-:W-:Y:S02]  /*b2f0*/  FMUL.FTZ R27, R27, c[0x0][0x320] ;  /* 0x0000c8001b1b7a20 */ /* 0x000fe40000410000 */
[----:B------:R-:W-:Y:S02]  /*b300*/  FMUL.FTZ R24, R24, c[0x0][0x320] ;  /* 0x0000c80018187a20 */ /* 0x000fe40000410000 */
[----:B------:R-:W-:Y:S01]  /*b310*/  FMUL.FTZ R25, R25, c[0x0][0x320] ;  /* 0x0000c80019197a20 */ /* 0x000fe20000410000 */
[C---:B-1----:R-:W-:Y:S04]  /*b320*/  HMMA.16816.F32.BF16 R28, R244.reuse, R8, R28 ;  /* 0x00000008f41c723c */ /* 0x042fe8000004181c */
[----:B------:R-:W-:Y:S04]  /*b330*/  MUFU.TANH R195, R26 ;  /* 0x0000001a00c37308 */ /* 0x000fe80000002400 */
[----:B------:R-:W-:Y:S06]  /*b340*/  HMMA.16816.F32.BF16 R32, R244, R10, R32 ;  /* 0x0000000af420723c */ /* 0x000fec0000041820 */
[----:B------:R1:W-:Y:S10]  /*b350*/  MUFU.TANH R172, R27 ;  /* 0x0000001b00ac7308 */ /* 0x0003f40000002400 */
[----:B------:R2:W-:Y:S01]  /*b360*/  MUFU.TANH R4, R24 ;  /* 0x0000001800047308 */ /* 0x0005e20000002400 */
[----:B------:R-:W-:Y:S02]  /*b370*/  FMUL.FTZ R28, R28, c[0x0][0x320] ;  /* 0x0000c8001c1c7a20 */ /* 0x000fe40000410000 */
[----:B------:R-:W-:Y:S02]  /*b380*/  FMUL.FTZ R29, R29, c[0x0][0x320] ;  /* 0x0000c8001d1d7a20 */ /* 0x000fe40000410000 */
[----:B------:R-:W-:Y:S02]  /*b390*/  FMUL.FTZ R30, R30, c[0x0][0x320] ;  /* 0x0000c8001e1e7a20 */ /* 0x000fe40000410000 */
[----:B------:R-:W-:Y:S03]  /*b3a0*/  FMUL.FTZ R31, R31, c[0x0][0x320] ;  /* 0x0000c8001f1f7a20 */ /* 0x000fe60000410000 */
[----:B------:R-:W-:Y:S01]  /*b3b0*/  MUFU.TANH R20, R21 ;  /* 0x0000001500147308 */ /* 0x000fe20000002400 */
[----:B------:R-:W-:Y:S02]  /*b3c0*/  FMUL.FTZ R32, R32, c[0x0][0x320] ;  /* 0x0000c80020207a20 */ /* 0x000fe40000410000 */
[----:B------:R-:W-:Y:S01]  /*b3d0*/  FMUL.FTZ R33, R33, c[0x0][0x320] ;  /* 0x0000c80021217a20 */ /* 0x000fe20000410000 */
[----:B-1----:R-:W4:Y:S01]  /*b3e0*/  LDL.64 R26, [R1+0x68] ;  /* 0x00006800011a7983 */ /* 0x002f220000100a00 */
[----:B------:R-:W-:Y:S05]  /*b3f0*/  FMUL.FTZ R34, R34, c[0x0][0x320] ;  /* 0x0000c80022227a20 */ /* 0x000fea0000410000 */
[----:B------:R-:W-:Y:S01]  /*b400*/  MUFU.TANH R21, R22 ;  /* 0x0000001600157308 */ /* 0x000fe20000002400 */
[----:B--2---:R-:W2:Y:S04]  /*b410*/  LDL R24, [R1+0x64] ;  /* 0x0000640001187983 */ /* 0x004ea80000100800 */
[----:B------:R-:W-:Y:S05]  /*b420*/  STL [R1+0x5c], R132 ;  /* 0x00005c8401007387 */ /* 0x000fea0000100800 */
[----:B------:R3:W-:Y:S10]  /*b430*/  MUFU.TANH R22, R23 ;  /* 0x0000001700167308 */ /* 0x0007f40000002400 */
[----:B------:R-:W-:Y:S10]  /*b440*/  MUFU.TANH R191, R17 ;  /* 0x0000001100bf7308 */ /* 0x000ff40000002400 */
[----:B------:R1:W-:Y:S01]  /*b450*/  MUFU.TANH R17, R18 ;  /* 0x0000001200117308 */ /* 0x0003e20000002400 */
[----:B---3--:R-:W-:Y:S02]  /*b460*/  MOV R23, R0 ;  /* 0x0000000000177202 */ /* 0x008fe40000000f00 */
[----:B------:R-:W-:Y:S07]  /*b470*/  FMNMX.FTZ R0, R182, R134, !PT ;  /* 0x00000086b6007209 */ /* 0x000fee0007810000 */
[----:B------:R-:W-:Y:S01]  /*b480*/  MUFU.TANH R178, R32 ;  /* 0x0000002000b27308 */ /* 0x000fe20000002400 */
[----:B------:R-:W-:Y:S04]  /*b490*/  FMNMX.FTZ R0, R184, R0, !PT ;  /* 0x00000000b8007209 */ /* 0x000fe80007810000 */
[----:B------:R-:W-:Y:S04]  /*b4a0*/  FMNMX.FTZ R0, R183, R0, !PT ;  /* 0x00000000b7007209 */ /* 0x000fe80007810000 */
[----:B------:R-:W-:Y:S01]  /*b4b0*/  FMNMX.FTZ R0, R180, R0, !PT ;  /* 0x00000000b4007209 */ /* 0x000fe20007810000 */
[----:B------:R-:W3:Y:S01]  /*b4c0*/  MUFU.TANH R133, R12 ;  /* 0x0000000c00857308 */ /* 0x000ee20000002400 */
[----:B-1----:R-:W-:Y:S02]  /*b4d0*/  MOV R18, R2 ;  /* 0x0000000200127202 */ /* 0x002fe40000000f00 */
[----:B------:R-:W-:Y:S07]  /*b4e0*/  FMNMX.FTZ R2, R187, R135, !PT ;  /* 0x00000087bb027209 */ /* 0x000fee0007810000 */
[----:B------:R-:W1:Y:S01]  /*b4f0*/  MUFU.TANH R170, R16 ;  /* 0x0000001000aa7308 */ /* 0x000e620000002400 */
[----:B------:R-:W-:Y:S04]  /*b500*/  FMNMX.FTZ R2, R188, R2, !PT ;  /* 0x00000002bc027209 */ /* 0x000fe80007810000 */
[----:B------:R-:W-:Y:S04]  /*b510*/  FMNMX.FTZ R2, R185, R2, !PT ;  /* 0x00000002b9027209 */ /* 0x000fe80007810000 */
[----:B------:R-:W-:Y:S01]  /*b520*/  FMNMX.FTZ R2, R186, R2, !PT ;  /* 0x00000002ba027209 */ /* 0x000fe20007810000 */
[----:B------:R-:W1:Y:S03]  /*b530*/  MUFU.TANH R171, R15 ;  /* 0x0000000f00ab7308 */ /* 0x000e660000002400 */
[----:B------:R-:W-:Y:S02]  /*b540*/  FMNMX.FTZ R2, R18, R2, !PT ;  /* 0x0000000212027209 */ /* 0x000fe40007810000 */
[----:B---3--:R-:W-:Y:S04]  /*b550*/  MOV R32, R133 ;  /* 0x0000008500207202 */ /* 0x008fe80000000f00 */
[----:B------:R-:W-:Y:S01]  /*b560*/  FMNMX.FTZ R0, R32, R0, !PT ;  /* 0x0000000020007209 */ /* 0x000fe20007810000 */
[----:B------:R3:W-:Y:S03]  /*b570*/  MUFU.TANH R179, R33 ;  /* 0x0000002100b37308 */ /* 0x0007e60000002400 */
[----:B------:R-:W-:Y:S04]  /*b580*/  FMNMX.FTZ R0, R23, R0, !PT ;  /* 0x0000000017007209 */ /* 0x000fe80007810000 */
[----:B-1----:R-:W-:Y:S03]  /*b590*/  FMNMX.FTZ R0, R170, R0, !PT ;  /* 0x00000000aa007209 */ /* 0x002fe60007810000 */
[----:B------:R-:W1:Y:S01]  /*b5a0*/  MUFU.TANH R194, R25 ;  /* 0x0000001900c27308 */ /* 0x000e620000002400 */
[----:B------:R-:W-:Y:S02]  /*b5b0*/  FMNMX.FTZ R0, R191, R0, !PT ;  /* 0x00000000bf007209 */ /* 0x000fe40007810000 */
[----:B------:R-:W-:Y:S02]  /*b5c0*/  FMNMX.FTZ R2, R171, R2, !PT ;  /* 0x00000002ab027209 */ /* 0x000fe40007810000 */
[----:B------:R-:W-:Y:S02]  /*b5d0*/  FMNMX.FTZ R0, R19, R0, !PT ;  /* 0x0000000013007209 */ /* 0x000fe40007810000 */
[----:B------:R-:W-:Y:S03]  /*b5e0*/  FMNMX.FTZ R2, R17, R2, !PT ;  /* 0x0000000211027209 */ /* 0x000fe60007810000 */
[----:B------:R-:W1:Y:S01]  /*b5f0*/  MUFU.TANH R176, R28 ;  /* 0x0000001c00b07308 */ /* 0x000e620000002400 */
[----:B---3--:R-:W-:Y:S04]  /*b600*/  MOV R33, R3 ;  /* 0x0000000300217202 */ /* 0x008fe80000000f00 */
[----:B------:R-:W-:Y:S02]  /*b610*/  FMNMX.FTZ R3, R33, R2, !PT ;  /* 0x0000000221037209 */ /* 0x000fe40007810000 */
[----:B------:R-:W-:Y:S01]  /*b620*/  FMNMX.FTZ R2, R20, R0, !PT ;  /* 0x0000000014027209 */ /* 0x000fe20007810000 */
[----:B------:R-:W-:Y:S02]  /*b630*/  FMUL.FTZ R0, R35, c[0x0][0x320] ;  /* 0x0000c80023007a20 */ /* 0x000fe40000410000 */
[----:B------:R-:W3:Y:S01]  /*b640*/  MUFU.TANH R177, R29 ;  /* 0x0000001d00b17308 */ /* 0x000ee20000002400 */
[----:B------:R-:W-:Y:S02]  /*b650*/  FMNMX.FTZ R3, R21, R3, !PT ;  /* 0x0000000315037209 */ /* 0x000fe40007810000 */
[----:B------:R-:W-:Y:S02]  /*b660*/  MOV R35, R4 ;  /* 0x0000000400237202 */ /* 0x000fe40000000f00 */
[----:B------:R-:W-:Y:S02]  /*b670*/  FMNMX.FTZ R3, R22, R3, !PT ;  /* 0x0000000316037209 */ /* 0x000fe40007810000 */
[----:B------:R-:W-:Y:S02]  /*b680*/  FMNMX.FTZ R2, R35, R2, !PT ;  /* 0x0000000223027209 */ /* 0x000fe40007810000 */
[----:B------:R-:W-:Y:S01]  /*b690*/  @P0 SHF.R.S32.HI R4, RZ, 0x1f, R132 ;  /* 0x0000001fff040819 */ /* 0x000fe20000011484 */
[----:B------:R1:W-:Y:S04]  /*b6a0*/  MUFU.TANH R168, R0 ;  /* 0x0000000000a87308 */ /* 0x0003e80000002400 */
[----:B------:R-:W-:Y:S04]  /*b6b0*/  @P0 IMAD R4, R4, c[0x0][0x1e0], RZ ;  /* 0x0000780004040a24 */ /* 0x000fe800078e02ff */
[----:B------:R-:W-:Y:S02]  /*b6c0*/  @P0 IMAD R4, R132, c[0x0][0x1e4], R4 ;  /* 0x0000790084040a24 */ /* 0x000fe400078e0204 */
[----:B------:R-:W3:Y:S03]  /*b6d0*/  MUFU.TANH R174, R30 ;  /* 0x0000001e00ae7308 */ /* 0x000ee60000002400 */
[----:B------:R-:W-:Y:S04]  /*b6e0*/  @P0 IADD3 R4, R7, R4, RZ ;  /* 0x0000000407040210 */ /* 0x000fe80007ffe0ff */
[----:B------:R-:W-:Y:S03]  /*b6f0*/  @P0 SHF.L.U64.HI R4, R6, 0x6, R4 ;  /* 0x0000000606040819 */ /* 0x000fe60000010204 */
[----:B------:R-:W3:Y:S01]  /*b700*/  MUFU.TANH R175, R31 ;  /* 0x0000001f00af7308 */ /* 0x000ee20000002400 */
[----:B-1----:R-:W-:Y:S02]  /*b710*/  FMNMX.FTZ R0, R194, R2, !PT ;  /* 0x00000002c2007209 */ /* 0x002fe40007810000 */
[----:B------:R-:W-:Y:S02]  /*b720*/  FMNMX.FTZ R2, R195, R3, !PT ;  /* 0x00000003c3027209 */ /* 0x000fe40007810000 */
[----:B------:R-:W-:Y:S05]  /*b730*/  FMNMX.FTZ R0, R176, R0, !PT ;  /* 0x00000000b0007209 */ /* 0x000fea0007810000 */
[----:B------:R-:W1:Y:S01]  /*b740*/  MUFU.TANH R169, R34 ;  /* 0x0000002200a97308 */ /* 0x000e620000002400 */
[----:B------:R-:W-:Y:S02]  /*b750*/  FMNMX.FTZ R2, R172, R2, !PT ;  /* 0x00000002ac027209 */ /* 0x000fe40007810000 */
[----:B---3--:R-:W-:Y:S02]  /*b760*/  FMNMX.FTZ R0, R177, R0, !PT ;  /* 0x00000000b1007209 */ /* 0x008fe40007810000 */
[----:B------:R-:W-:Y:S02]  /*b770*/  FMNMX.FTZ R2, R174, R2, !PT ;  /* 0x00000002ae027209 */ /* 0x000fe40007810000 */
[----:B------:R-:W-:Y:S04]  /*b780*/  FMNMX.FTZ R3, R178, R0, !PT ;  /* 0x00000000b2037209 */ /* 0x000fe80007810000 */
[----:B------:R-:W-:Y:S02]  /*b790*/  FMNMX.FTZ R3, R179, R3, !PT ;  /* 0x00000003b3037209 */ /* 0x000fe40007810000 */
[----:B------:R-:W-:Y:S03]  /*b7a0*/  FMNMX.FTZ R0, R175, R2, !PT ;  /* 0x00000002af007209 */ /* 0x000fe60007810000 */
[----:B------:R-:W3:Y:S01]  /*b7b0*/  SHFL.BFLY PT, R133, R3, 0x2, 0x1f ;  /* 0x0c401f0003857f89 */ /* 0x000ee200000e0000 */
[----:B-1----:R-:W-:Y:S02]  /*b7c0*/  FMNMX.FTZ R0, R169, R0, !PT ;  /* 0x00000000a9007209 */ /* 0x002fe40007810000 */
[----:B------:R-:W-:Y:S02]  /*b7d0*/  MOV R34, R23 ;  /* 0x0000001700227202 */ /* 0x000fe40000000f00 */
[----:B------:R-:W-:Y:S05]  /*b7e0*/  FMNMX.FTZ R0, R168, R0, !PT ;  /* 0x00000000a8007209 */ /* 0x000fea0007810000 */
[----:B------:R-:W1:Y:S01]  /*b7f0*/  SHFL.BFLY PT, R2, R0, 0x2, 0x1f ;  /* 0x0c401f0000027f89 */ /* 0x000e6200000e0000 */
[----:B---3--:R-:W-:Y:S07]  /*b800*/  FMNMX.FTZ R133, R3, R133, !PT ;  /* 0x0000008503857209 */ /* 0x008fee0007810000 */
[----:B------:R-:W3:Y:S01]  /*b810*/  SHFL.BFLY PT, R10, R133, 0x1, 0x1f ;  /* 0x0c201f00850a7f89 */ /* 0x000ee200000e0000 */
[----:B-1----:R-:W-:Y:S07]  /*b820*/  FMNMX.FTZ R0, R0, R2, !PT ;  /* 0x0000000200007209 */ /* 0x002fee0007810000 */
[----:B------:R-:W1:Y:S01]  /*b830*/  SHFL.BFLY PT, R3, R0, 0x1, 0x1f ;  /* 0x0c201f0000037f89 */ /* 0x000e6200000e0000 */
[----:B---3--:R-:W-:Y:S05]  /*b840*/  FMNMX.FTZ R133, R133, R10, !PT ;  /* 0x0000000a85857209 */ /* 0x008fea0007810000 */
[----:B------:R-:W-:Y:S04]  /*b850*/  FMUL.FTZ R181, R133, c[0x0][0x2d0] ;  /* 0x0000b40085b57a20 */ /* 0x000fe80000410000 */
[----:B------:R-:W-:Y:S04]  /*b860*/  FFMA.FTZ R10, R184, c[0x0][0x2d0], -R181 ;  /* 0x0000b400b80a7a23 */ /* 0x000fe800000108b5 */
[----:B------:R-:W-:Y:S01]  /*b870*/  MUFU.EX2 R189, R10 ;  /* 0x0000000a00bd7308 */ /* 0x000fe20000000800 */
[----:B-1----:R-:W-:Y:S02]  /*b880*/  FMNMX.FTZ R132, R0, R3, !PT ;  /* 0x0000000300847209 */ /* 0x002fe40007810000 */
[----:B----4-:R-:W-:Y:S02]  /*b890*/  @P0 IADD3 R16, P1, R26, 0x40, RZ ;  /* 0x000000401a100810 */ /* 0x010fe40007f3e0ff */
[----:B------:R-:W-:Y:S02]  /*b8a0*/  @P0 IADD3 R7, P2, R5, R26, RZ ;  /* 0x0000001a05070210 */ /* 0x000fe40007f5e0ff */
[-C--:B--2---:R-:W-:Y:S02]  /*b8b0*/  @P0 IADD3.X R15, RZ, R24.reuse, RZ, P1, !PT ;  /* 0x00000018ff0f0210 */ /* 0x084fe40000ffe4ff */
[----:B------:R-:W-:Y:S02]  /*b8c0*/  @P0 LEA R6, P1, R7, c[0x0][0x1c8], 0x1 ;  /* 0x0000720007060a11 */ /* 0x000fe400078208ff */
[----:B------:R-:W-:Y:S02]  /*b8d0*/  @P0 IADD3.X R8, R4, R24, RZ, P2, !PT ;  /* 0x0000001804080210 */ /* 0x000fe400017fe4ff */
[----:B------:R-:W-:Y:S02]  /*b8e0*/  @P0 IADD3 R2, P2, R5, R16, RZ ;  /* 0x0000001005020210 */ /* 0x000fe40007f5e0ff */
[----:B------:R-:W-:Y:S02]  /*b8f0*/  @P0 LEA.HI.X R7, R7, c[0x0][0x1cc], R8, 0x1, P1 ;  /* 0x0000730007070a11 */ /* 0x000fe400008f0c08 */
[----:B------:R-:W-:Y:S02]  /*b900*/  @P0 LEA R8, P1, R2, c[0x0][0x1c8], 0x1 ;  /* 0x0000720002080a11 */ /* 0x000fe400078208ff */
[----:B------:R-:W-:Y:S01]  /*b910*/  @P0 IADD3.X R9, R4, R15, RZ, P2, !PT ;  /* 0x0000000f04090210 */ /* 0x000fe200017fe4ff */
[----:B------:R1:W-:Y:S03]  /*b920*/  @P0 LDGSTS.E.BYPASS.LTC128B.128 [R131+0x10100], [R6.64], !P6 ;  /* 0x1010000006830fae */ /* 0x0003e6000f101d46 */
[----:B------:R-:W-:Y:S01]  /*b930*/  @P0 LEA.HI.X R9, R2, c[0x0][0x1cc], R9, 0x1, P1 ;  /* 0x0000730002090a11 */ /* 0x000fe200008f0c09 */
[----:B------:R-:W-:Y:S01]  /*b940*/  FADD.FTZ R2, -R133, R134 ;  /* 0x0000008685027221 */ /* 0x000fe20000010100 */
[----:B------:R-:W-:Y:S02]  /*b950*/  @P0 IADD3 R14, P1, R26, 0x80, RZ ;  /* 0x000000801a0e0810 */ /* 0x000fe40007f3e0ff */
[----:B------:R-:W-:Y:S01]  /*b960*/  MOV R134, R22 ;  /* 0x0000001600867202 */ /* 0x000fe20000000f00 */
[----:B------:R2:W-:Y:S01]  /*b970*/  @P0 LDGSTS.E.BYPASS.LTC128B.128 [R131+0x12100], [R8.64], !P5 ;  /* 0x1210000008830fae */ /* 0x0005e2000e901d46 */
[----:B------:R-:W-:Y:S01]  /*b980*/  @P0 IADD3.X R13, RZ, R24, RZ, P1, !PT ;  /* 0x00000018ff0d0210 */ /* 0x000fe20000ffe4ff */
[----:B------:R-:W-:Y:S04]  /*b990*/  FMUL.FTZ R0, R2, c[0x0][0x2d0] ;  /* 0x0000b40002007a20 */ /* 0x000fe80000410000 */
[----:B------:R3:W4:Y:S01]  /*b9a0*/  MUFU.EX2 R2, R0 ;  /* 0x0000000000027308 */ /* 0x0007220000000800 */
[----:B-1----:R-:W-:Y:S04]  /*b9b0*/  @P0 IADD3 R7, P2, R5, R14, RZ ;  /* 0x0000000e05070210 */ /* 0x002fe80007f5e0ff */
[C---:B------:R-:W-:Y:S02]  /*b9c0*/  @P0 LEA R6, P1, R7.reuse, c[0x0][0x1c8], 0x1 ;  /* 0x0000720007060a11 */ /* 0x040fe400078208ff */
[----:B------:R-:W-:Y:S01]  /*b9d0*/  @P0 IADD3.X R3, R4, R13, RZ, P2, !PT ;  /* 0x0000000d04030210 */ /* 0x000fe200017fe4ff */
[----:B--2---:R-:W-:Y:S03]  /*b9e0*/  FFMA.FTZ R8, R182, c[0x0][0x2d0], -R181 ;  /* 0x0000b400b6087a23 */ /* 0x004fe600000108b5 */
[----:B------:R-:W-:Y:S01]  /*b9f0*/  @P0 LEA.HI.X R7, R7, c[0x0][0x1cc], R3, 0x1, P1 ;  /* 0x0000730007070a11 */ /* 0x000fe200008f0c03 */
[----:B---3--:R-:W-:Y:S01]  /*ba00*/  FADD.FTZ R0, -R132, R135 ;  /* 0x0000008784007221 */ /* 0x008fe20000010100 */
[----:B------:R-:W-:Y:S01]  /*ba10*/  @P0 IADD3 R12, P1, R26, 0xc0, RZ ;  /* 0x000000c01a0c0810 */ /* 0x000fe20007f3e0ff */
[----:B------:R1:W-:Y:S01]  /*ba20*/  MUFU.EX2 R135, R8 ;  /* 0x0000000800877308 */ /* 0x0003e20000000800 */
[----:B----4-:R-:W-:Y:S01]  /*ba30*/  FMUL.FTZ R25, R2, R157 ;  /* 0x0000009d02197220 */ /* 0x010fe20000410000 */
[----:B------:R2:W-:Y:S01]  /*ba40*/  @P0 LDGSTS.E.BYPASS.LTC128B.128 [R131+0x14100], [R6.64], !P4 ;  /* 0x1410000006830fae */ /* 0x0005e2000e101d46 */
[----:B------:R-:W-:Y:S01]  /*ba50*/  @P0 IADD3 R3, P2, R5, R12, RZ ;  /* 0x0000000c05030210 */ /* 0x000fe20007f5e0ff */
[----:B------:R-:W-:Y:S01]  /*ba60*/  FMUL.FTZ R0, R0, c[0x0][0x2d0] ;  /* 0x0000b40000007a20 */ /* 0x000fe20000410000 */
[----:B------:R-:W-:Y:S01]  /*ba70*/  @P0 IADD3.X R9, RZ, R24, RZ, P1, !PT ;  /* 0x00000018ff090210 */ /* 0x000fe20000ffe4ff */
[C---:B------:R-:W-:Y:S02]  /*ba80*/  FMUL.FTZ R36, R2.reuse, R36 ;  /* 0x0000002402247220 */ /* 0x040fe40000410000 */
[C---:B------:R-:W-:Y:S02]  /*ba90*/  FMUL.FTZ R37, R2.reuse, R37 ;  /* 0x0000002502257220 */ /* 0x040fe40000410000 */
[----:B------:R-:W3:Y:S01]  /*baa0*/  MUFU.EX2 R0, R0 ;  /* 0x0000000000007308 */ /* 0x000ee20000000800 */
[C---:B------:R-:W-:Y:S02]  /*bab0*/  FMUL.FTZ R40, R2.reuse, R40 ;  /* 0x0000002802287220 */ /* 0x040fe40000410000 */
[C---:B------:R-:W-:Y:S02]  /*bac0*/  FMUL.FTZ R41, R2.reuse, R41 ;  /* 0x0000002902297220 */ /* 0x040fe40000410000 */
[C---:B------:R-:W-:Y:S02]  /*bad0*/  FMUL.FTZ R44, R2.reuse, R44 ;  /* 0x0000002c022c7220 */ /* 0x040fe40000410000 */
[C---:B------:R-:W-:Y:S02]  /*bae0*/  FMUL.FTZ R45, R2.reuse, R45 ;  /* 0x0000002d022d7220 */ /* 0x040fe40000410000 */
[C---:B------:R-:W-:Y:S02]  /*baf0*/  FMUL.FTZ R48, R2.reuse, R48 ;  /* 0x0000003002307220 */ /* 0x040fe40000410000 */
[C---:B------:R-:W-:Y:S02]  /*bb00*/  FMUL.FTZ R49, R2.reuse, R49 ;  /* 0x0000003102317220 */ /* 0x040fe40000410000 */
[C---:B------:R-:W-:Y:S01]  /*bb10*/  FMUL.FTZ R52, R2.reuse, R52 ;  /* 0x0000003402347220 */ /* 0x040fe20000410000 */
[----:B-1----:R-:W-:Y:S01]  /*bb20*/  @P0 MOV R8, c[0x0][0x1e4] ;  /* 0x0000790000080a02 */ /* 0x002fe20000000f00 */
[C---:B------:R-:W-:Y:S02]  /*bb30*/  FMUL.FTZ R53, R2.reuse, R53 ;  /* 0x0000003502357220 */ /* 0x040fe40000410000 */
[C---:B------:R-:W-:Y:S01]  /*bb40*/  FMUL.FTZ R56, R2.reuse, R56 ;  /* 0x0000003802387220 */ /* 0x040fe20000410000 */
[C---:B--2---:R-:W-:Y:S01]  /*bb50*/  @P0 LEA R6, P1, R3.reuse, c[0x0][0x1c8], 0x1 ;  /* 0x0000720003060a11 */ /* 0x044fe200078208ff */
[----:B------:R-:W-:Y:S01]  /*bb60*/  FMUL.FTZ R57, R2, R57 ;  /* 0x0000003902397220 */ /* 0x000fe20000410000 */
[----:B------:R-:W-:Y:S01]  /*bb70*/  @P0 IADD3.X R7, R4, R9, RZ, P2, !PT ;  /* 0x0000000904070210 */ /* 0x000fe200017fe4ff */
[----:B------:R-:W-:Y:S02]  /*bb80*/  FMUL.FTZ R60, R2, R60 ;  /* 0x0000003c023c7220 */ /* 0x000fe40000410000 */
[C---:B---3--:R-:W-:Y:S01]  /*bb90*/  FMUL.FTZ R27, R0.reuse, R159 ;  /* 0x0000009f001b7220 */ /* 0x048fe20000410000 */
[----:B------:R-:W-:Y:S01]  /*bba0*/  @P0 LEA.HI.X R7, R3, c[0x0][0x1cc], R7, 0x1, P1 ;  /* 0x0000730003070a11 */ /* 0x000fe200008f0c07 */
[C---:B------:R-:W-:Y:S01]  /*bbb0*/  FMUL.FTZ R38, R0.reuse, R38 ;  /* 0x0000002600267220 */ /* 0x040fe20000410000 */
[----:B------:R-:W-:Y:S01]  /*bbc0*/  @P0 MOV R3, c[0x0][0x1e0] ;  /* 0x0000780000030a02 */ /* 0x000fe20000000f00 */
[C---:B------:R-:W-:Y:S02]  /*bbd0*/  FMUL.FTZ R39, R0.reuse, R39 ;  /* 0x0000002700277220 */ /* 0x040fe40000410000 */
[----:B------:R1:W-:Y:S01]  /*bbe0*/  @P0 LDGSTS.E.BYPASS.LTC128B.128 [R131+0x16100], [R6.64], !P3 ;  /* 0x1610000006830fae */ /* 0x0003e2000d901d46 */
[C---:B------:R-:W-:Y:S01]  /*bbf0*/  @P0 LEA R5, P1, R3.reuse, R5, 0x5 ;  /* 0x0000000503050211 */ /* 0x040fe200078228ff */
[C---:B------:R-:W-:Y:S02]  /*bc00*/  FMUL.FTZ R42, R0.reuse, R42 ;  /* 0x0000002a002a7220 */ /* 0x040fe40000410000 */
[C---:B------:R-:W-:Y:S01]  /*bc10*/  FMUL.FTZ R43, R0.reuse, R43 ;  /* 0x0000002b002b7220 */ /* 0x040fe20000410000 */
[----:B------:R-:W-:Y:S01]  /*bc20*/  @P0 LEA.HI.X R4, R3, R4, R8, 0x5, P1 ;  /* 0x0000000403040211 */ /* 0x000fe200008f2c08 */
[C---:B------:R-:W-:Y:S01]  /*bc30*/  FMUL.FTZ R46, R0.reuse, R46 ;  /* 0x0000002e002e7220 */ /* 0x040fe20000410000 */
[----:B------:R-:W-:Y:S01]  /*bc40*/  @P0 IADD3 R3, P2, R5, R26, RZ ;  /* 0x0000001a05030210 */ /* 0x000fe20007f5e0ff */
[C---:B------:R-:W-:Y:S02]  /*bc50*/  FMUL.FTZ R26, R0.reuse, R158 ;  /* 0x0000009e001a7220 */ /* 0x040fe40000410000 */
[C---:B------:R-:W-:Y:S01]  /*bc60*/  FMUL.FTZ R47, R0.reuse, R47 ;  /* 0x0000002f002f7220 */ /* 0x040fe20000410000 */
[----:B------:R-:W-:Y:S01]  /*bc70*/  @P0 LEA R10, P1, R3, c[0x0][0x1c8], 0x1 ;  /* 0x00007200030a0a11 */ /* 0x000fe200078208ff */
[C---:B------:R-:W-:Y:S02]  /*bc80*/  FMUL.FTZ R50, R0.reuse, R50 ;  /* 0x0000003200327220 */ /* 0x040fe40000410000 */
[C---:B------:R-:W-:Y:S02]  /*bc90*/  FMUL.FTZ R51, R0.reuse, R51 ;  /* 0x0000003300337220 */ /* 0x040fe40000410000 */
[C---:B------:R-:W-:Y:S02]  /*bca0*/  FMUL.FTZ R54, R0.reuse, R54 ;  /* 0x0000003600367220 */ /* 0x040fe40000410000 */
[C---:B------:R-:W-:Y:S02]  /*bcb0*/  FMUL.FTZ R55, R0.reuse, R55 ;  /* 0x0000003700377220 */ /* 0x040fe40000410000 */
[C---:B------:R-:W-:Y:S02]  /*bcc0*/  FMUL.FTZ R58, R0.reuse, R58 ;  /* 0x0000003a003a7220 */ /* 0x040fe40000410000 */
[----:B------:R-:W-:Y:S02]  /*bcd0*/  FMUL.FTZ R59, R0, R59 ;  /* 0x0000003b003b7220 */ /* 0x000fe40000410000 */
[----:B------:R-:W-:Y:S02]  /*bce0*/  FMUL.FTZ R61, R2, R61 ;  /* 0x0000003d023d7220 */ /* 0x000fe40000410000 */
[----:B------:R-:W-:Y:S01]  /*bcf0*/  FMUL.FTZ R62, R0, R62 ;  /* 0x0000003e003e7220 */ /* 0x000fe20000410000 */
[----:B-1----:R-:W-:Y:S01]  /*bd00*/  @P0 IADD3.X R6, R4, R24, RZ, P2, !PT ;  /* 0x0000001804060210 */ /* 0x002fe200017fe4ff */
[--C-:B------:R-:W-:Y:S02]  /*bd10*/  FFMA.FTZ R7, R183, c[0x0][0x2d0], -R181.reuse ;  /* 0x0000b400b7077a23 */ /* 0x100fe400000108b5 */
[----:B------:R-:W-:Y:S01]  /*bd20*/  FMUL.FTZ R24, R2, R156 ;  /* 0x0000009c02187220 */ /* 0x000fe20000410000 */
[----:B------:R-:W-:Y:S01]  /*bd30*/  @P0 LEA.HI.X R11, R3, c[0x0][0x1cc], R6, 0x1, P1 ;  /* 0x00007300030b0a11 */ /* 0x000fe200008f0c06 */
[----:B------:R-:W-:Y:S01]  /*bd40*/  FFMA.FTZ R3, R180, c[0x0][0x2d0], -R181 ;  /* 0x0000b400b4037a23 */ /* 0x000fe200000108b5 */
[----:B------:R1:W-:Y:S01]  /*bd50*/  MUFU.EX2 R190, R7 ;  /* 0x0000000700be7308 */ /* 0x0003e20000000800 */
[C---:B------:R-:W-:Y:S01]  /*bd60*/  @P0 IADD3 R6, P1, R5.reuse, R16, RZ ;  /* 0x0000001005060210 */ /* 0x040fe20007f3e0ff */
[C---:B------:R-:W-:Y:S01]  /*bd70*/  FMUL.FTZ R16, R2.reuse, R148 ;  /* 0x0000009402107220 */ /* 0x040fe20000410000 */
[----:B------:R2:W-:Y:S01]  /*bd80*/  @P0 LDGSTS.E.BYPASS.LTC128B.128 [R131+0x11100], [R10.64], !P6 ;  /* 0x111000000a830fae */ /* 0x0005e2000f101d46 */
[----:B------:R-:W-:Y:S01]  /*bd90*/  MOV R148, R33 ;  /* 0x0000002100947202 */ /* 0x000fe20000000f00 */
[----:B------:R-:W-:Y:S01]  /*bda0*/  FMUL.FTZ R33, R2, R165 ;  /* 0x000000a502217220 */ /* 0x000fe20000410000 */
[----:B------:R-:W-:Y:S01]  /*bdb0*/  @P0 IADD3.X R15, R4, R15, RZ, P1, !PT ;  /* 0x0000000f040f0210 */ /* 0x000fe20000ffe4ff */
[----:B------:R-:W-:Y:S02]  /*bdc0*/  FMUL.FTZ R63, R0, R63 ;  /* 0x0000003f003f7220 */ /* 0x000fe40000410000 */
[C---:B------:R-:W-:Y:S01]  /*bdd0*/  FMUL.FTZ R64, R2.reuse, R64 ;  /* 0x0000004002407220 */ /* 0x040fe20000410000 */
[----:B------:R3:W4:Y:S01]  /*bde0*/  MUFU.EX2 R173, R3 ;  /* 0x0000000300ad7308 */ /* 0x0007220000000800 */
[----:B------:R-:W-:Y:S02]  /*bdf0*/  FMUL.FTZ R65, R2, R65 ;  /* 0x0000004102417220 */ /* 0x000fe40000410000 */
[C---:B------:R-:W-:Y:S02]  /*be00*/  FMUL.FTZ R66, R0.reuse, R66 ;  /* 0x0000004200427220 */ /* 0x040fe40000410000 */
[----:B------:R-:W-:Y:S02]  /*be10*/  FMUL.FTZ R67, R0, R67 ;  /* 0x0000004300437220 */ /* 0x000fe40000410000 */
[C---:B------:R-:W-:Y:S02]  /*be20*/  FMUL.FTZ R68, R2.reuse, R68 ;  /* 0x0000004402447220 */ /* 0x040fe40000410000 */
[----:B------:R-:W-:Y:S02]  /*be30*/  FMUL.FTZ R69, R2, R69 ;  /* 0x0000004502457220 */ /* 0x000fe40000410000 */
[C---:B------:R-:W-:Y:S02]  /*be40*/  FMUL.FTZ R70, R0.reuse, R70 ;  /* 0x0000004600467220 */ /* 0x040fe40000410000 */
[----:B------:R-:W-:Y:S01]  /*be50*/  FMUL.FTZ R71, R0, R71 ;  /* 0x0000004700477220 */ /* 0x000fe20000410000 */
[C---:B-1----:R-:W-:Y:S01]  /*be60*/  @P0 IADD3 R7, P2, R5.reuse, R14, RZ ;  /* 0x0000000e05070210 */ /* 0x042fe20007f5e0ff */
[C---:B------:R-:W-:Y:S01]  /*be70*/  FMUL.FTZ R72, R2.reuse, R72 ;  /* 0x0000004802487220 */ /* 0x040fe20000410000 */
[----:B------:R-:W-:Y:S01]  /*be80*/  @P0 IADD3 R5, P1, R5, R12, RZ ;  /* 0x0000000c05050210 */ /* 0x000fe20007f3e0ff */
[----:B------:R-:W-:Y:S01]  /*be90*/  FMUL.FTZ R73, R2, R73 ;  /* 0x0000004902497220 */ /* 0x000fe20000410000 */
[----:B------:R-:W-:Y:S01]  /*bea0*/  @P0 IADD3.X R13, R4, R13, RZ, P2, !PT ;  /* 0x0000000d040d0210 */ /* 0x000fe200017fe4ff */
[----:B------:R-:W-:Y:S01]  /*beb0*/  FMUL.FTZ R74, R0, R74 ;  /* 0x0000004a004a7220 */ /* 0x000fe20000410000 */
[----:B------:R-:W-:Y:S01]  /*bec0*/  @P0 IADD3.X R14, R4, R9, RZ, P1, !PT ;  /* 0x00000009040e0210 */ /* 0x000fe20000ffe4ff */
[----:B--2---:R-:W-:Y:S01]  /*bed0*/  FMUL.FTZ R10, R0, R142 ;  /* 0x0000008e000a7220 */ /* 0x004fe20000410000 */
[----:B------:R-:W-:Y:S01]  /*bee0*/  @P0 LEA R8, P2, R6, c[0x0][0x1c8], 0x1 ;  /* 0x0000720006080a11 */ /* 0x000fe200078408ff */
[----:B------:R-:W-:Y:S02]  /*bef0*/  FMUL.FTZ R11, R0, R143 ;  /* 0x0000008f000b7220 */ /* 0x000fe40000410000 */
[----:B---3--:R-:W-:Y:S01]  /*bf00*/  FMUL.FTZ R3, R132, c[0x0][0x2d0] ;  /* 0x0000b40084037a20 */ /* 0x008fe20000410000 */
[----:B------:R-:W-:Y:S01]  /*bf10*/  @P0 LEA.HI.X R9, R6, c[0x0][0x1cc], R15, 0x1, P2 ;  /* 0x0000730006090a11 */ /* 0x000fe200010f0c0f */
[----:B------:R-:W-:Y:S01]  /*bf20*/  FMUL.FTZ R75, R0, R75 ;  /* 0x0000004b004b7220 */ /* 0x000fe20000410000 */
[----:B------:R-:W-:Y:S01]  /*bf30*/  @P0 LEA R6, P1, R7, c[0x0][0x1c8], 0x1 ;  /* 0x0000720007060a11 */ /* 0x000fe200078208ff */
[----:B------:R-:W-:Y:S01]  /*bf40*/  FFMA.FTZ R4, R187, c[0x0][0x2d0], -R3 ;  /* 0x0000b400bb047a23 */ /* 0x000fe20000010803 */
[----:B------:R-:W-:Y:S01]  /*bf50*/  MOV R187, R21 ;  /* 0x0000001500bb7202 */ /* 0x000fe20000000f00 */
[----:B------:R1:W-:Y:S01]  /*bf60*/  @P0 LDGSTS.E.BYPASS.LTC128B.128 [R131+0x13100], [R8.64], !P5 ;  /* 0x1310000008830fae */ /* 0x0003e2000e901d46 */
[----:B------:R-:W-:Y:S01]  /*bf70*/  @P0 LEA.HI.X R7, R7, c[0x0][0x1cc], R13, 0x1, P1 ;  /* 0x0000730007070a11 */ /* 0x000fe200008f0c0d */
[----:B------:R2:W-:Y:S01]  /*bf80*/  MUFU.EX2 R180, R4 ;  /* 0x0000000400b47308 */ /* 0x0005e20000000800 */
[--C-:B------:R-:W-:Y:S01]  /*bf90*/  FFMA.FTZ R12, R188, c[0x0][0x2d0], -R3.reuse ;  /* 0x0000b400bc0c7a23 */ /* 0x100fe20000010803 */
[----:B------:R-:W-:Y:S01]  /*bfa0*/  MOV R188, R20 ;  /* 0x0000001400bc7202 */ /* 0x000fe20000000f00 */
[C---:B------:R-:W-:Y:S02]  /*bfb0*/  FMUL.FTZ R76, R2.reuse, R76 ;  /* 0x0000004c024c7220 */ /* 0x040fe40000410000 */
[----:B------:R-:W-:Y:S01]  /*bfc0*/  FMUL.FTZ R77, R2, R77 ;  /* 0x0000004d024d7220 */ /* 0x000fe20000410000 */
[----:B------:R3:W-:Y:S01]  /*bfd0*/  @P0 LDGSTS.E.BYPASS.LTC128B.128 [R131+0x15100], [R6.64], !P4 ;  /* 0x1510000006830fae */ /* 0x0007e2000e101d46 */
[C---:B------:R-:W-:Y:S02]  /*bfe0*/  FMUL.FTZ R78, R0.reuse, R78 ;  /* 0x0000004e004e7220 */ /* 0x040fe40000410000 */
[----:B------:R-:W-:Y:S01]  /*bff0*/  FMUL.FTZ R79, R0, R79 ;  /* 0x0000004f004f7220 */ /* 0x000fe20000410000 */
[----:B------:R3:W3:Y:S01]  /*c000*/  MUFU.EX2 R182, R12 ;  /* 0x0000000c00b67308 */ /* 0x0006e20000000800 */
[C---:B------:R-:W-:Y:S02]  /*c010*/  FMUL.FTZ R80, R2.reuse, R80 ;  /* 0x0000005002507220 */ /* 0x040fe40000410000 */
[----:B------:R-:W-:Y:S02]  /*c020*/  FMUL.FTZ R81, R2, R81 ;  /* 0x0000005102517220 */ /* 0x000fe40000410000 */
[C---:B------:R-:W-:Y:S02]  /*c030*/  FMUL.FTZ R82, R0.reuse, R82 ;  /* 0x0000005200527220 */ /* 0x040fe40000410000 */
[----:B------:R-:W-:Y:S02]  /*c040*/  FMUL.FTZ R83, R0, R83 ;  /* 0x0000005300537220 */ /* 0x000fe40000410000 */
[C---:B------:R-:W-:Y:S02]  /*c050*/  FMUL.FTZ R84, R2.reuse, R84 ;  /* 0x0000005402547220 */ /* 0x040fe40000410000 */
[----:B------:R-:W-:Y:S02]  /*c060*/  FMUL.FTZ R85, R2, R85 ;  /* 0x0000005502557220 */ /* 0x000fe40000410000 */
[----:B------:R-:W-:Y:S01]  /*c070*/  FMUL.FTZ R86, R0, R86 ;  /* 0x0000005600567220 */ /* 0x000fe20000410000 */
[----:B--2---:R-:W-:Y:S01]  /*c080*/  @P0 LEA R4, P1, R5, c[0x0][0x1c8], 0x1 ;  /* 0x0000720005040a11 */ /* 0x004fe200078208ff */
[--C-:B-1----:R-:W-:Y:S01]  /*c090*/  FFMA.FTZ R8, R185, c[0x0][0x2d0], -R3.reuse ;  /* 0x0000b400b9087a23 */ /* 0x102fe20000010803 */
[----:B------:R-:W-:Y:S01]  /*c0a0*/  MOV R185, R18 ;  /* 0x0000001200b97202 */ /* 0x000fe20000000f00 */
[----:B------:R-:W-:Y:S01]  /*c0b0*/  FMUL.FTZ R9, R2, R141 ;  /* 0x0000008d02097220 */ /* 0x000fe20000410000 */
[----:B------:R-:W-:Y:S01]  /*c0c0*/  @P0 LEA.HI.X R5, R5, c[0x0][0x1cc], R14, 0x1, P1 ;  /* 0x0000730005050a11 */ /* 0x000fe200008f0c0e */
[----:B------:R1:W-:Y:S01]  /*c0d0*/  MUFU.EX2 R183, R8 ;  /* 0x0000000800b77308 */ /* 0x0003e20000000800 */
[C---:B------:R-:W-:Y:S02]  /*c0e0*/  FMUL.FTZ R18, R0.reuse, R150 ;  /* 0x0000009600127220 */ /* 0x040fe40000410000 */
[C---:B------:R-:W-:Y:S01]  /*c0f0*/  FMUL.FTZ R87, R0.reuse, R87 ;  /* 0x0000005700577220 */ /* 0x040fe20000410000 */
[----:B------:R2:W-:Y:S01]  /*c100*/  @P0 LDGSTS.E.BYPASS.LTC128B.128 [R131+0x17100], [R4.64], !P3 ;  /* 0x1710000004830fae */ /* 0x0005e2000d901d46 */
[C---:B---3--:R-:W-:Y:S01]  /*c110*/  FMUL.FTZ R6, R0.reuse, R138 ;  /* 0x0000008a00067220 */ /* 0x048fe20000410000 */
[----:B----4-:R-:W-:Y:S01]  /*c120*/  F2FP.BF16.PACK_AB R138, R173, R190 ;  /* 0x000000bead8a723e */ /* 0x010fe200000010ff */
[----:B------:R-:W-:Y:S02]  /*c130*/  FMUL.FTZ R7, R0, R139 ;  /* 0x0000008b00077220 */ /* 0x000fe40000410000 */
[C---:B------:R-:W-:Y:S02]  /*c140*/  FMUL.FTZ R88, R2.reuse, R88 ;  /* 0x0000005802587220 */ /* 0x040fe40000410000 */
[----:B------:R-:W-:Y:S01]  /*c150*/  FMUL.FTZ R89, R2, R89 ;  /* 0x0000005902597220 */ /* 0x000fe20000410000 */
[----:B------:R-:W3:Y:S01]  /*c160*/  LDSM.16.MT88.4 R12, [R248] ;  /* 0x00000000f80c783b */ /* 0x000ee20000004200 */
[C---:B------:R-:W-:Y:S02]  /*c170*/  FMUL.FTZ R90, R0.reuse, R90 ;  /* 0x0000005a005a7220 */ /* 0x040fe40000410000 */
[----:B------:R-:W-:Y:S02]  /*c180*/  FMUL.FTZ R91, R0, R91 ;  /* 0x0000005b005b7220 */ /* 0x000fe40000410000 */
[C---:B------:R-:W-:Y:S02]  /*c190*/  FMUL.FTZ R92, R2.reuse, R92 ;  /* 0x0000005c025c7220 */ /* 0x040fe40000410000 */
[----:B------:R-:W-:Y:S01]  /*c1a0*/  FMUL.FTZ R93, R2, R93 ;  /* 0x0000005d025d7220 */ /* 0x000fe20000410000 */
[----:B------:R-:W3:Y:S01]  /*c1b0*/  LDSM.16.MT88.4 R20, [R252] ;  /* 0x00000000fc14783b */ /* 0x000ee20000004200 */
[C---:B------:R-:W-:Y:S02]  /*c1c0*/  FMUL.FTZ R94, R0.reuse, R94 ;  /* 0x0000005e005e7220 */ /* 0x040fe40000410000 */
[----:B------:R-:W-:Y:S02]  /*c1d0*/  FMUL.FTZ R95, R0, R95 ;  /* 0x0000005f005f7220 */ /* 0x000fe40000410000 */
[C---:B-1----:R-:W-:Y:S02]  /*c1e0*/  FMUL.FTZ R8, R2.reuse, R140 ;  /* 0x0000008c02087220 */ /* 0x042fe40000410000 */
[C---:B------:R-:W-:Y:S01]  /*c1f0*/  FMUL.FTZ R96, R2.reuse, R96 ;  /* 0x0000006002607220 */ /* 0x040fe20000410000 */
[----:B------:R-:W1:Y:S01]  /*c200*/  LDSM.16.MT88.4 R28, [R251] ;  /* 0x00000000fb1c783b */ /* 0x000e620000004200 */
[----:B------:R-:W-:Y:S02]  /*c210*/  FMUL.FTZ R97, R2, R97 ;  /* 0x0000006102617220 */ /* 0x000fe40000410000 */
[----:B--2---:R-:W-:Y:S01]  /*c220*/  FFMA.FTZ R4, R186, c[0x0][0x2d0], -R3 ;  /* 0x0000b400ba047a23 */ /* 0x004fe20000010803 */
[----:B------:R-:W-:Y:S01]  /*c230*/  MOV R186, R19 ;  /* 0x0000001300ba7202 */ /* 0x000fe20000000f00 */
[----:B------:R-:W-:Y:S01]  /*c240*/  FMUL.FTZ R5, R2, R137 ;  /* 0x0000008902057220 */ /* 0x000fe20000410000 */
[----:B------:R-:W-:Y:S01]  /*c250*/  F2FP.BF16.PACK_AB R137, R182, R180 ;  /* 0x000000b4b689723e */ /* 0x000fe200000010ff */
[----:B------:R-:W2:Y:S01]  /*c260*/  MUFU.EX2 R184, R4 ;  /* 0x0000000400b87308 */ /* 0x000ea20000000800 */
[----:B------:R-:W4:Y:S01]  /*c270*/  LDL.LU R131, [R1+0x11c] ;  /* 0x00011c0001837983 */ /* 0x000f220000300800 */
[C---:B------:R-:W-:Y:S01]  /*c280*/  FMUL.FTZ R19, R0.reuse, R151 ;  /* 0x0000009700137220 */ /* 0x040fe20000410000 */
[----:B------:R-:W-:Y:S01]  /*c290*/  MOV R151, R148 ;  /* 0x0000009400977202 */ /* 0x000fe20000000f00 */
[C---:B------:R-:W-:Y:S01]  /*c2a0*/  FMUL.FTZ R98, R0.reuse, R98 ;  /* 0x0000006200627220 */ /* 0x040fe20000410000 */
[----:B------:R-:W4:Y:S01]  /*c2b0*/  LDL R140, [R1+0x48] ;  /* 0x00004800018c7983 */ /* 0x000f220000100800 */
[----:B------:R-:W-:Y:S02]  /*c2c0*/  FMUL.FTZ R99, R0, R99 ;  /* 0x0000006300637220 */ /* 0x000fe40000410000 */
[C---:B------:R-:W-:Y:S01]  /*c2d0*/  FMUL.FTZ R100, R2.reuse, R100 ;  /* 0x0000006402647220 */ /* 0x040fe20000410000 */
[----:B------:R-:W0:Y:S01]  /*c2e0*/  LDGDEPBAR ;  /* 0x00000000000079af */ /* 0x000e220000000000 */
[----:B------:R-:W-:Y:S02]  /*c2f0*/  FMUL.FTZ R101, R2, R101 ;  /* 0x0000006502657220 */ /* 0x000fe40000410000 */
[C---:B------:R-:W-:Y:S02]  /*c300*/  FMUL.FTZ R102, R0.reuse, R102 ;  /* 0x0000006600667220 */ /* 0x040fe40000410000 */
[----:B------:R-:W-:Y:S02]  /*c310*/  FMUL.FTZ R103, R0, R103 ;  /* 0x0000006700677220 */ /* 0x000fe40000410000 */
[C---:B------:R-:W-:Y:S02]  /*c320*/  FMUL.FTZ R104, R2.reuse, R104 ;  /* 0x0000006802687220 */ /* 0x040fe40000410000 */
[----:B------:R-:W-:Y:S02]  /*c330*/  FMUL.FTZ R105, R2, R105 ;  /* 0x0000006902697220 */ /* 0x000fe40000410000 */
[C---:B------:R-:W-:Y:S02]  /*c340*/  FMUL.FTZ R106, R0.reuse, R106 ;  /* 0x0000006a006a7220 */ /* 0x040fe40000410000 */
[----:B------:R-:W-:Y:S01]  /*c350*/  FMUL.FTZ R107, R0, R107 ;  /* 0x0000006b006b7220 */ /* 0x000fe20000410000 */
[----:B--2---:R-:W-:Y:S01]  /*c360*/  F2FP.BF16.PACK_AB R139, R184, R183 ;  /* 0x000000b7b88b723e */ /* 0x004fe200000010ff */
[----:B------:R-:W-:Y:S01]  /*c370*/  FMUL.FTZ R4, R2, R136 ;  /* 0x0000008802047220 */ /* 0x000fe20000410000 */
[----:B------:R-:W-:Y:S01]  /*c380*/  F2FP.BF16.PACK_AB R136, R189, R135 ;  /* 0x00000087bd88723e */ /* 0x000fe200000010ff */
[--C-:B------:R-:W-:Y:S02]  /*c390*/  FFMA.FTZ R157, R176, c[0x0][0x2d0], -R181.reuse ;  /* 0x0000b400b09d7a23 */ /* 0x100fe400000108b5 */
[--C-:B------:R-:W-:Y:S02]  /*c3a0*/  FFMA.FTZ R158, R177, c[0x0][0x2d0], -R181.reuse ;  /* 0x0000b400b19e7a23 */ /* 0x100fe400000108b5 */
[--C-:B------:R-:W-:Y:S02]  /*c3b0*/  FFMA.FTZ R159, R178, c[0x0][0x2d0], -R181.reuse ;  /* 0x0000b400b29f7a23 */ /* 0x100fe400000108b5 */
[C---:B---3--:R-:W-:Y:S05]  /*c3c0*/  HMMA.16816.F32.BF16 R4, R136.reuse, R12, R4 ;  /* 0x0000000c8804723c */ /* 0x048fea0000041804 */
[C---:B------:R-:W-:Y:S02]  /*c3d0*/  FMUL.FTZ R108, R2.reuse, R108 ;  /* 0x0000006c026c7220 */ /* 0x040fe40000410000 */
[C---:B------:R-:W-:Y:S01]  /*c3e0*/  FMUL.FTZ R12, R2.reuse, R144 ;  /* 0x00000090020c7220 */ /* 0x040fe20000410000 */
[C---:B------:R-:W-:Y:S04]  /*c3f0*/  HMMA.16816.F32.BF16 R8, R136.reuse, R14, R8 ;  /* 0x0000000e8808723c */ /* 0x040fe80000041808 */
[C---:B------:R-:W-:Y:S01]  /*c400*/  FMUL.FTZ R13, R2.reuse, R145 ;  /* 0x00000091020d7220 */ /* 0x040fe20000410000 */
[----:B------:R-:W-:Y:S01]  /*c410*/  MOV R144, R17 ;  /* 0x0000001100907202 */ /* 0x000fe20000000f00 */
[----:B------:R-:W-:Y:S01]  /*c420*/  FMUL.FTZ R17, R2, R149 ;  /* 0x0000009502117220 */ /* 0x000fe20000410000 */
[----:B------:R-:W-:Y:S01]  /*c430*/  MOV R145, R186 ;  /* 0x000000ba00917202 */ /* 0x000fe20000000f00 */
[C---:B------:R-:W-:Y:S01]  /*c440*/  FMUL.FTZ R14, R0.reuse, R146 ;  /* 0x00000092000e7220 */ /* 0x040fe20000410000 */
[----:B------:R-:W-:Y:S03]  /*c450*/  MOV R146, R188 ;  /* 0x000000bc00927202 */ /* 0x000fe60000000f00 */
[C---:B------:R-:W-:Y:S01]  /*c460*/  FMUL.FTZ R15, R0.reuse, R147 ;  /* 0x00000093000f7220 */ /* 0x040fe20000410000 */
[----:B------:R-:W-:Y:S01]  /*c470*/  MOV R147, R34 ;  /* 0x0000002200937202 */ /* 0x000fe20000000f00 */
[----:B------:R-:W-:Y:S01]  /*c480*/  FMUL.FTZ R34, R0, R166 ;  /* 0x000000a600227220 */ /* 0x000fe20000410000 */
[----:B------:R-:W-:Y:S01]  /*c490*/  MOV R148, R146 ;  /* 0x0000009200947202 */ /* 0x000fe20000000f00 */
[----:B------:R-:W-:Y:S01]  /*c4a0*/  FMUL.FTZ R109, R2, R109 ;  /* 0x0000006d026d7220 */ /* 0x000fe20000410000 */
[----:B------:R-:W-:Y:S01]  /*c4b0*/  MOV R149, R145 ;  /* 0x0000009100957202 */ /* 0x000fe20000000f00 */
[C---:B------:R-:W-:Y:S01]  /*c4c0*/  FMUL.FTZ R110, R0.reuse, R110 ;  /* 0x0000006e006e7220 */ /* 0x040fe20000410000 */
[C---:B------:R-:W-:Y:S03]  /*c4d0*/  HMMA.16816.F32.BF16 R12, R136.reuse, R20, R12 ;  /* 0x00000014880c723c */ /* 0x040fe6000004180c */
[----:B------:R-:W-:Y:S01]  /*c4e0*/  MOV R186, R187 ;  /* 0x000000bb00ba7202 */ /* 0x000fe20000000f00 */
[C---:B------:R-:W-:Y:S01]  /*c4f0*/  FMUL.FTZ R111, R0.reuse, R111 ;  /* 0x0000006f006f7220 */ /* 0x040fe20000410000 */
[----:B------:R-:W-:Y:S01]  /*c500*/  MOV R187, R35 ;  /* 0x0000002300bb7202 */ /* 0x000fe20000000f00 */
[----:B------:R-:W-:Y:S01]  /*c510*/  FMUL.FTZ R35, R0, R167 ;  /* 0x000000a700237220 */ /* 0x000fe20000410000 */
[----:B------:R-:W-:Y:S01]  /*c520*/  MOV R188, R134 ;  /* 0x0000008600bc7202 */ /* 0x000fe20000000f00 */
[C---:B------:R-:W-:Y:S04]  /*c530*/  HMMA.16816.F32.BF16 R16, R136.reuse, R22, R16 ;  /* 0x000000168810723c */ /* 0x040fe80000041810 */
[C---:B------:R-:W-:Y:S01]  /*c540*/  FMUL.FTZ R20, R2.reuse, R152 ;  /* 0x0000009802147220 */ /* 0x040fe20000410000 */
[----:B------:R-:W-:Y:S01]  /*c550*/  MOV R134, R32 ;  /* 0x0000002000867202 */ /* 0x000fe20000000f00 */
[----:B------:R-:W3:Y:S01]  /*c560*/  LDL R152, [R1+0x4] ;  /* 0x0000040001987983 */ /* 0x000ee20000100800 */
[----:B------:R-:W-:Y:S02]  /*c570*/  FMUL.FTZ R21, R2, R153 ;  /* 0x0000009902157220 */ /* 0x000fe40000410000 */
[C---:B------:R-:W-:Y:S01]  /*c580*/  FMUL.FTZ R22, R0.reuse, R154 ;  /* 0x0000009a00167220 */ /* 0x040fe20000410000 */
[----:B------:R-:W3:Y:S02]  /*c590*/  LDL.LU R150, [R1+0x7c] ;  /* 0x00007c0001967983 */ /* 0x000ee40000300800 */
[----:B------:R-:W-:Y:S02]  /*c5a0*/  FMUL.FTZ R23, R0, R155 ;  /* 0x0000009b00177220 */ /* 0x000fe40000410000 */
[----:B------:R-:W-:Y:S02]  /*c5b0*/  FMUL.FTZ R32, R2, R164 ;  /* 0x000000a402207220 */ /* 0x000fe40000410000 */
[--C-:B------:R-:W-:Y:S02]  /*c5c0*/  FFMA.FTZ R134, R134, c[0x0][0x2d0], -R181.reuse ;  /* 0x0000b40086867a23 */ /* 0x100fe400000108b5 */
[C---:B------:R-:W-:Y:S01]  /*c5d0*/  FMUL.FTZ R112, R2.reuse, R112 ;  /* 0x0000007002707220 */ /* 0x040fe20000410000 */
[C---:B-1----:R-:W-:Y:S03]  /*c5e0*/  HMMA.16816.F32.BF16 R20, R136.reuse, R28, R20 ;  /* 0x0000001c8814723c */ /* 0x042fe60000041814 */
[----:B------:R-:W-:Y:S02]  /*c5f0*/  FMUL.FTZ R113, R2, R113 ;  /* 0x0000007102717220 */ /* 0x000fe40000410000 */
[----:B------:R-:W-:Y:S02]  /*c600*/  FMUL.FTZ R114, R0, R114 ;  /* 0x0000007200727220 */ /* 0x000fe40000410000 */
[C---:B------:R-:W-:Y:S01]  /*c610*/  FMUL.FTZ R28, R2.reuse, R160 ;  /* 0x000000a0021c7220 */ /* 0x040fe20000410000 */
[C---:B------:R-:W-:Y:S01]  /*c620*/  HMMA.16816.F32.BF16 R24, R136.reuse, R30, R24 ;  /* 0x0000001e8818723c */ /* 0x040fe20000041818 */
[----:B------:R1:W-:Y:S03]  /*c630*/  MUFU.EX2 R160, R134 ;  /* 0x0000008600a07308 */ /* 0x0003e60000000800 */
[----:B------:R-:W-:Y:S02]  /*c640*/  FMUL.FTZ R29, R2, R161 ;  /* 0x000000a1021d7220 */ /* 0x000fe40000410000 */
[C---:B------:R-:W-:Y:S02]  /*c650*/  FMUL.FTZ R115, R0.reuse, R115 ;  /* 0x0000007300737220 */ /* 0x040fe40000410000 */
[C---:B------:R-:W-:Y:S04]  /*c660*/  FMUL.FTZ R30, R0.reuse, R162 ;  /* 0x000000a2001e7220 */ /* 0x040fe80000410000 */
[----:B------:R-:W-:Y:S02]  /*c670*/  FMUL.FTZ R31, R0, R163 ;  /* 0x000000a3001f7220 */ /* 0x000fe40000410000 */
[C---:B------:R-:W-:Y:S02]  /*c680*/  FMUL.FTZ R116, R2.reuse, R116 ;  /* 0x0000007402747220 */ /* 0x040fe40000410000 */
[----:B------:R-:W-:Y:S02]  /*c690*/  FMUL.FTZ R117, R2, R117 ;  /* 0x0000007502757220 */ /* 0x000fe40000410000 */
[C---:B------:R-:W-:Y:S02]  /*c6a0*/  FMUL.FTZ R118, R0.reuse, R118 ;  /* 0x0000007600767220 */ /* 0x040fe40000410000 */
[----:B------:R-:W-:Y:S02]  /*c6b0*/  FMUL.FTZ R119, R0, R119 ;  /* 0x0000007700777220 */ /* 0x000fe40000410000 */
[C---:B------:R-:W-:Y:S02]  /*c6c0*/  FMUL.FTZ R120, R2.reuse, R120 ;  /* 0x0000007802787220 */ /* 0x040fe40000410000 */
[----:B------:R-:W-:Y:S02]  /*c6d0*/  FMUL.FTZ R121, R2, R121 ;  /* 0x0000007902797220 */ /* 0x000fe40000410000 */
[----:B-1----:R-:W-:Y:S02]  /*c6e0*/  FFMA.FTZ R134, R147, c[0x0][0x2d0], -R181 ;  /* 0x0000b40093867a23 */ /* 0x002fe400000108b5 */
[C---:B------:R-:W-:Y:S02]  /*c6f0*/  FMUL.FTZ R122, R0.reuse, R122 ;  /* 0x0000007a007a7220 */ /* 0x040fe40000410000 */
[----:B------:R1:W1:Y:S01]  /*c700*/  MUFU.EX2 R161, R134 ;  /* 0x0000008600a17308 */ /* 0x0002620000000800 */
[----:B------:R-:W-:Y:S02]  /*c710*/  FMUL.FTZ R123, R0, R123 ;  /* 0x0000007b007b7220 */ /* 0x000fe40000410000 */
[C---:B------:R-:W-:Y:S02]  /*c720*/  FMUL.FTZ R124, R2.reuse, R124 ;  /* 0x0000007c027c7220 */ /* 0x040fe40000410000 */
[----:B------:R-:W-:Y:S02]  /*c730*/  FMUL.FTZ R125, R2, R125 ;  /* 0x0000007d027d7220 */ /* 0x000fe40000410000 */
[C---:B------:R-:W-:Y:S02]  /*c740*/  FMUL.FTZ R126, R0.reuse, R126 ;  /* 0x0000007e007e7220 */ /* 0x040fe40000410000 */
[----:B------:R-:W-:Y:S02]  /*c750*/  FMUL.FTZ R127, R0, R127 ;  /* 0x0000007f007f7220 */ /* 0x000fe40000410000 */
[C---:B------:R-:W-:Y:S02]  /*c760*/  FMUL.FTZ R128, R2.reuse, R128 ;  /* 0x0000008002807220 */ /* 0x040fe40000410000 */
[----:B------:R-:W-:Y:S02]  /*c770*/  FMUL.FTZ R129, R2, R129 ;  /* 0x0000008102817220 */ /* 0x000fe40000410000 */
[----:B------:R-:W-:Y:S02]  /*c780*/  FMUL.FTZ R130, R0, R130 ;  /* 0x0000008200827220 */ /* 0x000fe40000410000 */
[--C-:B------:R-:W-:Y:S02]  /*c790*/  FFMA.FTZ R169, R169, c[0x0][0x2d0], -R3.reuse ;  /* 0x0000b400a9a97a23 */ /* 0x100fe40000010803 */
[--C-:B-1----:R-:W-:Y:S04]  /*c7a0*/  FFMA.FTZ R134, R185, c[0x0][0x2d0], -R3.reuse ;  /* 0x0000b400b9867a23 */ /* 0x102fe80000010803 */
[----:B------:R1:W-:Y:S02]  /*c7b0*/  MUFU.EX2 R156, R134 ;  /* 0x00000086009c7308 */ /* 0x0003e40000000800 */
[----:B-1----:R-:W-:Y:S08]  /*c7c0*/  FFMA.FTZ R134, R171, c[0x0][0x2d0], -R3 ;  /* 0x0000b400ab867a23 */ /* 0x002ff00000010803 */
[----:B------:R1:W1:Y:S02]  /*c7d0*/  MUFU.EX2 R171, R134 ;  /* 0x0000008600ab7308 */ /* 0x0002640000000800 */
[--C-:B-1----:R-:W-:Y:S08]  /*c7e0*/  FFMA.FTZ R134, R170, c[0x0][0x2d0], -R181.reuse ;  /* 0x0000b400aa867a23 */ /* 0x102ff000000108b5 */
[----:B------:R1:W-:Y:S02]  /*c7f0*/  MUFU.EX2 R185, R134 ;  /* 0x0000008600b97308 */ /* 0x0003e40000000800 */
[----:B-1----:R-:W-:Y:S08]  /*c800*/  FFMA.FTZ R134, R191, c[0x0][0x2d0], -R181 ;  /* 0x0000b400bf867a23 */ /* 0x002ff000000108b5 */
[----:B------:R1:W1:Y:S02]  /*c810*/  MUFU.EX2 R165, R134 ;  /* 0x0000008600a57308 */ /* 0x0002640000000800 */
[--C-:B-1----:R-:W-:Y:S02]  /*c820*/  FFMA.FTZ R134, R144, c[0x0][0x2d0], -R3.reuse ;  /* 0x0000b40090867a23 */ /* 0x102fe40000010803 */
[----:B------:R-:W-:Y:S06]  /*c830*/  LDSM.16.MT88.4 R144, [R252+0x800] ;  /* 0x00080000fc90783b */ /* 0x000fec0000004200 */
[----:B------:R1:W-:Y:S02]  /*c840*/  MUFU.EX2 R170, R134 ;  /* 0x0000008600aa7308 */ /* 0x0003e40000000800 */
[----:B-1----:R-:W-:Y:S08]  /*c850*/  FFMA.FTZ R134, R151, c[0x0][0x2d0], -R3 ;  /* 0x0000b40097867a23 */ /* 0x002ff00000010803 */
[----:B------:R1:W1:Y:S01]  /*c860*/  MUFU.EX2 R164, R134 ;  /* 0x0000008600a47308 */ /* 0x0002620000000800 */
[----:B----4-:R-:W-:Y:S01]  /*c870*/  FMUL.FTZ R131, R0, R131 ;  /* 0x0000008300837220 */ /* 0x010fe20000410000 */
[----:B------:R-:W4:Y:S08]  /*c880*/  LDSM.16.MT88.4 R140, [R140] ;  /* 0x000000008c8c783b */ /* 0x000f300000004200 */
[----:B-1----:R-:W2:Y:S01]  /*c890*/  LDL.LU R134, [R1+0x80] ;  /* 0x0000800001867983 */ /* 0x002ea20000300800 */
[C---:B----4-:R-:W-:Y:S08]  /*c8a0*/  HMMA.16816.F32.BF16 R28, R136.reuse, R140, R28 ;  /* 0x0000008c881c723c */ /* 0x050ff0000004181c */
[C---:B------:R-:W-:Y:S01]  /*c8b0*/  HMMA.16816.F32.BF16 R32, R136.reuse, R142, R32 ;  /* 0x0000008e8820723c */ /* 0x040fe20000041820 */
[----:B------:R-:W1:Y:S03]  /*c8c0*/  LDSM.16.MT88.4 R140, [R248+0x2000] ;  /* 0x00200000f88c783b */ /* 0x000e660000004200 */
[----:B---3--:R-:W-:Y:S02]  /*c8d0*/  FFMA.FTZ R135, R2, R150, R135 ;  /* 0x0000009602877223 */ /* 0x008fe40000010087 */
[----:B------:R-:W-:Y:S02]  /*c8e0*/  FFMA.FTZ R2, R149, c[0x0][0x2d0], -R181 ;  /* 0x0000b40095027a23 */ /* 0x000fe400000108b5 */
[----:B------:R-:W-:Y:S01]  /*c8f0*/  FADD.FTZ R135, R189, R135 ;  /* 0x00000087bd877221 */ /* 0x000fe20000010000 */
        /* <DEDUP_REMOVED lines=14> */
[----:B------:R-:W1:Y:S03]  /*c9e0*/  LDSM.16.MT88.4 R140, [R252+0x4000] ;  /* 0x00400000fc8c783b */ /* 0x000e660000004200 */
[----:B--2---:R-:W-:Y:S02]  /*c9f0*/  FFMA.FTZ R134, R0, R134, R180 ;  /* 0x0000008600867223 */ /* 0x004fe400000100b4 */
[----:B------:R-:W-:Y:S04]  /*ca00*/  FFMA.FTZ R0, R188, c[0x0][0x2d0], -R3 ;  /* 0x0000b400bc007a23 */ /* 0x000fe80000010803 */
[----:B------:R2:W-:Y:S01]  /*ca10*/  MUFU.EX2 R166, R0 ;  /* 0x0000000000a67308 */ /* 0x0005e20000000800 */
[C---:B-1----:R-:W-:Y:S08]  /*ca20*/  HMMA.16816.F32.BF16 R76, R136.reuse, R140, R76 ;  /* 0x0000008c884c723c */ /* 0x042ff0000004184c */
[C---:B------:R-:W-:Y:S01]  /*ca30*/  HMMA.16816.F32.BF16 R80, R136.reuse, R142, R80 ;  /* 0x0000008e8850723c */ /* 0x040fe20000041850 */
[----:B------:R-:W1:Y:S03]  /*ca40*/  LDSM.16.MT88.4 R140, [R251+0x4000] ;  /* 0x00400000fb8c783b */ /* 0x000e660000004200 */
[--C-:B--2---:R-:W-:Y:S04]  /*ca50*/  FFMA.FTZ R0, R187, c[0x0][0x2d0], -R181.reuse ;  /* 0x0000b400bb007a23 */ /* 0x104fe800000108b5 */
[----:B------:R2:W-:Y:S04]  /*ca60*/  MUFU.EX2 R163, R0 ;  /* 0x0000000000a37308 */ /* 0x0005e80000000800 */
[----:B--2---:R-:W-:Y:S02]  /*ca70*/  FFMA.FTZ R0, R194, c[0x0][0x2d0], -R181 ;  /* 0x0000b400c2007a23 */ /* 0x004fe400000108b5 */
[----:B------:R2:W5:Y:S04]  /*ca80*/  LDL.LU R194, [R1+0x118] ;  /* 0x0001180001c27983 */ /* 0x0005680000300800 */
[----:B------:R3:W-:Y:S01]  /*ca90*/  MUFU.EX2 R162, R0 ;  /* 0x0000000000a27308 */ /* 0x0007e20000000800 */
[C---:B-1----:R-:W-:Y:S08]  /*caa0*/  HMMA.16816.F32.BF16 R84, R136.reuse, R140, R84 ;  /* 0x0000008c8854723c */ /* 0x042ff00000041854 */
[C---:B------:R-:W-:Y:S01]  /*cab0*/  HMMA.16816.F32.BF16 R88, R136.reuse, R142, R88 ;  /* 0x0000008e8858723c */ /* 0x040fe20000041858 */
[----:B------:R-:W1:Y:S03]  /*cac0*/  LDSM.16.MT88.4 R140, [R152+0x4000] ;  /* 0x00400000988c783b */ /* 0x000e660000004200 */
[--C-:B---3--:R-:W-:Y:S05]  /*cad0*/  FFMA.FTZ R0, R195, c[0x0][0x2d0], -R3.reuse ;  /* 0x0000b400c3007a23 */ /* 0x108fea0000010803 */
[----:B------:R2:W5:Y:S01]  /*cae0*/  LDL.LU R195, [R1+0x114] ;  /* 0x0001140001c37983 */ /* 0x0005620000300800 */
[----:B------:R3:W-:Y:S03]  /*caf0*/  MUFU.EX2 R191, R0 ;  /* 0x0000000000bf7308 */ /* 0x0007e60000000800 */
[----:B------:R2:W5:Y:S04]  /*cb00*/  LDL.LU R176, [R1+0x110] ;  /* 0x0001100001b07983 */ /* 0x0005680000300800 */
[----:B------:R2:W5:Y:S04]  /*cb10*/  LDL.LU R177, [R1+0x10c] ;  /* 0x00010c0001b17983 */ /* 0x0005680000300800 */
[----:B------:R2:W5:Y:S01]  /*cb20*/  LDL.LU R178, [R1+0x108] ;  /* 0x0001080001b27983 */ /* 0x0005620000300800 */
[----:B---3--:R-:W-:Y:S01]  /*cb30*/  FFMA.FTZ R0, R172, c[0x0][0x2d0], -R3 ;  /* 0x0000b400ac007a23 */ /* 0x008fe20000010803 */
        /* <DEDUP_REMOVED lines=22> */
[C---:B------:R-:W-:Y:S08]  /*cca0*/  HMMA.16816.F32.BF16 R12, R136.reuse, R144, R12 ;  /* 0x00000090880c723c */ /* 0x040ff0000004180c */
[C---:B------:R-:W-:Y:S01]  /*ccb0*/  HMMA.16816.F32.BF16 R16, R136.reuse, R146, R16 ;  /* 0x000000928810723c */ /* 0x040fe20000041810 */
[----:B------:R-:W3:Y:S07]  /*ccc0*/  LDSM.16.MT88.4 R144, [R152+0x800] ;  /* 0x000800009890783b */ /* 0x000eee0000004200 */
[C---:B-1----:R-:W-:Y:S08]  /*ccd0*/  HMMA.16816.F32.BF16 R20, R136.reuse, R140, R20 ;  /* 0x0000008c8814723c */ /* 0x042ff00000041814 */
[C---:B------:R-:W-:Y:S01]  /*cce0*/  HMMA.16816.F32.BF16 R24, R136.reuse, R142, R24 ;  /* 0x0000008e8818723c */ /* 0x040fe20000041818 */
[----:B------:R-:W1:Y:S07]  /*ccf0*/  LDSM.16.MT88.4 R140, [R248+0x2800] ;  /* 0x00280000f88c783b */ /* 0x000e6e0000004200 */
[C---:B---3--:R-:W-:Y:S08]  /*cd00*/  HMMA.16816.F32.BF16 R28, R136.reuse, R144, R28 ;  /* 0x00000090881c723c */ /* 0x048ff0000004181c */
        /* <DEDUP_REMOVED lines=29> */
[C---:B---3--:R-:W-:Y:S01]  /*cee0*/  HMMA.16816.F32.BF16 R108, R136.reuse, R144, R108 ;  /* 0x00000090886c723c */ /* 0x048fe2000004186c */
[----:B------:R3:W4:Y:S07]  /*cef0*/  MUFU.EX2 R144, R2 ;  /* 0x0000000200907308 */ /* 0x00072e0000000800 */
[C---:B------:R-:W-:Y:S04]  /*cf00*/  HMMA.16816.F32.BF16 R112, R136.reuse, R146, R112 ;  /* 0x000000928870723c */ /* 0x040fe80000041870 */
[--C-:B---3--:R-:W-:Y:S01]  /*cf10*/  FFMA.FTZ R2, R148, c[0x0][0x2d0], -R181.reuse ;  /* 0x0000b40094027a23 */ /* 0x108fe200000108b5 */
[----:B----4-:R-:W-:Y:S01]  /*cf20*/  MOV R180, R144 ;  /* 0x0000009000b47202 */ /* 0x010fe20000000f00 */
[----:B------:R-:W-:Y:S01]  /*cf30*/  FFMA.FTZ R181, R179, c[0x0][0x2d0], -R181 ;  /* 0x0000b400b3b57a23 */ /* 0x000fe200000108b5 */
[----:B------:R-:W3:Y:S01]  /*cf40*/  LDSM.16.MT88.4 R144, [R152+0x6800] ;  /* 0x006800009890783b */ /* 0x000ee20000004200 */
[----:B------:R4:W2:Y:S01]  /*cf50*/  MUFU.EX2 R167, R2 ;  /* 0x0000000200a77308 */ /* 0x0008a20000000800 */
[C---:B-1----:R-:W-:Y:S06]  /*cf60*/  HMMA.16816.F32.BF16 R116, R136.reuse, R140, R116 ;  /* 0x0000008c8874723c */ /* 0x042fec0000041874 */
[----:B------:R1:W5:Y:S03]  /*cf70*/  LDL.LU R179, [R1+0x104] ;  /* 0x0001040001b37983 */ /* 0x0003660000300800 */
[----:B------:R-:W-:Y:S01]  /*cf80*/  MUFU.EX2 R187, R181 ;  /* 0x000000b500bb7308 */ /* 0x000fe20000000800 */
[----:B------:R1:W5:Y:S01]  /*cf90*/  LDL.LU R172, [R1+0x100] ;  /* 0x0001000001ac7983 */ /* 0x0003620000300800 */
[C---:B------:R-:W-:Y:S03]  /*cfa0*/  HMMA.16816.F32.BF16 R120, R136.reuse, R142, R120 ;  /* 0x0000008e8878723c */ /* 0x040fe60000041878 */
[----:B------:R-:W-:Y:S01]  /*cfb0*/  LDSM.16.MT88.4 R140, [R252+0x1000] ;  /* 0x00100000fc8c783b */ /* 0x000fe20000004200 */
[----:B----4-:R-:W-:Y:S04]  /*cfc0*/  FFMA.FTZ R2, R186, c[0x0][0x2d0], -R3 ;  /* 0x0000b400ba027a23 */ /* 0x010fe80000010803 */
[----:B------:R-:W-:Y:S10]  /*cfd0*/  MUFU.EX2 R186, R159 ;  /* 0x0000009f00ba7308 */ /* 0x000ff40000000800 */
[----:B------:R4:W1:Y:S01]  /*cfe0*/  MUFU.EX2 R148, R2 ;  /* 0x0000000200947308 */ /* 0x0008620000000800 */
[C---:B---3--:R-:W-:Y:S08]  /*cff0*/  HMMA.16816.F32.BF16 R124, R136.reuse, R144, R124 ;  /* 0x00000090887c723c */ /* 0x048ff0000004187c */
[----:B------:R-:W-:Y:S07]  /*d000*/  HMMA.16816.F32.BF16 R128, R136, R146, R128 ;  /* 0x000000928880723c */ /* 0x000fee0000041880 */
[----:B--2---:R-:W-:Y:S02]  /*d010*/  F2FP.BF16.PACK_AB R136, R167, R180 ;  /* 0x000000b4a788723e */ /* 0x004fe400000010ff */
[----:B------:R-:W-:Y:S03]  /*d020*/  F2FP.BF16.PACK_AB R138, R162, R163 ;  /* 0x000000a3a28a723e */ /* 0x000fe600000010ff */
[----:B----4-:R-:W-:Y:S01]  /*d030*/  FADD.FTZ R2, R182, R134 ;  /* 0x00000086b6027221 */ /* 0x010fe20000010000 */
[----:B-1----:R-:W-:Y:S01]  /*d040*/  MOV R182, R148 ;  /* 0x0000009400b67202 */ /* 0x002fe20000000f00 */
[----:B------:R-:W-:Y:S01]  /*d050*/  FADD.FTZ R134, R190, R135 ;  /* 0x00000087be867221 */ /* 0x000fe20000010000 */
[----:B------:R-:W1:Y:S01]  /*d060*/  LDSM.16.MT88.4 R148, [R248+0x1000] ;  /* 0x00100000f894783b */ /* 0x000e620000004200 */
[----:B------:R-:W2:Y:S01]  /*d070*/  MUFU.EX2 R190, R0 ;  /* 0x0000000000be7308 */ /* 0x000ea20000000800 */
[----:B------:R-:W-:Y:S01]  /*d080*/  FADD.FTZ R2, R183, R2 ;  /* 0x00000002b7027221 */ /* 0x000fe20000010000 */
[----:B------:R-:W-:Y:S01]  /*d090*/  MOV R183, R152 ;  /* 0x0000009800b77202 */ /* 0x000fe20000000f00 */
[----:B------:R-:W-:Y:S01]  /*d0a0*/  FADD.FTZ R134, R173, R134 ;  /* 0x00000086ad867221 */ /* 0x000fe20000010000 */
[----:B------:R-:W-:Y:S01]  /*d0b0*/  F2FP.BF16.PACK_AB R137, R166, R182 ;  /* 0x000000b6a689723e */ /* 0x000fe200000010ff */
[----:B------:R-:W-:Y:S01]  /*d0c0*/  FADD.FTZ R2, R184, R2 ;  /* 0x00000002b8027221 */ /* 0x000fe20000010000 */
[----:B------:R-:W-:Y:S01]  /*d0d0*/  MOV R135, R164 ;  /* 0x000000a400877202 */ /* 0x000fe20000000f00 */
[----:B------:R-:W3:Y:S02]  /*d0e0*/  LDSM.16.MT88.4 R152, [R251+0x1000] ;  /* 0x00100000fb98783b */ /* 0x000ee40000004200 */
[----:B------:R-:W-:Y:S01]  /*d0f0*/  FADD.FTZ R2, R156, R2 ;  /* 0x000000029c027221 */ /* 0x000fe20000010000 */
[----:B------:R4:W-:Y:S03]  /*d100*/  MUFU.EX2 R164, R157 ;  /* 0x0000009d00a47308 */ /* 0x0009e60000000800 */
[----:B------:R-:W-:Y:S02]  /*d110*/  FADD.FTZ R2, R171, R2 ;  /* 0x00000002ab027221 */ /* 0x000fe40000010000 */
[----:B------:R-:W3:Y:S08]  /*d120*/  LDSM.16.MT88.4 R144, [R183+0x1000] ;  /* 0x00100000b790783b */ /* 0x000ef00000004200 */
[----:B------:R3:W5:Y:S01]  /*d130*/  LDL.LU R173, [R1+0xfc] ;  /* 0x0000fc0001ad7983 */ /* 0x0007620000300800 */
[----:B--2---:R-:W-:Y:S01]  /*d140*/  F2FP.BF16.PACK_AB R139, R190, R191 ;  /* 0x000000bfbe8b723e */ /* 0x004fe200000010ff */
[--C-:B------:R-:W-:Y:S02]  /*d150*/  FFMA.FTZ R0, R174, c[0x0][0x2d0], -R3.reuse ;  /* 0x0000b400ae007a23 */ /* 0x100fe40000010803 */
[----:B------:R2:W5:Y:S02]  /*d160*/  LDL.LU R174, [R1+0xf8] ;  /* 0x0000f80001ae7983 */ /* 0x0005640000300800 */
[----:B------:R2:W-:Y:S01]  /*d170*/  MUFU.EX2 R188, R0 ;  /* 0x0000000000bc7308 */ /* 0x0005e20000000800 */
[----:B----4-:R-:W-:Y:S01]  /*d180*/  MOV R157, R165 ;  /* 0x000000a5009d7202 */ /* 0x010fe20000000f00 */
[C---:B-1----:R-:W-:Y:S08]  /*d190*/  HMMA.16816.F32.BF16 R4, R136.reuse, R148, R4 ;  /* 0x000000948804723c */ /* 0x042ff00000041804 */
[----:B------:R1:W4:Y:S01]  /*d1a0*/  MUFU.EX2 R165, R158 ;  /* 0x0000009e00a57308 */ /* 0x0003220000000800 */
[C---:B------:R-:W-:Y:S01]  /*d1b0*/  HMMA.16816.F32.BF16 R8, R136.reuse, R150, R8 ;  /* 0x000000968808723c */ /* 0x040fe20000041808 */
[----:B------:R-:W-:Y:S02]  /*d1c0*/  LDSM.16.MT88.4 R148, [R252+0x3000] ;  /* 0x00300000fc94783b */ /* 0x000fe40000004200 */
[--C-:B--2---:R-:W-:Y:S05]  /*d1d0*/  FFMA.FTZ R0, R175, c[0x0][0x2d0], -R3.reuse ;  /* 0x0000b400af007a23 */ /* 0x104fea0000010803 */
[C---:B------:R-:W-:Y:S01]  /*d1e0*/  HMMA.16816.F32.BF16 R12, R136.reuse, R140, R12 ;  /* 0x0000008c880c723c */ /* 0x040fe2000004180c */
[----:B------:R2:W5:Y:S01]  /*d1f0*/  LDL.LU R175, [R1+0xf4] ;  /* 0x0000f40001af7983 */ /* 0x0005620000300800 */
[----:B------:R2:W2:Y:S02]  /*d200*/  MUFU.EX2 R189, R0 ;  /* 0x0000000000bd7308 */ /* 0x0004a40000000800 */
[----:B------:R-:W-:Y:S01]  /*d210*/  FFMA.FTZ R3, R168, c[0x0][0x2d0], -R3 ;  /* 0x0000b400a8037a23 */ /* 0x000fe20000010803 */
[----:B------:R-:W-:Y:S03]  /*d220*/  MOV R168, R157 ;  /* 0x0000009d00a87202 */ /* 0x000fe60000000f00 */
[C---:B------:R-:W-:Y:S01]  /*d230*/  HMMA.16816.F32.BF16 R16, R136.reuse, R142, R16 ;  /* 0x0000008e8810723c */ /* 0x040fe20000041810 */
[----:B------:R-:W4:Y:S07]  /*d240*/  LDSM.16.MT88.4 R140, [R248+0x3000] ;  /* 0x00300000f88c783b */ /* 0x000f2e0000004200 */
[C---:B---3--:R-:W-:Y:S01]  /*d250*/  HMMA.16816.F32.BF16 R20, R136.reuse, R152, R20 ;  /* 0x000000988814723c */ /* 0x048fe20000041814 */
[----:B-1----:R-:W-:Y:S07]  /*d260*/  LDSM.16.MT88.4 R156, [R252+0x1800] ;  /* 0x00180000fc9c783b */ /* 0x002fee0000004200 */
[C---:B------:R-:W-:Y:S01]  /*d270*/  HMMA.16816.F32.BF16 R24, R136.reuse, R154, R24 ;  /* 0x0000009a8818723c */ /* 0x040fe20000041818 */
[----:B------:R-:W1:Y:S03]  /*d280*/  LDSM.16.MT88.4 R152, [R251+0x3000] ;  /* 0x00300000fb98783b */ /* 0x000e660000004200 */
[----:B--2---:R-:W-:Y:S02]  /*d290*/  FADD.FTZ R0, R160, R134 ;  /* 0x00000086a0007221 */ /* 0x004fe40000010000 */
[----:B------:R2:W-:Y:S02]  /*d2a0*/  MUFU.EX2 R134, R3 ;  /* 0x0000000300867308 */ /* 0x0005e40000000800 */
[C---:B------:R-:W-:Y:S04]  /*d2b0*/  HMMA.16816.F32.BF16 R28, R136.reuse, R144, R28 ;  /* 0x00000090881c723c */ /* 0x040fe8000004181c */
[----:B------:R-:W-:Y:S04]  /*d2c0*/  FADD.FTZ R0, R161, R0 ;  /* 0x00000000a1007221 */ /* 0x000fe80000010000 */
[C---:B------:R-:W-:Y:S01]  /*d2d0*/  HMMA.16816.F32.BF16 R32, R136.reuse, R146, R32 ;  /* 0x000000928820723c */ /* 0x040fe20000041820 */
[----:B------:R-:W-:Y:S07]  /*d2e0*/  LDSM.16.MT88.4 R144, [R248+0x5000] ;  /* 0x00500000f890783b */ /* 0x000fee0000004200 */
[C---:B----4-:R-:W-:Y:S04]  /*d2f0*/  HMMA.16816.F32.BF16 R36, R136.reuse, R140, R36 ;  /* 0x0000008c8824723c */ /* 0x050fe80000041824 */
[----:B--2---:R-:W-:Y:S02]  /*d300*/  FADD.FTZ R3, R185, R0 ;  /* 0x00000000b9037221 */ /* 0x004fe40000010000 */
[----:B------:R-:W-:Y:S02]  /*d310*/  FADD.FTZ R0, R170, R2 ;  /* 0x00000002aa007221 */ /* 0x000fe40000010000 */
[C---:B------:R-:W-:Y:S01]  /*d320*/  HMMA.16816.F32.BF16 R40, R136.reuse, R142, R40 ;  /* 0x0000008e8828723c */ /* 0x040fe20000041828 */
[----:B------:R-:W2:Y:S03]  /*d330*/  LDSM.16.MT88.4 R140, [R183+0x3000] ;  /* 0x00300000b78c783b */ /* 0x000ea60000004200 */
[----:B------:R-:W-:Y:S04]  /*d340*/  MOV R2, R168 ;  /* 0x000000a800027202 */ /* 0x000fe80000000f00 */
[C---:B------:R-:W-:Y:S04]  /*d350*/  HMMA.16816.F32.BF16 R44, R136.reuse, R148, R44 ;  /* 0x00000094882c723c */ /* 0x040fe8000004182c */
[----:B------:R-:W-:Y:S04]  /*d360*/  FADD.FTZ R2, R2, R3 ;  /* 0x0000000302027221 */ /* 0x000fe80000010000 */
[C---:B------:R-:W-:Y:S01]  /*d370*/  HMMA.16816.F32.BF16 R48, R136.reuse, R150, R48 ;  /* 0x000000968830723c */ /* 0x040fe20000041830 */
[----:B------:R-:W3:Y:S07]  /*d380*/  LDSM.16.MT88.4 R148, [R252+0x5000] ;  /* 0x00500000fc94783b */ /* 0x000eee0000004200 */
[C---:B-1----:R-:W-:Y:S08]  /*d390*/  HMMA.16816.F32.BF16 R52, R136.reuse, R152, R52 ;  /* 0x000000988834723c */ /* 0x042ff00000041834 */
[C---:B------:R-:W-:Y:S01]  /*d3a0*/  HMMA.16816.F32.BF16 R56, R136.reuse, R154, R56 ;  /* 0x0000009a8838723c */ /* 0x040fe20000041838 */
[----:B------:R-:W-:Y:S07]  /*d3b0*/  LDSM.16.MT88.4 R152, [R183+0x5000] ;  /* 0x00500000b798783b */ /* 0x000fee0000004200 */
[C---:B--2---:R-:W-:Y:S08]  /*d3c0*/  HMMA.16816.F32.BF16 R60, R136.reuse, R140, R60 ;  /* 0x0000008c883c723c */ /* 0x044ff0000004183c */
        /* <DEDUP_REMOVED lines=14> */
[C---:B--2---:R-:W-:Y:S07]  /*d4b0*/  HMMA.16816.F32.BF16 R100, R136.reuse, R144, R100 ;  /* 0x000000908864723c */ /* 0x044fee0000041864 */
[----:B------:R-:W-:Y:S01]  /*d4c0*/  MOV R145, R167 ;  /* 0x000000a700917202 */ /* 0x000fe20000000f00 */
[C---:B------:R-:W-:Y:S04]  /*d4d0*/  HMMA.16816.F32.BF16 R104, R136.reuse, R146, R104 ;  /* 0x000000928868723c */ /* 0x040fe80000041868 */
[----:B------:R-:W-:Y:S03]  /*d4e0*/  MOV R144, R166 ;  /* 0x000000a600907202 */ /* 0x000fe60000000f00 */
[----:B------:R-:W-:Y:S01]  /*d4f0*/  MOV R147, R163 ;  /* 0x000000a300937202 */ /* 0x000fe20000000f00 */
[C---:B-1----:R-:W-:Y:S04]  /*d500*/  HMMA.16816.F32.BF16 R108, R136.reuse, R140, R108 ;  /* 0x0000008c886c723c */ /* 0x042fe8000004186c */
[----:B------:R-:W-:Y:S02]  /*d510*/  MOV R146, R162 ;  /* 0x000000a200927202 */ /* 0x000fe40000000f00 */
[----:B------:R-:W-:Y:S02]  /*d520*/  LDSM.16.MT88.4 R160, [R251+0x1800] ;  /* 0x00180000fba0783b */ /* 0x000fe40000004200 */
[C---:B------:R-:W-:Y:S06]  /*d530*/  HMMA.16816.F32.BF16 R112, R136.reuse, R142, R112 ;  /* 0x0000008e8870723c */ /* 0x040fec0000041870 */
[----:B------:R-:W1:Y:S02]  /*d540*/  LDSM.16.MT88.4 R140, [R248+0x1800] ;  /* 0x00180000f88c783b */ /* 0x000e640000004200 */
[C---:B------:R-:W-:Y:S07]  /*d550*/  HMMA.16816.F32.BF16 R116, R136.reuse, R148, R116 ;  /* 0x000000948874723c */ /* 0x040fee0000041874 */
[----:B------:R-:W-:Y:S01]  /*d560*/  MOV R148, R183 ;  /* 0x000000b700947202 */ /* 0x000fe20000000f00 */
[C---:B------:R-:W-:Y:S04]  /*d570*/  HMMA.16816.F32.BF16 R120, R136.reuse, R150, R120 ;  /* 0x000000968878723c */ /* 0x040fe80000041878 */
[----:B------:R-:W-:Y:S02]  /*d580*/  MOV R149, R135 ;  /* 0x0000008700957202 */ /* 0x000fe40000000f00 */
[----:B------:R2:W4:Y:S01]  /*d590*/  MUFU.EX2 R135, R169 ;  /* 0x000000a900877308 */ /* 0x0005220000000800 */
[----:B------:R-:W-:Y:S01]  /*d5a0*/  MOV R150, R165 ;  /* 0x000000a500967202 */ /* 0x000fe20000000f00 */
[C---:B---3--:R-:W-:Y:S04]  /*d5b0*/  HMMA.16816.F32.BF16 R124, R136.reuse, R152, R124 ;  /* 0x00000098887c723c */ /* 0x048fe8000004187c */
[----:B------:R-:W-:Y:S02]  /*d5c0*/  MOV R151, R164 ;  /* 0x000000a400977202 */ /* 0x000fe40000000f00 */
[----:B------:R3:W3:Y:S01]  /*d5d0*/  LDSM.16.MT88.4 R164, [R148+0x1800] ;  /* 0x0018000094a4783b */ /* 0x0006e20000004200 */
[----:B------:R-:W-:Y:S01]  /*d5e0*/  MOV R152, R182 ;  /* 0x000000b600987202 */ /* 0x000fe20000000f00 */
[----:B------:R-:W-:Y:S04]  /*d5f0*/  HMMA.16816.F32.BF16 R128, R136, R154, R128 ;  /* 0x0000009a8880723c */ /* 0x000fe80000041880 */
[----:B------:R-:W-:Y:S02]  /*d600*/  F2FP.BF16.PACK_AB R168, R150, R151 ;  /* 0x0000009796a8723e */ /* 0x000fe400000010ff */
[----:B------:R-:W-:Y:S02]  /*d610*/  MOV R153, R180 ;  /* 0x000000b400997202 */ /* 0x000fe40000000f00 */
[----:B------:R-:W-:Y:S01]  /*d620*/  MOV R154, R187 ;  /* 0x000000bb009a7202 */ /* 0x000fe20000000f00 */
[----:B------:R-:W3:Y:S03]  /*d630*/  LDSM.16.MT88.4 R180, [R248+0x3800] ;  /* 0x00380000f8b4783b */ /* 0x000ee60000004200 */
[----:B------:R-:W-:Y:S02]  /*d640*/  MOV R155, R186 ;  /* 0x000000ba009b7202 */ /* 0x000fe40000000f00 */
[----:B--2---:R-:W-:Y:S02]  /*d650*/  F2FP.BF16.PACK_AB R169, R189, R188 ;  /* 0x000000bcbda9723e */ /* 0x004fe400000010ff */
[----:B------:R-:W-:Y:S01]  /*d660*/  F2FP.BF16.PACK_AB R170, R154, R155 ;  /* 0x0000009b9aaa723e */ /* 0x000fe200000010ff */
[----:B------:R-:W2:Y:S01]  /*d670*/  LDSM.16.MT88.4 R184, [R252+0x3800] ;  /* 0x00380000fcb8783b */ /* 0x000ea20000004200 */
[----:B----4-:R-:W-:Y:S07]  /*d680*/  F2FP.BF16.PACK_AB R171, R134, R135 ;  /* 0x0000008786ab723e */ /* 0x010fee00000010ff */
[C---:B-1----:R-:W-:Y:S07]  /*d690*/  HMMA.16816.F32.BF16 R136, R168.reuse, R140, R4 ;  /* 0x0000008ca888723c */ /* 0x042fee0000041804 */
[----:B------:R-:W-:Y:S01]  /*d6a0*/  MOV R6, R150 ;  /* 0x0000009600067202 */ /* 0x000fe20000000f00 */
[C---:B------:R-:W-:Y:S04]  /*d6b0*/  HMMA.16816.F32.BF16 R140, R168.reuse, R142, R8 ;  /* 0x0000008ea88c723c */ /* 0x040fe80000041808 */
[----:B------:R-:W-:Y:S02]  /*d6c0*/  MOV R7, R151 ;  /* 0x0000009700077202 */ /* 0x000fe40000000f00 */
[----:B------:R-:W-:Y:S02]  /*d6d0*/  MOV R4, R154 ;  /* 0x0000009a00047202 */ /* 0x000fe40000000f00 */
[----:B------:R-:W-:Y:S04]  /*d6e0*/  MOV R8, R146 ;  /* 0x0000009200087202 */ /* 0x000fe80000000f00 */
[----:B------:R-:W-:Y:S02]  /*d6f0*/  MOV R9, R147 ;  /* 0x0000009300097202 */ /* 0x000fe40000000f00 */
[----:B------:R-:W-:Y:S02]  /*d700*/  MOV R10, R144 ;  /* 0x00000090000a7202 */ /* 0x000fe40000000f00 */
[----:B------:R-:W-:Y:S02]  /*d710*/  MOV R11, R145 ;  /* 0x00000091000b7202 */ /* 0x000fe40000000f00 */
[C---:B------:R-:W-:Y:S03]  /*d720*/  HMMA.16816.F32.BF16 R144, R168.reuse, R156, R12 ;  /* 0x0000009ca890723c */ /* 0x040fe6000004180c */
[----:B------:R-:W-:Y:S04]  /*d730*/  MOV R5, R155 ;  /* 0x0000009b00057202 */ /* 0x000fe80000000f00 */
[----:B------:R-:W-:Y:S02]  /*d740*/  MOV R14, R148 ;  /* 0x00000094000e7202 */ /* 0x000fe40000000f00 */
[----:B------:R-:W-:Y:S02]  /*d750*/  MOV R15, R149 ;  /* 0x00000095000f7202 */ /* 0x000fe40000000f00 */
[C---:B---3--:R-:W-:Y:S07]  /*d760*/  HMMA.16816.F32.BF16 R148, R168.reuse, R158, R16 ;  /* 0x0000009ea894723c */ /* 0x048fee0000041810 */
[----:B------:R-:W-:Y:S02]  /*d770*/  MOV R18, R152 ;  /* 0x0000009800127202 */ /* 0x000fe40000000f00 */
[----:B------:R-:W-:Y:S02]  /*d780*/  MOV R19, R153 ;  /* 0x0000009900137202 */ /* 0x000fe40000000f00 */
[C---:B------:R-:W-:Y:S07]  /*d790*/  HMMA.16816.F32.BF16 R152, R168.reuse, R160, R20 ;  /* 0x000000a0a898723c */ /* 0x040fee0000041814 */
[----:B------:R-:W-:Y:S01]  /*d7a0*/  MOV R22, R14 ;  /* 0x0000000e00167202 */ /* 0x000fe20000000f00 */
[C---:B------:R-:W-:Y:S01]  /*d7b0*/  HMMA.16816.F32.BF16 R156, R168.reuse, R162, R24 ;  /* 0x000000a2a89c723c */ /* 0x040fe20000041818 */
[----:B------:R-:W-:Y:S03]  /*d7c0*/  LDSM.16.MT88.4 R24, [R251+0x7800] ;  /* 0x00780000fb18783b */ /* 0x000fe60000004200 */
[----:B------:R-:W-:Y:S04]  /*d7d0*/  MOV R23, R15 ;  /* 0x0000000f00177202 */ /* 0x000fe80000000f00 */
[C---:B------:R-:W-:Y:S01]  /*d7e0*/  HMMA.16816.F32.BF16 R160, R168.reuse, R164, R28 ;  /* 0x000000a4a8a0723c */ /* 0x040fe2000004181c */
[----:B------:R-:W-:Y:S06]  /*d7f0*/  LDSM.16.MT88.4 R12, [R248+0x5800] ;  /* 0x00580000f80c783b */ /* 0x000fec0000004200 */
[----:B------:R-:W-:Y:S01]  /*d800*/  MOV R31, R4 ;  /* 0x00000004001f7202 */ /* 0x000fe20000000f00 */
[C---:B------:R-:W-:Y:S04]  /*d810*/  HMMA.16816.F32.BF16 R164, R168.reuse, R166, R32 ;  /* 0x000000a6a8a4723c */ /* 0x040fe80000041820 */
[----:B------:R-:W-:Y:S02]  /*d820*/  MOV R30, R5 ;  /* 0x00000005001e7202 */ /* 0x000fe40000000f00 */
[----:B------:R-:W-:Y:S02]  /*d830*/  MOV R29, R6 ;  /* 0x00000006001d7202 */ /* 0x000fe40000000f00 */
[C---:B------:R-:W-:Y:S04]  /*d840*/  HMMA.16816.F32.BF16 R36, R168.reuse, R180, R36 ;  /* 0x000000b4a824723c */ /* 0x040fe80000041824 */
[----:B------:R-:W-:Y:S02]  /*d850*/  MOV R28, R7 ;  /* 0x00000007001c7202 */ /* 0x000fe40000000f00 */
[----:B------:R-:W1:Y:S01]  /*d860*/  LDSM.16.MT88.4 R4, [R251+0x3800] ;  /* 0x00380000fb04783b */ /* 0x000e620000004200 */
[----:B------:R-:W-:Y:S01]  /*d870*/  MOV R35, R8 ;  /* 0x0000000800237202 */ /* 0x000fe20000000f00 */
[C---:B------:R-:W-:Y:S04]  /*d880*/  HMMA.16816.F32.BF16 R40, R168.reuse, R182, R40 ;  /* 0x000000b6a828723c */ /* 0x040fe80000041828 */
[----:B------:R-:W-:Y:S02]  /*d890*/  MOV R34, R9 ;  /* 0x0000000900227202 */ /* 0x000fe40000000f00 */
[----:B------:R-:W-:Y:S02]  /*d8a0*/  MOV R33, R10 ;  /* 0x0000000a00217202 */ /* 0x000fe40000000f00 */
[C---:B--2---:R-:W-:Y:S04]  /*d8b0*/  HMMA.16816.F32.BF16 R44, R168.reuse, R184, R44 ;  /* 0x000000b8a82c723c */ /* 0x044fe8000004182c */
[----:B------:R-:W-:Y:S02]  /*d8c0*/  MOV R32, R11 ;  /* 0x0000000b00207202 */ /* 0x000fe40000000f00 */
[----:B------:R-:W2:Y:S01]  /*d8d0*/  LDSM.16.MT88.4 R8, [R22+0x3800] ;  /* 0x003800001608783b */ /* 0x000ea20000004200 */
[----:B------:R-:W-:Y:S01]  /*d8e0*/  MOV R181, R18 ;  /* 0x0000001200b57202 */ /* 0x000fe20000000f00 */
[C---:B------:R-:W-:Y:S04]  /*d8f0*/  HMMA.16816.F32.BF16 R48, R168.reuse, R186, R48 ;  /* 0x000000baa830723c */ /* 0x040fe80000041830 */
[----:B------:R-:W-:Y:S02]  /*d900*/  MOV R180, R19 ;  /* 0x0000001300b47202 */ /* 0x000fe40000000f00 */
[----:B------:R-:W3:Y:S01]  /*d910*/  LDSM.16.MT88.4 R16, [R252+0x5800] ;  /* 0x00580000fc10783b */ /* 0x000ee20000004200 */
[----:B------:R-:W-:Y:S02]  /*d920*/  MOV R182, R22 ;  /* 0x0000001600b67202 */ /* 0x000fe40000000f00 */
[----:B------:R-:W-:Y:S03]  /*d930*/  MOV R183, R23 ;  /* 0x0000001700b77202 */ /* 0x000fe60000000f00 */
[----:B------:R-:W-:Y:S02]  /*d940*/  FADD.FTZ R2, R180, R2 ;  /* 0x00000002b4027221 */ /* 0x000fe40000010000 */
[----:B------:R-:W4:Y:S01]  /*d950*/  LDSM.16.MT88.4 R20, [R251+0x5800] ;  /* 0x00580000fb14783b */ /* 0x000f220000004200 */
[----:B------:R-:W-:Y:S02]  /*d960*/  FADD.FTZ R0, R183, R0 ;  /* 0x00000000b7007221 */ /* 0x000fe40000010000 */
        /* <DEDUP_REMOVED lines=8> */
[----:B------:R-:W-:Y:S04]  /*d9f0*/  FADD.FTZ R0, R191, R0 ;  /* 0x00000000bf007221 */ /* 0x000fe80000010000 */
[C---:B--2---:R-:W-:Y:S04]  /*da00*/  HMMA.16816.F32.BF16 R60, R168.reuse, R8, R60 ;  /* 0x00000008a83c723c */ /* 0x044fe8000004183c */
[----:B------:R-:W-:Y:S02]  /*da10*/  FADD.FTZ R3, R190, R0 ;  /* 0x00000000be037221 */ /* 0x000fe40000010000 */
[----:B------:R-:W-:Y:S02]  /*da20*/  FADD.FTZ R0, R28, R2 ;  /* 0x000000021c007221 */ /* 0x000fe40000010000 */
[C---:B------:R-:W-:Y:S01]  /*da30*/  HMMA.16816.F32.BF16 R64, R168.reuse, R10, R64 ;  /* 0x0000000aa840723c */ /* 0x040fe20000041840 */
[----:B------:R-:W2:Y:S03]  /*da40*/  LDSM.16.MT88.4 R8, [R248+0x7800] ;  /* 0x00780000f808783b */ /* 0x000ea60000004200 */
[----:B------:R-:W-:Y:S02]  /*da50*/  FADD.FTZ R0, R29, R0 ;  /* 0x000000001d007221 */ /* 0x000fe40000010000 */
[----:B------:R-:W-:Y:S02]  /*da60*/  FADD.FTZ R3, R188, R3 ;  /* 0x00000003bc037221 */ /* 0x000fe40000010000 */
[C---:B------:R-:W-:Y:S04]  /*da70*/  HMMA.16816.F32.BF16 R68, R168.reuse, R12, R68 ;  /* 0x0000000ca844723c */ /* 0x040fe80000041844 */
[----:B------:R-:W-:Y:S02]  /*da80*/  FADD.FTZ R2, R30, R0 ;  /* 0x000000001e027221 */ /* 0x000fe40000010000 */
[----:B------:R-:W-:Y:S02]  /*da90*/  FADD.FTZ R3, R189, R3 ;  /* 0x00000003bd037221 */ /* 0x000fe40000010000 */
[C---:B------:R-:W-:Y:S01]  /*daa0*/  HMMA.16816.F32.BF16 R72, R168.reuse, R14, R72 ;  /* 0x0000000ea848723c */ /* 0x040fe20000041848 */
[----:B------:R-:W2:Y:S03]  /*dab0*/  LDSM.16.MT88.4 R12, [R252+0x7800] ;  /* 0x00780000fc0c783b */ /* 0x000ea60000004200 */
[----:B------:R-:W-:Y:S02]  /*dac0*/  FADD.FTZ R2, R31, R2 ;  /* 0x000000021f027221 */ /* 0x000fe40000010000 */
[----:B------:R-:W-:Y:S01]  /*dad0*/  FADD.FTZ R0, R135, R3 ;  /* 0x0000000387007221 */ /* 0x000fe20000010000 */
[----:B------:R-:W-:Y:S01]  /*dae0*/  MOV R135, R132 ;  /* 0x0000008400877202 */ /* 0x000fe20000000f00 */
[C---:B---3--:R-:W-:Y:S01]  /*daf0*/  HMMA.16816.F32.BF16 R76, R168.reuse, R16, R76 ;  /* 0x00000010a84c723c */ /* 0x048fe2000004184c */
[----:B------:R-:W-:Y:S03]  /*db00*/  STL [R1+0x7c], R2 ;  /* 0x00007c0201007387 */ /* 0x000fe60000100800 */
[----:B------:R-:W-:Y:S01]  /*db10*/  FADD.FTZ R0, R134, R0 ;  /* 0x0000000086007221 */ /* 0x000fe20000010000 */
[----:B------:R-:W-:Y:S03]  /*db20*/  MOV R134, R133 ;  /* 0x0000008500867202 */ /* 0x000fe60000000f00 */
[C---:B------:R-:W-:Y:S01]  /*db30*/  HMMA.16816.F32.BF16 R80, R168.reuse, R18, R80 ;  /* 0x00000012a850723c */ /* 0x040fe20000041850 */
[----:B------:R-:W3:Y:S07]  /*db40*/  LDSM.16.MT88.4 R16, [R182+0x7800] ;  /* 0x00780000b610783b */ /* 0x000eee0000004200 */
[C---:B----4-:R-:W-:Y:S01]  /*db50*/  HMMA.16816.F32.BF16 R84, R168.reuse, R20, R84 ;  /* 0x00000014a854723c */ /* 0x050fe20000041854 */
[----:B------:R4:W-:Y:S07]  /*db60*/  STL [R1+0x80], R0 ;  /* 0x0000800001007387 */ /* 0x0009ee0000100800 */
[C---:B------:R-:W-:Y:S08]  /*db70*/  HMMA.16816.F32.BF16 R88, R168.reuse, R22, R88 ;  /* 0x00000016a858723c */ /* 0x040ff00000041858 */
[C---:B-1----:R-:W-:Y:S08]  /*db80*/  HMMA.16816.F32.BF16 R92, R168.reuse, R4, R92 ;  /* 0x00000004a85c723c */ /* 0x042ff0000004185c */
[C---:B------:R-:W-:Y:S08]  /*db90*/  HMMA.16816.F32.BF16 R96, R168.reuse, R6, R96 ;  /* 0x00000006a860723c */ /* 0x040ff00000041860 */
[C---:B--2---:R-:W-:Y:S08]  /*dba0*/  HMMA.16816.F32.BF16 R100, R168.reuse, R8, R100 ;  /* 0x00000008a864723c */ /* 0x044ff00000041864 */
[C---:B------:R-:W-:Y:S08]  /*dbb0*/  HMMA.16816.F32.BF16 R104, R168.reuse, R10, R104 ;  /* 0x0000000aa868723c */ /* 0x040ff00000041868 */
[C---:B------:R-:W-:Y:S08]  /*dbc0*/  HMMA.16816.F32.BF16 R108, R168.reuse, R12, R108 ;  /* 0x0000000ca86c723c */ /* 0x040ff0000004186c */
[C---:B------:R-:W-:Y:S08]  /*dbd0*/  HMMA.16816.F32.BF16 R112, R168.reuse, R14, R112 ;  /* 0x0000000ea870723c */ /* 0x040ff00000041870 */
[C---:B------:R-:W-:Y:S08]  /*dbe0*/  HMMA.16816.F32.BF16 R116, R168.reuse, R24, R116 ;  /* 0x00000018a874723c */ /* 0x040ff00000041874 */
[C---:B------:R-:W-:Y:S08]  /*dbf0*/  HMMA.16816.F32.BF16 R120, R168.reuse, R26, R120 ;  /* 0x0000001aa878723c */ /* 0x040ff00000041878 */
[C---:B---3--:R-:W-:Y:S08]  /*dc00*/  HMMA.16816.F32.BF16 R124, R168.reuse, R16, R124 ;  /* 0x00000010a87c723c */ /* 0x048ff0000004187c */
[----:B------:R-:W-:Y:S01]  /*dc10*/  HMMA.16816.F32.BF16 R128, R168, R18, R128 ;  /* 0x00000012a880723c */ /* 0x000fe20000041880 */
[----:B----4-:R-:W-:-:S07]  /*dc20*/  @P0 BRA `(.L_x_479) ;  /* 0xffffc27000000947 */ /* 0x010fce000383ffff */
.L_x_478:
[----:B------:R-:W-:Y:S07]  /*dc30*/  @!UPT UIADD3 URZ, URZ, URZ, URZ ;  /* 0x0000003f3f3ff290 */ /* 0x000fee000fffe03f */
[----:B------:R-:W-:Y:S02]  /*dc40*/  MOV R7, 0x1f ;  /* 0x0000001f00077802 */ /* 0x000fe40000000f00 */
[----:B------:R-:W-:Y:S01]  /*dc50*/  MOV R6, 0xffffffff ;  /* 0xffffffff00067802 */ /* 0x000fe20000000f00 */
[----:B------:R-:W-:Y:S06]  /*dc60*/  BRA.DIV ~URZ, `(.L_x_480) ;  /* 0x00002f227f007947 */ /* 0x000fec000b800000 */
[----:B------:R-:W2:Y:S04]  /*dc70*/  LDL R0, [R1+0x7c] ;  /* 0x00007c0001007983 */ /* 0x000ea80000100800 */
[----:B--2---:R1:W2:Y:S02]  /*dc80*/  SHFL.BFLY PT, R4, R0, 0x2, 0x1f ;  /* 0x0c401f0000047f89 */ /* 0x0042a400000e0000 */
.L_x_512:
[----:B-1----:R-:W3:Y:S02]  /*dc90*/  LDL.LU R0, [R1+0x7c] ;  /* 0x00007c0001007983 */ /* 0x002ee40000300800 */
[----:B--23--:R-:W-:Y:S01]  /*dca0*/  FADD.FTZ R4, R4, R0 ;  /* 0x0000000004047221 */ /* 0x00cfe20000010000 */
[----:B------:R-:W-:Y:S05]  /*dcb0*/  BRA.DIV ~URZ, `(.L_x_481) ;  /* 0x00002f327f007947 */ /* 0x000fea000b800000 */
[----:B------:R-:W2:Y:S04]  /*dcc0*/  LDL.LU R5, [R1+0x80] ;  /* 0x0000800001057983 */ /* 0x000ea80000300800 */
[----:B------:R-:W1:Y:S02]  /*dcd0*/  SHFL.BFLY PT, R2, R4, 0x1, 0x1f ;  /* 0x0c201f0004027f89 */ /* 0x000e6400000e0000 */
[----:B-1----:R-:W-:-:S02]  /*dce0*/  FADD.FTZ R4, R4, R2 ;  /* 0x0000000204047221 */ /* 0x002fc40000010000 */
[----:B--2---:R-:W1:Y:S02]  /*dcf0*/  SHFL.BFLY PT, R0, R5, 0x2, 0x1f ;  /* 0x0c401f0005007f89 */ /* 0x004e6400000e0000 */
[----:B-1----:R-:W-:-:S05]  /*dd00*/  FADD.FTZ R0, R0, R5 ;  /* 0x0000000500007221 */ /* 0x002fca0000010000 */
[----:B------:R1:W2:Y:S02]  /*dd10*/  SHFL.BFLY PT, R3, R0, 0x1, 0x1f ;  /* 0x0c201f0000037f89 */ /* 0x0002a400000e0000 */
.L_x_513:
[----:B------:R-:W-:Y:S01]  /*dd20*/  FSETP.NE.FTZ.AND P1, PT, R4, RZ, PT ;  /* 0x000000ff0400720b */ /* 0x000fe20003f35000 */
[----:B--2---:R-:W-:Y:S01]  /*dd30*/  FADD.FTZ R3, R3, R0 ;  /* 0x0000000003037221 */ /* 0x004fe20000010000 */
[----:B------:R-:W-:Y:S02]  /*dd40*/  MOV R2, RZ ;  /* 0x000000ff00027202 */ /* 0x000fe40000000f00 */
[----:B-1----:R-:W-:Y:S02]  /*dd50*/  MOV R0, RZ ;  /* 0x000000ff00007202 */ /* 0x002fe40000000f00 */
[----:B------:R-:W-:Y:S02]  /*dd60*/  FSETP.NE.FTZ.AND P0, PT, R3, RZ, PT ;  /* 0x000000ff0300720b */ /* 0x000fe40003f15000 */
[----:B-----5:R-:W-:-:S05]  /*dd70*/  MOV R174, 0xff800000 ;  /* 0xff80000000ae7802 */ /* 0x020fca0000000f00 */
[----:B------:R-:W1:Y:S01]  /*dd80*/  @P1 MUFU.RCP R2, R4 ;  /* 0x0000000400021308 */ /* 0x000e620000001000 */
[----:B------:R-:W-:-:S07]  /*dd90*/  @P1 MOV R6, 0x3f317218 ;  /* 0x3f31721800061802 */ /* 0x000fce0000000f00 */
[----:B------:R-:W2:Y:S01]  /*dda0*/  @P1 MUFU.LG2 R4, R4 ;  /* 0x0000000400041308 */ /* 0x000ea20000000c00 */
[----:B-1----:R-:W-:-:S07]  /*ddb0*/  FMUL.FTZ R134, R2, R36 ;  /* 0x0000002402867220 */ /* 0x002fce0000410000 */
[----:B------:R-:W1:Y:S01]  /*ddc0*/  @P0 MUFU.RCP R0, R3 ;  /* 0x0000000300000308 */ /* 0x000e620000001000 */
        /* <DEDUP_REMOVED lines=64> */
[----:B------:R3:W4:Y:S01]  /*e1d0*/  @P0 MUFU.LG2 R2, R3 ;  /* 0x0000000300020308 */ /* 0x0007220000000c00 */
[----:B--2---:R-:W-:Y:S02]  /*e1e0*/  @P1 FMUL.FTZ R5, R4, 0.69314718246459960938 ;  /* 0x3f31721804051820 */ /* 0x004fe40000410000 */
[----:B------:R-:W-:Y:S02]  /*e1f0*/  @P1 FMUL.FTZ R4, R6, c[0x0][0x2d0] ;  /* 0x0000b40006041a20 */ /* 0x000fe40000410000 */
[----:B-1----:R-:W-:Y:S01]  /*e200*/  FMUL.FTZ R6, R0, R46 ;  /* 0x0000002e00067220 */ /* 0x002fe20000410000 */
[----:B------:R-:W-:Y:S01]  /*e210*/  MOV R46, 0x1 ;  /* 0x00000001002e7802 */ /* 0x000fe20000000f00 */
[----:B------:R-:W-:-:S02]  /*e220*/  @P1 FFMA.FTZ R174, R4, R133, R5 ;  /* 0x0000008504ae1223 */ /* 0x000fc40000010005 */
[C---:B------:R-:W-:Y:S02]  /*e230*/  FMUL.FTZ R45, R0.reuse, R43 ;  /* 0x0000002b002d7220 */ /* 0x040fe40000410000 */
[C---:B------:R-:W-:Y:S02]  /*e240*/  FMUL.FTZ R138, R0.reuse, R138 ;  /* 0x0000008a008a7220 */ /* 0x040fe40000410000 */
[C---:B------:R-:W-:Y:S02]  /*e250*/  FMUL.FTZ R139, R0.reuse, R139 ;  /* 0x0000008b008b7220 */ /* 0x040fe40000410000 */
[----:B------:R-:W-:Y:S01]  /*e260*/  FMUL.FTZ R142, R0, R142 ;  /* 0x0000008e008e7220 */ /* 0x000fe20000410000 */
[----:B---3--:R-:W-:Y:S01]  /*e270*/  @P0 MOV R3, 0x3f317218 ;  /* 0x3f31721800030802 */ /* 0x008fe20000000f00 */
[----:B----4-:R-:W-:Y:S02]  /*e280*/  @P0 FMUL.FTZ R2, R2, 0.69314718246459960938 ;  /* 0x3f31721802020820 */ /* 0x010fe40000410000 */
[----:B------:R-:W-:-:S02]  /*e290*/  FMUL.FTZ R61, R0, R143 ;  /* 0x0000008f003d7220 */ /* 0x000fc40000410000 */
[----:B------:R-:W-:Y:S02]  /*e2a0*/  @P0 FMUL.FTZ R3, R3, c[0x0][0x2d0] ;  /* 0x0000b40003030a20 */ /* 0x000fe40000410000 */
        /* <DEDUP_REMOVED lines=58> */
[----:B------:R-:W-:Y:S01]  /*e650*/  PRMT R0, R46, 0x7610, R0 ;  /* 0x000076102e007816 */ /* 0x000fe20000000000 */
[----:B------:R-:W-:-:S02]  /*e660*/  @P0 FFMA.FTZ R65, R3, R132, R2 ;  /* 0x0000008403410223 */ /* 0x000fc40000010002 */
.L_x_473:
[----:B------:R1:W5:Y:S01]  /*e670*/  LDL R48, [R1+0xc0] ;  /* 0x0000c00001307983 */ /* 0x0003620000100800 */
[----:B------:R-:W-:Y:S03]  /*e680*/  BSSY B0, `(.L_x_482) ;  /* 0x0000012000007945 */ /* 0x000fe60003800000 */
[----:B------:R-:W3:Y:S02]  /*e690*/  S2R R67, SR_TID.X ;  /* 0x0000000000437919 */ /* 0x000ee40000002100 */
[----:B---3--:R-:W-:-:S13]  /*e6a0*/  LOP3.LUT P0, RZ, R67, 0xff, RZ, 0xc0, !PT ;  /* 0x000000ff43ff7812 */ /* 0x008fda000780c0ff */
[----:B------:R-:W-:Y:S05]  /*e6b0*/  @P0 BRA `(.L_x_483) ;  /* 0x000000e000000947 */ /* 0x000fea0003800000 */
[----:B-1----:R-:W1:Y:S01]  /*e6c0*/  S2R R46, SR_LANEID ;  /* 0x00000000002e7919 */ /* 0x002e620000000000 */
[----:B------:R-:W-:Y:S01]  /*e6d0*/  VOTEU.ANY UR4, UPT, PT ;  /* 0x0000000000047886 */ /* 0x000fe200038e0100 */
[----:B------:R-:W-:Y:S01]  /*e6e0*/  IMAD.MOV.U32 R47, RZ, RZ, c[0x0][0x584] ;  /* 0x00016100ff2f7624 */ /* 0x000fe200078e00ff */
[----:B------:R-:W1:Y:S08]  /*e6f0*/  FLO.U32 R3, UR4 ;  /* 0x0000000400037d00 */ /* 0x000e7000080e0000 */
[----:B------:R-:W3:Y:S01]  /*e700*/  POPC R2, UR4 ;  /* 0x0000000400027d09 */ /* 0x000ee20008000000 */
[----:B-1----:R-:W-:Y:S01]  /*e710*/  ISETP.EQ.U32.AND P0, PT, R3, R46, PT ;  /* 0x0000002e0300720c */ /* 0x002fe20003f02070 */
[----:B------:R-:W-:-:S12]  /*e720*/  IMAD.MOV.U32 R46, RZ, RZ, c[0x0][0x580] ;  /* 0x00016000ff2e7624 */ /* 0x000fd800078e00ff */
[----:B---3--:R1:W3:Y:S04]  /*e730*/  @P0 ATOMG.E.ADD.STRONG.GPU PT, R2, [R46.64], R2 ;  /* 0x000000022e0209a8 */ /* 0x0082e800081ee1c6 */
[----:B-1----:R-:W1:Y:S04]  /*e740*/  S2R R46, SR_LTMASK ;  /* 0x00000000002e7919 */ /* 0x002e680000003900 */
[----:B---3--:R1:W3:Y:S02]  /*e750*/  SHFL.IDX PT, R3, R2, R3, 0x1f ;  /* 0x00001f0302037589 */ /* 0x0082e400000e0000 */
[----:B-1----:R-:W-:-:S06]  /*e760*/  LOP3.LUT R2, R46, UR4, RZ, 0xc0, !PT ;  /* 0x000000042e027c12 */ /* 0x002fcc000f8ec0ff */
[----:B------:R-:W3:Y:S02]  /*e770*/  POPC R2, R2 ;  /* 0x0000000200027309 */ /* 0x000ee40000000000 */
[----:B---3-5:R-:W-:-:S05]  /*e780*/  IADD3 R48, R3, c[0x0][0xc], R2 ;  /* 0x0000030003307a10 */ /* 0x028fca0007ffe002 */
[----:B------:R1:W-:Y:S02]  /*e790*/  STL [R1+0xc0], R48 ;  /* 0x0000c03001007387 */ /* 0x0003e40000100800 */
.L_x_483:
[----:B-1----:R-:W-:Y:S05]  /*e7a0*/  BSYNC B0 ;  /* 0x0000000000007941 */ /* 0x002fea0003800000 */
.L_x_482:
[----:B------:R-:W-:Y:S01]  /*e7b0*/  PRMT R0, R0, 0x9910, RZ ;  /* 0x0000991000007816 */ /* 0x000fe200000000ff */
[----:B------:R-:W-:Y:S01]  /*e7c0*/  BSSY B1, `(.L_x_484) ;  /* 0x0000226000017945 */ /* 0x000fe20003800000 */
[----:B-----5:R-:W-:Y:S02]  /*e7d0*/  IMAD.MOV.U32 R81, RZ, RZ, R48 ;  /* 0x000000ffff517224 */ /* 0x020fe400078e0030 */
[----:B------:R-:W-:Y:S01]  /*e7e0*/  ISETP.NE.AND P0, PT, R0, RZ, PT ;  /* 0x000000ff0000720c */ /* 0x000fe20003f05270 */
[----:B------:R-:W-:-:S12]  /*e7f0*/  IMAD.MOV.U32 R83, RZ, RZ, -0x1 ;  /* 0xffffffffff537424 */ /* 0x000fd800078e00ff */
[----:B------:R-:W-:Y:S05]  /*e800*/  @!P0 BRA `(.L_x_485) ;  /* 0x000015a000008947 */ /* 0x000fea0003800000 */
[----:B------:R-:W3:Y:S04]  /*e810*/  LDL R87, [R1+0xc4] ;  /* 0x0000c40001577983 */ /* 0x000ee80000100800 */
[----:B------:R-:W4:Y:S04]  /*e820*/  LDL R85, [R1+0xc8] ;  /* 0x0000c80001557983 */ /* 0x000f280000100800 */
[----:B------:R-:W5:Y:S04]  /*e830*/  LDL R79, [R1+0xd0] ;  /* 0x0000d000014f7983 */ /* 0x000f680000100800 */
[----:B--2---:R-:W2:Y:S04]  /*e840*/  LDL R77, [R1+0xcc] ;  /* 0x0000cc00014d7983 */ /* 0x004ea80000100800 */
[----:B------:R-:W2:Y:S04]  /*e850*/  LDL R75, [R1+0xe0] ;  /* 0x0000e000014b7983 */ /* 0x000ea80000100800 */
[----:B------:R-:W2:Y:S04]  /*e860*/  LDL R73, [R1+0xd8] ;  /* 0x0000d80001497983 */ /* 0x000ea80000100800 */
[----:B------:R-:W2:Y:S04]  /*e870*/  LDL R71, [R1+0xdc] ;  /* 0x0000dc0001477983 */ /* 0x000ea80000100800 */
[----:B------:R-:W2:Y:S01]  /*e880*/  LDL R69, [R1+0xd4] ;  /* 0x0000d40001457983 */ /* 0x000ea20000100800 */
[----:B------:R-:W-:Y:S01]  /*e890*/  WARPSYNC 0xffffffff ;  /* 0xffffffff00007948 */ /* 0x000fe20003800000 */
[----:B------:R-:W-:-:S02]  /*e8a0*/  F2FP.BF16.PACK_AB R64, R137, R136 ;  /* 0x000000888940723e */ /* 0x000fc400000010ff */
[----:B------:R-:W-:Y:S01]  /*e8b0*/  BAR.SYNC.DEFER_BLOCKING 0x1, 0x100 ;  /* 0x0044000000007b1d */ /* 0x000fe20000010000 */
        /* <DEDUP_REMOVED lines=62> */
[----:B------:R-:W-:Y:S01]  /*eca0*/  F2FP.BF16.PACK_AB R0, R131, R130 ;  /* 0x000000828300723e */ /* 0x000fe200000010ff */
[----:B---3--:R1:W-:Y:S04]  /*ecb0*/  STS [R87], R64 ;  /* 0x0000004057007388 */ /* 0x0083e80000000800 */
[----:B------:R1:W-:Y:S04]  /*ecc0*/  STS [R87+0x400], R63 ;  /* 0x0004003f57007388 */ /* 0x0003e80000000800 */
[----:B----4-:R1:W-:Y:S04]  /*ecd0*/  STS [R85], R62 ;  /* 0x0000003e55007388 */ /* 0x0103e80000000800 */
[----:B------:R1:W-:Y:S04]  /*ece0*/  STS [R85+0x400], R61 ;  /* 0x0004003d55007388 */ /* 0x0003e80000000800 */
[----:B-----5:R1:W-:Y:S04]  /*ecf0*/  STS [R79], R60 ;  /* 0x0000003c4f007388 */ /* 0x0203e80000000800 */
[----:B------:R1:W-:Y:S04]  /*ed00*/  STS [R79+0x400], R59 ;  /* 0x0004003b4f007388 */ /* 0x0003e80000000800 */
[----:B--2---:R1:W-:Y:S04]  /*ed10*/  STS [R77], R58 ;  /* 0x0000003a4d007388 */ /* 0x0043e80000000800 */
[----:B------:R1:W-:Y:S04]  /*ed20*/  STS [R77+0x400], R57 ;  /* 0x000400394d007388 */ /* 0x0003e80000000800 */
[----:B------:R1:W-:Y:S04]  /*ed30*/  STS [R75], R56 ;  /* 0x000000384b007388 */ /* 0x0003e80000000800 */
[----:B------:R1:W-:Y:S04]  /*ed40*/  STS [R75+0x400], R55 ;  /* 0x000400374b007388 */ /* 0x0003e80000000800 */
[----:B------:R1:W-:Y:S04]  /*ed50*/  STS [R73], R54 ;  /* 0x0000003649007388 */ /* 0x0003e80000000800 */
[----:B------:R1:W-:Y:S04]  /*ed60*/  STS [R73+0x400], R53 ;  /* 0x0004003549007388 */ /* 0x0003e80000000800 */
[----:B------:R1:W-:Y:S04]  /*ed70*/  STS [R71], R52 ;  /* 0x0000003447007388 */ /* 0x0003e80000000800 */
[----:B------:R1:W-:Y:S04]  /*ed80*/  STS [R71+0x400], R51 ;  /* 0x0004003347007388 */ /* 0x0003e80000000800 */
[----:B------:R1:W-:Y:S04]  /*ed90*/  STS [R69], R50 ;  /* 0x0000003245007388 */ /* 0x0003e80000000800 */
        /* <DEDUP_REMOVED lines=49> */
[----:B------:R-:W-:Y:S06]  /*f0b0*/  BAR.SYNC.DEFER_BLOCKING 0x1, 0x100 ;  /* 0x0044000000007b1d */ /* 0x000fec0000010000 */
[----:B------:R-:W-:Y:S05]  /*f0c0*/  BRA.CONV ~URZ, `(.L_x_486) ;  /* 0x000000737f007947 */ /* 0x000fea000b800000 */
[----:B-1----:R-:W-:Y:S01]  /*f0d0*/  SHF.R.S32.HI R5, RZ, 0x1f, R67 ;  /* 0x0000001fff057819 */ /* 0x002fe20000011443 */
[----:B------:R-:W-:Y:S01]  /*f0e0*/  IMAD.MOV.U32 R4, RZ, RZ, RZ ;  /* 0x000000ffff047224 */ /* 0x000fe200078e00ff */
[----:B------:R-:W-:Y:S01]  /*f0f0*/  MOV R6, 0xf140 ;  /* 0x0000f14000067802 */ /* 0x000fe20000000f00 */
[----:B------:R-:W-:Y:S01]  /*f100*/  IMAD.MOV.U32 R0, RZ, RZ, 0x1f ;  /* 0x0000001fff007424 */ /* 0x000fe200078e00ff */
[----:B------:R-:W-:-:S04]  /*f110*/  LEA.HI R5, R5, R67, RZ, 0x7 ;  /* 0x0000004305057211 */ /* 0x000fc800078f38ff */
[----:B------:R-:W-:Y:S02]  /*f120*/  SHF.R.S32.HI R5, RZ, 0x7, R5 ;  /* 0x00000007ff057819 */ /* 0x000fe40000011405 */
[----:B------:R-:W-:Y:S05]  /*f130*/  CALL.REL.NOINC `($__internal_1_$__cuda_sm70_shflsync_idx_p) ;  /* 0x00001f7000007944 */ /* 0x000fea0003c00000 */
.L_x_486:
[----:B-1----:R-:W2:Y:S04]  /*f140*/  LDL R2, [R1+0xac] ;  /* 0x0000ac0001027983 */ /* 0x002ea80000100800 */
[----:B------:R-:W3:Y:S04]  /*f150*/  LDL R13, [R1+0xe8] ;  /* 0x0000e800010d7983 */ /* 0x000ee80000100800 */
[----:B------:R-:W4:Y:S04]  /*f160*/  LDL.LU R11, [R1+0xa4] ;  /* 0x0000a400010b7983 */ /* 0x000f280000300800 */
[----:B------:R-:W2:Y:S04]  /*f170*/  LDL.LU R12, [R1+0xa8] ;  /* 0x0000a800010c7983 */ /* 0x000ea80000300800 */
[----:B------:R-:W2:Y:S01]  /*f180*/  LDL.LU R17, [R1+0xa0] ;  /* 0x0000a00001117983 */ /* 0x000ea20000300800 */
[----:B------:R-:W-:-:S03]  /*f190*/  IMAD.MOV.U32 R0, RZ, RZ, 0x1 ;  /* 0x00000001ff007424 */ /* 0x000fc600078e00ff */
[----:B------:R-:W3:Y:S02]  /*f1a0*/  LDL R14, [R1+0xf0] ;  /* 0x0000f000010e7983 */ /* 0x000ee40000100800 */
[----:B------:R-:W-:Y:S02]  /*f1b0*/  ISETP.NE.AND P0, PT, R0, c[0x0][0x4e8], PT ;  /* 0x00013a0000007a0c */ /* 0x000fe40003f05270 */
[----:B------:R-:W1:Y:S04]  /*f1c0*/  S2R R16, SR_TID.X ;  /* 0x0000000000107919 */ /* 0x000e680000002100 */
[----:B------:R2:W5:Y:S04]  /*f1d0*/  LDL.64 R86, [R1+0x90] ;  /* 0x0000900001567983 */ /* 0x0005680000100a00 */
[----:B------:R2:W5:Y:S04]  /*f1e0*/  LDL R85, [R1+0xbc] ;  /* 0x0000bc0001557983 */ /* 0x0005680000100800 */
[----:B------:R2:W5:Y:S04]  /*f1f0*/  LDL R84, [R1+0x9c] ;  /* 0x00009c0001547983 */ /* 0x0005680000100800 */
[----:B------:R2:W5:Y:S04]  /*f200*/  LDL R82, [R1+0xb8] ;  /* 0x0000b80001527983 */ /* 0x0005680000100800 */
[----:B------:R2:W5:Y:S01]  /*f210*/  LDL R80, [R1+0x98] ;  /* 0x0000980001507983 */ /* 0x0005620000100800 */
[----:B-1----:R-:W-:-:S04]  /*f220*/  SHF.R.S32.HI R15, RZ, 0x1f, R16 ;  /* 0x0000001fff0f7819 */ /* 0x002fc80000011410 */
[----:B------:R-:W-:-:S04]  /*f230*/  LEA.HI R15, R15, R16, RZ, 0x5 ;  /* 0x000000100f0f7211 */ /* 0x000fc800078f28ff */
[----:B------:R-:W-:-:S04]  /*f240*/  LOP3.LUT R15, R15, 0xffffffe0, RZ, 0xc0, !PT ;  /* 0xffffffe00f0f7812 */ /* 0x000fc800078ec0ff */
[----:B------:R-:W-:Y:S02]  /*f250*/  IADD3 R15, -R15, R16, RZ ;  /* 0x000000100f0f7210 */ /* 0x000fe40007ffe1ff */
[----:B----4-:R-:W-:-:S05]  /*f260*/  SHF.R.S32.HI R5, RZ, 0x1f, R11 ;  /* 0x0000001fff057819 */ /* 0x010fca000001140b */
[----:B------:R-:W-:Y:S01]  /*f270*/  IMAD R6, R5, c[0x0][0x490], RZ ;  /* 0x0001240005067a24 */ /* 0x000fe200078e02ff */
[----:B--2---:R-:W-:Y:S01]  /*f280*/  IADD3 R4, R2, R17, RZ ;  /* 0x0000001102047210 */ /* 0x004fe20007ffe0ff */
[----:B------:R-:W-:-:S04]  /*f290*/  IMAD.WIDE.U32 R2, R11, c[0x0][0x490], RZ ;  /* 0x000124000b027a25 */ /* 0x000fc800078e00ff */
[----:B------:R-:W-:-:S04]  /*f2a0*/  @P0 IMAD.HI.U32 R7, R4, c[0x0][0x4ec], RZ ;  /* 0x00013b0004070a27 */ /* 0x000fc800078e00ff */
[----:B------:R-:W-:Y:S02]  /*f2b0*/  IMAD R6, R11, c[0x0][0x494], R6 ;  /* 0x000125000b067a24 */ /* 0x000fe400078e0206 */
[----:B------:R-:W-:Y:S01]  /*f2c0*/  IMAD.MOV.U32 R0, RZ, RZ, R4 ;  /* 0x000000ffff007224 */ /* 0x000fe200078e0004 */
[----:B------:R-:W-:Y:S02]  /*f2d0*/  @P0 SHF.R.U32.HI R0, RZ, c[0x0][0x4f0], R7 ;  /* 0x00013c00ff000a19 */ /* 0x000fe40000011607 */
[----:B------:R-:W-:-:S03]  /*f2e0*/  IADD3 R3, R3, R6, RZ ;  /* 0x0000000603037210 */ /* 0x000fc60007ffe0ff */
[----:B------:R-:W-:Y:S02]  /*f2f0*/  IMAD.MOV R8, RZ, RZ, -R0 ;  /* 0x000000ffff087224 */ /* 0x000fe400078e0a00 */
[----:B------:R-:W-:-:S04]  /*f300*/  IMAD.WIDE.U32 R6, R12, c[0x0][0x498], R2 ;  /* 0x000126000c067a25 */ /* 0x000fc800078e0002 */
[----:B------:R-:W-:Y:S01]  /*f310*/  IMAD R2, R8, c[0x0][0x4e8], R4 ;  /* 0x00013a0008027a24 */ /* 0x000fe200078e0204 */
[----:B------:R-:W-:Y:S02]  /*f320*/  IADD3 R4, P1, R0, R6, RZ ;  /* 0x0000000600047210 */ /* 0x000fe40007f3e0ff */
[----:B---3--:R-:W-:Y:S02]  /*f330*/  IADD3 R6, R13, R17, RZ ;  /* 0x000000110d067210 */ /* 0x008fe40007ffe0ff */
[----:B------:R-:W2:Y:S01]  /*f340*/  LDL R13, [R1+0x58] ;  /* 0x00005800010d7983 */ /* 0x000ea20000100800 */
[----:B------:R-:W-:-:S05]  /*f350*/  SHF.R.S32.HI R10, RZ, 0x1f, R12 ;  /* 0x0000001fff0a7819 */ /* 0x000fca000001140c */
[----:B------:R-:W-:Y:S01]  /*f360*/  IMAD R9, R10, c[0x0][0x498], RZ ;  /* 0x000126000a097a24 */ /* 0x000fe200078e02ff */
[----:B------:R-:W-:-:S03]  /*f370*/  SHF.R.S32.HI R8, RZ, 0x1f, R0 ;  /* 0x0000001fff087819 */ /* 0x000fc60000011400 */
[----:B------:R-:W-:Y:S01]  /*f380*/  IMAD R3, R12, c[0x0][0x49c], R9 ;  /* 0x000127000c037a24 */ /* 0x000fe200078e0209 */
[----:B------:R-:W-:Y:S01]  /*f390*/  SHF.R.S32.HI R9, RZ, 0x1f, R2 ;  /* 0x0000001fff097819 */ /* 0x000fe20000011402 */
[----:B------:R-:W-:-:S03]  /*f3a0*/  IMAD R0, R5, c[0x0][0x3e8], RZ ;  /* 0x0000fa0005007a24 */ /* 0x000fc600078e02ff */
[----:B------:R-:W-:Y:S01]  /*f3b0*/  IADD3.X R5, R8, R7, R3, P1, !PT ;  /* 0x0000000708057210 */ /* 0x000fe20000ffe403 */
[----:B------:R-:W-:Y:S02]  /*f3c0*/  IMAD R3, R9, c[0x0][0x488], RZ ;  /* 0x0001220009037a24 */ /* 0x000fe400078e02ff */
[C---:B------:R-:W-:Y:S02]  /*f3d0*/  IMAD R7, R11.reuse, c[0x0][0x3ec], R0 ;  /* 0x0000fb000b077a24 */ /* 0x040fe400078e0200 */
[----:B------:R-:W-:-:S04]  /*f3e0*/  IMAD.WIDE.U32 R8, R11, c[0x0][0x3e8], RZ ;  /* 0x0000fa000b087a25 */ /* 0x000fc800078e00ff */
[C---:B------:R-:W-:Y:S02]  /*f3f0*/  IMAD R11, R2.reuse, c[0x0][0x48c], R3 ;  /* 0x00012300020b7a24 */ /* 0x040fe400078e0203 */
[----:B------:R-:W-:-:S04]  /*f400*/  IMAD.WIDE.U32 R4, R2, c[0x0][0x488], R4 ;  /* 0x0001220002047a25 */ /* 0x000fc800078e0004 */
[----:B------:R-:W-:Y:S01]  /*f410*/  @P0 IMAD.HI.U32 R2, R6, c[0x0][0x4ec], RZ ;  /* 0x00013b0006020a27 */ /* 0x000fe200078e00ff */
[----:B------:R-:W-:-:S03]  /*f420*/  IADD3 R3, R9, R7, RZ ;  /* 0x0000000709037210 */ /* 0x000fc60007ffe0ff */
[----:B------:R-:W-:Y:S01]  /*f430*/  IMAD.MOV.U32 R0, RZ, RZ, R6 ;  /* 0x000000ffff007224 */ /* 0x000fe200078e0006 */
[----:B------:R-:W-:Y:S01]  /*f440*/  @P0 SHF.R.U32.HI R0, RZ, c[0x0][0x4f0], R2 ;  /* 0x00013c00ff000a19 */ /* 0x000fe20000011602 */
[----:B------:R-:W-:Y:S01]  /*f450*/  IMAD.IADD R5, R5, 0x1, R11 ;  /* 0x0000000105057824 */ /* 0x000fe200078e020b */
[----:B------:R-:W-:Y:S01]  /*f460*/  LEA R9, P0, R4, c[0x0][0x450], 0x2 ;  /* 0x0001140004097a11 */ /* 0x000fe200078010ff */
[----:B------:R-:W-:Y:S01]  /*f470*/  IMAD R10, R10, c[0x0][0x3f0], RZ ;  /* 0x0000fc000a0a7a24 */ /* 0x000fe200078e02ff */
[----:B------:R-:W-:Y:S02]  /*f480*/  MOV R2, R8 ;  /* 0x0000000800027202 */ /* 0x000fe40000000f00 */
[----:B------:R-:W-:Y:S01]  /*f490*/  LEA.HI.X R4, R4, c[0x0][0x454], R5, 0x2, P0 ;  /* 0x0001150004047a11 */ /* 0x000fe200000f1405 */
[C---:B------:R-:W-:Y:S02]  /*f4a0*/  IMAD R5, R12.reuse, c[0x0][0x3f4], R10 ;  /* 0x0000fd000c057a24 */ /* 0x040fe400078e020a */
[----:B------:R-:W-:Y:S01]  /*f4b0*/  IMAD.WIDE.U32 R2, R12, c[0x0][0x3f0], R2 ;  /* 0x0000fc000c027a25 */ /* 0x000fe200078e0002 */
[----:B------:R-:W-:-:S02]  /*f4c0*/  LOP3.LUT P0, RZ, R15, 0x3, RZ, 0xc0, !PT ;  /* 0x000000030fff7812 */ /* 0x000fc4000780c0ff */
[----:B------:R1:W5:Y:S01]  /*f4d0*/  LDL R15, [R1+0xb4] ;  /* 0x0000b400010f7983 */ /* 0x0003620000100800 */
[----:B------:R-:W-:Y:S01]  /*f4e0*/  IMAD.IADD R3, R3, 0x1, R5 ;  /* 0x0000000103037824 */ /* 0x000fe200078e0205 */
[----:B------:R-:W-:Y:S02]  /*f4f0*/  IADD3 R5, R14, R17, RZ ;  /* 0x000000110e057210 */ /* 0x000fe40007ffe0ff */
[----:B------:R1:W5:Y:S01]  /*f500*/  LDL R14, [R1+0x88] ;  /* 0x00008800010e7983 */ /* 0x0003620000100800 */
[----:B------:R-:W-:-:S03]  /*f510*/  ULDC UR5, c[0x0][0x4e8] ;  /* 0x00013a0000057ab9 */ /* 0x000fc60000000800 */
[----:B------:R-:W-:Y:S01]  /*f520*/  SHFL.IDX PT, R10, R9, RZ, 0x1c1f ;  /* 0x001c1fff090a7589 */ /* 0x000fe200000e0000 */
[----:B------:R-:W-:-:S03]  /*f530*/  ULDC UR4, c[0x0][0x388] ;  /* 0x0000e20000047ab9 */ /* 0x000fc60000000800 */
[----:B------:R-:W3:Y:S01]  /*f540*/  SHFL.IDX PT, R11, R4, RZ, 0x1c1f ;  /* 0x001c1fff040b7589 */ /* 0x000ee200000e0000 */
[----:B------:R-:W-:-:S03]  /*f550*/  IMAD.MOV R7, RZ, RZ, -R0 ;  /* 0x000000ffff077224 */ /* 0x000fc600078e0a00 */
[----:B------:R-:W-:Y:S04]  /*f560*/  SHFL.IDX PT, R8, R9, 0x1, 0x1c1f ;  /* 0x003c1f0009087f89 */ /* 0x000fe800000e0000 */
[----:B------:R4:W1:Y:S01]  /*f570*/  SHFL.IDX PT, R9, R4, 0x1, 0x1c1f ;  /* 0x003c1f0004097f89 */ /* 0x00086200000e0000 */
[----:B------:R-:W-:-:S03]  /*f580*/  UIMAD UR4, UR5, UR4, URZ ;  /* 0x00000004050472a4 */ /* 0x000fc6000f8e023f */
[----:B------:R-:W1:Y:S03]  /*f590*/  S2R R18, SR_TID.X ;  /* 0x0000000000127919 */ /* 0x000e660000002100 */
[----:B------:R-:W-:Y:S02]  /*f5a0*/  ISETP.GE.OR P1, PT, R5, UR4, P0 ;  /* 0x0000000405007c0c */ /* 0x000fe40008726670 */
[----:B------:R-:W-:Y:S01]  /*f5b0*/  SHF.R.S32.HI R12, RZ, 0x1f, R0 ;  /* 0x0000001fff0c7819 */ /* 0x000fe20000011400 */
[----:B----4-:R-:W-:Y:S01]  /*f5c0*/  IMAD R4, R7, c[0x0][0x4e8], R6 ;  /* 0x00013a0007047a24 */ /* 0x010fe200078e0206 */
[----:B------:R-:W-:-:S04]  /*f5d0*/  IADD3 R7, R5, 0x8, RZ ;  /* 0x0000000805077810 */ /* 0x000fc80007ffe0ff */
[----:B------:R-:W-:Y:S01]  /*f5e0*/  ISETP.GE.OR P0, PT, R7, UR4, P0 ;  /* 0x0000000407007c0c */ /* 0x000fe20008706670 */
[----:B------:R-:W-:-:S04]  /*f5f0*/  IMAD R6, R12, c[0x0][0x3e0], RZ ;  /* 0x0000f8000c067a24 */ /* 0x000fc800078e02ff */
[----:B---3--:R3:W-:Y:S01]  /*f600*/  @!P1 ST.E [R10.64], R174 ;  /* 0x000000ae0a009985 */ /* 0x0087e2000c101906 */
[----:B------:R-:W-:Y:S01]  /*f610*/  IMAD.WIDE.U32 R2, R0, c[0x0][0x3e0], R2 ;  /* 0x0000f80000027a25 */ /* 0x000fe200078e0002 */
[----:B-1----:R-:W-:-:S03]  /*f620*/  SHF.R.S32.HI R16, RZ, 0x1f, R18 ;  /* 0x0000001fff107819 */ /* 0x002fc60000011412 */
[----:B------:R-:W-:Y:S01]  /*f630*/  IMAD R5, R0, c[0x0][0x3e4], R6 ;  /* 0x0000f90000057a24 */ /* 0x000fe200078e0206 */
[----:B------:R-:W-:Y:S02]  /*f640*/  SHF.R.S32.HI R0, RZ, 0x1f, R4 ;  /* 0x0000001fff007819 */ /* 0x000fe40000011404 */
[----:B------:R3:W-:Y:S01]  /*f650*/  @!P0 ST.E [R8.64], R65 ;  /* 0x0000004108008985 */ /* 0x0007e2000c101906 */
[----:B------:R-:W-:Y:S01]  /*f660*/  IMAD.IADD R3, R3, 0x1, R5 ;  /* 0x0000000103037824 */ /* 0x000fe200078e0205 */
[----:B------:R-:W-:Y:S01]  /*f670*/  LEA.HI R16, R16, R18, RZ, 0x3 ;  /* 0x0000001210107211 */ /* 0x000fe200078f18ff */
[----:B------:R-:W-:Y:S02]  /*f680*/  IMAD R0, R0, c[0x0][0x3d8], RZ ;  /* 0x0000f60000007a24 */ /* 0x000fe400078e02ff */
[----:B------:R-:W-:Y:S01]  /*f690*/  IMAD.WIDE.U32 R2, R4, c[0x0][0x3d8], R2 ;  /* 0x0000f60004027a25 */ /* 0x000fe200078e0002 */
[----:B------:R-:W-:-:S03]  /*f6a0*/  SHF.R.S32.HI R16, RZ, 0x3, R16 ;  /* 0x00000003ff107819 */ /* 0x000fc60000011410 */
[----:B------:R-:W-:Y:S01]  /*f6b0*/  IMAD R0, R4, c[0x0][0x3dc], R0 ;  /* 0x0000f70004007a24 */ /* 0x000fe200078e0200 */
[----:B------:R-:W-:Y:S01]  /*f6c0*/  LEA R5, P0, R2, c[0x0][0x380], 0x1 ;  /* 0x0000e00002057a11 */ /* 0x000fe200078008ff */
[----:B------:R-:W-:-:S03]  /*f6d0*/  IMAD.IADD R4, R16, 0x1, R17 ;  /* 0x0000000110047824 */ /* 0x000fc600078e0211 */
[----:B------:R-:W-:-:S04]  /*f6e0*/  IADD3 R3, R3, R0, RZ ;  /* 0x0000000003037210 */ /* 0x000fc80007ffe0ff */
[----:B------:R-:W-:Y:S02]  /*f6f0*/  LEA.HI.X R3, R2, c[0x0][0x384], R3, 0x1, P0 ;  /* 0x0000e10002037a11 */ /* 0x000fe400000f0c03 */
[----:B------:R-:W-:Y:S01]  /*f700*/  ISETP.GE.AND P0, PT, R4, UR4, PT ;  /* 0x0000000404007c0c */ /* 0x000fe2000bf06270 */
[----:B------:R3:W1:Y:S01]  /*f710*/  SHFL.IDX PT, R0, R5, RZ, 0x181f ;  /* 0x00181fff05007589 */ /* 0x00066200000e0000 */
[----:B------:R-:W-:Y:S03]  /*f720*/  BSSY B0, `(.L_x_487) ;  /* 0x0000023000007945 */ /* 0x000fe60003800000 */
[----:B------:R3:W4:Y:S04]  /*f730*/  SHFL.IDX PT, R2, R3, RZ, 0x181f ;  /* 0x00181fff03027589 */ /* 0x00072800000e0000 */
[----:B--2---:R3:W2:Y:S04]  /*f740*/  LDS.128 R44, [R13+0x1080] ;  /* 0x001080000d2c7984 */ /* 0x0046a80000000c00 */
        /* <DEDUP_REMOVED lines=12> */
[----:B--2-4-:R-:W2:Y:S01]  /*f810*/  LDS.128 R28, [R13+0x80] ;  /* 0x000080000d1c7984 */ /* 0x014ea20000000c00 */
[----:B-----5:R-:W-:-:S02]  /*f820*/  ISETP.GE.AND P3, PT, R86, c[0x0][0x3c8], PT ;  /* 0x0000f20056007a0c */ /* 0x020fc40003f66270 */
[----:B------:R-:W-:Y:S01]  /*f830*/  ISETP.GE.AND P2, PT, R84, c[0x0][0x3c8], PT ;  /* 0x0000f20054007a0c */ /* 0x000fe20003f46270 */
[----:B------:R-:W4:Y:S01]  /*f840*/  LDS.128 R24, [R13+0x4080] ;  /* 0x004080000d187984 */ /* 0x000f220000000c00 */
[----:B------:R-:W-:Y:S02]  /*f850*/  ISETP.GE.AND P1, PT, R80, c[0x0][0x3c8], PT ;  /* 0x0000f20050007a0c */ /* 0x000fe40003f26270 */
[----:B------:R-:W-:Y:S01]  /*f860*/  ISETP.GE.AND P0, PT, R14, c[0x0][0x3c8], PT ;  /* 0x0000f2000e007a0c */ /* 0x000fe20003f06270 */
[----:B------:R-:W3:Y:S04]  /*f870*/  LDS.128 R20, [R13+0x8080] ;  /* 0x008080000d147984 */ /* 0x000ee80000000c00 */
[----:B------:R1:W3:Y:S02]  /*f880*/  LDS.128 R16, [R13+0xc080] ;  /* 0x00c080000d107984 */ /* 0x0002e40000000c00 */
[----:B-1----:R-:W-:-:S02]  /*f890*/  @!P3 LEA R12, P4, R86, R0, 0x1 ;  /* 0x00000000560cb211 */ /* 0x002fc400078808ff */
[-C--:B---3--:R-:W-:Y:S02]  /*f8a0*/  @!P2 LEA R10, P6, R84, R0.reuse, 0x1 ;  /* 0x00000000540aa211 */ /* 0x088fe400078c08ff */
[----:B------:R-:W-:Y:S02]  /*f8b0*/  @!P1 LEA R8, P5, R80, R0, 0x1 ;  /* 0x0000000050089211 */ /* 0x000fe400078a08ff */
[-C--:B------:R-:W-:Y:S02]  /*f8c0*/  @!P2 LEA.HI.X R11, R84, R2.reuse, R85, 0x1, P6 ;  /* 0x00000002540ba211 */ /* 0x080fe400030f0c55 */
[-C--:B------:R-:W-:Y:S02]  /*f8d0*/  @!P1 LEA.HI.X R9, R80, R2.reuse, R82, 0x1, P5 ;  /* 0x0000000250099211 */ /* 0x080fe400028f0c52 */
[----:B------:R-:W-:Y:S02]  /*f8e0*/  @!P3 LEA.HI.X R13, R86, R2, R87, 0x1, P4 ;  /* 0x00000002560db211 */ /* 0x000fe400020f0c57 */
[----:B------:R-:W-:-:S03]  /*f8f0*/  @!P0 LEA R6, P4, R14, R0, 0x1 ;  /* 0x000000000e068211 */ /* 0x000fc600078808ff */
[----:B--2---:R1:W-:Y:S01]  /*f900*/  @!P3 ST.E.128 [R12.64], R28 ;  /* 0x0000001c0c00b985 */ /* 0x0043e2000c101d06 */
[----:B------:R-:W-:-:S03]  /*f910*/  @!P0 LEA.HI.X R7, R14, R2, R15, 0x1, P4 ;  /* 0x000000020e078211 */ /* 0x000fc600020f0c0f */
[----:B----4-:R1:W-:Y:S04]  /*f920*/  @!P2 ST.E.128 [R10.64], R24 ;  /* 0x000000180a00a985 */ /* 0x0103e8000c101d06 */
[----:B------:R1:W-:Y:S04]  /*f930*/  @!P1 ST.E.128 [R8.64], R20 ;  /* 0x0000001408009985 */ /* 0x0003e8000c101d06 */
[----:B------:R1:W-:Y:S02]  /*f940*/  @!P0 ST.E.128 [R6.64], R16 ;  /* 0x0000001006008985 */ /* 0x0003e4000c101d06 */
.L_x_488:
[----:B--2-4-:R-:W-:Y:S05]  /*f950*/  BSYNC B0 ;  /* 0x0000000000007941 */ /* 0x014fea0003800000 */
.L_x_487:
[----:B-1----:R-:W-:Y:S01]  /*f960*/  IADD3 R6, R4, 0x20, RZ ;  /* 0x0000002004067810 */ /* 0x002fe20007ffe0ff */
[----:B------:R1:W2:Y:S01]  /*f970*/  SHFL.IDX PT, R2, R3, 0x1, 0x181f ;  /* 0x00381f0003027f89 */ /* 0x0002a200000e0000 */
[----:B------:R-:W-:Y:S02]  /*f980*/  BSSY B0, `(.L_x_489) ;  /* 0x0000014000007945 */ /* 0x000fe40003800000 */
[----:B------:R-:W-:Y:S01]  /*f990*/  ISETP.GE.AND P0, PT, R6, UR4, PT ;  /* 0x0000000406007c0c */ /* 0x000fe2000bf06270 */
[----:B------:R1:W4:-:S12]  /*f9a0*/  SHFL.IDX PT, R0, R5, 0x1, 0x181f ;  /* 0x00381f0005007f89 */ /* 0x00031800000e0000 */
[----:B------:R-:W-:Y:S05]  /*f9b0*/  @P0 BRA `(.L_x_490) ;  /* 0x0000010000000947 */ /* 0x000fea0003800000 */
[----:B-----5:R-:W-:Y:S02]  /*f9c0*/  ISETP.GE.AND P3, PT, R86, c[0x0][0x3c8], PT ;  /* 0x0000f20056007a0c */ /* 0x020fe40003f66270 */
[----:B------:R-:W-:Y:S02]  /*f9d0*/  ISETP.GE.AND P2, PT, R84, c[0x0][0x3c8], PT ;  /* 0x0000f20054007a0c */ /* 0x000fe40003f46270 */
[----:B------:R-:W-:Y:S02]  /*f9e0*/  ISETP.GE.AND P1, PT, R80, c[0x0][0x3c8], PT ;  /* 0x0000f20050007a0c */ /* 0x000fe40003f26270 */
[----:B------:R-:W-:-:S07]  /*f9f0*/  ISETP.GE.AND P0, PT, R14, c[0x0][0x3c8], PT ;  /* 0x0000f2000e007a0c */ /* 0x000fce0003f06270 */
[-C--:B----4-:R-:W-:Y:S02]  /*fa00*/  @!P3 LEA R12, P4, R86, R0.reuse, 0x1 ;  /* 0x00000000560cb211 */ /* 0x090fe400078808ff */
[----:B---3--:R-:W-:Y:S02]  /*fa10*/  @!P2 LEA R10, P6, R84, R0, 0x1 ;  /* 0x00000000540aa211 */ /* 0x008fe400078c08ff */
[----:B--2---:R-:W-:Y:S02]  /*fa20*/  @!P3 LEA.HI.X R13, R86, R2, R87, 0x1, P4 ;  /* 0x00000002560db211 */ /* 0x004fe400020f0c57 */
[-C--:B------:R-:W-:Y:S02]  /*fa30*/  @!P1 LEA R8, P5, R80, R0.reuse, 0x1 ;  /* 0x0000000050089211 */ /* 0x080fe400078a08ff */
[----:B------:R-:W-:Y:S01]  /*fa40*/  @!P0 LEA R6, P4, R14, R0, 0x1 ;  /* 0x000000000e068211 */ /* 0x000fe200078808ff */
[----:B------:R2:W-:Y:S01]  /*fa50*/  @!P3 ST.E.128 [R12.64], R44 ;  /* 0x0000002c0c00b985 */ /* 0x0005e2000c101d06 */
[----:B------:R-:W-:-:S02]  /*fa60*/  @!P2 LEA.HI.X R11, R84, R2, R85, 0x1, P6 ;  /* 0x00000002540ba211 */ /* 0x000fc400030f0c55 */
[-C--:B------:R-:W-:Y:S02]  /*fa70*/  @!P1 LEA.HI.X R9, R80, R2.reuse, R82, 0x1, P5 ;  /* 0x0000000250099211 */ /* 0x080fe400028f0c52 */
[----:B------:R-:W-:Y:S01]  /*fa80*/  @!P0 LEA.HI.X R7, R14, R2, R15, 0x1, P4 ;  /* 0x000000020e078211 */ /* 0x000fe200020f0c0f */
[----:B------:R2:W-:Y:S04]  /*fa90*/  @!P2 ST.E.128 [R10.64], R40 ;  /* 0x000000280a00a985 */ /* 0x0005e8000c101d06 */
[----:B------:R2:W-:Y:S04]  /*faa0*/  @!P1 ST.E.128 [R8.64], R36 ;  /* 0x0000002408009985 */ /* 0x0005e8000c101d06 */
[----:B------:R2:W-:Y:S02]  /*fab0*/  @!P0 ST.E.128 [R6.64], R32 ;  /* 0x0000002006008985 */ /* 0x0005e4000c101d06 */
.L_x_490:
[----:B------:R-:W-:Y:S05]  /*fac0*/  BSYNC B0 ;  /* 0x0000000000007941 */ /* 0x000fea0003800000 */
.L_x_489:
[----:B--2---:R-:W-:Y:S01]  /*fad0*/  IADD3 R6, R4, 0x40, RZ ;  /* 0x0000004004067810 */ /* 0x004fe20007ffe0ff */
[----:B------:R2:W1:Y:S01]  /*fae0*/  SHFL.IDX PT, R2, R3, 0x2, 0x181f ;  /* 0x00581f0003027f89 */ /* 0x00046200000e0000 */
[----:B------:R-:W-:Y:S02]  /*faf0*/  BSSY B0, `(.L_x_491) ;  /* 0x0000014000007945 */ /* 0x000fe40003800000 */
[----:B------:R-:W-:Y:S01]  /*fb00*/  ISETP.GE.AND P0, PT, R6, UR4, PT ;  /* 0x0000000406007c0c */ /* 0x000fe2000bf06270 */
[----:B----4-:R2:W4:-:S12]  /*fb10*/  SHFL.IDX PT, R0, R5, 0x2, 0x181f ;  /* 0x00581f0005007f89 */ /* 0x01051800000e0000 */
[----:B------:R-:W-:Y:S05]  /*fb20*/  @P0 BRA `(.L_x_492) ;  /* 0x0000010000000947 */ /* 0x000fea0003800000 */
[----:B-----5:R-:W-:Y:S02]  /*fb30*/  ISETP.GE.AND P3, PT, R86, c[0x0][0x3c8], PT ;  /* 0x0000f20056007a0c */ /* 0x020fe40003f66270 */
[----:B------:R-:W-:Y:S02]  /*fb40*/  ISETP.GE.AND P2, PT, R84, c[0x0][0x3c8], PT ;  /* 0x0000f20054007a0c */ /* 0x000fe40003f46270 */
[----:B------:R-:W-:Y:S02]  /*fb50*/  ISETP.GE.AND P1, PT, R80, c[0x0][0x3c8], PT ;  /* 0x0000f20050007a0c */ /* 0x000fe40003f26270 */
[----:B------:R-:W-:-:S07]  /*fb60*/  ISETP.GE.AND P0, PT, R14, c[0x0][0x3c8], PT ;  /* 0x0000f2000e007a0c */ /* 0x000fce0003f06270 */
[-C--:B----4-:R-:W-:Y:S02]  /*fb70*/  @!P3 LEA R12, P4, R86, R0.reuse, 0x1 ;  /* 0x00000000560cb211 */ /* 0x090fe400078808ff */
[----:B---3--:R-:W-:Y:S02]  /*fb80*/  @!P2 LEA R10, P6, R84, R0, 0x1 ;  /* 0x00000000540aa211 */ /* 0x008fe400078c08ff */
[----:B-1----:R-:W-:Y:S02]  /*fb90*/  @!P3 LEA.HI.X R13, R86, R2, R87, 0x1, P4 ;  /* 0x00000002560db211 */ /* 0x002fe400020f0c57 */
        /* <DEDUP_REMOVED lines=9> */
.L_x_492:
[----:B------:R-:W-:Y:S05]  /*fc30*/  BSYNC B0 ;  /* 0x0000000000007941 */ /* 0x000fea0003800000 */
.L_x_491:
[----:B-1----:R1:W2:Y:S04]  /*fc40*/  SHFL.IDX PT, R2, R3, 0x3, 0x181f ;  /* 0x00781f0003027f89 */ /* 0x0022a800000e0000 */
[----:B----4-:R4:W3:Y:S02]  /*fc50*/  SHFL.IDX PT, R0, R5, 0x3, 0x181f ;  /* 0x00781f0005007f89 */ /* 0x0108e400000e0000 */
[----:B-123--:R-:W-:-:S04]  /*fc60*/  IADD3 R3, R4, 0x60, RZ ;  /* 0x0000006004037810 */ /* 0x00efc80007ffe0ff */
[----:B------:R-:W-:-:S13]  /*fc70*/  ISETP.GE.AND P0, PT, R3, UR4, PT ;  /* 0x0000000403007c0c */ /* 0x000fda000bf06270 */
[----:B------:R-:W-:Y:S05]  /*fc80*/  @P0 BRA `(.L_x_493) ;  /* 0x00000d9000000947 */ /* 0x000fea0003800000 */
[----:B----45:R-:W-:Y:S02]  /*fc90*/  ISETP.GE.AND P2, PT, R86, c[0x0][0x3c8], PT ;  /* 0x0000f20056007a0c */ /* 0x030fe40003f46270 */
[----:B------:R-:W-:Y:S02]  /*fca0*/  ISETP.GE.AND P1, PT, R84, c[0x0][0x3c8], PT ;  /* 0x0000f20054007a0c */ /* 0x000fe40003f26270 */
[----:B------:R-:W-:-:S09]  /*fcb0*/  ISETP.GE.AND P0, PT, R80, c[0x0][0x3c8], PT ;  /* 0x0000f20050007a0c */ /* 0x000fd20003f06270 */
[-C--:B------:R-:W-:Y:S02]  /*fcc0*/  @!P2 LEA R8, P5, R86, R0.reuse, 0x1 ;  /* 0x000000005608a211 */ /* 0x080fe400078a08ff */
[-C--:B------:R-:W-:Y:S02]  /*fcd0*/  @!P1 LEA R6, P4, R84, R0.reuse, 0x1 ;  /* 0x0000000054069211 */ /* 0x080fe400078808ff */
[----:B------:R-:W-:Y:S02]  /*fce0*/  @!P0 LEA R4, P3, R80, R0, 0x1 ;  /* 0x0000000050048211 */ /* 0x000fe400078608ff */
[-C--:B------:R-:W-:Y:S02]  /*fcf0*/  @!P2 LEA.HI.X R9, R86, R2.reuse, R87, 0x1, P5 ;  /* 0x000000025609a211 */ /* 0x080fe400028f0c57 */
[-C--:B------:R-:W-:Y:S02]  /*fd00*/  @!P1 LEA.HI.X R7, R84, R2.reuse, R85, 0x1, P4 ;  /* 0x0000000254079211 */ /* 0x080fe400020f0c55 */
[----:B------:R-:W-:Y:S01]  /*fd10*/  @!P0 LEA.HI.X R5, R80, R2, R82, 0x1, P3 ;  /* 0x0000000250058211 */ /* 0x000fe200018f0c52 */
[----:B------:R1:W-:Y:S04]  /*fd20*/  @!P2 ST.E.128 [R8.64], R72 ;  /* 0x000000480800a985 */ /* 0x0003e8000c101d06 */
[----:B------:R1:W-:Y:S04]  /*fd30*/  @!P1 ST.E.128 [R6.64], R68 ;  /* 0x0000004406009985 */ /* 0x0003e8000c101d06 */
[----:B------:R1:W-:Y:S01]  /*fd40*/  @!P0 ST.E.128 [R4.64], R64 ;  /* 0x0000004004008985 */ /* 0x0003e2000c101d06 */
[----:B------:R-:W-:-:S13]  /*fd50*/  ISETP.GE.AND P0, PT, R14, c[0x0][0x3c8], PT ;  /* 0x0000f2000e007a0c */ /* 0x000fda0003f06270 */
[----:B------:R-:W-:Y:S05]  /*fd60*/  @P0 BRA `(.L_x_493) ;  /* 0x00000cb000000947 */ /* 0x000fea0003800000 */
[----:B-1----:R-:W-:-:S04]  /*fd70*/  LEA R4, P0, R14, R0, 0x1 ;  /* 0x000000000e047211 */ /* 0x002fc800078008ff */
[----:B------:R-:W-:-:S05]  /*fd80*/  LEA.HI.X R5, R14, R2, R15, 0x1, P0 ;  /* 0x000000020e057211 */ /* 0x000fca00000f0c0f */
[----:B------:R1:W-:Y:S01]  /*fd90*/  ST.E.128 [R4.64], R76 ;  /* 0x0000004c04007985 */ /* 0x0003e2000c101d06 */
[----:B------:R-:W-:Y:S05]  /*fda0*/  BRA `(.L_x_493) ;  /* 0x00000c7000007947 */ /* 0x000fea0003800000 */
.L_x_485:
[----:B------:R-:W3:Y:S04]  /*fdb0*/  LDL R0, [R1+0xa0] ;  /* 0x0000a00001007983 */ /* 0x000ee80000100800 */
[----:B------:R-:W4:Y:S04]  /*fdc0*/  LDL R14, [R1+0xa4] ;  /* 0x0000a400010e7983 */ /* 0x000f280000100800 */
[----:B------:R-:W5:Y:S01]  /*fdd0*/  LDL R13, [R1+0xa8] ;  /* 0x0000a800010d7983 */ /* 0x000f620000100800 */
[----:B------:R-:W-:Y:S03]  /*fde0*/  BSSY B0, `(.L_x_494) ;  /* 0x0000025000007945 */ /* 0x000fe60003800000 */
[----:B------:R-:W1:Y:S02]  /*fdf0*/  S2R R12, SR_TID.X ;  /* 0x00000000000c7919 */ /* 0x000e640000002100 */
[----:B-1----:R-:W-:Y:S01]  /*fe00*/  ISETP.GE.AND P0, PT, R12, 0x80, PT ;  /* 0x000000800c00780c */ /* 0x002fe20003f06270 */
[----:B---3--:R-:W-:Y:S01]  /*fe10*/  IMAD.MOV.U32 R11, RZ, RZ, R0 ;  /* 0x000000ffff0b7224 */ /* 0x008fe200078e0000 */
[----:B----4-:R-:W-:-:S02]  /*fe20*/  SHF.R.S32.HI R7, RZ, 0x1f, R14 ;  /* 0x0000001fff077819 */ /* 0x010fc4000001140e */
[----:B-----5:R-:W-:-:S09]  /*fe30*/  SHF.R.S32.HI R8, RZ, 0x1f, R13 ;  /* 0x0000001fff087819 */ /* 0x020fd2000001140d */
[----:B------:R-:W-:Y:S05]  /*fe40*/  @P0 BRA `(.L_x_495) ;  /* 0x000001e000000947 */ /* 0x000fea0003800000 */
[----:B------:R-:W-:Y:S02]  /*fe50*/  MOV R2, c[0x0][0x4e8] ;  /* 0x00013a0000027a02 */ /* 0x000fe40000000f00 */
[----:B------:R-:W-:-:S03]  /*fe60*/  IADD3 R6, R11, R12, RZ ;  /* 0x0000000c0b067210 */ /* 0x000fc60007ffe0ff */
[----:B------:R-:W-:-:S05]  /*fe70*/  IMAD R0, R2, c[0x0][0x388], RZ ;  /* 0x0000e20002007a24 */ /* 0x000fca00078e02ff */
[----:B------:R-:W-:-:S13]  /*fe80*/  ISETP.GE.AND P0, PT, R6, R0, PT ;  /* 0x000000000600720c */ /* 0x000fda0003f06270 */
[----:B------:R-:W-:Y:S05]  /*fe90*/  @P0 BRA `(.L_x_495) ;  /* 0x0000019000000947 */ /* 0x000fea0003800000 */
[----:B------:R-:W-:Y:S01]  /*fea0*/  ISETP.NE.AND P0, PT, R2, 0x1, PT ;  /* 0x000000010200780c */ /* 0x000fe20003f05270 */
[----:B------:R-:W-:Y:S01]  /*feb0*/  IMAD R4, R7, c[0x0][0x490], RZ ;  /* 0x0001240007047a24 */ /* 0x000fe200078e02ff */
[----:B------:R-:W-:Y:S01]  /*fec0*/  MOV R0, R6 ;  /* 0x0000000600007202 */ /* 0x000fe20000000f00 */
[----:B------:R-:W-:-:S04]  /*fed0*/  IMAD.WIDE.U32 R2, R14, c[0x0][0x490], RZ ;  /* 0x000124000e027a25 */ /* 0x000fc800078e00ff */
[----:B------:R-:W-:Y:S02]  /*fee0*/  IMAD R4, R14, c[0x0][0x494], R4 ;  /* 0x000125000e047a24 */ /* 0x000fe400078e0204 */
[----:B------:R-:W-:-:S03]  /*fef0*/  IMAD R10, R8, c[0x0][0x498], RZ ;  /* 0x00012600080a7a24 */ /* 0x000fc600078e02ff */
[----:B------:R-:W-:Y:S01]  /*ff00*/  IADD3 R3, R3, R4, RZ ;  /* 0x0000000403037210 */ /* 0x000fe20007ffe0ff */
[----:B------:R-:W-:-:S05]  /*ff10*/  @P0 IMAD.HI.U32 R5, R6, c[0x0][0x4ec], RZ ;  /* 0x00013b0006050a27 */ /* 0x000fca00078e00ff */
[----:B------:R-:W-:Y:S01]  /*ff20*/  @P0 SHF.R.U32.HI R0, RZ, c[0x0][0x4f0], R5 ;  /* 0x00013c00ff000a19 */ /* 0x000fe20000011605 */
[----:B------:R-:W-:-:S03]  /*ff30*/  IMAD.WIDE.U32 R4, R13, c[0x0][0x498], R2 ;  /* 0x000126000d047a25 */ /* 0x000fc600078e0002 */
[C---:B------:R-:W-:Y:S01]  /*ff40*/  IADD3 R9, -R0.reuse, RZ, RZ ;  /* 0x000000ff00097210 */ /* 0x040fe20007ffe1ff */
[----:B------:R-:W-:Y:S01]  /*ff50*/  IMAD R3, R13, c[0x0][0x49c], R10 ;  /* 0x000127000d037a24 */ /* 0x000fe200078e020a */
[----:B------:R-:W-:-:S03]  /*ff60*/  IADD3 R4, P0, R0, R4, RZ ;  /* 0x0000000400047210 */ /* 0x000fc60007f1e0ff */
[----:B------:R-:W-:Y:S01]  /*ff70*/  IMAD R2, R9, c[0x0][0x4e8], R6 ;  /* 0x00013a0009027a24 */ /* 0x000fe200078e0206 */
[----:B------:R-:W-:-:S04]  /*ff80*/  SHF.R.S32.HI R6, RZ, 0x1f, R0 ;  /* 0x0000001fff067819 */ /* 0x000fc80000011400 */
[----:B------:R-:W-:Y:S02]  /*ff90*/  SHF.R.S32.HI R0, RZ, 0x1f, R2 ;  /* 0x0000001fff007819 */ /* 0x000fe40000011402 */
[----:B------:R-:W-:-:S03]  /*ffa0*/  IADD3.X R5, R6, R5, R3, P0, !PT ;  /* 0x0000000506057210 */ /* 0x000fc600007fe403 */
[----:B------:R-:W-:-:S04]  /*ffb0*/  IMAD R0, R0, c[0x0][0x488], RZ ;  /* 0x0001220000007a24 */ /* 0x000fc800078e02ff */
[C---:B------:R-:W-:Y:S02]  /*ffc0*/  IMAD R0, R2.reuse, c[0x0][0x48c], R0 ;  /* 0x0001230002007a24 */ /* 0x040fe400078e0200 */
[----:B------:R-:W-:-:S05]  /*ffd0*/  IMAD.WIDE.U32 R2, R2, c[0x0][0x488], R4 ;  /* 0x0001220002027a25 */ /* 0x000fca00078e0004 */
[----:B------:R-:W-:Y:S02]  /*ffe0*/  IADD3 R0, R3, R0, RZ ;  /* 0x0000000003007210 */ /* 0x000fe40007ffe0ff */
[----:B------:R-:W-:-:S04]  /*fff0*/  LEA R4, P0, R2, c[0x0][0x450], 0x2 ;  /* 0x0001140002047a11 */ /* 0x000fc800078010ff */
[----:B------:R-:W-:Y:S02]  /*10000*/  LEA.HI.X R5, R2, c[0x0][0x454], R0, 0x2, P0 ;  /* 0x0001150002057a11 */ /* 0x000fe400000f1400 */
[----:B------:R-:W-:-:S05]  /*10010*/  MOV R0, 0xff800000 ;  /* 0xff80000000007802 */ /* 0x000fca0000000f00 */
[----:B------:R1:W-:Y:S02]  /*10020*/  STG.E [R4.64], R0 ;  /* 0x0000000004007986 */ /* 0x0003e4000c101906 */
.L_x_495:
[----:B------:R-:W-:Y:S05]  /*10030*/  BSYNC B0 ;  /* 0x0000000000007941 */ /* 0x000fea0003800000 */
.L_x_494:
[----:B------:R-:W3:Y:S01]  /*10040*/  LDL R2, [R1+0xe8] ;  /* 0x0000e80001027983 */ /* 0x000ee20000100800 */
[----:B-1----:R-:W-:Y:S01]  /*10050*/  MOV R0, c[0x0][0x4e8] ;  /* 0x00013a0000007a02 */ /* 0x002fe20000000f00 */
[----:B------:R-:W-:Y:S01]  /*10060*/  IMAD R7, R7, c[0x0][0x3e8], RZ ;  /* 0x0000fa0007077a24 */ /* 0x000fe200078e02ff */
[----:B------:R-:W-:Y:S01]  /*10070*/  SHF.R.S32.HI R9, RZ, 0x1f, R12 ;  /* 0x0000001fff097819 */ /* 0x000fe2000001140c */
[----:B------:R-:W-:Y:S01]  /*10080*/  IMAD R5, R8, c[0x0][0x3f0], RZ ;  /* 0x0000fc0008057a24 */ /* 0x000fe200078e02ff */
[----:B------:R-:W-:Y:S01]  /*10090*/  ISETP.NE.AND P0, PT, R0, 0x1, PT ;  /* 0x000000010000780c */ /* 0x000fe20003f05270 */
[----:B------:R-:W-:Y:S01]  /*100a0*/  IMAD R7, R14, c[0x0][0x3ec], R7 ;  /* 0x0000fb000e077a24 */ /* 0x000fe200078e0207 */
[----:B------:R-:W-:-:S04]  /*100b0*/  LEA.HI R9, R9, R12, RZ, 0x3 ;  /* 0x0000000c09097211 */ /* 0x000fc800078f18ff */
[----:B------:R-:W-:-:S04]  /*100c0*/  SHF.R.S32.HI R9, RZ, 0x3, R9 ;  /* 0x00000003ff097819 */ /* 0x000fc80000011409 */
[-C--:B------:R-:W-:Y:S02]  /*100d0*/  IADD3 R12, R9, R11.reuse, RZ ;  /* 0x0000000b090c7210 */ /* 0x080fe40007ffe0ff */
[----:B---3--:R-:W-:Y:S01]  /*100e0*/  IADD3 R4, R2, R11, RZ ;  /* 0x0000000b02047210 */ /* 0x008fe20007ffe0ff */
[----:B------:R-:W-:-:S03]  /*100f0*/  IMAD.WIDE.U32 R2, R14, c[0x0][0x3e8], RZ ;  /* 0x0000fa000e027a25 */ /* 0x000fc600078e00ff */
[----:B------:R-:W-:Y:S01]  /*10100*/  MOV R0, R4 ;  /* 0x0000000400007202 */ /* 0x000fe20000000f00 */
[----:B------:R-:W-:-:S04]  /*10110*/  @P0 IMAD.HI.U32 R6, R4, c[0x0][0x4ec], RZ ;  /* 0x00013b0004060a27 */ /* 0x000fc800078e00ff */
[----:B------:R-:W-:Y:S01]  /*10120*/  IMAD.IADD R3, R3, 0x1, R7 ;  /* 0x0000000103037824 */ /* 0x000fe200078e0207 */
[----:B------:R-:W-:Y:S01]  /*10130*/  @P0 SHF.R.U32.HI R0, RZ, c[0x0][0x4f0], R6 ;  /* 0x00013c00ff000a19 */ /* 0x000fe20000011606 */
[C---:B------:R-:W-:Y:S02]  /*10140*/  IMAD R7, R13.reuse, c[0x0][0x3f4], R5 ;  /* 0x0000fd000d077a24 */ /* 0x040fe400078e0205 */
[----:B------:R-:W-:Y:S01]  /*10150*/  IMAD.WIDE.U32 R2, R13, c[0x0][0x3f0], R2 ;  /* 0x0000fc000d027a25 */ /* 0x000fe200078e0002 */
[----:B------:R-:W-:Y:S02]  /*10160*/  SHF.R.S32.HI R6, RZ, 0x1f, R0 ;  /* 0x0000001fff067819 */ /* 0x000fe40000011400 */
[----:B------:R-:W-:Y:S02]  /*10170*/  IADD3 R5, -R0, RZ, RZ ;  /* 0x000000ff00057210 */ /* 0x000fe40007ffe1ff */
[----:B------:R-:W-:Y:S01]  /*10180*/  IADD3 R3, R3, R7, RZ ;  /* 0x0000000703037210 */ /* 0x000fe20007ffe0ff */
[----:B------:R-:W-:-:S02]  /*10190*/  IMAD R6, R6, c[0x0][0x3e0], RZ ;  /* 0x0000f80006067a24 */ /* 0x000fc400078e02ff */
[----:B------:R-:W-:Y:S02]  /*101a0*/  IMAD R4, R5, c[0x0][0x4e8], R4 ;  /* 0x00013a0005047a24 */ /* 0x000fe400078e0204 */
[C---:B------:R-:W-:Y:S02]  /*101b0*/  IMAD R5, R0.reuse, c[0x0][0x3e4], R6 ;  /* 0x0000f90000057a24 */ /* 0x040fe400078e0206 */
[----:B------:R-:W-:Y:S01]  /*101c0*/  IMAD.WIDE.U32 R2, R0, c[0x0][0x3e0], R2 ;  /* 0x0000f80000027a25 */ /* 0x000fe200078e0002 */
[----:B------:R-:W-:-:S03]  /*101d0*/  SHF.R.S32.HI R0, RZ, 0x1f, R4 ;  /* 0x0000001fff007819 */ /* 0x000fc60000011404 */
[----:B------:R-:W-:Y:S02]  /*101e0*/  IMAD.IADD R3, R3, 0x1, R5 ;  /* 0x0000000103037824 */ /* 0x000fe400078e0205 */
[----:B------:R-:W-:Y:S02]  /*101f0*/  IMAD R0, R0, c[0x0][0x3d8], RZ ;  /* 0x0000f60000007a24 */ /* 0x000fe400078e02ff */
[----:B------:R-:W-:-:S04]  /*10200*/  IMAD.WIDE.U32 R2, R4, c[0x0][0x3d8], R2 ;  /* 0x0000f60004027a25 */ /* 0x000fc800078e0002 */
[----:B------:R-:W-:Y:S01]  /*10210*/  IMAD R4, R4, c[0x0][0x3dc], R0 ;  /* 0x0000f70004047a24 */ /* 0x000fe200078e0200 */
[----:B------:R-:W-:-:S04]  /*10220*/  LEA R13, P0, R2, c[0x0][0x380], 0x1 ;  /* 0x0000e000020d7a11 */ /* 0x000fc800078008ff */
[----:B------:R-:W-:-:S04]  /*10230*/  IADD3 R3, R3, R4, RZ ;  /* 0x0000000403037210 */ /* 0x000fc80007ffe0ff */
[----:B------:R-:W-:Y:S01]  /*10240*/  LEA.HI.X R3, R2, c[0x0][0x384], R3, 0x1, P0 ;  /* 0x0000e10002037a11 */ /* 0x000fe200000f0c03 */
[----:B------:R-:W-:Y:S05]  /*10250*/  BRA.DIV ~URZ, `(.L_x_496) ;  /* 0x00000a927f007947 */ /* 0x000fea000b800000 */
[----:B------:R1:W3:Y:S02]  /*10260*/  SHFL.IDX PT, R2, R3, RZ, 0x181f ;  /* 0x00181fff03027589 */ /* 0x0002e400000e0000 */
.L_x_514:
[----:B------:R-:W-:Y:S05]  /*10270*/  BRA.DIV ~URZ, `(.L_x_497) ;  /* 0x00000ae27f007947 */ /* 0x000fea000b800000 */
[----:B------:R4:W1:Y:S02]  /*10280*/  SHFL.IDX PT, R0, R13, RZ, 0x181f ;  /* 0x00181fff0d007589 */ /* 0x00086400000e0000 */
.L_x_515:
[----:B------:R-:W-:Y:S01]  /*10290*/  MOV R14, c[0x0][0x4e8] ;  /* 0x00013a00000e7a02 */ /* 0x000fe20000000f00 */
[----:B------:R-:W-:Y:S04]  /*102a0*/  BSSY B0, `(.L_x_498) ;  /* 0x000001b000007945 */ /* 0x000fe80003800000 */
[----:B------:R-:W-:-:S05]  /*102b0*/  IMAD R14, R14, c[0x0][0x388], RZ ;  /* 0x0000e2000e0e7a24 */ /* 0x000fca00078e02ff */
[----:B------:R-:W-:-:S13]  /*102c0*/  ISETP.GE.AND P0, PT, R12, R14, PT ;  /* 0x0000000e0c00720c */ /* 0x000fda0003f06270 */
[----:B------:R-:W-:Y:S05]  /*102d0*/  @P0 BRA `(.L_x_499) ;  /* 0x0000017000000947 */ /* 0x000fea0003800000 */
[----:B------:R-:W5:Y:S04]  /*102e0*/  LDL.64 R6, [R1+0x90] ;  /* 0x0000900001067983 */ /* 0x000f680000100a00 */
[----:B--2---:R-:W2:Y:S04]  /*102f0*/  LDL R4, [R1+0x9c] ;  /* 0x00009c0001047983 */ /* 0x004ea80000100800 */
[----:B----4-:R-:W4:Y:S04]  /*10300*/  LDL R17, [R1+0x98] ;  /* 0x0000980001117983 */ /* 0x010f280000100800 */
[----:B---3--:R-:W3:Y:S04]  /*10310*/  LDL R15, [R1+0x88] ;  /* 0x00008800010f7983 */ /* 0x008ee80000100800 */
[----:B------:R-:W3:Y:S04]  /*10320*/  LDL R5, [R1+0xbc] ;  /* 0x0000bc0001057983 */ /* 0x000ee80000100800 */
[----:B------:R-:W3:Y:S04]  /*10330*/  LDL R18, [R1+0xb8] ;  /* 0x0000b80001127983 */ /* 0x000ee80000100800 */
[----:B------:R-:W3:Y:S01]  /*10340*/  LDL R16, [R1+0xb4] ;  /* 0x0000b40001107983 */ /* 0x000ee20000100800 */
[----:B-----5:R-:W-:-:S02]  /*10350*/  ISETP.GE.AND P3, PT, R6, c[0x0][0x3c8], PT ;  /* 0x0000f20006007a0c */ /* 0x020fc40003f66270 */
[----:B--2---:R-:W-:Y:S02]  /*10360*/  ISETP.GE.AND P2, PT, R4, c[0x0][0x3c8], PT ;  /* 0x0000f20004007a0c */ /* 0x004fe40003f46270 */
[----:B----4-:R-:W-:Y:S02]  /*10370*/  ISETP.GE.AND P1, PT, R17, c[0x0][0x3c8], PT ;  /* 0x0000f20011007a0c */ /* 0x010fe40003f26270 */
[----:B---3--:R-:W-:-:S07]  /*10380*/  ISETP.GE.AND P0, PT, R15, c[0x0][0x3c8], PT ;  /* 0x0000f2000f007a0c */ /* 0x008fce0003f06270 */
[-C--:B-1----:R-:W-:Y:S02]  /*10390*/  @!P3 LEA R10, P4, R6, R0.reuse, 0x1 ;  /* 0x00000000060ab211 */ /* 0x082fe400078808ff */
[----:B------:R-:W-:Y:S02]  /*103a0*/  @!P2 LEA R8, P6, R4, R0, 0x1 ;  /* 0x000000000408a211 */ /* 0x000fe400078c08ff */
[----:B------:R-:W-:Y:S02]  /*103b0*/  @!P3 LEA.HI.X R11, R6, R2, R7, 0x1, P4 ;  /* 0x00000002060bb211 */ /* 0x000fe400020f0c07 */
[----:B------:R-:W-:Y:S02]  /*103c0*/  @!P1 LEA R6, P5, R17, R0, 0x1 ;  /* 0x0000000011069211 */ /* 0x000fe400078a08ff */
[----:B------:R-:W-:Y:S02]  /*103d0*/  @!P2 LEA.HI.X R9, R4, R2, R5, 0x1, P6 ;  /* 0x000000020409a211 */ /* 0x000fe400030f0c05 */
[----:B------:R-:W-:-:S02]  /*103e0*/  @!P0 LEA R4, P4, R15, R0, 0x1 ;  /* 0x000000000f048211 */ /* 0x000fc400078808ff */
[-C--:B------:R-:W-:Y:S02]  /*103f0*/  @!P1 LEA.HI.X R7, R17, R2.reuse, R18, 0x1, P5 ;  /* 0x0000000211079211 */ /* 0x080fe400028f0c12 */
[----:B------:R-:W-:Y:S01]  /*10400*/  @!P0 LEA.HI.X R5, R15, R2, R16, 0x1, P4 ;  /* 0x000000020f058211 */ /* 0x000fe200020f0c10 */
[----:B------:R1:W-:Y:S04]  /*10410*/  @!P3 ST.E.128 [R10.64], RZ ;  /* 0x000000ff0a00b985 */ /* 0x0003e8000c101d06 */
[----:B------:R1:W-:Y:S04]  /*10420*/  @!P2 ST.E.128 [R8.64], RZ ;  /* 0x000000ff0800a985 */ /* 0x0003e8000c101d06 */
[----:B------:R1:W-:Y:S04]  /*10430*/  @!P1 ST.E.128 [R6.64], RZ ;  /* 0x000000ff06009985 */ /* 0x0003e8000c101d06 */
[----:B------:R1:W-:Y:S02]  /*10440*/  @!P0 ST.E.128 [R4.64], RZ ;  /* 0x000000ff04008985 */ /* 0x0003e4000c101d06 */
.L_x_499:
[----:B------:R-:W-:Y:S05]  /*10450*/  BSYNC B0 ;  /* 0x0000000000007941 */ /* 0x000fea0003800000 */
.L_x_498:
[----:B------:R-:W-:Y:S05]  /*10460*/  BRA.DIV ~URZ, `(.L_x_500) ;  /* 0x000009527f007947 */ /* 0x000fea000b800000 */
[----:B---3--:R3:W2:Y:S04]  /*10470*/  SHFL.IDX PT, R2, R3, 0x1, 0x181f ;  /* 0x00381f0003027f89 */ /* 0x0086a800000e0000 */
[----:B-1----:R3:W1:Y:S02]  /*10480*/  SHFL.IDX PT, R0, R13, 0x1, 0x181f ;  /* 0x00381f000d007f89 */ /* 0x00266400000e0000 */
.L_x_516:
[----:B------:R-:W-:Y:S01]  /*10490*/  IADD3 R4, R12, 0x20, RZ ;  /* 0x000000200c047810 */ /* 0x000fe20007ffe0ff */
[----:B------:R-:W-:Y:S03]  /*104a0*/  BSSY B0, `(.L_x_501) ;  /* 0x000001a000007945 */ /* 0x000fe60003800000 */
[----:B------:R-:W-:-:S13]  /*104b0*/  ISETP.GE.AND P0, PT, R4, R14, PT ;  /* 0x0000000e0400720c */ /* 0x000fda0003f06270 */
[----:B------:R-:W-:Y:S05]  /*104c0*/  @P0 BRA `(.L_x_502) ;  /* 0x0000017000000947 */ /* 0x000fea0003800000 */
[----:B------:R-:W5:Y:S04]  /*104d0*/  LDL.64 R6, [R1+0x90] ;  /* 0x0000900001067983 */ /* 0x000f680000100a00 */
[----:B---3--:R-:W3:Y:S04]  /*104e0*/  LDL R5, [R1+0x9c] ;  /* 0x00009c0001057983 */ /* 0x008ee80000100800 */
[----:B----4-:R-:W4:Y:S04]  /*104f0*/  LDL R17, [R1+0x98] ;  /* 0x0000980001117983 */ /* 0x010f280000100800 */
[----:B--2---:R-:W2:Y:S04]  /*10500*/  LDL R15, [R1+0x88] ;  /* 0x00008800010f7983 */ /* 0x004ea80000100800 */
[----:B------:R-:W2:Y:S04]  /*10510*/  LDL R19, [R1+0xbc] ;  /* 0x0000bc0001137983 */ /* 0x000ea80000100800 */
[----:B------:R-:W2:Y:S04]  /*10520*/  LDL R18, [R1+0xb8] ;  /* 0x0000b80001127983 */ /* 0x000ea80000100800 */
[----:B------:R-:W2:Y:S01]  /*10530*/  LDL R16, [R1+0xb4] ;  /* 0x0000b40001107983 */ /* 0x000ea20000100800 */
[----:B-----5:R-:W-:-:S02]  /*10540*/  ISETP.GE.AND P3, PT, R6, c[0x0][0x3c8], PT ;  /* 0x0000f20006007a0c */ /* 0x020fc40003f66270 */
[----:B---3--:R-:W-:Y:S02]  /*10550*/  ISETP.GE.AND P2, PT, R5, c[0x0][0x3c8], PT ;  /* 0x0000f20005007a0c */ /* 0x008fe40003f46270 */
[----:B----4-:R-:W-:Y:S02]  /*10560*/  ISETP.GE.AND P1, PT, R17, c[0x0][0x3c8], PT ;  /* 0x0000f20011007a0c */ /* 0x010fe40003f26270 */
[----:B--2---:R-:W-:-:S07]  /*10570*/  ISETP.GE.AND P0, PT, R15, c[0x0][0x3c8], PT ;  /* 0x0000f2000f007a0c */ /* 0x004fce0003f06270 */
[CC--:B-1----:R-:W-:Y:S02]  /*10580*/  @!P3 LEA R10, P4, R6.reuse, R0.reuse, 0x1 ;  /* 0x00000000060ab211 */ /* 0x0c2fe400078808ff */
        /* <DEDUP_REMOVED lines=11> */
.L_x_502:
[----:B------:R-:W-:Y:S05]  /*10640*/  BSYNC B0 ;  /* 0x0000000000007941 */ /* 0x000fea0003800000 */
.L_x_501:
[----:B------:R-:W-:Y:S05]  /*10650*/  BRA.DIV ~URZ, `(.L_x_503) ;  /* 0x000008227f007947 */ /* 0x000fea000b800000 */
[----:B--2---:R2:W3:Y:S02]  /*10660*/  SHFL.IDX PT, R2, R3, 0x2, 0x181f ;  /* 0x00581f0003027f89 */ /* 0x0044e400000e0000 */
.L_x_517:
[----:B------:R-:W-:Y:S05]  /*10670*/  BRA.DIV ~URZ, `(.L_x_504) ;  /* 0x000008727f007947 */ /* 0x000fea000b800000 */
[----:B-1----:R1:W2:Y:S02]  /*10680*/  SHFL.IDX PT, R0, R13, 0x2, 0x181f ;  /* 0x00581f000d007f89 */ /* 0x0022a400000e0000 */
.L_x_518:
[----:B------:R-:W-:Y:S01]  /*10690*/  IADD3 R4, R12, 0x40, RZ ;  /* 0x000000400c047810 */ /* 0x000fe20007ffe0ff */
[----:B------:R-:W-:Y:S03]  /*106a0*/  BSSY B0, `(.L_x_505) ;  /* 0x000001a000007945 */ /* 0x000fe60003800000 */
[----:B------:R-:W-:-:S13]  /*106b0*/  ISETP.GE.AND P0, PT, R4, R14, PT ;  /* 0x0000000e0400720c */ /* 0x000fda0003f06270 */
[----:B------:R-:W-:Y:S05]  /*106c0*/  @P0 BRA `(.L_x_506) ;  /* 0x0000017000000947 */ /* 0x000fea0003800000 */
[----:B------:R-:W5:Y:S04]  /*106d0*/  LDL.64 R6, [R1+0x90] ;  /* 0x0000900001067983 */ /* 0x000f680000100a00 */
[----:B----4-:R-:W4:Y:S04]  /*106e0*/  LDL R5, [R1+0x9c] ;  /* 0x00009c0001057983 */ /* 0x010f280000100800 */
[----:B---3--:R-:W3:Y:S04]  /*106f0*/  LDL R17, [R1+0x98] ;  /* 0x0000980001117983 */ /* 0x008ee80000100800 */
[----:B--2---:R-:W2:Y:S04]  /*10700*/  LDL R15, [R1+0x88] ;  /* 0x00008800010f7983 */ /* 0x004ea80000100800 */
[----:B------:R-:W2:Y:S04]  /*10710*/  LDL R19, [R1+0xbc] ;  /* 0x0000bc0001137983 */ /* 0x000ea80000100800 */
[----:B------:R-:W2:Y:S04]  /*10720*/  LDL R18, [R1+0xb8] ;  /* 0x0000b80001127983 */ /* 0x000ea80000100800 */
[----:B------:R-:W2:Y:S01]  /*10730*/  LDL R16, [R1+0xb4] ;  /* 0x0000b40001107983 */ /* 0x000ea20000100800 */
[----:B-----5:R-:W-:-:S02]  /*10740*/  ISETP.GE.AND P3, PT, R6, c[0x0][0x3c8], PT ;  /* 0x0000f20006007a0c */ /* 0x020fc40003f66270 */
[----:B----4-:R-:W-:Y:S02]  /*10750*/  ISETP.GE.AND P2, PT, R5, c[0x0][0x3c8], PT ;  /* 0x0000f20005007a0c */ /* 0x010fe40003f46270 */
[----:B---3--:R-:W-:Y:S02]  /*10760*/  ISETP.GE.AND P1, PT, R17, c[0x0][0x3c8], PT ;  /* 0x0000f20011007a0c */ /* 0x008fe40003f26270 */
[----:B--2---:R-:W-:-:S07]  /*10770*/  ISETP.GE.AND P0, PT, R15, c[0x0][0x3c8], PT ;  /* 0x0000f2000f007a0c */ /* 0x004fce0003f06270 */
[CC--:B------:R-:W-:Y:S02]  /*10780*/  @!P3 LEA R10, P4, R6.reuse, R0.reuse, 0x1 ;  /* 0x00000000060ab211 */ /* 0x0c0fe400078808ff */
        /* <DEDUP_REMOVED lines=11> */
.L_x_506:
[----:B------:R-:W-:Y:S05]  /*10840*/  BSYNC B0 ;  /* 0x0000000000007941 */ /* 0x000fea0003800000 */
.L_x_505:
[----:B------:R-:W-:Y:S05]  /*10850*/  BRA.DIV ~URZ, `(.L_x_507) ;  /* 0x000006f27f007947 */ /* 0x000fea000b800000 */
[----:B---3--:R3:W1:Y:S04]  /*10860*/  SHFL.IDX PT, R2, R3, 0x3, 0x181f ;  /* 0x00781f0003027f89 */ /* 0x00866800000e0000 */
[----:B--2---:R3:W2:Y:S02]  /*10870*/  SHFL.IDX PT, R0, R13, 0x3, 0x181f ;  /* 0x00781f000d007f89 */ /* 0x0046a400000e0000 */
.L_x_519:
[----:B------:R-:W-:-:S04]  /*10880*/  IADD3 R12, R12, 0x60, RZ ;  /* 0x000000600c0c7810 */ /* 0x000fc80007ffe0ff */
        /* <DEDUP_REMOVED lines=8> */
[----:B-1----:R-:W2:Y:S01]  /*10910*/  LDL R13, [R1+0xb4] ;  /* 0x0000b400010d7983 */ /* 0x002ea20000100800 */
[----:B-----5:R-:W-:-:S02]  /*10920*/  ISETP.GE.AND P3, PT, R6, c[0x0][0x3c8], PT ;  /* 0x0000f20006007a0c */ /* 0x020fc40003f66270 */
[----:B---3--:R-:W-:Y:S02]  /*10930*/  ISETP.GE.AND P2, PT, R4, c[0x0][0x3c8], PT ;  /* 0x0000f20004007a0c */ /* 0x008fe40003f46270 */
[----:B----4-:R-:W-:Y:S02]  /*10940*/  ISETP.GE.AND P1, PT, R15, c[0x0][0x3c8], PT ;  /* 0x0000f2000f007a0c */ /* 0x010fe40003f26270 */
[----:B--2---:R-:W-:-:S07]  /*10950*/  ISETP.GE.AND P0, PT, R3, c[0x0][0x3c8], PT ;  /* 0x0000f20003007a0c */ /* 0x004fce0003f06270 */
[-C--:B------:R-:W-:Y:S02]  /*10960*/  @!P3 LEA R10, P4, R6, R0.reuse, 0x1 ;  /* 0x00000000060ab211 */ /* 0x080fe400078808ff */
        /* <DEDUP_REMOVED lines=11> */
.L_x_493:
[----:B----4-:R-:W-:Y:S05]  /*10a20*/  BSYNC B1 ;  /* 0x0000000000017941 */ /* 0x010fea0003800000 */
.L_x_484:
[----:B--2---:R-:W2:Y:S02]  /*10a30*/  LDL R0, [R1+0xec] ;  /* 0x0000ec0001007983 */ /* 0x004ea40000100800 */
[----:B--2---:R-:W-:-:S13]  /*10a40*/  ISETP.NE.AND P0, PT, R0, RZ, PT ;  /* 0x000000ff0000720c */ /* 0x004fda0003f05270 */
[----:B------:R-:W-:Y:S01]  /*10a50*/  @P0 WARPSYNC 0xffffffff ;  /* 0xffffffff00000948 */ /* 0x000fe20003800000 */
[----:B------:R-:W-:Y:S06]  /*10a60*/  @P0 BAR.SYNC.DEFER_BLOCKING 0x5, 0x100 ;  /* 0x0144000000000b1d */ /* 0x000fec0000010000 */
[----:B------:R-:W2:Y:S04]  /*10a70*/  @P0 LDS R0, [0x18100] ;  /* 0x01810000ff000984 */ /* 0x000ea80000000800 */
[----:B--2---:R2:W-:Y:S04]  /*10a80*/  @P0 STL [R1+0xc0], R0 ;  /* 0x0000c00001000387 */ /* 0x0045e80000100800 */
[----:B------:R-:W-:Y:S06]  /*10a90*/  @P0 BAR.ARV 0x4, 0x100 ;  /* 0x0104000000000b1d */ /* 0x000fec0000002000 */
[----:B------:R-:W-:Y:S05]  /*10aa0*/  @P0 BRA `(.L_x_508) ;  /* 0x0000009000000947 */ /* 0x000fea0003800000 */
[----:B------:R-:W-:Y:S05]  /*10ab0*/  BRA.DIV ~URZ, `(.L_x_509) ;  /* 0x000005527f007947 */ /* 0x000fea000b800000 */
[----:B--2---:R2:W4:Y:S02]  /*10ac0*/  SHFL.IDX PT, R0, R81, RZ, 0x1f ;  /* 0x00001fff51007589 */ /* 0x00452400000e0000 */
.L_x_520:
[----:B-1----:R-:W1:Y:S01]  /*10ad0*/  S2R R2, SR_TID.X ;  /* 0x0000000000027919 */ /* 0x002e620000002100 */
[----:B------:R-:W-:Y:S03]  /*10ae0*/  WARPSYNC 0xffffffff ;  /* 0xffffffff00007948 */ /* 0x000fe60003800000 */
[----:B------:R-:W-:Y:S06]  /*10af0*/  BAR.SYNC.DEFER_BLOCKING 0x4, 0x100 ;  /* 0x0104000000007b1d */ /* 0x000fec0000010000 */
[----:B----4-:R4:W-:Y:S01]  /*10b00*/  STL [R1+0xc0], R0 ;  /* 0x0000c00001007387 */ /* 0x0109e20000100800 */
[----:B-1----:R-:W-:-:S13]  /*10b10*/  LOP3.LUT P0, RZ, R2, 0xff, RZ, 0xc0, !PT ;  /* 0x000000ff02ff7812 */ /* 0x002fda000780c0ff */
[----:B------:R4:W-:Y:S04]  /*10b20*/  @!P0 STS [0x18100], R81 ;  /* 0x01810051ff008388 */ /* 0x0009e80000000800 */
[----:B------:R-:W-:Y:S06]  /*10b30*/  BAR.ARV 0x5, 0x100 ;  /* 0x0144000000007b1d */ /* 0x000fec0000002000 */
.L_x_508:
[----:B--2-4-:R-:W2:Y:S02]  /*10b40*/  LDL R0, [R1+0xc0] ;  /* 0x0000c00001007983 */ /* 0x014ea40000100800 */
[----:B--2---:R-:W-:-:S13]  /*10b50*/  ISETP.GE.AND P0, PT, R0, c[0x0][0x538], PT ;  /* 0x00014e0000007a0c */ /* 0x004fda0003f06270 */
[----:B-1-3-5:R-:W-:Y:S01]  /*10b60*/  @P0 CALL.REL.NOINC `(.L_x_510) ;  /* 0x0000001000000944 */ /* 0x02afe20003c00000 */
[----:B------:R-:W-:Y:S05]  /*10b70*/  BRA `(.L_x_511) ;  /* 0xffff007000007947 */ /* 0x000fea000383ffff */
.L_x_510:
[----:B------:R-:W-:Y:S05]  /*10b80*/  EXIT ;  /* 0x000000000000794d */ /* 0x000fea0003800000 */
.L_x_480:
[----:B------:R1:W5:Y:S01]  /*10b90*/  LDL R0, [R1+0x7c] ;  /* 0x00007c0001007983 */ /* 0x0003620000100800 */
[----:B------:R-:W-:Y:S02]  /*10ba0*/  MOV R3, 0x2 ;  /* 0x0000000200037802 */ /* 0x000fe40000000f00 */
[----:B------:R-:W-:Y:S02]  /*10bb0*/  MOV R2, 0x10bd0 ;  /* 0x00010bd000027802 */ /* 0x000fe40000000f00 */
[----:B-1---5:R-:W-:Y:S05]  /*10bc0*/  CALL.REL.NOINC `($__internal_0_$__cuda_sm70_shflsync_bfly_p) ;  /* 0x000004a000007944 */ /* 0x022fea0003c00000 */
[----:B------:R-:W-:Y:S01]  /*10bd0*/  MOV R4, R5 ;  /* 0x0000000500047202 */ /* 0x000fe20000000f00 */
[----:B------:R-:W-:Y:S05]  /*10be0*/  BRA `(.L_x_512) ;  /* 0xffffd0a000007947 */ /* 0x000fea000383ffff */
.L_x_481:
[----:B------:R-:W-:Y:S01]  /*10bf0*/  IMAD.MOV.U32 R0, RZ, RZ, R4 ;  /* 0x000000ffff007224 */ /* 0x000fe200078e0004 */
[----:B------:R-:W-:Y:S02]  /*10c00*/  MOV R3, 0x1 ;  /* 0x0000000100037802 */ /* 0x000fe40000000f00 */
[----:B------:R-:W-:Y:S02]  /*10c10*/  MOV R2, 0x10c30 ;  /* 0x00010c3000027802 */ /* 0x000fe40000000f00 */
[----:B-----5:R-:W-:Y:S05]  /*10c20*/  CALL.REL.NOINC `($__internal_0_$__cuda_sm70_shflsync_bfly_p) ;  /* 0x0000044000007944 */ /* 0x020fea0003c00000 */
[----:B------:R1:W5:Y:S01]  /*10c30*/  LDL R0, [R1+0x80] ;  /* 0x0000800001007983 */ /* 0x0003620000100800 */
[----:B------:R-:W-:Y:S01]  /*10c40*/  FADD.FTZ R4, R4, R5 ;  /* 0x0000000504047221 */ /* 0x000fe20000010000 */
[----:B------:R-:W-:Y:S02]  /*10c50*/  MOV R3, 0x2 ;  /* 0x0000000200037802 */ /* 0x000fe40000000f00 */
[----:B------:R-:W-:-:S02]  /*10c60*/  MOV R2, 0x10c80 ;  /* 0x00010c8000027802 */ /* 0x000fc40000000f00 */
[----:B-1---5:R-:W-:Y:S05]  /*10c70*/  CALL.REL.NOINC `($__internal_0_$__cuda_sm70_shflsync_bfly_p) ;  /* 0x000003f000007944 */ /* 0x022fea0003c00000 */
[----:B------:R-:W2:Y:S01]  /*10c80*/  LDL.LU R0, [R1+0x80] ;  /* 0x0000800001007983 */ /* 0x000ea20000300800 */
[----:B------:R-:W-:-:S02]  /*10c90*/  MOV R3, 0x1 ;  /* 0x0000000100037802 */ /* 0x000fc40000000f00 */
[----:B------:R-:W-:Y:S01]  /*10ca0*/  MOV R2, 0x10cd0 ;  /* 0x00010cd000027802 */ /* 0x000fe20000000f00 */
[----:B--2---:R-:W-:Y:S02]  /*10cb0*/  FADD.FTZ R0, R0, R5 ;  /* 0x0000000500007221 */ /* 0x004fe40000010000 */
[----:B------:R-:W-:Y:S05]  /*10cc0*/  CALL.REL.NOINC `($__internal_0_$__cuda_sm70_shflsync_bfly_p) ;  /* 0x000003a000007944 */ /* 0x000fea0003c00000 */
[----:B------:R-:W-:Y:S01]  /*10cd0*/  MOV R3, R5 ;  /* 0x0000000500037202 */ /* 0x000fe20000000f00 */
[----:B------:R-:W-:Y:S05]  /*10ce0*/  BRA `(.L_x_513) ;  /* 0xffffd03000007947 */ /* 0x000fea000383ffff */
.L_x_496:
[----:B------:R-:W-:Y:S01]  /*10cf0*/  IMAD.MOV.U32 R5, RZ, RZ, R3 ;  /* 0x000000ffff057224 */ /* 0x000fe200078e0003 */
[----:B------:R-:W-:Y:S01]  /*10d00*/  MOV R4, RZ ;  /* 0x000000ff00047202 */ /* 0x000fe20000000f00 */
[----:B------:R-:W-:Y:S01]  /*10d10*/  IMAD.MOV.U32 R0, RZ, RZ, 0x181f ;  /* 0x0000181fff007424 */ /* 0x000fe200078e00ff */
[----:B------:R-:W-:Y:S02]  /*10d20*/  MOV R6, 0x10d40 ;  /* 0x00010d4000067802 */ /* 0x000fe40000000f00 */
[----:B--2---:R-:W-:Y:S05]  /*10d30*/  CALL.REL.NOINC `($__internal_1_$__cuda_sm70_shflsync_idx_p) ;  /* 0x0000037000007944 */ /* 0x004fea0003c00000 */
[----:B------:R-:W-:Y:S01]  /*10d40*/  MOV R2, R0 ;  /* 0x0000000000027202 */ /* 0x000fe20000000f00 */
[----:B------:R-:W-:Y:S05]  /*10d50*/  BRA `(.L_x_514) ;  /* 0xfffff51000007947 */ /* 0x000fea000383ffff */
.L_x_497:
[----:B------:R-:W-:Y:S01]  /*10d60*/  IMAD.MOV.U32 R5, RZ, RZ, R13 ;  /* 0x000000ffff057224 */ /* 0x000fe200078e000d */
[----:B------:R-:W-:Y:S01]  /*10d70*/  MOV R4, RZ ;  /* 0x000000ff00047202 */ /* 0x000fe20000000f00 */
[----:B------:R-:W-:Y:S01]  /*10d80*/  IMAD.MOV.U32 R0, RZ, RZ, 0x181f ;  /* 0x0000181fff007424 */ /* 0x000fe200078e00ff */
[----:B------:R-:W-:Y:S02]  /*10d90*/  MOV R6, 0x10db0 ;  /* 0x00010db000067802 */ /* 0x000fe40000000f00 */
[----:B-123--:R-:W-:Y:S05]  /*10da0*/  CALL.REL.NOINC `($__internal_1_$__cuda_sm70_shflsync_idx_p) ;  /* 0x0000030000007944 */ /* 0x00efea0003c00000 */
[----:B------:R-:W-:Y:S05]  /*10db0*/  BRA `(.L_x_515) ;  /* 0xfffff4d000007947 */ /* 0x000fea000383ffff */
.L_x_500:
[----:B-1----:R-:W-:Y:S01]  /*10dc0*/  IMAD.MOV.U32 R5, RZ, RZ, R3 ;  /* 0x000000ffff057224 */ /* 0x002fe200078e0003 */
[----:B------:R-:W-:Y:S01]  /*10dd0*/  MOV R4, 0x1 ;  /* 0x0000000100047802 */ /* 0x000fe20000000f00 */
[----:B------:R-:W-:Y:S01]  /*10de0*/  IMAD.MOV.U32 R0, RZ, RZ, 0x181f ;  /* 0x0000181fff007424 */ /* 0x000fe200078e00ff */
[----:B------:R-:W-:-:S02]  /*10df0*/  MOV R6, 0x10e10 ;  /* 0x00010e1000067802 */ /* 0x000fc40000000f00 */
[----:B--234-:R-:W-:Y:S05]  /*10e00*/  CALL.REL.NOINC `($__internal_1_$__cuda_sm70_shflsync_idx_p) ;  /* 0x000002a000007944 */ /* 0x01cfea0003c00000 */
[----:B------:R-:W-:Y:S01]  /*10e10*/  IMAD.MOV.U32 R2, RZ, RZ, R0 ;  /* 0x000000ffff027224 */ /* 0x000fe200078e0000 */
[----:B------:R-:W-:Y:S01]  /*10e20*/  MOV R4, 0x1 ;  /* 0x0000000100047802 */ /* 0x000fe20000000f00 */
[----:B------:R-:W-:Y:S01]  /*10e30*/  IMAD.MOV.U32 R5, RZ, RZ, R13 ;  /* 0x000000ffff057224 */ /* 0x000fe200078e000d */
[----:B------:R-:W-:-:S02]  /*10e40*/  MOV R0, 0x181f ;  /* 0x0000181f00007802 */ /* 0x000fc40000000f00 */
[----:B------:R-:W-:Y:S02]  /*10e50*/  MOV R6, 0x10e70 ;  /* 0x00010e7000067802 */ /* 0x000fe40000000f00 */
[----:B------:R-:W-:Y:S05]  /*10e60*/  CALL.REL.NOINC `($__internal_1_$__cuda_sm70_shflsync_idx_p) ;  /* 0x0000024000007944 */ /* 0x000fea0003c00000 */
[----:B------:R-:W-:Y:S05]  /*10e70*/  BRA `(.L_x_516) ;  /* 0xfffff61000007947 */ /* 0x000fea000383ffff */
.L_x_503:
[----:B-1----:R-:W-:Y:S01]  /*10e80*/  IMAD.MOV.U32 R5, RZ, RZ, R3 ;  /* 0x000000ffff057224 */ /* 0x002fe200078e0003 */
[----:B------:R-:W-:Y:S01]  /*10e90*/  MOV R4, 0x2 ;  /* 0x0000000200047802 */ /* 0x000fe20000000f00 */
[----:B------:R-:W-:Y:S01]  /*10ea0*/  IMAD.MOV.U32 R0, RZ, RZ, 0x181f ;  /* 0x0000181fff007424 */ /* 0x000fe200078e00ff */
[----:B------:R-:W-:Y:S02]  /*10eb0*/  MOV R6, 0x10ed0 ;  /* 0x00010ed000067802 */ /* 0x000fe40000000f00 */
[----:B--234-:R-:W-:Y:S05]  /*10ec0*/  CALL.REL.NOINC `($__internal_1_$__cuda_sm70_shflsync_idx_p) ;  /* 0x000001e000007944 */ /* 0x01cfea0003c00000 */
[----:B------:R-:W-:Y:S01]  /*10ed0*/  MOV R2, R0 ;  /* 0x0000000000027202 */ /* 0x000fe20000000f00 */
[----:B------:R-:W-:Y:S05]  /*10ee0*/  BRA `(.L_x_517) ;  /* 0xfffff78000007947 */ /* 0x000fea000383ffff */
.L_x_504:
[----:B-1----:R-:W-:Y:S01]  /*10ef0*/  IMAD.MOV.U32 R5, RZ, RZ, R13 ;  /* 0x000000ffff057224 */ /* 0x002fe200078e000d */
[----:B------:R-:W-:Y:S01]  /*10f00*/  MOV R4, 0x2 ;  /* 0x0000000200047802 */ /* 0x000fe20000000f00 */
[----:B------:R-:W-:Y:S01]  /*10f10*/  IMAD.MOV.U32 R0, RZ, RZ, 0x181f ;  /* 0x0000181fff007424 */ /* 0x000fe200078e00ff */
[----:B------:R-:W-:Y:S02]  /*10f20*/  MOV R6, 0x10f40 ;  /* 0x00010f4000067802 */ /* 0x000fe40000000f00 */
[----:B--234-:R-:W-:Y:S05]  /*10f30*/  CALL.REL.NOINC `($__internal_1_$__cuda_sm70_shflsync_idx_p) ;  /* 0x0000017000007944 */ /* 0x01cfea0003c00000 */
[----:B------:R-:W-:Y:S05]  /*10f40*/  BRA `(.L_x_518) ;  /* 0xfffff74000007947 */ /* 0x000fea000383ffff */
.L_x_507:
[----:B--2---:R-:W-:Y:S01]  /*10f50*/  IMAD.MOV.U32 R5, RZ, RZ, R3 ;  /* 0x000000ffff057224 */ /* 0x004fe200078e0003 */
[----:B------:R-:W-:Y:S01]  /*10f60*/  MOV R4, 0x3 ;  /* 0x0000000300047802 */ /* 0x000fe20000000f00 */
[----:B------:R-:W-:Y:S01]  /*10f70*/  IMAD.MOV.U32 R0, RZ, RZ, 0x181f ;  /* 0x0000181fff007424 */ /* 0x000fe200078e00ff */
[----:B------:R-:W-:-:S02]  /*10f80*/  MOV R6, 0x10fa0 ;  /* 0x00010fa000067802 */ /* 0x000fc40000000f00 */
[----:B-1-34-:R-:W-:Y:S05]  /*10f90*/  CALL.REL.NOINC `($__internal_1_$__cuda_sm70_shflsync_idx_p) ;  /* 0x0000011000007944 */ /* 0x01afea0003c00000 */
[----:B------:R-:W-:Y:S01]  /*10fa0*/  IMAD.MOV.U32 R2, RZ, RZ, R0 ;  /* 0x000000ffff027224 */ /* 0x000fe200078e0000 */
[----:B------:R-:W-:Y:S01]  /*10fb0*/  MOV R4, 0x3 ;  /* 0x0000000300047802 */ /* 0x000fe20000000f00 */
[----:B------:R-:W-:Y:S01]  /*10fc0*/  IMAD.MOV.U32 R5, RZ, RZ, R13 ;  /* 0x000000ffff057224 */ /* 0x000fe200078e000d */
[----:B------:R-:W-:-:S02]  /*10fd0*/  MOV R0, 0x181f ;  /* 0x0000181f00007802 */ /* 0x000fc40000000f00 */
[----:B------:R-:W-:Y:S02]  /*10fe0*/  MOV R6, 0x11000 ;  /* 0x0001100000067802 */ /* 0x000fe40000000f00 */
[----:B------:R-:W-:Y:S05]  /*10ff0*/  CALL.REL.NOINC `($__internal_1_$__cuda_sm70_shflsync_idx_p) ;  /* 0x000000b000007944 */ /* 0x000fea0003c00000 */
[----:B------:R-:W-:Y:S05]  /*11000*/  BRA `(.L_x_519) ;  /* 0xfffff87000007947 */ /* 0x000fea000383ffff */
.L_x_509:
[----:B-1----:R-:W-:Y:S01]  /*11010*/  IMAD.MOV.U32 R5, RZ, RZ, R81 ;  /* 0x000000ffff057224 */ /* 0x002fe200078e0051 */
[----:B------:R-:W-:Y:S01]  /*11020*/  MOV R4, RZ ;  /* 0x000000ff00047202 */ /* 0x000fe20000000f00 */
[----:B--2---:R-:W-:Y:S01]  /*11030*/  IMAD.MOV.U32 R0, RZ, RZ, 0x1f ;  /* 0x0000001fff007424 */ /* 0x004fe200078e00ff */
[----:B------:R-:W-:Y:S02]  /*11040*/  MOV R6, 0x11060 ;  /* 0x0001106000067802 */ /* 0x000fe40000000f00 */
[----:B---3-5:R-:W-:Y:S05]  /*11050*/  CALL.REL.NOINC `($__internal_1_$__cuda_sm70_shflsync_idx_p) ;  /* 0x0000005000007944 */ /* 0x028fea0003c00000 */
[----:B------:R-:W-:Y:S05]  /*11060*/  BRA `(.L_x_520) ;  /* 0xfffffa6000007947 */ /* 0x000fea000383ffff */
        .weak           $__internal_0_$__cuda_sm70_shflsync_bfly_p
        .type           $__internal_0_$__cuda_sm70_shflsync_bfly_p,@function
        .size           $__internal_0_$__cuda_sm70_shflsync_bfly_p,($__internal_1_$__cuda_sm70_shflsync_idx_p - $__internal_0_$__cuda_sm70_shflsync_bfly_p)
$__internal_0_$__cuda_sm70_shflsync_bfly_p:
[----:B------:R-:W-:Y:S04]  /*11070*/  WARPSYNC R6 ;  /* 0x0000000600007348 */ /* 0x000fe80003800000 */
[----:B------:R1:W2:Y:S02]  /*11080*/  SHFL.BFLY PT, R5, R0, R3, R7 ;  /* 0x0c00000300057389 */ /* 0x0002a400000e0007 */
[----:B-1----:R-:W-:-:S04]  /*11090*/  MOV R3, 0x0 ;  /* 0x0000000000037802 */ /* 0x002fc80000000f00 */
[----:B--2---:R-:W-:Y:S05]  /*110a0*/  RET.REL.NODEC R2 `(_ZN7cutlass13device_kernelIN5flash19enable_sm80_to_sm89INS1_16FlashAttnFwdSm80INS1_25CollectiveMainloopFwdSm80ILi8ELi1ELb1EN4cute5tupleIJNS5_1CILi128EEENS7_ILi64EEENS7_ILi256EEEEEELi256ENS_10bfloat16_tEfNS_4arch4Sm80ELb1ELb0ELb1ELb0ELb0ELb0ELb1ELb0EEENS1_21CollectiveEpilogueFwdINS6_IJS8_SA_S9_EEENS6_IJNS7_ILi1EEESI_SI_EEESC_SE_Li256ELb0ELb1ELb0ELb0EEENS1_30DynamicPersistentTileSchedulerILi256ELi256ELb0ELb1ELb0EEEEEEEEEvNT_6ParamsE) ;  /* 0xfffeef5002007950 */ /* 0x004fea0003c3ffff */
        .weak           $__internal_1_$__cuda_sm70_shflsync_idx_p
        .type           $__internal_1_$__cuda_sm70_shflsync_idx_p,@function
        .size           $__internal_1_$__cuda_sm70_shflsync_idx_p,(.L_x_3062 - $__internal_1_$__cuda_sm70_shflsync_idx_p)
$__internal_1_$__cuda_sm70_shflsync_idx_p:
[----:B------:R-:W-:Y:S04]  /*110b0*/  WARPSYNC R83 ;  /* 0x0000005300007348 */ /* 0x000fe80003800000 */
[----:B------:R1:W2:Y:S02]  /*110c0*/  SHFL.IDX PT, R0, R5, R4, R0 ;  /* 0x0000000405007389 */ /* 0x0002a400000e0000 */
[----:B-1----:R-:W-:Y:S02]  /*110d0*/  MOV R4, R6 ;  /* 0x0000000600047202 */ /* 0x002fe40000000f00 */
[----:B------:R-:W-:-:S04]  /*110e0*/  MOV R5, 0x0 ;  /* 0x0000000000057802 */ /* 0x000fc80000000f00 */
[----:B--2---:R-:W-:Y:S05]  /*110f0*/  RET.REL.NODEC R4 `(_ZN7cutlass13device_kernelIN5flash19enable_sm80_to_sm89INS1_16FlashAttnFwdSm80INS1_25CollectiveMainloopFwdSm80ILi8ELi1ELb1EN4cute5tupleIJNS5_1CILi128EEENS7_ILi64EEENS7_ILi256EEEEEELi256ENS_10bfloat16_tEfNS_4arch4Sm80ELb1ELb0ELb1ELb0ELb0ELb0ELb1ELb0EEENS1_21CollectiveEpilogueFwdINS6_IJS8_SA_S9_EEENS6_IJNS7_ILi1EEESI_SI_EEESC_SE_Li256ELb0ELb1ELb0ELb0EEENS1_30DynamicPersistentTileSchedulerILi256ELi256ELb0ELb1ELb0EEEEEEEEEvNT_6ParamsE) ;  /* 0xfffeef0004007950 */ /* 0x004fea0003c3ffff */
.L_x_521:
        /* <DEDUP_REMOVED lines=16> */
.L_x_3062:


//--------------------- .text._ZN7cutlass13device_kernelIN5flash19enable_sm80_to_sm89INS1_16FlashAttnFwdSm80INS1_25CollectiveMainloopFwdSm80ILi8ELi1ELb1EN4cute5tupleIJNS5_1CILi128EEENS7_ILi64EEENS7_ILi256EEEEEELi256ENS_10bfloat16_tEfNS_4arch4Sm80ELb1ELb0ELb1ELb1ELb0ELb0ELb1ELb0EEENS1_21CollectiveEpilogueFwdINS6_IJS8_SA_S9_EEENS6_IJNS7_ILi1EEESI_SI_EEESC_SE_Li256ELb1ELb1ELb0ELb0EEENS1_19SingleTileSchedulerILb1ELb0ELb1ELi128EEEEEEEEEvNT_6ParamsE --------------------------
	.section	.text._ZN7cutlass13device_kernelIN5flash19enable_sm80_to_sm89INS1_16FlashAttnFwdSm80INS1_25CollectiveMainloopFwdSm80ILi8ELi1ELb1EN4cute5tupleIJNS5_1CILi128EEENS7_ILi64EEENS7_ILi256EEEEEELi256ENS_10bfloat16_tEfNS_4arch4Sm80ELb1ELb0ELb1ELb1ELb0ELb0ELb1ELb0EEENS1_21CollectiveEpilogueFwdINS6_IJS8_SA_S9_EEENS6_IJNS7_ILi1EEESI_SI_EEESC_SE_Li256ELb1ELb1ELb0ELb0EEENS1_19SingleTileSchedulerILb1ELb0ELb1ELi128EEEEEEEEEvNT_6ParamsE,"ax",@progbits
	.sectioninfo	@"SHI_REGISTERS=255"
	.align	128
.text._ZN7cutlass13device_kernelIN5flash19enable_sm80_to_sm89INS1_16FlashAttnFwdSm80INS1_25CollectiveMainloopFwdSm80ILi8ELi1ELb1EN4cute5tupleIJNS5_1CILi128EEENS7_ILi64EEENS7_ILi256EEEEEELi256ENS_10bfloat16_tEfNS_4arch4Sm80ELb1ELb0ELb1ELb1ELb0ELb0ELb1ELb0EEENS1_21CollectiveEpilogueFwdINS6_IJS8_SA_S9_EEENS6_IJNS7_ILi1EEESI_SI_EEESC_SE_Li256ELb1ELb1ELb0ELb0EEENS1_19SingleTileSchedulerILb1ELb0ELb1ELi128EEEEEEEEEvNT_6ParamsE:
        .type           _ZN7cutlass13device_kernelIN5flash19enable_sm80_to_sm89INS1_16FlashAttnFwdSm80INS1_25CollectiveMainloopFwdSm80ILi8ELi1ELb1EN4cute5tupleIJNS5_1CILi128EEENS7_ILi64EEENS7_ILi256EEEEEELi256ENS_10bfloat16_tEfNS_4arch4Sm80ELb1ELb0ELb1ELb1ELb0ELb0ELb1ELb0EEENS1_21CollectiveEpilogueFwdINS6_IJS8_SA_S9_EEENS6_IJNS7_ILi1EEESI_SI_EEESC_SE_Li256ELb1ELb1ELb0ELb0EEENS1_19SingleTileSchedulerILb1ELb0ELb1ELi128EEEEEEEEEvNT_6ParamsE,@function
        .size           _ZN7cutlass13device_kernelIN5flash19enable_sm80_to_sm89INS1_16FlashAttnFwdSm80INS1_25CollectiveMainloopFwdSm80ILi8ELi1ELb1EN4cute5tupleIJNS5_1CILi128EEENS7_ILi64EEENS7_ILi256EEEEEELi256ENS_10bfloat16_tEfNS_4arch4Sm80ELb1ELb0ELb1ELb1ELb0ELb0ELb1ELb0EEENS1_21CollectiveEpilogueFwdINS6_IJS8_SA_S9_EEENS6_IJNS7_ILi1EEESI_SI_EEESC_SE_Li256ELb1ELb1ELb0ELb0EEENS1_19SingleTileSchedulerILb1ELb0ELb1ELi128EEEEEEEEEvNT_6ParamsE,(.L_x_3065 - _ZN7cutlass13device_kernelIN5flash19enable_sm80_to_sm89INS1_16FlashAttnFwdSm80INS1_25CollectiveMainloopFwdSm80ILi8ELi1ELb1EN4cute5tupleIJNS5_1CILi128EEENS7_ILi64EEENS7_ILi256EEEEEELi256ENS_10bfloat16_tEfNS_4arch4Sm80ELb1ELb0ELb1ELb1ELb0ELb0ELb1ELb0EEENS1_21CollectiveEpilogueFwdINS6_IJS8_SA_S9_EEENS6_IJNS7_ILi1EEESI_SI_EEESC_SE_Li256ELb1ELb1ELb0ELb0EEENS1_19SingleTileSchedulerILb1ELb0ELb1ELi128EEEEEEEEEvNT_6ParamsE)
        .other          _ZN7cutlass13device_kernelIN5flash19enable_sm80_to_sm89INS1_16FlashAttnFwdSm80INS1_25CollectiveMainloopFwdSm80ILi8ELi1ELb1EN4cute5tupleIJNS5_1CILi128EEENS7_ILi64EEENS7_ILi256EEEEEELi256ENS_10bfloat16_tEfNS_4arch4Sm80ELb1ELb0ELb1ELb1ELb0ELb0ELb1ELb0EEENS1_21CollectiveEpilogueFwdINS6_IJS8_SA_S9_EEENS6_IJNS7_ILi1EEESI_SI_EEESC_SE_Li256ELb1ELb1ELb0ELb0EEENS1_19SingleTileSchedulerILb1ELb0ELb1ELi128EEEEEEEEEvNT_6ParamsE,@"STO_CUDA_ENTRY STV_DEFAULT"
_ZN7cutlass13device_kernelIN5flash19enable_sm80_to_sm89INS1_16FlashAttnFwdSm80INS1_25CollectiveMainloopFwdSm80ILi8ELi1ELb1EN4cute5tupleIJNS5_1CILi128EEENS7_ILi64EEENS7_ILi256EEEEEELi256ENS_10bfloat16_tEfNS_4arch4Sm80ELb1ELb0ELb1ELb1ELb0ELb0ELb1ELb0EEENS1_21CollectiveEpilogueFwdINS6_IJS8_SA_S9_EEENS6_IJNS7_ILi1EEESI_SI_EEESC_SE_Li256ELb1ELb1ELb0ELb0EEENS1_19SingleTileSchedulerILb1ELb0ELb1ELi128EEEEEEEEEvNT_6ParamsE:
[----:B------:R-:W-:Y:S02]  /*0000*/  MOV R1, c[0x0][0x28] ;  /* 0x00000a0000017a02 */ /* 0x000fe40000000f00 */
[----:B------:R-:W1:Y:S01]  /*0010*/  S2R R101, SR_TID.X ;  /* 0x0000000000657919 */ /* 0x000e620000002100 */
[----:B------:R-:W-:Y:S01]  /*0020*/  IMAD.MOV.U32 R23, RZ, RZ, 0x4 ;  /* 0x00000004ff177424 */ /* 0x000fe200078e00ff */
[----:B------:R-:W2:Y:S01]  /*0030*/  S2UR UR6, SR_CTAID.X ;  /* 0x00000000000679c3 */ /* 0x000ea20000002500 */
[----:B------:R-:W-:Y:S01]  /*0040*/  ULDC.64 UR22, c[0x0][0x118] ;  /* 0x0000460000167ab9 */ /* 0x000fe20000000a00 */
[----:B------:R-:W3:Y:S01]  /*0050*/  S2R R5, SR_CTAID.Z ;  /* 0x0000000000057919 */ /* 0x000ee20000002700 */
[----:B------:R-:W-:Y:S02]  /*0060*/  IADD3 R1, R1, -0x130, RZ ;  /* 0xfffffed001017810 */ /* 0x000fe40007ffe0ff */
[----:B-1----:R-:W-:Y:S01]  /*0070*/  SHF.R.U32.HI R0, RZ, 0x5, R101 ;  /* 0x00000005ff007819 */ /* 0x002fe20000011665 */
[----:B---3--:R-:W-:-:S05]  /*0080*/  IMAD.WIDE R2, R5, R23, c[0x0][0x568] ;  /* 0x00015a0005027625 */ /* 0x008fca00078e0217 */
[----:B------:R-:W1:Y:S02]  /*0090*/  SHFL.IDX PT, R0, R0, RZ, 0x1f ;  /* 0x00001fff00007589 */ /* 0x000e6400000e0000 */
[----:B-1----:R-:W-:-:S13]  /*00a0*/  ISETP.NE.AND P0, PT, R0, RZ, PT ;  /* 0x000000ff0000720c */ /* 0x002fda0003f05270 */
[----:B--2---:R-:W-:Y:S05]  /*00b0*/  @!P0 BRA `(.L_x_522) ;  /* 0x0000014000008947 */ /* 0x004fea0003800000 */
[----:B------:R-:W-:-:S04]  /*00c0*/  ISETP.NE.U32.AND P0, PT, RZ, c[0x0][0x568], PT ;  /* 0x00015a00ff007a0c */ /* 0x000fc80003f05070 */
[----:B------:R-:W-:-:S13]  /*00d0*/  ISETP.NE.AND.EX P0, PT, RZ, c[0x0][0x56c], PT, P0 ;  /* 0x00015b00ff007a0c */ /* 0x000fda0003f05300 */
[----:B------:R-:W-:Y:S05]  /*00e0*/  @!P0 BRA `(.L_x_523) ;  /* 0x0000002000008947 */ /* 0x000fea0003800000 */
[----:B------:R1:W5:Y:S01]  /*00f0*/  LDG.E R0, [R2.64] ;  /* 0x0000001602007981 */ /* 0x000362000c1e1900 */
[----:B------:R-:W-:Y:S05]  /*0100*/  BRA `(.L_x_524) ;  /* 0x0000009000007947 */ /* 0x000fea0003800000 */
.L_x_523:
        /* <DEDUP_REMOVED lines=8> */
.L_x_525:
[----:B------:R-:W-:-:S04]  /*0190*/  MOV R0, c[0x0][0x54c] ;  /* 0x0001530000007a02 */ /* 0x000fc80000000f00 */
.L_x_524:
[----:B------:R-:W-:Y:S01]  /*01a0*/  USHF.L.U32 UR6, UR6, 0x7, URZ ;  /* 0x0000000706067899 */ /* 0x000fe2000800063f */
[----:B-----5:R-:W-:-:S05]  /*01b0*/  IMAD R0, R0, c[0x0][0x548], RZ ;  /* 0x0001520000007a24 */ /* 0x020fca00078e02ff */
[----:B------:R-:W-:-:S04]  /*01c0*/  ISETP.LE.AND P0, PT, R0, UR6, PT ;  /* 0x0000000600007c0c */ /* 0x000fc8000bf03270 */
[----:B------:R-:W-:-:S05]  /*01d0*/  SEL R0, R5, 0xffffffff, !P0 ;  /* 0xffffffff05007807 */ /* 0x000fca0004000000 */
[----:B------:R2:W-:Y:S01]  /*01e0*/  STL [R1+0xe4], R0 ;  /* 0x0000e40001007387 */ /* 0x0005e20000100800 */
[----:B------:R-:W-:Y:S05]  /*01f0*/  BRA `(.L_x_526) ;  /* 0x0000013000007947 */ /* 0x000fea0003800000 */
.L_x_522:
[----:B------:R-:W-:-:S04]  /*0200*/  ISETP.NE.U32.AND P0, PT, RZ, c[0x0][0x568], PT ;  /* 0x00015a00ff007a0c */ /* 0x000fc80003f05070 */
[----:B------:R-:W-:-:S13]  /*0210*/  ISETP.NE.AND.EX P0, PT, RZ, c[0x0][0x56c], PT, P0 ;  /* 0x00015b00ff007a0c */ /* 0x000fda0003f05300 */
[----:B------:R-:W-:Y:S05]  /*0220*/  @!P0 BRA `(.L_x_527) ;  /* 0x0000002000008947 */ /* 0x000fea0003800000 */
[----:B------:R1:W5:Y:S01]  /*0230*/  LDG.E R0, [R2.64] ;  /* 0x0000001602007981 */ /* 0x000362000c1e1900 */
[----:B------:R-:W-:Y:S05]  /*0240*/  BRA `(.L_x_528) ;  /* 0x0000009000007947 */ /* 0x000fea0003800000 */
.L_x_527:
        /* <DEDUP_REMOVED lines=8> */
.L_x_529:
[----:B------:R-:W-:-:S04]  /*02d0*/  MOV R0, c[0x0][0x54c] ;  /* 0x0001530000007a02 */ /* 0x000fc80000000f00 */
.L_x_528:
[----:B------:R-:W-:Y:S01]  /*02e0*/  USHF.L.U32 UR6, UR6, 0x7, URZ ;  /* 0x0000000706067899 */ /* 0x000fe2000800063f */
[----:B-----5:R-:W-:-:S05]  /*02f0*/  IMAD R0, R0, c[0x0][0x548], RZ ;  /* 0x0001520000007a24 */ /* 0x020fca00078e02ff */
[----:B------:R-:W-:-:S04]  /*0300*/  ISETP.LE.AND P0, PT, R0, UR6, PT ;  /* 0x0000000600007c0c */ /* 0x000fc8000bf03270 */
[----:B------:R-:W-:-:S05]  /*0310*/  SEL R0, R5, 0xffffffff, !P0 ;  /* 0xffffffff05007807 */ /* 0x000fca0004000000 */
[----:B------:R2:W-:Y:S04]  /*0320*/  STL [R1+0xe4], R0 ;  /* 0x0000e40001007387 */ /* 0x0005e80000100800 */
.L_x_526:
[----:B------:R-:W3:Y:S02]  /*0330*/  LDL R40, [R1+0xe4] ;  /* 0x0000e40001287983 */ /* 0x000ee40000100800 */
[----:B---3--:R-:W-:-:S13]  /*0340*/  ISETP.GE.AND P0, PT, R40, RZ, PT ;  /* 0x000000ff2800720c */ /* 0x008fda0003f06270 */
[----:B------:R-:W-:Y:S05]  /*0350*/  @!P0 EXIT ;  /* 0x000000000000894d */ /* 0x000fea0003800000 */
[----:B------:R-:W-:Y:S02]  /*0360*/  ISETP.NE.U32.AND P1, PT, RZ, c[0x0][0x370], PT ;  /* 0x0000dc00ff007a0c */ /* 0x000fe40003f25070 */
[----:B------:R-:W-:Y:S02]  /*0370*/  ISETP.NE.U32.AND P0, PT, RZ, c[0x0][0x360], PT ;  /* 0x0000d800ff007a0c */ /* 0x000fe40003f05070 */
[----:B------:R-:W-:Y:S02]  /*0380*/  ISETP.NE.AND.EX P1, PT, RZ, c[0x0][0x374], PT, P1 ;  /* 0x0000dd00ff007a0c */ /* 0x000fe40003f25310 */
[----:B------:R-:W-:Y:S02]  /*0390*/  ISETP.NE.AND.EX P0, PT, RZ, c[0x0][0x364], PT, P0 ;  /* 0x0000d900ff007a0c */ /* 0x000fe40003f05300 */
[----:B------:R-:W-:Y:S02]  /*03a0*/  ISETP.NE.U32.AND P4, PT, RZ, c[0x0][0x348], PT ;  /* 0x0000d200ff007a0c */ /* 0x000fe40003f85070 */
[----:B------:R-:W-:-:S02]  /*03b0*/  ISETP.NE.U32.AND P3, PT, RZ, c[0x0][0x350], PT ;  /* 0x0000d400ff007a0c */ /* 0x000fc40003f65070 */
[----:B------:R-:W-:Y:S02]  /*03c0*/  ISETP.NE.AND.EX P4, PT, RZ, c[0x0][0x34c], PT, P4 ;  /* 0x0000d300ff007a0c */ /* 0x000fe40003f85340 */
[----:B------:R-:W-:-:S03]  /*03d0*/  ISETP.NE.AND.EX P3, PT, RZ, c[0x0][0x354], PT, P3 ;  /* 0x0000d500ff007a0c */ /* 0x000fc60003f65330 */
[----:B------:R-:W-:-:S04]  /*03e0*/  @P1 IMAD.WIDE R4, R40, R23, c[0x0][0x370] ;  /* 0x0000dc0028041625 */ /* 0x000fc800078e0217 */
[----:B-1----:R-:W-:Y:S01]  /*03f0*/  @P0 IMAD.WIDE R2, R40, R23, c[0x0][0x360] ;  /* 0x0000d80028020625 */ /* 0x002fe200078e0217 */
[----:B------:R1:W3:Y:S01]  /*0400*/  @P1 LDG.E R8, [R4.64] ;  /* 0x0000001604081981 */ /* 0x0002e2000c1e1900 */
[----:B------:R-:W-:-:S03]  /*0410*/  CS2R R6, SRZ ;  /* 0x0000000000067805 */ /* 0x000fc6000001ff00 */
[----:B--2---:R2:W4:Y:S01]  /*0420*/  @P0 LDG.E R0, [R2.64] ;  /* 0x0000001602000981 */ /* 0x004522000c1e1900 */
[----:B-1----:R-:W-:-:S04]  /*0430*/  IMAD.WIDE R4, R40, R23, c[0x0][0x348] ;  /* 0x0000d20028047625 */ /* 0x002fc800078e0217 */
[----:B--2---:R-:W-:Y:S01]  /*0440*/  IMAD.WIDE R2, R40, R23, c[0x0][0x350] ;  /* 0x0000d40028027625 */ /* 0x004fe200078e0217 */
[----:B------:R1:W5:Y:S04]  /*0450*/  @P4 LDG.E R6, [R4.64] ;  /* 0x0000001604064981 */ /* 0x000368000c1e1900 */
[----:B------:R1:W5:Y:S01]  /*0460*/  @P3 LDG.E R7, [R2.64] ;  /* 0x0000001602073981 */ /* 0x000362000c1e1900 */
[----:B------:R-:W-:Y:S02]  /*0470*/  UMOV UR7, URZ ;  /* 0x0000003f00077c82 */ /* 0x000fe40008000000 */
[----:B------:R-:W-:Y:S02]  /*0480*/  ULDC UR19, c[0x0][0x168] ;  /* 0x00005a0000137ab9 */ /* 0x000fe40000000800 */
[----:B------:R-:W-:Y:S01]  /*0490*/  ULDC UR10, c[0x0][0x1d0] ;  /* 0x00007400000a7ab9 */ /* 0x000fe20000000800 */
[----:B---3--:R1:W2:Y:S08]  /*04a0*/  @P1 R2UR UR7, R8 ;  /* 0x00000000080713c2 */ /* 0x0082b000000e0000 */
[----:B----4-:R1:W3:Y:S02]  /*04b0*/  @P0 R2UR UR19, R0 ;  /* 0x00000000001303c2 */ /* 0x0102e400000e0000 */
[----:B-123--:R-:W-:Y:S05]  /*04c0*/  @P0 BRA `(.L_x_530) ;  /* 0x0000006000000947 */ /* 0x00efea0003800000 */
[----:B------:R-:W-:Y:S05]  /*04d0*/  @!P4 BRA `(.L_x_530) ;  /* 0x000000500000c947 */ /* 0x000fea0003800000 */
[----:B------:R1:W2:Y:S04]  /*04e0*/  LDG.E R0, [R4.64] ;  /* 0x0000001604007981 */ /* 0x0002a8000c1e1900 */
[----:B-1----:R-:W3:Y:S01]  /*04f0*/  LDG.E R4, [R4.64+0x4] ;  /* 0x0000041604047981 */ /* 0x002ee2000c1e1900 */
[----:B--2---:R-:W1:Y:S08]  /*0500*/  R2UR UR19, R0 ;  /* 0x00000000001373c2 */ /* 0x004e7000000e0000 */
[----:B---3--:R-:W1:Y:S02]  /*0510*/  R2UR UR4, R4 ;  /* 0x00000000040473c2 */ /* 0x008e6400000e0000 */
[----:B-1----:R-:W-:-:S06]  /*0520*/  UIADD3 UR19, -UR19, UR4, URZ ;  /* 0x0000000413137290 */ /* 0x002fcc000fffe13f */
.L_x_530:
[----:B------:R-:W-:-:S04]  /*0530*/  ISETP.NE.U32.AND P0, PT, RZ, c[0x0][0x368], PT ;  /* 0x0000da00ff007a0c */ /* 0x000fc80003f05070 */
[----:B------:R-:W-:-:S13]  /*0540*/  ISETP.NE.AND.EX P0, PT, RZ, c[0x0][0x36c], PT, P0 ;  /* 0x0000db00ff007a0c */ /* 0x000fda0003f05300 */
[----:B------:R-:W-:Y:S05]  /*0550*/  @!P0 BRA `(.L_x_531) ;  /* 0x0000004000008947 */ /* 0x000fea0003800000 */
[----:B------:R-:W-:-:S05]  /*0560*/  IMAD.WIDE R2, R40, R23, c[0x0][0x368] ;  /* 0x0000da0028027625 */ /* 0x000fca00078e0217 */
[----:B------:R-:W2:Y:S02]  /*0570*/  LDG.E R0, [R2.64] ;  /* 0x0000001602007981 */ /* 0x000ea4000c1e1900 */
[----:B--2---:R1:W2:Y:S02]  /*0580*/  R2UR UR10, R0 ;  /* 0x00000000000a73c2 */ /* 0x0042a400000e0000 */
[----:B-12---:R-:W-:Y:S05]  /*0590*/  BRA `(.L_x_532) ;  /* 0x0000006000007947 */ /* 0x006fea0003800000 */
.L_x_531:
[----:B------:R-:W-:Y:S05]  /*05a0*/  @!P3 BRA `(.L_x_532) ;  /* 0x000000500000b947 */ /* 0x000fea0003800000 */
[----:B------:R1:W2:Y:S04]  /*05b0*/  LDG.E R0, [R2.64] ;  /* 0x0000001602007981 */ /* 0x0002a8000c1e1900 */
[----:B-1----:R-:W3:Y:S01]  /*05c0*/  LDG.E R2, [R2.64+0x4] ;  /* 0x0000041602027981 */ /* 0x002ee2000c1e1900 */
[----:B--2---:R-:W1:Y:S08]  /*05d0*/  R2UR UR10, R0 ;  /* 0x00000000000a73c2 */ /* 0x004e7000000e0000 */
[----:B---3--:R-:W1:Y:S02]  /*05e0*/  R2UR UR4, R2 ;  /* 0x00000000020473c2 */ /* 0x008e6400000e0000 */
[----:B-1----:R-:W-:-:S06]  /*05f0*/  UIADD3 UR10, -UR10, UR4, URZ ;  /* 0x000000040a0a7290 */ /* 0x002fcc000fffe13f */
.L_x_532:
[----:B------:R-:W-:Y:S01]  /*0600*/  ULDC UR4, c[0x0][0x2c4] ;  /* 0x0000b10000047ab9 */ /* 0x000fe20000000800 */
[----:B-----5:R-:W-:Y:S01]  /*0610*/  IADD3 R25, R7, UR7, RZ ;  /* 0x0000000707197c10 */ /* 0x020fe2000fffe0ff */
[----:B------:R-:W-:Y:S01]  /*0620*/  UISETP.NE.AND UP1, UPT, UR4, 0x1, UPT ;  /* 0x000000010400788c */ /* 0x000fe2000bf25270 */
[----:B------:R-:W-:Y:S01]  /*0630*/  PLOP3.LUT P1, PT, PT, PT, PT, 0x80, 0x0 ;  /* 0x000000000000781c */ /* 0x000fe20003f2f070 */
[----:B------:R-:W-:Y:S01]  /*0640*/  UIADD3 UR10, -UR7, UR10, URZ ;  /* 0x0000000a070a7290 */ /* 0x000fe2000fffe13f */
[----:B------:R-:W-:Y:S01]  /*0650*/  CS2R R10, SRZ ;  /* 0x00000000000a7805 */ /* 0x000fe2000001ff00 */
[----:B------:R-:W-:Y:S01]  /*0660*/  ULDC.64 UR4, c[0x0][0x2c8] ;  /* 0x0000b20000047ab9 */ /* 0x000fe20000000a00 */
[----:B------:R-:W-:Y:S01]  /*0670*/  IMAD.MOV.U32 R130, RZ, RZ, RZ ;  /* 0x000000ffff827224 */ /* 0x000fe200078e00ff */
[----:B------:R-:W-:Y:S01]  /*0680*/  UIADD3 UR7, UR10, 0x40, -UR19 ;  /* 0x000000400a077890 */ /* 0x000fe2000fffe813 */
[----:B------:R-:W-:Y:S01]  /*0690*/  CS2R R128, SRZ ;  /* 0x0000000000807805 */ /* 0x000fe2000001ff00 */
[----:B------:R-:W-:Y:S01]  /*06a0*/  CS2R R14, SRZ ;  /* 0x00000000000e7805 */ /* 0x000fe2000001ff00 */
[----:B------:R-:W-:Y:S01]  /*06b0*/  IMAD.MOV.U32 R126, RZ, RZ, RZ ;  /* 0x000000ffff7e7224 */ /* 0x000fe200078e00ff */
[----:B------:R-:W-:Y:S01]  /*06c0*/  CS2R R124, SRZ ;  /* 0x00000000007c7805 */ /* 0x000fe2000001ff00 */
[----:B------:R-:W-:Y:S01]  /*06d0*/  @UP1 UIADD3 UR8, UR6, 0x7f, URZ ;  /* 0x0000007f06081890 */ /* 0x000fe2000fffe03f */
[----:B------:R-:W-:Y:S01]  /*06e0*/  MOV R122, RZ ;  /* 0x000000ff007a7202 */ /* 0x000fe20000000f00 */
[----:B------:R-:W-:Y:S01]  /*06f0*/  CS2R R120, SRZ ;  /* 0x0000000000787805 */ /* 0x000fe2000001ff00 */
[----:B------:R-:W-:Y:S01]  /*0700*/  CS2R R12, SRZ ;  /* 0x00000000000c7805 */ /* 0x000fe2000001ff00 */
[----:B------:R-:W-:Y:S01]  /*0710*/  UIMAD.WIDE.U32 UR8, UR8, UR4, URZ ;  /* 0x00000004080872a5 */ /* 0x000fe2000f8e003f */
[----:B------:R-:W-:Y:S01]  /*0720*/  IMAD.MOV.U32 R118, RZ, RZ, RZ ;  /* 0x000000ffff767224 */ /* 0x000fe200078e00ff */
[----:B------:R-:W-:Y:S01]  /*0730*/  UIADD3 UR4, UR6, 0x7f, URZ ;  /* 0x0000007f06047890 */ /* 0x000fe2000fffe03f */
[----:B------:R-:W-:Y:S01]  /*0740*/  CS2R R116, SRZ ;  /* 0x0000000000747805 */ /* 0x000fe2000001ff00 */
[----:B------:R-:W-:Y:S01]  /*0750*/  @UP1 USHF.R.U32.HI UR4, URZ, UR5, UR9 ;  /* 0x000000053f041299 */ /* 0x000fe20008011609 */
[----:B------:R-:W-:Y:S01]  /*0760*/  CS2R R16, SRZ ;  /* 0x0000000000107805 */ /* 0x000fe2000001ff00 */
[----:B------:R-:W-:Y:S01]  /*0770*/  UIADD3 UR5, UR10, 0x3f, URZ ;  /* 0x0000003f0a057890 */ /* 0x000fe2000fffe03f */
[----:B------:R-:W-:Y:S01]  /*0780*/  MOV R114, RZ ;  /* 0x000000ff00727202 */ /* 0x000fe20000000f00 */
[----:B------:R-:W-:Y:S01]  /*0790*/  UIADD3 UR7, UR7, UR4, URZ ;  /* 0x0000000407077290 */ /* 0x000fe2000fffe03f */
[----:B------:R-:W-:Y:S01]  /*07a0*/  CS2R R112, SRZ ;  /* 0x0000000000707805 */ /* 0x000fe2000001ff00 */
[----:B------:R-:W-:Y:S01]  /*07b0*/  USHF.R.S32.HI UR8, URZ, 0x1f, UR5 ;  /* 0x0000001f3f087899 */ /* 0x000fe20008011405 */
[----:B------:R-:W-:Y:S01]  /*07c0*/  CS2R R18, SRZ ;  /* 0x0000000000127805 */ /* 0x000fe2000001ff00 */
[----:B------:R-:W-:Y:S01]  /*07d0*/  USHF.R.S32.HI UR4, URZ, 0x1f, UR7 ;  /* 0x0000001f3f047899 */ /* 0x000fe20008011407 */
[----:B------:R-:W-:Y:S01]  /*07e0*/  IMAD.MOV.U32 R110, RZ, RZ, RZ ;  /* 0x000000ffff6e7224 */ /* 0x000fe200078e00ff */
[----:B------:R-:W-:Y:S01]  /*07f0*/  ULEA.HI UR8, UR8, UR5, URZ, 0x6 ;  /* 0x0000000508087291 */ /* 0x000fe2000f8f303f */
[----:B------:R-:W-:Y:S01]  /*0800*/  CS2R R108, SRZ ;  /* 0x00000000006c7805 */ /* 0x000fe2000001ff00 */
[----:B------:R-:W-:Y:S01]  /*0810*/  ULEA.HI UR4, UR4, UR7, URZ, 0x6 ;  /* 0x0000000704047291 */ /* 0x000fe2000f8f303f */
[----:B------:R-:W-:Y:S01]  /*0820*/  CS2R R106, SRZ ;  /* 0x00000000006a7805 */ /* 0x000fe2000001ff00 */
[----:B------:R-:W-:Y:S01]  /*0830*/  USHF.R.S32.HI UR8, URZ, 0x6, UR8 ;  /* 0x000000063f087899 */ /* 0x000fe20008011408 */
[----:B------:R-:W-:Y:S01]  /*0840*/  CS2R R104, SRZ ;  /* 0x0000000000687805 */ /* 0x000fe2000001ff00 */
[----:B------:R-:W-:Y:S01]  /*0850*/  USHF.R.S32.HI UR4, URZ, 0x6, UR4 ;  /* 0x000000063f047899 */ /* 0x000fe20008011404 */
[----:B------:R-:W-:Y:S01]  /*0860*/  CS2R R102, SRZ ;  /* 0x0000000000667805 */ /* 0x000fe2000001ff00 */
[----:B------:R-:W-:Y:S01]  /*0870*/  MOV R22, RZ ;  /* 0x000000ff00167202 */ /* 0x000fe20000000f00 */
[----:B------:R-:W-:Y:S01]  /*0880*/  IMAD.MOV.U32 R100, RZ, RZ, RZ ;  /* 0x000000ffff647224 */ /* 0x000fe200078e00ff */
[----:B------:R-:W-:Y:S01]  /*0890*/  UISETP.LT.AND UP0, UPT, UR8, UR4, UPT ;  /* 0x000000040800728c */ /* 0x000fe2000bf01270 */
[----:B------:R-:W-:Y:S01]  /*08a0*/  CS2R R98, SRZ ;  /* 0x0000000000627805 */ /* 0x000fe2000001ff00 */
[----:B------:R-:W-:Y:S01]  /*08b0*/  MOV R24, RZ ;  /* 0x000000ff00187202 */ /* 0x000fe20000000f00 */
[----:B------:R-:W-:Y:S01]  /*08c0*/  IMAD.MOV.U32 R96, RZ, RZ, RZ ;  /* 0x000000ffff607224 */ /* 0x000fe200078e00ff */
[----:B------:R-:W-:Y:S01]  /*08d0*/  USEL UR17, UR8, UR4, UP0 ;  /* 0x0000000408117287 */ /* 0x000fe20008000000 */
[----:B------:R-:W-:Y:S01]  /*08e0*/  CS2R R94, SRZ ;  /* 0x00000000005e7805 */ /* 0x000fe2000001ff00 */
[----:B------:R-:W-:Y:S01]  /*08f0*/  CS2R R92, SRZ ;  /* 0x00000000005c7805 */ /* 0x000fe2000001ff00 */
[----:B------:R-:W-:Y:S01]  /*0900*/  CS2R R90, SRZ ;  /* 0x00000000005a7805 */ /* 0x000fe2000001ff00 */
[----:B------:R-:W-:Y:S01]  /*0910*/  UISETP.GE.AND UP0, UPT, UR17, 0x1, UPT ;  /* 0x000000011100788c */ /* 0x000fe2000bf06270 */
[----:B------:R-:W-:Y:S01]  /*0920*/  CS2R R26, SRZ ;  /* 0x00000000001a7805 */ /* 0x000fe2000001ff00 */
[----:B------:R-:W-:Y:S01]  /*0930*/  MOV R88, RZ ;  /* 0x000000ff00587202 */ /* 0x000fe20000000f00 */
[----:B------:R-:W-:Y:S01]  /*0940*/  CS2R R86, SRZ ;  /* 0x0000000000567805 */ /* 0x000fe2000001ff00 */
[----:B------:R-:W-:Y:S01]  /*0950*/  IMAD.MOV.U32 R84, RZ, RZ, RZ ;  /* 0x000000ffff547224 */ /* 0x000fe200078e00ff */
[----:B------:R-:W-:Y:S01]  /*0960*/  CS2R R82, SRZ ;  /* 0x0000000000527805 */ /* 0x000fe2000001ff00 */
[----:B------:R-:W-:Y:S01]  /*0970*/  PLOP3.LUT P0, PT, PT, PT, UP0, 0x80, 0x0 ;  /* 0x000000000000781c */ /* 0x000fe20003f0f008 */
[----:B------:R-:W-:Y:S01]  /*0980*/  CS2R R28, SRZ ;  /* 0x00000000001c7805 */ /* 0x000fe2000001ff00 */
[----:B------:R-:W-:Y:S01]  /*0990*/  MOV R80, RZ ;  /* 0x000000ff00507202 */ /* 0x000fe20000000f00 */
[----:B------:R-:W-:Y:S01]  /*09a0*/  CS2R R78, SRZ ;  /* 0x00000000004e7805 */ /* 0x000fe2000001ff00 */
[----:B------:R-:W-:Y:S01]  /*09b0*/  IMAD.MOV.U32 R76, RZ, RZ, RZ ;  /* 0x000000ffff4c7224 */ /* 0x000fe200078e00ff */
[----:B------:R-:W-:Y:S01]  /*09c0*/  CS2R R74, SRZ ;  /* 0x00000000004a7805 */ /* 0x000fe2000001ff00 */
        /* <DEDUP_REMOVED lines=40> */
[----:B------:R-:W-:Y:S01]  /*0c50*/  ISETP.NE.U32.AND P2, PT, RZ, c[0x0][0x340], PT ;  /* 0x0000d000ff007a0c */ /* 0x000fe20003f45070 */
[----:B------:R-:W1:Y:S01]  /*0c60*/  S2R R26, SR_CTAID.Y ;  /* 0x00000000001a7919 */ /* 0x000e620000002600 */
[----:B------:R-:W-:-:S02]  /*0c70*/  SHF.R.S32.HI R98, RZ, 0x1f, R101 ;  /* 0x0000001fff627819 */ /* 0x000fc40000011465 */
[----:B------:R-:W-:Y:S02]  /*0c80*/  SHF.R.S32.HI R0, RZ, 0x1f, R6 ;  /* 0x0000001fff007819 */ /* 0x000fe40000011406 */
[----:B------:R-:W-:Y:S02]  /*0c90*/  PLOP3.LUT P1, PT, PT, PT, UP1, 0x80, 0x0 ;  /* 0x000000000000781c */ /* 0x000fe40003f2f018 */
[----:B------:R-:W-:Y:S02]  /*0ca0*/  PLOP3.LUT P0, PT, PT, PT, UP1, 0x80, 0x0 ;  /* 0x000000000000781c */ /* 0x000fe40003f0f018 */
[----:B------:R-:W-:Y:S01]  /*0cb0*/  SHF.R.S32.HI R11, RZ, 0x1f, R40 ;  /* 0x0000001fff0b7819 */ /* 0x000fe20000011428 */
[----:B------:R-:W-:Y:S01]  /*0cc0*/  UIADD3 UR9, UR17, -0x1, URZ ;  /* 0xffffffff11097890 */ /* 0x000fe2000fffe03f */
[----:B------:R-:W-:Y:S01]  /*0cd0*/  ISETP.NE.AND.EX P2, PT, RZ, c[0x0][0x344], PT, P2 ;  /* 0x0000d100ff007a0c */ /* 0x000fe20003f45320 */
[----:B------:R-:W-:Y:S02]  /*0ce0*/  ULDC UR4, c[0x0][0x2c4] ;  /* 0x0000b10000047ab9 */ /* 0x000fe40000000800 */
[----:B------:R-:W-:-:S10]  /*0cf0*/  ULDC.64 UR14, c[0x0][0x1e0] ;  /* 0x00007800000e7ab9 */ /* 0x000fd40000000a00 */
[----:B------:R-:W-:-:S05]  /*0d00*/  @P2 IMAD.WIDE R2, R40, R23, c[0x0][0x340] ;  /* 0x0000d00028022625 */ /* 0x000fca00078e0217 */
[----:B------:R2:W3:Y:S01]  /*0d10*/  @P2 LDG.E R12, [R2.64] ;  /* 0x00000016020c2981 */ /* 0x0004e2000c1e1900 */
[-C--:B------:R-:W-:Y:S01]  /*0d20*/  LEA.HI R5, R98, R101.reuse, RZ, 0x3 ;  /* 0x0000006562057211 */ /* 0x080fe200078f18ff */
[----:B------:R-:W-:Y:S01]  /*0d30*/  IMAD R0, R0, c[0x0][0x178], RZ ;  /* 0x00005e0000007a24 */ /* 0x000fe200078e02ff */
[----:B-1----:R-:W-:Y:S01]  /*0d40*/  SHF.R.S32.HI R27, RZ, 0x1f, R26 ;  /* 0x0000001fff1b7819 */ /* 0x002fe2000001141a */
[----:B------:R-:W-:Y:S01]  /*0d50*/  UIMAD UR4, UR19, UR4, URZ ;  /* 0x00000004130472a4 */ /* 0x000fe2000f8e023f */
[----:B------:R-:W-:Y:S01]  /*0d60*/  LOP3.LUT R4, R5, 0xfffffff8, RZ, 0xc0, !PT ;  /* 0xfffffff805047812 */ /* 0x000fe200078ec0ff */
[----:B------:R-:W-:Y:S01]  /*0d70*/  IMAD R0, R6, c[0x0][0x17c], R0 ;  /* 0x00005f0006007a24 */ /* 0x000fe200078e0200 */
[----:B------:R-:W-:Y:S01]  /*0d80*/  SHF.R.S32.HI R19, RZ, 0x3, R5 ;  /* 0x00000003ff137819 */ /* 0x000fe20000011405 */
[----:B------:R-:W-:Y:S01]  /*0d90*/  UMOV UR12, 0x6 ;  /* 0x00000006000c7882 */ /* 0x000fe20000000000 */
[----:B------:R-:W-:Y:S01]  /*0da0*/  LEA.HI R97, R98, R101, RZ, 0x5 ;  /* 0x0000006562617211 */ /* 0x000fe200078f28ff */
[----:B------:R-:W-:Y:S01]  /*0db0*/  IMAD.IADD R21, R101, 0x1, -R4 ;  /* 0x0000000165157824 */ /* 0x000fe200078e0a04 */
[----:B------:R-:W-:Y:S01]  /*0dc0*/  SEL R4, R40, RZ, !P4 ;  /* 0x000000ff28047207 */ /* 0x000fe20006000000 */
[----:B------:R-:W-:Y:S01]  /*0dd0*/  USHF.L.U32 UR8, UR14, 0x6, URZ ;  /* 0x000000060e087899 */ /* 0x000fe2000800063f */
[----:B------:R-:W-:Y:S01]  /*0de0*/  IADD3 R14, R19, UR6, RZ ;  /* 0x00000006130e7c10 */ /* 0x000fe2000fffe0ff */
[C---:B------:R-:W-:Y:S01]  /*0df0*/  IMAD R5, R21.reuse, 0x20, R19 ;  /* 0x0000002015057824 */ /* 0x040fe200078e0213 */
[----:B------:R-:W-:Y:S01]  /*0e00*/  USHF.L.U64.HI UR7, UR14, UR12, UR15 ;  /* 0x0000000c0e077299 */ /* 0x000fe2000801020f */
[----:B------:R-:W-:Y:S01]  /*0e10*/  IMAD.SHL.U32 R8, R21, 0x8, RZ ;  /* 0x0000000815087824 */ /* 0x000fe200078e00ff */
[----:B------:R-:W-:Y:S01]  /*0e20*/  USHF.R.S32.HI UR11, URZ, 0x1f, UR9 ;  /* 0x0000001f3f0b7899 */ /* 0x000fe20008011409 */
[----:B------:R-:W-:Y:S01]  /*0e30*/  IMAD.U32 R104, RZ, RZ, UR8 ;  /* 0x00000008ff687e24 */ /* 0x000fe2000f8e00ff */
[----:B------:R-:W-:Y:S01]  /*0e40*/  IADD3 R5, R5, UR6, RZ ;  /* 0x0000000605057c10 */ /* 0x000fe2000fffe0ff */
[----:B------:R-:W-:Y:S01]  /*0e50*/  UIMAD UR5, UR7, UR9, URZ ;  /* 0x00000009070572a4 */ /* 0x000fe2000f8e023f */
[C---:B------:R-:W-:Y:S01]  /*0e60*/  IADD3 R16, R8.reuse, 0x40, RZ ;  /* 0x0000004008107810 */ /* 0x040fe20007ffe0ff */
[----:B------:R-:W-:Y:S01]  /*0e70*/  USHF.L.U32 UR16, UR14, 0x5, URZ ;  /* 0x000000050e107899 */ /* 0x000fe2000800063f */
[C---:B------:R-:W-:Y:S01]  /*0e80*/  IADD3 R17, R8.reuse, 0x80, RZ ;  /* 0x0000008008117810 */ /* 0x040fe20007ffe0ff */
[----:B------:R-:W-:Y:S01]  /*0e90*/  @P1 IMAD.HI.U32 R7, R5, c[0x0][0x2c8], RZ ;  /* 0x0000b20005071a27 */ /* 0x000fe200078e00ff */
[----:B------:R-:W-:Y:S01]  /*0ea0*/  IADD3 R22, R8, 0xc0, RZ ;  /* 0x000000c008167810 */ /* 0x000fe20007ffe0ff */
[----:B------:R-:W-:Y:S01]  /*0eb0*/  UIMAD UR5, UR11, UR8, UR5 ;  /* 0x000000080b0572a4 */ /* 0x000fe2000f8e0205 */
[----:B------:R-:W-:Y:S01]  /*0ec0*/  BAR.SYNC.DEFER_BLOCKING 0x0 ;  /* 0x0000000000007b1d */ /* 0x000fe20000010000 */
[----:B--2---:R-:W-:Y:S01]  /*0ed0*/  IMAD.WIDE.U32 R2, R6, c[0x0][0x178], RZ ;  /* 0x00005e0006027a25 */ /* 0x004fe200078e00ff */
[----:B------:R-:W-:Y:S01]  /*0ee0*/  SEL R6, R11, RZ, !P4 ;  /* 0x000000ff0b067207 */ /* 0x000fe20006000000 */
[----:B------:R-:W-:Y:S01]  /*0ef0*/  UISETP.GE.AND UP0, UPT, UR17, 0x2, UPT ;  /* 0x000000021100788c */ /* 0x000fe2000bf06270 */
[----:B------:R-:W-:Y:S01]  /*0f00*/  ISETP.GE.AND P5, PT, R8, c[0x0][0x198], PT ;  /* 0x0000660008007a0c */ /* 0x000fe20003fa6270 */
[----:B------:R-:W-:Y:S01]  /*0f10*/  IMAD.IADD R3, R3, 0x1, R0 ;  /* 0x0000000103037824 */ /* 0x000fe200078e0200 */
[----:B------:R-:W-:Y:S01]  /*0f20*/  ISETP.GE.AND P4, PT, R16, c[0x0][0x198], PT ;  /* 0x0000660010007a0c */ /* 0x000fe20003f86270 */
[----:B------:R-:W-:Y:S01]  /*0f30*/  IMAD R0, R27, c[0x0][0x1b8], RZ ;  /* 0x00006e001b007a24 */ /* 0x000fe200078e02ff */
[----:B------:R-:W-:Y:S01]  /*0f40*/  SHF.R.S32.HI R96, RZ, 0x5, R97 ;  /* 0x00000005ff607819 */ /* 0x000fe20000011461 */
[----:B------:R-:W-:Y:S01]  /*0f50*/  IMAD.WIDE.U32 R2, R26, c[0x0][0x1b8], R2 ;  /* 0x00006e001a027a25 */ /* 0x000fe200078e0002 */
[----:B------:R-:W-:-:S03]  /*0f60*/  UIADD3 UR17, UR17, -0x2, URZ ;  /* 0xfffffffe11117890 */ /* 0x000fc6000fffe03f */
[----:B------:R-:W-:Y:S01]  /*0f70*/  IMAD R0, R26, c[0x0][0x1bc], R0 ;  /* 0x00006f001a007a24 */ /* 0x000fe200078e0200 */
[----:B------:R-:W-:Y:S01]  /*0f80*/  @UP0 UIMAD UR7, UR7, UR17, URZ ;  /* 0x00000011070702a4 */ /* 0x000fe2000f8e023f */
[----:B------:R-:W-:Y:S02]  /*0f90*/  IMAD R6, R6, c[0x0][0x1c0], RZ ;  /* 0x0000700006067a24 */ /* 0x000fe400078e02ff */
[----:B------:R-:W-:Y:S02]  /*0fa0*/  IMAD.IADD R3, R3, 0x1, R0 ;  /* 0x0000000103037824 */ /* 0x000fe400078e0200 */
[----:B------:R-:W-:Y:S01]  /*0fb0*/  IMAD.MOV.U32 R0, RZ, RZ, R5 ;  /* 0x000000ffff007224 */ /* 0x000fe200078e0005 */
[----:B------:R-:W-:Y:S01]  /*0fc0*/  @P0 SHF.R.U32.HI R0, RZ, c[0x0][0x2cc], R7 ;  /* 0x0000b300ff000a19 */ /* 0x000fe20000011607 */
[C---:B------:R-:W-:Y:S02]  /*0fd0*/  IMAD R7, R4.reuse, c[0x0][0x1c4], R6 ;  /* 0x0000710004077a24 */ /* 0x040fe400078e0206 */
[----:B------:R-:W-:Y:S01]  /*0fe0*/  IMAD.WIDE.U32 R2, R4, c[0x0][0x1c0], R2 ;  /* 0x0000700004027a25 */ /* 0x000fe200078e0002 */
[----:B------:R-:W-:-:S03]  /*0ff0*/  SHF.R.S32.HI R6, RZ, 0x1f, R0 ;  /* 0x0000001fff067819 */ /* 0x000fc60000011400 */
[----:B------:R-:W-:Y:S01]  /*1000*/  IMAD.MOV R4, RZ, RZ, -R0 ;  /* 0x000000ffff047224 */ /* 0x000fe200078e0a00 */
[----:B------:R-:W-:Y:S01]  /*1010*/  IADD3 R3, R3, R7, RZ ;  /* 0x0000000703037210 */ /* 0x000fe20007ffe0ff */
[----:B------:R-:W-:Y:S02]  /*1020*/  IMAD R6, R6, c[0x0][0x1b0], RZ ;  /* 0x00006c0006067a24 */ /* 0x000fe400078e02ff */
[----:B------:R-:W-:Y:S02]  /*1030*/  IMAD R4, R4, c[0x0][0x2c4], R5 ;  /* 0x0000b10004047a24 */ /* 0x000fe400078e0205 */
[C---:B------:R-:W-:Y:S02]  /*1040*/  IMAD R5, R0.reuse, c[0x0][0x1b4], R6 ;  /* 0x00006d0000057a24 */ /* 0x040fe400078e0206 */
[----:B------:R-:W-:Y:S01]  /*1050*/  IMAD.WIDE.U32 R2, R0, c[0x0][0x1b0], R2 ;  /* 0x00006c0000027a25 */ /* 0x000fe200078e0002 */
[----:B------:R-:W-:-:S03]  /*1060*/  SHF.R.S32.HI R0, RZ, 0x1f, R4 ;  /* 0x0000001fff007819 */ /* 0x000fc60000011404 */
[----:B------:R-:W-:Y:S02]  /*1070*/  IMAD.SHL.U32 R6, R19, 0x40, RZ ;  /* 0x0000004013067824 */ /* 0x000fe400078e00ff */
[----:B------:R-:W-:Y:S02]  /*1080*/  IMAD.IADD R3, R3, 0x1, R5 ;  /* 0x0000000103037824 */ /* 0x000fe400078e0205 */
[----:B------:R-:W-:Y:S01]  /*1090*/  IMAD R5, R0, c[0x0][0x1a8], RZ ;  /* 0x00006a0000057a24 */ /* 0x000fe200078e02ff */
[----:B------:R-:W-:Y:S01]  /*10a0*/  LOP3.LUT R0, R6, 0x1c0, RZ, 0xc0, !PT ;  /* 0x000001c006007812 */ /* 0x000fe200078ec0ff */
[----:B------:R-:W-:Y:S01]  /*10b0*/  IMAD.WIDE.U32 R2, R4, c[0x0][0x1a8], R2 ;  /* 0x00006a0004027a25 */ /* 0x000fe200078e0002 */
[----:B------:R-:W-:Y:S02]  /*10c0*/  IADD3 R6, -R19, UR10, RZ ;  /* 0x0000000a13067c10 */ /* 0x000fe4000fffe1ff */
[----:B------:R-:W-:Y:S01]  /*10d0*/  LOP3.LUT R7, R0, 0x38, R8, 0xf8, !PT ;  /* 0x0000003800077812 */ /* 0x000fe200078ef808 */
[----:B------:R-:W-:Y:S01]  /*10e0*/  IMAD R9, R4, c[0x0][0x1ac], R5 ;  /* 0x00006b0004097a24 */ /* 0x000fe200078e0205 */
[----:B------:R-:W-:Y:S01]  /*10f0*/  SHF.R.U32.HI R4, RZ, 0x3, R0 ;  /* 0x00000003ff047819 */ /* 0x000fe20000011600 */
[----:B------:R-:W-:Y:S01]  /*1100*/  IMAD.U32 R5, RZ, RZ, UR9 ;  /* 0x00000009ff057e24 */ /* 0x000fe2000f8e00ff */
[C---:B------:R-:W-:Y:S01]  /*1110*/  LEA R18, P0, R2.reuse, c[0x0][0x160], 0x1 ;  /* 0x0000580002127a11 */ /* 0x040fe200078008ff */
[----:B------:R-:W-:Y:S01]  /*1120*/  IMAD.IADD R0, R3, 0x1, R9 ;  /* 0x0000000103007824 */ /* 0x000fe200078e0209 */
[----:B------:R-:W-:Y:S01]  /*1130*/  SHF.R.S32.HI R9, RZ, 0x1f, R8 ;  /* 0x0000001fff097819 */ /* 0x000fe20000011408 */
[----:B------:R-:W-:Y:S01]  /*1140*/  IMAD R20, R5, -0x40, R6 ;  /* 0xffffffc005147824 */ /* 0x000fe200078e0206 */
[----:B------:R-:W-:Y:S01]  /*1150*/  LOP3.LUT R5, R7, R4, RZ, 0x3c, !PT ;  /* 0x0000000407057212 */ /* 0x000fe200078e3cff */
[----:B------:R-:W1:Y:S01]  /*1160*/  SHFL.IDX PT, R6, R18, RZ, 0x181f ;  /* 0x00181fff12067589 */ /* 0x000e6200000e0000 */
[----:B------:R-:W-:-:S02]  /*1170*/  LEA.HI.X R15, R2, c[0x0][0x164], R0, 0x1, P0 ;  /* 0x00005900020f7a11 */ /* 0x000fc400000f0c00 */
[----:B------:R-:W-:Y:S02]  /*1180*/  ISETP.GE.AND P0, PT, R14, UR4, PT ;  /* 0x000000040e007c0c */ /* 0x000fe4000bf06270 */
[----:B------:R-:W-:Y:S01]  /*1190*/  LEA.HI R0, R98, R101, RZ, 0x6 ;  /* 0x0000006562007211 */ /* 0x000fe200078f30ff */
[----:B------:R-:W2:Y:S01]  /*11a0*/  SHFL.IDX PT, R7, R15, RZ, 0x181f ;  /* 0x00181fff0f077589 */ /* 0x000ea200000e0000 */
[C---:B------:R-:W-:Y:S02]  /*11b0*/  IADD3 R4, R14.reuse, 0x20, RZ ;  /* 0x000000200e047810 */ /* 0x040fe40007ffe0ff */
[----:B------:R-:W-:Y:S01]  /*11c0*/  IADD3 R2, R14, 0x40, RZ ;  /* 0x000000400e027810 */ /* 0x000fe20007ffe0ff */
[----:B------:R-:W-:Y:S01]  /*11d0*/  IMAD.SHL.U32 R0, R0, 0x8, RZ ;  /* 0x0000000800007824 */ /* 0x000fe200078e00ff */
[----:B------:R-:W-:Y:S02]  /*11e0*/  ISETP.GE.AND P1, PT, R4, UR4, PT ;  /* 0x0000000404007c0c */ /* 0x000fe4000bf26270 */
[----:B------:R-:W-:-:S02]  /*11f0*/  ISETP.GE.AND P6, PT, R2, UR4, PT ;  /* 0x0000000402007c0c */ /* 0x000fc4000bfc6270 */
[----:B------:R-:W-:Y:S02]  /*1200*/  LOP3.LUT R10, R5, 0xfffffe00, R0, 0xf8, !PT ;  /* 0xfffffe00050a7812 */ /* 0x000fe400078ef800 */
[----:B------:R-:W-:Y:S02]  /*1210*/  @!P0 SHF.R.S32.HI R5, RZ, 0x1f, R16 ;  /* 0x0000001fff058819 */ /* 0x000fe40000011410 */
[----:B------:R-:W-:Y:S01]  /*1220*/  @!P0 SHF.R.S32.HI R4, RZ, 0x1f, R17 ;  /* 0x0000001fff048819 */ /* 0x000fe20000011411 */
[----:B------:R-:W-:Y:S01]  /*1230*/  IMAD.SHL.U32 R107, R10, 0x2, RZ ;  /* 0x000000020a6b7824 */ /* 0x000fe200078e00ff */
[----:B------:R-:W-:Y:S02]  /*1240*/  @!P0 SHF.R.S32.HI R0, RZ, 0x1f, R22 ;  /* 0x0000001fff008819 */ /* 0x000fe40000011416 */
[----:B------:R-:W-:Y:S02]  /*1250*/  IADD3 R14, R14, 0x60, RZ ;  /* 0x000000600e0e7810 */ /* 0x000fe40007ffe0ff */
[----:B------:R-:W-:Y:S01]  /*1260*/  @!P0 LEA.HI R0, R0, R22, RZ, 0x3 ;  /* 0x0000001600008211 */ /* 0x000fe200078f18ff */
[----:B------:R-:W-:Y:S03]  /*1270*/  STL [R1+0x48], R107 ;  /* 0x0000486b01007387 */ /* 0x000fe60000100800 */
[----:B------:R-:W-:-:S02]  /*1280*/  @!P0 LOP3.LUT R0, R0, 0xfffffff8, RZ, 0xc0, !PT ;  /* 0xfffffff800008812 */ /* 0x000fc400078ec0ff */
[----:B---3--:R-:W-:Y:S01]  /*1290*/  @P2 SHF.R.S32.HI R3, RZ, 0x1f, R12 ;  /* 0x0000001fff032819 */ /* 0x008fe2000001140c */
[----:B------:R-:W-:Y:S01]  /*12a0*/  @!P2 IMAD.MOV.U32 R3, RZ, RZ, R11 ;  /* 0x000000ffff03a224 */ /* 0x000fe200078e000b */
[----:B------:R-:W-:Y:S01]  /*12b0*/  @P2 MOV R2, R12 ;  /* 0x0000000c00022202 */ /* 0x000fe20000000f00 */
[----:B------:R-:W-:Y:S01]  /*12c0*/  @!P2 IMAD.MOV.U32 R2, RZ, RZ, R40 ;  /* 0x000000ffff02a224 */ /* 0x000fe200078e0028 */
[----:B------:R-:W-:Y:S02]  /*12d0*/  @!P0 LEA.HI R12, R5, R16, RZ, 0x3 ;  /* 0x00000010050c8211 */ /* 0x000fe400078f18ff */
[----:B------:R-:W-:Y:S02]  /*12e0*/  @!P0 LEA.HI R5, R4, R17, RZ, 0x3 ;  /* 0x0000001104058211 */ /* 0x000fe400078f18ff */
[----:B------:R-:W3:Y:S01]  /*12f0*/  SHFL.IDX PT, R4, R18, 0x1, 0x181f ;  /* 0x00381f0012047f89 */ /* 0x000ee200000e0000 */
[----:B------:R-:W-:Y:S02]  /*1300*/  SEL R23, R2, RZ, !P3 ;  /* 0x000000ff02177207 */ /* 0x000fe40005800000 */
[----:B------:R-:W-:-:S02]  /*1310*/  @!P0 LOP3.LUT R10, R5, 0xfffffff8, RZ, 0xc0, !PT ;  /* 0xfffffff8050a8812 */ /* 0x000fc400078ec0ff */
[----:B------:R-:W4:Y:S01]  /*1320*/  SHFL.IDX PT, R5, R15, 0x1, 0x181f ;  /* 0x00381f000f057f89 */ /* 0x000f2200000e0000 */
[----:B------:R-:W-:Y:S02]  /*1330*/  SEL R24, R3, RZ, !P3 ;  /* 0x000000ff03187207 */ /* 0x000fe40005800000 */
[----:B-1----:R-:W-:Y:S01]  /*1340*/  @!P0 LEA R2, P2, R8, R6, 0x1 ;  /* 0x0000000608028211 */ /* 0x002fe200078408ff */
[----:B--2---:R-:W-:Y:S01]  /*1350*/  @!P0 IMAD.WIDE R10, R10, 0x2, R6 ;  /* 0x000000020a0a8825 */ /* 0x004fe200078e0206 */
[----:B------:R-:W-:Y:S02]  /*1360*/  ISETP.GE.AND P3, PT, R17, c[0x0][0x198], PT ;  /* 0x0000660011007a0c */ /* 0x000fe40003f66270 */
[----:B------:R-:W-:Y:S02]  /*1370*/  @!P0 LOP3.LUT R12, R12, 0xfffffff8, RZ, 0xc0, !PT ;  /* 0xfffffff80c0c8812 */ /* 0x000fe400078ec0ff */
[----:B------:R-:W-:Y:S02]  /*1380*/  @!P0 LEA.HI.X R3, R8, R7, R9, 0x1, P2 ;  /* 0x0000000708038211 */ /* 0x000fe400010f0c09 */
[----:B------:R-:W-:Y:S01]  /*1390*/  ISETP.GE.AND P2, PT, R22, c[0x0][0x198], PT ;  /* 0x0000660016007a0c */ /* 0x000fe20003f46270 */
[----:B------:R-:W-:-:S02]  /*13a0*/  @!P0 IMAD.WIDE R12, R12, 0x2, R6 ;  /* 0x000000020c0c8825 */ /* 0x000fc400078e0206 */
[----:B------:R1:W-:Y:S02]  /*13b0*/  @!P0 LDGSTS.E.BYPASS.LTC128B.128 [R107+0x100], [R2.64], !P5 ;  /* 0x00100000026b8fae */ /* 0x0003e4000e901d56 */
[----:B------:R-:W-:Y:S01]  /*13c0*/  @!P0 IMAD.WIDE R6, R0, 0x2, R6 ;  /* 0x0000000200068825 */ /* 0x000fe200078e0206 */
[----:B------:R-:W-:Y:S01]  /*13d0*/  @!P1 SHF.R.S32.HI R0, RZ, 0x1f, R22 ;  /* 0x0000001fff009819 */ /* 0x000fe20000011416 */
[----:B------:R2:W-:Y:S03]  /*13e0*/  @!P0 LDGSTS.E.BYPASS.LTC128B.128 [R107+0x4100], [R12.64], !P4 ;  /* 0x041000000c6b8fae */ /* 0x0005e6000e101d56 */
[----:B------:R-:W-:Y:S01]  /*13f0*/  @!P1 LEA.HI R0, R0, R22, RZ, 0x3 ;  /* 0x0000001600009211 */ /* 0x000fe200078f18ff */
[----:B------:R5:W-:Y:S03]  /*1400*/  @!P0 LDGSTS.E.BYPASS.LTC128B.128 [R107+0x8100], [R10.64], !P3 ;  /* 0x081000000a6b8fae */ /* 0x000be6000d901d56 */
[----:B------:R-:W-:Y:S01]  /*1410*/  @!P1 LOP3.LUT R0, R0, 0xfffffff8, RZ, 0xc0, !PT ;  /* 0xfffffff800009812 */ /* 0x000fe200078ec0ff */
[----:B------:R3:W-:Y:S01]  /*1420*/  @!P0 LDGSTS.E.BYPASS.LTC128B.128 [R107+0xc100], [R6.64], !P2 ;  /* 0x0c100000066b8fae */ /* 0x0007e2000d101d56 */
[----:B-1----:R-:W-:-:S02]  /*1430*/  @!P1 SHF.R.S32.HI R3, RZ, 0x1f, R16 ;  /* 0x0000001fff039819 */ /* 0x002fc40000011410 */
[----:B------:R-:W-:Y:S02]  /*1440*/  @!P1 SHF.R.S32.HI R2, RZ, 0x1f, R17 ;  /* 0x0000001fff029819 */ /* 0x000fe40000011411 */
[----:B------:R-:W-:Y:S02]  /*1450*/  @!P1 LEA.HI R3, R3, R16, RZ, 0x3 ;  /* 0x0000001003039211 */ /* 0x000fe400078f18ff */
[----:B-----5:R-:W-:Y:S02]  /*1460*/  @!P1 LEA.HI R10, R2, R17, RZ, 0x3 ;  /* 0x00000011020a9211 */ /* 0x020fe400078f18ff */
[----:B------:R-:W1:Y:S01]  /*1470*/  SHFL.IDX PT, R2, R18, 0x2, 0x181f ;  /* 0x00581f0012027f89 */ /* 0x000e6200000e0000 */
[----:B--2---:R-:W-:Y:S02]  /*1480*/  @!P1 LOP3.LUT R12, R3, 0xfffffff8, RZ, 0xc0, !PT ;  /* 0xfffffff8030c9812 */ /* 0x004fe400078ec0ff */
[----:B---3--:R-:W-:Y:S01]  /*1490*/  @!P1 LEA R6, P0, R8, R4, 0x1 ;  /* 0x0000000408069211 */ /* 0x008fe200078008ff */
[----:B------:R-:W2:Y:S01]  /*14a0*/  SHFL.IDX PT, R3, R15, 0x2, 0x181f ;  /* 0x00581f000f037f89 */ /* 0x000ea200000e0000 */
[----:B------:R-:W-:Y:S01]  /*14b0*/  @!P1 LOP3.LUT R10, R10, 0xfffffff8, RZ, 0xc0, !PT ;  /* 0xfffffff80a0a9812 */ /* 0x000fe200078ec0ff */
[----:B----4-:R-:W-:Y:S01]  /*14c0*/  @!P1 IMAD.WIDE R12, R12, 0x2, R4 ;  /* 0x000000020c0c9825 */ /* 0x010fe200078e0204 */
[----:B------:R-:W-:-:S02]  /*14d0*/  @!P1 LEA.HI.X R7, R8, R5, R9, 0x1, P0 ;  /* 0x0000000508079211 */ /* 0x000fc400000f0c09 */
[----:B------:R-:W-:Y:S01]  /*14e0*/  ISETP.GE.AND P0, PT, R14, UR4, PT ;  /* 0x000000040e007c0c */ /* 0x000fe2000bf06270 */
[--C-:B------:R-:W-:Y:S01]  /*14f0*/  @!P1 IMAD.WIDE R10, R10, 0x2, R4.reuse ;  /* 0x000000020a0a9825 */ /* 0x100fe200078e0204 */
[----:B------:R-:W-:Y:S01]  /*1500*/  UMOV UR4, 0x5 ;  /* 0x0000000500047882 */ /* 0x000fe20000000000 */
[----:B------:R3:W-:Y:S01]  /*1510*/  @!P1 LDGSTS.E.BYPASS.LTC128B.128 [R107+0x1100], [R6.64], !P5 ;  /* 0x01100000066b9fae */ /* 0x0007e2000e901d56 */
[----:B------:R-:W-:Y:S01]  /*1520*/  USHF.L.U64.HI UR15, UR14, UR4, UR15 ;  /* 0x000000040e0f7299 */ /* 0x000fe2000801020f */
[----:B------:R-:W-:Y:S01]  /*1530*/  @!P1 IMAD.WIDE R4, R0, 0x2, R4 ;  /* 0x0000000200049825 */ /* 0x000fe200078e0204 */
[----:B------:R-:W-:Y:S01]  /*1540*/  @!P6 SHF.R.S32.HI R0, RZ, 0x1f, R22 ;  /* 0x0000001fff00e819 */ /* 0x000fe20000011416 */
[----:B------:R4:W-:Y:S03]  /*1550*/  @!P1 LDGSTS.E.BYPASS.LTC128B.128 [R107+0x5100], [R12.64], !P4 ;  /* 0x051000000c6b9fae */ /* 0x0009e6000e101d56 */
[----:B------:R-:W-:Y:S01]  /*1560*/  @!P6 LEA.HI R0, R0, R22, RZ, 0x3 ;  /* 0x000000160000e211 */ /* 0x000fe200078f18ff */
[----:B------:R2:W-:Y:S03]  /*1570*/  @!P1 LDGSTS.E.BYPASS.LTC128B.128 [R107+0x9100], [R10.64], !P3 ;  /* 0x091000000a6b9fae */ /* 0x0005e6000d901d56 */
[----:B------:R-:W-:Y:S01]  /*1580*/  @!P6 LOP3.LUT R0, R0, 0xfffffff8, RZ, 0xc0, !PT ;  /* 0xfffffff80000e812 */ /* 0x000fe200078ec0ff */
[----:B------:R5:W-:Y:S01]  /*1590*/  @!P1 LDGSTS.E.BYPASS.LTC128B.128 [R107+0xd100], [R4.64], !P2 ;  /* 0x0d100000046b9fae */ /* 0x000be2000d101d56 */
[----:B---3--:R-:W-:-:S04]  /*15a0*/  @!P6 SHF.R.S32.HI R6, RZ, 0x1f, R17 ;  /* 0x0000001fff06e819 */ /* 0x008fc80000011411 */
[----:B------:R-:W-:Y:S02]  /*15b0*/  @!P6 LEA.HI R7, R6, R17, RZ, 0x3 ;  /* 0x000000110607e211 */ /* 0x000fe400078f18ff */
[----:B-1----:R-:W-:Y:S02]  /*15c0*/  @!P6 LEA R6, P1, R8, R2, 0x1 ;  /* 0x000000020806e211 */ /* 0x002fe400078208ff */
[----:B----4-:R-:W-:Y:S01]  /*15d0*/  @!P6 LOP3.LUT R12, R7, 0xfffffff8, RZ, 0xc0, !PT ;  /* 0xfffffff8070ce812 */ /* 0x010fe200078ec0ff */
[----:B--2---:R-:W-:Y:S01]  /*15e0*/  @!P6 IMAD.WIDE R10, R0, 0x2, R2 ;  /* 0x00000002000ae825 */ /* 0x004fe200078e0202 */
[----:B------:R-:W-:Y:S02]  /*15f0*/  @!P6 LEA.HI.X R7, R8, R3, R9, 0x1, P1 ;  /* 0x000000030807e211 */ /* 0x000fe400008f0c09 */
[----:B-----5:R-:W-:Y:S01]  /*1600*/  @!P6 SHF.R.S32.HI R5, RZ, 0x1f, R16 ;  /* 0x0000001fff05e819 */ /* 0x020fe20000011410 */
[----:B------:R1:W-:Y:S01]  /*1610*/  SHFL.IDX PT, R4, R18, 0x3, 0x181f ;  /* 0x00781f0012047f89 */ /* 0x0003e200000e0000 */
[----:B------:R-:W-:Y:S01]  /*1620*/  @!P6 IMAD.WIDE R12, R12, 0x2, R2 ;  /* 0x000000020c0ce825 */ /* 0x000fe200078e0202 */
[----:B------:R-:W-:-:S02]  /*1630*/  SHF.R.S32.HI R0, RZ, 0x1f, R25 ;  /* 0x0000001fff007819 */ /* 0x000fc40000011419 */
[----:B------:R-:W-:Y:S01]  /*1640*/  @!P6 LEA.HI R14, R5, R16, RZ, 0x3 ;  /* 0x00000010050ee211 */ /* 0x000fe200078f18ff */
[----:B------:R2:W-:Y:S03]  /*1650*/  @!P6 LDGSTS.E.BYPASS.LTC128B.128 [R107+0x2100], [R6.64], !P5 ;  /* 0x02100000066befae */ /* 0x0005e6000e901d56 */
[----:B------:R-:W-:Y:S01]  /*1660*/  @!P6 LOP3.LUT R14, R14, 0xfffffff8, RZ, 0xc0, !PT ;  /* 0xfffffff80e0ee812 */ /* 0x000fe200078ec0ff */
[----:B------:R3:W4:Y:S01]  /*1670*/  SHFL.IDX PT, R5, R15, 0x3, 0x181f ;  /* 0x00781f000f057f89 */ /* 0x00072200000e0000 */
[----:B-1----:R-:W-:-:S03]  /*1680*/  IADD3 R18, P1, R25, R19, RZ ;  /* 0x0000001319127210 */ /* 0x002fc60007f3e0ff */
[----:B---3--:R-:W-:Y:S01]  /*1690*/  @!P6 IMAD.WIDE R14, R14, 0x2, R2 ;  /* 0x000000020e0ee825 */ /* 0x008fe200078e0202 */
[----:B--2---:R-:W-:-:S04]  /*16a0*/  @!P0 SHF.R.S32.HI R6, RZ, 0x1f, R16 ;  /* 0x0000001fff068819 */ /* 0x004fc80000011410 */
[----:B------:R1:W-:Y:S01]  /*16b0*/  @!P6 LDGSTS.E.BYPASS.LTC128B.128 [R107+0x6100], [R14.64], !P4 ;  /* 0x061000000e6befae */ /* 0x0003e2000e101d56 */
[----:B------:R-:W-:-:S03]  /*16c0*/  @!P0 LEA.HI R6, R6, R16, RZ, 0x3 ;  /* 0x0000001006068211 */ /* 0x000fc600078f18ff */
[----:B------:R2:W-:Y:S01]  /*16d0*/  @!P6 LDGSTS.E.BYPASS.LTC128B.128 [R107+0xa100], [R12.64], !P3 ;  /* 0x0a1000000c6befae */ /* 0x0005e2000d901d56 */
[----:B------:R-:W-:-:S03]  /*16e0*/  @!P0 LOP3.LUT R6, R6, 0xfffffff8, RZ, 0xc0, !PT ;  /* 0xfffffff806068812 */ /* 0x000fc600078ec0ff */
[----:B------:R3:W-:Y:S01]  /*16f0*/  @!P6 LDGSTS.E.BYPASS.LTC128B.128 [R107+0xe100], [R10.64], !P2 ;  /* 0x0e1000000a6befae */ /* 0x0007e2000d101d56 */
[----:B------:R-:W-:Y:S01]  /*1700*/  ISETP.GE.AND P6, PT, R20, 0x1, PT ;  /* 0x000000011400780c */ /* 0x000fe20003fc6270 */
[----:B----4-:R-:W-:Y:S01]  /*1710*/  @!P0 IMAD.WIDE R6, R6, 0x2, R4 ;  /* 0x0000000206068825 */ /* 0x010fe200078e0204 */
[----:B-1----:R-:W-:Y:S02]  /*1720*/  LEA.HI R14, R98, R101, RZ, 0x4 ;  /* 0x00000065620e7211 */ /* 0x002fe400078f20ff */
[----:B--2---:R-:W-:Y:S02]  /*1730*/  LEA.HI.X.SX32 R13, R19, R0, 0x1, P1 ;  /* 0x00000000130d7211 */ /* 0x004fe400008f0eff */
[C---:B------:R-:W-:Y:S02]  /*1740*/  @!P0 LEA R2, P1, R8.reuse, R4, 0x1 ;  /* 0x0000000408028211 */ /* 0x040fe400078208ff */
[----:B------:R-:W-:Y:S01]  /*1750*/  SHF.R.S32.HI R12, RZ, 0x4, R14 ;  /* 0x00000004ff0c7819 */ /* 0x000fe2000001140e */
[----:B------:R-:W-:Y:S01]  /*1760*/  IMAD R0, R13, c[0x0][0x1e0], RZ ;  /* 0x000078000d007a24 */ /* 0x000fe200078e02ff */
[----:B------:R-:W-:-:S02]  /*1770*/  @!P0 LEA.HI.X R3, R8, R5, R9, 0x1, P1 ;  /* 0x0000000508038211 */ /* 0x000fc400008f0c09 */
[----:B---3--:R-:W-:Y:S01]  /*1780*/  LEA.HI R10, R14, R12, RZ, 0x1 ;  /* 0x0000000c0e0a7211 */ /* 0x008fe200078f08ff */
[----:B------:R-:W-:Y:S01]  /*1790*/  IMAD R11, R18, c[0x0][0x1e4], R0 ;  /* 0x00007900120b7a24 */ /* 0x000fe200078e0200 */
[----:B------:R-:W-:Y:S01]  /*17a0*/  @!P0 SHF.R.S32.HI R0, RZ, 0x1f, R17 ;  /* 0x0000001fff008819 */ /* 0x000fe20000011411 */
[----:B------:R1:W-:Y:S01]  /*17b0*/  @!P0 LDGSTS.E.BYPASS.LTC128B.128 [R107+0x3100], [R2.64], !P5 ;  /* 0x03100000026b8fae */ /* 0x0003e2000e901d56 */
[----:B------:R-:W-:Y:S02]  /*17c0*/  LOP3.LUT R10, R10, 0xfffffffe, RZ, 0xc0, !PT ;  /* 0xfffffffe0a0a7812 */ /* 0x000fe400078ec0ff */
[----:B------:R-:W-:Y:S01]  /*17d0*/  @!P0 LEA.HI R0, R0, R17, RZ, 0x3 ;  /* 0x0000001100008211 */ /* 0x000fe200078f18ff */
[----:B------:R2:W-:Y:S01]  /*17e0*/  @!P0 LDGSTS.E.BYPASS.LTC128B.128 [R107+0x7100], [R6.64], !P4 ;  /* 0x07100000066b8fae */ /* 0x0005e2000e101d56 */
[----:B------:R-:W-:Y:S01]  /*17f0*/  ISETP.GE.AND P1, PT, R20, 0x21, PT ;  /* 0x000000211400780c */ /* 0x000fe20003f26270 */
[----:B------:R-:W-:Y:S01]  /*1800*/  IMAD.IADD R12, R12, 0x1, -R10 ;  /* 0x000000010c0c7824 */ /* 0x000fe200078e0a0a */
[----:B------:R-:W-:Y:S01]  /*1810*/  ISETP.GE.AND P5, PT, R8, c[0x0][0x1d4], PT ;  /* 0x0000750008007a0c */ /* 0x000fe20003fa6270 */
[----:B------:R-:W-:Y:S01]  /*1820*/  IMAD R10, R27, c[0x0][0x1e8], RZ ;  /* 0x00007a001b0a7a24 */ /* 0x000fe200078e02ff */
[----:B------:R-:W-:-:S03]  /*1830*/  ISETP.GE.AND P4, PT, R16, c[0x0][0x1d4], PT ;  /* 0x0000750010007a0c */ /* 0x000fc60003f86270 */
[----:B------:R-:W-:Y:S02]  /*1840*/  IMAD R10, R26, c[0x0][0x1ec], R10 ;  /* 0x00007b001a0a7a24 */ /* 0x000fe400078e020a */
[----:B-1----:R-:W-:Y:S01]  /*1850*/  IMAD.WIDE.U32 R2, R18, c[0x0][0x1e0], R8 ;  /* 0x0000780012027a25 */ /* 0x002fe200078e0008 */
[----:B--2---:R-:W-:-:S03]  /*1860*/  @!P0 SHF.R.S32.HI R7, RZ, 0x1f, R22 ;  /* 0x0000001fff078819 */ /* 0x004fc60000011416 */
[----:B------:R-:W-:Y:S01]  /*1870*/  IMAD.IADD R3, R3, 0x1, R11 ;  /* 0x0000000103037824 */ /* 0x000fe200078e020b */
[----:B------:R-:W-:Y:S01]  /*1880*/  @!P0 LOP3.LUT R6, R0, 0xfffffff8, RZ, 0xc0, !PT ;  /* 0xfffffff800068812 */ /* 0x000fe200078ec0ff */
[----:B------:R-:W-:Y:S01]  /*1890*/  IMAD R11, R27, c[0x0][0x210], RZ ;  /* 0x000084001b0b7a24 */ /* 0x000fe200078e02ff */
[----:B------:R-:W-:Y:S01]  /*18a0*/  @!P0 LEA.HI R0, R7, R22, RZ, 0x3 ;  /* 0x0000001607008211 */ /* 0x000fe200078f18ff */
[----:B------:R-:W-:-:S03]  /*18b0*/  IMAD.WIDE.U32 R2, R26, c[0x0][0x1e8], R2 ;  /* 0x00007a001a027a25 */ /* 0x000fc600078e0002 */
[----:B------:R-:W-:Y:S01]  /*18c0*/  @!P0 LOP3.LUT R0, R0, 0xfffffff8, RZ, 0xc0, !PT ;  /* 0xfffffff800008812 */ /* 0x000fe200078ec0ff */
[----:B------:R-:W-:-:S04]  /*18d0*/  @!P0 IMAD.WIDE R6, R6, 0x2, R4 ;  /* 0x0000000206068825 */ /* 0x000fc800078e0204 */
[----:B------:R-:W-:Y:S01]  /*18e0*/  @!P0 IMAD.WIDE R4, R0, 0x2, R4 ;  /* 0x0000000200048825 */ /* 0x000fe200078e0204 */
[----:B------:R1:W-:Y:S01]  /*18f0*/  @!P0 LDGSTS.E.BYPASS.LTC128B.128 [R107+0xb100], [R6.64], !P3 ;  /* 0x0b100000066b8fae */ /* 0x0003e2000d901d56 */
[----:B------:R-:W-:Y:S02]  /*1900*/  ISETP.GE.AND P3, PT, R17, c[0x0][0x1d4], PT ;  /* 0x0000750011007a0c */ /* 0x000fe40003f66270 */
[----:B------:R-:W-:Y:S01]  /*1910*/  IMAD.IADD R3, R3, 0x1, R10 ;  /* 0x0000000103037824 */ /* 0x000fe200078e020a */
[----:B------:R2:W-:Y:S01]  /*1920*/  @!P0 LDGSTS.E.BYPASS.LTC128B.128 [R107+0xf100], [R4.64], !P2 ;  /* 0x0f100000046b8fae */ /* 0x0005e2000d101d56 */
[----:B------:R-:W-:Y:S01]  /*1930*/  IMAD R0, R24, c[0x0][0x1f0], RZ ;  /* 0x00007c0018007a24 */ /* 0x000fe200078e02ff */
[----:B------:R-:W-:Y:S01]  /*1940*/  LOP3.LUT R10, R14, 0xfffffff0, RZ, 0xc0, !PT ;  /* 0xfffffff00e0a7812 */ /* 0x000fe200078ec0ff */
[C---:B------:R-:W-:Y:S01]  /*1950*/  IMAD.WIDE.U32 R28, R23.reuse, c[0x0][0x1f0], R2 ;  /* 0x00007c00171c7a25 */ /* 0x040fe200078e0002 */
[----:B------:R-:W-:Y:S01]  /*1960*/  ISETP.GE.AND P2, PT, R22, c[0x0][0x1d4], PT ;  /* 0x0000750016007a0c */ /* 0x000fe20003f46270 */
[----:B------:R-:W0:Y:S02]  /*1970*/  LDGDEPBAR ;  /* 0x00000000000079af */ /* 0x000e240000000000 */
[----:B------:R-:W-:-:S02]  /*1980*/  IMAD R0, R23, c[0x0][0x1f4], R0 ;  /* 0x00007d0017007a24 */ /* 0x000fc400078e0200 */
[----:B------:R-:W-:Y:S01]  /*1990*/  IMAD.MOV.U32 R108, RZ, RZ, R28 ;  /* 0x000000ffff6c7224 */ /* 0x000fe200078e001c */
[----:B------:R3:W-:Y:S01]  /*19a0*/  STL.64 [R1+0xc8], R28 ;  /* 0x0000c81c01007387 */ /* 0x0007e20000100a00 */
[----:B------:R-:W-:Y:S01]  /*19b0*/  IMAD.IADD R10, R101, 0x1, -R10 ;  /* 0x00000001650a7824 */ /* 0x000fe200078e0a0a */
[----:B------:R-:W-:Y:S01]  /*19c0*/  IADD3 R109, R29, R0, RZ ;  /* 0x000000001d6d7210 */ /* 0x000fe20007ffe0ff */
[----:B------:R-:W-:Y:S02]  /*19d0*/  IMAD R0, R13, c[0x0][0x208], RZ ;  /* 0x000082000d007a24 */ /* 0x000fe400078e02ff */
[----:B------:R-:W-:Y:S02]  /*19e0*/  IMAD R11, R26, c[0x0][0x214], R11 ;  /* 0x000085001a0b7a24 */ /* 0x000fe400078e020b */
[----:B------:R-:W-:Y:S01]  /*19f0*/  IMAD.WIDE.U32 R2, R104, UR9, R108 ;  /* 0x0000000968027c25 */ /* 0x000fe2000f8e006c */
[----:B------:R-:W-:Y:S04]  /*1a00*/  STL.64 [R1+0xb8], R108 ;  /* 0x0000b86c01007387 */ /* 0x000fe80000100a00 */
[----:B------:R-:W-:Y:S01]  /*1a10*/  IADD3 R3, R3, UR5, RZ ;  /* 0x0000000503037c10 */ /* 0x000fe2000fffe0ff */
[C---:B-1----:R-:W-:Y:S01]  /*1a20*/  IMAD R6, R18.reuse, c[0x0][0x20c], R0 ;  /* 0x0000830012067a24 */ /* 0x042fe200078e0200 */
[----:B------:R-:W-:Y:S01]  /*1a30*/  ULDC.64 UR4, c[0x0][0x208] ;  /* 0x0000820000047ab9 */ /* 0x000fe20000000a00 */
[----:B------:R-:W-:Y:S01]  /*1a40*/  IMAD.SHL.U32 R0, R21, 0x40, RZ ;  /* 0x0000004015007824 */ /* 0x000fe200078e00ff */
[----:B------:R-:W-:Y:S01]  /*1a50*/  UIMAD.WIDE.U32 UR20, UR9, UR4, URZ ;  /* 0x00000004091472a5 */ /* 0x000fe2000f8e003f */
[----:B--2---:R-:W-:Y:S01]  /*1a60*/  IMAD.WIDE.U32 R4, R18, c[0x0][0x208], R8 ;  /* 0x0000820012047a25 */ /* 0x004fe200078e0008 */
[----:B------:R-:W-:Y:S01]  /*1a70*/  @P6 LEA R8, P0, R2, c[0x0][0x1c8], 0x1 ;  /* 0x0000720002086a11 */ /* 0x000fe200078008ff */
[----:B------:R-:W-:Y:S01]  /*1a80*/  UIMAD UR11, UR11, UR4, URZ ;  /* 0x000000040b0b72a4 */ /* 0x000fe2000f8e023f */
[----:B------:R-:W-:Y:S01]  /*1a90*/  LOP3.LUT R0, R0, 0x1c0, RZ, 0xc0, !PT ;  /* 0x000001c000007812 */ /* 0x000fe200078ec0ff */
[----:B------:R-:W-:Y:S01]  /*1aa0*/  IMAD.SHL.U32 R7, R19, 0x8, RZ ;  /* 0x0000000813077824 */ /* 0x000fe200078e00ff */
[C---:B------:R-:W-:Y:S01]  /*1ab0*/  @P6 LEA.HI.X R9, R2.reuse, c[0x0][0x1cc], R3, 0x1, P0 ;  /* 0x0000730002096a11 */ /* 0x040fe200000f0c03 */
[----:B------:R-:W-:Y:S01]  /*1ac0*/  IMAD.IADD R5, R5, 0x1, R6 ;  /* 0x0000000105057824 */ /* 0x000fe200078e0206 */
[----:B------:R-:W-:Y:S01]  /*1ad0*/  @P1 IADD3 R2, P0, R2, UR16, RZ ;  /* 0x0000001002021c10 */ /* 0x000fe2000ff1e0ff */
[----:B------:R-:W-:Y:S01]  /*1ae0*/  UIMAD UR11, UR9, UR5, UR11 ;  /* 0x00000005090b72a4 */ /* 0x000fe2000f8e020b */
[----:B------:R-:W-:Y:S01]  /*1af0*/  LOP3.LUT R7, R0, 0x8, R7, 0xf8, !PT ;  /* 0x0000000800077812 */ /* 0x000fe200078ef807 */
[----:B------:R1:W-:Y:S01]  /*1b00*/  @P6 LDGSTS.E.BYPASS.LTC128B.128 [R107+0x10100], [R8.64], !P5 ;  /* 0x10100000086b6fae */ /* 0x0003e2000e901d56 */
[----:B------:R-:W-:Y:S01]  /*1b10*/  SHF.R.U32.HI R0, RZ, 0x3, R0 ;  /* 0x00000003ff007819 */ /* 0x000fe20000011600 */
[----:B------:R-:W-:Y:S01]  /*1b20*/  UIADD3 UR11, UR21, UR11, URZ ;  /* 0x0000000b150b7290 */ /* 0x000fe2000fffe03f */
[----:B------:R-:W-:Y:S01]  /*1b30*/  @P1 IADD3.X R3, R3, UR15, RZ, P0, !PT ;  /* 0x0000000f03031c10 */ /* 0x000fe200087fe4ff */
[----:B------:R1:W-:Y:S01]  /*1b40*/  @P6 LDGSTS.E.BYPASS.LTC128B.128 [R107+0x12100], [R8.64+0x80], !P4 ;  /* 0x12100080086b6fae */ /* 0x0003e2000e101d56 */
[C---:B------:R-:W-:Y:S01]  /*1b50*/  @P1 LEA R6, P0, R2.reuse, c[0x0][0x1c8], 0x1 ;  /* 0x0000720002061a11 */ /* 0x040fe200078008ff */
[----:B------:R-:W-:Y:S01]  /*1b60*/  USHF.L.U32 UR13, UR4, 0x6, URZ ;  /* 0x00000006040d7899 */ /* 0x000fe2000800063f */
[----:B------:R-:W-:Y:S01]  /*1b70*/  LOP3.LUT R0, R7, R0, RZ, 0x3c, !PT ;  /* 0x0000000007007212 */ /* 0x000fe200078e3cff */
[----:B------:R1:W-:Y:S01]  /*1b80*/  @P6 LDGSTS.E.BYPASS.LTC128B.128 [R107+0x14100], [R8.64+0x100], !P3 ;  /* 0x14100100086b6fae */ /* 0x0003e2000d901d56 */
[----:B------:R-:W-:Y:S01]  /*1b90*/  @P1 LEA.HI.X R7, R2, c[0x0][0x1cc], R3, 0x1, P0 ;  /* 0x0000730002071a11 */ /* 0x000fe200000f0c03 */
[----:B------:R-:W-:Y:S01]  /*1ba0*/  USHF.L.U64.HI UR12, UR4, UR12, UR5 ;  /* 0x0000000c040c7299 */ /* 0x000fe20008010205 */
[----:B------:R-:W-:Y:S01]  /*1bb0*/  SHF.R.S32.HI R2, RZ, 0x1f, R10 ;  /* 0x0000001fff027819 */ /* 0x000fe2000001140a */
[----:B------:R1:W-:Y:S01]  /*1bc0*/  @P6 LDGSTS.E.BYPASS.LTC128B.128 [R107+0x16100], [R8.64+0x180], !P2 ;  /* 0x16100180086b6fae */ /* 0x0003e2000d101d56 */
[----:B------:R-:W-:Y:S01]  /*1bd0*/  LEA R0, R12, R0, 0x9 ;  /* 0x000000000c007211 */ /* 0x000fe200078e48ff */
[----:B------:R-:W-:Y:S01]  /*1be0*/  UMOV UR4, 0xffffffc0 ;  /* 0xffffffc000047882 */ /* 0x000fe20000000000 */
[----:B------:R-:W-:Y:S01]  /*1bf0*/  LOP3.LUT P0, RZ, R21, 0x2, RZ, 0xc0, !PT ;  /* 0x0000000215ff7812 */ /* 0x000fe2000780c0ff */
[----:B------:R2:W-:Y:S01]  /*1c00*/  @P1 LDGSTS.E.BYPASS.LTC128B.128 [R107+0x11100], [R6.64], !P5 ;  /* 0x11100000066b1fae */ /* 0x0005e2000e901d56 */
[----:B------:R-:W-:Y:S01]  /*1c10*/  LEA.HI R14, R2, R10, RZ, 0x3 ;  /* 0x0000000a020e7211 */ /* 0x000fe200078f18ff */
[----:B------:R-:W-:Y:S01]  /*1c20*/  IMAD.SHL.U32 R248, R0, 0x2, RZ ;  /* 0x0000000200f87824 */ /* 0x000fe200078e00ff */
[----:B------:R-:W-:Y:S01]  /*1c30*/  MOV R13, UR11 ;  /* 0x0000000b000d7c02 */ /* 0x000fe20008000f00 */
[----:B------:R2:W-:Y:S01]  /*1c40*/  @P1 LDGSTS.E.BYPASS.LTC128B.128 [R107+0x13100], [R6.64+0x80], !P4 ;  /* 0x13100080066b1fae */ /* 0x0005e2000e101d56 */
[----:B------:R-:W-:Y:S01]  /*1c50*/  LOP3.LUT R0, R14, 0xfffffff8, RZ, 0xc0, !PT ;  /* 0xfffffff80e007812 */ /* 0x000fe200078ec0ff */
[----:B------:R-:W-:Y:S01]  /*1c60*/  IMAD.WIDE.U32 R2, R26, c[0x0][0x210], R4 ;  /* 0x000084001a027a25 */ /* 0x000fe200078e0004 */
[C---:B------:R-:W-:Y:S01]  /*1c70*/  IADD3 R4, R248.reuse, 0x10100, RZ ;  /* 0x00010100f8047810 */ /* 0x040fe20007ffe0ff */
[----:B------:R2:W-:Y:S01]  /*1c80*/  @P1 LDGSTS.E.BYPASS.LTC128B.128 [R107+0x15100], [R6.64+0x100], !P3 ;  /* 0x15100100066b1fae */ /* 0x0005e2000d901d56 */
[----:B------:R-:W-:Y:S01]  /*1c90*/  IADD3 R105, R248, 0x10120, RZ ;  /* 0x00010120f8697810 */ /* 0x000fe20007ffe0ff */
[----:B------:R-:W-:Y:S01]  /*1ca0*/  IMAD.IADD R10, R10, 0x1, -R0 ;  /* 0x000000010a0a7824 */ /* 0x000fe200078e0a00 */
[----:B------:R-:W-:Y:S01]  /*1cb0*/  SEL R5, RZ, 0x1, P5 ;  /* 0x00000001ff057807 */ /* 0x000fe20002800000 */
[----:B------:R2:W-:Y:S01]  /*1cc0*/  @P1 LDGSTS.E.BYPASS.LTC128B.128 [R107+0x17100], [R6.64+0x180], !P2 ;  /* 0x17100180066b1fae */ /* 0x0005e2000d101d56 */
[----:B------:R-:W-:Y:S01]  /*1cd0*/  IMAD R0, R24, c[0x0][0x218], RZ ;  /* 0x0000860018007a24 */ /* 0x000fe200078e02ff */
[----:B------:R-:W-:Y:S01]  /*1ce0*/  @P0 IADD3 R105, R4, -0x20, RZ ;  /* 0xffffffe004690810 */ /* 0x000fe20007ffe0ff */
[----:B------:R-:W-:Y:S01]  /*1cf0*/  IMAD.IADD R3, R3, 0x1, R11 ;  /* 0x0000000103037824 */ /* 0x000fe200078e020b */
[----:B------:R-:W0:Y:S01]  /*1d00*/  LDGDEPBAR ;  /* 0x00000000000079af */ /* 0x000e220000000000 */
[C---:B------:R-:W-:Y:S01]  /*1d10*/  IMAD R4, R23.reuse, c[0x0][0x21c], R0 ;  /* 0x0000870017047a24 */ /* 0x040fe200078e0200 */
[----:B------:R-:W-:Y:S01]  /*1d20*/  SEL R11, RZ, 0x4, P3 ;  /* 0x00000004ff0b7807 */ /* 0x000fe20001800000 */
[C---:B------:R-:W-:Y:S01]  /*1d30*/  IMAD.SHL.U32 R0, R10.reuse, 0x40, RZ ;  /* 0x000000400a007824 */ /* 0x040fe200078e00ff */
[C---:B------:R-:W-:Y:S01]  /*1d40*/  LOP3.LUT P1, RZ, R10.reuse, 0x2, RZ, 0xc0, !PT ;  /* 0x000000020aff7812 */ /* 0x040fe2000782c0ff */
[----:B---3--:R-:W-:Y:S01]  /*1d50*/  IMAD.WIDE.U32 R28, R23, c[0x0][0x218], R2 ;  /* 0x00008600171c7a25 */ /* 0x008fe200078e0002 */
[----:B------:R-:W-:Y:S01]  /*1d60*/  LOP3.LUT P6, RZ, R10, 0x4, RZ, 0xc0, !PT ;  /* 0x000000040aff7812 */ /* 0x000fe200078cc0ff */
[----:B------:R-:W-:Y:S01]  /*1d70*/  UIMAD UR11, UR9, -0x40, UR10 ;  /* 0xffffffc0090b78a4 */ /* 0x000fe2000f8e020a */
[----:B------:R-:W-:Y:S01]  /*1d80*/  LOP3.LUT R0, R0, 0x1c0, RZ, 0xc0, !PT ;  /* 0x000001c000007812 */ /* 0x000fe200078ec0ff */
[----:B------:R-:W-:Y:S01]  /*1d90*/  IMAD.U32 R3, RZ, RZ, UR21 ;  /* 0x00000015ff037e24 */ /* 0x000fe2000f8e00ff */
[----:B------:R-:W-:Y:S01]  /*1da0*/  STL [R1+0x8], R105 ;  /* 0x0000086901007387 */ /* 0x000fe20000100800 */
[----:B------:R-:W-:Y:S01]  /*1db0*/  IMAD.SHL.U32 R3, R12, 0x8, RZ ;  /* 0x000000080c037824 */ /* 0x000fe200078e00ff */
[----:B------:R-:W-:Y:S01]  /*1dc0*/  SEL R12, RZ, 0x2, P4 ;  /* 0x00000002ff0c7807 */ /* 0x000fe20002000000 */
[----:B------:R-:W-:Y:S01]  /*1dd0*/  IMAD.U32 R2, RZ, RZ, UR20 ;  /* 0x00000014ff027e24 */ /* 0x000fe2000f8e00ff */
[----:B------:R-:W-:Y:S01]  /*1de0*/  STL.64 [R1+0xd0], R28 ;  /* 0x0000d01c01007387 */ /* 0x000fe20000100a00 */
[----:B------:R-:W-:Y:S01]  /*1df0*/  IMAD.IADD R17, R29, 0x1, R4 ;  /* 0x000000011d117824 */ /* 0x000fe200078e0204 */
[----:B------:R-:W-:Y:S01]  /*1e00*/  LOP3.LUT R3, R0, 0x8, R3, 0xf8, !PT ;  /* 0x0000000800037812 */ /* 0x000fe200078ef803 */
[----:B------:R-:W-:Y:S01]  /*1e10*/  UIMAD UR4, UR9, UR4, 0x1 ;  /* 0x00000001090474a4 */ /* 0x000fe2000f8e0204 */
[----:B------:R-:W-:-:S02]  /*1e20*/  SHF.R.U32.HI R0, RZ, 0x3, R0 ;  /* 0x00000003ff007819 */ /* 0x000fc40000011600 */
[----:B------:R-:W-:Y:S01]  /*1e30*/  LEA R4, P0, R2, R28, 0x6 ;  /* 0x0000001c02047211 */ /* 0x000fe200078030ff */
[----:B------:R-:W-:Y:S01]  /*1e40*/  STL [R1+0xc4], R17 ;  /* 0x0000c41101007387 */ /* 0x000fe20000100800 */
[----:B------:R-:W-:Y:S02]  /*1e50*/  IADD3 R11, R11, R12, R5 ;  /* 0x0000000c0b0b7210 */ /* 0x000fe40007ffe005 */
[----:B------:R-:W-:Y:S01]  /*1e60*/  LOP3.LUT R5, R3, R0, RZ, 0x3c, !PT ;  /* 0x0000000003057212 */ /* 0x000fe200078e3cff */
[----:B------:R-:W-:Y:S01]  /*1e70*/  IMAD.SHL.U32 R3, R14, 0x40, RZ ;  /* 0x000000400e037824 */ /* 0x000fe200078e00ff */
[----:B------:R-:W-:Y:S01]  /*1e80*/  LEA.HI.X R2, R2, R17, R13, 0x6, P0 ;  /* 0x0000001102027211 */ /* 0x000fe200000f340d */
[----:B------:R-:W-:-:S04]  /*1e90*/  DEPBAR.LE SB0, 0x1 ;  /* 0x000080400000791a */ /* 0x000fc80000000000 */
[----:B------:R-:W-:Y:S01]  /*1ea0*/  BAR.SYNC.DEFER_BLOCKING 0x0 ;  /* 0x0000000000007b1d */ /* 0x000fe20000010000 */
[C---:B--2---:R-:W-:Y:S02]  /*1eb0*/  LEA R6, P0, R4.reuse, c[0x0][0x1f8], 0x1 ;  /* 0x00007e0004067a11 */ /* 0x044fe400078008ff */
[----:B------:R-:W-:Y:S02]  /*1ec0*/  LOP3.LUT R3, R5, 0xfffffe00, R3, 0xf8, !PT ;  /* 0xfffffe0005037812 */ /* 0x000fe400078ef803 */
[----:B------:R-:W-:Y:S02]  /*1ed0*/  SEL R0, RZ, 0x8, P2 ;  /* 0x00000008ff007807 */ /* 0x000fe40001000000 */
[----:B------:R-:W-:Y:S01]  /*1ee0*/  LEA.HI.X R7, R4, c[0x0][0x1fc], R2, 0x1, P0 ;  /* 0x00007f0004077a11 */ /* 0x000fe200000f0c02 */
[----:B------:R-:W-:Y:S01]  /*1ef0*/  IMAD.MOV.U32 R4, RZ, RZ, 0x10 ;  /* 0x00000010ff047424 */ /* 0x000fe200078e00ff */
[----:B------:R-:W-:Y:S01]  /*1f00*/  LEA R232, R96, R3, 0xa ;  /* 0x0000000360e87211 */ /* 0x000fe200078e50ff */
[----:B------:R-:W-:Y:S01]  /*1f10*/  IMAD.IADD R11, R11, 0x1, R0 ;  /* 0x000000010b0b7824 */ /* 0x000fe200078e0200 */
[----:B------:R-:W-:Y:S01]  /*1f20*/  IADD3 R5, -R19, UR11, RZ ;  /* 0x0000000b13057c10 */ /* 0x000fe2000fffe1ff */
[----:B------:R-:W-:Y:S01]  /*1f30*/  IMAD.MOV.U32 R0, RZ, RZ, 0x20 ;  /* 0x00000020ff007424 */ /* 0x000fe200078e00ff */
[----:B------:R-:W-:Y:S01]  /*1f40*/  SEL R4, R4, 0xfffffff0, !P1 ;  /* 0xfffffff004047807 */ /* 0x000fe20004800000 */
[----:B------:R-:W-:Y:S01]  /*1f50*/  IMAD.MOV.U32 R2, RZ, RZ, 0x40 ;  /* 0x00000040ff027424 */ /* 0x000fe200078e00ff */
[C---:B------:R-:W-:Y:S01]  /*1f60*/  LEA R240, R232.reuse, 0x100, 0x1 ;  /* 0x00000100e8f07811 */ /* 0x040fe200078e08ff */
[----:B------:R-:W-:Y:S01]  /*1f70*/  IMAD.SHL.U32 R232, R232, 0x2, RZ ;  /* 0x00000002e8e87824 */ /* 0x000fe200078e00ff */
[----:B------:R-:W-:Y:S01]  /*1f80*/  SEL R0, R0, 0xffffffe0, !P6 ;  /* 0xffffffe000007807 */ /* 0x000fe20007000000 */
[----:B------:R-:W-:Y:S01]  /*1f90*/  IMAD.SHL.U32 R249, R3, 0x2, RZ ;  /* 0x0000000203f97824 */ /* 0x000fe200078e00ff */
[----:B-1----:R-:W-:Y:S01]  /*1fa0*/  IADD3 R8, P0, R6, UR13, RZ ;  /* 0x0000000d06087c10 */ /* 0x002fe2000ff1e0ff */
[--C-:B------:R-:W-:Y:S01]  /*1fb0*/  IMAD R236, R4, 0x2, R240.reuse ;  /* 0x0000000204ec7824 */ /* 0x100fe200078e02f0 */
[----:B------:R-:W-:Y:S01]  /*1fc0*/  LOP3.LUT P6, RZ, R11, 0x2, RZ, 0xc0, !PT ;  /* 0x000000020bff7812 */ /* 0x000fe200078cc0ff */
[C---:B------:R-:W-:Y:S01]  /*1fd0*/  IMAD R240, R0.reuse, 0x2, R240 ;  /* 0x0000000200f07824 */ /* 0x040fe200078e02f0 */
[----:B------:R-:W-:Y:S01]  /*1fe0*/  ISETP.LT.OR P1, PT, R5, 0x1, P5 ;  /* 0x000000010500780c */ /* 0x000fe20002f21670 */
[----:B------:R-:W-:Y:S01]  /*1ff0*/  IMAD R244, R0, 0x2, R236 ;  /* 0x0000000200f47824 */ /* 0x000fe200078e02ec */
[----:B------:R-:W-:Y:S01]  /*2000*/  LDSM.16.M88.4 R168, [R232+0x100] ;  /* 0x00010000e8a8783b */ /* 0x000fe20000000200 */
[----:B------:R-:W-:Y:S01]  /*2010*/  IADD3.X R9, R7, UR12, RZ, P0, !PT ;  /* 0x0000000c07097c10 */ /* 0x000fe200087fe4ff */
[--C-:B------:R-:W-:Y:S01]  /*2020*/  IMAD R250, R4, 0x2, R249.reuse ;  /* 0x0000000204fa7824 */ /* 0x100fe200078e02f9 */
[C---:B------:R-:W-:Y:S01]  /*2030*/  ISETP.LT.OR P0, PT, R5.reuse, 0x1, !P6 ;  /* 0x000000010500780c */ /* 0x040fe20007701670 */
[----:B------:R-:W-:Y:S01]  /*2040*/  LDSM.16.M88.4 R200, [R232+0x4100] ;  /* 0x00410000e8c8783b */ /* 0x000fe20000000200 */
[----:B------:R-:W-:Y:S01]  /*2050*/  P2R R12, PR, RZ, 0x10 ;  /* 0x00000010ff0c7803 */ /* 0x000fe20000000000 */
[C---:B------:R-:W-:Y:S01]  /*2060*/  IMAD R124, R0.reuse, 0x2, R249 ;  /* 0x00000002007c7824 */ /* 0x040fe200078e02f9 */
[----:B------:R-:W-:Y:S01]  /*2070*/  ISETP.LT.OR P6, PT, R5, 0x21, !P6 ;  /* 0x000000210500780c */ /* 0x000fe200077c1670 */
        /* <DEDUP_REMOVED lines=18> */
[----:B------:R-:W-:Y:S04]  /*21a0*/  LDSM.16.M88.4 R16, [R248+0x10100] ;  /* 0x01010000f810783b */ /* 0x000fe80000000200 */
[----:B------:R-:W-:Y:S04]  /*21b0*/  LDSM.16.M88.4 R24, [R248+0x10900] ;  /* 0x01090000f818783b */ /* 0x000fe80000000200 */
[----:B------:R-:W-:Y:S04]  /*21c0*/  LDSM.16.M88.4 R32, [R248+0x11100] ;  /* 0x01110000f820783b */ /* 0x000fe80000000200 */
[----:B------:R-:W1:Y:S04]  /*21d0*/  LDSM.16.M88.4 R40, [R248+0x11900] ;  /* 0x01190000f828783b */ /* 0x000e680000000200 */
[----:B------:R-:W-:Y:S04]  /*21e0*/  LDSM.16.M88.4 R28, [R105] ;  /* 0x00000000691c783b */ /* 0x000fe80000000200 */
[----:B------:R-:W2:Y:S04]  /*21f0*/  LDSM.16.M88.4 R48, [R105+0x800] ;  /* 0x000800006930783b */ /* 0x000ea80000000200 */
[----:B------:R-:W-:Y:S04]  /*2200*/  LDSM.16.M88.4 R56, [R105+0x1000] ;  /* 0x001000006938783b */ /* 0x000fe80000000200 */
[----:B------:R-:W3:Y:S04]  /*2210*/  LDSM.16.M88.4 R68, [R105+0x1800] ;  /* 0x001800006944783b */ /* 0x000ee80000000200 */
[----:B------:R-:W-:Y:S01]  /*2220*/  @!PT LDS RZ, [RZ] ;  /* 0x00000000fffff984 */ /* 0x000fe20000000800 */
[----:B------:R-:W-:Y:S01]  /*2230*/  @!PT LDS RZ, [RZ] ;  /* 0x00000000fffff984 */ /* 0x000fe20000000800 */
[----:B------:R-:W-:Y:S01]  /*2240*/  @!PT LDS RZ, [RZ] ;  /* 0x00000000fffff984 */ /* 0x000fe20000000800 */
[----:B------:R4:W-:Y:S01]  /*2250*/  LDGSTS.E.BYPASS.LTC128B.128 [R107+0x100], [R6.64], !P1 ;  /* 0x00100000066b7fae */ /* 0x0009e2000c901d56 */
[----:B------:R-:W-:-:S03]  /*2260*/  LOP3.LUT P1, RZ, R11, 0x4, RZ, 0xc0, !PT ;  /* 0x000000040bff7812 */ /* 0x000fc6000782c0ff */
[----:B------:R4:W-:Y:S01]  /*2270*/  LDGSTS.E.BYPASS.LTC128B.128 [R107+0x2100], [R6.64+0x80], !P0 ;  /* 0x02100080066b7fae */ /* 0x0009e2000c101d56 */
[C---:B------:R-:W-:Y:S02]  /*2280*/  ISETP.LT.OR P0, PT, R5.reuse, 0x1, !P1 ;  /* 0x000000010500780c */ /* 0x040fe40004f01670 */
[----:B------:R-:W-:-:S11]  /*2290*/  ISETP.LT.OR P1, PT, R5, 0x21, !P1 ;  /* 0x000000210500780c */ /* 0x000fd60004f21670 */
[----:B------:R4:W-:Y:S01]  /*22a0*/  LDGSTS.E.BYPASS.LTC128B.128 [R107+0x4100], [R6.64+0x100], !P0 ;  /* 0x04100100066b7fae */ /* 0x0009e2000c101d56 */
[----:B------:R-:W-:Y:S01]  /*22b0*/  LOP3.LUT P0, RZ, R21, 0x4, RZ, 0xc0, !PT ;  /* 0x0000000415ff7812 */ /* 0x000fe2000780c0ff */
[C---:B-1----:R-:W-:Y:S03]  /*22c0*/  HMMA.16816.F32.BF16 R36, R168.reuse, R40, RZ ;  /* 0x00000028a824723c */ /* 0x042fe600000418ff */
[----:B------:R-:W-:Y:S02]  /*22d0*/  SEL R2, R2, 0xffffffc0, !P0 ;  /* 0xffffffc002027807 */ /* 0x000fe40004000000 */
[----:B------:R-:W-:Y:S02]  /*22e0*/  LOP3.LUT P0, RZ, R11, 0x8, RZ, 0xc0, !PT ;  /* 0x000000080bff7812 */ /* 0x000fe4000780c0ff */
[----:B------:R-:W-:Y:S01]  /*22f0*/  IADD3 R251, R2, R105, RZ ;  /* 0x0000006902fb7210 */ /* 0x000fe20007ffe0ff */
[----:B------:R-:W-:Y:S01]  /*2300*/  IMAD.IADD R99, R248, 0x1, R2 ;  /* 0x00000001f8637824 */ /* 0x000fe200078e0202 */
[C---:B------:R-:W-:Y:S01]  /*2310*/  ISETP.LT.OR P4, PT, R5.reuse, 0x1, !P0 ;  /* 0x000000010500780c */ /* 0x040fe20004781670 */
[----:B------:R-:W-:Y:S01]  /*2320*/  HMMA.16816.F32.BF16 R20, R168, R26, RZ ;  /* 0x0000001aa814723c */ /* 0x000fe200000418ff */
[----:B------:R-:W-:-:S02]  /*2330*/  ISETP.LT.OR P0, PT, R5, 0x21, !P0 ;  /* 0x000000210500780c */ /* 0x000fc40004701670 */
[----:B------:R-:W-:Y:S05]  /*2340*/  STL [R1+0x4], R99 ;  /* 0x0000046301007387 */ /* 0x000fea0000100800 */
[----:B------:R-:W-:Y:S04]  /*2350*/  HMMA.16816.F32.BF16 R40, R168, R42, RZ ;  /* 0x0000002aa828723c */ /* 0x000fe800000418ff */
[----:B------:R4:W-:Y:S01]  /*2360*/  LDGSTS.E.BYPASS.LTC128B.128 [R107+0x6100], [R6.64+0x180], !P4 ;  /* 0x06100180066b7fae */ /* 0x0009e2000e101d56 */
[----:B------:R-:W-:-:S02]  /*2370*/  ISETP.LT.OR P4, PT, R5, 0x21, P5 ;  /* 0x000000210500780c */ /* 0x000fc40002f81670 */
[----:B------:R-:W-:-:S04]  /*2380*/  LEA.HI R5, R98, R101, RZ, 0x2 ;  /* 0x0000006562057211 */ /* 0x000fc800078f10ff */
[----:B------:R-:W-:-:S05]  /*2390*/  LOP3.LUT R5, R5, 0xfffffffc, RZ, 0xc0, !PT ;  /* 0xfffffffc05057812 */ /* 0x000fca00078ec0ff */
[----:B--2---:R-:W-:Y:S01]  /*23a0*/  HMMA.16816.F32.BF16 R20, R172, R50, R20 ;  /* 0x00000032ac14723c */ /* 0x004fe20000041814 */
[----:B------:R-:W-:Y:S01]  /*23b0*/  IMAD.IADD R5, R101, 0x1, -R5 ;  /* 0x0000000165057824 */ /* 0x000fe200078e0a05 */
[----:B------:R1:W-:Y:S01]  /*23c0*/  LDGSTS.E.BYPASS.LTC128B.128 [R107+0x1100], [R8.64], !P4 ;  /* 0x01100000086b7fae */ /* 0x0003e2000e101d56 */
[----:B------:R-:W-:-:S03]  /*23d0*/  ISETP.NE.AND P4, PT, R12, RZ, PT ;  /* 0x000000ff0c00720c */ /* 0x000fc60003f85270 */
[----:B------:R1:W-:Y:S02]  /*23e0*/  LDGSTS.E.BYPASS.LTC128B.128 [R107+0x3100], [R8.64+0x80], !P6 ;  /* 0x03100080086b7fae */ /* 0x0003e4000f101d56 */
[----:B------:R-:W-:Y:S02]  /*23f0*/  HMMA.16816.F32.BF16 R12, R168, R16, RZ ;  /* 0x00000010a80c723c */ /* 0x000fe400000418ff */
[----:B------:R1:W-:Y:S01]  /*2400*/  LDGSTS.E.BYPASS.LTC128B.128 [R107+0x5100], [R8.64+0x100], !P1 ;  /* 0x05100100086b7fae */ /* 0x0003e2000c901d56 */
[----:B------:R-:W-:-:S03]  /*2410*/  PLOP3.LUT P1, PT, PT, PT, UP1, 0x80, 0x0 ;  /* 0x000000000000781c */ /* 0x000fc60003f2f018 */
[----:B------:R1:W-:Y:S01]  /*2420*/  LDGSTS.E.BYPASS.LTC128B.128 [R107+0x7100], [R8.64+0x180], !P0 ;  /* 0x07100180086b7fae */ /* 0x0003e2000c101d56 */
[----:B----4-:R-:W-:Y:S01]  /*2430*/  SHF.R.S32.HI R6, RZ, 0x1f, R96 ;  /* 0x0000001fff067819 */ /* 0x010fe20000011460 */
[----:B------:R-:W-:Y:S01]  /*2440*/  HMMA.16816.F32.BF16 R16, R168, R18, RZ ;  /* 0x00000012a810723c */ /* 0x000fe200000418ff */
[----:B------:R-:W-:Y:S01]  /*2450*/  LEA.HI R7, R5, R5, RZ, 0x1 ;  /* 0x0000000505077211 */ /* 0x000fe200078f08ff */
[----:B------:R-:W2:Y:S01]  /*2460*/  LDSM.16.M88.4 R60, [R99+0x10100] ;  /* 0x01010000633c783b */ /* 0x000ea20000000200 */
[----:B------:R-:W-:Y:S02]  /*2470*/  LEA.HI R6, R6, R96, RZ, 0x3 ;  /* 0x0000006006067211 */ /* 0x000fe400078f18ff */
[----:B------:R-:W-:Y:S01]  /*2480*/  LOP3.LUT R7, R7, 0x1ffffffe, RZ, 0xc0, !PT ;  /* 0x1ffffffe07077812 */ /* 0x000fe200078ec0ff */
[----:B------:R-:W4:Y:S01]  /*2490*/  LDSM.16.M88.4 R52, [R99+0x10900] ;  /* 0x010900006334783b */ /* 0x000f220000000200 */
[----:B------:R-:W-:Y:S01]  /*24a0*/  LOP3.LUT R6, R6, 0xffffff8, RZ, 0xc0, !PT ;  /* 0x0ffffff806067812 */ /* 0x000fe200078ec0ff */
[----:B---3--:R-:W-:Y:S01]  /*24b0*/  HMMA.16816.F32.BF16 R40, R172, R70, R40 ;  /* 0x00000046ac28723c */ /* 0x008fe20000041828 */
[----:B------:R-:W-:Y:S01]  /*24c0*/  PLOP3.LUT P0, PT, PT, PT, UP1, 0x80, 0x0 ;  /* 0x000000000000781c */ /* 0x000fe20003f0f018 */
[----:B------:R-:W3:Y:S01]  /*24d0*/  LDSM.16.M88.4 R64, [R99+0x11100] ;  /* 0x011100006340783b */ /* 0x000ee20000000200 */
[----:B------:R-:W-:-:S03]  /*24e0*/  IMAD.IADD R7, R5, 0x1, -R7 ;  /* 0x0000000105077824 */ /* 0x000fc600078e0a07 */
[----:B------:R-:W5:Y:S02]  /*24f0*/  LDSM.16.M88.4 R72, [R99+0x11900] ;  /* 0x011900006348783b */ /* 0x000f640000000200 */
[C---:B------:R-:W-:Y:S02]  /*2500*/  HMMA.16816.F32.BF16 R44, R172.reuse, R28, R12 ;  /* 0x0000001cac2c723c */ /* 0x040fe4000004180c */
[----:B------:R-:W2:Y:S04]  /*2510*/  LDSM.16.M88.4 R84, [R251] ;  /* 0x00000000fb54783b */ /* 0x000ea80000000200 */
[----:B------:R-:W-:Y:S02]  /*2520*/  LDSM.16.M88.4 R80, [R248+0x12100] ;  /* 0x01210000f850783b */ /* 0x000fe40000000200 */
[----:B------:R-:W-:Y:S02]  /*2530*/  HMMA.16816.F32.BF16 R12, R172, R30, R16 ;  /* 0x0000001eac0c723c */ /* 0x000fe40000041810 */
[----:B------:R-:W2:Y:S04]  /*2540*/  LDSM.16.M88.4 R16, [R251+0x800] ;  /* 0x00080000fb10783b */ /* 0x000ea80000000200 */
[----:B------:R-:W-:Y:S02]  /*2550*/  LDSM.16.M88.4 R76, [R105+0x2000] ;  /* 0x00200000694c783b */ /* 0x000fe40000000200 */
[C---:B-1----:R-:W-:Y:S02]  /*2560*/  HMMA.16816.F32.BF16 R8, R168.reuse, R24, RZ ;  /* 0x00000018a808723c */ /* 0x042fe400000418ff */
[----:B------:R-:W-:Y:S04]  /*2570*/  LDSM.16.M88.4 R92, [R105+0x4000] ;  /* 0x00400000695c783b */ /* 0x000fe80000000200 */
[----:B------:R-:W-:Y:S02]  /*2580*/  LDSM.16.M88.4 R88, [R99+0x14100] ;  /* 0x014100006358783b */ /* 0x000fe40000000200 */
[C---:B------:R-:W-:Y:S02]  /*2590*/  HMMA.16816.F32.BF16 R24, R168.reuse, R32, RZ ;  /* 0x00000020a818723c */ /* 0x040fe400000418ff */
[----:B------:R-:W0:Y:S06]  /*25a0*/  LDGDEPBAR ;  /* 0x00000000000079af */ /* 0x000e2c0000000000 */
[----:B------:R-:W-:Y:S08]  /*25b0*/  HMMA.16816.F32.BF16 R32, R168, R34, RZ ;  /* 0x00000022a820723c */ /* 0x000ff000000418ff */
[C---:B------:R-:W-:Y:S01]  /*25c0*/  HMMA.16816.F32.BF16 R8, R172.reuse, R48, R8 ;  /* 0x00000030ac08723c */ /* 0x040fe20000041808 */
[----:B------:R-:W-:Y:S07]  /*25d0*/  LDSM.16.M88.4 R48, [R248+0x12900] ;  /* 0x01290000f830783b */ /* 0x000fee0000000200 */
[C---:B------:R-:W-:Y:S08]  /*25e0*/  HMMA.16816.F32.BF16 R24, R172.reuse, R56, R24 ;  /* 0x00000038ac18723c */ /* 0x040ff00000041818 */
[C---:B------:R-:W-:Y:S01]  /*25f0*/  HMMA.16816.F32.BF16 R28, R172.reuse, R58, R32 ;  /* 0x0000003aac1c723c */ /* 0x040fe20000041820 */
[----:B------:R-:W1:Y:S07]  /*2600*/  LDSM.16.M88.4 R56, [R251+0x1000] ;  /* 0x00100000fb38783b */ /* 0x000e6e0000000200 */
[----:B------:R-:W-:Y:S01]  /*2610*/  HMMA.16816.F32.BF16 R32, R172, R68, R36 ;  /* 0x00000044ac20723c */ /* 0x000fe20000041824 */
[----:B------:R-:W1:Y:S07]  /*2620*/  LDSM.16.M88.4 R68, [R251+0x1800] ;  /* 0x00180000fb44783b */ /* 0x000e6e0000000200 */
[C---:B--2---:R-:W-:Y:S08]  /*2630*/  HMMA.16816.F32.BF16 R36, R192.reuse, R60, R44 ;  /* 0x0000003cc024723c */ /* 0x044ff0000004182c */
[C---:B------:R-:W-:Y:S01]  /*2640*/  HMMA.16816.F32.BF16 R12, R192.reuse, R62, R12 ;  /* 0x0000003ec00c723c */ /* 0x040fe2000004180c */
[----:B------:R-:W2:Y:S07]  /*2650*/  LDSM.16.M88.4 R60, [R248+0x13100] ;  /* 0x01310000f83c783b */ /* 0x000eae0000000200 */
[C---:B----4-:R-:W-:Y:S08]  /*2660*/  HMMA.16816.F32.BF16 R8, R192.reuse, R52, R8 ;  /* 0x00000034c008723c */ /* 0x050ff00000041808 */
[C---:B------:R-:W-:Y:S01]  /*2670*/  HMMA.16816.F32.BF16 R20, R192.reuse, R54, R20 ;  /* 0x00000036c014723c */ /* 0x040fe20000041814 */
[----:B------:R-:W-:Y:S07]  /*2680*/  LDSM.16.M88.4 R52, [R105+0x3000] ;  /* 0x003000006934783b */ /* 0x000fee0000000200 */
[C---:B---3--:R-:W-:Y:S08]  /*2690*/  HMMA.16816.F32.BF16 R24, R192.reuse, R64, R24 ;  /* 0x00000040c018723c */ /* 0x048ff00000041818 */
[C---:B------:R-:W-:Y:S01]  /*26a0*/  HMMA.16816.F32.BF16 R28, R192.reuse, R66, R28 ;  /* 0x00000042c01c723c */ /* 0x040fe2000004181c */
[----:B------:R-:W-:Y:S07]  /*26b0*/  LDSM.16.M88.4 R64, [R105+0x3800] ;  /* 0x003800006940783b */ /* 0x000fee0000000200 */
[----:B-----5:R-:W-:Y:S08]  /*26c0*/  HMMA.16816.F32.BF16 R32, R192, R72, R32 ;  /* 0x00000048c020723c */ /* 0x020ff00000041820 */
[----:B------:R-:W-:Y:S08]  /*26d0*/  HMMA.16816.F32.BF16 R36, R196, R84, R36 ;  /* 0x00000054c424723c */ /* 0x000ff00000041824 */
[----:B------:R-:W-:Y:S01]  /*26e0*/  HMMA.16816.F32.BF16 R44, R192, R74, R40 ;  /* 0x0000004ac02c723c */ /* 0x000fe20000041828 */
[----:B------:R-:W3:Y:S04]  /*26f0*/  LDSM.16.M88.4 R72, [R248+0x13900] ;  /* 0x01390000f848783b */ /* 0x000ee80000000200 */
[----:B------:R-:W4:Y:S03]  /*2700*/  LDSM.16.M88.4 R40, [R105+0x2800] ;  /* 0x002800006928783b */ /* 0x000f260000000200 */
[C---:B------:R-:W-:Y:S01]  /*2710*/  HMMA.16816.F32.BF16 R12, R196.reuse, R86, R12 ;  /* 0x00000056c40c723c */ /* 0x040fe2000004180c */
[----:B------:R-:W5:Y:S07]  /*2720*/  LDSM.16.M88.4 R84, [R99+0x12100] ;  /* 0x012100006354783b */ /* 0x000f6e0000000200 */
[C---:B------:R-:W-:Y:S08]  /*2730*/  HMMA.16816.F32.BF16 R8, R196.reuse, R16, R8 ;  /* 0x00000010c408723c */ /* 0x040ff00000041808 */
[C---:B------:R-:W-:Y:S08]  /*2740*/  HMMA.16816.F32.BF16 R20, R196.reuse, R18, R20 ;  /* 0x00000012c414723c */ /* 0x040ff00000041814 */
[C---:B-1----:R-:W-:Y:S08]  /*2750*/  HMMA.16816.F32.BF16 R24, R196.reuse, R56, R24 ;  /* 0x00000038c418723c */ /* 0x042ff00000041818 */
[C---:B------:R-:W-:Y:S01]  /*2760*/  HMMA.16816.F32.BF16 R28, R196.reuse, R58, R28 ;  /* 0x0000003ac41c723c */ /* 0x040fe2000004181c */
[----:B------:R-:W-:Y:S07]  /*2770*/  LDSM.16.M88.4 R56, [R99+0x13100] ;  /* 0x013100006338783b */ /* 0x000fee0000000200 */
[----:B------:R-:W-:Y:S08]  /*2780*/  HMMA.16816.F32.BF16 R32, R196, R68, R32 ;  /* 0x00000044c420723c */ /* 0x000ff00000041820 */
[----:B------:R-:W-:Y:S08]  /*2790*/  HMMA.16816.F32.BF16 R36, R200, R80, R36 ;  /* 0x00000050c824723c */ /* 0x000ff00000041824 */
[----:B------:R-:W-:Y:S01]  /*27a0*/  HMMA.16816.F32.BF16 R44, R196, R70, R44 ;  /* 0x00000046c42c723c */ /* 0x000fe2000004182c */
[----:B------:R-:W-:Y:S07]  /*27b0*/  LDSM.16.M88.4 R68, [R99+0x13900] ;  /* 0x013900006344783b */ /* 0x000fee0000000200 */
[C---:B------:R-:W-:Y:S01]  /*27c0*/  HMMA.16816.F32.BF16 R12, R200.reuse, R82, R12 ;  /* 0x00000052c80c723c */ /* 0x040fe2000004180c */
[----:B------:R-:W-:Y:S07]  /*27d0*/  LDSM.16.M88.4 R80, [R251+0x2000] ;  /* 0x00200000fb50783b */ /* 0x000fee0000000200 */
[C---:B------:R-:W-:Y:S08]  /*27e0*/  HMMA.16816.F32.BF16 R8, R200.reuse, R48, R8 ;  /* 0x00000030c808723c */ /* 0x040ff00000041808 */
[C---:B------:R-:W-:Y:S01]  /*27f0*/  HMMA.16816.F32.BF16 R20, R200.reuse, R50, R20 ;  /* 0x00000032c814723c */ /* 0x040fe20000041814 */
[----:B------:R-:W1:Y:S07]  /*2800*/  LDSM.16.M88.4 R48, [R99+0x12900] ;  /* 0x012900006330783b */ /* 0x000e6e0000000200 */
[C---:B--2---:R-:W-:Y:S08]  /*2810*/  HMMA.16816.F32.BF16 R24, R200.reuse, R60, R24 ;  /* 0x0000003cc818723c */ /* 0x044ff00000041818 */
[C---:B------:R-:W-:Y:S01]  /*2820*/  HMMA.16816.F32.BF16 R28, R200.reuse, R62, R28 ;  /* 0x0000003ec81c723c */ /* 0x040fe2000004181c */
[----:B------:R-:W-:Y:S07]  /*2830*/  LDSM.16.M88.4 R60, [R248+0x15100] ;  /* 0x01510000f83c783b */ /* 0x000fee0000000200 */
[----:B---3--:R-:W-:Y:S08]  /*2840*/  HMMA.16816.F32.BF16 R32, R200, R72, R32 ;  /* 0x00000048c820723c */ /* 0x008ff00000041820 */
[----:B------:R-:W-:Y:S08]  /*2850*/  HMMA.16816.F32.BF16 R36, R204, R76, R36 ;  /* 0x0000004ccc24723c */ /* 0x000ff00000041824 */
[----:B------:R-:W-:Y:S01]  /*2860*/  HMMA.16816.F32.BF16 R44, R200, R74, R44 ;  /* 0x0000004ac82c723c */ /* 0x000fe2000004182c */
[----:B------:R-:W-:Y:S07]  /*2870*/  LDSM.16.M88.4 R72, [R248+0x15900] ;  /* 0x01590000f848783b */ /* 0x000fee0000000200 */
[C---:B------:R-:W-:Y:S01]  /*2880*/  HMMA.16816.F32.BF16 R16, R204.reuse, R78, R12 ;  /* 0x0000004ecc10723c */ /* 0x040fe2000004180c */
[----:B------:R-:W-:Y:S07]  /*2890*/  LDSM.16.M88.4 R76, [R248+0x14100] ;  /* 0x01410000f84c783b */ /* 0x000fee0000000200 */
[C---:B----4-:R-:W-:Y:S08]  /*28a0*/  HMMA.16816.F32.BF16 R12, R204.reuse, R40, R8 ;  /* 0x00000028cc0c723c */ /* 0x050ff00000041808 */
[C---:B------:R-:W-:Y:S01]  /*28b0*/  HMMA.16816.F32.BF16 R8, R204.reuse, R42, R20 ;  /* 0x0000002acc08723c */ /* 0x040fe20000041814 */
[----:B------:R-:W2:Y:S07]  /*28c0*/  LDSM.16.M88.4 R40, [R251+0x2800] ;  /* 0x00280000fb28783b */ /* 0x000eae0000000200 */
[C---:B------:R-:W-:Y:S08]  /*28d0*/  HMMA.16816.F32.BF16 R24, R204.reuse, R52, R24 ;  /* 0x00000034cc18723c */ /* 0x040ff00000041818 */
[C---:B------:R-:W-:Y:S01]  /*28e0*/  HMMA.16816.F32.BF16 R28, R204.reuse, R54, R28 ;  /* 0x00000036cc1c723c */ /* 0x040fe2000004181c */
[----:B------:R-:W3:Y:S07]  /*28f0*/  LDSM.16.M88.4 R52, [R251+0x3000] ;  /* 0x00300000fb34783b */ /* 0x000eee0000000200 */
[----:B------:R-:W-:Y:S08]  /*2900*/  HMMA.16816.F32.BF16 R32, R204, R64, R32 ;  /* 0x00000040cc20723c */ /* 0x000ff00000041820 */
[----:B-----5:R-:W-:Y:S08]  /*2910*/  HMMA.16816.F32.BF16 R36, R208, R84, R36 ;  /* 0x00000054d024723c */ /* 0x020ff00000041824 */
[----:B------:R-:W-:Y:S01]  /*2920*/  HMMA.16816.F32.BF16 R44, R204, R66, R44 ;  /* 0x00000042cc2c723c */ /* 0x000fe2000004182c */
[----:B------:R-:W4:Y:S07]  /*2930*/  LDSM.16.M88.4 R64, [R251+0x3800] ;  /* 0x00380000fb40783b */ /* 0x000f2e0000000200 */
[C---:B------:R-:W-:Y:S01]  /*2940*/  HMMA.16816.F32.BF16 R20, R208.reuse, R86, R16 ;  /* 0x00000056d014723c */ /* 0x040fe20000041810 */
[----:B------:R-:W-:Y:S07]  /*2950*/  LDSM.16.M88.4 R84, [R251+0x4000] ;  /* 0x00400000fb54783b */ /* 0x000fee0000000200 */
[C---:B-1----:R-:W-:Y:S08]  /*2960*/  HMMA.16816.F32.BF16 R16, R208.reuse, R48, R12 ;  /* 0x00000030d010723c */ /* 0x042ff0000004180c */
[C---:B------:R-:W-:Y:S01]  /*2970*/  HMMA.16816.F32.BF16 R12, R208.reuse, R50, R8 ;  /* 0x00000032d00c723c */ /* 0x040fe20000041808 */
[----:B------:R-:W1:Y:S07]  /*2980*/  LDSM.16.M88.4 R48, [R248+0x14900] ;  /* 0x01490000f830783b */ /* 0x000e6e0000000200 */
[C---:B------:R-:W-:Y:S08]  /*2990*/  HMMA.16816.F32.BF16 R8, R208.reuse, R56, R24 ;  /* 0x00000038d008723c */ /* 0x040ff00000041818 */
[C---:B------:R-:W-:Y:S01]  /*29a0*/  HMMA.16816.F32.BF16 R28, R208.reuse, R58, R28 ;  /* 0x0000003ad01c723c */ /* 0x040fe2000004181c */
[----:B------:R-:W-:Y:S07]  /*29b0*/  LDSM.16.M88.4 R56, [R105+0x5000] ;  /* 0x005000006938783b */ /* 0x000fee0000000200 */
[----:B------:R-:W-:Y:S08]  /*29c0*/  HMMA.16816.F32.BF16 R32, R208, R68, R32 ;  /* 0x00000044d020723c */ /* 0x000ff00000041820 */
[C---:B------:R-:W-:Y:S08]  /*29d0*/  HMMA.16816.F32.BF16 R36, R212.reuse, R80, R36 ;  /* 0x00000050d424723c */ /* 0x040ff00000041824 */
[C---:B------:R-:W-:Y:S01]  /*29e0*/  HMMA.16816.F32.BF16 R24, R212.reuse, R82, R20 ;  /* 0x00000052d418723c */ /* 0x040fe20000041814 */
[----:B------:R-:W-:Y:S07]  /*29f0*/  LDSM.16.M88.4 R80, [R248+0x16100] ;  /* 0x01610000f850783b */ /* 0x000fee0000000200 */
[C---:B--2---:R-:W-:Y:S08]  /*2a00*/  HMMA.16816.F32.BF16 R20, R212.reuse, R40, R16 ;  /* 0x00000028d414723c */ /* 0x044ff00000041810 */
[C---:B------:R-:W-:Y:S01]  /*2a10*/  HMMA.16816.F32.BF16 R16, R212.reuse, R42, R12 ;  /* 0x0000002ad410723c */ /* 0x040fe2000004180c */
[----:B------:R-:W2:Y:S07]  /*2a20*/  LDSM.16.M88.4 R40, [R105+0x4800] ;  /* 0x004800006928783b */ /* 0x000eae0000000200 */
[C---:B---3--:R-:W-:Y:S08]  /*2a30*/  HMMA.16816.F32.BF16 R12, R212.reuse, R52, R8 ;  /* 0x00000034d40c723c */ /* 0x048ff00000041808 */
[C---:B------:R-:W-:Y:S01]  /*2a40*/  HMMA.16816.F32.BF16 R8, R212.reuse, R54, R28 ;  /* 0x00000036d408723c */ /* 0x040fe2000004181c */
[----:B------:R-:W-:Y:S07]  /*2a50*/  LDSM.16.M88.4 R52, [R99+0x14900] ;  /* 0x014900006334783b */ /* 0x000fee0000000200 */
[----:B----4-:R-:W-:Y:S08]  /*2a60*/  HMMA.16816.F32.BF16 R32, R212, R64, R32 ;  /* 0x00000040d420723c */ /* 0x010ff00000041820 */
[----:B------:R-:W-:Y:S08]  /*2a70*/  HMMA.16816.F32.BF16 R36, R216, R76, R36 ;  /* 0x0000004cd824723c */ /* 0x000ff00000041824 */
[----:B------:R-:W-:Y:S01]  /*2a80*/  HMMA.16816.F32.BF16 R44, R208, R70, R44 ;  /* 0x00000046d02c723c */ /* 0x000fe2000004182c */
[----:B------:R-:W3:Y:S07]  /*2a90*/  LDSM.16.M88.4 R68, [R105+0x5800] ;  /* 0x005800006944783b */ /* 0x000eee0000000200 */
[C---:B------:R-:W-:Y:S01]  /*2aa0*/  HMMA.16816.F32.BF16 R28, R216.reuse, R78, R24 ;  /* 0x0000004ed81c723c */ /* 0x040fe20000041818 */
[----:B------:R-:W-:Y:S07]  /*2ab0*/  LDSM.16.M88.4 R76, [R99+0x15900] ;  /* 0x01590000634c783b */ /* 0x000fee0000000200 */
[C---:B-1----:R-:W-:Y:S08]  /*2ac0*/  HMMA.16816.F32.BF16 R24, R216.reuse, R48, R20 ;  /* 0x00000030d818723c */ /* 0x042ff00000041814 */
[C---:B------:R-:W-:Y:S01]  /*2ad0*/  HMMA.16816.F32.BF16 R20, R216.reuse, R50, R16 ;  /* 0x00000032d814723c */ /* 0x040fe20000041810 */
[----:B------:R-:W-:Y:S07]  /*2ae0*/  LDSM.16.M88.4 R48, [R251+0x4800] ;  /* 0x00480000fb30783b */ /* 0x000fee0000000200 */
[C---:B------:R-:W-:Y:S08]  /*2af0*/  HMMA.16816.F32.BF16 R16, R216.reuse, R60, R12 ;  /* 0x0000003cd810723c */ /* 0x040ff0000004180c */
[C---:B------:R-:W-:Y:S01]  /*2b00*/  HMMA.16816.F32.BF16 R12, R216.reuse, R62, R8 ;  /* 0x0000003ed80c723c */ /* 0x040fe20000041808 */
[----:B------:R-:W1:Y:S07]  /*2b10*/  LDSM.16.M88.4 R60, [R99+0x15100] ;  /* 0x01510000633c783b */ /* 0x000e6e0000000200 */
[----:B------:R-:W-:Y:S08]  /*2b20*/  HMMA.16816.F32.BF16 R8, R216, R72, R32 ;  /* 0x00000048d808723c */ /* 0x000ff00000041820 */
[----:B------:R-:W-:Y:S08]  /*2b30*/  HMMA.16816.F32.BF16 R36, R220, R92, R36 ;  /* 0x0000005cdc24723c */ /* 0x000ff00000041824 */
[----:B------:R-:W-:Y:S01]  /*2b40*/  HMMA.16816.F32.BF16 R44, R212, R66, R44 ;  /* 0x00000042d42c723c */ /* 0x000fe2000004182c */
[----:B------:R-:W-:Y:S07]  /*2b50*/  LDSM.16.M88.4 R64, [R251+0x5000] ;  /* 0x00500000fb40783b */ /* 0x000fee0000000200 */
[C---:B------:R-:W-:Y:S08]  /*2b60*/  HMMA.16816.F32.BF16 R32, R220.reuse, R94, R28 ;  /* 0x0000005edc20723c */ /* 0x040ff0000004181c */
[C---:B--2---:R-:W-:Y:S08]  /*2b70*/  HMMA.16816.F32.BF16 R28, R220.reuse, R40, R24 ;  /* 0x00000028dc1c723c */ /* 0x044ff00000041818 */
[C---:B------:R-:W-:Y:S08]  /*2b80*/  HMMA.16816.F32.BF16 R24, R220.reuse, R42, R20 ;  /* 0x0000002adc18723c */ /* 0x040ff00000041814 */
[C---:B------:R-:W-:Y:S08]  /*2b90*/  HMMA.16816.F32.BF16 R20, R220.reuse, R56, R16 ;  /* 0x00000038dc14723c */ /* 0x040ff00000041810 */
[C---:B------:R-:W-:Y:S01]  /*2ba0*/  HMMA.16816.F32.BF16 R16, R220.reuse, R58, R12 ;  /* 0x0000003adc10723c */ /* 0x040fe2000004180c */
[----:B------:R-:W-:Y:S07]  /*2bb0*/  LDSM.16.M88.4 R56, [R248+0x16900] ;  /* 0x01690000f838783b */ /* 0x000fee0000000200 */
[----:B---3--:R-:W-:Y:S08]  /*2bc0*/  HMMA.16816.F32.BF16 R12, R220, R68, R8 ;  /* 0x00000044dc0c723c */ /* 0x008ff00000041808 */
[----:B------:R-:W-:Y:S08]  /*2bd0*/  HMMA.16816.F32.BF16 R8, R224, R88, R36 ;  /* 0x00000058e008723c */ /* 0x000ff00000041824 */
[----:B------:R-:W-:Y:S01]  /*2be0*/  HMMA.16816.F32.BF16 R44, R216, R74, R44 ;  /* 0x0000004ad82c723c */ /* 0x000fe2000004182c */
[----:B------:R-:W2:Y:S07]  /*2bf0*/  LDSM.16.M88.4 R72, [R251+0x5800] ;  /* 0x00580000fb48783b */ /* 0x000eae0000000200 */
[----:B------:R-:W-:Y:S08]  /*2c00*/  HMMA.16816.F32.BF16 R40, R224, R90, R32 ;  /* 0x0000005ae028723c */ /* 0x000ff00000041820 */
[----:B------:R-:W-:Y:S08]  /*2c10*/  HMMA.16816.F32.BF16 R8, R228, R84, R8 ;  /* 0x00000054e408723c */ /* 0x000ff00000041808 */
[----:B------:R-:W-:Y:S08]  /*2c20*/  HMMA.16816.F32.BF16 R36, R224, R52, R28 ;  /* 0x00000034e024723c */ /* 0x000ff0000004181c */
[----:B------:R-:W-:Y:S01]  /*2c30*/  HMMA.16816.F32.BF16 R44, R220, R70, R44 ;  /* 0x00000046dc2c723c */ /* 0x000fe2000004182c */
[----:B------:R-:W3:Y:S07]  /*2c40*/  LDSM.16.M88.4 R68, [R105+0x6000] ;  /* 0x006000006944783b */ /* 0x000eee0000000200 */
[C---:B-1----:R-:W-:Y:S08]  /*2c50*/  HMMA.16816.F32.BF16 R28, R224.reuse, R60, R20 ;  /* 0x0000003ce01c723c */ /* 0x042ff00000041814 */
[C---:B------:R-:W-:Y:S08]  /*2c60*/  HMMA.16816.F32.BF16 R20, R224.reuse, R76, R12 ;  /* 0x0000004ce014723c */ /* 0x040ff0000004180c */
[C---:B------:R-:W-:Y:S01]  /*2c70*/  HMMA.16816.F32.BF16 R32, R224.reuse, R54, R24 ;  /* 0x00000036e020723c */ /* 0x040fe20000041818 */
[----:B------:R-:W-:Y:S07]  /*2c80*/  LDSM.16.M88.4 R52, [R251+0x6000] ;  /* 0x00600000fb34783b */ /* 0x000fee0000000200 */
[----:B------:R-:W-:Y:S08]  /*2c90*/  HMMA.16816.F32.BF16 R24, R224, R62, R16 ;  /* 0x0000003ee018723c */ /* 0x000ff00000041810 */
[----:B------:R-:W-:Y:S08]  /*2ca0*/  HMMA.16816.F32.BF16 R12, R228, R86, R40 ;  /* 0x00000056e40c723c */ /* 0x000ff00000041828 */
[----:B------:R-:W-:Y:S08]  /*2cb0*/  HMMA.16816.F32.BF16 R8, R232, R80, R8 ;  /* 0x00000050e808723c */ /* 0x000ff00000041808 */
[----:B------:R-:W-:Y:S08]  /*2cc0*/  HMMA.16816.F32.BF16 R16, R224, R78, R44 ;  /* 0x0000004ee010723c */ /* 0x000ff0000004182c */
[C---:B--2---:R-:W-:Y:S01]  /*2cd0*/  HMMA.16816.F32.BF16 R44, R228.reuse, R72, R20 ;  /* 0x00000048e42c723c */ /* 0x044fe20000041814 */
[----:B------:R-:W1:Y:S07]  /*2ce0*/  LDSM.16.M88.4 R20, [R248+0x17100] ;  /* 0x01710000f814783b */ /* 0x000e6e0000000200 */
[C---:B------:R-:W-:Y:S08]  /*2cf0*/  HMMA.16816.F32.BF16 R36, R228.reuse, R48, R36 ;  /* 0x00000030e424723c */ /* 0x040ff00000041824 */
[C---:B------:R-:W-:Y:S01]  /*2d00*/  HMMA.16816.F32.BF16 R40, R228.reuse, R50, R32 ;  /* 0x00000032e428723c */ /* 0x040fe20000041820 */
[----:B------:R-:W2:Y:S04]  /*2d10*/  LDSM.16.M88.4 R48, [R248+0x17900] ;  /* 0x01790000f830783b */ /* 0x000ea80000000200 */
[----:B------:R-:W-:Y:S03]  /*2d20*/  LDSM.16.M88.4 R32, [R105+0x6800] ;  /* 0x006800006920783b */ /* 0x000fe60000000200 */
[C---:B------:R-:W-:Y:S08]  /*2d30*/  HMMA.16816.F32.BF16 R60, R228.reuse, R64, R28 ;  /* 0x00000040e43c723c */ /* 0x040ff0000004181c */
[----:B------:R-:W-:Y:S01]  /*2d40*/  HMMA.16816.F32.BF16 R28, R228, R66, R24 ;  /* 0x00000042e41c723c */ /* 0x000fe20000041818 */
[----:B------:R-:W4:Y:S07]  /*2d50*/  LDSM.16.M88.4 R24, [R99+0x16100] ;  /* 0x016100006318783b */ /* 0x000f2e0000000200 */
[----:B------:R-:W-:Y:S08]  /*2d60*/  HMMA.16816.F32.BF16 R12, R232, R82, R12 ;  /* 0x00000052e80c723c */ /* 0x000ff0000004180c */
[----:B---3--:R-:W-:Y:S08]  /*2d70*/  HMMA.16816.F32.BF16 R8, R236, R68, R8 ;  /* 0x00000044ec08723c */ /* 0x008ff00000041808 */
[----:B------:R-:W-:Y:S08]  /*2d80*/  HMMA.16816.F32.BF16 R72, R228, R74, R16 ;  /* 0x0000004ae448723c */ /* 0x000ff00000041810 */
[----:B------:R-:W-:Y:S08]  /*2d90*/  HMMA.16816.F32.BF16 R12, R236, R70, R12 ;  /* 0x00000046ec0c723c */ /* 0x000ff0000004180c */
[C---:B-1----:R-:W-:Y:S08]  /*2da0*/  HMMA.16816.F32.BF16 R64, R232.reuse, R20, R60 ;  /* 0x00000014e840723c */ /* 0x042ff0000004183c */
[C---:B--2---:R-:W-:Y:S01]  /*2db0*/  HMMA.16816.F32.BF16 R60, R232.reuse, R48, R44 ;  /* 0x00000030e83c723c */ /* 0x044fe2000004182c */
[----:B------:R-:W1:Y:S07]  /*2dc0*/  LDSM.16.M88.4 R44, [R105+0x7000] ;  /* 0x00700000692c783b */ /* 0x000e6e0000000200 */
[----:B------:R-:W-:Y:S01]  /*2dd0*/  HMMA.16816.F32.BF16 R16, R232, R56, R36 ;  /* 0x00000038e810723c */ /* 0x000fe20000041824 */
[----:B------:R-:W-:Y:S07]  /*2de0*/  LDSM.16.M88.4 R36, [R251+0x6800] ;  /* 0x00680000fb24783b */ /* 0x000fee0000000200 */
[----:B----4-:R-:W-:Y:S08]  /*2df0*/  HMMA.16816.F32.BF16 R8, R240, R24, R8 ;  /* 0x00000018f008723c */ /* 0x010ff00000041808 */
[----:B------:R-:W-:Y:S01]  /*2e00*/  HMMA.16816.F32.BF16 R56, R232, R58, R40 ;  /* 0x0000003ae838723c */ /* 0x000fe20000041828 */
[----:B------:R-:W2:Y:S07]  /*2e10*/  LDSM.16.M88.4 R40, [R99+0x16900] ;  /* 0x016900006328783b */ /* 0x000eae0000000200 */
[----:B------:R-:W-:Y:S01]  /*2e20*/  HMMA.16816.F32.BF16 R12, R240, R26, R12 ;  /* 0x0000001af00c723c */ /* 0x000fe2000004180c */
[----:B------:R-:W-:Y:S07]  /*2e30*/  LDSM.16.M88.4 R24, [R99+0x17100] ;  /* 0x017100006318783b */ /* 0x000fee0000000200 */
[C---:B------:R-:W-:Y:S08]  /*2e40*/  HMMA.16816.F32.BF16 R76, R232.reuse, R22, R28 ;  /* 0x00000016e84c723c */ /* 0x040ff0000004181c */
[----:B------:R-:W-:Y:S01]  /*2e50*/  HMMA.16816.F32.BF16 R72, R232, R50, R72 ;  /* 0x00000032e848723c */ /* 0x000fe20000041848 */
[----:B------:R-:W3:Y:S07]  /*2e60*/  LDSM.16.M88.4 R48, [R105+0x7800] ;  /* 0x007800006930783b */ /* 0x000eee0000000200 */
[----:B------:R-:W-:Y:S08]  /*2e70*/  HMMA.16816.F32.BF16 R16, R236, R32, R16 ;  /* 0x00000020ec10723c */ /* 0x000ff00000041810 */
[----:B------:R-:W-:Y:S08]  /*2e80*/  HMMA.16816.F32.BF16 R28, R244, R52, R8 ;  /* 0x00000034f41c723c */ /* 0x000ff00000041808 */
[----:B------:R-:W-:Y:S08]  /*2e90*/  HMMA.16816.F32.BF16 R8, R236, R34, R56 ;  /* 0x00000022ec08723c */ /* 0x000ff00000041838 */
[----:B------:R-:W-:Y:S08]  /*2ea0*/  HMMA.16816.F32.BF16 R32, R244, R54, R12 ;  /* 0x00000036f420723c */ /* 0x000ff0000004180c */
[----:B-1----:R-:W-:Y:S01]  /*2eb0*/  HMMA.16816.F32.BF16 R20, R236, R44, R64 ;  /* 0x0000002cec14723c */ /* 0x002fe20000041840 */
[----:B------:R-:W-:-:S02]  /*2ec0*/  FMUL.FTZ R28, R28, c[0x0][0x320] ;  /* 0x0000c8001c1c7a20 */ /* 0x000fc40000410000 */
[----:B------:R-:W-:Y:S02]  /*2ed0*/  FMUL.FTZ R29, R29, c[0x0][0x320] ;  /* 0x0000c8001d1d7a20 */ /* 0x000fe40000410000 */
[----:B------:R-:W-:Y:S01]  /*2ee0*/  FMUL.FTZ R30, R30, c[0x0][0x320] ;  /* 0x0000c8001e1e7a20 */ /* 0x000fe20000410000 */
[----:B------:R-:W-:Y:S01]  /*2ef0*/  MUFU.TANH R68, R28 ;  /* 0x0000001c00447308 */ /* 0x000fe20000002400 */
[----:B------:R-:W-:Y:S01]  /*2f00*/  FMUL.FTZ R31, R31, c[0x0][0x320] ;  /* 0x0000c8001f1f7a20 */ /* 0x000fe20000410000 */
[----:B------:R-:W-:Y:S06]  /*2f10*/  HMMA.16816.F32.BF16 R12, R236, R46, R76 ;  /* 0x0000002eec0c723c */ /* 0x000fec000004184c */
[----:B------:R-:W-:Y:S02]  /*2f20*/  MUFU.TANH R59, R29 ;  /* 0x0000001d003b7308 */ /* 0x000fe40000002400 */
[----:B--2---:R-:W-:Y:S01]  /*2f30*/  HMMA.16816.F32.BF16 R16, R240, R40, R16 ;  /* 0x00000028f010723c */ /* 0x004fe20000041810 */
[----:B------:R-:W-:-:S02]  /*2f40*/  FMUL.FTZ R33, R33, c[0x0][0x320] ;  /* 0x0000c80021217a20 */ /* 0x000fc40000410000 */
[----:B------:R-:W-:Y:S02]  /*2f50*/  FMUL.FTZ R32, R32, c[0x0][0x320] ;  /* 0x0000c80020207a20 */ /* 0x000fe40000410000 */
[----:B------:R-:W-:Y:S01]  /*2f60*/  FMUL.FTZ R34, R34, c[0x0][0x320] ;  /* 0x0000c80022227a20 */ /* 0x000fe20000410000 */
[----:B------:R-:W-:Y:S01]  /*2f70*/  MUFU.TANH R57, R33 ;  /* 0x0000002100397308 */ /* 0x000fe20000002400 */
[----:B------:R-:W-:Y:S01]  /*2f80*/  FMUL.FTZ R2, R35, c[0x0][0x320] ;  /* 0x0000c80023027a20 */ /* 0x000fe20000410000 */
[----:B------:R-:W-:Y:S06]  /*2f90*/  HMMA.16816.F32.BF16 R8, R240, R42, R8 ;  /* 0x0000002af008723c */ /* 0x000fec0000041808 */
[----:B------:R-:W1:Y:S02]  /*2fa0*/  MUFU.TANH R56, R32 ;  /* 0x0000002000387308 */ /* 0x000e640000002400 */
[----:B---3--:R-:W-:Y:S06]  /*2fb0*/  HMMA.16816.F32.BF16 R52, R236, R48, R60 ;  /* 0x00000030ec34723c */ /* 0x008fec000004183c */
[----:B------:R2:W-:Y:S02]  /*2fc0*/  MUFU.TANH R58, R34 ;  /* 0x00000022003a7308 */ /* 0x0005e40000002400 */
[C---:B------:R-:W-:Y:S06]  /*2fd0*/  HMMA.16816.F32.BF16 R20, R240.reuse, R24, R20 ;  /* 0x00000018f014723c */ /* 0x040fec0000041814 */
[----:B------:R3:W-:Y:S02]  /*2fe0*/  MUFU.TANH R49, R2 ;  /* 0x0000000200317308 */ /* 0x0007e40000002400 */
[----:B------:R-:W-:Y:S01]  /*2ff0*/  HMMA.16816.F32.BF16 R12, R240, R26, R12 ;  /* 0x0000001af00c723c */ /* 0x000fe2000004180c */
[----:B------:R-:W-:Y:S04]  /*3000*/  LDSM.16.M88.4 R24, [R99+0x17900] ;  /* 0x017900006318783b */ /* 0x000fe80000000200 */
[----:B--2---:R-:W2:Y:S01]  /*3010*/  LDSM.16.M88.4 R32, [R251+0x7000] ;  /* 0x00700000fb20783b */ /* 0x004ea20000000200 */
[----:B------:R-:W-:Y:S02]  /*3020*/  MUFU.TANH R64, R30 ;  /* 0x0000001e00407308 */ /* 0x000fe40000002400 */
[----:B------:R-:W-:Y:S01]  /*3030*/  HMMA.16816.F32.BF16 R44, R244, R36, R16 ;  /* 0x00000024f42c723c */ /* 0x000fe20000041810 */
[----:B---3--:R-:W-:-:S05]  /*3040*/  LOP3.LUT R2, R97, 0xffffffe0, RZ, 0xc0, !PT ;  /* 0xffffffe061027812 */ /* 0x008fca00078ec0ff */
[----:B------:R3:W-:Y:S02]  /*3050*/  MUFU.TANH R48, R31 ;  /* 0x0000001f00307308 */ /* 0x0007e40000002400 */
[----:B------:R-:W-:Y:S01]  /*3060*/  HMMA.16816.F32.BF16 R36, R244, R38, R8 ;  /* 0x00000026f424723c */ /* 0x000fe20000041808 */
[----:B------:R-:W-:-:S06]  /*3070*/  IMAD.IADD R2, R101, 0x1, -R2 ;  /* 0x0000000165027824 */ /* 0x000fcc00078e0a02 */
[----:B------:R-:W-:Y:S01]  /*3080*/  IMAD.IADD R9, R96, 0x1, -R6 ;  /* 0x0000000160097824 */ /* 0x000fe200078e0a06 */
[----:B------:R-:W-:Y:S01]  /*3090*/  SHF.R.S32.HI R8, RZ, 0x1f, R2 ;  /* 0x0000001fff087819 */ /* 0x000fe20000011402 */
[----:B------:R-:W-:Y:S03]  /*30a0*/  HMMA.16816.F32.BF16 R16, R236, R50, R72 ;  /* 0x00000032ec10723c */ /* 0x000fe60000041848 */
[----:B------:R-:W-:Y:S01]  /*30b0*/  LEA.HI R6, R8, R2, RZ, 0x2 ;  /* 0x0000000208067211 */ /* 0x000fe200078f10ff */
[----:B---3--:R-:W3:Y:S03]  /*30c0*/  LDSM.16.M88.4 R28, [R251+0x7800] ;  /* 0x00780000fb1c783b */ /* 0x008ee60000000200 */
[----:B------:R-:W-:Y:S01]  /*30d0*/  LEA.HI.SX32 R8, R6, UR6, 0x1e ;  /* 0x0000000606087c11 */ /* 0x000fe2000f8ff2ff */
[----:B------:R-:W-:Y:S01]  /*30e0*/  FMUL.FTZ R45, R45, c[0x0][0x320] ;  /* 0x0000c8002d2d7a20 */ /* 0x000fe20000410000 */
[----:B------:R-:W-:-:S04]  /*30f0*/  DEPBAR.LE SB0, 0x0 ;  /* 0x000080000000791a */ /* 0x000fc80000000000 */
[----:B------:R-:W-:Y:S01]  /*3100*/  IMAD R5, R9, 0x10, R8 ;  /* 0x0000001009057824 */ /* 0x000fe200078e0208 */
[----:B------:R-:W4:Y:S01]  /*3110*/  MUFU.TANH R45, R45 ;  /* 0x0000002d002d7308 */ /* 0x000f220000002400 */
[----:B------:R-:W-:Y:S02]  /*3120*/  FMUL.FTZ R44, R44, c[0x0][0x320] ;  /* 0x0000c8002c2c7a20 */ /* 0x000fe40000410000 */
[----:B------:R-:W-:Y:S02]  /*3130*/  IMAD R10, R7, 0x8, R5 ;  /* 0x00000008070a7824 */ /* 0x000fe400078e0205 */
[----:B------:R-:W-:Y:S02]  /*3140*/  FMUL.FTZ R36, R36, c[0x0][0x320] ;  /* 0x0000c80024247a20 */ /* 0x000fe40000410000 */
[----:B------:R-:W-:Y:S01]  /*3150*/  @P1 IMAD.HI.U32 R7, R10, c[0x0][0x2c8], RZ ;  /* 0x0000b2000a071a27 */ /* 0x000fe200078e00ff */
[----:B------:R-:W-:Y:S01]  /*3160*/  MOV R5, R10 ;  /* 0x0000000a00057202 */ /* 0x000fe20000000f00 */
[----:B--2---:R-:W-:Y:S01]  /*3170*/  HMMA.16816.F32.BF16 R40, R244, R32, R20 ;  /* 0x00000020f428723c */ /* 0x004fe20000041814 */
[----:B------:R2:W-:Y:S01]  /*3180*/  STL [R1+0xdc], R10 ;  /* 0x0000dc0a01007387 */ /* 0x0005e20000100800 */
[----:B------:R-:W-:Y:S01]  /*3190*/  FMUL.FTZ R37, R37, c[0x0][0x320] ;  /* 0x0000c80025257a20 */ /* 0x000fe20000410000 */
[----:B------:R-:W-:Y:S01]  /*31a0*/  @P0 SHF.R.U32.HI R5, RZ, c[0x0][0x2cc], R7 ;  /* 0x0000b300ff050a19 */ /* 0x000fe20000011607 */
[----:B------:R-:W-:Y:S01]  /*31b0*/  MUFU.TANH R44, R44 ;  /* 0x0000002c002c7308 */ /* 0x000fe20000002400 */
[----:B------:R-:W-:-:S02]  /*31c0*/  FMUL.FTZ R47, R47, c[0x0][0x320] ;  /* 0x0000c8002f2f7a20 */ /* 0x000fc40000410000 */
[----:B------:R-:W-:Y:S01]  /*31d0*/  FMUL.FTZ R46, R46, c[0x0][0x320] ;  /* 0x0000c8002e2e7a20 */ /* 0x000fe20000410000 */
[----:B------:R-:W-:Y:S01]  /*31e0*/  HMMA.16816.F32.BF16 R20, R244, R34, R12 ;  /* 0x00000022f414723c */ /* 0x000fe2000004180c */
[----:B------:R-:W5:Y:S01]  /*31f0*/  SHFL.IDX PT, R12, R5, RZ, 0x1c1f ;  /* 0x001c1fff050c7589 */ /* 0x000f6200000e0000 */
[----:B------:R-:W-:Y:S02]  /*3200*/  FMUL.FTZ R39, R39, c[0x0][0x320] ;  /* 0x0000c80027277a20 */ /* 0x000fe40000410000 */
[----:B------:R-:W-:Y:S01]  /*3210*/  MUFU.TANH R36, R36 ;  /* 0x0000002400247308 */ /* 0x000fe20000002400 */
[----:B------:R1:W3:Y:S01]  /*3220*/  SHFL.IDX PT, R7, R5, 0x1, 0x1c1f ;  /* 0x003c1f0005077f89 */ /* 0x0002e200000e0000 */
[----:B------:R-:W-:Y:S02]  /*3230*/  FMUL.FTZ R38, R38, c[0x0][0x320] ;  /* 0x0000c80026267a20 */ /* 0x000fe40000410000 */
[C---:B------:R-:W-:Y:S04]  /*3240*/  HMMA.16816.F32.BF16 R16, R240.reuse, R26, R16 ;  /* 0x0000001af010723c */ /* 0x040fe80000041810 */
[----:B------:R-:W-:Y:S04]  /*3250*/  MUFU.TANH R37, R37 ;  /* 0x0000002500257308 */ /* 0x000fe80000002400 */
[----:B------:R-:W-:Y:S01]  /*3260*/  FMUL.FTZ R41, R41, c[0x0][0x320] ;  /* 0x0000c80029297a20 */ /* 0x000fe20000410000 */
[----:B--2---:R-:W-:Y:S01]  /*3270*/  HMMA.16816.F32.BF16 R8, R240, R24, R52 ;  /* 0x00000018f008723c */ /* 0x004fe20000041834 */
[----:B------:R-:W-:-:S02]  /*3280*/  FMUL.FTZ R42, R42, c[0x0][0x320] ;  /* 0x0000c8002a2a7a20 */ /* 0x000fc40000410000 */
[----:B------:R-:W-:Y:S01]  /*3290*/  MUFU.TANH R47, R47 ;  /* 0x0000002f002f7308 */ /* 0x000fe20000002400 */
[----:B------:R-:W-:-:S03]  /*32a0*/  FMUL.FTZ R43, R43, c[0x0][0x320] ;  /* 0x0000c8002b2b7a20 */ /* 0x000fc60000410000 */
[----:B------:R-:W-:Y:S02]  /*32b0*/  FMUL.FTZ R20, R20, c[0x0][0x320] ;  /* 0x0000c80014147a20 */ /* 0x000fe40000410000 */
[----:B------:R-:W-:Y:S01]  /*32c0*/  FMUL.FTZ R22, R22, c[0x0][0x320] ;  /* 0x0000c80016167a20 */ /* 0x000fe20000410000 */
[----:B-1----:R-:W-:Y:S01]  /*32d0*/  LOP3.LUT R5, R6, 0x7ffffffc, RZ, 0xc0, !PT ;  /* 0x7ffffffc06057812 */ /* 0x002fe200078ec0ff */
[----:B------:R-:W-:Y:S01]  /*32e0*/  MUFU.TANH R41, R41 ;  /* 0x0000002900297308 */ /* 0x000fe20000002400 */
[----:B------:R-:W-:-:S03]  /*32f0*/  FMUL.FTZ R23, R23, c[0x0][0x320] ;  /* 0x0000c80017177a20 */ /* 0x000fc60000410000 */
[C---:B---3--:R-:W-:Y:S01]  /*3300*/  HMMA.16816.F32.BF16 R24, R244.reuse, R30, R16 ;  /* 0x0000001ef418723c */ /* 0x048fe20000041810 */
[----:B------:R-:W-:Y:S02]  /*3310*/  IMAD.IADD R5, R2, 0x1, -R5 ;  /* 0x0000000102057824 */ /* 0x000fe400078e0a05 */
[----:B------:R-:W-:Y:S01]  /*3320*/  IMAD.U32 R2, RZ, RZ, UR4 ;  /* 0x00000004ff027e24 */ /* 0x000fe2000f8e00ff */
[----:B------:R-:W-:Y:S01]  /*3330*/  @UP0 USHF.R.S32.HI UR4, URZ, 0x1f, UR17 ;  /* 0x0000001f3f040899 */ /* 0x000fe20008011411 */
[----:B------:R-:W-:Y:S01]  /*3340*/  IMAD.SHL.U32 R13, R5, 0x2, RZ ;  /* 0x00000002050d7824 */ /* 0x000fe200078e00ff */
[----:B------:R-:W-:Y:S02]  /*3350*/  MUFU.TANH R20, R20 ;  /* 0x0000001400147308 */ /* 0x000fe40000002400 */
[----:B------:R-:W-:Y:S02]  /*3360*/  @UP0 UIMAD UR4, UR4, UR8, UR7 ;  /* 0x00000008040402a4 */ /* 0x000fe4000f8e0207 */
[C---:B------:R-:W-:Y:S01]  /*3370*/  IADD3 R2, -R13.reuse, UR10, R2 ;  /* 0x0000000a0d027c10 */ /* 0x040fe2000fffe102 */
[----:B------:R-:W-:Y:S01]  /*3380*/  HMMA.16816.F32.BF16 R32, R244, R28, R8 ;  /* 0x0000001cf420723c */ /* 0x000fe20000041808 */
[----:B------:R-:W-:Y:S01]  /*3390*/  IADD3 R6, -R13, UR11, RZ ;  /* 0x0000000b0d067c10 */ /* 0x000fe2000fffe1ff */
[----:B------:R1:W-:Y:S01]  /*33a0*/  STL [R1+0xe0], R13 ;  /* 0x0000e00d01007387 */ /* 0x0003e20000100800 */
[----:B------:R-:W-:Y:S01]  /*33b0*/  IADD3 R2, R2, -UR19, RZ ;  /* 0x8000001302027c10 */ /* 0x000fe2000fffe0ff */
[----:B------:R-:W-:Y:S02]  /*33c0*/  MUFU.TANH R46, R46 ;  /* 0x0000002e002e7308 */ /* 0x000fe40000002400 */
[----:B------:R-:W-:Y:S01]  /*33d0*/  STL [R1], R124 ;  /* 0x0000007c01007387 */ /* 0x000fe20000100800 */
[----:B------:R-:W-:-:S02]  /*33e0*/  FMUL.FTZ R8, R40, c[0x0][0x320] ;  /* 0x0000c80028087a20 */ /* 0x000fc40000410000 */
[C---:B-----5:R-:W-:Y:S02]  /*33f0*/  IMAD.IADD R5, R2.reuse, 0x1, R12 ;  /* 0x0000000102057824 */ /* 0x060fe400078e020c */
[----:B------:R-:W-:Y:S01]  /*3400*/  IMAD.IADD R2, R2, 0x1, R7 ;  /* 0x0000000102027824 */ /* 0x000fe200078e0207 */
[----:B------:R-:W-:Y:S01]  /*3410*/  MUFU.TANH R39, R39 ;  /* 0x0000002700277308 */ /* 0x000fe20000002400 */
[----:B------:R-:W-:Y:S01]  /*3420*/  FMUL.FTZ R9, R21, c[0x0][0x320] ;  /* 0x0000c80015097a20 */ /* 0x000fe20000410000 */
[----:B------:R-:W-:Y:S01]  /*3430*/  IMNMX R5, R6, R5, PT ;  /* 0x0000000506057217 */ /* 0x000fe20003800200 */
[----:B------:R-:W-:Y:S01]  /*3440*/  FMUL.FTZ R24, R24, c[0x0][0x320] ;  /* 0x0000c80018187a20 */ /* 0x000fe20000410000 */
[----:B------:R-:W-:Y:S01]  /*3450*/  IMNMX R2, R6, R2, PT ;  /* 0x0000000206027217 */ /* 0x000fe20003800200 */
[----:B------:R-:W-:Y:S01]  /*3460*/  FMUL.FTZ R25, R25, c[0x0][0x320] ;  /* 0x0000c80019197a20 */ /* 0x000fe20000410000 */
[C---:B------:R-:W-:Y:S01]  /*3470*/  ISETP.GT.AND P0, PT, R5.reuse, 0x8, PT ;  /* 0x000000080500780c */ /* 0x040fe20003f04270 */
[----:B------:R-:W-:Y:S01]  /*3480*/  FMUL.FTZ R10, R26, c[0x0][0x320] ;  /* 0x0000c8001a0a7a20 */ /* 0x000fe20000410000 */
[----:B------:R-:W2:Y:S01]  /*3490*/  MUFU.TANH R8, R8 ;  /* 0x0000000800087308 */ /* 0x000ea20000002400 */
[----:B------:R-:W-:-:S02]  /*34a0*/  ISETP.GT.AND P6, PT, R5, RZ, PT ;  /* 0x000000ff0500720c */ /* 0x000fc40003fc4270 */
[----:B------:R-:W-:Y:S01]  /*34b0*/  FSEL R11, R56, -INF , P0 ;  /* 0xff800000380b7808 */ /* 0x000fe20000000000 */
[----:B------:R-:W-:Y:S01]  /*34c0*/  FMUL.FTZ R32, R32, c[0x0][0x320] ;  /* 0x0000c80020207a20 */ /* 0x000fe20000410000 */
[----:B------:R-:W-:Y:S01]  /*34d0*/  ISETP.GT.AND P0, PT, R5, 0x11, PT ;  /* 0x000000110500780c */ /* 0x000fe20003f04270 */
[----:B------:R-:W-:Y:S01]  /*34e0*/  FMUL.FTZ R33, R33, c[0x0][0x320] ;  /* 0x0000c80021217a20 */ /* 0x000fe20000410000 */
[----:B------:R-:W-:Y:S01]  /*34f0*/  ISETP.GT.AND P1, PT, R5, 0x1, PT ;  /* 0x000000010500780c */ /* 0x000fe20003f24270 */
[----:B------:R-:W3:Y:S01]  /*3500*/  MUFU.TANH R9, R9 ;  /* 0x0000000900097308 */ /* 0x000ee20000002400 */
[----:B----4-:R-:W-:Y:S01]  /*3510*/  FSEL R19, R45, -INF , P0 ;  /* 0xff8000002d137808 */ /* 0x010fe20000000000 */
[----:B------:R-:W-:Y:S01]  /*3520*/  FMUL.FTZ R34, R34, c[0x0][0x320] ;  /* 0x0000c80022227a20 */ /* 0x000fe20000410000 */
[----:B------:R-:W-:Y:S01]  /*3530*/  ISETP.GT.AND P0, PT, R5, 0x20, PT ;  /* 0x000000200500780c */ /* 0x000fe20003f04270 */
[----:B------:R-:W-:Y:S01]  /*3540*/  FMUL.FTZ R17, R35, c[0x0][0x320] ;  /* 0x0000c80023117a20 */ /* 0x000fe20000410000 */
[----:B------:R-:W-:-:S02]  /*3550*/  FSEL R6, R68, -INF , P6 ;  /* 0xff80000044067808 */ /* 0x000fc40003000000 */
[----:B------:R-:W-:Y:S01]  /*3560*/  FSEL R7, R59, -INF , P1 ;  /* 0xff8000003b077808 */ /* 0x000fe20000800000 */
[----:B------:R-:W4:Y:S01]  /*3570*/  MUFU.TANH R38, R38 ;  /* 0x0000002600267308 */ /* 0x000f220000002400 */
[C---:B------:R-:W-:Y:S02]  /*3580*/  ISETP.GT.AND P6, PT, R5.reuse, 0x9, PT ;  /* 0x000000090500780c */ /* 0x040fe40003fc4270 */
[----:B------:R-:W-:Y:S02]  /*3590*/  ISETP.GT.AND P1, PT, R5, 0x10, PT ;  /* 0x000000100500780c */ /* 0x000fe40003f24270 */
[----:B--2---:R-:W-:Y:S02]  /*35a0*/  FSEL R100, R8, -INF , P0 ;  /* 0xff80000008647808 */ /* 0x004fe40000000000 */
[----:B------:R-:W-:Y:S01]  /*35b0*/  FMNMX.FTZ R8, R6, R7, !PT ;  /* 0x0000000706087209 */ /* 0x000fe20007810000 */
[----:B------:R-:W2:Y:S01]  /*35c0*/  MUFU.TANH R32, R32 ;  /* 0x0000002000207308 */ /* 0x000ea20000002400 */
[----:B------:R-:W-:-:S02]  /*35d0*/  FSEL R12, R57, -INF , P6 ;  /* 0xff800000390c7808 */ /* 0x000fc40003000000 */
[----:B-1----:R-:W-:Y:S02]  /*35e0*/  FSEL R13, R44, -INF , P1 ;  /* 0xff8000002c0d7808 */ /* 0x002fe40000800000 */
[C---:B------:R-:W-:Y:S02]  /*35f0*/  ISETP.GT.AND P6, PT, R5.reuse, 0x18, PT ;  /* 0x000000180500780c */ /* 0x040fe40003fc4270 */
[----:B------:R-:W-:Y:S01]  /*3600*/  ISETP.GT.AND P1, PT, R5, 0x19, PT ;  /* 0x000000190500780c */ /* 0x000fe20003f24270 */
[----:B------:R-:W1:Y:S01]  /*3610*/  MUFU.TANH R33, R33 ;  /* 0x0000002100217308 */ /* 0x000e620000002400 */
[----:B------:R-:W-:Y:S02]  /*3620*/  FMNMX.FTZ R8, R11, R8, !PT ;  /* 0x000000080b087209 */ /* 0x000fe40007810000 */
[----:B------:R-:W-:Y:S02]  /*3630*/  FSEL R28, R36, -INF , P6 ;  /* 0xff800000241c7808 */ /* 0x000fe40003000000 */
[----:B------:R-:W-:-:S02]  /*3640*/  FSEL R30, R37, -INF , P1 ;  /* 0xff800000251e7808 */ /* 0x000fc40000800000 */
[----:B------:R-:W-:Y:S01]  /*3650*/  FMNMX.FTZ R8, R12, R8, !PT ;  /* 0x000000080c087209 */ /* 0x000fe20007810000 */
[----:B------:R-:W-:Y:S01]  /*3660*/  MUFU.TANH R25, R25 ;  /* 0x0000001900197308 */ /* 0x000fe20000002400 */
[C---:B------:R-:W-:Y:S02]  /*3670*/  ISETP.GT.AND P6, PT, R5.reuse, 0x21, PT ;  /* 0x000000210500780c */ /* 0x040fe40003fc4270 */
[C---:B------:R-:W-:Y:S02]  /*3680*/  ISETP.GT.AND P1, PT, R5.reuse, 0x28, PT ;  /* 0x000000280500780c */ /* 0x040fe40003f24270 */
[----:B------:R-:W-:Y:S02]  /*3690*/  ISETP.GT.AND P0, PT, R5, 0x29, PT ;  /* 0x000000290500780c */ /* 0x000fe40003f04270 */
[----:B------:R-:W-:Y:S01]  /*36a0*/  FMNMX.FTZ R8, R13, R8, !PT ;  /* 0x000000080d087209 */ /* 0x000fe20007810000 */
[----:B------:R-:W-:Y:S01]  /*36b0*/  MUFU.TANH R42, R42 ;  /* 0x0000002a002a7308 */ /* 0x000fe20000002400 */
[----:B------:R-:W-:-:S02]  /*36c0*/  FSEL R101, R41, -INF , P6 ;  /* 0xff80000029657808 */ /* 0x000fc40003000000 */
[----:B------:R-:W-:Y:S02]  /*36d0*/  FSEL R103, R20, -INF , P1 ;  /* 0xff80000014677808 */ /* 0x000fe40000800000 */
[----:B---3--:R-:W-:Y:S01]  /*36e0*/  FSEL R102, R9, -INF , P0 ;  /* 0xff80000009667808 */ /* 0x008fe20000000000 */
[----:B------:R-:W-:Y:S01]  /*36f0*/  FMUL.FTZ R9, R27, c[0x0][0x320] ;  /* 0x0000c8001b097a20 */ /* 0x000fe20000410000 */
[C---:B------:R-:W-:Y:S01]  /*3700*/  ISETP.GT.AND P6, PT, R2.reuse, RZ, PT ;  /* 0x000000ff0200720c */ /* 0x040fe20003fc4270 */
[----:B------:R-:W-:Y:S01]  /*3710*/  MUFU.TANH R43, R43 ;  /* 0x0000002b002b7308 */ /* 0x000fe20000002400 */
[C---:B------:R-:W-:Y:S02]  /*3720*/  ISETP.GT.AND P1, PT, R2.reuse, 0x1, PT ;  /* 0x000000010200780c */ /* 0x040fe40003f24270 */
[----:B------:R-:W-:Y:S02]  /*3730*/  ISETP.GT.AND P0, PT, R2, 0x8, PT ;  /* 0x000000080200780c */ /* 0x000fe40003f04270 */
[----:B------:R-:W-:-:S02]  /*3740*/  FMNMX.FTZ R8, R19, R8, !PT ;  /* 0x0000000813087209 */ /* 0x000fc40007810000 */
[----:B------:R-:W-:Y:S01]  /*3750*/  FSEL R15, R64, -INF , P6 ;  /* 0xff800000400f7808 */ /* 0x000fe20003000000 */
[----:B------:R-:W-:Y:S01]  /*3760*/  MUFU.TANH R22, R22 ;  /* 0x0000001600167308 */ /* 0x000fe20000002400 */
[----:B------:R-:W-:Y:S02]  /*3770*/  FSEL R14, R48, -INF , P1 ;  /* 0xff800000300e7808 */ /* 0x000fe40000800000 */
[----:B------:R-:W-:Y:S02]  /*3780*/  FSEL R16, R58, -INF , P0 ;  /* 0xff8000003a107808 */ /* 0x000fe40000000000 */
[C---:B------:R-:W-:Y:S02]  /*3790*/  ISETP.GT.AND P6, PT, R2.reuse, 0x9, PT ;  /* 0x000000090200780c */ /* 0x040fe40003fc4270 */
[C---:B------:R-:W-:Y:S01]  /*37a0*/  ISETP.GT.AND P1, PT, R2.reuse, 0x10, PT ;  /* 0x000000100200780c */ /* 0x040fe20003f24270 */
[----:B------:R-:W-:Y:S01]  /*37b0*/  MUFU.TANH R20, R23 ;  /* 0x0000001700147308 */ /* 0x000fe20000002400 */
[----:B------:R-:W-:-:S02]  /*37c0*/  ISETP.GT.AND P0, PT, R2, 0x11, PT ;  /* 0x000000110200780c */ /* 0x000fc40003f04270 */
[----:B------:R-:W-:Y:S02]  /*37d0*/  FMNMX.FTZ R133, R28, R8, !PT ;  /* 0x000000081c857209 */ /* 0x000fe40007810000 */
[----:B------:R-:W-:Y:S02]  /*37e0*/  FSEL R18, R49, -INF , P6 ;  /* 0xff80000031127808 */ /* 0x000fe40003000000 */
[----:B------:R-:W-:Y:S01]  /*37f0*/  FSEL R29, R46, -INF , P1 ;  /* 0xff8000002e1d7808 */ /* 0x000fe20000800000 */
[----:B------:R3:W5:Y:S01]  /*3800*/  MUFU.TANH R8, R24 ;  /* 0x0000001800087308 */ /* 0x0007620000002400 */
[C---:B------:R-:W-:Y:S02]  /*3810*/  ISETP.GT.AND P6, PT, R2.reuse, 0x18, PT ;  /* 0x000000180200780c */ /* 0x040fe40003fc4270 */
[----:B------:R-:W-:Y:S02]  /*3820*/  ISETP.GT.AND P1, PT, R2, 0x19, PT ;  /* 0x000000190200780c */ /* 0x000fe40003f24270 */
[----:B------:R-:W-:-:S02]  /*3830*/  FMNMX.FTZ R133, R30, R133, !PT ;  /* 0x000000851e857209 */ /* 0x000fc40007810000 */
[----:B----4-:R-:W-:Y:S01]  /*3840*/  FSEL R44, R38, -INF , P6 ;  /* 0xff800000262c7808 */ /* 0x010fe20003000000 */
[----:B------:R-:W4:Y:S01]  /*3850*/  MUFU.TANH R34, R34 ;  /* 0x0000002200227308 */ /* 0x000f220000002400 */
[----:B------:R-:W-:Y:S01]  /*3860*/  FSEL R45, R39, -INF , P1 ;  /* 0xff800000272d7808 */ /* 0x000fe20000800000 */
[----:B------:R-:W-:Y:S01]  /*3870*/  BAR.SYNC.DEFER_BLOCKING 0x0 ;  /* 0x0000000000007b1d */ /* 0x000fe20000010000 */
[C---:B------:R-:W-:Y:S02]  /*3880*/  ISETP.GT.AND P6, PT, R5.reuse, 0x31, PT ;  /* 0x000000310500780c */ /* 0x040fe40003fc4270 */
[----:B------:R-:W-:Y:S02]  /*3890*/  FMNMX.FTZ R133, R100, R133, !PT ;  /* 0x0000008564857209 */ /* 0x000fe40007810000 */
[----:B------:R-:W-:Y:S01]  /*38a0*/  ISETP.GT.AND P1, PT, R5, 0x38, PT ;  /* 0x000000380500780c */ /* 0x000fe20003f24270 */
[----:B------:R-:W1:Y:S01]  /*38b0*/  MUFU.TANH R17, R17 ;  /* 0x0000001100117308 */ /* 0x000e620000002400 */
[----:B---3--:R-:W-:-:S02]  /*38c0*/  FSEL R24, R47, -INF , P0 ;  /* 0xff8000002f187808 */ /* 0x008fc40000000000 */
[----:B------:R-:W-:Y:S02]  /*38d0*/  ISETP.GT.AND P0, PT, R5, 0x30, PT ;  /* 0x000000300500780c */ /* 0x000fe40003f04270 */
[----:B------:R-:W-:Y:S02]  /*38e0*/  FMNMX.FTZ R133, R101, R133, !PT ;  /* 0x0000008565857209 */ /* 0x000fe40007810000 */
[----:B--2---:R-:W-:Y:S01]  /*38f0*/  FSEL R99, R32, -INF , P0 ;  /* 0xff80000020637808 */ /* 0x004fe20000000000 */
[----:B------:R-:W2:Y:S01]  /*3900*/  MUFU.TANH R10, R10 ;  /* 0x0000000a000a7308 */ /* 0x000ea20000002400 */
[----:B------:R-:W-:Y:S02]  /*3910*/  ISETP.GT.AND P0, PT, R5, 0x39, PT ;  /* 0x000000390500780c */ /* 0x000fe40003f04270 */
[----:B------:R-:W-:Y:S02]  /*3920*/  FMNMX.FTZ R5, R15, R14, !PT ;  /* 0x0000000e0f057209 */ /* 0x000fe40007810000 */
[----:B------:R-:W-:-:S02]  /*3930*/  FMNMX.FTZ R133, R103, R133, !PT ;  /* 0x0000008567857209 */ /* 0x000fc40007810000 */
[----:B------:R-:W-:Y:S01]  /*3940*/  FMNMX.FTZ R5, R16, R5, !PT ;  /* 0x0000000510057209 */ /* 0x000fe20007810000 */
[----:B------:R-:W3:Y:S01]  /*3950*/  MUFU.TANH R9, R9 ;  /* 0x0000000900097308 */ /* 0x000ee20000002400 */
[----:B------:R-:W-:Y:S02]  /*3960*/  FMNMX.FTZ R133, R102, R133, !PT ;  /* 0x0000008566857209 */ /* 0x000fe40007810000 */
[----:B------:R-:W-:Y:S02]  /*3970*/  FMNMX.FTZ R5, R18, R5, !PT ;  /* 0x0000000512057209 */ /* 0x000fe40007810000 */
[----:B-1----:R-:W-:Y:S02]  /*3980*/  FSEL R98, R33, -INF , P6 ;  /* 0xff80000021627808 */ /* 0x002fe40003000000 */
[----:B------:R-:W-:Y:S02]  /*3990*/  FMNMX.FTZ R5, R29, R5, !PT ;  /* 0x000000051d057209 */ /* 0x000fe40007810000 */
[----:B------:R-:W-:-:S02]  /*39a0*/  FMNMX.FTZ R133, R99, R133, !PT ;  /* 0x0000008563857209 */ /* 0x000fc40007810000 */
[----:B------:R-:W-:Y:S02]  /*39b0*/  FMNMX.FTZ R5, R24, R5, !PT ;  /* 0x0000000518057209 */ /* 0x000fe40007810000 */
[----:B-----5:R-:W-:Y:S02]  /*39c0*/  FSEL R97, R8, -INF , P1 ;  /* 0xff80000008617808 */ /* 0x020fe40000800000 */
[----:B------:R-:W-:Y:S02]  /*39d0*/  FMNMX.FTZ R133, R98, R133, !PT ;  /* 0x0000008562857209 */ /* 0x000fe40007810000 */
[----:B------:R-:W-:Y:S02]  /*39e0*/  ISETP.GT.AND P6, PT, R2, 0x20, PT ;  /* 0x000000200200780c */ /* 0x000fe40003fc4270 */
[----:B------:R-:W-:Y:S02]  /*39f0*/  FMNMX.FTZ R5, R44, R5, !PT ;  /* 0x000000052c057209 */ /* 0x000fe40007810000 */
[----:B------:R-:W-:-:S02]  /*3a00*/  FSEL R96, R25, -INF , P0 ;  /* 0xff80000019607808 */ /* 0x000fc40000000000 */
[----:B------:R-:W-:Y:S02]  /*3a10*/  FMNMX.FTZ R133, R97, R133, !PT ;  /* 0x0000008561857209 */ /* 0x000fe40007810000 */
[----:B------:R-:W-:Y:S02]  /*3a20*/  ISETP.GT.AND P1, PT, R2, 0x21, PT ;  /* 0x000000210200780c */ /* 0x000fe40003f24270 */
[----:B------:R-:W-:Y:S02]  /*3a30*/  FSEL R85, R42, -INF , P6 ;  /* 0xff8000002a557808 */ /* 0x000fe40003000000 */
[----:B------:R-:W-:Y:S02]  /*3a40*/  FMNMX.FTZ R5, R45, R5, !PT ;  /* 0x000000052d057209 */ /* 0x000fe40007810000 */
[----:B------:R-:W-:Y:S02]  /*3a50*/  FMNMX.FTZ R133, R96, R133, !PT ;  /* 0x0000008560857209 */ /* 0x000fe40007810000 */
[----:B------:R-:W-:-:S02]  /*3a60*/  ISETP.GT.AND P0, PT, R2, 0x28, PT ;  /* 0x000000280200780c */ /* 0x000fc40003f04270 */
[----:B------:R-:W-:Y:S01]  /*3a70*/  FSEL R84, R43, -INF , P1 ;  /* 0xff8000002b547808 */ /* 0x000fe20000800000 */
[----:B------:R-:W1:Y:S01]  /*3a80*/  SHFL.BFLY PT, R8, R133, 0x2, 0x1f ;  /* 0x0c401f0085087f89 */ /* 0x000e6200000e0000 */
[----:B------:R-:W-:Y:S02]  /*3a90*/  FMNMX.FTZ R5, R85, R5, !PT ;  /* 0x0000000555057209 */ /* 0x000fe40007810000 */
[----:B------:R-:W-:Y:S02]  /*3aa0*/  ISETP.GT.AND P1, PT, R2, 0x29, PT ;  /* 0x000000290200780c */ /* 0x000fe40003f24270 */
[----:B------:R-:W-:Y:S02]  /*3ab0*/  FSEL R87, R22, -INF , P0 ;  /* 0xff80000016577808 */ /* 0x000fe40000000000 */
[----:B------:R-:W-:Y:S02]  /*3ac0*/  FMNMX.FTZ R5, R84, R5, !PT ;  /* 0x0000000554057209 */ /* 0x000fe40007810000 */
[----:B------:R-:W-:-:S02]  /*3ad0*/  ISETP.GT.AND P0, PT, R2, 0x30, PT ;  /* 0x000000300200780c */ /* 0x000fc40003f04270 */
[----:B------:R-:W-:Y:S02]  /*3ae0*/  FSEL R86, R20, -INF , P1 ;  /* 0xff80000014567808 */ /* 0x000fe40000800000 */
[----:B------:R-:W-:Y:S02]  /*3af0*/  FMNMX.FTZ R5, R87, R5, !PT ;  /* 0x0000000557057209 */ /* 0x000fe40007810000 */
[----:B------:R-:W-:Y:S02]  /*3b00*/  ISETP.GT.AND P1, PT, R2, 0x31, PT ;  /* 0x000000310200780c */ /* 0x000fe40003f24270 */
[----:B----4-:R-:W-:Y:S02]  /*3b10*/  FSEL R93, R34, -INF , P0 ;  /* 0xff800000225d7808 */ /* 0x010fe40000000000 */
[----:B------:R-:W-:Y:S02]  /*3b20*/  FMNMX.FTZ R5, R86, R5, !PT ;  /* 0x0000000556057209 */ /* 0x000fe40007810000 */
[----:B------:R-:W-:-:S02]  /*3b30*/  ISETP.GT.AND P0, PT, R2, 0x38, PT ;  /* 0x000000380200780c */ /* 0x000fc40003f04270 */
[----:B------:R-:W-:Y:S02]  /*3b40*/  FSEL R92, R17, -INF , P1 ;  /* 0xff800000115c7808 */ /* 0x000fe40000800000 */
[----:B------:R-:W-:Y:S02]  /*3b50*/  FMNMX.FTZ R5, R93, R5, !PT ;  /* 0x000000055d057209 */ /* 0x000fe40007810000 */
[----:B------:R-:W-:Y:S02]  /*3b60*/  ISETP.GT.AND P1, PT, R2, 0x39, PT ;  /* 0x000000390200780c */ /* 0x000fe40003f24270 */
[----:B--2---:R-:W-:Y:S02]  /*3b70*/  FSEL R125, R10, -INF , P0 ;  /* 0xff8000000a7d7808 */ /* 0x004fe40000000000 */
[----:B------:R-:W-:Y:S02]  /*3b80*/  FMNMX.FTZ R2, R92, R5, !PT ;  /* 0x000000055c027209 */ /* 0x000fe40007810000 */
[----:B---3--:R-:W-:-:S02]  /*3b90*/  FSEL R50, R9, -INF , P1 ;  /* 0xff80000009327808 */ /* 0x008fc40000800000 */
[----:B------:R-:W-:Y:S02]  /*3ba0*/  FMNMX.FTZ R2, R125, R2, !PT ;  /* 0x000000027d027209 */ /* 0x000fe40007810000 */
[----:B-1----:R-:W-:Y:S02]  /*3bb0*/  FMNMX.FTZ R133, R133, R8, !PT ;  /* 0x0000000885857209 */ /* 0x002fe40007810000 */
[----:B------:R-:W-:Y:S02]  /*3bc0*/  FMNMX.FTZ R2, R50, R2, !PT ;  /* 0x0000000232027209 */ /* 0x000fe40007810000 */
[----:B------:R-:W-:Y:S01]  /*3bd0*/  PLOP3.LUT P0, PT, PT, PT, UP0, 0x80, 0x0 ;  /* 0x000000000000781c */ /* 0x000fe20003f0f008 */
[----:B------:R-:W1:Y:S01]  /*3be0*/  SHFL.BFLY PT, R5, R133, 0x1, 0x1f ;  /* 0x0c201f0085057f89 */ /* 0x000e6200000e0000 */
[----:B------:R-:W-:-:S03]  /*3bf0*/  MOV R10, UR16 ;  /* 0x00000010000a7c02 */ /* 0x000fc60008000f00 */
[----:B------:R-:W2:Y:S08]  /*3c00*/  SHFL.BFLY PT, R132, R2, 0x2, 0x1f ;  /* 0x0c401f0002847f89 */ /* 0x000eb000000e0000 */
[----:B------:R-:W-:Y:S01]  /*3c10*/  @P0 IMAD.WIDE.U32 R8, R104, UR17, R108 ;  /* 0x0000001168080c25 */ /* 0x000fe2000f8e006c */
[----:B-1----:R-:W-:Y:S02]  /*3c20*/  FMNMX.FTZ R133, R133, R5, !PT ;  /* 0x0000000585857209 */ /* 0x002fe40007810000 */
[----:B--2---:R-:W-:-:S03]  /*3c30*/  FMNMX.FTZ R132, R2, R132, !PT ;  /* 0x0000008402847209 */ /* 0x004fc60007810000 */
[C---:B------:R-:W-:Y:S01]  /*3c40*/  FMUL.FTZ R5, R133.reuse, c[0x0][0x2d0] ;  /* 0x0000b40085057a20 */ /* 0x040fe20000410000 */
[----:B------:R-:W-:Y:S01]  /*3c50*/  FSETP.NEU.FTZ.AND P1, PT, R133, -INF , PT ;  /* 0xff8000008500780b */ /* 0x000fe20003f3d000 */
[----:B------:R-:W1:Y:S03]  /*3c60*/  SHFL.BFLY PT, R17, R132, 0x1, 0x1f ;  /* 0x0c201f0084117f89 */ /* 0x000e6600000e0000 */
[----:B------:R-:W-:Y:S02]  /*3c70*/  FSEL R2, R5, RZ, P1 ;  /* 0x000000ff05027208 */ /* 0x000fe40000800000 */
[----:B------:R-:W-:Y:S01]  /*3c80*/  @P0 IADD3 R5, R9, UR4, RZ ;  /* 0x0000000409050c10 */ /* 0x000fe2000fffe0ff */
[----:B------:R-:W-:Y:S02]  /*3c90*/  ULDC.64 UR4, c[0x0][0x2c8] ;  /* 0x0000b20000047ab9 */ /* 0x000fe40000000a00 */
[--C-:B------:R-:W-:Y:S01]  /*3ca0*/  FFMA.FTZ R6, R6, c[0x0][0x2d0], -R2.reuse ;  /* 0x0000b40006067a23 */ /* 0x100fe20000010802 */
[----:B------:R-:W-:Y:S01]  /*3cb0*/  UIMAD.WIDE.U32 UR8, UR6, UR4, URZ ;  /* 0x00000004060872a5 */ /* 0x000fe2000f8e003f */
[----:B------:R-:W-:-:S02]  /*3cc0*/  FFMA.FTZ R9, R7, c[0x0][0x2d0], -R2 ;  /* 0x0000b40007097a23 */ /* 0x000fc40000010802 */
[----:B------:R2:W-:Y:S04]  /*3cd0*/  MUFU.EX2 R82, R6 ;  /* 0x0000000600527308 */ /* 0x0005e80000000800 */
[----:B------:R-:W-:Y:S02]  /*3ce0*/  @UP1 UMOV UR7, UR9 ;  /* 0x0000000900071c82 */ /* 0x000fe40008000000 */
[----:B------:R-:W-:Y:S02]  /*3cf0*/  @UP1 USHF.R.U32.HI UR6, URZ, UR5, UR7 ;  /* 0x000000053f061299 */ /* 0x000fe40008011607 */
[----:B------:R3:W-:Y:S02]  /*3d00*/  MUFU.EX2 R81, R9 ;  /* 0x0000000900517308 */ /* 0x0007e40000000800 */
[----:B------:R-:W-:Y:S01]  /*3d10*/  UIADD3 UR6, UR6, UR10, -UR19 ;  /* 0x0000000a06067290 */ /* 0x000fe2000fffe813 */
[----:B-1----:R-:W-:-:S03]  /*3d20*/  FMNMX.FTZ R132, R132, R17, !PT ;  /* 0x0000001184847209 */ /* 0x002fc60007810000 */
[----:B------:R-:W-:Y:S01]  /*3d30*/  USHF.R.S32.HI UR4, URZ, 0x1f, UR6 ;  /* 0x0000001f3f047899 */ /* 0x000fe20008011406 */
[----:B--2---:R-:W-:-:S03]  /*3d40*/  @P0 LEA R6, P1, R8, c[0x0][0x1c8], 0x1 ;  /* 0x0000720008060a11 */ /* 0x004fc600078208ff */
[----:B------:R-:W-:Y:S01]  /*3d50*/  ULEA.HI UR4, UR4, UR6, URZ, 0x6 ;  /* 0x0000000604047291 */ /* 0x000fe2000f8f303f */
[----:B------:R-:W-:Y:S01]  /*3d60*/  @P0 LEA.HI.X R7, R8, c[0x0][0x1cc], R5, 0x1, P1 ;  /* 0x0000730008070a11 */ /* 0x000fe200008f0c05 */
[----:B------:R-:W-:Y:S02]  /*3d70*/  IMAD.U32 R8, RZ, RZ, UR16 ;  /* 0x00000010ff087e24 */ /* 0x000fe4000f8e00ff */
[----:B------:R-:W-:Y:S01]  /*3d80*/  FFMA.FTZ R5, R11, c[0x0][0x2d0], -R2 ;  /* 0x0000b4000b057a23 */ /* 0x000fe20000010802 */
[----:B------:R-:W-:Y:S01]  /*3d90*/  USHF.R.S32.HI UR9, URZ, 0x6, UR4 ;  /* 0x000000063f097899 */ /* 0x000fe20008011404 */
[----:B---3--:R-:W-:Y:S01]  /*3da0*/  IMAD.U32 R9, RZ, RZ, UR15 ;  /* 0x0000000fff097e24 */ /* 0x008fe2000f8e00ff */
[----:B------:R-:W-:Y:S01]  /*3db0*/  @P0 LEA R8, P1, R8, R6, 0x1 ;  /* 0x0000000608080211 */ /* 0x000fe200078208ff */
[----:B------:R1:W-:Y:S01]  /*3dc0*/  MUFU.EX2 R83, R5 ;  /* 0x0000000500537308 */ /* 0x0003e20000000800 */
[----:B------:R2:W-:Y:S01]  /*3dd0*/  @P0 LDGSTS.E.BYPASS.LTC128B.128 [R107+0x10100], [R6.64], !P5 ;  /* 0x10100000066b0fae */ /* 0x0005e2000e901d56 */
[----:B------:R-:W-:Y:S01]  /*3de0*/  UISETP.LT.AND UP0, UPT, URZ, UR9, UPT ;  /* 0x000000093f00728c */ /* 0x000fe2000bf01270 */
[----:B------:R-:W-:-:S02]  /*3df0*/  @P0 LEA.HI.X R9, R10, R7, R9, 0x1, P1 ;  /* 0x000000070a090211 */ /* 0x000fc400008f0c09 */
[----:B------:R-:W-:Y:S01]  /*3e00*/  FSETP.NEU.FTZ.AND P1, PT, R132, -INF , PT ;  /* 0xff8000008400780b */ /* 0x000fe20003f3d000 */
[----:B------:R2:W-:Y:S01]  /*3e10*/  @P0 LDGSTS.E.BYPASS.LTC128B.128 [R107+0x12100], [R6.64+0x80], !P4 ;  /* 0x12100080066b0fae */ /* 0x0005e2000e101d56 */
[----:B------:R-:W-:-:S03]  /*3e20*/  USEL UR9, URZ, UR9, !UP0 ;  /* 0x000000093f097287 */ /* 0x000fc6000c000000 */
[----:B------:R2:W-:Y:S01]  /*3e30*/  @P0 LDGSTS.E.BYPASS.LTC128B.128 [R107+0x14100], [R6.64+0x100], !P3 ;  /* 0x14100100066b0fae */ /* 0x0005e2000d901d56 */
[----:B------:R-:W-:-:S03]  /*3e40*/  UISETP.GE.AND UP0, UPT, UR17, UR9, UPT ;  /* 0x000000091100728c */ /* 0x000fc6000bf06270 */
[----:B------:R2:W-:Y:S01]  /*3e50*/  @P0 LDGSTS.E.BYPASS.LTC128B.128 [R107+0x16100], [R6.64+0x180], !P2 ;  /* 0x16100180066b0fae */ /* 0x0005e2000d101d56 */
[----:B-1----:R-:W-:Y:S02]  /*3e60*/  FFMA.FTZ R5, R12, c[0x0][0x2d0], -R2 ;  /* 0x0000b4000c057a23 */ /* 0x002fe40000010802 */
[----:B------:R-:W-:Y:S01]  /*3e70*/  FMUL.FTZ R12, R132, c[0x0][0x2d0] ;  /* 0x0000b400840c7a20 */ /* 0x000fe20000410000 */
[----:B------:R1:W-:Y:S01]  /*3e80*/  @P0 LDGSTS.E.BYPASS.LTC128B.128 [R107+0x11100], [R8.64], !P5 ;  /* 0x11100000086b0fae */ /* 0x0003e2000e901d56 */
[----:B------:R3:W4:Y:S03]  /*3e90*/  MUFU.EX2 R95, R5 ;  /* 0x00000005005f7308 */ /* 0x0007260000000800 */
[----:B------:R-:W-:Y:S01]  /*3ea0*/  FSEL R12, R12, RZ, P1 ;  /* 0x000000ff0c0c7208 */ /* 0x000fe20000800000 */
[----:B------:R1:W-:Y:S04]  /*3eb0*/  @P0 LDGSTS.E.BYPASS.LTC128B.128 [R107+0x13100], [R8.64+0x80], !P4 ;  /* 0x13100080086b0fae */ /* 0x0003e8000e101d56 */
[--C-:B------:R-:W-:Y:S01]  /*3ec0*/  FFMA.FTZ R3, R15, c[0x0][0x2d0], -R12.reuse ;  /* 0x0000b4000f037a23 */ /* 0x100fe2000001080c */
[----:B------:R1:W-:Y:S01]  /*3ed0*/  @P0 LDGSTS.E.BYPASS.LTC128B.128 [R107+0x15100], [R8.64+0x100], !P3 ;  /* 0x15100100086b0fae */ /* 0x0003e2000d901d56 */
[----:B------:R-:W-:-:S02]  /*3ee0*/  FFMA.FTZ R0, R44, c[0x0][0x2d0], -R12 ;  /* 0x0000b4002c007a23 */ /* 0x000fc4000001080c */
[----:B------:R5:W-:Y:S01]  /*3ef0*/  MUFU.EX2 R15, R3 ;  /* 0x00000003000f7308 */ /* 0x000be20000000800 */
[----:B------:R1:W-:Y:S01]  /*3f00*/  @P0 LDGSTS.E.BYPASS.LTC128B.128 [R107+0x17100], [R8.64+0x180], !P2 ;  /* 0x17100180086b0fae */ /* 0x0003e2000d101d56 */
[----:B------:R-:W-:Y:S01]  /*3f10*/  PLOP3.LUT P0, PT, PT, PT, UP0, 0x80, 0x0 ;  /* 0x000000000000781c */ /* 0x000fe20003f0f008 */
[----:B---3--:R-:W-:Y:S02]  /*3f20*/  FFMA.FTZ R5, R13, c[0x0][0x2d0], -R2 ;  /* 0x0000b4000d057a23 */ /* 0x008fe40000010802 */
[----:B------:R-:W3:Y:S01]  /*3f30*/  LDSM.16.MT88.4 R20, [R249+0x100] ;  /* 0x00010000f914783b */ /* 0x000ee20000004200 */
[----:B----4-:R-:W-:Y:S02]  /*3f40*/  F2FP.BF16.PACK_AB R10, R95, R83 ;  /* 0x000000535f0a723e */ /* 0x010fe400000010ff */
[----:B------:R2:W-:Y:S01]  /*3f50*/  MUFU.EX2 R106, R5 ;  /* 0x00000005006a7308 */ /* 0x0005e20000000800 */
[----:B------:R-:W-:Y:S04]  /*3f60*/  LDSM.16.MT88.4 R52, [R124+0x100] ;  /* 0x000100007c34783b */ /* 0x000fe80000004200 */
[----:B------:R-:W-:Y:S01]  /*3f70*/  LDSM.16.MT88.4 R32, [R250+0x900] ;  /* 0x00090000fa20783b */ /* 0x000fe20000004200 */
[----:B-----5:R-:W-:-:S03]  /*3f80*/  FFMA.FTZ R3, R14, c[0x0][0x2d0], -R12 ;  /* 0x0000b4000e037a23 */ /* 0x020fc6000001080c */
[----:B------:R-:W-:Y:S01]  /*3f90*/  LDSM.16.MT88.4 R36, [R249+0x900] ;  /* 0x00090000f924783b */ /* 0x000fe20000004200 */
[----:B------:R-:W-:Y:S01]  /*3fa0*/  IMAD.MOV.U32 R14, RZ, RZ, R50 ;  /* 0x000000ffff0e7224 */ /* 0x000fe200078e0032 */
[----:B------:R4:W5:Y:S02]  /*3fb0*/  MUFU.EX2 R13, R3 ;  /* 0x00000003000d7308 */ /* 0x0009640000000800 */
[----:B------:R-:W-:Y:S04]  /*3fc0*/  LDSM.16.MT88.4 R72, [R124+0x900] ;  /* 0x000900007c48783b */ /* 0x000fe80000004200 */
[----:B--2---:R-:W2:Y:S01]  /*3fd0*/  LDSM.16.MT88.4 R4, [R250+0x100] ;  /* 0x00010000fa04783b */ /* 0x004ea20000004200 */
[----:B-1----:R-:W-:Y:S01]  /*3fe0*/  F2FP.BF16.PACK_AB R8, R81, R82 ;  /* 0x000000525108723e */ /* 0x002fe200000010ff */
[----:B------:R1:W-:Y:S02]  /*3ff0*/  MUFU.EX2 R107, R0 ;  /* 0x00000000006b7308 */ /* 0x0003e40000000800 */
[----:B------:R-:W-:Y:S04]  /*4000*/  LDSM.16.MT88.4 R68, [R250+0x2100] ;  /* 0x00210000fa44783b */ /* 0x000fe80000004200 */
[----:B------:R-:W-:Y:S01]  /*4010*/  LDSM.16.MT88.4 R60, [R249+0x2100] ;  /* 0x00210000f93c783b */ /* 0x000fe20000004200 */
[----:B----4-:R-:W-:Y:S01]  /*4020*/  FFMA.FTZ R3, R16, c[0x0][0x2d0], -R12 ;  /* 0x0000b40010037a23 */ /* 0x010fe2000001080c */
[----:B-----5:R-:W-:-:S02]  /*4030*/  F2FP.BF16.PACK_AB R9, R13, R15 ;  /* 0x0000000f0d09723e */ /* 0x020fc400000010ff */
[----:B------:R-:W-:Y:S01]  /*4040*/  LDSM.16.MT88.4 R76, [R124+0x2100] ;  /* 0x002100007c4c783b */ /* 0x000fe20000004200 */
[----:B------:R4:W-:Y:S03]  /*4050*/  MUFU.EX2 R80, R3 ;  /* 0x0000000300507308 */ /* 0x0009e60000000800 */
[----:B------:R-:W0:Y:S01]  /*4060*/  LDGDEPBAR ;  /* 0x00000000000079af */ /* 0x000e220000000000 */
[----:B-1----:R-:W-:-:S03]  /*4070*/  FFMA.FTZ R0, R45, c[0x0][0x2d0], -R12 ;  /* 0x0000b4002d007a23 */ /* 0x002fc6000001080c */
[----:B------:R-:W-:Y:S01]  /*4080*/  LDSM.16.MT88.4 R44, [R249+0x2900] ;  /* 0x00290000f92c783b */ /* 0x000fe20000004200 */
[----:B------:R-:W-:Y:S01]  /*4090*/  MUFU.EX2 R126, R0 ;  /* 0x00000000007e7308 */ /* 0x000fe20000000800 */
[----:B----4-:R-:W-:-:S07]  /*40a0*/  FFMA.FTZ R3, R18, c[0x0][0x2d0], -R12 ;  /* 0x0000b40012037a23 */ /* 0x010fce000001080c */
[----:B------:R1:W4:Y:S02]  /*40b0*/  MUFU.EX2 R135, R3 ;  /* 0x0000000300877308 */ /* 0x0003240000000800 */
[----:B-1----:R-:W-:Y:S01]  /*40c0*/  FFMA.FTZ R3, R19, c[0x0][0x2d0], -R2 ;  /* 0x0000b40013037a23 */ /* 0x002fe20000010802 */
[----:B----4-:R-:W-:-:S05]  /*40d0*/  F2FP.BF16.PACK_AB R11, R135, R80 ;  /* 0x00000050870b723e */ /* 0x010fca00000010ff */
[----:B------:R1:W-:Y:S02]  /*40e0*/  MUFU.EX2 R108, R3 ;  /* 0x00000003006c7308 */ /* 0x0003e40000000800 */
[C---:B---3--:R-:W-:Y:S08]  /*40f0*/  HMMA.16816.F32.BF16 R40, R8.reuse, R22, RZ ;  /* 0x000000160828723c */ /* 0x048ff000000418ff */
[----:B------:R-:W-:Y:S01]  /*4100*/  HMMA.16816.F32.BF16 R48, R8, R20, RZ ;  /* 0x000000140830723c */ /* 0x000fe200000418ff */
[----:B-1----:R-:W-:-:S04]  /*4110*/  FFMA.FTZ R3, R28, c[0x0][0x2d0], -R2 ;  /* 0x0000b4001c037a23 */ /* 0x002fc80000010802 */
[----:B------:R1:W-:Y:S03]  /*4120*/  MUFU.EX2 R88, R3 ;  /* 0x0000000300587308 */ /* 0x0003e60000000800 */
[C---:B--2---:R-:W-:Y:S07]  /*4130*/  HMMA.16816.F32.BF16 R20, R8.reuse, R6, RZ ;  /* 0x000000060814723c */ /* 0x044fee00000418ff */
[----:B------:R-:W-:Y:S01]  /*4140*/  F2FP.BF16.PACK_AB R7, R126, R107 ;  /* 0x0000006b7e07723e */ /* 0x000fe200000010ff */
[----:B------:R-:W-:Y:S01]  /*4150*/  HMMA.16816.F32.BF16 R16, R8, R52, RZ ;  /* 0x000000340810723c */ /* 0x000fe200000418ff */
[----:B-1----:R-:W-:-:S07]  /*4160*/  FFMA.FTZ R3, R30, c[0x0][0x2d0], -R2 ;  /* 0x0000b4001e037a23 */ /* 0x002fce0000010802 */
[----:B------:R-:W-:Y:S01]  /*4170*/  HMMA.16816.F32.BF16 R64, R8, R54, RZ ;  /* 0x000000360840723c */ /* 0x000fe200000418ff */
[----:B------:R1:W2:Y:S02]  /*4180*/  MUFU.EX2 R94, R3 ;  /* 0x00000003005e7308 */ /* 0x0002a40000000800 */
[--C-:B-1----:R-:W-:Y:S01]  /*4190*/  FFMA.FTZ R3, R29, c[0x0][0x2d0], -R12.reuse ;  /* 0x0000b4001d037a23 */ /* 0x102fe2000001080c */
[----:B--2---:R-:W-:Y:S01]  /*41a0*/  F2FP.BF16.PACK_AB R6, R94, R88 ;  /* 0x000000585e06723e */ /* 0x004fe200000010ff */
[----:B------:R-:W1:Y:S04]  /*41b0*/  LDSM.16.MT88.4 R28, [R252+0x100] ;  /* 0x00010000fc1c783b */ /* 0x000e680000004200 */
[----:B------:R2:W-:Y:S02]  /*41c0*/  MUFU.EX2 R90, R3 ;  /* 0x00000003005a7308 */ /* 0x0005e40000000800 */
[----:B--2---:R-:W-:-:S02]  /*41d0*/  FFMA.FTZ R3, R24, c[0x0][0x2d0], -R12 ;  /* 0x0000b40018037a23 */ /* 0x004fc4000001080c */
[C---:B------:R-:W-:Y:S04]  /*41e0*/  HMMA.16816.F32.BF16 R24, R8.reuse, R4, RZ ;  /* 0x000000040818723c */ /* 0x040fe800000418ff */
[----:B------:R-:W2:Y:S03]  /*41f0*/  MUFU.EX2 R109, R3 ;  /* 0x00000003006d7308 */ /* 0x000ea60000000800 */
[----:B------:R-:W-:Y:S02]  /*4200*/  F2FP.BF16.PACK_AB R4, R108, R106 ;  /* 0x0000006a6c04723e */ /* 0x000fe400000010ff */
[----:B--2---:R-:W-:Y:S01]  /*4210*/  F2FP.BF16.PACK_AB R5, R109, R90 ;  /* 0x0000005a6d05723e */ /* 0x004fe200000010ff */
[----:B-1----:R-:W-:Y:S11]  /*4220*/  HMMA.16816.F32.BF16 R52, R8, R28, RZ ;  /* 0x0000001c0834723c */ /* 0x002ff600000418ff */
[----:B------:R-:W-:Y:S03]  /*4230*/  @!UPT UIADD3 URZ, URZ, URZ, URZ ;  /* 0x0000003f3f3ff290 */ /* 0x000fe6000fffe03f */
[C---:B------:R-:W-:Y:S08]  /*4240*/  HMMA.16816.F32.BF16 R56, R4.reuse, R32, R24 ;  /* 0x000000200438723c */ /* 0x040ff00000041818 */
[C---:B------:R-:W-:Y:S01]  /*4250*/  HMMA.16816.F32.BF16 R148, R4.reuse, R38, R40 ;  /* 0x000000260494723c */ /* 0x040fe20000041828 */
[----:B------:R-:W1:Y:S07]  /*4260*/  LDSM.16.MT88.4 R40, [R250+0x2900] ;  /* 0x00290000fa28783b */ /* 0x000e6e0000004200 */
[C---:B------:R-:W-:Y:S08]  /*4270*/  HMMA.16816.F32.BF16 R16, R4.reuse, R72, R16 ;  /* 0x000000480410723c */ /* 0x040ff00000041810 */
[----:B------:R-:W-:Y:S01]  /*4280*/  MOV R114, R58 ;  /* 0x0000003a00727202 */ /* 0x000fe20000000f00 */
[----:B------:R-:W-:Y:S01]  /*4290*/  IMAD.MOV.U32 R113, RZ, RZ, R59 ;  /* 0x000000ffff717224 */ /* 0x000fe200078e003b */
[----:B------:R-:W-:Y:S01]  /*42a0*/  HMMA.16816.F32.BF16 R140, R4, R36, R48 ;  /* 0x00000024048c723c */ /* 0x000fe20000041830 */
[----:B------:R-:W-:Y:S01]  /*42b0*/  IMAD.MOV.U32 R111, RZ, RZ, R56 ;  /* 0x000000ffff6f7224 */ /* 0x000fe200078e0038 */
[----:B------:R-:W-:Y:S01]  /*42c0*/  LDSM.16.MT88.4 R48, [R252+0x900] ;  /* 0x00090000fc30783b */ /* 0x000fe20000004200 */
[----:B------:R-:W-:-:S03]  /*42d0*/  IMAD.MOV.U32 R110, RZ, RZ, R57 ;  /* 0x000000ffff6e7224 */ /* 0x000fc600078e0039 */
[----:B------:R-:W2:Y:S02]  /*42e0*/  LDSM.16.MT88.4 R56, [R124+0x2900] ;  /* 0x002900007c38783b */ /* 0x000ea40000004200 */
[----:B------:R-:W-:Y:S06]  /*42f0*/  HMMA.16816.F32.BF16 R156, R4, R34, R20 ;  /* 0x00000022049c723c */ /* 0x000fec0000041814 */
[----:B------:R-:W-:Y:S01]  /*4300*/  IMAD.MOV.U32 R134, RZ, RZ, R16 ;  /* 0x000000ffff867224 */ /* 0x000fe200078e0010 */
[----:B------:R-:W-:Y:S01]  /*4310*/  MOV R0, R19 ;  /* 0x0000001300007202 */ /* 0x000fe20000000f00 */
[----:B------:R-:W-:Y:S01]  /*4320*/  HMMA.16816.F32.BF16 R36, R8, R30, RZ ;  /* 0x0000001e0824723c */ /* 0x000fe200000418ff */
[----:B------:R-:W-:-:S02]  /*4330*/  IMAD.MOV.U32 R127, RZ, RZ, R17 ;  /* 0x000000ffff7f7224 */ /* 0x000fc400078e0011 */
[----:B------:R-:W-:-:S05]  /*4340*/  IMAD.MOV.U32 R3, RZ, RZ, R18 ;  /* 0x000000ffff037224 */ /* 0x000fca00078e0012 */
[C---:B------:R-:W-:Y:S08]  /*4350*/  HMMA.16816.F32.BF16 R24, R8.reuse, R68, RZ ;  /* 0x000000440818723c */ /* 0x040ff000000418ff */
[C---:B------:R-:W-:Y:S01]  /*4360*/  HMMA.16816.F32.BF16 R20, R8.reuse, R70, RZ ;  /* 0x000000460814723c */ /* 0x040fe200000418ff */
[----:B------:R-:W3:Y:S07]  /*4370*/  LDSM.16.MT88.4 R68, [R252+0x2100] ;  /* 0x00210000fc44783b */ /* 0x000eee0000004200 */
[C---:B------:R-:W-:Y:S08]  /*4380*/  HMMA.16816.F32.BF16 R28, R8.reuse, R62, RZ ;  /* 0x0000003e081c723c */ /* 0x040ff000000418ff */
[----:B------:R-:W-:Y:S08]  /*4390*/  HMMA.16816.F32.BF16 R32, R8, R60, RZ ;  /* 0x0000003c0820723c */ /* 0x000ff000000418ff */
[----:B------:R-:W-:Y:S01]  /*43a0*/  HMMA.16816.F32.BF16 R164, R4, R74, R64 ;  /* 0x0000004a04a4723c */ /* 0x000fe20000041840 */
[----:B------:R-:W4:Y:S07]  /*43b0*/  LDSM.16.MT88.4 R64, [R249+0x4100] ;  /* 0x00410000f940783b */ /* 0x000f2e0000004200 */
[C---:B------:R-:W-:Y:S08]  /*43c0*/  HMMA.16816.F32.BF16 R16, R8.reuse, R76, RZ ;  /* 0x0000004c0810723c */ /* 0x040ff000000418ff */
[----:B------:R-:W-:Y:S08]  /*43d0*/  HMMA.16816.F32.BF16 R60, R8, R78, RZ ;  /* 0x0000004e083c723c */ /* 0x000ff000000418ff */
[C---:B-1----:R-:W-:Y:S01]  /*43e0*/  HMMA.16816.F32.BF16 R184, R4.reuse, R40, R24 ;  /* 0x0000002804b8723c */ /* 0x042fe20000041818 */
[----:B------:R-:W1:Y:S07]  /*43f0*/  LDSM.16.MT88.4 R24, [R252+0x2900] ;  /* 0x00290000fc18783b */ /* 0x000e6e0000004200 */
[C---:B------:R-:W-:Y:S01]  /*4400*/  HMMA.16816.F32.BF16 R72, R4.reuse, R46, R28 ;  /* 0x0000002e0448723c */ /* 0x040fe2000004181c */
[----:B------:R-:W5:Y:S07]  /*4410*/  LDSM.16.MT88.4 R28, [R250+0x4100] ;  /* 0x00410000fa1c783b */ /* 0x000f6e0000004200 */
[C---:B------:R-:W-:Y:S01]  /*4420*/  HMMA.16816.F32.BF16 R188, R4.reuse, R44, R32 ;  /* 0x0000002c04bc723c */ /* 0x040fe20000041820 */
[----:B------:R-:W1:Y:S07]  /*4430*/  LDSM.16.MT88.4 R44, [R249+0x4900] ;  /* 0x00490000f92c783b */ /* 0x000e6e0000004200 */
[C---:B--2---:R-:W-:Y:S08]  /*4440*/  HMMA.16816.F32.BF16 R180, R4.reuse, R56, R16 ;  /* 0x0000003804b4723c */ /* 0x044ff00000041810 */
[C---:B------:R-:W-:Y:S01]  /*4450*/  HMMA.16816.F32.BF16 R160, R4.reuse, R58, R60 ;  /* 0x0000003a04a0723c */ /* 0x040fe2000004183c */
[----:B------:R-:W2:Y:S04]  /*4460*/  LDSM.16.MT88.4 R56, [R124+0x4100] ;  /* 0x004100007c38783b */ /* 0x000ea80000004200 */
[----:B------:R-:W-:Y:S03]  /*4470*/  LDSM.16.MT88.4 R60, [R252+0x4100] ;  /* 0x00410000fc3c783b */ /* 0x000fe60000004200 */
[----:B------:R-:W-:Y:S01]  /*4480*/  HMMA.16816.F32.BF16 R76, R4, R42, R20 ;  /* 0x0000002a044c723c */ /* 0x000fe20000041814 */
[----:B------:R-:W1:Y:S07]  /*4490*/  LDSM.16.MT88.4 R40, [R250+0x4900] ;  /* 0x00490000fa28783b */ /* 0x000e6e0000004200 */
[C---:B---3--:R-:W-:Y:S07]  /*44a0*/  HMMA.16816.F32.BF16 R20, R8.reuse, R68, RZ ;  /* 0x000000440814723c */ /* 0x048fee00000418ff */
[----:B------:R-:W-:Y:S01]  /*44b0*/  IMAD.MOV.U32 R69, RZ, RZ, R95 ;  /* 0x000000ffff457224 */ /* 0x000fe200078e005f */
[----:B------:R-:W-:Y:S01]  /*44c0*/  HMMA.16816.F32.BF16 R16, R8, R70, RZ ;  /* 0x000000460810723c */ /* 0x000fe200000418ff */
[----:B------:R-:W-:-:S06]  /*44d0*/  IMAD.MOV.U32 R68, RZ, RZ, R94 ;  /* 0x000000ffff447224 */ /* 0x000fcc00078e005e */
[----:B------:R-:W-:Y:S01]  /*44e0*/  IMAD.MOV.U32 R70, RZ, RZ, R93 ;  /* 0x000000ffff467224 */ /* 0x000fe200078e005d */
[----:B------:R-:W-:Y:S01]  /*44f0*/  HMMA.16816.F32.BF16 R176, R4, R50, R36 ;  /* 0x0000003204b0723c */ /* 0x000fe20000041824 */
[----:B------:R-:W-:-:S07]  /*4500*/  IMAD.MOV.U32 R71, RZ, RZ, R105 ;  /* 0x000000ffff477224 */ /* 0x000fce00078e0069 */
[C---:B----4-:R-:W-:Y:S08]  /*4510*/  HMMA.16816.F32.BF16 R36, R8.reuse, R64, RZ ;  /* 0x000000400824723c */ /* 0x050ff000000418ff */
[----:B------:R-:W-:Y:S01]  /*4520*/  HMMA.16816.F32.BF16 R32, R8, R66, RZ ;  /* 0x000000420820723c */ /* 0x000fe200000418ff */
[----:B------:R-:W3:Y:S07]  /*4530*/  LDSM.16.MT88.4 R64, [R249+0x6100] ;  /* 0x00610000f940783b */ /* 0x000eee0000004200 */
[C---:B------:R-:W-:Y:S01]  /*4540*/  HMMA.16816.F32.BF16 R116, R4.reuse, R48, R52 ;  /* 0x000000300474723c */ /* 0x040fe20000041834 */
[----:B------:R-:W4:Y:S04]  /*4550*/  LDSM.16.MT88.4 R52, [R124+0x4900] ;  /* 0x004900007c34783b */ /* 0x000f280000004200 */
[----:B------:R-:W-:Y:S03]  /*4560*/  LDSM.16.MT88.4 R48, [R252+0x4900] ;  /* 0x00490000fc30783b */ /* 0x000fe60000004200 */
[C---:B-1----:R-:W-:Y:S08]  /*4570*/  HMMA.16816.F32.BF16 R152, R4.reuse, R24, R20 ;  /* 0x000000180498723c */ /* 0x042ff00000041814 */
[----:B------:R-:W-:Y:S08]  /*4580*/  HMMA.16816.F32.BF16 R144, R4, R26, R16 ;  /* 0x0000001a0490723c */ /* 0x000ff00000041810 */
[----:B-----5:R-:W-:Y:S01]  /*4590*/  HMMA.16816.F32.BF16 R20, R8, R28, RZ ;  /* 0x0000001c0814723c */ /* 0x020fe200000418ff */
[----:B------:R-:W-:-:S02]  /*45a0*/  IMAD.MOV.U32 R112, RZ, RZ, R116 ;  /* 0x000000ffff707224 */ /* 0x000fc400078e0074 */
[----:B------:R-:W-:Y:S02]  /*45b0*/  IMAD.MOV.U32 R104, RZ, RZ, R117 ;  /* 0x000000ffff687224 */ /* 0x000fe400078e0075 */
[----:B------:R-:W-:Y:S02]  /*45c0*/  IMAD.MOV.U32 R91, RZ, RZ, R119 ;  /* 0x000000ffff5b7224 */ /* 0x000fe400078e0077 */
[----:B------:R-:W-:Y:S01]  /*45d0*/  IMAD.MOV.U32 R89, RZ, RZ, R118 ;  /* 0x000000ffff597224 */ /* 0x000fe200078e0076 */
[----:B------:R-:W-:Y:S08]  /*45e0*/  HMMA.16816.F32.BF16 R16, R8, R30, RZ ;  /* 0x0000001e0810723c */ /* 0x000ff000000418ff */
[C---:B------:R-:W-:Y:S01]  /*45f0*/  HMMA.16816.F32.BF16 R136, R4.reuse, R44, R36 ;  /* 0x0000002c0488723c */ /* 0x040fe20000041824 */
[----:B------:R-:W-:Y:S07]  /*4600*/  LDSM.16.MT88.4 R36, [R250+0x6100] ;  /* 0x00610000fa24783b */ /* 0x000fee0000004200 */
[----:B------:R-:W-:Y:S01]  /*4610*/  HMMA.16816.F32.BF16 R120, R4, R46, R32 ;  /* 0x0000002e0478723c */ /* 0x000fe20000041820 */
[----:B------:R-:W1:Y:S07]  /*4620*/  LDSM.16.MT88.4 R44, [R249+0x6900] ;  /* 0x00690000f92c783b */ /* 0x000e6e0000004200 */
[C---:B--2---:R-:W-:Y:S07]  /*4630*/  HMMA.16816.F32.BF16 R28, R8.reuse, R58, RZ ;  /* 0x0000003a081c723c */ /* 0x044fee00000418ff */
[----:B------:R-:W-:Y:S01]  /*4640*/  IMAD.MOV.U32 R58, RZ, RZ, R109 ;  /* 0x000000ffff3a7224 */ /* 0x000fe200078e006d */
[----:B------:R-:W-:Y:S01]  /*4650*/  HMMA.16816.F32.BF16 R32, R8, R56, RZ ;  /* 0x000000380820723c */ /* 0x000fe200000418ff */
[----:B------:R-:W-:-:S06]  /*4660*/  IMAD.MOV.U32 R59, RZ, RZ, R108 ;  /* 0x000000ffff3b7224 */ /* 0x000fcc00078e006c */
[----:B------:R-:W-:Y:S01]  /*4670*/  IMAD.MOV.U32 R56, RZ, RZ, R111 ;  /* 0x000000ffff387224 */ /* 0x000fe200078e006f */
[----:B------:R-:W-:Y:S01]  /*4680*/  HMMA.16816.F32.BF16 R128, R4, R40, R20 ;  /* 0x000000280480723c */ /* 0x000fe20000041814 */
[----:B------:R-:W-:-:S06]  /*4690*/  IMAD.MOV.U32 R57, RZ, RZ, R110 ;  /* 0x000000ffff397224 */ /* 0x000fcc00078e006e */
[----:B------:R-:W-:Y:S01]  /*46a0*/  IMAD.MOV.U32 R40, RZ, RZ, R114 ;  /* 0x000000ffff287224 */ /* 0x000fe200078e0072 */
[----:B------:R-:W-:Y:S01]  /*46b0*/  HMMA.16816.F32.BF16 R116, R4, R42, R16 ;  /* 0x0000002a0474723c */ /* 0x000fe20000041810 */
[----:B------:R-:W-:-:S06]  /*46c0*/  IMAD.MOV.U32 R41, RZ, RZ, R104 ;  /* 0x000000ffff297224 */ /* 0x000fcc00078e0068 */
[----:B------:R-:W-:Y:S01]  /*46d0*/  IMAD.MOV.U32 R42, RZ, RZ, R113 ;  /* 0x000000ffff2a7224 */ /* 0x000fe200078e0071 */
[----:B------:R-:W-:Y:S01]  /*46e0*/  HMMA.16816.F32.BF16 R20, R8, R62, RZ ;  /* 0x0000003e0814723c */ /* 0x000fe200000418ff */
[----:B------:R-:W-:-:S06]  /*46f0*/  MOV R43, R112 ;  /* 0x00000070002b7202 */ /* 0x000fcc0000000f00 */
[----:B------:R-:W-:Y:S01]  /*4700*/  IMAD.MOV.U32 R62, RZ, RZ, R91 ;  /* 0x000000ffff3e7224 */ /* 0x000fe200078e005b */
[----:B---3--:R-:W-:Y:S01]  /*4710*/  HMMA.16816.F32.BF16 R16, R8, R64, RZ ;  /* 0x000000400810723c */ /* 0x008fe200000418ff */
[----:B------:R-:W-:-:S06]  /*4720*/  MOV R63, R106 ;  /* 0x0000006a003f7202 */ /* 0x000fcc0000000f00 */
[----:B------:R-:W-:Y:S01]  /*4730*/  MOV R64, R90 ;  /* 0x0000005a00407202 */ /* 0x000fe20000000f00 */
[----:B----4-:R-:W-:Y:S01]  /*4740*/  HMMA.16816.F32.BF16 R108, R4, R54, R28 ;  /* 0x00000036046c723c */ /* 0x010fe2000004181c */
[----:B------:R-:W2:Y:S01]  /*4750*/  LDSM.16.MT88.4 R28, [R250+0x6900] ;  /* 0x00690000fa1c783b */ /* 0x000ea20000004200 */
[----:B------:R-:W-:-:S06]  /*4760*/  IMAD.MOV.U32 R65, RZ, RZ, R89 ;  /* 0x000000ffff417224 */ /* 0x000fcc00078e0059 */
[----:B------:R-:W-:Y:S07]  /*4770*/  HMMA.16816.F32.BF16 R112, R4, R52, R32 ;  /* 0x000000340470723c */ /* 0x000fee0000041820 */
[----:B------:R-:W-:Y:S01]  /*4780*/  IMAD.MOV.U32 R35, RZ, RZ, R88 ;  /* 0x000000ffff237224 */ /* 0x000fe200078e0058 */
[----:B------:R-:W-:Y:S07]  /*4790*/  HMMA.16816.F32.BF16 R24, R8, R60, RZ ;  /* 0x0000003c0818723c */ /* 0x000fee00000418ff */
[----:B------:R-:W-:Y:S01]  /*47a0*/  IMAD.MOV.U32 R61, RZ, RZ, R92 ;  /* 0x000000ffff3d7224 */ /* 0x000fe200078e005c */
[----:B-1----:R-:W-:Y:S01]  /*47b0*/  HMMA.16816.F32.BF16 R88, R4, R44, R16 ;  /* 0x0000002c0458723c */ /* 0x002fe20000041810 */
[----:B------:R-:W-:-:S06]  /*47c0*/  IMAD.MOV.U32 R60, RZ, RZ, R107 ;  /* 0x000000ffff3c7224 */ /* 0x000fcc00078e006b */
[----:B------:R-:W-:Y:S01]  /*47d0*/  IMAD.MOV.U32 R45, RZ, RZ, R35 ;  /* 0x000000ffff2d7224 */ /* 0x000fe200078e0023 */
[----:B------:R-:W-:Y:S01]  /*47e0*/  HMMA.16816.F32.BF16 R92, R4, R50, R20 ;  /* 0x00000032045c723c */ /* 0x000fe20000041814 */
[----:B------:R-:W1:Y:S01]  /*47f0*/  LDSM.16.MT88.4 R32, [R124+0x6100] ;  /* 0x006100007c20783b */ /* 0x000e620000004200 */
[----:B------:R-:W-:-:S06]  /*4800*/  IMAD.MOV.U32 R44, RZ, RZ, R58 ;  /* 0x000000ffff2c7224 */ /* 0x000fcc00078e003a */
[C---:B------:R-:W-:Y:S07]  /*4810*/  HMMA.16816.F32.BF16 R20, R8.reuse, R36, RZ ;  /* 0x000000240814723c */ /* 0x040fee00000418ff */
[----:B------:R-:W-:Y:S01]  /*4820*/  MOV R37, R57 ;  /* 0x0000003900257202 */ /* 0x000fe20000000f00 */
[----:B------:R-:W-:Y:S01]  /*4830*/  HMMA.16816.F32.BF16 R16, R8, R38, RZ ;  /* 0x000000260810723c */ /* 0x000fe200000418ff */
[----:B------:R-:W-:-:S06]  /*4840*/  IMAD.MOV.U32 R36, RZ, RZ, R42 ;  /* 0x000000ffff247224 */ /* 0x000fcc00078e002a */
[----:B------:R-:W-:Y:S01]  /*4850*/  IMAD.MOV.U32 R38, RZ, RZ, R43 ;  /* 0x000000ffff267224 */ /* 0x000fe200078e002b */
[----:B------:R-:W-:Y:S01]  /*4860*/  HMMA.16816.F32.BF16 R104, R4, R48, R24 ;  /* 0x000000300468723c */ /* 0x000fe20000041818 */
[----:B------:R-:W-:-:S07]  /*4870*/  IMAD.MOV.U32 R39, RZ, RZ, R40 ;  /* 0x000000ffff277224 */ /* 0x000fce00078e0028 */
[----:B--2---:R-:W-:Y:S01]  /*4880*/  HMMA.16816.F32.BF16 R52, R4, R28, R20 ;  /* 0x0000001c0434723c */ /* 0x004fe20000041814 */
[----:B------:R-:W2:Y:S07]  /*4890*/  LDSM.16.MT88.4 R20, [R124+0x6900] ;  /* 0x006900007c14783b */ /* 0x000eae0000004200 */
[----:B------:R-:W-:Y:S07]  /*48a0*/  HMMA.16816.F32.BF16 R24, R8, R66, RZ ;  /* 0x000000420818723c */ /* 0x000fee00000418ff */
[----:B------:R-:W-:Y:S01]  /*48b0*/  IMAD.MOV.U32 R67, RZ, RZ, R59 ;  /* 0x000000ffff437224 */ /* 0x000fe200078e003b */
[----:B------:R-:W-:Y:S01]  /*48c0*/  HMMA.16816.F32.BF16 R48, R4, R30, R16 ;  /* 0x0000001e0430723c */ /* 0x000fe20000041810 */
[----:B------:R-:W-:-:S07]  /*48d0*/  IMAD.MOV.U32 R66, RZ, RZ, R56 ;  /* 0x000000ffff427224 */ /* 0x000fce00078e0038 */
[----:B-1----:R-:W-:Y:S07]  /*48e0*/  HMMA.16816.F32.BF16 R16, R8, R32, RZ ;  /* 0x000000200810723c */ /* 0x002fee00000418ff */
[----:B------:R-:W-:Y:S01]  /*48f0*/  IMAD.MOV.U32 R33, RZ, RZ, R127 ;  /* 0x000000ffff217224 */ /* 0x000fe200078e007f */
[----:B------:R-:W-:Y:S01]  /*4900*/  HMMA.16816.F32.BF16 R56, R4, R46, R24 ;  /* 0x0000002e0438723c */ /* 0x000fe20000041818 */
[----:B------:R-:W-:-:S06]  /*4910*/  IMAD.MOV.U32 R32, RZ, RZ, R134 ;  /* 0x000000ffff207224 */ /* 0x000fcc00078e0086 */
[----:B------:R-:W-:Y:S02]  /*4920*/  IMAD.MOV.U32 R27, RZ, RZ, R41 ;  /* 0x000000ffff1b7224 */ /* 0x000fe400078e0029 */
[----:B------:R-:W-:Y:S02]  /*4930*/  IMAD.MOV.U32 R47, RZ, RZ, R0 ;  /* 0x000000ffff2f7224 */ /* 0x000fe400078e0000 */
[----:B------:R-:W-:Y:S02]  /*4940*/  FFMA.FTZ R0, R100, c[0x0][0x2d0], -R2 ;  /* 0x0000b40064007a23 */ /* 0x000fe40000010802 */
[----:B------:R-:W-:Y:S02]  /*4950*/  IMAD.MOV.U32 R46, RZ, RZ, R3 ;  /* 0x000000ffff2e7224 */ /* 0x000fe400078e0003 */
[----:B------:R-:W-:Y:S01]  /*4960*/  FADD.FTZ R3, R82, R81 ;  /* 0x0000005152037221 */ /* 0x000fe20000010000 */
[----:B--2---:R-:W-:Y:S01]  /*4970*/  HMMA.16816.F32.BF16 R40, R4, R20, R16 ;  /* 0x000000140428723c */ /* 0x004fe20000041810 */
[----:B------:R-:W-:Y:S01]  /*4980*/  IMAD.MOV.U32 R81, RZ, RZ, R44 ;  /* 0x000000ffff517224 */ /* 0x000fe200078e002c */
[----:B------:R-:W-:Y:S01]  /*4990*/  MOV R82, R67 ;  /* 0x0000004300527202 */ /* 0x000fe20000000f00 */
[----:B------:R-:W-:-:S05]  /*49a0*/  FADD.FTZ R3, R83, R3 ;  /* 0x0000000353037221 */ /* 0x000fca0000010000 */
[----:B------:R-:W-:Y:S07]  /*49b0*/  HMMA.16816.F32.BF16 R16, R8, R34, RZ ;  /* 0x000000220810723c */ /* 0x000fee00000418ff */
[----:B------:R-:W-:Y:S01]  /*49c0*/  IMAD.MOV.U32 R34, RZ, RZ, R38 ;  /* 0x000000ffff227224 */ /* 0x000fe200078e0026 */
[----:B------:R-:W-:Y:S01]  /*49d0*/  MOV R38, R39 ;  /* 0x0000002700267202 */ /* 0x000fe20000000f00 */
[----:B------:R-:W-:Y:S02]  /*49e0*/  IMAD.MOV.U32 R35, RZ, RZ, R27 ;  /* 0x000000ffff237224 */ /* 0x000fe400078e001b */
[----:B------:R-:W-:-:S02]  /*49f0*/  IMAD.MOV.U32 R39, RZ, RZ, R36 ;  /* 0x000000ffff277224 */ /* 0x000fc400078e0024 */
[----:B------:R-:W-:Y:S02]  /*4a00*/  IMAD.MOV.U32 R36, RZ, RZ, R66 ;  /* 0x000000ffff247224 */ /* 0x000fe400078e0042 */
[----:B------:R-:W-:Y:S02]  /*4a10*/  IMAD.MOV.U32 R66, RZ, RZ, R64 ;  /* 0x000000ffff427224 */ /* 0x000fe400078e0040 */
[----:B------:R-:W-:Y:S02]  /*4a20*/  IMAD.MOV.U32 R64, RZ, RZ, R61 ;  /* 0x000000ffff407224 */ /* 0x000fe400078e003d */
[----:B------:R-:W-:Y:S02]  /*4a30*/  IMAD.MOV.U32 R61, RZ, RZ, R70 ;  /* 0x000000ffff3d7224 */ /* 0x000fe400078e0046 */
[----:B------:R-:W-:Y:S01]  /*4a40*/  IMAD.MOV.U32 R70, RZ, RZ, R71 ;  /* 0x000000ffff467224 */ /* 0x000fe200078e0047 */
[----:B------:R-:W-:Y:S01]  /*4a50*/  MOV R71, R68 ;  /* 0x0000004400477202 */ /* 0x000fe20000000f00 */
[----:B------:R-:W-:Y:S01]  /*4a60*/  IMAD.MOV.U32 R68, RZ, RZ, R126 ;  /* 0x000000ffff447224 */ /* 0x000fe200078e007e */
[----:B------:R-:W-:Y:S01]  /*4a70*/  HMMA.16816.F32.BF16 R28, R4, R22, R16 ;  /* 0x00000016041c723c */ /* 0x000fe20000041810 */
[----:B------:R-:W1:Y:S01]  /*4a80*/  LDSM.16.MT88.4 R16, [R252+0x6100] ;  /* 0x00610000fc10783b */ /* 0x000e620000004200 */
[----:B------:R-:W-:-:S06]  /*4a90*/  IMAD.MOV.U32 R100, RZ, RZ, R34 ;  /* 0x000000ffff647224 */ /* 0x000fcc00078e0022 */
[C---:B-1----:R-:W-:Y:S08]  /*4aa0*/  HMMA.16816.F32.BF16 R20, R8.reuse, R16, RZ ;  /* 0x000000100814723c */ /* 0x042ff000000418ff */
[----:B------:R-:W-:Y:S01]  /*4ab0*/  HMMA.16816.F32.BF16 R8, R8, R18, RZ ;  /* 0x000000120808723c */ /* 0x000fe200000418ff */
[----:B------:R-:W1:Y:S11]  /*4ac0*/  LDSM.16.MT88.4 R16, [R252+0x6900] ;  /* 0x00690000fc10783b */ /* 0x000e760000004200 */
[----:B------:R-:W-:Y:S04]  /*4ad0*/  @!UPT UIADD3 URZ, URZ, URZ, URZ ;  /* 0x0000003f3f3ff290 */ /* 0x000fe8000fffe03f */
[C---:B-1----:R-:W-:Y:S07]  /*4ae0*/  HMMA.16816.F32.BF16 R24, R4.reuse, R16, R20 ;  /* 0x000000100418723c */ /* 0x042fee0000041814 */
[----:B------:R-:W-:Y:S01]  /*4af0*/  IMAD.MOV.U32 R16, RZ, RZ, R124 ;  /* 0x000000ffff107224 */ /* 0x000fe200078e007c */
[----:B------:R-:W-:Y:S01]  /*4b00*/  HMMA.16816.F32.BF16 R20, R4, R18, R8 ;  /* 0x000000120414723c */ /* 0x000fe20000041808 */
[----:B------:R1:W-:Y:S01]  /*4b10*/  MUFU.EX2 R18, R0 ;  /* 0x0000000000127308 */ /* 0x0003e20000000800 */
[----:B------:R-:W2:Y:S01]  /*4b20*/  LDSM.16.MT88.4 R8, [R249+0x1100] ;  /* 0x00110000f908783b */ /* 0x000ea20000004200 */
[----:B-1----:R-:W-:-:S02]  /*4b30*/  FFMA.FTZ R0, R101, c[0x0][0x2d0], -R2 ;  /* 0x0000b40065007a23 */ /* 0x002fc40000010802 */
[----:B------:R-:W-:-:S04]  /*4b40*/  IMAD.MOV.U32 R101, RZ, RZ, R35 ;  /* 0x000000ffff657224 */ /* 0x000fc800078e0023 */
[----:B------:R1:W3:Y:S02]  /*4b50*/  MUFU.EX2 R126, R0 ;  /* 0x00000000007e7308 */ /* 0x0002e40000000800 */
[----:B-1----:R-:W-:Y:S01]  /*4b60*/  FFMA.FTZ R0, R103, c[0x0][0x2d0], -R2 ;  /* 0x0000b40067007a23 */ /* 0x002fe20000010802 */
[----:B---3--:R-:W-:Y:S01]  /*4b70*/  F2FP.BF16.PACK_AB R4, R126, R18 ;  /* 0x000000127e04723e */ /* 0x008fe200000010ff */
[----:B------:R-:W-:-:S04]  /*4b80*/  IMAD.MOV.U32 R103, RZ, RZ, R62 ;  /* 0x000000ffff677224 */ /* 0x000fc800078e003e */
[----:B------:R1:W-:Y:S01]  /*4b90*/  MUFU.EX2 R127, R0 ;  /* 0x00000000007f7308 */ /* 0x0003e20000000800 */
[----:B------:R-:W-:Y:S02]  /*4ba0*/  IMAD.MOV.U32 R62, RZ, RZ, R60 ;  /* 0x000000ffff3e7224 */ /* 0x000fe400078e003c */
[----:B------:R-:W-:Y:S02]  /*4bb0*/  IMAD.MOV.U32 R60, RZ, RZ, R125 ;  /* 0x000000ffff3c7224 */ /* 0x000fe400078e007d */
[--C-:B-1----:R-:W-:Y:S02]  /*4bc0*/  FFMA.FTZ R0, R102, c[0x0][0x2d0], -R2.reuse ;  /* 0x0000b40066007a23 */ /* 0x102fe40000010802 */
[----:B------:R-:W-:Y:S02]  /*4bd0*/  IMAD.MOV.U32 R102, RZ, RZ, R65 ;  /* 0x000000ffff667224 */ /* 0x000fe400078e0041 */
[----:B------:R1:W3:Y:S01]  /*4be0*/  MUFU.EX2 R134, R0 ;  /* 0x0000000000867308 */ /* 0x0002e20000000800 */
[----:B------:R-:W-:Y:S01]  /*4bf0*/  IMAD.MOV.U32 R65, RZ, RZ, R63 ;  /* 0x000000ffff417224 */ /* 0x000fe200078e003f */
[----:B------:R-:W-:Y:S01]  /*4c00*/  MOV R63, R14 ;  /* 0x0000000e003f7202 */ /* 0x000fe20000000f00 */
[----:B------:R-:W-:-:S02]  /*4c10*/  FFMA.FTZ R14, R98, c[0x0][0x2d0], -R2 ;  /* 0x0000b400620e7a23 */ /* 0x000fc40000010802 */
[----:B------:R-:W-:Y:S02]  /*4c20*/  IMAD.MOV.U32 R98, RZ, RZ, R46 ;  /* 0x000000ffff627224 */ /* 0x000fe400078e002e */
[----:B-1----:R-:W-:Y:S01]  /*4c30*/  FFMA.FTZ R0, R85, c[0x0][0x2d0], -R12 ;  /* 0x0000b40055007a23 */ /* 0x002fe2000001080c */
[----:B---3--:R-:W-:Y:S01]  /*4c40*/  F2FP.BF16.PACK_AB R6, R134, R127 ;  /* 0x0000007f8606723e */ /* 0x008fe200000010ff */
[----:B------:R-:W-:Y:S02]  /*4c50*/  IMAD.MOV.U32 R85, RZ, RZ, R64 ;  /* 0x000000ffff557224 */ /* 0x000fe400078e0040 */
[----:B------:R1:W-:Y:S02]  /*4c60*/  MUFU.EX2 R124, R0 ;  /* 0x00000000007c7308 */ /* 0x0003e40000000800 */
[----:B-1----:R-:W-:Y:S02]  /*4c70*/  FFMA.FTZ R0, R84, c[0x0][0x2d0], -R12 ;  /* 0x0000b40054007a23 */ /* 0x002fe4000001080c */
[----:B------:R-:W-:-:S04]  /*4c80*/  IMAD.MOV.U32 R84, RZ, RZ, R45 ;  /* 0x000000ffff547224 */ /* 0x000fc800078e002d */
[----:B------:R1:W3:Y:S02]  /*4c90*/  MUFU.EX2 R17, R0 ;  /* 0x0000000000117308 */ /* 0x0002e40000000800 */
[----:B-1----:R-:W-:Y:S01]  /*4ca0*/  FFMA.FTZ R0, R87, c[0x0][0x2d0], -R12 ;  /* 0x0000b40057007a23 */ /* 0x002fe2000001080c */
[----:B---3--:R-:W-:Y:S01]  /*4cb0*/  F2FP.BF16.PACK_AB R5, R17, R124 ;  /* 0x0000007c1105723e */ /* 0x008fe200000010ff */
[----:B------:R-:W-:-:S04]  /*4cc0*/  IMAD.MOV.U32 R87, RZ, RZ, R66 ;  /* 0x000000ffff577224 */ /* 0x000fc800078e0042 */
[----:B------:R1:W-:Y:S02]  /*4cd0*/  MUFU.EX2 R19, R0 ;  /* 0x0000000000137308 */ /* 0x0003e40000000800 */
[----:B-1----:R-:W-:Y:S01]  /*4ce0*/  FFMA.FTZ R0, R86, c[0x0][0x2d0], -R12 ;  /* 0x0000b40056007a23 */ /* 0x002fe2000001080c */
[----:B------:R-:W-:-:S05]  /*4cf0*/  MOV R86, R16 ;  /* 0x0000001000567202 */ /* 0x000fca0000000f00 */
[----:B------:R-:W1:Y:S02]  /*4d00*/  MUFU.EX2 R125, R0 ;  /* 0x00000000007d7308 */ /* 0x000e640000000800 */
[----:B-1----:R-:W-:Y:S01]  /*4d10*/  F2FP.BF16.PACK_AB R7, R125, R19 ;  /* 0x000000137d07723e */ /* 0x002fe200000010ff */
[----:B------:R-:W-:Y:S02]  /*4d20*/  FADD.FTZ R0, R15, R13 ;  /* 0x0000000d0f007221 */ /* 0x000fe40000010000 */
[--C-:B------:R-:W-:Y:S02]  /*4d30*/  FFMA.FTZ R15, R99, c[0x0][0x2d0], -R2.reuse ;  /* 0x0000b400630f7a23 */ /* 0x100fe40000010802 */
[--C-:B------:R-:W-:Y:S02]  /*4d40*/  FFMA.FTZ R13, R97, c[0x0][0x2d0], -R2.reuse ;  /* 0x0000b400610d7a23 */ /* 0x100fe40000010802 */
[----:B------:R-:W-:Y:S01]  /*4d50*/  FFMA.FTZ R2, R96, c[0x0][0x2d0], -R2 ;  /* 0x0000b40060027a23 */ /* 0x000fe20000010802 */
[----:B--2---:R-:W-:Y:S01]  /*4d60*/  HMMA.16816.F32.BF16 R140, R4, R8, R140 ;  /* 0x00000008048c723c */ /* 0x004fe2000004188c */
[----:B------:R-:W-:-:S02]  /*4d70*/  IMAD.MOV.U32 R96, RZ, RZ, R32 ;  /* 0x000000ffff607224 */ /* 0x000fc400078e0020 */
[----:B------:R-:W-:Y:S02]  /*4d80*/  IMAD.MOV.U32 R97, RZ, RZ, R33 ;  /* 0x000000ffff617224 */ /* 0x000fe400078e0021 */
[----:B------:R-:W-:Y:S02]  /*4d90*/  IMAD.MOV.U32 R99, RZ, RZ, R47 ;  /* 0x000000ffff637224 */ /* 0x000fe400078e002f */
[----:B------:R-:W-:Y:S01]  /*4da0*/  FADD.FTZ R16, R80, R0 ;  /* 0x0000000050107221 */ /* 0x000fe20000010000 */
[----:B------:R-:W-:Y:S01]  /*4db0*/  HMMA.16816.F32.BF16 R32, R4, R10, R148 ;  /* 0x0000000a0420723c */ /* 0x000fe20000041894 */
[----:B------:R-:W1:Y:S01]  /*4dc0*/  LDSM.16.MT88.4 R8, [R250+0x1100] ;  /* 0x00110000fa08783b */ /* 0x000e620000004200 */
[----:B------:R-:W-:-:S06]  /*4dd0*/  IMAD.MOV.U32 R0, RZ, RZ, R70 ;  /* 0x000000ffff007224 */ /* 0x000fcc00078e0046 */
[C---:B-1----:R-:W-:Y:S08]  /*4de0*/  HMMA.16816.F32.BF16 R148, R4.reuse, R8, R36 ;  /* 0x000000080494723c */ /* 0x042ff00000041824 */
[C---:B------:R-:W-:Y:S01]  /*4df0*/  HMMA.16816.F32.BF16 R36, R4.reuse, R10, R156 ;  /* 0x0000000a0424723c */ /* 0x040fe2000004189c */
[----:B------:R-:W1:Y:S07]  /*4e00*/  LDSM.16.MT88.4 R8, [R86+0x1100] ;  /* 0x001100005608783b */ /* 0x000e6e0000004200 */
[C---:B-1----:R-:W-:Y:S07]  /*4e10*/  HMMA.16816.F32.BF16 R156, R4.reuse, R8, R96 ;  /* 0x00000008049c723c */ /* 0x042fee0000041860 */
[----:B------:R-:W-:Y:S01]  /*4e20*/  IMAD.MOV.U32 R99, RZ, RZ, R61 ;  /* 0x000000ffff637224 */ /* 0x000fe200078e003d */
[----:B------:R-:W-:Y:S01]  /*4e30*/  HMMA.16816.F32.BF16 R44, R4, R10, R164 ;  /* 0x0000000a042c723c */ /* 0x000fe200000418a4 */
[----:B------:R-:W1:Y:S01]  /*4e40*/  LDSM.16.MT88.4 R8, [R252+0x1100] ;  /* 0x00110000fc08783b */ /* 0x000e620000004200 */
[----:B------:R-:W-:-:S02]  /*4e50*/  IMAD.MOV.U32 R96, RZ, RZ, R71 ;  /* 0x000000ffff607224 */ /* 0x000fc400078e0047 */
[----:B------:R-:W-:Y:S02]  /*4e60*/  IMAD.MOV.U32 R97, RZ, RZ, R68 ;  /* 0x000000ffff617224 */ /* 0x000fe400078e0044 */
[----:B------:R-:W-:Y:S02]  /*4e70*/  IMAD.MOV.U32 R98, RZ, RZ, R69 ;  /* 0x000000ffff627224 */ /* 0x000fe400078e0045 */
[----:B-1----:R-:W-:Y:S07]  /*4e80*/  HMMA.16816.F32.BF16 R164, R4, R8, R100 ;  /* 0x0000000804a4723c */ /* 0x002fee0000041864 */
[----:B------:R-:W-:Y:S01]  /*4e90*/  IMAD.MOV.U32 R101, RZ, RZ, R62 ;  /* 0x000000ffff657224 */ /* 0x000fe200078e003e */
[----:B------:R-:W-:Y:S01]  /*4ea0*/  MOV R102, R60 ;  /* 0x0000003c00667202 */ /* 0x000fe20000000f00 */
[----:B------:R-:W-:-:S02]  /*4eb0*/  IMAD.MOV.U32 R103, RZ, RZ, R63 ;  /* 0x000000ffff677224 */ /* 0x000fc400078e003f */
[----:B------:R-:W-:Y:S01]  /*4ec0*/  HMMA.16816.F32.BF16 R60, R4, R10, R176 ;  /* 0x0000000a043c723c */ /* 0x000fe200000418b0 */
[----:B------:R-:W1:Y:S01]  /*4ed0*/  LDSM.16.MT88.4 R8, [R249+0x3100] ;  /* 0x00310000f908783b */ /* 0x000e620000004200 */
[----:B------:R-:W-:-:S06]  /*4ee0*/  IMAD.MOV.U32 R100, RZ, RZ, R65 ;  /* 0x000000ffff647224 */ /* 0x000fcc00078e0041 */
[C---:B-1----:R-:W-:Y:S07]  /*4ef0*/  HMMA.16816.F32.BF16 R64, R4.reuse, R8, R188 ;  /* 0x000000080440723c */ /* 0x042fee00000418bc */
[----:B------:R-:W-:Y:S01]  /*4f00*/  IMAD.MOV.U32 R188, RZ, RZ, R87 ;  /* 0x000000ffffbc7224 */ /* 0x000fe200078e0057 */
[----:B------:R-:W-:Y:S01]  /*4f10*/  HMMA.16816.F32.BF16 R68, R4, R10, R72 ;  /* 0x0000000a0444723c */ /* 0x000fe20000041848 */
[----:B------:R-:W1:Y:S01]  /*4f20*/  LDSM.16.MT88.4 R8, [R250+0x3100] ;  /* 0x00310000fa08783b */ /* 0x000e620000004200 */
[----:B------:R-:W-:Y:S01]  /*4f30*/  IMAD.MOV.U32 R189, RZ, RZ, R82 ;  /* 0x000000ffffbd7224 */ /* 0x000fe200078e0052 */
[----:B------:R-:W-:Y:S01]  /*4f40*/  MOV R191, R84 ;  /* 0x0000005400bf7202 */ /* 0x000fe20000000f00 */
[----:B------:R-:W-:-:S04]  /*4f50*/  IMAD.MOV.U32 R190, RZ, RZ, R81 ;  /* 0x000000ffffbe7224 */ /* 0x000fc800078e0051 */
[C---:B-1----:R-:W-:Y:S07]  /*4f60*/  HMMA.16816.F32.BF16 R72, R4.reuse, R8, R184 ;  /* 0x000000080448723c */ /* 0x042fee00000418b8 */
[----:B------:R-:W-:Y:S01]  /*4f70*/  IMAD.MOV.U32 R186, RZ, RZ, R86 ;  /* 0x000000ffffba7224 */ /* 0x000fe200078e0056 */
[----:B------:R-:W-:Y:S01]  /*4f80*/  HMMA.16816.F32.BF16 R76, R4, R10, R76 ;  /* 0x0000000a044c723c */ /* 0x000fe2000004184c */
[----:B------:R-:W-:-:S03]  /*4f90*/  IMAD.MOV.U32 R187, RZ, RZ, R85 ;  /* 0x000000ffffbb7224 */ /* 0x000fc600078e0055 */
[----:B------:R-:W1:Y:S04]  /*4fa0*/  LDSM.16.MT88.4 R8, [R186+0x3100] ;  /* 0x00310000ba08783b */ /* 0x000e680000004200 */
[C---:B-1----:R-:W-:Y:S08]  /*4fb0*/  HMMA.16816.F32.BF16 R180, R4.reuse, R8, R180 ;  /* 0x0000000804b4723c */ /* 0x042ff000000418b4 */
[----:B------:R-:W-:Y:S11]  /*4fc0*/  HMMA.16816.F32.BF16 R8, R4, R10, R160 ;  /* 0x0000000a0408723c */ /* 0x000ff600000418a0 */
[----:B------:R-:W-:Y:S05]  /*4fd0*/  @!UPT UIADD3 URZ, URZ, URZ, URZ ;  /* 0x0000003f3f3ff290 */ /* 0x000fea000fffe03f */
[----:B------:R-:W-:Y:S01]  /*4fe0*/  MOV R179, R180 ;  /* 0x000000b400b37202 */ /* 0x000fe20000000f00 */
[----:B------:R-:W-:Y:S02]  /*4ff0*/  IMAD.MOV.U32 R178, RZ, RZ, R181 ;  /* 0x000000ffffb27224 */ /* 0x000fe400078e00b5 */
[----:B------:R-:W-:Y:S02]  /*5000*/  IMAD.MOV.U32 R177, RZ, RZ, R182 ;  /* 0x000000ffffb17224 */ /* 0x000fe400078e00b6 */
[----:B------:R-:W-:-:S03]  /*5010*/  IMAD.MOV.U32 R176, RZ, RZ, R183 ;  /* 0x000000ffffb07224 */ /* 0x000fc600078e00b7 */
[----:B------:R-:W-:Y:S02]  /*5020*/  IMAD.MOV.U32 R183, RZ, RZ, R8 ;  /* 0x000000ffffb77224 */ /* 0x000fe400078e0008 */
[----:B------:R-:W-:Y:S02]  /*5030*/  IMAD.MOV.U32 R182, RZ, RZ, R9 ;  /* 0x000000ffffb67224 */ /* 0x000fe400078e0009 */
[----:B------:R-:W-:Y:S02]  /*5040*/  IMAD.MOV.U32 R181, RZ, RZ, R10 ;  /* 0x000000ffffb57224 */ /* 0x000fe400078e000a */
[----:B------:R-:W-:Y:S02]  /*5050*/  IMAD.MOV.U32 R180, RZ, RZ, R11 ;  /* 0x000000ffffb47224 */ /* 0x000fe400078e000b */
[----:B------:R-:W1:Y:S02]  /*5060*/  LDSM.16.MT88.4 R8, [R252+0x3100] ;  /* 0x00310000fc08783b */ /* 0x000e640000004200 */
        /* <DEDUP_REMOVED lines=12> */
[----:B------:R-:W-:Y:S02]  /*5130*/  FADD.FTZ R3, R147, R3 ;  /* 0x0000000393037221 */ /* 0x000fe40000010000 */
[----:B------:R-:W-:-:S02]  /*5140*/  FFMA.FTZ R0, R0, c[0x0][0x2d0], -R12 ;  /* 0x0000b40000007a23 */ /* 0x000fc4000001080c */
[----:B------:R-:W-:Y:S01]  /*5150*/  FADD.FTZ R3, R154, R3 ;  /* 0x000000039a037221 */ /* 0x000fe20000010000 */
[C---:B-1----:R-:W-:Y:S08]  /*5160*/  HMMA.16816.F32.BF16 R96, R4.reuse, R8, R136 ;  /* 0x000000080460723c */ /* 0x042ff00000041888 */
[C---:B------:R-:W-:Y:S01]  /*5170*/  HMMA.16816.F32.BF16 R100, R4.reuse, R10, R120 ;  /* 0x0000000a0464723c */ /* 0x040fe20000041878 */
[----:B------:R-:W1:Y:S07]  /*5180*/  LDSM.16.MT88.4 R8, [R250+0x5100] ;  /* 0x00510000fa08783b */ /* 0x000e6e0000004200 */
[----:B-1----:R-:W-:Y:S11]  /*5190*/  HMMA.16816.F32.BF16 R128, R4, R8, R128 ;  /* 0x000000080480723c */ /* 0x002ff60000041880 */
[----:B------:R-:W-:Y:S11]  /*51a0*/  @!UPT UIADD3 URZ, URZ, URZ, URZ ;  /* 0x0000003f3f3ff290 */ /* 0x000ff6000fffe03f */
[----:B------:R-:W-:Y:S02]  /*51b0*/  @!UPT UIADD3 URZ, URZ, URZ, URZ ;  /* 0x0000003f3f3ff290 */ /* 0x000fe4000fffe03f */
[----:B------:R-:W-:Y:S02]  /*51c0*/  IMAD.MOV.U32 R139, RZ, RZ, R128 ;  /* 0x000000ffff8b7224 */ /* 0x000fe400078e0080 */
[----:B------:R-:W-:Y:S01]  /*51d0*/  IMAD.MOV.U32 R138, RZ, RZ, R129 ;  /* 0x000000ffff8a7224 */ /* 0x000fe200078e0081 */
[----:B------:R-:W-:Y:S01]  /*51e0*/  MOV R129, R189 ;  /* 0x000000bd00817202 */ /* 0x000fe20000000f00 */
[----:B------:R-:W-:Y:S02]  /*51f0*/  IMAD.MOV.U32 R137, RZ, RZ, R130 ;  /* 0x000000ffff897224 */ /* 0x000fe400078e0082 */
[----:B------:R-:W-:Y:S02]  /*5200*/  IMAD.MOV.U32 R136, RZ, RZ, R131 ;  /* 0x000000ffff887224 */ /* 0x000fe400078e0083 */
[----:B------:R-:W-:Y:S02]  /*5210*/  IMAD.MOV.U32 R128, RZ, RZ, R188 ;  /* 0x000000ffff807224 */ /* 0x000fe400078e00bc */
[----:B------:R-:W-:-:S02]  /*5220*/  IMAD.MOV.U32 R130, RZ, RZ, R190 ;  /* 0x000000ffff827224 */ /* 0x000fc400078e00be */
[----:B------:R-:W-:Y:S02]  /*5230*/  IMAD.MOV.U32 R131, RZ, RZ, R191 ;  /* 0x000000ffff837224 */ /* 0x000fe400078e00bf */
[----:B------:R-:W-:Y:S07]  /*5240*/  HMMA.16816.F32.BF16 R188, R4, R10, R116 ;  /* 0x0000000a04bc723c */ /* 0x000fee0000041874 */
[----:B------:R-:W-:Y:S02]  /*5250*/  IMAD.MOV.U32 R118, RZ, RZ, R186 ;  /* 0x000000ffff767224 */ /* 0x000fe400078e00ba */
[----:B------:R-:W-:-:S03]  /*5260*/  IMAD.MOV.U32 R119, RZ, RZ, R187 ;  /* 0x000000ffff777224 */ /* 0x000fc600078e00bb */
[----:B------:R-:W1:Y:S02]  /*5270*/  LDSM.16.MT88.4 R8, [R118+0x5100] ;  /* 0x005100007608783b */ /* 0x000e640000004200 */
[C---:B-1----:R-:W-:Y:S08]  /*5280*/  HMMA.16816.F32.BF16 R120, R4.reuse, R8, R112 ;  /* 0x000000080478723c */ /* 0x042ff00000041870 */
[C---:B------:R-:W-:Y:S01]  /*5290*/  HMMA.16816.F32.BF16 R112, R4.reuse, R10, R108 ;  /* 0x0000000a0470723c */ /* 0x040fe2000004186c */
[----:B------:R-:W1:Y:S07]  /*52a0*/  LDSM.16.MT88.4 R8, [R252+0x5100] ;  /* 0x00510000fc08783b */ /* 0x000e6e0000004200 */
[C---:B-1----:R-:W-:Y:S08]  /*52b0*/  HMMA.16816.F32.BF16 R108, R4.reuse, R8, R104 ;  /* 0x00000008046c723c */ /* 0x042ff00000041868 */
[----:B------:R-:W-:Y:S01]  /*52c0*/  HMMA.16816.F32.BF16 R104, R4, R10, R92 ;  /* 0x0000000a0468723c */ /* 0x000fe2000004185c */
[----:B------:R-:W1:Y:S06]  /*52d0*/  LDSM.16.MT88.4 R8, [R249+0x7100] ;  /* 0x00710000f908783b */ /* 0x000e6c0000004200 */
[----:B------:R-:W-:Y:S01]  /*52e0*/  IMAD.MOV.U32 R92, RZ, RZ, R144 ;  /* 0x000000ffff5c7224 */ /* 0x000fe200078e0090 */
[----:B------:R-:W-:Y:S01]  /*52f0*/  MOV R95, R183 ;  /* 0x000000b7005f7202 */ /* 0x000fe20000000f00 */
[----:B------:R-:W-:Y:S01]  /*5300*/  IMAD.MOV.U32 R93, RZ, RZ, R145 ;  /* 0x000000ffff5d7224 */ /* 0x000fe200078e0091 */
[----:B------:R-:W-:Y:S01]  /*5310*/  MOV R145, R177 ;  /* 0x000000b100917202 */ /* 0x000fe20000000f00 */
[----:B------:R-:W-:-:S02]  /*5320*/  IMAD.MOV.U32 R94, RZ, RZ, R146 ;  /* 0x000000ffff5e7224 */ /* 0x000fc400078e0092 */
[----:B------:R-:W-:Y:S02]  /*5330*/  IMAD.MOV.U32 R144, RZ, RZ, R178 ;  /* 0x000000ffff907224 */ /* 0x000fe400078e00b2 */
[----:B------:R-:W-:Y:S01]  /*5340*/  IMAD.MOV.U32 R146, RZ, RZ, R176 ;  /* 0x000000ffff927224 */ /* 0x000fe200078e00b0 */
[C---:B-1----:R-:W-:Y:S08]  /*5350*/  HMMA.16816.F32.BF16 R88, R4.reuse, R8, R88 ;  /* 0x000000080458723c */ /* 0x042ff00000041858 */
[----:B------:R-:W-:Y:S01]  /*5360*/  HMMA.16816.F32.BF16 R184, R4, R10, R56 ;  /* 0x0000000a04b8723c */ /* 0x000fe20000041838 */
[----:B------:R-:W1:Y:S06]  /*5370*/  LDSM.16.MT88.4 R8, [R250+0x7100] ;  /* 0x00710000fa08783b */ /* 0x000e6c0000004200 */
[----:B------:R-:W-:-:S02]  /*5380*/  IMAD.MOV.U32 R58, RZ, RZ, R118 ;  /* 0x000000ffff3a7224 */ /* 0x000fc400078e0076 */
[----:B------:R-:W-:Y:S02]  /*5390*/  IMAD.MOV.U32 R59, RZ, RZ, R119 ;  /* 0x000000ffff3b7224 */ /* 0x000fe400078e0077 */
[----:B------:R-:W-:Y:S02]  /*53a0*/  IMAD.MOV.U32 R56, RZ, RZ, R93 ;  /* 0x000000ffff387224 */ /* 0x000fe400078e005d */
[----:B------:R-:W-:Y:S02]  /*53b0*/  IMAD.MOV.U32 R57, RZ, RZ, R94 ;  /* 0x000000ffff397224 */ /* 0x000fe400078e005e */
[----:B------:R-:W-:Y:S01]  /*53c0*/  IMAD.MOV.U32 R93, RZ, RZ, R138 ;  /* 0x000000ffff5d7224 */ /* 0x000fe200078e008a */
[----:B------:R-:W-:Y:S01]  /*53d0*/  MOV R162, R89 ;  /* 0x0000005900a27202 */ /* 0x000fe20000000f00 */
[----:B------:R-:W-:Y:S01]  /*53e0*/  IMAD.MOV.U32 R163, RZ, RZ, R88 ;  /* 0x000000ffffa37224 */ /* 0x000fe200078e0058 */
[----:B------:R-:W-:Y:S01]  /*53f0*/  MOV R89, R129 ;  /* 0x0000008100597202 */ /* 0x000fe20000000f00 */
[----:B------:R-:W-:-:S02]  /*5400*/  IMAD.MOV.U32 R161, RZ, RZ, R90 ;  /* 0x000000ffffa17224 */ /* 0x000fc400078e005a */
[----:B------:R-:W-:Y:S02]  /*5410*/  IMAD.MOV.U32 R160, RZ, RZ, R91 ;  /* 0x000000ffffa07224 */ /* 0x000fe400078e005b */
[----:B------:R-:W-:Y:S02]  /*5420*/  IMAD.MOV.U32 R88, RZ, RZ, R128 ;  /* 0x000000ffff587224 */ /* 0x000fe400078e0080 */
[----:B------:R-:W-:Y:S02]  /*5430*/  IMAD.MOV.U32 R90, RZ, RZ, R130 ;  /* 0x000000ffff5a7224 */ /* 0x000fe400078e0082 */
[----:B------:R-:W-:Y:S02]  /*5440*/  IMAD.MOV.U32 R91, RZ, RZ, R131 ;  /* 0x000000ffff5b7224 */ /* 0x000fe400078e0083 */
[----:B------:R-:W-:Y:S02]  /*5450*/  IMAD.MOV.U32 R128, RZ, RZ, R182 ;  /* 0x000000ffff807224 */ /* 0x000fe400078e00b6 */
[----:B------:R-:W-:-:S02]  /*5460*/  IMAD.MOV.U32 R129, RZ, RZ, R181 ;  /* 0x000000ffff817224 */ /* 0x000fc400078e00b5 */
[----:B------:R-:W-:Y:S02]  /*5470*/  IMAD.MOV.U32 R130, RZ, RZ, R180 ;  /* 0x000000ffff827224 */ /* 0x000fe400078e00b4 */
[----:B------:R-:W-:Y:S02]  /*5480*/  IMAD.MOV.U32 R131, RZ, RZ, R179 ;  /* 0x000000ffff837224 */ /* 0x000fe400078e00b3 */
[----:B------:R-:W-:Y:S01]  /*5490*/  IMAD.MOV.U32 R94, RZ, RZ, R137 ;  /* 0x000000ffff5e7224 */ /* 0x000fe200078e0089 */
[C---:B-1----:R-:W-:Y:S07]  /*54a0*/  HMMA.16816.F32.BF16 R180, R4.reuse, R8, R52 ;  /* 0x0000000804b4723c */ /* 0x042fee0000041834 */
[----:B------:R-:W-:Y:S01]  /*54b0*/  IMAD.MOV.U32 R52, RZ, RZ, R89 ;  /* 0x000000ffff347224 */ /* 0x000fe200078e0059 */
[----:B------:R-:W-:Y:S01]  /*54c0*/  HMMA.16816.F32.BF16 R176, R4, R10, R48 ;  /* 0x0000000a04b0723c */ /* 0x000fe20000041830 */
[----:B------:R-:W1:Y:S01]  /*54d0*/  LDSM.16.MT88.4 R8, [R58+0x7100] ;  /* 0x007100003a08783b */ /* 0x000e620000004200 */
[----:B------:R-:W-:Y:S01]  /*54e0*/  IMAD.MOV.U32 R53, RZ, RZ, R90 ;  /* 0x000000ffff357224 */ /* 0x000fe200078e005a */
[----:B------:R-:W-:Y:S01]  /*54f0*/  MOV R55, R92 ;  /* 0x0000005c00377202 */ /* 0x000fe20000000f00 */
        /* <DEDUP_REMOVED lines=10> */
[----:B------:R-:W-:Y:S01]  /*55a0*/  LDSM.16.MT88.4 R144, [R250+0x1900] ;  /* 0x00190000fa90783b */ /* 0x000fe20000004200 */
[----:B------:R-:W-:-:S02]  /*55b0*/  IMAD.MOV.U32 R88, RZ, RZ, R95 ;  /* 0x000000ffff587224 */ /* 0x000fc400078e005f */
[----:B------:R-:W-:Y:S02]  /*55c0*/  IMAD.MOV.U32 R95, RZ, RZ, R136 ;  /* 0x000000ffff5f7224 */ /* 0x000fe400078e0088 */
[----:B------:R-:W-:Y:S01]  /*55d0*/  LDSM.16.MT88.4 R136, [R249+0x1900] ;  /* 0x00190000f988783b */ /* 0x000fe20000004200 */
[C---:B-1----:R-:W-:Y:S03]  /*55e0*/  HMMA.16816.F32.BF16 R116, R4.reuse, R8, R40 ;  /* 0x000000080474723c */ /* 0x042fe60000041828 */
[----:B------:R-:W-:Y:S05]  /*55f0*/  LDSM.16.MT88.4 R40, [R249+0x3900] ;  /* 0x00390000f928783b */ /* 0x000fea0000004200 */
[C---:B------:R-:W-:Y:S01]  /*5600*/  HMMA.16816.F32.BF16 R28, R4.reuse, R10, R28 ;  /* 0x0000000a041c723c */ /* 0x040fe2000004181c */
[----:B------:R-:W1:Y:S07]  /*5610*/  LDSM.16.MT88.4 R8, [R252+0x7100] ;  /* 0x00710000fc08783b */ /* 0x000e6e0000004200 */
[C---:B-1----:R-:W-:Y:S01]  /*5620*/  HMMA.16816.F32.BF16 R24, R4.reuse, R8, R24 ;  /* 0x000000080418723c */ /* 0x042fe20000041818 */
[----:B------:R1:W-:Y:S07]  /*5630*/  MUFU.EX2 R8, R15 ;  /* 0x0000000f00087308 */ /* 0x0003ee0000000800 */
[----:B------:R-:W-:Y:S01]  /*5640*/  HMMA.16816.F32.BF16 R20, R4, R10, R20 ;  /* 0x0000000a0414723c */ /* 0x000fe20000041814 */
[----:B------:R2:W-:Y:S06]  /*5650*/  MUFU.EX2 R5, R0 ;  /* 0x0000000000057308 */ /* 0x0005ec0000000800 */
[----:B------:R-:W-:-:S02]  /*5660*/  FFMA.FTZ R4, R152, c[0x0][0x2d0], -R12 ;  /* 0x0000b40098047a23 */ /* 0x000fc4000001080c */
[----:B------:R3:W-:Y:S01]  /*5670*/  MUFU.EX2 R11, R2 ;  /* 0x00000002000b7308 */ /* 0x0007e20000000800 */
[----:B-1----:R-:W-:Y:S02]  /*5680*/  IMAD.MOV.U32 R15, RZ, RZ, R160 ;  /* 0x000000ffff0f7224 */ /* 0x002fe400078e00a0 */
[----:B--2---:R-:W-:-:S05]  /*5690*/  FFMA.FTZ R0, R59, c[0x0][0x2d0], -R12 ;  /* 0x0000b4003b007a23 */ /* 0x004fca000001080c */
[----:B------:R1:W2:Y:S01]  /*56a0*/  MUFU.EX2 R10, R14 ;  /* 0x0000000e000a7308 */ /* 0x0002a20000000800 */
[----:B------:R-:W-:Y:S02]  /*56b0*/  IMAD.MOV.U32 R59, RZ, RZ, R155 ;  /* 0x000000ffff3b7224 */ /* 0x000fe400078e009b */
[----:B---3--:R-:W-:-:S05]  /*56c0*/  FFMA.FTZ R2, R153, c[0x0][0x2d0], -R12 ;  /* 0x0000b40099027a23 */ /* 0x008fca000001080c */
[----:B------:R3:W4:Y:S01]  /*56d0*/  MUFU.EX2 R7, R0 ;  /* 0x0000000000077308 */ /* 0x0007220000000800 */
[----:B------:R-:W5:Y:S01]  /*56e0*/  LDSM.16.MT88.4 R152, [R58+0x1900] ;  /* 0x001900003a98783b */ /* 0x000f620000004200 */
[----:B------:R-:W-:-:S06]  /*56f0*/  IMAD.MOV.U32 R12, RZ, RZ, R163 ;  /* 0x000000ffff0c7224 */ /* 0x000fcc00078e00a3 */
[----:B------:R2:W-:Y:S01]  /*5700*/  MUFU.EX2 R6, R2 ;  /* 0x0000000200067308 */ /* 0x0005e20000000800 */
[----:B-1----:R-:W-:Y:S02]  /*5710*/  IMAD.MOV.U32 R14, RZ, RZ, R161 ;  /* 0x000000ffff0e7224 */ /* 0x002fe400078e00a1 */
[----:B---3--:R-:W-:-:S05]  /*5720*/  FADD.FTZ R0, R135, R16 ;  /* 0x0000001087007221 */ /* 0x008fca0000010000 */
[----:B------:R-:W1:Y:S01]  /*5730*/  MUFU.EX2 R9, R13 ;  /* 0x0000000d00097308 */ /* 0x000e620000000800 */
[----:B------:R-:W-:Y:S01]  /*5740*/  IMAD.MOV.U32 R135, RZ, RZ, R55 ;  /* 0x000000ffff877224 */ /* 0x000fe200078e0037 */
[----:B------:R-:W-:Y:S01]  /*5750*/  MOV R16, R57 ;  /* 0x0000003900107202 */ /* 0x000fe20000000f00 */
[----:B------:R-:W-:Y:S02]  /*5760*/  IMAD.MOV.U32 R55, RZ, RZ, R131 ;  /* 0x000000ffff377224 */ /* 0x000fe400078e0083 */
[----:B--2---:R-:W-:-:S03]  /*5770*/  FADD.FTZ R2, R51, R0 ;  /* 0x0000000033027221 */ /* 0x004fc60000010000 */
[----:B------:R-:W2:Y:S01]  /*5780*/  MUFU.EX2 R4, R4 ;  /* 0x0000000400047308 */ /* 0x000ea20000000800 */
[----:B------:R-:W3:Y:S01]  /*5790*/  LDSM.16.MT88.4 R48, [R250+0x3900] ;  /* 0x00390000fa30783b */ /* 0x000ee20000004200 */
[----:B------:R-:W-:Y:S02]  /*57a0*/  FADD.FTZ R0, R52, R3 ;  /* 0x0000000334007221 */ /* 0x000fe40000010000 */
[----:B------:R-:W-:Y:S02]  /*57b0*/  FADD.FTZ R2, R53, R2 ;  /* 0x0000000235027221 */ /* 0x000fe40000010000 */
[----:B------:R-:W-:Y:S02]  /*57c0*/  FADD.FTZ R0, R54, R0 ;  /* 0x0000000036007221 */ /* 0x000fe40000010000 */
[----:B------:R-:W-:Y:S01]  /*57d0*/  IMAD.MOV.U32 R52, RZ, RZ, R128 ;  /* 0x000000ffff347224 */ /* 0x000fe200078e0080 */
[----:B------:R-:W-:Y:S01]  /*57e0*/  F2FP.BF16.PACK_AB R128, R10, R8 ;  /* 0x000000080a80723e */ /* 0x000fe200000010ff */
[----:B------:R-:W-:Y:S01]  /*57f0*/  IMAD.MOV.U32 R53, RZ, RZ, R129 ;  /* 0x000000ffff357224 */ /* 0x000fe200078e0081 */
[----:B----4-:R-:W-:Y:S01]  /*5800*/  F2FP.BF16.PACK_AB R129, R7, R5 ;  /* 0x000000050781723e */ /* 0x010fe200000010ff */
[----:B------:R-:W-:Y:S01]  /*5810*/  IMAD.MOV.U32 R54, RZ, RZ, R130 ;  /* 0x000000ffff367224 */ /* 0x000fe200078e0082 */
[----:B-1----:R-:W-:Y:S01]  /*5820*/  F2FP.BF16.PACK_AB R130, R11, R9 ;  /* 0x000000090b82723e */ /* 0x002fe200000010ff */
[----:B------:R-:W-:Y:S01]  /*5830*/  IMAD.MOV.U32 R13, RZ, RZ, R162 ;  /* 0x000000ffff0d7224 */ /* 0x000fe200078e00a2 */
[----:B--2---:R-:W-:Y:S01]  /*5840*/  F2FP.BF16.PACK_AB R131, R6, R4 ;  /* 0x000000040683723e */ /* 0x004fe200000010ff */
[----:B------:R-:W1:Y:S01]  /*5850*/  LDSM.16.MT88.4 R160, [R252+0x1900] ;  /* 0x00190000fca0783b */ /* 0x000e620000004200 */
[----:B------:R-:W-:-:S04]  /*5860*/  IMAD.MOV.U32 R3, RZ, RZ, R56 ;  /* 0x000000ffff037224 */ /* 0x000fc800078e0038 */
[----:B------:R-:W-:Y:S01]  /*5870*/  FADD.FTZ R0, R3, R0 ;  /* 0x0000000003007221 */ /* 0x000fe20000010000 */
[----:B------:R-:W-:Y:S03]  /*5880*/  HMMA.16816.F32.BF16 R148, R128, R144, R148 ;  /* 0x000000908094723c */ /* 0x000fe60000041894 */
[----:B------:R-:W-:-:S04]  /*5890*/  FADD.FTZ R0, R18, R0 ;  /* 0x0000000012007221 */ /* 0x000fc80000010000 */
[----:B------:R-:W-:Y:S01]  /*58a0*/  FADD.FTZ R0, R126, R0 ;  /* 0x000000007e007221 */ /* 0x000fe20000010000 */
[----:B------:R-:W-:Y:S03]  /*58b0*/  HMMA.16816.F32.BF16 R144, R128, R146, R36 ;  /* 0x000000928090723c */ /* 0x000fe60000041824 */
[----:B------:R-:W-:-:S05]  /*58c0*/  FADD.FTZ R0, R127, R0 ;  /* 0x000000007f007221 */ /* 0x000fca0000010000 */
[C---:B-----5:R-:W-:Y:S08]  /*58d0*/  HMMA.16816.F32.BF16 R156, R128.reuse, R152, R156 ;  /* 0x00000098809c723c */ /* 0x060ff0000004189c */
[C---:B------:R-:W-:Y:S08]  /*58e0*/  HMMA.16816.F32.BF16 R152, R128.reuse, R154, R44 ;  /* 0x0000009a8098723c */ /* 0x040ff0000004182c */
[C---:B------:R-:W-:Y:S01]  /*58f0*/  HMMA.16816.F32.BF16 R36, R128.reuse, R40, R64 ;  /* 0x000000288024723c */ /* 0x040fe20000041840 */
[----:B------:R-:W2:Y:S07]  /*5900*/  LDSM.16.MT88.4 R64, [R252+0x3900] ;  /* 0x00390000fc40783b */ /* 0x000eae0000004200 */
[C---:B---3--:R-:W-:Y:S01]  /*5910*/  HMMA.16816.F32.BF16 R44, R128.reuse, R48, R72 ;  /* 0x00000030802c723c */ /* 0x048fe20000041848 */
[----:B------:R-:W3:Y:S07]  /*5920*/  LDSM.16.MT88.4 R72, [R249+0x5900] ;  /* 0x00590000f948783b */ /* 0x000eee0000004200 */
[C---:B------:R-:W-:Y:S08]  /*5930*/  HMMA.16816.F32.BF16 R140, R128.reuse, R136, R140 ;  /* 0x00000088808c723c */ /* 0x040ff0000004188c */
[C---:B------:R-:W-:Y:S07]  /*5940*/  HMMA.16816.F32.BF16 R136, R128.reuse, R138, R32 ;  /* 0x0000008a8088723c */ /* 0x040fee0000041820 */
[----:B------:R-:W-:Y:S01]  /*5950*/  IMAD.MOV.U32 R34, RZ, RZ, R58 ;  /* 0x000000ffff227224 */ /* 0x000fe200078e003a */
[----:B-1----:R-:W-:Y:S01]  /*5960*/  HMMA.16816.F32.BF16 R164, R128, R160, R164 ;  /* 0x000000a080a4723c */ /* 0x002fe200000418a4 */
[----:B------:R-:W-:-:S03]  /*5970*/  MOV R35, R59 ;  /* 0x0000003b00237202 */ /* 0x000fc60000000f00 */
[----:B------:R-:W1:Y:S02]  /*5980*/  LDSM.16.MT88.4 R56, [R34+0x3900] ;  /* 0x003900002238783b */ /* 0x000e640000004200 */
[----:B------:R-:W-:Y:S02]  /*5990*/  FADD.FTZ R2, R35, R2 ;  /* 0x0000000223027221 */ /* 0x000fe40000010000 */
[----:B------:R-:W-:Y:S02]  /*59a0*/  HMMA.16816.F32.BF16 R160, R128, R162, R60 ;  /* 0x000000a280a0723c */ /* 0x000fe4000004183c */
[----:B------:R-:W-:-:S04]  /*59b0*/  FADD.FTZ R2, R135, R2 ;  /* 0x0000000287027221 */ /* 0x000fc80000010000 */
[----:B------:R-:W-:Y:S02]  /*59c0*/  FADD.FTZ R3, R124, R2 ;  /* 0x000000027c037221 */ /* 0x000fe40000010000 */
[C---:B------:R-:W-:Y:S01]  /*59d0*/  HMMA.16816.F32.BF16 R40, R128.reuse, R42, R68 ;  /* 0x0000002a8028723c */ /* 0x040fe20000041844 */
[----:B------:R-:W-:Y:S02]  /*59e0*/  FADD.FTZ R2, R134, R0 ;  /* 0x0000000086027221 */ /* 0x000fe40000010000 */
[----:B------:R-:W-:Y:S02]  /*59f0*/  FADD.FTZ R3, R17, R3 ;  /* 0x0000000311037221 */ /* 0x000fe40000010000 */
[----:B------:R-:W-:Y:S02]  /*5a00*/  FADD.FTZ R2, R8, R2 ;  /* 0x0000000208027221 */ /* 0x000fe40000010000 */
[----:B------:R-:W-:Y:S01]  /*5a10*/  FADD.FTZ R3, R19, R3 ;  /* 0x0000000313037221 */ /* 0x000fe20000010000 */
[----:B--2---:R-:W-:Y:S01]  /*5a20*/  HMMA.16816.F32.BF16 R60, R128, R64, R80 ;  /* 0x00000040803c723c */ /* 0x004fe20000041850 */
[----:B------:R-:W2:Y:S01]  /*5a30*/  LDSM.16.MT88.4 R80, [R250+0x5900] ;  /* 0x00590000fa50783b */ /* 0x000ea20000004200 */
[----:B------:R-:W-:-:S02]  /*5a40*/  FADD.FTZ R2, R10, R2 ;  /* 0x000000020a027221 */ /* 0x000fc40000010000 */
[----:B------:R-:W-:Y:S02]  /*5a50*/  FADD.FTZ R0, R125, R3 ;  /* 0x000000037d007221 */ /* 0x000fe40000010000 */
[----:B------:R-:W-:Y:S02]  /*5a60*/  FADD.FTZ R2, R9, R2 ;  /* 0x0000000209027221 */ /* 0x000fe40000010000 */
[----:B---3--:R-:W-:Y:S01]  /*5a70*/  HMMA.16816.F32.BF16 R68, R128, R72, R96 ;  /* 0x000000488044723c */ /* 0x008fe20000041860 */
[----:B------:R-:W3:Y:S01]  /*5a80*/  LDSM.16.MT88.4 R96, [R252+0x5900] ;  /* 0x00590000fc60783b */ /* 0x000ee20000004200 */
[----:B------:R-:W-:Y:S02]  /*5a90*/  FADD.FTZ R0, R5, R0 ;  /* 0x0000000005007221 */ /* 0x000fe40000010000 */
[----:B------:R-:W-:Y:S02]  /*5aa0*/  FADD.FTZ R3, R11, R2 ;  /* 0x000000020b037221 */ /* 0x000fe40000010000 */
[----:B------:R-:W-:-:S02]  /*5ab0*/  FADD.FTZ R0, R7, R0 ;  /* 0x0000000007007221 */ /* 0x000fc40000010000 */
[----:B------:R-:W-:Y:S01]  /*5ac0*/  HMMA.16816.F32.BF16 R48, R128, R50, R76 ;  /* 0x000000328030723c */ /* 0x000fe2000004184c */
[----:B------:R4:W-:Y:S01]  /*5ad0*/  STL [R1+0x80], R3 ;  /* 0x0000800301007387 */ /* 0x0009e20000100800 */
[----:B------:R-:W-:-:S04]  /*5ae0*/  FADD.FTZ R0, R4, R0 ;  /* 0x0000000004007221 */ /* 0x000fc80000010000 */
[----:B------:R-:W-:Y:S01]  /*5af0*/  FADD.FTZ R2, R6, R0 ;  /* 0x0000000006027221 */ /* 0x000fe20000010000 */
[C---:B------:R-:W-:Y:S01]  /*5b00*/  IADD3 R0, R16.reuse, 0x800, RZ ;  /* 0x0000080010007810 */ /* 0x040fe20007ffe0ff */
[C---:B-1----:R-:W-:Y:S03]  /*5b10*/  HMMA.16816.F32.BF16 R52, R128.reuse, R56, R52 ;  /* 0x000000388034723c */ /* 0x042fe60000041834 */
[----:B------:R1:W-:Y:S04]  /*5b20*/  STL [R1+0x84], R2 ;  /* 0x0000840201007387 */ /* 0x0003e80000100800 */
[----:B------:R5:W-:Y:S01]  /*5b30*/  STL [R1+0x44], R0 ;  /* 0x0000440001007387 */ /* 0x000be20000100800 */
[C---:B------:R-:W-:Y:S03]  /*5b40*/  HMMA.16816.F32.BF16 R56, R128.reuse, R58, R88 ;  /* 0x0000003a8038723c */ /* 0x040fe60000041858 */
[----:B------:R-:W5:Y:S05]  /*5b50*/  LDSM.16.MT88.4 R88, [R34+0x5900] ;  /* 0x005900002258783b */ /* 0x000f6a0000004200 */
[----:B------:R-:W-:Y:S01]  /*5b60*/  HMMA.16816.F32.BF16 R64, R128, R66, R84 ;  /* 0x000000428040723c */ /* 0x000fe20000041854 */
[----:B----4-:R-:W-:-:S05]  /*5b70*/  IADD3 R3, R16, 0x1000, RZ ;  /* 0x0000100010037810 */ /* 0x010fca0007ffe0ff */
[----:B------:R4:W-:Y:S02]  /*5b80*/  STL [R1+0x40], R3 ;  /* 0x0000400301007387 */ /* 0x0009e40000100800 */
[----:B--2---:R-:W-:Y:S01]  /*5b90*/  HMMA.16816.F32.BF16 R76, R128, R80, R92 ;  /* 0x00000050804c723c */ /* 0x004fe2000004185c */
[----:B-1----:R-:W-:-:S07]  /*5ba0*/  IADD3 R2, R16, 0x1800, RZ ;  /* 0x0000180010027810 */ /* 0x002fce0007ffe0ff */
[C---:B---3--:R-:W-:Y:S01]  /*5bb0*/  HMMA.16816.F32.BF16 R92, R128.reuse, R96, R108 ;  /* 0x00000060805c723c */ /* 0x048fe2000004186c */
[C---:B-----5:R-:W-:Y:S01]  /*5bc0*/  IADD3 R0, R16.reuse, 0x2000, RZ ;  /* 0x0000200010007810 */ /* 0x060fe20007ffe0ff */
[----:B------:R1:W-:Y:S04]  /*5bd0*/  STL [R1+0x3c], R2 ;  /* 0x00003c0201007387 */ /* 0x0003e80000100800 */
[----:B------:R2:W-:Y:S02]  /*5be0*/  STL [R1+0x38], R0 ;  /* 0x0000380001007387 */ /* 0x0005e40000100800 */
[C---:B------:R-:W-:Y:S02]  /*5bf0*/  HMMA.16816.F32.BF16 R96, R128.reuse, R98, R104 ;  /* 0x000000628060723c */ /* 0x040fe40000041868 */
[----:B------:R-:W3:Y:S06]  /*5c00*/  LDSM.16.MT88.4 R104, [R249+0x7900] ;  /* 0x00790000f968783b */ /* 0x000eec0000004200 */
[----:B------:R-:W-:Y:S01]  /*5c10*/  HMMA.16816.F32.BF16 R72, R128, R74, R100 ;  /* 0x0000004a8048723c */ /* 0x000fe20000041864 */
[----:B----4-:R-:W-:-:S07]  /*5c20*/  IADD3 R3, R16, 0x3800, RZ ;  /* 0x0000380010037810 */ /* 0x010fce0007ffe0ff */
[----:B------:R-:W-:Y:S01]  /*5c30*/  HMMA.16816.F32.BF16 R84, R128, R88, R120 ;  /* 0x000000588054723c */ /* 0x000fe20000041878 */
[----:B------:R-:W4:Y:S01]  /*5c40*/  LDSM.16.MT88.4 R120, [R34+0x7900] ;  /* 0x007900002278783b */ /* 0x000f220000004200 */
[C---:B-1----:R-:W-:Y:S02]  /*5c50*/  IADD3 R2, R16.reuse, 0x2800, RZ ;  /* 0x0000280010027810 */ /* 0x042fe40007ffe0ff */
[----:B--2---:R-:W-:-:S04]  /*5c60*/  IADD3 R0, R16, 0x3000, RZ ;  /* 0x0000300010007810 */ /* 0x004fc80007ffe0ff */
[C---:B------:R-:W-:Y:S01]  /*5c70*/  HMMA.16816.F32.BF16 R88, R128.reuse, R90, R112 ;  /* 0x0000005a8058723c */ /* 0x040fe20000041870 */
[----:B------:R-:W1:Y:S04]  /*5c80*/  LDSM.16.MT88.4 R112, [R250+0x7900] ;  /* 0x00790000fa70783b */ /* 0x000e680000004200 */
[----:B------:R2:W-:Y:S03]  /*5c90*/  STL [R1+0x34], R2 ;  /* 0x0000340201007387 */ /* 0x0005e60000100800 */
[C---:B------:R-:W-:Y:S01]  /*5ca0*/  HMMA.16816.F32.BF16 R80, R128.reuse, R82, R188 ;  /* 0x000000528050723c */ /* 0x040fe200000418bc */
[----:B------:R5:W-:Y:S04]  /*5cb0*/  STL [R1+0x30], R0 ;  /* 0x0000300001007387 */ /* 0x000be80000100800 */
[----:B------:R4:W-:Y:S03]  /*5cc0*/  STL [R1+0x2c], R3 ;  /* 0x00002c0301007387 */ /* 0x0009e60000100800 */
[C---:B---3--:R-:W-:Y:S01]  /*5cd0*/  HMMA.16816.F32.BF16 R100, R128.reuse, R104, R12 ;  /* 0x000000688064723c */ /* 0x048fe2000004180c */
[----:B------:R-:W3:Y:S07]  /*5ce0*/  LDSM.16.MT88.4 R12, [R252+0x7900] ;  /* 0x00790000fc0c783b */ /* 0x000eee0000004200 */
[----:B------:R-:W-:Y:S01]  /*5cf0*/  HMMA.16816.F32.BF16 R104, R128, R106, R184 ;  /* 0x0000006a8068723c */ /* 0x000fe200000418b8 */
[----:B--2---:R-:W-:-:S02]  /*5d00*/  IADD3 R2, R16, 0x4000, RZ ;  /* 0x0000400010027810 */ /* 0x004fc40007ffe0ff */
[----:B-----5:R-:W-:-:S03]  /*5d10*/  IADD3 R0, R16, 0x4800, RZ ;  /* 0x0000480010007810 */ /* 0x020fc60007ffe0ff */
[----:B------:R2:W-:Y:S02]  /*5d20*/  STL [R1+0x28], R2 ;  /* 0x0000280201007387 */ /* 0x0005e40000100800 */
[C---:B----4-:R-:W-:Y:S01]  /*5d30*/  HMMA.16816.F32.BF16 R116, R128.reuse, R120, R116 ;  /* 0x000000788074723c */ /* 0x050fe20000041874 */
[C---:B------:R-:W-:Y:S01]  /*5d40*/  IADD3 R3, R16.reuse, 0x5000, RZ ;  /* 0x0000500010037810 */ /* 0x040fe20007ffe0ff */
[----:B------:R4:W-:Y:S04]  /*5d50*/  STL [R1+0x24], R0 ;  /* 0x0000240001007387 */ /* 0x0009e80000100800 */
[----:B------:R5:W-:Y:S02]  /*5d60*/  STL [R1+0x20], R3 ;  /* 0x0000200301007387 */ /* 0x000be40000100800 */
[C---:B-1----:R-:W-:Y:S08]  /*5d70*/  HMMA.16816.F32.BF16 R108, R128.reuse, R112, R180 ;  /* 0x00000070806c723c */ /* 0x042ff000000418b4 */
[----:B------:R-:W-:Y:S01]  /*5d80*/  HMMA.16816.F32.BF16 R112, R128, R114, R176 ;  /* 0x000000728070723c */ /* 0x000fe200000418b0 */
[----:B--2---:R-:W-:-:S07]  /*5d90*/  IADD3 R2, R16, 0x5800, RZ ;  /* 0x0000580010027810 */ /* 0x004fce0007ffe0ff */
[----:B------:R-:W-:Y:S01]  /*5da0*/  HMMA.16816.F32.BF16 R120, R128, R122, R28 ;  /* 0x0000007a8078723c */ /* 0x000fe2000004181c */
[C---:B----4-:R-:W-:Y:S01]  /*5db0*/  IADD3 R0, R16.reuse, 0x6000, RZ ;  /* 0x0000600010007810 */ /* 0x050fe20007ffe0ff */
[----:B------:R1:W-:Y:S01]  /*5dc0*/  STL [R1+0x1c], R2 ;  /* 0x00001c0201007387 */ /* 0x0003e20000100800 */
[----:B-----5:R-:W-:-:S03]  /*5dd0*/  IADD3 R3, R16, 0x6800, RZ ;  /* 0x0000680010037810 */ /* 0x020fc60007ffe0ff */
[----:B------:R2:W-:Y:S02]  /*5de0*/  STL [R1+0x18], R0 ;  /* 0x0000180001007387 */ /* 0x0005e40000100800 */
[C---:B---3--:R-:W-:Y:S02]  /*5df0*/  HMMA.16816.F32.BF16 R124, R128.reuse, R12, R24 ;  /* 0x0000000c807c723c */ /* 0x048fe40000041818 */
[----:B------:R3:W-:Y:S06]  /*5e00*/  STL [R1+0x14], R3 ;  /* 0x0000140301007387 */ /* 0x0007ec0000100800 */
[----:B------:R-:W-:Y:S01]  /*5e10*/  HMMA.16816.F32.BF16 R128, R128, R14, R20 ;  /* 0x0000000e8080723c */ /* 0x000fe20000041814 */
[----:B-1----:R-:W-:-:S02]  /*5e20*/  IADD3 R2, R16, 0x7000, RZ ;  /* 0x0000700010027810 */ /* 0x002fc40007ffe0ff */
[----:B--2---:R-:W-:-:S05]  /*5e30*/  IADD3 R0, R16, 0x7800, RZ ;  /* 0x0000780010007810 */ /* 0x004fca0007ffe0ff */
[----:B------:R3:W-:Y:S04]  /*5e40*/  STL [R1+0xc], R0 ;  /* 0x00000c0001007387 */ /* 0x0007e80000100800 */
[----:B------:R3:W-:Y:S01]  /*5e50*/  STL [R1+0x10], R2 ;  /* 0x0000100201007387 */ /* 0x0007e20000100800 */
[----:B------:R-:W-:Y:S05]  /*5e60*/  @!P0 BRA `(.L_x_534) ;  /* 0x0000441000008947 */ /* 0x000fea0003800000 */
[----:B------:R-:W2:Y:S04]  /*5e70*/  LDL R16, [R1+0xdc] ;  /* 0x0000dc0001107983 */ /* 0x000ea80000100800 */
[----:B------:R-:W4:Y:S04]  /*5e80*/  LDL.64 R188, [R1+0xd0] ;  /* 0x0000d00001bc7983 */ /* 0x000f280000100a00 */
[----:B------:R-:W5:Y:S04]  /*5e90*/  LDL.64 R190, [R1+0xc0] ;  /* 0x0000c00001be7983 */ /* 0x000f680000100a00 */
[----:B---3--:R-:W3:Y:S04]  /*5ea0*/  LDL.64 R32, [R1+0xc8] ;  /* 0x0000c80001207983 */ /* 0x008ee80000100a00 */
[----:B------:R-:W3:Y:S01]  /*5eb0*/  LDL.64 R34, [R1+0xb8] ;  /* 0x0000b80001227983 */ /* 0x000ee20000100a00 */
[----:B------:R-:W-:-:S02]  /*5ec0*/  PLOP3.LUT P1, PT, PT, PT, UP1, 0x80, 0x0 ;  /* 0x000000000000781c */ /* 0x000fc40003f2f018 */
[----:B------:R-:W-:Y:S01]  /*5ed0*/  PLOP3.LUT P0, PT, PT, PT, UP1, 0x80, 0x0 ;  /* 0x000000000000781c */ /* 0x000fe20003f0f018 */
[----:B------:R-:W-:Y:S01]  /*5ee0*/  IMAD.MOV.U32 R134, RZ, RZ, R132 ;  /* 0x000000ffff867224 */ /* 0x000fe200078e0084 */
[----:B------:R-:W-:Y:S02]  /*5ef0*/  UMOV UR18, UR17 ;  /* 0x0000001100127c82 */ /* 0x000fe40008000000 */
[----:B------:R-:W-:Y:S02]  /*5f00*/  UMOV UR8, 0xffffffc0 ;  /* 0xffffffc000087882 */ /* 0x000fe40000000000 */
[----:B------:R-:W-:Y:S02]  /*5f10*/  ULDC.64 UR6, c[0x0][0x208] ;  /* 0x0000820000067ab9 */ /* 0x000fe40000000a00 */
[----:B------:R-:W-:-:S03]  /*5f20*/  ULDC.64 UR4, c[0x0][0x1e0] ;  /* 0x0000780000047ab9 */ /* 0x000fc60000000a00 */
[----:B--2---:R-:W-:Y:S01]  /*5f30*/  @P1 IMAD.HI.U32 R0, R16, c[0x0][0x2c8], RZ ;  /* 0x0000b20010001a27 */ /* 0x004fe200078e00ff */
[----:B----4-:R-:W-:-:S04]  /*5f40*/  IADD3 R3, P6, R188, 0x40, RZ ;  /* 0x00000040bc037810 */ /* 0x010fc80007fde0ff */
[----:B------:R-:W-:Y:S02]  /*5f50*/  @P0 SHF.R.U32.HI R0, RZ, c[0x0][0x2cc], R0 ;  /* 0x0000b300ff000a19 */ /* 0x000fe40000011600 */
[C---:B------:R-:W-:Y:S01]  /*5f60*/  IADD3 R2, P1, R188.reuse, 0x80, RZ ;  /* 0x00000080bc027810 */ /* 0x040fe20007f3e0ff */
[----:B------:R5:W-:Y:S04]  /*5f70*/  STL [R1+0xb4], R3 ;  /* 0x0000b40301007387 */ /* 0x000be80000100800 */
[----:B------:R1:W-:Y:S04]  /*5f80*/  @P0 STL [R1+0xd8], R0 ;  /* 0x0000d80001000387 */ /* 0x0003e80000100800 */
[----:B------:R3:W-:Y:S01]  /*5f90*/  STL [R1+0xac], R2 ;  /* 0x0000ac0201007387 */ /* 0x0007e20000100800 */
[----:B-----5:R-:W-:Y:S01]  /*5fa0*/  IMAD.X R3, RZ, RZ, R191, P6 ;  /* 0x000000ffff037224 */ /* 0x020fe200030e06bf */
[----:B-1----:R-:W-:-:S02]  /*5fb0*/  IADD3 R0, P0, R188, 0xc0, RZ ;  /* 0x000000c0bc007810 */ /* 0x002fc40007f1e0ff */
[----:B---3--:R-:W-:-:S03]  /*5fc0*/  IADD3 R2, P6, R32, 0x40, RZ ;  /* 0x0000004020027810 */ /* 0x008fc60007fde0ff */
[----:B------:R1:W-:Y:S04]  /*5fd0*/  STL [R1+0xa4], R0 ;  /* 0x0000a40001007387 */ /* 0x0003e80000100800 */
[----:B------:R2:W-:Y:S04]  /*5fe0*/  STL [R1+0xb0], R3 ;  /* 0x0000b00301007387 */ /* 0x0005e80000100800 */
[----:B------:R3:W-:Y:S01]  /*5ff0*/  STL [R1+0x9c], R2 ;  /* 0x00009c0201007387 */ /* 0x0007e20000100800 */
[----:B------:R-:W-:Y:S02]  /*6000*/  IMAD.X R4, RZ, RZ, R35, P6 ;  /* 0x000000ffff047224 */ /* 0x000fe400030e0623 */
[----:B-1----:R-:W-:Y:S01]  /*6010*/  IMAD.X R0, RZ, RZ, R191, P1 ;  /* 0x000000ffff007224 */ /* 0x002fe200008e06bf */
[----:B--2---:R-:W-:-:S04]  /*6020*/  IADD3 R3, P1, R32, 0x80, RZ ;  /* 0x0000008020037810 */ /* 0x004fc80007f3e0ff */
[----:B------:R1:W-:Y:S01]  /*6030*/  STL [R1+0xa8], R0 ;  /* 0x0000a80001007387 */ /* 0x0003e20000100800 */
[----:B---3--:R-:W-:-:S03]  /*6040*/  IMAD.X R2, RZ, RZ, R191, P0 ;  /* 0x000000ffff027224 */ /* 0x008fc600000e06bf */
[----:B------:R-:W-:Y:S04]  /*6050*/  STL [R1+0x94], R3 ;  /* 0x0000940301007387 */ /* 0x000fe80000100800 */
[----:B------:R2:W-:Y:S01]  /*6060*/  STL [R1+0xa0], R2 ;  /* 0x0000a00201007387 */ /* 0x0005e20000100800 */
[----:B-1----:R-:W-:-:S05]  /*6070*/  IADD3 R0, P0, R32, 0xc0, RZ ;  /* 0x000000c020007810 */ /* 0x002fca0007f1e0ff */
[----:B------:R1:W-:Y:S01]  /*6080*/  STL [R1+0x8c], R0 ;  /* 0x00008c0001007387 */ /* 0x0003e20000100800 */
[----:B--2---:R-:W-:-:S03]  /*6090*/  IMAD.X R2, RZ, RZ, R35, P1 ;  /* 0x000000ffff027224 */ /* 0x004fc600008e0623 */
[----:B------:R2:W-:Y:S04]  /*60a0*/  STL [R1+0x98], R4 ;  /* 0x0000980401007387 */ /* 0x0005e80000100800 */
[----:B------:R2:W-:Y:S01]  /*60b0*/  STL [R1+0x90], R2 ;  /* 0x0000900201007387 */ /* 0x0005e20000100800 */
[----:B-1----:R-:W-:-:S05]  /*60c0*/  IMAD.X R0, RZ, RZ, R35, P0 ;  /* 0x000000ffff007224 */ /* 0x002fca00000e0623 */
[----:B------:R2:W-:Y:S01]  /*60d0*/  STL [R1+0x88], R0 ;  /* 0x0000880001007387 */ /* 0x0005e20000100800 */
[----:B------:R-:W-:-:S03]  /*60e0*/  IMAD.MOV.U32 R3, RZ, RZ, R133 ;  /* 0x000000ffff037224 */ /* 0x000fc600078e0085 */
.L_x_535:
[----:B------:R-:W3:Y:S01]  /*60f0*/  LDL.64 R26, [R1+0xd0] ;  /* 0x0000d000011a7983 */ /* 0x000ee20000100a00 */
[----:B------:R-:W-:Y:S01]  /*6100*/  UISETP.GE.AND UP2, UPT, UR18, URZ, UPT ;  /* 0x0000003f1200728c */ /* 0x000fe2000bf46270 */
[----:B------:R-:W-:Y:S04]  /*6110*/  DEPBAR.LE SB0, 0x0 ;  /* 0x000080000000791a */ /* 0x000fe80000000000 */
[----:B------:R-:W4:Y:S01]  /*6120*/  LDL.64 R22, [R1+0xc0] ;  /* 0x0000c00001167983 */ /* 0x000f220000100a00 */
[----:B------:R-:W-:Y:S01]  /*6130*/  PLOP3.LUT P0, PT, PT, PT, UP2, 0x80, 0x0 ;  /* 0x000000000000781c */ /* 0x000fe20003f0f028 */
[----:B------:R-:W-:Y:S04]  /*6140*/  UIADD3 UR17, UR18, -0x1, URZ ;  /* 0xffffffff12117890 */ /* 0x000fe8000fffe03f */
[----:B--2---:R-:W2:Y:S01]  /*6150*/  LDL R24, [R1+0xb4] ;  /* 0x0000b40001187983 */ /* 0x004ea20000100800 */
[----:B------:R-:W-:Y:S02]  /*6160*/  @UP2 USHF.R.S32.HI UR11, URZ, 0x1f, UR18 ;  /* 0x0000001f3f0b2899 */ /* 0x000fe40008011412 */
[----:B------:R-:W-:Y:S01]  /*6170*/  @UP2 UIMAD.WIDE.U32 UR20, UR18, UR6, URZ ;  /* 0x00000006121422a5 */ /* 0x000fe2000f8e003f */
[----:B------:R-:W2:Y:S01]  /*6180*/  LDL R28, [R1+0xb0] ;  /* 0x0000b000011c7983 */ /* 0x000ea20000100800 */
[----:B------:R-:W-:Y:S02]  /*6190*/  @UP2 UIMAD UR11, UR11, UR6, URZ ;  /* 0x000000060b0b22a4 */ /* 0x000fe4000f8e023f */
[----:B------:R-:W-:Y:S01]  /*61a0*/  @UP2 USHF.L.U32 UR14, UR20, 0x6, URZ ;  /* 0x00000006140e2899 */ /* 0x000fe2000800063f */
[----:B------:R-:W2:Y:S01]  /*61b0*/  LDL R33, [R1+0xac] ;  /* 0x0000ac0001217983 */ /* 0x000ea20000100800 */
[----:B------:R-:W-:Y:S03]  /*61c0*/  @UP2 UIMAD UR11, UR18, UR7, UR11 ;  /* 0x00000007120b22a4 */ /* 0x000fe6000f8e020b */
[----:B------:R-:W2:Y:S01]  /*61d0*/  LDL R31, [R1+0xa4] ;  /* 0x0000a400011f7983 */ /* 0x000ea20000100800 */
[----:B------:R-:W-:Y:S03]  /*61e0*/  @UP2 UIADD3 UR11, UR21, UR11, URZ ;  /* 0x0000000b150b2290 */ /* 0x000fe6000fffe03f */
[----:B------:R-:W2:Y:S01]  /*61f0*/  LDL R30, [R1+0xa8] ;  /* 0x0000a800011e7983 */ /* 0x000ea20000100800 */
[----:B------:R-:W-:Y:S03]  /*6200*/  @UP2 USHF.L.U64.HI UR11, UR20, 0x6, UR11 ;  /* 0x00000006140b2899 */ /* 0x000fe6000801020b */
[----:B------:R-:W2:Y:S04]  /*6210*/  LDL R32, [R1+0xa0] ;  /* 0x0000a00001207983 */ /* 0x000ea80000100800 */
[----:B------:R-:W2:Y:S04]  /*6220*/  LDL R176, [R1+0x8] ;  /* 0x0000080001b07983 */ /* 0x000ea80000100800 */
[----:B------:R1:W-:Y:S04]  /*6230*/  STL [R1+0x12c], R131 ;  /* 0x00012c8301007387 */ /* 0x0003e80000100800 */
[----:B------:R-:W2:Y:S04]  /*6240*/  LDL R180, [R1+0x44] ;  /* 0x0000440001b47983 */ /* 0x000ea80000100800 */
[----:B------:R-:W2:Y:S04]  /*6250*/  LDL R184, [R1+0x40] ;  /* 0x0000400001b87983 */ /* 0x000ea80000100800 */
[----:B------:R-:W2:Y:S04]  /*6260*/  LDL R135, [R1+0x3c] ;  /* 0x00003c0001877983 */ /* 0x000ea80000100800 */
[----:B------:R-:W-:Y:S08]  /*6270*/  BAR.SYNC.DEFER_BLOCKING 0x0 ;  /* 0x0000000000007b1d */ /* 0x000ff00000010000 */
[----:B------:R-:W2:Y:S08]  /*6280*/  LDSM.16.M88.4 R8, [R248+0x10100] ;  /* 0x01010000f808783b */ /* 0x000eb00000000200 */
[----:B-1----:R-:W2:Y:S04]  /*6290*/  LDL R131, [R1+0x48] ;  /* 0x0000480001837983 */ /* 0x002ea80000100800 */
[----:B------:R-:W1:Y:S01]  /*62a0*/  LDSM.16.M88.4 R16, [R248+0x10900] ;  /* 0x01090000f810783b */ /* 0x000e620000000200 */
[----:B---3--:R-:W-:Y:S04]  /*62b0*/  @P0 IADD3 R0, P6, R26, UR14, RZ ;  /* 0x0000000e1a000c10 */ /* 0x008fe8000ffde0ff */
[----:B----4-:R-:W-:Y:S02]  /*62c0*/  @P0 IADD3.X R4, R23, UR11, RZ, P6, !PT ;  /* 0x0000000b17040c10 */ /* 0x010fe4000b7fe4ff */
[----:B------:R-:W-:Y:S02]  /*62d0*/  @P0 LEA R14, P6, R0, c[0x0][0x1f8], 0x1 ;  /* 0x00007e00000e0a11 */ /* 0x000fe400078c08ff */
[----:B--2---:R-:W-:Y:S02]  /*62e0*/  @P0 IADD3 R2, P1, R24, UR14, RZ ;  /* 0x0000000e18020c10 */ /* 0x004fe4000ff3e0ff */
[----:B------:R-:W-:Y:S02]  /*62f0*/  @P0 LEA.HI.X R15, R0, c[0x0][0x1fc], R4, 0x1, P6 ;  /* 0x00007f00000f0a11 */ /* 0x000fe400030f0c04 */
[----:B------:R-:W-:Y:S02]  /*6300*/  @P0 IADD3.X R5, R28, UR11, RZ, P1, !PT ;  /* 0x0000000b1c050c10 */ /* 0x000fe40008ffe4ff */
[C---:B------:R-:W-:Y:S02]  /*6310*/  @P0 LEA R12, P1, R2.reuse, c[0x0][0x1f8], 0x1 ;  /* 0x00007e00020c0a11 */ /* 0x040fe400078208ff */
[----:B------:R-:W-:Y:S02]  /*6320*/  @P0 IADD3 R0, P6, R33, UR14, RZ ;  /* 0x0000000e21000c10 */ /* 0x000fe4000ffde0ff */
[----:B------:R-:W-:Y:S02]  /*6330*/  @P0 LEA.HI.X R13, R2, c[0x0][0x1fc], R5, 0x1, P1 ;  /* 0x00007f00020d0a11 */ /* 0x000fe400008f0c05 */
[----:B------:R-:W-:Y:S02]  /*6340*/  @P0 LEA R6, P1, R0, c[0x0][0x1f8], 0x1 ;  /* 0x00007e0000060a11 */ /* 0x000fe400078208ff */
[----:B------:R-:W-:Y:S02]  /*6350*/  @P0 IADD3.X R4, R30, UR11, RZ, P6, !PT ;  /* 0x0000000b1e040c10 */ /* 0x000fe4000b7fe4ff */
[----:B------:R-:W-:Y:S01]  /*6360*/  @P0 IADD3 R2, P6, R31, UR14, RZ ;  /* 0x0000000e1f020c10 */ /* 0x000fe2000ffde0ff */
[----:B------:R-:W-:Y:S01]  /*6370*/  @UP2 ULEA UR14, UP0, UR6, UR14, 0x5 ;  /* 0x0000000e060e2291 */ /* 0x000fe2000f80283f */
[----:B------:R-:W-:Y:S02]  /*6380*/  @P0 LEA.HI.X R7, R0, c[0x0][0x1fc], R4, 0x1, P1 ;  /* 0x00007f0000070a11 */ /* 0x000fe400008f0c04 */
[----:B------:R-:W-:Y:S01]  /*6390*/  @P0 IADD3.X R0, R32, UR11, RZ, P6, !PT ;  /* 0x0000000b20000c10 */ /* 0x000fe2000b7fe4ff */
[----:B------:R-:W-:Y:S01]  /*63a0*/  @UP2 ULEA.HI.X UR11, UR6, UR11, UR7, 0x5, UP0 ;  /* 0x0000000b060b2291 */ /* 0x000fe200080f2c07 */
[----:B------:R-:W-:Y:S01]  /*63b0*/  @P0 LEA R20, P1, R2, c[0x0][0x1f8], 0x1 ;  /* 0x00007e0002140a11 */ /* 0x000fe200078208ff */
[----:B------:R-:W-:Y:S01]  /*63c0*/  LDSM.16.M88.4 R176, [R176] ;  /* 0x00000000b0b0783b */ /* 0x000fe20000000200 */
[----:B------:R-:W-:Y:S01]  /*63d0*/  @P0 IADD3 R4, P6, R26, UR14, RZ ;  /* 0x0000000e1a040c10 */ /* 0x000fe2000ffde0ff */
[----:B------:R-:W-:Y:S01]  /*63e0*/  UISETP.GE.AND UP2, UPT, UR18, 0x1, UPT ;  /* 0x000000011200788c */ /* 0x000fe2000bf46270 */
[----:B------:R-:W-:Y:S02]  /*63f0*/  @P0 LEA.HI.X R21, R2, c[0x0][0x1fc], R0, 0x1, P1 ;  /* 0x00007f0002150a11 */ /* 0x000fe400008f0c00 */
[----:B------:R-:W-:Y:S02]  /*6400*/  @P0 IADD3 R0, P1, R24, UR14, RZ ;  /* 0x0000000e18000c10 */ /* 0x000fe4000ff3e0ff */
[----:B------:R-:W-:Y:S01]  /*6410*/  @P0 IADD3.X R2, R23, UR11, RZ, P6, !PT ;  /* 0x0000000b17020c10 */ /* 0x000fe2000b7fe4ff */
[----:B------:R-:W2:Y:S01]  /*6420*/  LDSM.16.M88.4 R24, [R248+0x11100] ;  /* 0x01110000f818783b */ /* 0x000ea20000000200 */
[----:B------:R-:W-:Y:S02]  /*6430*/  @P0 IADD3.X R5, R28, UR11, RZ, P1, !PT ;  /* 0x0000000b1c050c10 */ /* 0x000fe40008ffe4ff */
[----:B------:R-:W-:Y:S02]  /*6440*/  @P0 LEA R28, P1, R0, c[0x0][0x1f8], 0x1 ;  /* 0x00007e00001c0a11 */ /* 0x000fe400078208ff */
[----:B------:R-:W-:Y:S01]  /*6450*/  @P0 LEA R22, P6, R4, c[0x0][0x1f8], 0x1 ;  /* 0x00007e0004160a11 */ /* 0x000fe200078c08ff */
[----:B------:R-:W-:Y:S01]  /*6460*/  @UP2 UIMAD.WIDE.U32 UR20, UR17, UR4, URZ ;  /* 0x00000004111422a5 */ /* 0x000fe2000f8e003f */
[----:B------:R-:W-:Y:S01]  /*6470*/  @P0 LEA.HI.X R29, R0, c[0x0][0x1fc], R5, 0x1, P1 ;  /* 0x00007f00001d0a11 */ /* 0x000fe200008f0c05 */
[----:B------:R-:W-:Y:S01]  /*6480*/  LDSM.16.M88.4 R180, [R180] ;  /* 0x00000000b4b4783b */ /* 0x000fe20000000200 */
[----:B------:R-:W-:Y:S02]  /*6490*/  @P0 IADD3 R0, P1, R31, UR14, RZ ;  /* 0x0000000e1f000c10 */ /* 0x000fe4000ff3e0ff */
[----:B------:R-:W-:Y:S02]  /*64a0*/  @P0 LEA.HI.X R23, R4, c[0x0][0x1fc], R2, 0x1, P6 ;  /* 0x00007f0004170a11 */ /* 0x000fe400030f0c02 */
[----:B------:R-:W-:Y:S02]  /*64b0*/  @P0 IADD3.X R5, R32, UR11, RZ, P1, !PT ;  /* 0x0000000b20050c10 */ /* 0x000fe40008ffe4ff */
[C---:B------:R-:W-:Y:S01]  /*64c0*/  @P0 LEA R132, P1, R0.reuse, c[0x0][0x1f8], 0x1 ;  /* 0x00007e0000840a11 */ /* 0x040fe200078208ff */
[----:B------:R-:W-:Y:S01]  /*64d0*/  LDSM.16.M88.4 R184, [R184] ;  /* 0x00000000b8b8783b */ /* 0x000fe20000000200 */
[----:B------:R-:W-:Y:S01]  /*64e0*/  @P0 IADD3 R2, P6, R33, UR14, RZ ;  /* 0x0000000e21020c10 */ /* 0x000fe2000ffde0ff */
[----:B------:R-:W-:Y:S01]  /*64f0*/  @UP2 USHF.L.U32 UR14, UR20, 0x6, URZ ;  /* 0x00000006140e2899 */ /* 0x000fe2000800063f */
[----:B------:R-:W-:Y:S02]  /*6500*/  @P0 LEA.HI.X R133, R0, c[0x0][0x1fc], R5, 0x1, P1 ;  /* 0x00007f0000850a11 */ /* 0x000fe400008f0c05 */
[----:B------:R-:W-:Y:S01]  /*6510*/  @P0 IADD3.X R4, R30, UR11, RZ, P6, !PT ;  /* 0x0000000b1e040c10 */ /* 0x000fe2000b7fe4ff */
[----:B------:R-:W-:Y:S01]  /*6520*/  UIMAD UR11, UR18, UR8, 0x1 ;  /* 0x00000001120b74a4 */ /* 0x000fe2000f8e0208 */
[C---:B------:R-:W-:Y:S01]  /*6530*/  @P0 LEA R30, P6, R2.reuse, c[0x0][0x1f8], 0x1 ;  /* 0x00007e00021e0a11 */ /* 0x040fe200078c08ff */
[----:B------:R-:W3:Y:S03]  /*6540*/  LDL R0, [R1+0x4] ;  /* 0x0000040001007983 */ /* 0x000ee60000100800 */
[----:B------:R-:W-:Y:S01]  /*6550*/  @P0 LEA.HI.X R31, R2, c[0x0][0x1fc], R4, 0x1, P6 ;  /* 0x00007f00021f0a11 */ /* 0x000fe200030f0c04 */
[----:B------:R-:W4:Y:S08]  /*6560*/  LDSM.16.M88.4 R32, [R248+0x11900] ;  /* 0x01190000f820783b */ /* 0x000f300000000200 */
[----:B------:R1:W1:Y:S08]  /*6570*/  LDSM.16.M88.4 R188, [R135] ;  /* 0x0000000087bc783b */ /* 0x0002700000000200 */
        /* <DEDUP_REMOVED lines=8> */
[----:B------:R4:W-:Y:S01]  /*6600*/  @P0 LDGSTS.E.BYPASS.LTC128B.128 [R131+0x3100], [R28.64], !P4 ;  /* 0x031000001c830fae */ /* 0x0009e2000e101d56 */
[C---:B-1---5:R-:W-:Y:S07]  /*6610*/  HMMA.16816.F32.BF16 R4, R168.reuse, R8, RZ ;  /* 0x00000008a804723c */ /* 0x062fee00000418ff */
[----:B------:R4:W-:Y:S01]  /*6620*/  @P0 LDGSTS.E.BYPASS.LTC128B.128 [R131+0x5100], [R30.64], !P3 ;  /* 0x051000001e830fae */ /* 0x0009e2000d901d56 */
[C---:B------:R-:W-:Y:S07]  /*6630*/  HMMA.16816.F32.BF16 R8, R168.reuse, R10, RZ ;  /* 0x0000000aa808723c */ /* 0x040fee00000418ff */
[----:B------:R1:W-:Y:S01]  /*6640*/  @P0 LDGSTS.E.BYPASS.LTC128B.128 [R131+0x7100], [R132.64], !P2 ;  /* 0x0710000084830fae */ /* 0x0003e2000d101d56 */
[----:B------:R-:W-:Y:S01]  /*6650*/  PLOP3.LUT P0, PT, PT, PT, UP1, 0x80, 0x0 ;  /* 0x000000000000781c */ /* 0x000fe20003f0f018 */
[C---:B------:R-:W-:Y:S06]  /*6660*/  HMMA.16816.F32.BF16 R12, R168.reuse, R16, RZ ;  /* 0x00000010a80c723c */ /* 0x040fec00000418ff */
[----:B------:R-:W3:Y:S02]  /*6670*/  LDL R135, [R1+0x30] ;  /* 0x0000300001877983 */ /* 0x000ee40000100800 */
[C---:B------:R-:W-:Y:S02]  /*6680*/  HMMA.16816.F32.BF16 R16, R168.reuse, R18, RZ ;  /* 0x00000012a810723c */ /* 0x040fe400000418ff */
[----:B------:R-:W0:Y:S06]  /*6690*/  LDGDEPBAR ;  /* 0x00000000000079af */ /* 0x000e2c0000000000 */
[C---:B--2---:R-:W-:Y:S02]  /*66a0*/  HMMA.16816.F32.BF16 R20, R168.reuse, R24, RZ ;  /* 0x00000018a814723c */ /* 0x044fe400000418ff */
[----:B------:R-:W2:Y:S06]  /*66b0*/  LDL R2, [R1+0x2c] ;  /* 0x00002c0001027983 */ /* 0x000eac0000100800 */
[C---:B------:R-:W-:Y:S01]  /*66c0*/  HMMA.16816.F32.BF16 R24, R168.reuse, R26, RZ ;  /* 0x0000001aa818723c */ /* 0x040fe200000418ff */
[----:B-1----:R-:W2:Y:S04]  /*66d0*/  LDL R132, [R1+0x38] ;  /* 0x0000380001847983 */ /* 0x002ea80000100800 */
[----:B------:R-:W2:Y:S03]  /*66e0*/  LDL R133, [R1+0x34] ;  /* 0x0000340001857983 */ /* 0x000ea60000100800 */
[C---:B----4-:R-:W-:Y:S01]  /*66f0*/  HMMA.16816.F32.BF16 R28, R168.reuse, R32, RZ ;  /* 0x00000020a81c723c */ /* 0x050fe200000418ff */
[----:B------:R-:W-:Y:S04]  /*6700*/  STL [R1+0xf4], R168 ;  /* 0x0000f4a801007387 */ /* 0x000fe80000100800 */
[----:B------:R-:W-:Y:S03]  /*6710*/  STL [R1+0xf0], R169 ;  /* 0x0000f0a901007387 */ /* 0x000fe60000100800 */
[----:B------:R-:W-:Y:S01]  /*6720*/  HMMA.16816.F32.BF16 R32, R168, R34, RZ ;  /* 0x00000022a820723c */ /* 0x000fe200000418ff */
[----:B------:R-:W-:Y:S04]  /*6730*/  STL [R1+0xec], R170 ;  /* 0x0000ecaa01007387 */ /* 0x000fe80000100800 */
[----:B------:R1:W-:Y:S03]  /*6740*/  STL [R1+0xe8], R171 ;  /* 0x0000e8ab01007387 */ /* 0x0003e60000100800 */
        /* <DEDUP_REMOVED lines=20> */
[----:B-1----:R-:W4:Y:S03]  /*6890*/  LDL R171, [R1+0x90] ;  /* 0x0000900001ab7983 */ /* 0x002f260000100800 */
[----:B------:R-:W-:Y:S01]  /*68a0*/  HMMA.16816.F32.BF16 R32, R172, R190, R32 ;  /* 0x000000beac20723c */ /* 0x000fe20000041820 */
[----:B------:R-:W2:Y:S04]  /*68b0*/  LDL R168, [R1+0xe0] ;  /* 0x0000e00001a87983 */ /* 0x000ea80000100800 */
[----:B------:R-:W2:Y:S04]  /*68c0*/  LDL R170, [R1+0x8c] ;  /* 0x00008c0001aa7983 */ /* 0x000ea80000100800 */
[----:B------:R-:W2:Y:S04]  /*68d0*/  LDL R169, [R1+0x88] ;  /* 0x0000880001a97983 */ /* 0x000ea80000100800 */
[----:B---3--:R-:W1:Y:S08]  /*68e0*/  LDSM.16.M88.4 R176, [R0+0x10100] ;  /* 0x0101000000b0783b */ /* 0x008e700000000200 */
[----:B------:R-:W3:Y:S08]  /*68f0*/  LDSM.16.M88.4 R180, [R0+0x10900] ;  /* 0x0109000000b4783b */ /* 0x000ef00000000200 */
[----:B------:R-:W-:Y:S01]  /*6900*/  LDSM.16.M88.4 R184, [R0+0x11900] ;  /* 0x0119000000b8783b */ /* 0x000fe20000000200 */
[C---:B-1----:R-:W-:Y:S08]  /*6910*/  HMMA.16816.F32.BF16 R4, R192.reuse, R176, R4 ;  /* 0x000000b0c004723c */ /* 0x042ff00000041804 */
[C---:B------:R-:W-:Y:S01]  /*6920*/  HMMA.16816.F32.BF16 R8, R192.reuse, R178, R8 ;  /* 0x000000b2c008723c */ /* 0x040fe20000041808 */
[----:B------:R-:W1:Y:S07]  /*6930*/  LDSM.16.M88.4 R176, [R0+0x11100] ;  /* 0x0111000000b0783b */ /* 0x000e6e0000000200 */
[C---:B---3--:R-:W-:Y:S08]  /*6940*/  HMMA.16816.F32.BF16 R12, R192.reuse, R180, R12 ;  /* 0x000000b4c00c723c */ /* 0x048ff0000004180c */
[C---:B------:R-:W-:Y:S01]  /*6950*/  HMMA.16816.F32.BF16 R16, R192.reuse, R182, R16 ;  /* 0x000000b6c010723c */ /* 0x040fe20000041810 */
[----:B------:R-:W3:Y:S07]  /*6960*/  LDSM.16.M88.4 R180, [R251] ;  /* 0x00000000fbb4783b */ /* 0x000eee0000000200 */
[C---:B-1----:R-:W-:Y:S08]  /*6970*/  HMMA.16816.F32.BF16 R20, R192.reuse, R176, R20 ;  /* 0x000000b0c014723c */ /* 0x042ff00000041814 */
[C---:B------:R-:W-:Y:S01]  /*6980*/  HMMA.16816.F32.BF16 R24, R192.reuse, R178, R24 ;  /* 0x000000b2c018723c */ /* 0x040fe20000041818 */
[----:B------:R-:W1:Y:S07]  /*6990*/  LDSM.16.M88.4 R176, [R251+0x800] ;  /* 0x00080000fbb0783b */ /* 0x000e6e0000000200 */
[C---:B------:R-:W-:Y:S08]  /*69a0*/  HMMA.16816.F32.BF16 R28, R192.reuse, R184, R28 ;  /* 0x000000b8c01c723c */ /* 0x040ff0000004181c */
[----:B------:R-:W-:Y:S01]  /*69b0*/  HMMA.16816.F32.BF16 R32, R192, R186, R32 ;  /* 0x000000bac020723c */ /* 0x000fe20000041820 */
[----:B------:R-:W1:Y:S07]  /*69c0*/  LDSM.16.M88.4 R184, [R251+0x1000] ;  /* 0x00100000fbb8783b */ /* 0x000e6e0000000200 */
[C---:B---3--:R-:W-:Y:S08]  /*69d0*/  HMMA.16816.F32.BF16 R4, R196.reuse, R180, R4 ;  /* 0x000000b4c404723c */ /* 0x048ff00000041804 */
[C---:B------:R-:W-:Y:S01]  /*69e0*/  HMMA.16816.F32.BF16 R8, R196.reuse, R182, R8 ;  /* 0x000000b6c408723c */ /* 0x040fe20000041808 */
[----:B------:R-:W3:Y:S07]  /*69f0*/  LDSM.16.M88.4 R180, [R251+0x1800] ;  /* 0x00180000fbb4783b */ /* 0x000eee0000000200 */
[C---:B-1----:R-:W-:Y:S08]  /*6a00*/  HMMA.16816.F32.BF16 R12, R196.reuse, R176, R12 ;  /* 0x000000b0c40c723c */ /* 0x042ff0000004180c */
[C---:B------:R-:W-:Y:S01]  /*6a10*/  HMMA.16816.F32.BF16 R16, R196.reuse, R178, R16 ;  /* 0x000000b2c410723c */ /* 0x040fe20000041810 */
[----:B------:R-:W1:Y:S07]  /*6a20*/  LDSM.16.M88.4 R176, [R248+0x12100] ;  /* 0x01210000f8b0783b */ /* 0x000e6e0000000200 */
[C---:B------:R-:W-:Y:S08]  /*6a30*/  HMMA.16816.F32.BF16 R20, R196.reuse, R184, R20 ;  /* 0x000000b8c414723c */ /* 0x040ff00000041814 */
[C---:B------:R-:W-:Y:S01]  /*6a40*/  HMMA.16816.F32.BF16 R24, R196.reuse, R186, R24 ;  /* 0x000000bac418723c */ /* 0x040fe20000041818 */
[----:B------:R-:W2:Y:S07]  /*6a50*/  LDSM.16.M88.4 R184, [R248+0x12900] ;  /* 0x01290000f8b8783b */ /* 0x000eae0000000200 */
[C---:B---3--:R-:W-:Y:S08]  /*6a60*/  HMMA.16816.F32.BF16 R28, R196.reuse, R180, R28 ;  /* 0x000000b4c41c723c */ /* 0x048ff0000004181c */
[----:B------:R-:W-:Y:S01]  /*6a70*/  HMMA.16816.F32.BF16 R32, R196, R182, R32 ;  /* 0x000000b6c420723c */ /* 0x000fe20000041820 */
[----:B------:R-:W3:Y:S07]  /*6a80*/  LDSM.16.M88.4 R180, [R248+0x13100] ;  /* 0x01310000f8b4783b */ /* 0x000eee0000000200 */
[C---:B-1----:R-:W-:Y:S08]  /*6a90*/  HMMA.16816.F32.BF16 R4, R200.reuse, R176, R4 ;  /* 0x000000b0c804723c */ /* 0x042ff00000041804 */
[C---:B------:R-:W-:Y:S01]  /*6aa0*/  HMMA.16816.F32.BF16 R8, R200.reuse, R178, R8 ;  /* 0x000000b2c808723c */ /* 0x040fe20000041808 */
[----:B------:R-:W1:Y:S07]  /*6ab0*/  LDSM.16.M88.4 R176, [R248+0x13900] ;  /* 0x01390000f8b0783b */ /* 0x000e6e0000000200 */
[C---:B--2---:R-:W-:Y:S08]  /*6ac0*/  HMMA.16816.F32.BF16 R12, R200.reuse, R184, R12 ;  /* 0x000000b8c80c723c */ /* 0x044ff0000004180c */
[C---:B------:R-:W-:Y:S01]  /*6ad0*/  HMMA.16816.F32.BF16 R16, R200.reuse, R186, R16 ;  /* 0x000000bac810723c */ /* 0x040fe20000041810 */
[----:B------:R2:W4:Y:S07]  /*6ae0*/  LDSM.16.M88.4 R184, [R132] ;  /* 0x0000000084b8783b */ /* 0x00052e0000000200 */
[C---:B---3--:R-:W-:Y:S08]  /*6af0*/  HMMA.16816.F32.BF16 R20, R200.reuse, R180, R20 ;  /* 0x000000b4c814723c */ /* 0x048ff00000041814 */
[C---:B------:R-:W-:Y:S01]  /*6b00*/  HMMA.16816.F32.BF16 R24, R200.reuse, R182, R24 ;  /* 0x000000b6c818723c */ /* 0x040fe20000041818 */
[----:B------:R3:W3:Y:S07]  /*6b10*/  LDSM.16.M88.4 R180, [R133] ;  /* 0x0000000085b4783b */ /* 0x0006ee0000000200 */
[C---:B-1----:R-:W-:Y:S01]  /*6b20*/  HMMA.16816.F32.BF16 R28, R200.reuse, R176, R28 ;  /* 0x000000b0c81c723c */ /* 0x042fe2000004181c */
[----:B--2---:R-:W2:Y:S07]  /*6b30*/  LDL R132, [R1+0x20] ;  /* 0x0000200001847983 */ /* 0x004eae0000100800 */
[----:B------:R-:W-:Y:S01]  /*6b40*/  HMMA.16816.F32.BF16 R32, R200, R178, R32 ;  /* 0x000000b2c820723c */ /* 0x000fe20000041820 */
[----:B------:R1:W1:Y:S07]  /*6b50*/  LDSM.16.M88.4 R176, [R135] ;  /* 0x0000000087b0783b */ /* 0x00026e0000000200 */
[C---:B----4-:R-:W-:Y:S01]  /*6b60*/  HMMA.16816.F32.BF16 R4, R204.reuse, R184, R4 ;  /* 0x000000b8cc04723c */ /* 0x050fe20000041804 */
[----:B---3--:R-:W3:Y:S07]  /*6b70*/  LDL R133, [R1+0x24] ;  /* 0x0000240001857983 */ /* 0x008eee0000100800 */
[C---:B------:R-:W-:Y:S01]  /*6b80*/  HMMA.16816.F32.BF16 R8, R204.reuse, R186, R8 ;  /* 0x000000bacc08723c */ /* 0x040fe20000041808 */
[----:B------:R4:W4:Y:S07]  /*6b90*/  LDSM.16.M88.4 R184, [R2] ;  /* 0x0000000002b8783b */ /* 0x00092e0000000200 */
[C---:B------:R-:W-:Y:S01]  /*6ba0*/  HMMA.16816.F32.BF16 R12, R204.reuse, R180, R12 ;  /* 0x000000b4cc0c723c */ /* 0x040fe2000004180c */
[----:B-1----:R-:W3:Y:S07]  /*6bb0*/  LDL R135, [R1+0x28] ;  /* 0x0000280001877983 */ /* 0x002eee0000100800 */
[C---:B------:R-:W-:Y:S01]  /*6bc0*/  HMMA.16816.F32.BF16 R16, R204.reuse, R182, R16 ;  /* 0x000000b6cc10723c */ /* 0x040fe20000041810 */
[----:B------:R-:W1:Y:S07]  /*6bd0*/  LDSM.16.M88.4 R180, [R0+0x12100] ;  /* 0x0121000000b4783b */ /* 0x000e6e0000000200 */
[C---:B------:R-:W-:Y:S01]  /*6be0*/  HMMA.16816.F32.BF16 R20, R204.reuse, R176, R20 ;  /* 0x000000b0cc14723c */ /* 0x040fe20000041814 */
[----:B----4-:R-:W4:Y:S07]  /*6bf0*/  LDL R2, [R1+0x1c] ;  /* 0x00001c0001027983 */ /* 0x010f2e0000100800 */
        /* <DEDUP_REMOVED lines=38> */
[----:B--2---:R1:W-:Y:S08]  /*6e60*/  LDSM.16.M88.4 R184, [R132] ;  /* 0x0000000084b8783b */ /* 0x0043f00000000200 */
[----:B---3--:R2:W-:Y:S08]  /*6e70*/  LDSM.16.M88.4 R176, [R133] ;  /* 0x0000000085b0783b */ /* 0x0085f00000000200 */
[----:B-1----:R-:W3:Y:S04]  /*6e80*/  LDL R132, [R1+0x10] ;  /* 0x0000100001847983 */ /* 0x002ee80000100800 */
[----:B------:R1:W4:Y:S08]  /*6e90*/  LDSM.16.M88.4 R180, [R135] ;  /* 0x0000000087b4783b */ /* 0x0003300000000200 */
[----:B--2---:R-:W2:Y:S04]  /*6ea0*/  LDL R133, [R1+0x14] ;  /* 0x0000140001857983 */ /* 0x004ea80000100800 */
[----:B-1----:R-:W2:Y:S01]  /*6eb0*/  LDL R135, [R1+0x18] ;  /* 0x0000180001877983 */ /* 0x002ea20000100800 */
[C---:B----4-:R-:W-:Y:S08]  /*6ec0*/  HMMA.16816.F32.BF16 R4, R220.reuse, R180, R4 ;  /* 0x000000b4dc04723c */ /* 0x050ff00000041804 */
[C---:B------:R-:W-:Y:S01]  /*6ed0*/  HMMA.16816.F32.BF16 R8, R220.reuse, R182, R8 ;  /* 0x000000b6dc08723c */ /* 0x040fe20000041808 */
[----:B------:R1:W4:Y:S07]  /*6ee0*/  LDSM.16.M88.4 R180, [R2] ;  /* 0x0000000002b4783b */ /* 0x00032e0000000200 */
[C---:B------:R-:W-:Y:S08]  /*6ef0*/  HMMA.16816.F32.BF16 R12, R220.reuse, R176, R12 ;  /* 0x000000b0dc0c723c */ /* 0x040ff0000004180c */
[C---:B------:R-:W-:Y:S01]  /*6f00*/  HMMA.16816.F32.BF16 R16, R220.reuse, R178, R16 ;  /* 0x000000b2dc10723c */ /* 0x040fe20000041810 */
[----:B------:R-:W4:Y:S07]  /*6f10*/  LDSM.16.M88.4 R176, [R0+0x14100] ;  /* 0x0141000000b0783b */ /* 0x000f2e0000000200 */
[C---:B------:R-:W-:Y:S01]  /*6f20*/  HMMA.16816.F32.BF16 R20, R220.reuse, R184, R20 ;  /* 0x000000b8dc14723c */ /* 0x040fe20000041814 */
[----:B-1----:R-:W2:Y:S07]  /*6f30*/  LDL R2, [R1+0xc] ;  /* 0x00000c0001027983 */ /* 0x002eae0000100800 */
[C---:B------:R-:W-:Y:S01]  /*6f40*/  HMMA.16816.F32.BF16 R24, R220.reuse, R186, R24 ;  /* 0x000000badc18723c */ /* 0x040fe20000041818 */
[----:B------:R-:W1:Y:S07]  /*6f50*/  LDSM.16.M88.4 R184, [R0+0x14900] ;  /* 0x0149000000b8783b */ /* 0x000e6e0000000200 */
[C---:B----4-:R-:W-:Y:S08]  /*6f60*/  HMMA.16816.F32.BF16 R28, R220.reuse, R180, R28 ;  /* 0x000000b4dc1c723c */ /* 0x050ff0000004181c */
[----:B------:R-:W-:Y:S01]  /*6f70*/  HMMA.16816.F32.BF16 R32, R220, R182, R32 ;  /* 0x000000b6dc20723c */ /* 0x000fe20000041820 */
[----:B------:R-:W4:Y:S07]  /*6f80*/  LDSM.16.M88.4 R180, [R0+0x15100] ;  /* 0x0151000000b4783b */ /* 0x000f2e0000000200 */
[C---:B------:R-:W-:Y:S08]  /*6f90*/  HMMA.16816.F32.BF16 R4, R224.reuse, R176, R4 ;  /* 0x000000b0e004723c */ /* 0x040ff00000041804 */
[C---:B------:R-:W-:Y:S01]  /*6fa0*/  HMMA.16816.F32.BF16 R8, R224.reuse, R178, R8 ;  /* 0x000000b2e008723c */ /* 0x040fe20000041808 */
[----:B------:R-:W4:Y:S07]  /*6fb0*/  LDSM.16.M88.4 R176, [R0+0x15900] ;  /* 0x0159000000b0783b */ /* 0x000f2e0000000200 */
[C---:B-1----:R-:W-:Y:S08]  /*6fc0*/  HMMA.16816.F32.BF16 R12, R224.reuse, R184, R12 ;  /* 0x000000b8e00c723c */ /* 0x042ff0000004180c */
[C---:B------:R-:W-:Y:S01]  /*6fd0*/  HMMA.16816.F32.BF16 R16, R224.reuse, R186, R16 ;  /* 0x000000bae010723c */ /* 0x040fe20000041810 */
[----:B------:R-:W1:Y:S07]  /*6fe0*/  LDSM.16.M88.4 R184, [R251+0x4000] ;  /* 0x00400000fbb8783b */ /* 0x000e6e0000000200 */
[C---:B----4-:R-:W-:Y:S08]  /*6ff0*/  HMMA.16816.F32.BF16 R20, R224.reuse, R180, R20 ;  /* 0x000000b4e014723c */ /* 0x050ff00000041814 */
[C---:B------:R-:W-:Y:S01]  /*7000*/  HMMA.16816.F32.BF16 R24, R224.reuse, R182, R24 ;  /* 0x000000b6e018723c */ /* 0x040fe20000041818 */
[----:B------:R-:W4:Y:S07]  /*7010*/  LDSM.16.M88.4 R180, [R251+0x4800] ;  /* 0x00480000fbb4783b */ /* 0x000f2e0000000200 */
[C---:B------:R-:W-:Y:S08]  /*7020*/  HMMA.16816.F32.BF16 R28, R224.reuse, R176, R28 ;  /* 0x000000b0e01c723c */ /* 0x040ff0000004181c */
[----:B------:R-:W-:Y:S01]  /*7030*/  HMMA.16816.F32.BF16 R32, R224, R178, R32 ;  /* 0x000000b2e020723c */ /* 0x000fe20000041820 */
        /* <DEDUP_REMOVED lines=8> */
[C---:B------:R-:W-:Y:S01]  /*70c0*/  HMMA.16816.F32.BF16 R24, R228.reuse, R178, R24 ;  /* 0x000000b2e418723c */ /* 0x040fe20000041818 */
[----:B------:R-:W4:Y:S07]  /*70d0*/  LDSM.16.M88.4 R176, [R248+0x16900] ;  /* 0x01690000f8b0783b */ /* 0x000f2e0000000200 */
[C---:B-1----:R-:W-:Y:S08]  /*70e0*/  HMMA.16816.F32.BF16 R28, R228.reuse, R184, R28 ;  /* 0x000000b8e41c723c */ /* 0x042ff0000004181c */
[----:B------:R-:W-:Y:S01]  /*70f0*/  HMMA.16816.F32.BF16 R32, R228, R186, R32 ;  /* 0x000000bae420723c */ /* 0x000fe20000041820 */
[----:B------:R-:W1:Y:S07]  /*7100*/  LDSM.16.M88.4 R184, [R248+0x17100] ;  /* 0x01710000f8b8783b */ /* 0x000e6e0000000200 */
[C---:B----4-:R-:W-:Y:S08]  /*7110*/  HMMA.16816.F32.BF16 R4, R232.reuse, R180, R4 ;  /* 0x000000b4e804723c */ /* 0x050ff00000041804 */
[C---:B------:R-:W-:Y:S01]  /*7120*/  HMMA.16816.F32.BF16 R8, R232.reuse, R182, R8 ;  /* 0x000000b6e808723c */ /* 0x040fe20000041808 */
[----:B------:R-:W4:Y:S07]  /*7130*/  LDSM.16.M88.4 R180, [R248+0x17900] ;  /* 0x01790000f8b4783b */ /* 0x000f2e0000000200 */
[C---:B------:R-:W-:Y:S08]  /*7140*/  HMMA.16816.F32.BF16 R12, R232.reuse, R176, R12 ;  /* 0x000000b0e80c723c */ /* 0x040ff0000004180c */
[C---:B------:R-:W-:Y:S08]  /*7150*/  HMMA.16816.F32.BF16 R16, R232.reuse, R178, R16 ;  /* 0x000000b2e810723c */ /* 0x040ff00000041810 */
[C---:B-1----:R-:W-:Y:S08]  /*7160*/  HMMA.16816.F32.BF16 R20, R232.reuse, R184, R20 ;  /* 0x000000b8e814723c */ /* 0x042ff00000041814 */
[C---:B------:R-:W-:Y:S08]  /*7170*/  HMMA.16816.F32.BF16 R24, R232.reuse, R186, R24 ;  /* 0x000000bae818723c */ /* 0x040ff00000041818 */
[C---:B----4-:R-:W-:Y:S08]  /*7180*/  HMMA.16816.F32.BF16 R28, R232.reuse, R180, R28 ;  /* 0x000000b4e81c723c */ /* 0x050ff0000004181c */
[----:B------:R-:W-:Y:S01]  /*7190*/  HMMA.16816.F32.BF16 R32, R232, R182, R32 ;  /* 0x000000b6e820723c */ /* 0x000fe20000041820 */
[----:B---3--:R-:W-:Y:S08]  /*71a0*/  LDSM.16.M88.4 R180, [R132] ;  /* 0x0000000084b4783b */ /* 0x008ff00000000200 */
[----:B--2---:R-:W-:Y:S08]  /*71b0*/  LDSM.16.M88.4 R184, [R133] ;  /* 0x0000000085b8783b */ /* 0x004ff00000000200 */
[----:B------:R-:W1:Y:S02]  /*71c0*/  LDSM.16.M88.4 R176, [R135] ;  /* 0x0000000087b0783b */ /* 0x000e640000000200 */
[C---:B-1----:R-:W-:Y:S08]  /*71d0*/  HMMA.16816.F32.BF16 R4, R236.reuse, R176, R4 ;  /* 0x000000b0ec04723c */ /* 0x042ff00000041804 */
[C---:B------:R-:W-:Y:S01]  /*71e0*/  HMMA.16816.F32.BF16 R8, R236.reuse, R178, R8 ;  /* 0x000000b2ec08723c */ /* 0x040fe20000041808 */
[----:B------:R1:W2:Y:S07]  /*71f0*/  LDSM.16.M88.4 R176, [R2] ;  /* 0x0000000002b0783b */ /* 0x0002ae0000000200 */
[C---:B------:R-:W-:Y:S08]  /*7200*/  HMMA.16816.F32.BF16 R12, R236.reuse, R184, R12 ;  /* 0x000000b8ec0c723c */ /* 0x040ff0000004180c */
[C---:B------:R-:W-:Y:S01]  /*7210*/  HMMA.16816.F32.BF16 R16, R236.reuse, R186, R16 ;  /* 0x000000baec10723c */ /* 0x040fe20000041810 */
[----:B------:R-:W3:Y:S07]  /*7220*/  LDSM.16.M88.4 R184, [R0+0x16100] ;  /* 0x0161000000b8783b */ /* 0x000eee0000000200 */
[C---:B------:R-:W-:Y:S01]  /*7230*/  HMMA.16816.F32.BF16 R20, R236.reuse, R180, R20 ;  /* 0x000000b4ec14723c */ /* 0x040fe20000041814 */
[----:B-1----:R-:W4:Y:S07]  /*7240*/  LDL R2, [R1+0xd8] ;  /* 0x0000d80001027983 */ /* 0x002f2e0000100800 */
[C---:B------:R-:W-:Y:S01]  /*7250*/  HMMA.16816.F32.BF16 R24, R236.reuse, R182, R24 ;  /* 0x000000b6ec18723c */ /* 0x040fe20000041818 */
[----:B------:R-:W1:Y:S07]  /*7260*/  LDSM.16.M88.4 R180, [R0+0x16900] ;  /* 0x0169000000b4783b */ /* 0x000e6e0000000200 */
[C---:B--2---:R-:W-:Y:S08]  /*7270*/  HMMA.16816.F32.BF16 R28, R236.reuse, R176, R28 ;  /* 0x000000b0ec1c723c */ /* 0x044ff0000004181c */
[----:B------:R-:W-:Y:S01]  /*7280*/  HMMA.16816.F32.BF16 R32, R236, R178, R32 ;  /* 0x000000b2ec20723c */ /* 0x000fe20000041820 */
[----:B------:R-:W2:Y:S07]  /*7290*/  LDSM.16.M88.4 R176, [R0+0x17100] ;  /* 0x0171000000b0783b */ /* 0x000eae0000000200 */
[C---:B---3--:R-:W-:Y:S08]  /*72a0*/  HMMA.16816.F32.BF16 R4, R240.reuse, R184, R4 ;  /* 0x000000b8f004723c */ /* 0x048ff00000041804 */
[C---:B------:R-:W-:Y:S01]  /*72b0*/  HMMA.16816.F32.BF16 R8, R240.reuse, R186, R8 ;  /* 0x000000baf008723c */ /* 0x040fe20000041808 */
[----:B------:R3:W3:Y:S07]  /*72c0*/  LDSM.16.M88.4 R184, [R0+0x17900] ;  /* 0x0179000000b8783b */ /* 0x0006ee0000000200 */
[C---:B-1----:R-:W-:Y:S08]  /*72d0*/  HMMA.16816.F32.BF16 R12, R240.reuse, R180, R12 ;  /* 0x000000b4f00c723c */ /* 0x042ff0000004180c */
[C---:B------:R-:W-:Y:S01]  /*72e0*/  HMMA.16816.F32.BF16 R16, R240.reuse, R182, R16 ;  /* 0x000000b6f010723c */ /* 0x040fe20000041810 */
[----:B------:R-:W1:Y:S07]  /*72f0*/  LDSM.16.M88.4 R180, [R251+0x6000] ;  /* 0x00600000fbb4783b */ /* 0x000e6e0000000200 */
[C---:B--2---:R-:W-:Y:S01]  /*7300*/  HMMA.16816.F32.BF16 R20, R240.reuse, R176, R20 ;  /* 0x000000b0f014723c */ /* 0x044fe20000041814 */
[----:B---3--:R3:W4:Y:S07]  /*7310*/  LDL R0, [R1+0xdc] ;  /* 0x0000dc0001007983 */ /* 0x00872e0000100800 */
[C---:B------:R-:W-:Y:S01]  /*7320*/  HMMA.16816.F32.BF16 R24, R240.reuse, R178, R24 ;  /* 0x000000b2f018723c */ /* 0x040fe20000041818 */
[----:B------:R-:W3:Y:S07]  /*7330*/  LDSM.16.M88.4 R176, [R251+0x6800] ;  /* 0x00680000fbb0783b */ /* 0x000eee0000000200 */
[C---:B------:R-:W-:Y:S08]  /*7340*/  HMMA.16816.F32.BF16 R28, R240.reuse, R184, R28 ;  /* 0x000000b8f01c723c */ /* 0x040ff0000004181c */
[----:B------:R-:W-:Y:S08]  /*7350*/  HMMA.16816.F32.BF16 R32, R240, R186, R32 ;  /* 0x000000baf020723c */ /* 0x000ff00000041820 */
[C---:B-1----:R-:W-:Y:S08]  /*7360*/  HMMA.16816.F32.BF16 R4, R244.reuse, R180, R4 ;  /* 0x000000b4f404723c */ /* 0x042ff00000041804 */
[C---:B------:R-:W-:Y:S08]  /*7370*/  HMMA.16816.F32.BF16 R8, R244.reuse, R182, R8 ;  /* 0x000000b6f408723c */ /* 0x040ff00000041808 */
[C---:B---3--:R-:W-:Y:S01]  /*7380*/  HMMA.16816.F32.BF16 R12, R244.reuse, R176, R12 ;  /* 0x000000b0f40c723c */ /* 0x048fe2000004180c */
[----:B------:R-:W3:Y:S04]  /*7390*/  LDL R177, [R1+0x9c] ;  /* 0x00009c0001b17983 */ /* 0x000ee80000100800 */
[----:B------:R-:W3:Y:S03]  /*73a0*/  LDL R176, [R1+0x98] ;  /* 0x0000980001b07983 */ /* 0x000ee60000100800 */
[----:B------:R-:W-:Y:S01]  /*73b0*/  FMUL.FTZ R4, R4, c[0x0][0x320] ;  /* 0x0000c80004047a20 */ /* 0x000fe20000410000 */
[C---:B------:R-:W-:Y:S01]  /*73c0*/  HMMA.16816.F32.BF16 R16, R244.reuse, R178, R16 ;  /* 0x000000b2f410723c */ /* 0x040fe20000041810 */
[----:B------:R-:W3:Y:S02]  /*73d0*/  LDL.64 R178, [R1+0xb8] ;  /* 0x0000b80001b27983 */ /* 0x000ee40000100a00 */
[----:B------:R-:W1:Y:S01]  /*73e0*/  MUFU.TANH R190, R4 ;  /* 0x0000000400be7308 */ /* 0x000e620000002400 */
[----:B------:R-:W-:Y:S02]  /*73f0*/  FMUL.FTZ R5, R5, c[0x0][0x320] ;  /* 0x0000c80005057a20 */ /* 0x000fe40000410000 */
[----:B------:R-:W-:Y:S02]  /*7400*/  FMUL.FTZ R6, R6, c[0x0][0x320] ;  /* 0x0000c80006067a20 */ /* 0x000fe40000410000 */
[----:B------:R-:W-:Y:S04]  /*7410*/  FMUL.FTZ R7, R7, c[0x0][0x320] ;  /* 0x0000c80007077a20 */ /* 0x000fe80000410000 */
[----:B------:R-:W-:Y:S01]  /*7420*/  FMUL.FTZ R8, R8, c[0x0][0x320] ;  /* 0x0000c80008087a20 */ /* 0x000fe20000410000 */
[----:B------:R-:W1:Y:S01]  /*7430*/  MUFU.TANH R185, R5 ;  /* 0x0000000500b97308 */ /* 0x000e620000002400 */
        /* <DEDUP_REMOVED lines=11> */
[----:B------:R1:W1:Y:S01]  /*74f0*/  MUFU.TANH R181, R7 ;  /* 0x0000000700b57308 */ /* 0x0002620000002400 */
[----:B------:R-:W-:Y:S09]  /*7500*/  FMUL.FTZ R15, R15, c[0x0][0x320] ;  /* 0x0000c8000f0f7a20 */ /* 0x000ff20000410000 */
[----:B------:R-:W3:Y:S10]  /*7510*/  MUFU.TANH R180, R8 ;  /* 0x0000000800b47308 */ /* 0x000ef40000002400 */
[----:B------:R-:W3:Y:S01]  /*7520*/  MUFU.TANH R135, R9 ;  /* 0x0000000900877308 */ /* 0x000ee20000002400 */
[----:B-1----:R-:W1:Y:S09]  /*7530*/  LDSM.16.M88.4 R4, [R251+0x7000] ;  /* 0x00700000fb04783b */ /* 0x002e720000000200 */
[----:B------:R-:W1:Y:S10]  /*7540*/  MUFU.TANH R133, R10 ;  /* 0x0000000a00857308 */ /* 0x000e740000002400 */
[----:B------:R1:W-:Y:S10]  /*7550*/  MUFU.TANH R132, R11 ;  /* 0x0000000b00847308 */ /* 0x0003f40000002400 */
[----:B------:R-:W-:Y:S10]  /*7560*/  MUFU.TANH R14, R14 ;  /* 0x0000000e000e7308 */ /* 0x000ff40000002400 */
[----:B------:R-:W-:Y:S01]  /*7570*/  MUFU.TANH R187, R17 ;  /* 0x0000001100bb7308 */ /* 0x000fe20000002400 */
[C---:B-1----:R-:W-:Y:S01]  /*7580*/  HMMA.16816.F32.BF16 R20, R244.reuse, R4, R20 ;  /* 0x00000004f414723c */ /* 0x042fe20000041814 */
[----:B------:R-:W1:Y:S01]  /*7590*/  LDSM.16.M88.4 R8, [R251+0x7800] ;  /* 0x00780000fb08783b */ /* 0x000e620000000200 */
[----:B------:R-:W-:Y:S07]  /*75a0*/  DEPBAR.LE SB0, 0x0 ;  /* 0x000080000000791a */ /* 0x000fee0000000000 */
[----:B------:R1:W-:Y:S01]  /*75b0*/  MUFU.TANH R186, R16 ;  /* 0x0000001000ba7308 */ /* 0x0003e20000002400 */
[C---:B------:R-:W-:Y:S01]  /*75c0*/  HMMA.16816.F32.BF16 R24, R244.reuse, R6, R24 ;  /* 0x00000006f418723c */ /* 0x040fe20000041818 */
[----:B------:R-:W-:Y:S11]  /*75d0*/  BAR.SYNC.DEFER_BLOCKING 0x0 ;  /* 0x0000000000007b1d */ /* 0x000ff60000010000 */
[----:B------:R-:W-:Y:S02]  /*75e0*/  @!UPT UIADD3 URZ, URZ, URZ, URZ ;  /* 0x0000003f3f3ff290 */ /* 0x000fe4000fffe03f */
        /* <DEDUP_REMOVED lines=10> */
[----:B------:R1:W-:Y:S04]  /*7690*/  MUFU.TANH R13, R20 ;  /* 0x00000014000d7308 */ /* 0x0003e80000002400 */
[----:B------:R-:W-:Y:S06]  /*76a0*/  HMMA.16816.F32.BF16 R32, R244, R10, R32 ;  /* 0x0000000af420723c */ /* 0x000fec0000041820 */
[----:B------:R-:W1:Y:S10]  /*76b0*/  MUFU.TANH R182, R12 ;  /* 0x0000000c00b67308 */ /* 0x000e740000002400 */
[----:B------:R1:W-:Y:S01]  /*76c0*/  MUFU.TANH R12, R21 ;  /* 0x00000015000c7308 */ /* 0x0003e20000002400 */
[----:B------:R-:W-:Y:S02]  /*76d0*/  FMUL.FTZ R28, R28, c[0x0][0x320] ;  /* 0x0000c8001c1c7a20 */ /* 0x000fe40000410000 */
[----:B------:R-:W-:Y:S02]  /*76e0*/  FMUL.FTZ R29, R29, c[0x0][0x320] ;  /* 0x0000c8001d1d7a20 */ /* 0x000fe40000410000 */
[----:B------:R-:W-:Y:S02]  /*76f0*/  FMUL.FTZ R30, R30, c[0x0][0x320] ;  /* 0x0000c8001e1e7a20 */ /* 0x000fe40000410000 */
[----:B------:R-:W-:Y:S03]  /*7700*/  FMUL.FTZ R31, R31, c[0x0][0x320] ;  /* 0x0000c8001f1f7a20 */ /* 0x000fe60000410000 */
[----:B------:R1:W-:Y:S01]  /*7710*/  MUFU.TANH R188, R18 ;  /* 0x0000001200bc7308 */ /* 0x0003e20000002400 */
[----:B------:R-:W-:Y:S02]  /*7720*/  FMUL.FTZ R32, R32, c[0x0][0x320] ;  /* 0x0000c80020207a20 */ /* 0x000fe40000410000 */
[----:B------:R-:W-:Y:S02]  /*7730*/  FMUL.FTZ R6, R33, c[0x0][0x320] ;  /* 0x0000c80021067a20 */ /* 0x000fe40000410000 */
[----:B------:R-:W-:Y:S05]  /*7740*/  FMUL.FTZ R35, R35, c[0x0][0x320] ;  /* 0x0000c80023237a20 */ /* 0x000fea0000410000 */
[----:B------:R1:W-:Y:S10]  /*7750*/  MUFU.TANH R189, R19 ;  /* 0x0000001300bd7308 */ /* 0x0003f40000002400 */
[----:B------:R1:W-:Y:S10]  /*7760*/  MUFU.TANH R5, R22 ;  /* 0x0000001600057308 */ /* 0x0003f40000002400 */
[----:B------:R-:W1:Y:S10]  /*7770*/  MUFU.TANH R15, R15 ;  /* 0x0000000f000f7308 */ /* 0x000e740000002400 */
[----:B------:R-:W1:Y:S10]  /*7780*/  MUFU.TANH R24, R24 ;  /* 0x0000001800187308 */ /* 0x000e740000002400 */
[----:B------:R-:W-:Y:S10]  /*7790*/  MUFU.TANH R28, R28 ;  /* 0x0000001c001c7308 */ /* 0x000ff40000002400 */
[----:B------:R-:W1:Y:S10]  /*77a0*/  MUFU.TANH R25, R25 ;  /* 0x0000001900197308 */ /* 0x000e740000002400 */
[----:B------:R-:W1:Y:S01]  /*77b0*/  MUFU.TANH R29, R29 ;  /* 0x0000001d001d7308 */ /* 0x000e620000002400 */
[----:B----4-:R-:W-:Y:S05]  /*77c0*/  @P0 MOV R0, R2 ;  /* 0x0000000200000202 */ /* 0x010fea0000000f00 */
[----:B------:R-:W4:Y:S04]  /*77d0*/  SHFL.IDX PT, R2, R0, RZ, 0x1c1f ;  /* 0x001c1fff00027589 */ /* 0x000f2800000e0000 */
[----:B------:R-:W1:Y:S04]  /*77e0*/  MUFU.TANH R32, R32 ;  /* 0x0000002000207308 */ /* 0x000e680000002400 */
[----:B------:R1:W3:Y:S06]  /*77f0*/  SHFL.IDX PT, R4, R0, 0x1, 0x1c1f ;  /* 0x003c1f0000047f89 */ /* 0x0002ec00000e0000 */
[----:B------:R-:W3:Y:S10]  /*7800*/  MUFU.TANH R6, R6 ;  /* 0x0000000600067308 */ /* 0x000ef40000002400 */
[----:B------:R-:W-:Y:S01]  /*7810*/  MUFU.TANH R23, R23 ;  /* 0x0000001700177308 */ /* 0x000fe20000002400 */
[----:B-1----:R-:W-:Y:S09]  /*7820*/  MOV R0, UR10 ;  /* 0x0000000a00007c02 */ /* 0x002ff20008000f00 */
[----:B------:R-:W1:Y:S01]  /*7830*/  MUFU.TANH R26, R26 ;  /* 0x0000001a001a7308 */ /* 0x000e620000002400 */
[----:B------:R-:W-:Y:S01]  /*7840*/  IADD3 R0, R0, UR11, -R168 ;  /* 0x0000000b00007c10 */ /* 0x000fe2000fffe8a8 */
[----:B------:R-:W-:Y:S01]  /*7850*/  @UP2 USHF.R.S32.HI UR11, URZ, 0x1f, UR17 ;  /* 0x0000001f3f0b2899 */ /* 0x000fe20008011411 */
[----:B------:R-:W2:Y:S02]  /*7860*/  LDL R168, [R1+0x94] ;  /* 0x0000940001a87983 */ /* 0x000ea40000100800 */
[----:B------:R-:W-:Y:S01]  /*7870*/  IADD3 R0, R0, -UR19, RZ ;  /* 0x8000001300007c10 */ /* 0x000fe2000fffe0ff */
[----:B------:R-:W-:Y:S04]  /*7880*/  @UP2 UIMAD UR11, UR11, UR4, URZ ;  /* 0x000000040b0b22a4 */ /* 0x000fe8000f8e023f */
[----:B------:R-:W-:Y:S01]  /*7890*/  MUFU.TANH R30, R30 ;  /* 0x0000001e001e7308 */ /* 0x000fe20000002400 */
[C---:B----4-:R-:W-:Y:S01]  /*78a0*/  IADD3 R2, R0.reuse, R2, RZ ;  /* 0x0000000200027210 */ /* 0x050fe20007ffe0ff */
[----:B------:R-:W-:Y:S01]  /*78b0*/  @UP2 UIMAD UR11, UR17, UR5, UR11 ;  /* 0x00000005110b22a4 */ /* 0x000fe2000f8e020b */
[----:B---3--:R-:W-:Y:S02]  /*78c0*/  IADD3 R0, R0, R4, RZ ;  /* 0x0000000400007210 */ /* 0x008fe40007ffe0ff */
[C---:B------:R-:W-:Y:S01]  /*78d0*/  ISETP.GT.AND P6, PT, R2.reuse, RZ, PT ;  /* 0x000000ff0200720c */ /* 0x040fe20003fc4270 */
[----:B------:R-:W-:Y:S01]  /*78e0*/  @UP2 UIADD3 UR11, UR21, UR11, URZ ;  /* 0x0000000b150b2290 */ /* 0x000fe2000fffe03f */
[----:B------:R-:W-:Y:S02]  /*78f0*/  ISETP.GT.AND P0, PT, R2, 0x1, PT ;  /* 0x000000010200780c */ /* 0x000fe40003f04270 */
[----:B------:R-:W-:Y:S01]  /*7900*/  FSEL R11, R190, -INF , P6 ;  /* 0xff800000be0b7808 */ /* 0x000fe20003000000 */
[----:B------:R-:W3:Y:S01]  /*7910*/  MUFU.TANH R27, R27 ;  /* 0x0000001b001b7308 */ /* 0x000ee20000002400 */
[----:B------:R-:W-:Y:S01]  /*7920*/  ISETP.GT.AND P6, PT, R0, 0x1, PT ;  /* 0x000000010000780c */ /* 0x000fe20003fc4270 */
[----:B------:R-:W-:Y:S01]  /*7930*/  @UP2 USHF.L.U64.HI UR11, UR20, 0x6, UR11 ;  /* 0x00000006140b2899 */ /* 0x000fe2000801020b */
[----:B------:R-:W-:Y:S02]  /*7940*/  FSEL R16, R185, -INF , P0 ;  /* 0xff800000b9107808 */ /* 0x000fe40000000000 */
[----:B------:R-:W-:Y:S02]  /*7950*/  ISETP.GT.AND P0, PT, R2, 0x8, PT ;  /* 0x000000080200780c */ /* 0x000fe40003f04270 */
[----:B------:R-:W-:Y:S02]  /*7960*/  FSEL R20, R181, -INF , P6 ;  /* 0xff800000b5147808 */ /* 0x000fe40003000000 */
[----:B------:R-:W-:Y:S01]  /*7970*/  FSEL R17, R180, -INF , P0 ;  /* 0xff800000b4117808 */ /* 0x000fe20000000000 */
[----:B------:R-:W-:Y:S01]  /*7980*/  MUFU.TANH R31, R31 ;  /* 0x0000001f001f7308 */ /* 0x000fe20000002400 */
[----:B------:R-:W4:Y:S01]  /*7990*/  LDL.64 R180, [R1+0xc8] ;  /* 0x0000c80001b47983 */ /* 0x000f220000100a00 */
[----:B------:R-:W-:Y:S02]  /*79a0*/  FMNMX.FTZ R4, R11, R3, !PT ;  /* 0x000000030b047209 */ /* 0x000fe40007810000 */
[----:B------:R-:W-:Y:S02]  /*79b0*/  ISETP.GT.AND P1, PT, R0, RZ, PT ;  /* 0x000000ff0000720c */ /* 0x000fe40003f24270 */
[----:B------:R-:W-:Y:S02]  /*79c0*/  FMNMX.FTZ R4, R16, R4, !PT ;  /* 0x0000000410047209 */ /* 0x000fe40007810000 */
[----:B------:R-:W-:Y:S02]  /*79d0*/  FSEL R21, R183, -INF , P1 ;  /* 0xff800000b7157808 */ /* 0x000fe40000800000 */
[----:B------:R-:W-:Y:S02]  /*79e0*/  ISETP.GT.AND P1, PT, R2, 0x9, PT ;  /* 0x000000090200780c */ /* 0x000fe40003f24270 */
[----:B------:R-:W-:Y:S02]  /*79f0*/  ISETP.GT.AND P6, PT, R0, 0x8, PT ;  /* 0x000000080000780c */ /* 0x000fe40003fc4270 */
[----:B------:R-:W-:Y:S02]  /*7a00*/  FSEL R18, R135, -INF , P1 ;  /* 0xff80000087127808 */ /* 0x000fe40000800000 */
[----:B------:R-:W-:Y:S01]  /*7a10*/  ISETP.GT.AND P1, PT, R2, 0x10, PT ;  /* 0x000000100200780c */ /* 0x000fe20003f24270 */
[----:B------:R-:W-:Y:S01]  /*7a20*/  MUFU.TANH R135, R35 ;  /* 0x0000002300877308 */ /* 0x000fe20000002400 */
[----:B------:R-:W-:Y:S02]  /*7a30*/  FMNMX.FTZ R4, R17, R4, !PT ;  /* 0x0000000411047209 */ /* 0x000fe40007810000 */
[----:B------:R-:W-:Y:S02]  /*7a40*/  ISETP.GT.AND P0, PT, R0, 0x9, PT ;  /* 0x000000090000780c */ /* 0x000fe40003f04270 */
[----:B------:R-:W-:Y:S02]  /*7a50*/  FSEL R19, R133, -INF , P6 ;  /* 0xff80000085137808 */ /* 0x000fe40003000000 */
[----:B------:R-:W-:Y:S02]  /*7a60*/  ISETP.GT.AND P6, PT, R2, 0x11, PT ;  /* 0x000000110200780c */ /* 0x000fe40003fc4270 */
[----:B------:R-:W-:Y:S02]  /*7a70*/  FSEL R182, R182, -INF , P1 ;  /* 0xff800000b6b67808 */ /* 0x000fe40000800000 */
[----:B------:R-:W-:Y:S02]  /*7a80*/  FMNMX.FTZ R4, R18, R4, !PT ;  /* 0x0000000412047209 */ /* 0x000fe40007810000 */
[----:B------:R-:W-:Y:S02]  /*7a90*/  ISETP.GT.AND P1, PT, R0, 0x11, PT ;  /* 0x000000110000780c */ /* 0x000fe40003f24270 */
[----:B------:R-:W-:Y:S02]  /*7aa0*/  FSEL R22, R132, -INF , P0 ;  /* 0xff80000084167808 */ /* 0x000fe40000000000 */
[----:B------:R-:W-:Y:S02]  /*7ab0*/  ISETP.GT.AND P0, PT, R0, 0x10, PT ;  /* 0x000000100000780c */ /* 0x000fe40003f04270 */
[----:B------:R-:W-:Y:S02]  /*7ac0*/  FSEL R184, R184, -INF , P6 ;  /* 0xff800000b8b87808 */ /* 0x000fe40003000000 */
[----:B------:R-:W-:Y:S02]  /*7ad0*/  ISETP.GT.AND P6, PT, R2, 0x18, PT ;  /* 0x000000180200780c */ /* 0x000fe40003fc4270 */
[----:B------:R-:W-:Y:S02]  /*7ae0*/  FMNMX.FTZ R4, R182, R4, !PT ;  /* 0x00000004b6047209 */ /* 0x000fe40007810000 */
[----:B------:R-:W-:Y:S02]  /*7af0*/  FSEL R183, R14, -INF , P0 ;  /* 0xff8000000eb77808 */ /* 0x000fe40000000000 */
[----:B------:R-:W-:Y:S02]  /*7b00*/  FMNMX.FTZ R4, R184, R4, !PT ;  /* 0x00000004b8047209 */ /* 0x000fe40007810000 */
[----:B------:R-:W-:Y:S02]  /*7b10*/  ISETP.GT.AND P0, PT, R2, 0x19, PT ;  /* 0x000000190200780c */ /* 0x000fe40003f04270 */
[----:B------:R-:W-:Y:S02]  /*7b20*/  FSEL R185, R15, -INF , P1 ;  /* 0xff8000000fb97808 */ /* 0x000fe40000800000 */
        /* <DEDUP_REMOVED lines=9> */
[----:B------:R-:W-:Y:S02]  /*7bc0*/  FMNMX.FTZ R4, R186, R4, !PT ;  /* 0x00000004ba047209 */ /* 0x000fe40007810000 */
[----:B------:R-:W-:Y:S02]  /*7bd0*/  FSEL R203, R13, -INF , P0 ;  /* 0xff8000000dcb7808 */ /* 0x000fe40000000000 */
[----:B------:R-:W-:Y:S02]  /*7be0*/  FSEL R196, R12, -INF , P1 ;  /* 0xff8000000cc47808 */ /* 0x000fe40000800000 */
[C---:B------:R-:W-:Y:S02]  /*7bf0*/  ISETP.GT.AND P0, PT, R2.reuse, 0x28, PT ;  /* 0x000000280200780c */ /* 0x040fe40003f04270 */
[C---:B------:R-:W-:Y:S02]  /*7c00*/  ISETP.GT.AND P1, PT, R2.reuse, 0x29, PT ;  /* 0x000000290200780c */ /* 0x040fe40003f24270 */
[----:B------:R-:W-:Y:S02]  /*7c10*/  FMNMX.FTZ R4, R187, R4, !PT ;  /* 0x00000004bb047209 */ /* 0x000fe40007810000 */
[----:B------:R-:W-:Y:S02]  /*7c20*/  FSEL R191, R5, -INF , P6 ;  /* 0xff80000005bf7808 */ /* 0x000fe40003000000 */
[----:B------:R-:W-:Y:S02]  /*7c30*/  ISETP.GT.AND P6, PT, R2, 0x30, PT ;  /* 0x000000300200780c */ /* 0x000fe40003fc4270 */
[----:B------:R-:W-:Y:S02]  /*7c40*/  FSEL R197, R24, -INF , P0 ;  /* 0xff80000018c57808 */ /* 0x000fe40000000000 */
[----:B------:R-:W-:Y:S02]  /*7c50*/  FSEL R198, R25, -INF , P1 ;  /* 0xff80000019c67808 */ /* 0x000fe40000800000 */
[----:B------:R-:W-:Y:S02]  /*7c60*/  FSEL R193, R28, -INF , P6 ;  /* 0xff8000001cc17808 */ /* 0x000fe40003000000 */
[C---:B------:R-:W-:Y:S02]  /*7c70*/  ISETP.GT.AND P6, PT, R2.reuse, 0x39, PT ;  /* 0x000000390200780c */ /* 0x040fe40003fc4270 */
[C---:B------:R-:W-:Y:S02]  /*7c80*/  ISETP.GT.AND P0, PT, R2.reuse, 0x31, PT ;  /* 0x000000310200780c */ /* 0x040fe40003f04270 */
[----:B------:R-:W-:Y:S02]  /*7c90*/  ISETP.GT.AND P1, PT, R2, 0x38, PT ;  /* 0x000000380200780c */ /* 0x000fe40003f24270 */
[----:B------:R-:W-:Y:S02]  /*7ca0*/  FMNMX.FTZ R2, R203, R4, !PT ;  /* 0x00000004cb027209 */ /* 0x000fe40007810000 */
[----:B------:R-:W-:Y:S02]  /*7cb0*/  FSEL R194, R29, -INF , P0 ;  /* 0xff8000001dc27808 */ /* 0x000fe40000000000 */
[----:B------:R-:W-:Y:S02]  /*7cc0*/  FMNMX.FTZ R2, R196, R2, !PT ;  /* 0x00000002c4027209 */ /* 0x000fe40007810000 */
[----:B------:R-:W-:Y:S02]  /*7cd0*/  FMNMX.FTZ R5, R21, R134, !PT ;  /* 0x0000008615057209 */ /* 0x000fe40007810000 */
        /* <DEDUP_REMOVED lines=9> */
[----:B------:R-:W-:Y:S01]  /*7d70*/  FMNMX.FTZ R4, R22, R5, !PT ;  /* 0x0000000516047209 */ /* 0x000fe20007810000 */
[----:B------:R-:W-:Y:S01]  /*7d80*/  FMUL.FTZ R5, R34, c[0x0][0x320] ;  /* 0x0000c80022057a20 */ /* 0x000fe20000410000 */
[----:B------:R-:W-:Y:S02]  /*7d90*/  FMNMX.FTZ R2, R172, R2, !PT ;  /* 0x00000002ac027209 */ /* 0x000fe40007810000 */
[----:B------:R-:W-:Y:S02]  /*7da0*/  FMNMX.FTZ R4, R183, R4, !PT ;  /* 0x00000004b7047209 */ /* 0x000fe40007810000 */
[----:B------:R-:W-:Y:S01]  /*7db0*/  PLOP3.LUT P6, PT, PT, PT, UP2, 0x80, 0x0 ;  /* 0x000000000000781c */ /* 0x000fe20003fcf028 */
[----:B------:R-:W3:Y:S01]  /*7dc0*/  SHFL.BFLY PT, R133, R2, 0x2, 0x1f ;  /* 0x0c401f0002857f89 */ /* 0x000ee200000e0000 */
[----:B------:R-:W3:Y:S01]  /*7dd0*/  MUFU.TANH R5, R5 ;  /* 0x0000000500057308 */ /* 0x000ee20000002400 */
[----:B------:R-:W-:Y:S02]  /*7de0*/  FMNMX.FTZ R4, R185, R4, !PT ;  /* 0x00000004b9047209 */ /* 0x000fe40007810000 */
[----:B------:R-:W-:Y:S02]  /*7df0*/  ISETP.GT.AND P0, PT, R0, 0x21, PT ;  /* 0x000000210000780c */ /* 0x000fe40003f04270 */
[----:B------:R-:W-:Y:S02]  /*7e00*/  FMNMX.FTZ R4, R188, R4, !PT ;  /* 0x00000004bc047209 */ /* 0x000fe40007810000 */
[----:B------:R-:W-:Y:S02]  /*7e10*/  ISETP.GT.AND P1, PT, R0, 0x28, PT ;  /* 0x000000280000780c */ /* 0x000fe40003f24270 */
[----:B------:R-:W-:Y:S02]  /*7e20*/  FMNMX.FTZ R4, R189, R4, !PT ;  /* 0x00000004bd047209 */ /* 0x000fe40007810000 */
[----:B-1----:R-:W-:Y:S02]  /*7e30*/  FSEL R199, R26, -INF , P1 ;  /* 0xff8000001ac77808 */ /* 0x002fe40000800000 */
[----:B------:R-:W-:Y:S02]  /*7e40*/  FSEL R190, R23, -INF , P0 ;  /* 0xff80000017be7808 */ /* 0x000fe40000000000 */
[C---:B------:R-:W-:Y:S02]  /*7e50*/  ISETP.GT.AND P0, PT, R0.reuse, 0x29, PT ;  /* 0x000000290000780c */ /* 0x040fe40003f04270 */
[----:B------:R-:W-:Y:S02]  /*7e60*/  ISETP.GT.AND P1, PT, R0, 0x30, PT ;  /* 0x000000300000780c */ /* 0x000fe40003f24270 */
[----:B------:R-:W-:Y:S02]  /*7e70*/  FMNMX.FTZ R4, R191, R4, !PT ;  /* 0x00000004bf047209 */ /* 0x000fe40007810000 */
[----:B---3--:R-:W-:Y:S02]  /*7e80*/  FSEL R192, R27, -INF , P0 ;  /* 0xff8000001bc07808 */ /* 0x008fe40000000000 */
[----:B------:R-:W-:Y:S02]  /*7e90*/  FSEL R173, R30, -INF , P1 ;  /* 0xff8000001ead7808 */ /* 0x000fe40000800000 */
[C---:B------:R-:W-:Y:S02]  /*7ea0*/  ISETP.GT.AND P1, PT, R0.reuse, 0x38, PT ;  /* 0x000000380000780c */ /* 0x040fe40003f24270 */
[----:B------:R-:W-:Y:S02]  /*7eb0*/  ISETP.GT.AND P0, PT, R0, 0x31, PT ;  /* 0x000000310000780c */ /* 0x000fe40003f04270 */
[----:B------:R-:W-:Y:S02]  /*7ec0*/  FMNMX.FTZ R133, R2, R133, !PT ;  /* 0x0000008502857209 */ /* 0x000fe40007810000 */
[----:B------:R-:W-:Y:S02]  /*7ed0*/  FMNMX.FTZ R4, R190, R4, !PT ;  /* 0x00000004be047209 */ /* 0x000fe40007810000 */
[----:B------:R-:W-:Y:S01]  /*7ee0*/  FSEL R175, R5, -INF , P1 ;  /* 0xff80000005af7808 */ /* 0x000fe20000800000 */
[----:B------:R-:W1:Y:S01]  /*7ef0*/  SHFL.BFLY PT, R23, R133, 0x1, 0x1f ;  /* 0x0c201f0085177f89 */ /* 0x000e6200000e0000 */
[----:B------:R-:W-:Y:S02]  /*7f00*/  FSEL R174, R31, -INF , P0 ;  /* 0xff8000001fae7808 */ /* 0x000fe40000000000 */
[----:B------:R-:W-:Y:S02]  /*7f10*/  ISETP.GT.AND P0, PT, R0, 0x39, PT ;  /* 0x000000390000780c */ /* 0x000fe40003f04270 */
[----:B------:R-:W-:Y:S02]  /*7f20*/  FMNMX.FTZ R4, R199, R4, !PT ;  /* 0x00000004c7047209 */ /* 0x000fe40007810000 */
[----:B------:R-:W-:Y:S02]  /*7f30*/  FSEL R135, R135, -INF , P0 ;  /* 0xff80000087877808 */ /* 0x000fe40000000000 */
[----:B------:R-:W-:Y:S04]  /*7f40*/  FMNMX.FTZ R4, R192, R4, !PT ;  /* 0x00000004c0047209 */ /* 0x000fe80007810000 */
[----:B------:R-:W-:Y:S04]  /*7f50*/  FMNMX.FTZ R4, R173, R4, !PT ;  /* 0x00000004ad047209 */ /* 0x000fe80007810000 */
[----:B------:R-:W-:Y:S04]  /*7f60*/  FMNMX.FTZ R0, R174, R4, !PT ;  /* 0x00000004ae007209 */ /* 0x000fe80007810000 */
[----:B------:R-:W-:Y:S02]  /*7f70*/  FMNMX.FTZ R0, R175, R0, !PT ;  /* 0x00000000af007209 */ /* 0x000fe40007810000 */
[----:B-1----:R-:W-:Y:S02]  /*7f80*/  FMNMX.FTZ R133, R133, R23, !PT ;  /* 0x0000001785857209 */ /* 0x002fe40007810000 */
[----:B------:R-:W-:Y:S05]  /*7f90*/  FMNMX.FTZ R0, R135, R0, !PT ;  /* 0x0000000087007209 */ /* 0x000fea0007810000 */
[----:B------:R-:W1:Y:S02]  /*7fa0*/  SHFL.BFLY PT, R2, R0, 0x2, 0x1f ;  /* 0x0c401f0000027f89 */ /* 0x000e6400000e0000 */
[----:B-1----:R-:W-:Y:S06]  /*7fb0*/  FMNMX.FTZ R0, R0, R2, !PT ;  /* 0x0000000200007209 */ /* 0x002fec0007810000 */
[----:B------:R-:W1:Y:S02]  /*7fc0*/  SHFL.BFLY PT, R2, R0, 0x1, 0x1f ;  /* 0x0c201f0000027f89 */ /* 0x000e6400000e0000 */
[----:B-1----:R-:W-:Y:S02]  /*7fd0*/  FMNMX.FTZ R132, R0, R2, !PT ;  /* 0x0000000200847209 */ /* 0x002fe40007810000 */
[----:B----4-:R-:W-:Y:S03]  /*7fe0*/  @P6 IADD3 R5, P1, R180, UR14, RZ ;  /* 0x0000000eb4056c10 */ /* 0x010fe6000ff3e0ff */
[----:B------:R-:W-:Y:S01]  /*7ff0*/  FMUL.FTZ R181, R132, c[0x0][0x2d0] ;  /* 0x0000b40084b57a20 */ /* 0x000fe20000410000 */
[----:B------:R-:W-:Y:S02]  /*8000*/  @P6 LEA R6, P0, R5, c[0x0][0x1c8], 0x1 ;  /* 0x0000720005066a11 */ /* 0x000fe400078008ff */
[----:B------:R-:W-:Y:S02]  /*8010*/  @P6 IADD3.X R7, R179, UR11, RZ, P1, !PT ;  /* 0x0000000bb3076c10 */ /* 0x000fe40008ffe4ff */
[----:B------:R-:W-:Y:S02]  /*8020*/  @P6 IADD3 R4, P1, R177, UR14, RZ ;  /* 0x0000000eb1046c10 */ /* 0x000fe4000ff3e0ff */
[----:B------:R-:W-:Y:S02]  /*8030*/  @P6 LEA.HI.X R7, R5, c[0x0][0x1cc], R7, 0x1, P0 ;  /* 0x0000730005076a11 */ /* 0x000fe400000f0c07 */
[----:B------:R-:W-:Y:S02]  /*8040*/  @P6 LEA R8, P0, R4, c[0x0][0x1c8], 0x1 ;  /* 0x0000720004086a11 */ /* 0x000fe400078008ff */
[----:B------:R-:W-:Y:S01]  /*8050*/  @P6 IADD3.X R9, R176, UR11, RZ, P1, !PT ;  /* 0x0000000bb0096c10 */ /* 0x000fe20008ffe4ff */
[----:B------:R1:W-:Y:S01]  /*8060*/  @P6 LDGSTS.E.BYPASS.LTC128B.128 [R131+0x10100], [R6.64], !P5 ;  /* 0x1010000006836fae */ /* 0x0003e2000e901d56 */
[----:B--2---:R-:W-:Y:S02]  /*8070*/  @P6 IADD3 R5, P1, R168, UR14, RZ ;  /* 0x0000000ea8056c10 */ /* 0x004fe4000ff3e0ff */
[----:B------:R-:W-:Y:S02]  /*8080*/  @P6 LEA.HI.X R9, R4, c[0x0][0x1cc], R9, 0x1, P0 ;  /* 0x0000730004096a11 */ /* 0x000fe400000f0c09 */
[----:B------:R-:W-:Y:S02]  /*8090*/  @P6 LEA R12, P0, R5, c[0x0][0x1c8], 0x1 ;  /* 0x00007200050c6a11 */ /* 0x000fe400078008ff */
[----:B------:R-:W-:Y:S01]  /*80a0*/  @P6 IADD3.X R10, R171, UR11, RZ, P1, !PT ;  /* 0x0000000bab0a6c10 */ /* 0x000fe20008ffe4ff */
[----:B------:R2:W-:Y:S01]  /*80b0*/  @P6 LDGSTS.E.BYPASS.LTC128B.128 [R131+0x12100], [R8.64], !P4 ;  /* 0x1210000008836fae */ /* 0x0005e2000e101d56 */
[----:B------:R-:W-:Y:S01]  /*80c0*/  @P6 IADD3 R4, P1, R170, UR14, RZ ;  /* 0x0000000eaa046c10 */ /* 0x000fe2000ff3e0ff */
[----:B------:R-:W-:Y:S01]  /*80d0*/  @UP2 UIADD3 UR14, UP0, UR16, UR14, URZ ;  /* 0x0000000e100e2290 */ /* 0x000fe2000ff1e03f */
[----:B------:R-:W-:Y:S02]  /*80e0*/  @P6 LEA.HI.X R13, R5, c[0x0][0x1cc], R10, 0x1, P0 ;  /* 0x00007300050d6a11 */ /* 0x000fe400000f0c0a */
[C---:B------:R-:W-:Y:S02]  /*80f0*/  @P6 LEA R14, P0, R4.reuse, c[0x0][0x1c8], 0x1 ;  /* 0x00007200040e6a11 */ /* 0x040fe400078008ff */
[----:B------:R-:W-:Y:S01]  /*8100*/  @P6 IADD3.X R5, R169, UR11, RZ, P1, !PT ;  /* 0x0000000ba9056c10 */ /* 0x000fe20008ffe4ff */
[----:B------:R3:W-:Y:S01]  /*8110*/  @P6 LDGSTS.E.BYPASS.LTC128B.128 [R131+0x14100], [R12.64], !P3 ;  /* 0x141000000c836fae */ /* 0x0007e2000d901d56 */
[C---:B------:R-:W-:Y:S01]  /*8120*/  FSETP.NEU.FTZ.AND P1, PT, R133.reuse, -INF , PT ;  /* 0xff8000008500780b */ /* 0x040fe20003f3d000 */
[----:B------:R-:W-:Y:S01]  /*8130*/  @UP2 UIADD3.X UR11, UR15, UR11, URZ, UP0, !UPT ;  /* 0x0000000b0f0b2290 */ /* 0x000fe200087fe43f */
[----:B------:R-:W-:Y:S01]  /*8140*/  @P6 LEA.HI.X R15, R4, c[0x0][0x1cc], R5, 0x1, P0 ;  /* 0x00007300040f6a11 */ /* 0x000fe200000f0c05 */
[----:B------:R-:W-:Y:S01]  /*8150*/  UISETP.GT.AND UP0, UPT, UR18, UR9, UPT ;  /* 0x000000091200728c */ /* 0x000fe2000bf04270 */
[----:B------:R-:W-:Y:S01]  /*8160*/  @P6 IADD3 R4, P0, R180, UR14, RZ ;  /* 0x0000000eb4046c10 */ /* 0x000fe2000ff1e0ff */
[C---:B------:R-:W-:Y:S01]  /*8170*/  FMUL.FTZ R180, R133.reuse, c[0x0][0x2d0] ;  /* 0x0000b40085b47a20 */ /* 0x040fe20000410000 */
[----:B------:R-:W-:Y:S01]  /*8180*/  FSEL R0, R133, RZ, P1 ;  /* 0x000000ff85007208 */ /* 0x000fe20000800000 */
[----:B------:R3:W-:Y:S01]  /*8190*/  @P6 LDGSTS.E.BYPASS.LTC128B.128 [R131+0x16100], [R14.64], !P2 ;  /* 0x161000000e836fae */ /* 0x0007e2000d101d56 */
[----:B------:R-:W-:Y:S01]  /*81a0*/  @P6 IADD3.X R5, R179, UR11, RZ, P0, !PT ;  /* 0x0000000bb3056c10 */ /* 0x000fe200087fe4ff */
[----:B------:R-:W-:Y:S01]  /*81b0*/  UMOV UR18, UR17 ;  /* 0x0000001100127c82 */ /* 0x000fe20008000000 */
[----:B------:R-:W-:Y:S01]  /*81c0*/  FSEL R180, R180, RZ, P1 ;  /* 0x000000ffb4b47208 */ /* 0x000fe20000800000 */
[----:B------:R-:W-:Y:S01]  /*81d0*/  FADD.FTZ R0, -R0, R3 ;  /* 0x0000000300007221 */ /* 0x000fe20000010100 */
[C---:B------:R-:W-:Y:S03]  /*81e0*/  @P6 LEA R10, P0, R4.reuse, c[0x0][0x1c8], 0x1 ;  /* 0x00007200040a6a11 */ /* 0x040fe600078008ff */
[--C-:B-1----:R-:W-:Y:S01]  /*81f0*/  FFMA.FTZ R6, R11, c[0x0][0x2d0], -R180.reuse ;  /* 0x0000b4000b067a23 */ /* 0x102fe200000108b4 */
[----:B------:R-:W-:Y:S01]  /*8200*/  @P6 LEA.HI.X R11, R4, c[0x0][0x1cc], R5, 0x1, P0 ;  /* 0x00007300040b6a11 */ /* 0x000fe200000f0c05 */
[----:B------:R-:W-:Y:S01]  /*8210*/  FMUL.FTZ R0, R0, c[0x0][0x2d0] ;  /* 0x0000b40000007a20 */ /* 0x000fe20000410000 */
[----:B------:R-:W-:Y:S01]  /*8220*/  @P6 IADD3 R4, P0, R177, UR14, RZ ;  /* 0x0000000eb1046c10 */ /* 0x000fe2000ff1e0ff */
[----:B------:R1:W-:Y:S01]  /*8230*/  MUFU.EX2 R34, R6 ;  /* 0x0000000600227308 */ /* 0x0003e20000000800 */
[--C-:B------:R-:W-:Y:S01]  /*8240*/  FFMA.FTZ R16, R16, c[0x0][0x2d0], -R180.reuse ;  /* 0x0000b40010107a23 */ /* 0x100fe200000108b4 */
[----:B------:R4:W-:Y:S01]  /*8250*/  @P6 LDGSTS.E.BYPASS.LTC128B.128 [R131+0x11100], [R10.64], !P5 ;  /* 0x111000000a836fae */ /* 0x0009e2000e901d56 */
[----:B------:R-:W-:Y:S01]  /*8260*/  @P6 IADD3.X R5, R176, UR11, RZ, P0, !PT ;  /* 0x0000000bb0056c10 */ /* 0x000fe200087fe4ff */
[--C-:B------:R-:W-:Y:S02]  /*8270*/  FFMA.FTZ R17, R17, c[0x0][0x2d0], -R180.reuse ;  /* 0x0000b40011117a23 */ /* 0x100fe400000108b4 */
[----:B------:R-:W-:Y:S04]  /*8280*/  FFMA.FTZ R18, R18, c[0x0][0x2d0], -R180 ;  /* 0x0000b40012127a23 */ /* 0x000fe800000108b4 */
[----:B------:R-:W2:Y:S10]  /*8290*/  MUFU.EX2 R3, R0 ;  /* 0x0000000000037308 */ /* 0x000eb40000000800 */
[----:B------:R3:W-:Y:S01]  /*82a0*/  MUFU.EX2 R32, R17 ;  /* 0x0000001100207308 */ /* 0x0007e20000000800 */
[C---:B-1----:R-:W-:Y:S04]  /*82b0*/  @P6 LEA R6, P0, R4.reuse, c[0x0][0x1c8], 0x1 ;  /* 0x0000720004066a11 */ /* 0x042fe800078008ff */
[----:B------:R-:W-:Y:S02]  /*82c0*/  @P6 LEA.HI.X R7, R4, c[0x0][0x1cc], R5, 0x1, P0 ;  /* 0x0000730004076a11 */ /* 0x000fe400000f0c05 */
[----:B------:R-:W-:Y:S03]  /*82d0*/  @P6 IADD3 R4, P0, R168, UR14, RZ ;  /* 0x0000000ea8046c10 */ /* 0x000fe6000ff1e0ff */
[----:B------:R-:W1:Y:S01]  /*82e0*/  MUFU.EX2 R168, R16 ;  /* 0x0000001000a87308 */ /* 0x000e620000000800 */
[----:B------:R4:W-:Y:S01]  /*82f0*/  @P6 LDGSTS.E.BYPASS.LTC128B.128 [R131+0x13100], [R6.64], !P4 ;  /* 0x1310000006836fae */ /* 0x0009e2000e101d56 */
[----:B------:R-:W-:Y:S01]  /*8300*/  @P6 IADD3.X R5, R171, UR11, RZ, P0, !PT ;  /* 0x0000000bab056c10 */ /* 0x000fe200087fe4ff */
[C---:B--2---:R-:W-:Y:S01]  /*8310*/  FMUL.FTZ R25, R3.reuse, R153 ;  /* 0x0000009903197220 */ /* 0x044fe20000410000 */
[C---:B------:R-:W-:Y:S01]  /*8320*/  @P6 LEA R8, P0, R4.reuse, c[0x0][0x1c8], 0x1 ;  /* 0x0000720004086a11 */ /* 0x040fe200078008ff */
[C---:B------:R-:W-:Y:S02]  /*8330*/  FMUL.FTZ R36, R3.reuse, R36 ;  /* 0x0000002403247220 */ /* 0x040fe40000410000 */
[C---:B------:R-:W-:Y:S01]  /*8340*/  FMUL.FTZ R37, R3.reuse, R37 ;  /* 0x0000002503257220 */ /* 0x040fe20000410000 */
[----:B------:R-:W-:Y:S01]  /*8350*/  @P6 LEA.HI.X R9, R4, c[0x0][0x1cc], R5, 0x1, P0 ;  /* 0x0000730004096a11 */ /* 0x000fe200000f0c05 */
[C---:B------:R-:W-:Y:S01]  /*8360*/  FMUL.FTZ R40, R3.reuse, R40 ;  /* 0x0000002803287220 */ /* 0x040fe20000410000 */
[----:B------:R-:W-:Y:S01]  /*8370*/  @P6 IADD3 R2, P0, R170, UR14, RZ ;  /* 0x0000000eaa026c10 */ /* 0x000fe2000ff1e0ff */
[----:B------:R-:W2:Y:S01]  /*8380*/  MUFU.EX2 R171, R18 ;  /* 0x0000001200ab7308 */ /* 0x000ea20000000800 */
[C---:B---3--:R-:W-:Y:S01]  /*8390*/  FMUL.FTZ R17, R3.reuse, R145 ;  /* 0x0000009103117220 */ /* 0x048fe20000410000 */
[----:B------:R3:W-:Y:S01]  /*83a0*/  @P6 LDGSTS.E.BYPASS.LTC128B.128 [R131+0x15100], [R8.64], !P3 ;  /* 0x1510000008836fae */ /* 0x0007e2000d901d56 */
[----:B------:R-:W-:Y:S01]  /*83b0*/  @P6 LEA R4, P1, R2, c[0x0][0x1c8], 0x1 ;  /* 0x0000720002046a11 */ /* 0x000fe200078208ff */
[----:B------:R-:W-:Y:S01]  /*83c0*/  FMUL.FTZ R41, R3, R41 ;  /* 0x0000002903297220 */ /* 0x000fe20000410000 */
[----:B------:R-:W-:Y:S01]  /*83d0*/  @P6 IADD3.X R5, R169, UR11, RZ, P0, !PT ;  /* 0x0000000ba9056c10 */ /* 0x000fe200087fe4ff */
[C---:B------:R-:W-:Y:S01]  /*83e0*/  FMUL.FTZ R44, R3.reuse, R44 ;  /* 0x0000002c032c7220 */ /* 0x040fe20000410000 */
[----:B------:R-:W-:Y:S01]  /*83f0*/  FSETP.NEU.FTZ.AND P0, PT, R132, -INF , PT ;  /* 0xff8000008400780b */ /* 0x000fe20003f1d000 */
[C---:B------:R-:W-:Y:S01]  /*8400*/  FMUL.FTZ R45, R3.reuse, R45 ;  /* 0x0000002d032d7220 */ /* 0x040fe20000410000 */
[----:B------:R-:W-:Y:S01]  /*8410*/  @P6 LEA.HI.X R5, R2, c[0x0][0x1cc], R5, 0x1, P1 ;  /* 0x0000730002056a11 */ /* 0x000fe200008f0c05 */
[----:B------:R-:W-:Y:S01]  /*8420*/  FMUL.FTZ R48, R3, R48 ;  /* 0x0000003003307220 */ /* 0x000fe20000410000 */
[----:B------:R-:W-:Y:S01]  /*8430*/  FSEL R181, R181, RZ, P0 ;  /* 0x000000ffb5b57208 */ /* 0x000fe20000000000 */
[----:B------:R-:W-:Y:S01]  /*8440*/  FMUL.FTZ R49, R3, R49 ;  /* 0x0000003103317220 */ /* 0x000fe20000410000 */
[----:B------:R-:W-:Y:S01]  /*8450*/  FSEL R2, R132, RZ, P0 ;  /* 0x000000ff84027208 */ /* 0x000fe20000000000 */
[----:B------:R4:W-:Y:S01]  /*8460*/  @P6 LDGSTS.E.BYPASS.LTC128B.128 [R131+0x17100], [R4.64], !P2 ;  /* 0x1710000004836fae */ /* 0x0009e2000d101d56 */
[----:B-1----:R-:W-:Y:S01]  /*8470*/  F2FP.BF16.PACK_AB R176, R168, R34 ;  /* 0x00000022a8b0723e */ /* 0x002fe200000010ff */
[--C-:B------:R-:W-:Y:S01]  /*8480*/  FFMA.FTZ R21, R21, c[0x0][0x2d0], -R181.reuse ;  /* 0x0000b40015157a23 */ /* 0x100fe200000108b5 */
[----:B------:R-:W-:Y:S01]  /*8490*/  PLOP3.LUT P0, PT, PT, PT, UP0, 0x80, 0x0 ;  /* 0x000000000000781c */ /* 0x000fe20003f0f008 */
[--C-:B------:R-:W-:Y:S02]  /*84a0*/  FFMA.FTZ R20, R20, c[0x0][0x2d0], -R181.reuse ;  /* 0x0000b40014147a23 */ /* 0x100fe400000108b5 */
[--C-:B------:R-:W-:Y:S01]  /*84b0*/  FFMA.FTZ R22, R22, c[0x0][0x2d0], -R181.reuse ;  /* 0x0000b40016167a23 */ /* 0x100fe200000108b5 */
[----:B------:R-:W-:Y:S01]  /*84c0*/  MUFU.EX2 R35, R21 ;  /* 0x0000001500237308 */ /* 0x000fe20000000800 */
[----:B------:R-:W-:Y:S01]  /*84d0*/  FADD.FTZ R0, -R2, R134 ;  /* 0x0000008602007221 */ /* 0x000fe20000010100 */
[----:B------:R-:W1:Y:S01]  /*84e0*/  LDSM.16.MT88.4 R12, [R249+0x100] ;  /* 0x00010000f90c783b */ /* 0x000e620000004200 */
[--C-:B------:R-:W-:Y:S01]  /*84f0*/  FFMA.FTZ R19, R19, c[0x0][0x2d0], -R181.reuse ;  /* 0x0000b40013137a23 */ /* 0x100fe200000108b5 */
[----:B--2---:R-:W-:Y:S01]  /*8500*/  F2FP.BF16.PACK_AB R178, R171, R32 ;  /* 0x00000020abb2723e */ /* 0x004fe200000010ff */
[----:B------:R-:W-:Y:S02]  /*8510*/  FMUL.FTZ R0, R0, c[0x0][0x2d0] ;  /* 0x0000b40000007a20 */ /* 0x000fe40000410000 */
[C---:B------:R-:W-:Y:S02]  /*8520*/  FMUL.FTZ R16, R3.reuse, R144 ;  /* 0x0000009003107220 */ /* 0x040fe40000410000 */
[C---:B---3--:R-:W-:Y:S01]  /*8530*/  FMUL.FTZ R8, R3.reuse, R136 ;  /* 0x0000008803087220 */ /* 0x048fe20000410000 */
[----:B------:R-:W2:Y:S01]  /*8540*/  MUFU.EX2 R169, R20 ;  /* 0x0000001400a97308 */ /* 0x000ea20000000800 */
[C---:B------:R-:W-:Y:S01]  /*8550*/  FMUL.FTZ R9, R3.reuse, R137 ;  /* 0x0000008903097220 */ /* 0x040fe20000410000 */
[----:B------:R-:W0:Y:S01]  /*8560*/  LDGDEPBAR ;  /* 0x00000000000079af */ /* 0x000e220000000000 */
[C---:B------:R-:W-:Y:S02]  /*8570*/  FMUL.FTZ R52, R3.reuse, R52 ;  /* 0x0000003403347220 */ /* 0x040fe40000410000 */
[C---:B------:R-:W-:Y:S02]  /*8580*/  FMUL.FTZ R53, R3.reuse, R53 ;  /* 0x0000003503357220 */ /* 0x040fe40000410000 */
[C---:B------:R-:W-:Y:S02]  /*8590*/  FMUL.FTZ R56, R3.reuse, R56 ;  /* 0x0000003803387220 */ /* 0x040fe40000410000 */
[C---:B------:R-:W-:Y:S01]  /*85a0*/  FMUL.FTZ R57, R3.reuse, R57 ;  /* 0x0000003903397220 */ /* 0x040fe20000410000 */
[----:B----4-:R-:W3:Y:S01]  /*85b0*/  LDL.LU R131, [R1+0x12c] ;  /* 0x00012c0001837983 */ /* 0x010ee20000300800 */
[----:B------:R4:W-:Y:S01]  /*85c0*/  MUFU.EX2 R33, R22 ;  /* 0x0000001600217308 */ /* 0x0009e20000000800 */
[C---:B------:R-:W-:Y:S02]  /*85d0*/  FMUL.FTZ R4, R3.reuse, R140 ;  /* 0x0000008c03047220 */ /* 0x040fe40000410000 */
[----:B------:R-:W3:Y:S01]  /*85e0*/  LDL R24, [R1] ;  /* 0x0000000001187983 */ /* 0x000ee20000100800 */
[C---:B------:R-:W-:Y:S02]  /*85f0*/  FMUL.FTZ R5, R3.reuse, R141 ;  /* 0x0000008d03057220 */ /* 0x040fe40000410000 */
[C---:B------:R-:W-:Y:S02]  /*8600*/  FMUL.FTZ R60, R3.reuse, R60 ;  /* 0x0000003c033c7220 */ /* 0x040fe40000410000 */
[C---:B------:R-:W-:Y:S02]  /*8610*/  FMUL.FTZ R61, R3.reuse, R61 ;  /* 0x0000003d033d7220 */ /* 0x040fe40000410000 */
[----:B------:R-:W1:Y:S01]  /*8620*/  MUFU.EX2 R170, R19 ;  /* 0x0000001300aa7308 */ /* 0x000e620000000800 */
[----:B------:R-:W-:Y:S01]  /*8630*/  FMUL.FTZ R64, R3, R64 ;  /* 0x0000004003407220 */ /* 0x000fe20000410000 */
[----:B--2---:R-:W-:Y:S01]  /*8640*/  F2FP.BF16.PACK_AB R177, R169, R35 ;  /* 0x00000023a9b1723e */ /* 0x004fe200000010ff */
[C---:B------:R-:W-:Y:S02]  /*8650*/  FMUL.FTZ R65, R3.reuse, R65 ;  /* 0x0000004103417220 */ /* 0x040fe40000410000 */
[C---:B------:R-:W-:Y:S02]  /*8660*/  FMUL.FTZ R68, R3.reuse, R68 ;  /* 0x0000004403447220 */ /* 0x040fe40000410000 */
[C---:B------:R-:W-:Y:S03]  /*8670*/  FMUL.FTZ R69, R3.reuse, R69 ;  /* 0x0000004503457220 */ /* 0x040fe60000410000 */
[----:B------:R-:W2:Y:S01]  /*8680*/  MUFU.EX2 R0, R0 ;  /* 0x0000000000007308 */ /* 0x000ea20000000800 */
[C---:B------:R-:W-:Y:S02]  /*8690*/  FMUL.FTZ R72, R3.reuse, R72 ;  /* 0x0000004803487220 */ /* 0x040fe40000410000 */
[C---:B------:R-:W-:Y:S01]  /*86a0*/  FMUL.FTZ R73, R3.reuse, R73 ;  /* 0x0000004903497220 */ /* 0x040fe20000410000 */
[----:B----4-:R-:W4:Y:S01]  /*86b0*/  LDSM.16.MT88.4 R20, [R250+0x100] ;  /* 0x00010000fa14783b */ /* 0x010f220000004200 */
[C---:B------:R-:W-:Y:S02]  /*86c0*/  FMUL.FTZ R76, R3.reuse, R76 ;  /* 0x0000004c034c7220 */ /* 0x040fe40000410000 */
[C---:B------:R-:W-:Y:S02]  /*86d0*/  FMUL.FTZ R77, R3.reuse, R77 ;  /* 0x0000004d034d7220 */ /* 0x040fe40000410000 */
[C---:B------:R-:W-:Y:S02]  /*86e0*/  FMUL.FTZ R80, R3.reuse, R80 ;  /* 0x0000005003507220 */ /* 0x040fe40000410000 */
[C---:B------:R-:W-:Y:S02]  /*86f0*/  FMUL.FTZ R81, R3.reuse, R81 ;  /* 0x0000005103517220 */ /* 0x040fe40000410000 */
[----:B------:R-:W-:Y:S01]  /*8700*/  FMUL.FTZ R84, R3, R84 ;  /* 0x0000005403547220 */ /* 0x000fe20000410000 */
[----:B-1----:R-:W-:Y:S01]  /*8710*/  F2FP.BF16.PACK_AB R179, R33, R170 ;  /* 0x000000aa21b3723e */ /* 0x002fe200000010ff */
[C---:B------:R-:W-:Y:S02]  /*8720*/  FMUL.FTZ R85, R3.reuse, R85 ;  /* 0x0000005503557220 */ /* 0x040fe40000410000 */
[C---:B------:R-:W-:Y:S02]  /*8730*/  FMUL.FTZ R88, R3.reuse, R88 ;  /* 0x0000005803587220 */ /* 0x040fe40000410000 */
[C---:B------:R-:W-:Y:S02]  /*8740*/  FMUL.FTZ R89, R3.reuse, R89 ;  /* 0x0000005903597220 */ /* 0x040fe40000410000 */
[--C-:B------:R-:W-:Y:S02]  /*8750*/  FFMA.FTZ R2, R182, c[0x0][0x2d0], -R180.reuse ;  /* 0x0000b400b6027a23 */ /* 0x100fe400000108b4 */
[C---:B------:R-:W-:Y:S02]  /*8760*/  FMUL.FTZ R92, R3.reuse, R92 ;  /* 0x0000005c035c7220 */ /* 0x040fe40000410000 */
[C---:B--2---:R-:W-:Y:S02]  /*8770*/  FMUL.FTZ R6, R0.reuse, R142 ;  /* 0x0000008e00067220 */ /* 0x044fe40000410000 */
[C---:B------:R-:W-:Y:S02]  /*8780*/  FMUL.FTZ R7, R0.reuse, R143 ;  /* 0x0000008f00077220 */ /* 0x040fe40000410000 */
[----:B------:R-:W-:Y:S01]  /*8790*/  LDSM.16.MT88.4 R140, [R249+0x900] ;  /* 0x00090000f98c783b */ /* 0x000fe20000004200 */
[C---:B------:R-:W-:Y:S02]  /*87a0*/  FMUL.FTZ R10, R0.reuse, R138 ;  /* 0x0000008a000a7220 */ /* 0x040fe40000410000 */
[C---:B------:R-:W-:Y:S02]  /*87b0*/  FMUL.FTZ R11, R0.reuse, R139 ;  /* 0x0000008b000b7220 */ /* 0x040fe40000410000 */
[C---:B------:R-:W-:Y:S03]  /*87c0*/  HMMA.16816.F32.BF16 R4, R176.reuse, R12, R4 ;  /* 0x0000000cb004723c */ /* 0x040fe60000041804 */
[----:B------:R-:W-:Y:S02]  /*87d0*/  LDSM.16.MT88.4 R136, [R252+0x100] ;  /* 0x00010000fc88783b */ /* 0x000fe40000004200 */
[C---:B------:R-:W-:Y:S02]  /*87e0*/  FMUL.FTZ R18, R0.reuse, R146 ;  /* 0x0000009200127220 */ /* 0x040fe40000410000 */
[C---:B------:R-:W-:Y:S01]  /*87f0*/  FMUL.FTZ R12, R3.reuse, R148 ;  /* 0x00000094030c7220 */ /* 0x040fe20000410000 */
[C---:B------:R-:W-:Y:S04]  /*8800*/  HMMA.16816.F32.BF16 R8, R176.reuse, R14, R8 ;  /* 0x0000000eb008723c */ /* 0x040fe80000041808 */
[----:B------:R-:W-:Y:S01]  /*8810*/  FMUL.FTZ R13, R3, R149 ;  /* 0x00000095030d7220 */ /* 0x000fe20000410000 */
[----:B------:R-:W-:Y:S01]  /*8820*/  MOV R149, R34 ;  /* 0x0000002200957202 */ /* 0x000fe20000000f00 */
[C---:B------:R-:W-:Y:S02]  /*8830*/  FMUL.FTZ R19, R0.reuse, R147 ;  /* 0x0000009300137220 */ /* 0x040fe40000410000 */
[C---:B------:R-:W-:Y:S01]  /*8840*/  FMUL.FTZ R14, R0.reuse, R150 ;  /* 0x00000096000e7220 */ /* 0x040fe20000410000 */
[----:B------:R-:W-:Y:S03]  /*8850*/  LDSM.16.MT88.4 R144, [R250+0x1100] ;  /* 0x00110000fa90783b */ /* 0x000fe60000004200 */
[C---:B------:R-:W-:Y:S02]  /*8860*/  FMUL.FTZ R15, R0.reuse, R151 ;  /* 0x00000097000f7220 */ /* 0x040fe40000410000 */
[--C-:B------:R-:W-:Y:S02]  /*8870*/  FFMA.FTZ R134, R199, c[0x0][0x2d0], -R181.reuse ;  /* 0x0000b400c7867a23 */ /* 0x100fe400000108b5 */
[C---:B------:R-:W-:Y:S02]  /*8880*/  FMUL.FTZ R26, R0.reuse, R154 ;  /* 0x0000009a001a7220 */ /* 0x040fe40000410000 */
[C---:B------:R-:W-:Y:S01]  /*8890*/  FMUL.FTZ R27, R0.reuse, R155 ;  /* 0x0000009b001b7220 */ /* 0x040fe20000410000 */
[C---:B----4-:R-:W-:Y:S03]  /*88a0*/  HMMA.16816.F32.BF16 R12, R176.reuse, R20, R12 ;  /* 0x00000014b00c723c */ /* 0x050fe6000004180c */
[----:B------:R-:W-:Y:S01]  /*88b0*/  MOV R155, R32 ;  /* 0x00000020009b7202 */ /* 0x000fe20000000f00 */
[C---:B------:R-:W-:Y:S01]  /*88c0*/  FMUL.FTZ R32, R3.reuse, R160 ;  /* 0x000000a003207220 */ /* 0x040fe20000410000 */
[----:B------:R-:W-:Y:S01]  /*88d0*/  MOV R160, R33 ;  /* 0x0000002100a07202 */ /* 0x000fe20000000f00 */
[C---:B------:R-:W-:Y:S01]  /*88e0*/  FMUL.FTZ R33, R3.reuse, R161 ;  /* 0x000000a103217220 */ /* 0x040fe20000410000 */
[----:B------:R-:W-:Y:S01]  /*88f0*/  MOV R161, R35 ;  /* 0x0000002300a17202 */ /* 0x000fe20000000f00 */
[C---:B------:R-:W-:Y:S04]  /*8900*/  HMMA.16816.F32.BF16 R16, R176.reuse, R22, R16 ;  /* 0x00000016b010723c */ /* 0x040fe80000041810 */
[C---:B------:R-:W-:Y:S02]  /*8910*/  FMUL.FTZ R20, R3.reuse, R156 ;  /* 0x0000009c03147220 */ /* 0x040fe40000410000 */
[C---:B------:R-:W-:Y:S02]  /*8920*/  FMUL.FTZ R21, R3.reuse, R157 ;  /* 0x0000009d03157220 */ /* 0x040fe40000410000 */
[C---:B------:R-:W-:Y:S04]  /*8930*/  FMUL.FTZ R22, R0.reuse, R158 ;  /* 0x0000009e00167220 */ /* 0x040fe80000410000 */
        /* <DEDUP_REMOVED lines=39> */
[--C-:B-1----:R-:W-:Y:S02]  /*8bb0*/  FFMA.FTZ R2, R184, c[0x0][0x2d0], -R180.reuse ;  /* 0x0000b400b8027a23 */ /* 0x102fe400000108b4 */
        /* <DEDUP_REMOVED lines=31> */
[--C-:B------:R-:W-:Y:S06]  /*8db0*/  FFMA.FTZ R184, R194, c[0x0][0x2d0], -R180.reuse ;  /* 0x0000b400c2b87a23 */ /* 0x100fec00000108b4 */
[----:B------:R-:W-:Y:S01]  /*8dc0*/  MUFU.EX2 R184, R184 ;  /* 0x000000b800b87308 */ /* 0x000fe20000000800 */
[C---:B---3--:R-:W-:Y:S01]  /*8dd0*/  FMUL.FTZ R131, R0.reuse, R131 ;  /* 0x0000008300837220 */ /* 0x048fe20000410000 */
[----:B------:R1:W2:Y:S01]  /*8de0*/  LDSM.16.MT88.4 R28, [R24+0x100] ;  /* 0x00010000181c783b */ /* 0x0002a20000004200 */
[----:B------:R-:W-:Y:S01]  /*8df0*/  MOV R157, R24 ;  /* 0x00000018009d7202 */ /* 0x000fe20000000f00 */
[C---:B-1----:R-:W-:Y:S01]  /*8e00*/  FMUL.FTZ R24, R3.reuse, R152 ;  /* 0x0000009803187220 */ /* 0x042fe20000410000 */
[C---:B--2---:R-:W-:Y:S07]  /*8e10*/  HMMA.16816.F32.BF16 R20, R176.reuse, R28, R20 ;  /* 0x0000001cb014723c */ /* 0x044fee0000041814 */
[C---:B------:R-:W-:Y:S01]  /*8e20*/  FMUL.FTZ R28, R3.reuse, R164 ;  /* 0x000000a4031c7220 */ /* 0x040fe20000410000 */
[C---:B------:R-:W-:Y:S01]  /*8e30*/  HMMA.16816.F32.BF16 R24, R176.reuse, R30, R24 ;  /* 0x0000001eb018723c */ /* 0x040fe20000041818 */
[----:B------:R1:W2:Y:S03]  /*8e40*/  MUFU.EX2 R164, R2 ;  /* 0x0000000200a47308 */ /* 0x0002a60000000800 */
[----:B------:R-:W-:Y:S03]  /*8e50*/  FMUL.FTZ R29, R3, R165 ;  /* 0x000000a5031d7220 */ /* 0x000fe60000410000 */
[C---:B------:R-:W-:Y:S02]  /*8e60*/  FMUL.FTZ R30, R0.reuse, R166 ;  /* 0x000000a6001e7220 */ /* 0x040fe40000410000 */
[----:B------:R-:W-:Y:S07]  /*8e70*/  FMUL.FTZ R31, R0, R167 ;  /* 0x000000a7001f7220 */ /* 0x000fee0000410000 */
[C---:B------:R-:W-:Y:S08]  /*8e80*/  HMMA.16816.F32.BF16 R28, R176.reuse, R136, R28 ;  /* 0x00000088b01c723c */ /* 0x040ff0000004181c */
[C---:B------:R-:W-:Y:S01]  /*8e90*/  HMMA.16816.F32.BF16 R32, R176.reuse, R138, R32 ;  /* 0x0000008ab020723c */ /* 0x040fe20000041820 */
[----:B------:R-:W3:Y:S03]  /*8ea0*/  LDSM.16.MT88.4 R136, [R249+0x2100] ;  /* 0x00210000f988783b */ /* 0x000ee60000004200 */
[--C-:B-1----:R-:W-:Y:S02]  /*8eb0*/  FFMA.FTZ R2, R183, c[0x0][0x2d0], -R181.reuse ;  /* 0x0000b400b7027a23 */ /* 0x102fe400000108b5 */
[--C-:B------:R-:W-:Y:S02]  /*8ec0*/  FFMA.FTZ R183, R195, c[0x0][0x2d0], -R180.reuse ;  /* 0x0000b400c3b77a23 */ /* 0x100fe400000108b4 */
[----:B------:R1:W-:Y:S10]  /*8ed0*/  MUFU.EX2 R153, R2 ;  /* 0x0000000200997308 */ /* 0x0003f40000000800 */
[----:B------:R-:W-:Y:S01]  /*8ee0*/  MUFU.EX2 R183, R183 ;  /* 0x000000b700b77308 */ /* 0x000fe20000000800 */
[--C-:B-1----:R-:W-:Y:S02]  /*8ef0*/  FFMA.FTZ R2, R185, c[0x0][0x2d0], -R181.reuse ;  /* 0x0000b400b9027a23 */ /* 0x102fe400000108b5 */
[--C-:B------:R-:W-:Y:S07]  /*8f00*/  FFMA.FTZ R185, R193, c[0x0][0x2d0], -R180.reuse ;  /* 0x0000b400c1b97a23 */ /* 0x100fee00000108b4 */
[----:B------:R1:W4:Y:S01]  /*8f10*/  MUFU.EX2 R165, R2 ;  /* 0x0000000200a57308 */ /* 0x0003220000000800 */
[C---:B---3--:R-:W-:Y:S09]  /*8f20*/  HMMA.16816.F32.BF16 R36, R176.reuse, R136, R36 ;  /* 0x00000088b024723c */ /* 0x048ff20000041824 */
[----:B------:R-:W-:Y:S01]  /*8f30*/  MUFU.EX2 R185, R185 ;  /* 0x000000b900b97308 */ /* 0x000fe20000000800 */
[C---:B------:R-:W-:Y:S01]  /*8f40*/  HMMA.16816.F32.BF16 R40, R176.reuse, R138, R40 ;  /* 0x0000008ab028723c */ /* 0x040fe20000041828 */
[----:B------:R-:W3:Y:S02]  /*8f50*/  LDSM.16.MT88.4 R136, [R250+0x2100] ;  /* 0x00210000fa88783b */ /* 0x000ee40000004200 */
[--C-:B-1----:R-:W-:Y:S06]  /*8f60*/  FFMA.FTZ R2, R186, c[0x0][0x2d0], -R180.reuse ;  /* 0x0000b400ba027a23 */ /* 0x102fec00000108b4 */
[----:B------:R-:W-:Y:S10]  /*8f70*/  MUFU.EX2 R186, R134 ;  /* 0x0000008600ba7308 */ /* 0x000ff40000000800 */
[----:B------:R1:W-:Y:S01]  /*8f80*/  MUFU.EX2 R166, R2 ;  /* 0x0000000200a67308 */ /* 0x0003e20000000800 */
[C---:B---3--:R-:W-:Y:S03]  /*8f90*/  HMMA.16816.F32.BF16 R44, R176.reuse, R136, R44 ;  /* 0x00000088b02c723c */ /* 0x048fe6000004182c */
[--C-:B-1----:R-:W-:Y:S05]  /*8fa0*/  FFMA.FTZ R2, R187, c[0x0][0x2d0], -R180.reuse ;  /* 0x0000b400bb027a23 */ /* 0x102fea00000108b4 */
[C---:B------:R-:W-:Y:S01]  /*8fb0*/  HMMA.16816.F32.BF16 R48, R176.reuse, R138, R48 ;  /* 0x0000008ab030723c */ /* 0x040fe20000041830 */
[----:B------:R-:W1:Y:S01]  /*8fc0*/  LDSM.16.MT88.4 R136, [R157+0x2100] ;  /* 0x002100009d88783b */ /* 0x000e620000004200 */
[----:B------:R3:W1:Y:S02]  /*8fd0*/  MUFU.EX2 R154, R2 ;  /* 0x00000002009a7308 */ /* 0x0006640000000800 */
[--C-:B---3--:R-:W-:Y:S08]  /*8fe0*/  FFMA.FTZ R2, R188, c[0x0][0x2d0], -R181.reuse ;  /* 0x0000b400bc027a23 */ /* 0x108ff000000108b5 */
[----:B------:R3:W-:Y:S01]  /*8ff0*/  MUFU.EX2 R167, R2 ;  /* 0x0000000200a77308 */ /* 0x0007e20000000800 */
[C---:B-1----:R-:W-:Y:S08]  /*9000*/  HMMA.16816.F32.BF16 R52, R176.reuse, R136, R52 ;  /* 0x00000088b034723c */ /* 0x042ff00000041834 */
[C---:B------:R-:W-:Y:S01]  /*9010*/  HMMA.16816.F32.BF16 R56, R176.reuse, R138, R56 ;  /* 0x0000008ab038723c */ /* 0x040fe20000041838 */
[----:B------:R-:W1:Y:S03]  /*9020*/  LDSM.16.MT88.4 R136, [R252+0x2100] ;  /* 0x00210000fc88783b */ /* 0x000e660000004200 */
[--C-:B---3--:R-:W-:Y:S04]  /*9030*/  FFMA.FTZ R2, R189, c[0x0][0x2d0], -R181.reuse ;  /* 0x0000b400bd027a23 */ /* 0x108fe800000108b5 */
[----:B------:R3:W1:Y:S04]  /*9040*/  MUFU.EX2 R152, R2 ;  /* 0x0000000200987308 */ /* 0x0006680000000800 */
[--C-:B---3--:R-:W-:Y:S02]  /*9050*/  FFMA.FTZ R2, R203, c[0x0][0x2d0], -R180.reuse ;  /* 0x0000b400cb027a23 */ /* 0x108fe400000108b4 */
[----:B------:R3:W5:Y:S04]  /*9060*/  LDL.LU R203, [R1+0x128] ;  /* 0x0001280001cb7983 */ /* 0x0007680000300800 */
[----:B------:R2:W-:Y:S01]  /*9070*/  MUFU.EX2 R189, R2 ;  /* 0x0000000200bd7308 */ /* 0x0005e20000000800 */
[----:B------:R-:W3:Y:S01]  /*9080*/  LDL.LU R148, [R1+0x80] ;  /* 0x0000800001947983 */ /* 0x000ee20000300800 */
[C---:B-1----:R-:W-:Y:S08]  /*9090*/  HMMA.16816.F32.BF16 R60, R176.reuse, R136, R60 ;  /* 0x00000088b03c723c */ /* 0x042ff0000004183c */
[C---:B------:R-:W-:Y:S01]  /*90a0*/  HMMA.16816.F32.BF16 R64, R176.reuse, R138, R64 ;  /* 0x0000008ab040723c */ /* 0x040fe20000041840 */
[----:B------:R-:W1:Y:S03]  /*90b0*/  LDSM.16.MT88.4 R136, [R249+0x4100] ;  /* 0x00410000f988783b */ /* 0x000e660000004200 */
[--C-:B--2---:R-:W-:Y:S05]  /*90c0*/  FFMA.FTZ R2, R196, c[0x0][0x2d0], -R180.reuse ;  /* 0x0000b400c4027a23 */ /* 0x104fea00000108b4 */
[----:B------:R2:W5:Y:S01]  /*90d0*/  LDL.LU R196, [R1+0x124] ;  /* 0x0001240001c47983 */ /* 0x0005620000300800 */
[----:B------:R1:W-:Y:S02]  /*90e0*/  MUFU.EX2 R158, R2 ;  /* 0x00000002009e7308 */ /* 0x0003e40000000800 */
[C---:B-1----:R-:W-:Y:S03]  /*90f0*/  HMMA.16816.F32.BF16 R68, R176.reuse, R136, R68 ;  /* 0x00000088b044723c */ /* 0x042fe60000041844 */
[--C-:B------:R-:W-:Y:S05]  /*9100*/  FFMA.FTZ R2, R191, c[0x0][0x2d0], -R181.reuse ;  /* 0x0000b400bf027a23 */ /* 0x100fea00000108b5 */
[----:B------:R1:W-:Y:S01]  /*9110*/  MUFU.EX2 R188, R2 ;  /* 0x0000000200bc7308 */ /* 0x0003e20000000800 */
[C---:B------:R-:W-:Y:S01]  /*9120*/  HMMA.16816.F32.BF16 R72, R176.reuse, R138, R72 ;  /* 0x0000008ab048723c */ /* 0x040fe20000041848 */
[----:B------:R-:W2:Y:S02]  /*9130*/  LDSM.16.MT88.4 R136, [R250+0x4100] ;  /* 0x00410000fa88783b */ /* 0x000ea40000004200 */
[--C-:B-1----:R-:W-:Y:S06]  /*9140*/  FFMA.FTZ R2, R190, c[0x0][0x2d0], -R181.reuse ;  /* 0x0000b400be027a23 */ /* 0x102fec00000108b5 */
[----:B------:R1:W-:Y:S01]  /*9150*/  MUFU.EX2 R190, R2 ;  /* 0x0000000200be7308 */ /* 0x0003e20000000800 */
[C---:B--2---:R-:W-:Y:S08]  /*9160*/  HMMA.16816.F32.BF16 R76, R176.reuse, R136, R76 ;  /* 0x00000088b04c723c */ /* 0x044ff0000004184c */
[C---:B------:R-:W-:Y:S01]  /*9170*/  HMMA.16816.F32.BF16 R80, R176.reuse, R138, R80 ;  /* 0x0000008ab050723c */ /* 0x040fe20000041850 */
[----:B------:R-:W2:Y:S03]  /*9180*/  LDSM.16.MT88.4 R136, [R157+0x4100] ;  /* 0x004100009d88783b */ /* 0x000ea60000004200 */
[--C-:B-1----:R-:W-:Y:S04]  /*9190*/  FFMA.FTZ R2, R197, c[0x0][0x2d0], -R180.reuse ;  /* 0x0000b400c5027a23 */ /* 0x102fe800000108b4 */
[----:B------:R1:W-:Y:S01]  /*91a0*/  MUFU.EX2 R191, R2 ;  /* 0x0000000200bf7308 */ /* 0x0003e20000000800 */
[----:B------:R1:W5:Y:S04]  /*91b0*/  LDL.LU R197, [R1+0x120] ;  /* 0x0001200001c57983 */ /* 0x0003680000300800 */
[----:B------:R-:W4:Y:S01]  /*91c0*/  LDL.LU R156, [R1+0x84] ;  /* 0x00008400019c7983 */ /* 0x000f220000300800 */
[--C-:B-1----:R-:W-:Y:S03]  /*91d0*/  FFMA.FTZ R2, R198, c[0x0][0x2d0], -R180.reuse ;  /* 0x0000b400c6027a23 */ /* 0x102fe600000108b4 */
[----:B------:R1:W5:Y:S01]  /*91e0*/  LDL.LU R198, [R1+0x11c] ;  /* 0x00011c0001c67983 */ /* 0x0003620000300800 */
[----:B------:R-:W-:Y:S01]  /*91f0*/  FFMA.FTZ R180, R172, c[0x0][0x2d0], -R180 ;  /* 0x0000b400acb47a23 */ /* 0x000fe200000108b4 */
[----:B------:R1:W-:Y:S02]  /*9200*/  MUFU.EX2 R159, R2 ;  /* 0x00000002009f7308 */ /* 0x0003e40000000800 */
[----:B------:R1:W5:Y:S01]  /*9210*/  LDL.LU R199, [R1+0x118] ;  /* 0x0001180001c77983 */ /* 0x0003620000300800 */
[C---:B--2---:R-:W-:Y:S07]  /*9220*/  HMMA.16816.F32.BF16 R84, R176.reuse, R136, R84 ;  /* 0x00000088b054723c */ /* 0x044fee0000041854 */
[----:B------:R-:W2:Y:S01]  /*9230*/  MUFU.EX2 R180, R180 ;  /* 0x000000b400b47308 */ /* 0x000ea20000000800 */
[C---:B------:R-:W-:Y:S01]  /*9240*/  HMMA.16816.F32.BF16 R88, R176.reuse, R138, R88 ;  /* 0x0000008ab058723c */ /* 0x040fe20000041858 */
[----:B------:R-:W2:Y:S03]  /*9250*/  LDSM.16.MT88.4 R136, [R252+0x4100] ;  /* 0x00410000fc88783b */ /* 0x000ea60000004200 */
[----:B-1----:R-:W-:Y:S05]  /*9260*/  FFMA.FTZ R2, R192, c[0x0][0x2d0], -R181 ;  /* 0x0000b400c0027a23 */ /* 0x002fea00000108b5 */
[----:B------:R1:W5:Y:S01]  /*9270*/  LDL.LU R192, [R1+0x114] ;  /* 0x0001140001c07983 */ /* 0x0003620000300800 */
[----:B------:R3:W-:Y:S03]  /*9280*/  MUFU.EX2 R187, R2 ;  /* 0x0000000200bb7308 */ /* 0x0007e60000000800 */
[----:B------:R1:W5:Y:S04]  /*9290*/  LDL.LU R193, [R1+0x110] ;  /* 0x0001100001c17983 */ /* 0x0003680000300800 */
[----:B------:R1:W5:Y:S04]  /*92a0*/  LDL.LU R194, [R1+0x10c] ;  /* 0x00010c0001c27983 */ /* 0x0003680000300800 */
[----:B------:R1:W5:Y:S04]  /*92b0*/  LDL.LU R195, [R1+0x108] ;  /* 0x0001080001c37983 */ /* 0x0003680000300800 */
[----:B------:R1:W5:Y:S01]  /*92c0*/  LDL.LU R172, [R1+0x104] ;  /* 0x0001040001ac7983 */ /* 0x0003620000300800 */
[C---:B--2---:R-:W-:Y:S08]  /*92d0*/  HMMA.16816.F32.BF16 R92, R176.reuse, R136, R92 ;  /* 0x00000088b05c723c */ /* 0x044ff0000004185c */
[C---:B------:R-:W-:Y:S01]  /*92e0*/  HMMA.16816.F32.BF16 R96, R176.reuse, R138, R96 ;  /* 0x0000008ab060723c */ /* 0x040fe20000041860 */
[----:B------:R-:W2:Y:S07]  /*92f0*/  LDSM.16.MT88.4 R136, [R249+0x6100] ;  /* 0x00610000f988783b */ /* 0x000eae0000004200 */
[C---:B--2---:R-:W-:Y:S08]  /*9300*/  HMMA.16816.F32.BF16 R100, R176.reuse, R136, R100 ;  /* 0x00000088b064723c */ /* 0x044ff00000041864 */
[C---:B------:R-:W-:Y:S01]  /*9310*/  HMMA.16816.F32.BF16 R104, R176.reuse, R138, R104 ;  /* 0x0000008ab068723c */ /* 0x040fe20000041868 */
[----:B------:R-:W2:Y:S07]  /*9320*/  LDSM.16.MT88.4 R136, [R250+0x6100] ;  /* 0x00610000fa88783b */ /* 0x000eae0000004200 */
[C---:B--2---:R-:W-:Y:S04]  /*9330*/  HMMA.16816.F32.BF16 R108, R176.reuse, R136, R108 ;  /* 0x00000088b06c723c */ /* 0x044fe8000004186c */
[----:B---3--:R-:W-:Y:S02]  /*9340*/  FFMA.FTZ R2, R3, R148, R149 ;  /* 0x0000009403027223 */ /* 0x008fe40000010095 */
[----:B------:R-:W-:Y:S02]  /*9350*/  LDSM.16.MT88.4 R148, [R157+0x1100] ;  /* 0x001100009d94783b */ /* 0x000fe40000004200 */
[C---:B------:R-:W-:Y:S06]  /*9360*/  HMMA.16816.F32.BF16 R112, R176.reuse, R138, R112 ;  /* 0x0000008ab070723c */ /* 0x040fec0000041870 */
[----:B------:R-:W2:Y:S02]  /*9370*/  LDSM.16.MT88.4 R136, [R157+0x6100] ;  /* 0x006100009d88783b */ /* 0x000ea40000004200 */
[C---:B--2---:R-:W-:Y:S08]  /*9380*/  HMMA.16816.F32.BF16 R116, R176.reuse, R136, R116 ;  /* 0x00000088b074723c */ /* 0x044ff00000041874 */
[C---:B------:R-:W-:Y:S01]  /*9390*/  HMMA.16816.F32.BF16 R120, R176.reuse, R138, R120 ;  /* 0x0000008ab078723c */ /* 0x040fe20000041878 */
[----:B------:R-:W2:Y:S07]  /*93a0*/  LDSM.16.MT88.4 R136, [R252+0x6100] ;  /* 0x00610000fc88783b */ /* 0x000eae0000004200 */
[C---:B--2---:R-:W-:Y:S07]  /*93b0*/  HMMA.16816.F32.BF16 R124, R176.reuse, R136, R124 ;  /* 0x00000088b07c723c */ /* 0x044fee000004187c */
[----:B------:R-:W-:Y:S01]  /*93c0*/  F2FP.BF16.PACK_AB R136, R164, R162 ;  /* 0x000000a2a488723e */ /* 0x000fe200000010ff */
[----:B------:R-:W-:Y:S04]  /*93d0*/  HMMA.16816.F32.BF16 R128, R176, R138, R128 ;  /* 0x0000008ab080723c */ /* 0x000fe80000041880 */
[----:B----4-:R-:W-:Y:S03]  /*93e0*/  F2FP.BF16.PACK_AB R137, R165, R153 ;  /* 0x00000099a589723e */ /* 0x010fe600000010ff */
[----:B------:R-:W-:Y:S02]  /*93f0*/  F2FP.BF16.PACK_AB R138, R154, R166 ;  /* 0x000000a69a8a723e */ /* 0x000fe400000010ff */
[----:B------:R-:W-:Y:S03]  /*9400*/  F2FP.BF16.PACK_AB R139, R152, R167 ;  /* 0x000000a7988b723e */ /* 0x000fe600000010ff */
[----:B------:R-:W-:Y:S01]  /*9410*/  F2FP.BF16.PACK_AB R176, R184, R185 ;  /* 0x000000b9b8b0723e */ /* 0x000fe200000010ff */
[----:B------:R-:W-:Y:S01]  /*9420*/  FFMA.FTZ R156, R0, R156, R161 ;  /* 0x0000009c009c7223 */ /* 0x000fe200000100a1 */
[----:B------:R-:W-:Y:S01]  /*9430*/  MOV R161, R155 ;  /* 0x0000009b00a17202 */ /* 0x000fe20000000f00 */
[--C-:B------:R-:W-:Y:S01]  /*9440*/  FFMA.FTZ R0, R173, c[0x0][0x2d0], -R181.reuse ;  /* 0x0000b400ad007a23 */ /* 0x100fe200000108b5 */
[C---:B------:R-:W-:Y:S01]  /*9450*/  HMMA.16816.F32.BF16 R4, R136.reuse, R140, R4 ;  /* 0x0000008c8804723c */ /* 0x040fe20000041804 */
[----:B------:R1:W5:Y:S02]  /*9460*/  LDL.LU R173, [R1+0x100] ;  /* 0x0001000001ad7983 */ /* 0x0003640000300800 */
[----:B------:R2:W-:Y:S02]  /*9470*/  MUFU.EX2 R3, R0 ;  /* 0x0000000000037308 */ /* 0x0005e40000000800 */
[----:B------:R-:W-:Y:S03]  /*9480*/  F2FP.BF16.PACK_AB R178, R180, R183 ;  /* 0x000000b7b4b2723e */ /* 0x000fe600000010ff */
[C---:B------:R-:W-:Y:S01]  /*9490*/  HMMA.16816.F32.BF16 R8, R136.reuse, R142, R8 ;  /* 0x0000008e8808723c */ /* 0x040fe20000041808 */
[----:B------:R-:W3:Y:S03]  /*94a0*/  LDSM.16.MT88.4 R140, [R250+0x900] ;  /* 0x00090000fa8c783b */ /* 0x000ee60000004200 */
[--C-:B--2---:R-:W-:Y:S05]  /*94b0*/  FFMA.FTZ R0, R174, c[0x0][0x2d0], -R181.reuse ;  /* 0x0000b400ae007a23 */ /* 0x104fea00000108b5 */
[----:B------:R1:W5:Y:S01]  /*94c0*/  LDL.LU R174, [R1+0xfc] ;  /* 0x0000fc0001ae7983 */ /* 0x0003620000300800 */
[----:B------:R2:W4:Y:S01]  /*94d0*/  MUFU.EX2 R182, R0 ;  /* 0x0000000000b67308 */ /* 0x0005220000000800 */
[C---:B---3--:R-:W-:Y:S03]  /*94e0*/  HMMA.16816.F32.BF16 R12, R136.reuse, R140, R12 ;  /* 0x0000008c880c723c */ /* 0x048fe6000004180c */
[--C-:B--2---:R-:W-:Y:S01]  /*94f0*/  FFMA.FTZ R0, R175, c[0x0][0x2d0], -R181.reuse ;  /* 0x0000b400af007a23 */ /* 0x104fe200000108b5 */
[----:B----4-:R-:W-:Y:S04]  /*9500*/  F2FP.BF16.PACK_AB R177, R182, R3 ;  /* 0x00000003b6b1723e */ /* 0x010fe800000010ff */
[C---:B------:R-:W-:Y:S01]  /*9510*/  HMMA.16816.F32.BF16 R16, R136.reuse, R142, R16 ;  /* 0x0000008e8810723c */ /* 0x040fe20000041810 */
[----:B------:R-:W2:Y:S01]  /*9520*/  LDSM.16.MT88.4 R140, [R157+0x900] ;  /* 0x000900009d8c783b */ /* 0x000ea20000004200 */
[----:B------:R3:W-:Y:S02]  /*9530*/  MUFU.EX2 R134, R0 ;  /* 0x0000000000867308 */ /* 0x0007e40000000800 */
[----:B------:R-:W-:Y:S05]  /*9540*/  FFMA.FTZ R181, R135, c[0x0][0x2d0], -R181 ;  /* 0x0000b40087b57a23 */ /* 0x000fea00000108b5 */
[----:B------:R1:W5:Y:S03]  /*9550*/  LDL.LU R175, [R1+0xf8] ;  /* 0x0000f80001af7983 */ /* 0x0003660000300800 */
[----:B------:R-:W4:Y:S01]  /*9560*/  MUFU.EX2 R181, R181 ;  /* 0x000000b500b57308 */ /* 0x000f220000000800 */
[----:B---3--:R-:W-:Y:S02]  /*9570*/  FADD.FTZ R0, R168, R2 ;  /* 0x00000002a8007221 */ /* 0x008fe40000010000 */
[----:B------:R1:W5:Y:S01]  /*9580*/  LDL.LU R168, [R1+0xf4] ;  /* 0x0000f40001a87983 */ /* 0x0003620000300800 */
[----:B------:R-:W-:Y:S01]  /*9590*/  FADD.FTZ R2, R169, R156 ;  /* 0x0000009ca9027221 */ /* 0x000fe20000010000 */
[----:B------:R-:W-:Y:S01]  /*95a0*/  MOV R156, R162 ;  /* 0x000000a2009c7202 */ /* 0x000fe20000000f00 */
[----:B------:R-:W-:Y:S01]  /*95b0*/  FADD.FTZ R0, R161, R0 ;  /* 0x00000000a1007221 */ /* 0x000fe20000010000 */
[----:B------:R1:W5:Y:S01]  /*95c0*/  LDL.LU R169, [R1+0xf0] ;  /* 0x0000f00001a97983 */ /* 0x0003620000300800 */
[----:B------:R-:W-:Y:S02]  /*95d0*/  FADD.FTZ R135, R170, R2 ;  /* 0x00000002aa877221 */ /* 0x000fe40000010000 */
[----:B------:R-:W-:Y:S01]  /*95e0*/  FADD.FTZ R2, R171, R0 ;  /* 0x00000000ab027221 */ /* 0x000fe20000010000 */
[----:B------:R1:W5:Y:S01]  /*95f0*/  LDL.LU R170, [R1+0xec] ;  /* 0x0000ec0001aa7983 */ /* 0x0003620000300800 */
[----:B------:R-:W-:Y:S02]  /*9600*/  MOV R0, R160 ;  /* 0x000000a000007202 */ /* 0x000fe40000000f00 */
[----:B----4-:R-:W-:Y:S01]  /*9610*/  F2FP.BF16.PACK_AB R179, R181, R134 ;  /* 0x00000086b5b3723e */ /* 0x010fe200000010ff */
[----:B------:R-:W-:Y:S01]  /*9620*/  LDSM.16.MT88.4 R160, [R157+0x1900] ;  /* 0x001900009da0783b */ /* 0x000fe20000004200 */
[C---:B--2---:R-:W-:Y:S03]  /*9630*/  HMMA.16816.F32.BF16 R20, R136.reuse, R140, R20 ;  /* 0x0000008c8814723c */ /* 0x044fe60000041814 */
[----:B------:R-:W-:Y:S04]  /*9640*/  FADD.FTZ R0, R0, R135 ;  /* 0x0000008700007221 */ /* 0x000fe80000010000 */
[----:B------:R1:W5:Y:S01]  /*9650*/  LDL.LU R171, [R1+0xe8] ;  /* 0x0000e80001ab7983 */ /* 0x0003620000300800 */
[C---:B------:R-:W-:Y:S03]  /*9660*/  HMMA.16816.F32.BF16 R24, R136.reuse, R142, R24 ;  /* 0x0000008e8818723c */ /* 0x040fe60000041818 */
[----:B------:R-:W2:Y:S05]  /*9670*/  LDSM.16.MT88.4 R140, [R252+0x900] ;  /* 0x00090000fc8c783b */ /* 0x000eaa0000004200 */
        /* <DEDUP_REMOVED lines=37> */
[----:B------:R-:W-:Y:S01]  /*98d0*/  HMMA.16816.F32.BF16 R128, R136, R142, R128 ;  /* 0x0000008e8880723c */ /* 0x000fe20000041880 */
[----:B------:R-:W2:Y:S06]  /*98e0*/  LDSM.16.MT88.4 R140, [R249+0x1100] ;  /* 0x00110000f98c783b */ /* 0x000eac0000004200 */
[----:B------:R-:W-:Y:S02]  /*98f0*/  F2FP.BF16.PACK_AB R136, R158, R189 ;  /* 0x000000bd9e88723e */ /* 0x000fe400000010ff */
[----:B------:R-:W-:Y:S03]  /*9900*/  F2FP.BF16.PACK_AB R137, R190, R188 ;  /* 0x000000bcbe89723e */ /* 0x000fe600000010ff */
[----:B------:R-:W-:Y:S02]  /*9910*/  F2FP.BF16.PACK_AB R138, R159, R191 ;  /* 0x000000bf9f8a723e */ /* 0x000fe400000010ff */
[----:B------:R-:W-:Y:S07]  /*9920*/  F2FP.BF16.PACK_AB R139, R187, R186 ;  /* 0x000000babb8b723e */ /* 0x000fee00000010ff */
[C---:B--2---:R-:W-:Y:S08]  /*9930*/  HMMA.16816.F32.BF16 R4, R136.reuse, R140, R4 ;  /* 0x0000008c8804723c */ /* 0x044ff00000041804 */
[C---:B------:R-:W-:Y:S01]  /*9940*/  HMMA.16816.F32.BF16 R8, R136.reuse, R142, R8 ;  /* 0x0000008e8808723c */ /* 0x040fe20000041808 */
[----:B------:R-:W2:Y:S07]  /*9950*/  LDSM.16.MT88.4 R140, [R252+0x1100] ;  /* 0x00110000fc8c783b */ /* 0x000eae0000004200 */
[C---:B------:R-:W-:Y:S08]  /*9960*/  HMMA.16816.F32.BF16 R12, R136.reuse, R144, R12 ;  /* 0x00000090880c723c */ /* 0x040ff0000004180c */
[C---:B------:R-:W-:Y:S01]  /*9970*/  HMMA.16816.F32.BF16 R16, R136.reuse, R146, R16 ;  /* 0x000000928810723c */ /* 0x040fe20000041810 */
[----:B------:R-:W3:Y:S07]  /*9980*/  LDSM.16.MT88.4 R144, [R249+0x3100] ;  /* 0x00310000f990783b */ /* 0x000eee0000004200 */
[C---:B------:R-:W-:Y:S08]  /*9990*/  HMMA.16816.F32.BF16 R20, R136.reuse, R148, R20 ;  /* 0x000000948814723c */ /* 0x040ff00000041814 */
[C---:B------:R-:W-:Y:S01]  /*99a0*/  HMMA.16816.F32.BF16 R24, R136.reuse, R150, R24 ;  /* 0x000000968818723c */ /* 0x040fe20000041818 */
[----:B------:R-:W4:Y:S07]  /*99b0*/  LDSM.16.MT88.4 R148, [R250+0x3100] ;  /* 0x00310000fa94783b */ /* 0x000f2e0000004200 */
        /* <DEDUP_REMOVED lines=33> */
[C---:B----4-:R-:W-:Y:S07]  /*9bd0*/  HMMA.16816.F32.BF16 R116, R136.reuse, R148, R116 ;  /* 0x000000948874723c */ /* 0x050fee0000041874 */
[----:B------:R-:W-:Y:S01]  /*9be0*/  MOV R148, R154 ;  /* 0x0000009a00947202 */ /* 0x000fe20000000f00 */
[C---:B------:R-:W-:Y:S04]  /*9bf0*/  HMMA.16816.F32.BF16 R120, R136.reuse, R150, R120 ;  /* 0x000000968878723c */ /* 0x040fe80000041878 */
[----:B------:R-:W-:Y:S03]  /*9c00*/  MOV R149, R153 ;  /* 0x0000009900957202 */ /* 0x000fe60000000f00 */
[----:B------:R-:W-:Y:S01]  /*9c10*/  MOV R151, R152 ;  /* 0x0000009800977202 */ /* 0x000fe20000000f00 */
[C---:B--2---:R-:W-:Y:S01]  /*9c20*/  HMMA.16816.F32.BF16 R124, R136.reuse, R140, R124 ;  /* 0x0000008c887c723c */ /* 0x044fe2000004187c */
[----:B------:R-:W2:Y:S07]  /*9c30*/  LDSM.16.MT88.4 R152, [R250+0x1900] ;  /* 0x00190000fa98783b */ /* 0x000eae0000004200 */
[----:B------:R-:W-:Y:S08]  /*9c40*/  HMMA.16816.F32.BF16 R128, R136, R142, R128 ;  /* 0x0000008e8880723c */ /* 0x000ff00000041880 */
[C---:B---3--:R-:W-:Y:S01]  /*9c50*/  HMMA.16816.F32.BF16 R140, R176.reuse, R144, R4 ;  /* 0x00000090b08c723c */ /* 0x048fe20000041804 */
[----:B------:R-:W3:Y:S06]  /*9c60*/  LDSM.16.MT88.4 R4, [R252+0x1900] ;  /* 0x00190000fc04783b */ /* 0x000eec0000004200 */
[----:B------:R-:W-:Y:S01]  /*9c70*/  MOV R144, R151 ;  /* 0x0000009700907202 */ /* 0x000fe20000000f00 */
[C---:B------:R-:W-:Y:S01]  /*9c80*/  HMMA.16816.F32.BF16 R136, R176.reuse, R146, R8 ;  /* 0x00000092b088723c */ /* 0x040fe20000041808 */
[----:B------:R-:W4:Y:S03]  /*9c90*/  LDSM.16.MT88.4 R8, [R249+0x3900] ;  /* 0x00390000f908783b */ /* 0x000f260000004200 */
[----:B------:R-:W-:Y:S03]  /*9ca0*/  MOV R145, R148 ;  /* 0x0000009400917202 */ /* 0x000fe60000000f00 */
[----:B------:R-:W-:Y:S02]  /*9cb0*/  MOV R147, R149 ;  /* 0x0000009500937202 */ /* 0x000fe40000000f00 */
[C---:B--2---:R-:W-:Y:S07]  /*9cc0*/  HMMA.16816.F32.BF16 R148, R176.reuse, R152, R12 ;  /* 0x00000098b094723c */ /* 0x044fee000004180c */
[----:B------:R-:W-:Y:S01]  /*9cd0*/  MOV R15, R147 ;  /* 0x00000093000f7202 */ /* 0x000fe20000000f00 */
[----:B------:R-:W-:Y:S01]  /*9ce0*/  IMAD.MOV.U32 R153, RZ, RZ, R145 ;  /* 0x000000ffff997224 */ /* 0x000fe200078e0091 */
[----:B------:R-:W-:Y:S02]  /*9cf0*/  MOV R152, R144 ;  /* 0x0000009000987202 */ /* 0x000fe40000000f00 */
[C---:B------:R-:W-:Y:S07]  /*9d00*/  HMMA.16816.F32.BF16 R144, R176.reuse, R154, R16 ;  /* 0x0000009ab090723c */ /* 0x040fee0000041810 */
[----:B------:R-:W-:Y:S02]  /*9d10*/  MOV R16, R156 ;  /* 0x0000009c00107202 */ /* 0x000fe40000000f00 */
[----:B------:R-:W-:Y:S03]  /*9d20*/  MOV R17, R159 ;  /* 0x0000009f00117202 */ /* 0x000fe60000000f00 */
[----:B------:R-:W-:Y:S02]  /*9d30*/  MOV R18, R158 ;  /* 0x0000009e00127202 */ /* 0x000fe40000000f00 */
[----:B------:R-:W-:Y:S02]  /*9d40*/  MOV R19, R157 ;  /* 0x0000009d00137202 */ /* 0x000fe40000000f00 */
[C---:B------:R-:W-:Y:S03]  /*9d50*/  HMMA.16816.F32.BF16 R156, R176.reuse, R160, R20 ;  /* 0x000000a0b09c723c */ /* 0x040fe60000041814 */
[----:B------:R-:W-:Y:S02]  /*9d60*/  MOV R155, R15 ;  /* 0x0000000f009b7202 */ /* 0x000fe40000000f00 */
[----:B------:R-:W2:Y:S02]  /*9d70*/  LDSM.16.MT88.4 R12, [R250+0x3900] ;  /* 0x00390000fa0c783b */ /* 0x000ea40000004200 */
[----:B------:R-:W-:Y:S01]  /*9d80*/  MOV R160, R155 ;  /* 0x0000009b00a07202 */ /* 0x000fe20000000f00 */
[----:B------:R-:W-:Y:S01]  /*9d90*/  IMAD.MOV.U32 R20, RZ, RZ, R153 ;  /* 0x000000ffff147224 */ /* 0x000fe200078e0099 */
[----:B------:R-:W-:Y:S02]  /*9da0*/  MOV R21, R152 ;  /* 0x0000009800157202 */ /* 0x000fe40000000f00 */
[C---:B------:R-:W-:Y:S03]  /*9db0*/  HMMA.16816.F32.BF16 R152, R176.reuse, R162, R24 ;  /* 0x000000a2b098723c */ /* 0x040fe60000041818 */
[----:B------:R-:W-:Y:S02]  /*9dc0*/  MOV R161, R16 ;  /* 0x0000001000a17202 */ /* 0x000fe40000000f00 */
[----:B------:R-:W-:Y:S02]  /*9dd0*/  MOV R23, R17 ;  /* 0x0000001100177202 */ /* 0x000fe40000000f00 */
[----:B------:R-:W-:Y:S02]  /*9de0*/  MOV R163, R19 ;  /* 0x0000001300a37202 */ /* 0x000fe40000000f00 */
[----:B------:R-:W-:Y:S03]  /*9df0*/  MOV R22, R18 ;  /* 0x0000001200167202 */ /* 0x000fe60000000f00 */
[----:B------:R1:W2:Y:S01]  /*9e00*/  LDSM.16.MT88.4 R16, [R163+0x3900] ;  /* 0x00390000a310783b */ /* 0x0002a20000004200 */
[----:B------:R-:W-:Y:S02]  /*9e10*/  MOV R27, R167 ;  /* 0x000000a7001b7202 */ /* 0x000fe40000000f00 */
[----:B------:R-:W-:Y:S02]  /*9e20*/  MOV R26, R166 ;  /* 0x000000a6001a7202 */ /* 0x000fe40000000f00 */
[----:B------:R-:W-:Y:S02]  /*9e30*/  MOV R25, R165 ;  /* 0x000000a500197202 */ /* 0x000fe40000000f00 */
[----:B------:R-:W-:Y:S02]  /*9e40*/  MOV R24, R164 ;  /* 0x000000a400187202 */ /* 0x000fe40000000f00 */
[C---:B---3--:R-:W-:Y:S07]  /*9e50*/  HMMA.16816.F32.BF16 R164, R176.reuse, R4, R28 ;  /* 0x00000004b0a4723c */ /* 0x048fee000004181c */
[----:B------:R-:W-:Y:S02]  /*9e60*/  MOV R29, R163 ;  /* 0x000000a3001d7202 */ /* 0x000fe40000000f00 */
[----:B------:R-:W-:Y:S03]  /*9e70*/  MOV R31, R160 ;  /* 0x000000a0001f7202 */ /* 0x000fe60000000f00 */
[----:B------:R-:W-:Y:S02]  /*9e80*/  MOV R30, R161 ;  /* 0x000000a1001e7202 */ /* 0x000fe40000000f00 */
[C---:B-1----:R-:W-:Y:S01]  /*9e90*/  HMMA.16816.F32.BF16 R160, R176.reuse, R6, R32 ;  /* 0x00000006b0a0723c */ /* 0x042fe20000041820 */
[----:B------:R-:W1:Y:S02]  /*9ea0*/  LDSM.16.MT88.4 R4, [R252+0x3900] ;  /* 0x00390000fc04783b */ /* 0x000e640000004200 */
[----:B------:R-:W-:Y:S02]  /*9eb0*/  FADD.FTZ R2, R30, R2 ;  /* 0x000000021e027221 */ /* 0x000fe40000010000 */
[----:B------:R-:W-:Y:S02]  /*9ec0*/  FADD.FTZ R0, R31, R0 ;  /* 0x000000001f007221 */ /* 0x000fe40000010000 */
[----:B------:R-:W-:Y:S01]  /*9ed0*/  FADD.FTZ R2, R24, R2 ;  /* 0x0000000218027221 */ /* 0x000fe20000010000 */
[C---:B----4-:R-:W-:Y:S04]  /*9ee0*/  HMMA.16816.F32.BF16 R36, R176.reuse, R8, R36 ;  /* 0x00000008b024723c */ /* 0x050fe80000041824 */
[----:B------:R-:W-:Y:S02]  /*9ef0*/  FADD.FTZ R2, R26, R2 ;  /* 0x000000021a027221 */ /* 0x000fe40000010000 */
[----:B------:R-:W-:Y:S02]  /*9f00*/  FADD.FTZ R0, R25, R0 ;  /* 0x0000000019007221 */ /* 0x000fe40000010000 */
[C---:B------:R-:W-:Y:S01]  /*9f10*/  HMMA.16816.F32.BF16 R40, R176.reuse, R10, R40 ;  /* 0x0000000ab028723c */ /* 0x040fe20000041828 */
[----:B------:R-:W3:Y:S03]  /*9f20*/  LDSM.16.MT88.4 R8, [R249+0x5900] ;  /* 0x00590000f908783b */ /* 0x000ee60000004200 */
[----:B------:R-:W-:Y:S02]  /*9f30*/  FADD.FTZ R2, R20, R2 ;  /* 0x0000000214027221 */ /* 0x000fe40000010000 */
[----:B------:R-:W-:Y:S02]  /*9f40*/  FADD.FTZ R0, R27, R0 ;  /* 0x000000001b007221 */ /* 0x000fe40000010000 */
        /* <DEDUP_REMOVED lines=11> */
[----:B------:R-:W4:Y:S03]  /*a000*/  LDSM.16.MT88.4 R16, [R29+0x5900] ;  /* 0x005900001d10783b */ /* 0x000f260000004200 */
[----:B------:R-:W-:Y:S02]  /*a010*/  FADD.FTZ R2, R23, R2 ;  /* 0x0000000217027221 */ /* 0x000fe40000010000 */
[----:B------:R-:W-:Y:S02]  /*a020*/  FADD.FTZ R0, R186, R0 ;  /* 0x00000000ba007221 */ /* 0x000fe40000010000 */
[C---:B-1----:R-:W-:Y:S04]  /*a030*/  HMMA.16816.F32.BF16 R60, R176.reuse, R4, R60 ;  /* 0x00000004b03c723c */ /* 0x042fe8000004183c */
[----:B------:R-:W-:Y:S02]  /*a040*/  FADD.FTZ R2, R185, R2 ;  /* 0x00000002b9027221 */ /* 0x000fe40000010000 */
[----:B------:R-:W-:Y:S02]  /*a050*/  FADD.FTZ R0, R187, R0 ;  /* 0x00000000bb007221 */ /* 0x000fe40000010000 */
[C---:B------:R-:W-:Y:S01]  /*a060*/  HMMA.16816.F32.BF16 R64, R176.reuse, R6, R64 ;  /* 0x00000006b040723c */ /* 0x040fe20000041840 */
[----:B------:R-:W1:Y:S03]  /*a070*/  LDSM.16.MT88.4 R4, [R252+0x5900] ;  /* 0x00590000fc04783b */ /* 0x000e660000004200 */
[----:B------:R-:W-:Y:S02]  /*a080*/  FADD.FTZ R3, R3, R0 ;  /* 0x0000000003037221 */ /* 0x000fe40000010000 */
[----:B------:R-:W-:Y:S02]  /*a090*/  FADD.FTZ R0, R184, R2 ;  /* 0x00000002b8007221 */ /* 0x000fe40000010000 */
[C---:B---3--:R-:W-:Y:S04]  /*a0a0*/  HMMA.16816.F32.BF16 R68, R176.reuse, R8, R68 ;  /* 0x00000008b044723c */ /* 0x048fe80000041844 */
[----:B------:R-:W-:Y:S02]  /*a0b0*/  FADD.FTZ R2, R183, R0 ;  /* 0x00000000b7027221 */ /* 0x000fe40000010000 */
[----:B------:R-:W-:Y:S02]  /*a0c0*/  FADD.FTZ R3, R182, R3 ;  /* 0x00000003b6037221 */ /* 0x000fe40000010000 */
[C---:B------:R-:W-:Y:S01]  /*a0d0*/  HMMA.16816.F32.BF16 R72, R176.reuse, R10, R72 ;  /* 0x0000000ab048723c */ /* 0x040fe20000041848 */
[----:B------:R-:W3:Y:S03]  /*a0e0*/  LDSM.16.MT88.4 R8, [R249+0x7900] ;  /* 0x00790000f908783b */ /* 0x000ee60000004200 */
[----:B------:R-:W-:Y:S02]  /*a0f0*/  FADD.FTZ R2, R180, R2 ;  /* 0x00000002b4027221 */ /* 0x000fe40000010000 */
[----:B------:R-:W-:Y:S01]  /*a100*/  FADD.FTZ R0, R134, R3 ;  /* 0x0000000386007221 */ /* 0x000fe20000010000 */
[----:B------:R-:W-:Y:S01]  /*a110*/  MOV R134, R132 ;  /* 0x0000008400867202 */ /* 0x000fe20000000f00 */
[C---:B--2---:R-:W-:Y:S01]  /*a120*/  HMMA.16816.F32.BF16 R76, R176.reuse, R12, R76 ;  /* 0x0000000cb04c723c */ /* 0x044fe2000004184c */
[----:B------:R-:W-:Y:S03]  /*a130*/  STL [R1+0x80], R2 ;  /* 0x0000800201007387 */ /* 0x000fe60000100800 */
[----:B------:R-:W-:Y:S01]  /*a140*/  FADD.FTZ R0, R181, R0 ;  /* 0x00000000b5007221 */ /* 0x000fe20000010000 */
[----:B------:R-:W-:Y:S03]  /*a150*/  MOV R3, R133 ;  /* 0x0000008500037202 */ /* 0x000fe60000000f00 */
[C---:B------:R-:W-:Y:S01]  /*a160*/  HMMA.16816.F32.BF16 R80, R176.reuse, R14, R80 ;  /* 0x0000000eb050723c */ /* 0x040fe20000041850 */
[----:B------:R-:W2:Y:S07]  /*a170*/  LDSM.16.MT88.4 R12, [R250+0x7900] ;  /* 0x00790000fa0c783b */ /* 0x000eae0000004200 */
[C---:B----4-:R-:W-:Y:S01]  /*a180*/  HMMA.16816.F32.BF16 R84, R176.reuse, R16, R84 ;  /* 0x00000010b054723c */ /* 0x050fe20000041854 */
[----:B------:R-:W-:Y:S07]  /*a190*/  STL [R1+0x84], R0 ;  /* 0x0000840001007387 */ /* 0x000fee0000100800 */
[C---:B------:R-:W-:Y:S01]  /*a1a0*/  HMMA.16816.F32.BF16 R88, R176.reuse, R18, R88 ;  /* 0x00000012b058723c */ /* 0x040fe20000041858 */
[----:B------:R-:W4:Y:S07]  /*a1b0*/  LDSM.16.MT88.4 R16, [R29+0x7900] ;  /* 0x007900001d10783b */ /* 0x000f2e0000004200 */
[C---:B-1----:R-:W-:Y:S08]  /*a1c0*/  HMMA.16816.F32.BF16 R92, R176.reuse, R4, R92 ;  /* 0x00000004b05c723c */ /* 0x042ff0000004185c */
[C---:B------:R-:W-:Y:S01]  /*a1d0*/  HMMA.16816.F32.BF16 R96, R176.reuse, R6, R96 ;  /* 0x00000006b060723c */ /* 0x040fe20000041860 */
[----:B------:R-:W1:Y:S07]  /*a1e0*/  LDSM.16.MT88.4 R4, [R252+0x7900] ;  /* 0x00790000fc04783b */ /* 0x000e6e0000004200 */
[C---:B---3--:R-:W-:Y:S08]  /*a1f0*/  HMMA.16816.F32.BF16 R100, R176.reuse, R8, R100 ;  /* 0x00000008b064723c */ /* 0x048ff00000041864 */
[C---:B------:R-:W-:Y:S08]  /*a200*/  HMMA.16816.F32.BF16 R104, R176.reuse, R10, R104 ;  /* 0x0000000ab068723c */ /* 0x040ff00000041868 */
[C---:B--2---:R-:W-:Y:S08]  /*a210*/  HMMA.16816.F32.BF16 R108, R176.reuse, R12, R108 ;  /* 0x0000000cb06c723c */ /* 0x044ff0000004186c */
[C---:B------:R-:W-:Y:S08]  /*a220*/  HMMA.16816.F32.BF16 R112, R176.reuse, R14, R112 ;  /* 0x0000000eb070723c */ /* 0x040ff00000041870 */
[C---:B----4-:R-:W-:Y:S08]  /*a230*/  HMMA.16816.F32.BF16 R116, R176.reuse, R16, R116 ;  /* 0x00000010b074723c */ /* 0x050ff00000041874 */
[C---:B------:R-:W-:Y:S08]  /*a240*/  HMMA.16816.F32.BF16 R120, R176.reuse, R18, R120 ;  /* 0x00000012b078723c */ /* 0x040ff00000041878 */
[C---:B-1----:R-:W-:Y:S08]  /*a250*/  HMMA.16816.F32.BF16 R124, R176.reuse, R4, R124 ;  /* 0x00000004b07c723c */ /* 0x042ff0000004187c */
[----:B------:R-:W-:Y:S01]  /*a260*/  HMMA.16816.F32.BF16 R128, R176, R6, R128 ;  /* 0x00000006b080723c */ /* 0x000fe20000041880 */
[----:B------:R-:W-:-:S07]  /*a270*/  @P0 BRA `(.L_x_535) ;  /* 0xffffbe7000000947 */ /* 0x000fce000383ffff */
.L_x_534:
[----:B------:R-:W-:-:S13]  /*a280*/  ISETP.LE.AND P0, PT, RZ, UR17, PT ;  /* 0x00000011ff007c0c */ /* 0x000fda000bf03270 */
[----:B------:R-:W-:Y:S05]  /*a290*/  @!P0 BRA `(.L_x_536) ;  /* 0x00003b3000008947 */ /* 0x000fea0003800000 */
[----:B------:R-:W2:Y:S01]  /*a2a0*/  LDL.64 R6, [R1+0xd0] ;  /* 0x0000d00001067983 */ /* 0x000ea20000100a00 */
[----:B------:R-:W-:-:S03]  /*a2b0*/  ULDC.64 UR4, c[0x0][0x208] ;  /* 0x0000820000047ab9 */ /* 0x000fc60000000a00 */
[----:B------:R-:W4:Y:S04]  /*a2c0*/  LDL.64 R4, [R1+0xc0] ;  /* 0x0000c00001047983 */ /* 0x000f280000100a00 */
[----:B---3--:R-:W3:Y:S04]  /*a2d0*/  LDL.64 R10, [R1+0xc8] ;  /* 0x0000c800010a7983 */ /* 0x008ee80000100a00 */
[----:B------:R-:W3:Y:S01]  /*a2e0*/  LDL.64 R8, [R1+0xb8] ;  /* 0x0000b80001087983 */ /* 0x000ee20000100a00 */
[----:B------:R-:W-:Y:S02]  /*a2f0*/  USHF.L.U64.HI UR9, UR4, 0x5, UR5 ;  /* 0x0000000504097899 */ /* 0x000fe40008010205 */
[----:B------:R-:W-:-:S03]  /*a300*/  USHF.L.U32 UR8, UR4, 0x5, URZ ;  /* 0x0000000504087899 */ /* 0x000fc6000800063f */
[----:B------:R-:W-:Y:S01]  /*a310*/  ULDC.64 UR4, c[0x0][0x1e0] ;  /* 0x0000780000047ab9 */ /* 0x000fe20000000a00 */
[C---:B--2---:R-:W-:Y:S02]  /*a320*/  IADD3 R14, P6, R6.reuse, 0x40, RZ ;  /* 0x00000040060e7810 */ /* 0x044fe40007fde0ff */
[----:B------:R-:W-:-:S03]  /*a330*/  IADD3 R2, P0, R6, 0xc0, RZ ;  /* 0x000000c006027810 */ /* 0x000fc60007f1e0ff */
[----:B----4-:R-:W-:Y:S01]  /*a340*/  IMAD.X R15, RZ, RZ, R5, P6 ;  /* 0x000000ffff0f7224 */ /* 0x010fe200030e0605 */
[----:B---3--:R-:W-:-:S04]  /*a350*/  IADD3 R3, P6, R10, 0x40, RZ ;  /* 0x000000400a037810 */ /* 0x008fc80007fde0ff */
[----:B------:R-:W-:Y:S01]  /*a360*/  STL.64 [R1+0x60], R14 ;  /* 0x0000600e01007387 */ /* 0x000fe20000100a00 */
[----:B------:R-:W-:-:S03]  /*a370*/  IADD3 R12, P1, R6, 0x80, RZ ;  /* 0x00000080060c7810 */ /* 0x000fc60007f3e0ff */
[----:B------:R1:W-:Y:S02]  /*a380*/  STL [R1+0x7c], R3 ;  /* 0x00007c0301007387 */ /* 0x0003e40000100800 */
[----:B------:R-:W-:Y:S01]  /*a390*/  IMAD.X R13, RZ, RZ, R5, P1 ;  /* 0x000000ffff0d7224 */ /* 0x000fe200008e0605 */
[----:B------:R-:W-:Y:S01]  /*a3a0*/  IADD3 R0, P1, R10, 0x80, RZ ;  /* 0x000000800a007810 */ /* 0x000fe20007f3e0ff */
[----:B------:R-:W-:Y:S01]  /*a3b0*/  IMAD.X R11, RZ, RZ, R9, P6 ;  /* 0x000000ffff0b7224 */ /* 0x000fe200030e0609 */
[----:B------:R-:W-:Y:S01]  /*a3c0*/  MOV R4, R6 ;  /* 0x0000000600047202 */ /* 0x000fe20000000f00 */
[----:B-1----:R-:W-:-:S05]  /*a3d0*/  IMAD.X R3, RZ, RZ, R5, P0 ;  /* 0x000000ffff037224 */ /* 0x002fca00000e0605 */
[----:B------:R1:W-:Y:S04]  /*a3e0*/  STL.64 [R1+0x50], R2 ;  /* 0x0000500201007387 */ /* 0x0003e80000100a00 */
[----:B------:R-:W-:Y:S04]  /*a3f0*/  STL.64 [R1+0x58], R12 ;  /* 0x0000580c01007387 */ /* 0x000fe80000100a00 */
[----:B------:R-:W-:Y:S01]  /*a400*/  STL [R1+0x74], R0 ;  /* 0x0000740001007387 */ /* 0x000fe20000100800 */
[----:B-1----:R-:W-:Y:S02]  /*a410*/  IADD3 R2, P0, R10, 0xc0, RZ ;  /* 0x000000c00a027810 */ /* 0x002fe40007f1e0ff */
[----:B------:R-:W-:-:S03]  /*a420*/  IADD3.X R10, RZ, R9, RZ, P1, !PT ;  /* 0x00000009ff0a7210 */ /* 0x000fc60000ffe4ff */
[----:B------:R1:W-:Y:S04]  /*a430*/  STL [R1+0x6c], R2 ;  /* 0x00006c0201007387 */ /* 0x0003e80000100800 */
[----:B------:R2:W-:Y:S04]  /*a440*/  STL [R1+0x78], R11 ;  /* 0x0000780b01007387 */ /* 0x0005e80000100800 */
[----:B------:R2:W-:Y:S01]  /*a450*/  STL [R1+0x70], R10 ;  /* 0x0000700a01007387 */ /* 0x0005e20000100800 */
[----:B-1----:R-:W-:-:S05]  /*a460*/  IMAD.X R2, RZ, RZ, R9, P0 ;  /* 0x000000ffff027224 */ /* 0x002fca00000e0609 */
[----:B------:R2:W-:Y:S04]  /*a470*/  STL [R1+0x68], R2 ;  /* 0x0000680201007387 */ /* 0x0005e80000100800 */
[----:B------:R2:W-:Y:S01]  /*a480*/  STL.64 [R1+0xc0], R4 ;  /* 0x0000c00401007387 */ /* 0x0005e20000100a00 */
[----:B------:R-:W-:Y:S01]  /*a490*/  MOV R3, R132 ;  /* 0x0000008400037202 */ /* 0x000fe20000000f00 */
[----:B------:R-:W-:Y:S02]  /*a4a0*/  IMAD.MOV.U32 R0, RZ, RZ, R133 ;  /* 0x000000ffff007224 */ /* 0x000fe400078e0085 */
.L_x_537:
[----:B--2---:R-:W2:Y:S01]  /*a4b0*/  LDL R4, [R1+0x8] ;  /* 0x0000080001047983 */ /* 0x004ea20000100800 */
[----:B------:R-:W-:Y:S04]  /*a4c0*/  DEPBAR.LE SB0, 0x0 ;  /* 0x000080000000791a */ /* 0x000fe80000000000 */
[----:B------:R-:W3:Y:S01]  /*a4d0*/  LDL R183, [R1+0x44] ;  /* 0x0000440001b77983 */ /* 0x000ee20000100800 */
[----:B------:R-:W-:Y:S02]  /*a4e0*/  USHF.R.S32.HI UR7, URZ, 0x1f, UR17 ;  /* 0x0000001f3f077899 */ /* 0x000fe40008011411 */
[----:B------:R-:W-:Y:S01]  /*a4f0*/  UIMAD UR6, UR12, UR17, URZ ;  /* 0x000000110c0672a4 */ /* 0x000fe2000f8e023f */
[----:B------:R-:W4:Y:S01]  /*a500*/  LDL R182, [R1+0x40] ;  /* 0x0000400001b67983 */ /* 0x000f220000100800 */
[----:B------:R-:W-:Y:S02]  /*a510*/  UIMAD.WIDE.U32 UR10, UR17, UR13, UR8 ;  /* 0x0000000d110a72a5 */ /* 0x000fe4000f8e0008 */
[----:B------:R-:W-:Y:S01]  /*a520*/  UIMAD UR6, UR7, UR13, UR6 ;  /* 0x0000000d070672a4 */ /* 0x000fe2000f8e0206 */
[----:B------:R-:W3:Y:S01]  /*a530*/  LDL R2, [R1+0x3c] ;  /* 0x00003c0001027983 */ /* 0x000ee20000100800 */
[----:B------:R-:W-:Y:S03]  /*a540*/  UISETP.GT.AND UP0, UPT, UR17, URZ, UPT ;  /* 0x0000003f1100728c */ /* 0x000fe6000bf04270 */
[----:B------:R1:W-:Y:S04]  /*a550*/  STL [R1+0xf8], R252 ;  /* 0x0000f8fc01007387 */ /* 0x0003e80000100800 */
[----:B------:R-:W-:Y:S08]  /*a560*/  BAR.SYNC.DEFER_BLOCKING 0x0 ;  /* 0x0000000000007b1d */ /* 0x000ff00000010000 */
[----:B------:R-:W1:Y:S08]  /*a570*/  LDSM.16.M88.4 R8, [R248+0x10100] ;  /* 0x01010000f808783b */ /* 0x000e700000000200 */
[----:B------:R-:W3:Y:S06]  /*a580*/  LDL.64 R180, [R1+0xc0] ;  /* 0x0000c00001b47983 */ /* 0x000eec0000100a00 */
[----:B------:R-:W3:Y:S06]  /*a590*/  LDL.64 R176, [R1+0x58] ;  /* 0x0000580001b07983 */ /* 0x000eec0000100a00 */
[----:B------:R-:W3:Y:S06]  /*a5a0*/  LDL.64 R178, [R1+0x60] ;  /* 0x0000600001b27983 */ /* 0x000eec0000100a00 */
[----:B-----5:R-:W-:Y:S04]  /*a5b0*/  STL [R1+0xf4], R168 ;  /* 0x0000f4a801007387 */ /* 0x020fe80000100800 */
[----:B------:R-:W-:Y:S04]  /*a5c0*/  STL [R1+0xf0], R169 ;  /* 0x0000f0a901007387 */ /* 0x000fe80000100800 */
[----:B------:R-:W-:Y:S04]  /*a5d0*/  STL [R1+0xec], R170 ;  /* 0x0000ecaa01007387 */ /* 0x000fe80000100800 */
[----:B------:R-:W-:Y:S04]  /*a5e0*/  STL [R1+0xe8], R171 ;  /* 0x0000e8ab01007387 */ /* 0x000fe80000100800 */
[----:B-1----:R-:W3:Y:S04]  /*a5f0*/  LDL R252, [R1+0x48] ;  /* 0x0000480001fc7983 */ /* 0x002ee80000100800 */
[----:B------:R-:W1:Y:S08]  /*a600*/  LDSM.16.M88.4 R16, [R248+0x10900] ;  /* 0x01090000f810783b */ /* 0x000e700000000200 */
[----:B------:R-:W1:Y:S08]  /*a610*/  LDSM.16.M88.4 R24, [R248+0x11100] ;  /* 0x01110000f818783b */ /* 0x000e700000000200 */
[----:B------:R-:W1:Y:S08]  /*a620*/  LDSM.16.M88.4 R32, [R248+0x11900] ;  /* 0x01190000f820783b */ /* 0x000e700000000200 */
[----:B--2---:R2:W3:Y:S02]  /*a630*/  LDSM.16.M88.4 R132, [R4] ;  /* 0x000000000484783b */ /* 0x0044e40000000200 */
[C---:B--2---:R-:W-:Y:S08]  /*a640*/  HMMA.16816.F32.BF16 R4, R168.reuse, R8, RZ ;  /* 0x00000008a804723c */ /* 0x044ff000000418ff */
[C---:B------:R-:W-:Y:S08]  /*a650*/  HMMA.16816.F32.BF16 R8, R168.reuse, R10, RZ ;  /* 0x0000000aa808723c */ /* 0x040ff000000418ff */
[C---:B-1----:R-:W-:Y:S08]  /*a660*/  HMMA.16816.F32.BF16 R12, R168.reuse, R16, RZ ;  /* 0x00000010a80c723c */ /* 0x042ff000000418ff */
[C---:B------:R-:W-:Y:S08]  /*a670*/  HMMA.16816.F32.BF16 R16, R168.reuse, R18, RZ ;  /* 0x00000012a810723c */ /* 0x040ff000000418ff */
[C---:B------:R-:W-:Y:S08]  /*a680*/  HMMA.16816.F32.BF16 R20, R168.reuse, R24, RZ ;  /* 0x00000018a814723c */ /* 0x040ff000000418ff */
[C---:B------:R-:W-:Y:S08]  /*a690*/  HMMA.16816.F32.BF16 R24, R168.reuse, R26, RZ ;  /* 0x0000001aa818723c */ /* 0x040ff000000418ff */
[C---:B------:R-:W-:Y:S08]  /*a6a0*/  HMMA.16816.F32.BF16 R28, R168.reuse, R32, RZ ;  /* 0x00000020a81c723c */ /* 0x040ff000000418ff */
[----:B------:R-:W-:Y:S01]  /*a6b0*/  HMMA.16816.F32.BF16 R32, R168, R34, RZ ;  /* 0x00000022a820723c */ /* 0x000fe200000418ff */
[----:B------:R-:W2:Y:S06]  /*a6c0*/  LDL.64 R170, [R1+0x50] ;  /* 0x0000500001aa7983 */ /* 0x000eac0000100a00 */
[----:B------:R-:W2:Y:S01]  /*a6d0*/  LDL.64 R168, [R1+0xd0] ;  /* 0x0000d00001a87983 */ /* 0x000ea20000100a00 */
[C---:B---3--:R-:W-:Y:S08]  /*a6e0*/  HMMA.16816.F32.BF16 R4, R172.reuse, R132, R4 ;  /* 0x00000084ac04723c */ /* 0x048ff00000041804 */
[C---:B------:R-:W-:Y:S01]  /*a6f0*/  HMMA.16816.F32.BF16 R8, R172.reuse, R134, R8 ;  /* 0x00000086ac08723c */ /* 0x040fe20000041808 */
[----:B------:R-:W1:Y:S07]  /*a700*/  LDSM.16.M88.4 R132, [R183] ;  /* 0x00000000b784783b */ /* 0x000e6e0000000200 */
[C---:B-1----:R-:W-:Y:S08]  /*a710*/  HMMA.16816.F32.BF16 R12, R172.reuse, R132, R12 ;  /* 0x00000084ac0c723c */ /* 0x042ff0000004180c */
[C---:B------:R-:W-:Y:S01]  /*a720*/  HMMA.16816.F32.BF16 R16, R172.reuse, R134, R16 ;  /* 0x00000086ac10723c */ /* 0x040fe20000041810 */
[----:B----4-:R-:W1:Y:S07]  /*a730*/  LDSM.16.M88.4 R132, [R182] ;  /* 0x00000000b684783b */ /* 0x010e6e0000000200 */
[C---:B-1----:R-:W-:Y:S08]  /*a740*/  HMMA.16816.F32.BF16 R20, R172.reuse, R132, R20 ;  /* 0x00000084ac14723c */ /* 0x042ff00000041814 */
[C---:B------:R-:W-:Y:S01]  /*a750*/  HMMA.16816.F32.BF16 R24, R172.reuse, R134, R24 ;  /* 0x00000086ac18723c */ /* 0x040fe20000041818 */
[----:B------:R-:W1:Y:S07]  /*a760*/  LDSM.16.M88.4 R132, [R2] ;  /* 0x000000000284783b */ /* 0x000e6e0000000200 */
[C---:B-1----:R-:W-:Y:S07]  /*a770*/  HMMA.16816.F32.BF16 R28, R172.reuse, R132, R28 ;  /* 0x00000084ac1c723c */ /* 0x042fee000004181c */
[----:B------:R-:W-:Y:S01]  /*a780*/  MOV R132, UR17 ;  /* 0x0000001100847c02 */ /* 0x000fe20008000f00 */
[----:B------:R-:W-:Y:S04]  /*a790*/  HMMA.16816.F32.BF16 R32, R172, R134, R32 ;  /* 0x00000086ac20723c */ /* 0x000fe80000041820 */
[----:B------:R-:W-:Y:S05]  /*a7a0*/  IMAD.WIDE.U32 R132, R132, UR13, R180 ;  /* 0x0000000d84847c25 */ /* 0x000fea000f8e00b4 */
[C---:B------:R-:W-:Y:S03]  /*a7b0*/  LEA R134, P0, R132.reuse, c[0x0][0x1f8], 0x1 ;  /* 0x00007e0084867a11 */ /* 0x040fe600078008ff */
[----:B------:R-:W-:Y:S04]  /*a7c0*/  IADD3 R2, R133, UR6, RZ ;  /* 0x0000000685027c10 */ /* 0x000fe8000fffe0ff */
[----:B------:R-:W-:Y:S02]  /*a7d0*/  LEA.HI.X R135, R132, c[0x0][0x1fc], R2, 0x1, P0 ;  /* 0x00007f0084877a11 */ /* 0x000fe400000f0c02 */
[----:B------:R-:W-:Y:S03]  /*a7e0*/  MOV R132, UR17 ;  /* 0x0000001100847c02 */ /* 0x000fe60008000f00 */
[----:B------:R-:W-:Y:S01]  /*a7f0*/  @!PT LDS RZ, [RZ] ;  /* 0x00000000fffff984 */ /* 0x000fe20000000800 */
[----:B------:R-:W-:Y:S01]  /*a800*/  @!PT LDS RZ, [RZ] ;  /* 0x00000000fffff984 */ /* 0x000fe20000000800 */
[----:B------:R-:W-:Y:S01]  /*a810*/  @!PT LDS RZ, [RZ] ;  /* 0x00000000fffff984 */ /* 0x000fe20000000800 */
[----:B------:R1:W-:Y:S02]  /*a820*/  LDGSTS.E.BYPASS.LTC128B.128 [R252+0x100], [R134.64], !P5 ;  /* 0x0010000086fc7fae */ /* 0x0003e4000e901d56 */
[----:B------:R-:W-:Y:S05]  /*a830*/  IMAD.WIDE.U32 R132, R132, UR13, R178 ;  /* 0x0000000d84847c25 */ /* 0x000fea000f8e00b2 */
[----:B------:R-:W-:Y:S02]  /*a840*/  IADD3 R2, R133, UR6, RZ ;  /* 0x0000000685027c10 */ /* 0x000fe4000fffe0ff */
[C---:B-1----:R-:W-:Y:S04]  /*a850*/  LEA R134, P0, R132.reuse, c[0x0][0x1f8], 0x1 ;  /* 0x00007e0084867a11 */ /* 0x042fe800078008ff */
[----:B------:R-:W-:Y:S02]  /*a860*/  LEA.HI.X R135, R132, c[0x0][0x1fc], R2, 0x1, P0 ;  /* 0x00007f0084877a11 */ /* 0x000fe400000f0c02 */
[----:B------:R-:W-:Y:S03]  /*a870*/  MOV R132, UR17 ;  /* 0x0000001100847c02 */ /* 0x000fe60008000f00 */
[----:B------:R1:W-:Y:S02]  /*a880*/  LDGSTS.E.BYPASS.LTC128B.128 [R252+0x2100], [R134.64], !P4 ;  /* 0x0210000086fc7fae */ /* 0x0003e4000e101d56 */
[----:B------:R-:W-:Y:S05]  /*a890*/  IMAD.WIDE.U32 R132, R132, UR13, R176 ;  /* 0x0000000d84847c25 */ /* 0x000fea000f8e00b0 */
[----:B------:R-:W-:Y:S02]  /*a8a0*/  IADD3 R2, R133, UR6, RZ ;  /* 0x0000000685027c10 */ /* 0x000fe4000fffe0ff */
[C---:B-1----:R-:W-:Y:S04]  /*a8b0*/  LEA R134, P0, R132.reuse, c[0x0][0x1f8], 0x1 ;  /* 0x00007e0084867a11 */ /* 0x042fe800078008ff */
[----:B------:R-:W-:Y:S02]  /*a8c0*/  LEA.HI.X R135, R132, c[0x0][0x1fc], R2, 0x1, P0 ;  /* 0x00007f0084877a11 */ /* 0x000fe400000f0c02 */
[----:B------:R-:W-:Y:S01]  /*a8d0*/  MOV R132, UR17 ;  /* 0x0000001100847c02 */ /* 0x000fe20008000f00 */
[----:B------:R-:W-:Y:S02]  /*a8e0*/  UIADD3 UR17, UR17, -0x1, URZ ;  /* 0xffffffff11117890 */ /* 0x000fe4000fffe03f */
[----:B------:R1:W-:Y:S02]  /*a8f0*/  LDGSTS.E.BYPASS.LTC128B.128 [R252+0x4100], [R134.64], !P3 ;  /* 0x0410000086fc7fae */ /* 0x0003e4000d901d56 */
[----:B--2---:R-:W-:Y:S05]  /*a900*/  IMAD.WIDE.U32 R132, R132, UR13, R170 ;  /* 0x0000000d84847c25 */ /* 0x004fea000f8e00aa */
[C---:B-1----:R-:W-:Y:S01]  /*a910*/  LEA R134, P0, R132.reuse, c[0x0][0x1f8], 0x1 ;  /* 0x00007e0084867a11 */ /* 0x042fe200078008ff */
[----:B------:R-:W2:Y:S01]  /*a920*/  LDL R169, [R1+0x2c] ;  /* 0x00002c0001a97983 */ /* 0x000ea20000100800 */
[----:B------:R-:W-:Y:S01]  /*a930*/  IADD3 R2, R133, UR6, RZ ;  /* 0x0000000685027c10 */ /* 0x000fe2000fffe0ff */
[----:B------:R-:W-:Y:S03]  /*a940*/  UIADD3 UR6, UR6, UR11, URZ ;  /* 0x0000000b06067290 */ /* 0x000fe6000fffe03f */
[----:B------:R-:W-:Y:S02]  /*a950*/  LEA.HI.X R135, R132, c[0x0][0x1fc], R2, 0x1, P0 ;  /* 0x00007f0084877a11 */ /* 0x000fe400000f0c02 */
[----:B------:R-:W-:Y:S02]  /*a960*/  IADD3 R2, P1, R168, UR10, RZ ;  /* 0x0000000aa8027c10 */ /* 0x000fe4000ff3e0ff */
[----:B------:R-:W3:Y:S02]  /*a970*/  LDL R168, [R1+0x4] ;  /* 0x0000040001a87983 */ /* 0x000ee40000100800 */
[C---:B------:R-:W-:Y:S02]  /*a980*/  LEA R132, P0, R2.reuse, c[0x0][0x1f8], 0x1 ;  /* 0x00007e0002847a11 */ /* 0x040fe400078008ff */
[----:B------:R-:W-:Y:S01]  /*a990*/  IADD3.X R133, R181, UR6, RZ, P1, !PT ;  /* 0x00000006b5857c10 */ /* 0x000fe20008ffe4ff */
[----:B------:R3:W-:Y:S03]  /*a9a0*/  LDGSTS.E.BYPASS.LTC128B.128 [R252+0x6100], [R134.64], !P2 ;  /* 0x0610000086fc7fae */ /* 0x0007e6000d101d56 */
[----:B------:R-:W-:Y:S02]  /*a9b0*/  LEA.HI.X R133, R2, c[0x0][0x1fc], R133, 0x1, P0 ;  /* 0x00007f0002857a11 */ /* 0x000fe400000f0c85 */
[----:B------:R-:W-:Y:S03]  /*a9c0*/  IADD3 R2, P1, R178, UR10, RZ ;  /* 0x0000000ab2027c10 */ /* 0x000fe6000ff3e0ff */
[----:B------:R1:W-:Y:S02]  /*a9d0*/  LDGSTS.E.BYPASS.LTC128B.128 [R252+0x1100], [R132.64], !P5 ;  /* 0x0110000084fc7fae */ /* 0x0003e4000e901d56 */
[C---:B-1----:R-:W-:Y:S02]  /*a9e0*/  LEA R132, P0, R2.reuse, c[0x0][0x1f8], 0x1 ;  /* 0x00007e0002847a11 */ /* 0x042fe400078008ff */
[----:B------:R-:W-:Y:S04]  /*a9f0*/  IADD3.X R133, R179, UR6, RZ, P1, !PT ;  /* 0x00000006b3857c10 */ /* 0x000fe80008ffe4ff */
[----:B------:R-:W-:Y:S02]  /*aa00*/  LEA.HI.X R133, R2, c[0x0][0x1fc], R133, 0x1, P0 ;  /* 0x00007f0002857a11 */ /* 0x000fe400000f0c85 */
[----:B------:R-:W-:Y:S02]  /*aa10*/  IADD3 R2, P1, R176, UR10, RZ ;  /* 0x0000000ab0027c10 */ /* 0x000fe4000ff3e0ff */
[----:B------:R-:W4:Y:S04]  /*aa20*/  LDL R176, [R1+0x38] ;  /* 0x0000380001b07983 */ /* 0x000f280000100800 */
[----:B------:R1:W-:Y:S02]  /*aa30*/  LDGSTS.E.BYPASS.LTC128B.128 [R252+0x3100], [R132.64], !P4 ;  /* 0x0310000084fc7fae */ /* 0x0003e4000e101d56 */
[C---:B-1----:R-:W-:Y:S02]  /*aa40*/  LEA R132, P0, R2.reuse, c[0x0][0x1f8], 0x1 ;  /* 0x00007e0002847a11 */ /* 0x042fe400078008ff */
[----:B------:R-:W-:Y:S04]  /*aa50*/  IADD3.X R133, R177, UR6, RZ, P1, !PT ;  /* 0x00000006b1857c10 */ /* 0x000fe80008ffe4ff */
[----:B------:R-:W-:Y:S02]  /*aa60*/  LEA.HI.X R133, R2, c[0x0][0x1fc], R133, 0x1, P0 ;  /* 0x00007f0002857a11 */ /* 0x000fe400000f0c85 */
[----:B------:R-:W-:Y:S01]  /*aa70*/  IADD3 R2, P1, R170, UR10, RZ ;  /* 0x0000000aaa027c10 */ /* 0x000fe2000ff3e0ff */
[----:B------:R-:W-:Y:S01]  /*aa80*/  @UP0 UIMAD.WIDE.U32 UR10, UR17, UR4, URZ ;  /* 0x00000004110a02a5 */ /* 0x000fe2000f8e003f */
[----:B------:R-:W2:Y:S03]  /*aa90*/  LDL R170, [R1+0x30] ;  /* 0x0000300001aa7983 */ /* 0x000ea60000100800 */
[----:B------:R-:W-:Y:S01]  /*aaa0*/  @UP0 USHF.L.U32 UR7, UR10, 0x6, URZ ;  /* 0x000000060a070899 */ /* 0x000fe2000800063f */
[----:B------:R1:W-:Y:S02]  /*aab0*/  LDGSTS.E.BYPASS.LTC128B.128 [R252+0x5100], [R132.64], !P3 ;  /* 0x0510000084fc7fae */ /* 0x0003e4000d901d56 */
[C---:B-1----:R-:W-:Y:S02]  /*aac0*/  LEA R132, P0, R2.reuse, c[0x0][0x1f8], 0x1 ;  /* 0x00007e0002847a11 */ /* 0x042fe400078008ff */
[----:B------:R-:W-:Y:S01]  /*aad0*/  IADD3.X R133, R171, UR6, RZ, P1, !PT ;  /* 0x00000006ab857c10 */ /* 0x000fe20008ffe4ff */
[----:B------:R-:W-:Y:S03]  /*aae0*/  @UP0 USHF.R.S32.HI UR6, URZ, 0x1f, UR17 ;  /* 0x0000001f3f060899 */ /* 0x000fe60008011411 */
[----:B------:R-:W2:Y:S01]  /*aaf0*/  LDL R171, [R1+0x34] ;  /* 0x0000340001ab7983 */ /* 0x000ea20000100800 */
[----:B------:R-:W-:Y:S01]  /*ab00*/  LEA.HI.X R133, R2, c[0x0][0x1fc], R133, 0x1, P0 ;  /* 0x00007f0002857a11 */ /* 0x000fe200000f0c85 */
[----:B------:R-:W-:Y:S02]  /*ab10*/  @UP0 UIMAD UR6, UR6, UR4, URZ ;  /* 0x00000004060602a4 */ /* 0x000fe4000f8e023f */
[----:B------:R-:W2:Y:S01]  /*ab20*/  LDL R2, [R1+0x1c] ;  /* 0x00001c0001027983 */ /* 0x000ea20000100800 */
[----:B------:R-:W-:Y:S01]  /*ab30*/  PLOP3.LUT P0, PT, PT, PT, UP0, 0x80, 0x0 ;  /* 0x000000000000781c */ /* 0x000fe20003f0f008 */
[----:B------:R-:W-:Y:S02]  /*ab40*/  @UP0 UIMAD UR6, UR17, UR5, UR6 ;  /* 0x00000005110602a4 */ /* 0x000fe4000f8e0206 */
[----:B------:R3:W-:Y:S02]  /*ab50*/  LDGSTS.E.BYPASS.LTC128B.128 [R252+0x7100], [R132.64], !P2 ;  /* 0x0710000084fc7fae */ /* 0x0007e4000d101d56 */
[----:B------:R-:W-:Y:S04]  /*ab60*/  @UP0 UIADD3 UR6, UR11, UR6, URZ ;  /* 0x000000060b060290 */ /* 0x000fe8000fffe03f */
[----:B------:R-:W-:Y:S02]  /*ab70*/  @UP0 USHF.L.U64.HI UR6, UR10, 0x6, UR6 ;  /* 0x000000060a060899 */ /* 0x000fe40008010206 */
[----:B------:R-:W0:Y:S08]  /*ab80*/  LDGDEPBAR ;  /* 0x00000000000079af */ /* 0x000e300000000000 */
[----:B---3--:R-:W1:Y:S02]  /*ab90*/  LDSM.16.M88.4 R132, [R168+0x10100] ;  /* 0x01010000a884783b */ /* 0x008e640000000200 */
[C---:B-1----:R-:W-:Y:S08]  /*aba0*/  HMMA.16816.F32.BF16 R4, R192.reuse, R132, R4 ;  /* 0x00000084c004723c */ /* 0x042ff00000041804 */
[C---:B------:R-:W-:Y:S01]  /*abb0*/  HMMA.16816.F32.BF16 R8, R192.reuse, R134, R8 ;  /* 0x00000086c008723c */ /* 0x040fe20000041808 */
[----:B------:R-:W1:Y:S07]  /*abc0*/  LDSM.16.M88.4 R132, [R168+0x10900] ;  /* 0x01090000a884783b */ /* 0x000e6e0000000200 */
[C---:B-1----:R-:W-:Y:S08]  /*abd0*/  HMMA.16816.F32.BF16 R12, R192.reuse, R132, R12 ;  /* 0x00000084c00c723c */ /* 0x042ff0000004180c */
[C---:B------:R-:W-:Y:S01]  /*abe0*/  HMMA.16816.F32.BF16 R16, R192.reuse, R134, R16 ;  /* 0x00000086c010723c */ /* 0x040fe20000041810 */
[----:B------:R-:W1:Y:S07]  /*abf0*/  LDSM.16.M88.4 R132, [R168+0x11100] ;  /* 0x01110000a884783b */ /* 0x000e6e0000000200 */
[C---:B-1----:R-:W-:Y:S08]  /*ac00*/  HMMA.16816.F32.BF16 R20, R192.reuse, R132, R20 ;  /* 0x00000084c014723c */ /* 0x042ff00000041814 */
[C---:B------:R-:W-:Y:S01]  /*ac10*/  HMMA.16816.F32.BF16 R24, R192.reuse, R134, R24 ;  /* 0x00000086c018723c */ /* 0x040fe20000041818 */
[----:B------:R-:W1:Y:S07]  /*ac20*/  LDSM.16.M88.4 R132, [R168+0x11900] ;  /* 0x01190000a884783b */ /* 0x000e6e0000000200 */
[C---:B-1----:R-:W-:Y:S08]  /*ac30*/  HMMA.16816.F32.BF16 R28, R192.reuse, R132, R28 ;  /* 0x00000084c01c723c */ /* 0x042ff0000004181c */
[----:B------:R-:W-:Y:S01]  /*ac40*/  HMMA.16816.F32.BF16 R32, R192, R134, R32 ;  /* 0x00000086c020723c */ /* 0x000fe20000041820 */
[----:B------:R-:W1:Y:S07]  /*ac50*/  LDSM.16.M88.4 R132, [R251] ;  /* 0x00000000fb84783b */ /* 0x000e6e0000000200 */
        /* <DEDUP_REMOVED lines=23> */
[----:B----4-:R-:W1:Y:S07]  /*add0*/  LDSM.16.M88.4 R132, [R176] ;  /* 0x00000000b084783b */ /* 0x010e6e0000000200 */
[C---:B-1----:R-:W-:Y:S08]  /*ade0*/  HMMA.16816.F32.BF16 R4, R204.reuse, R132, R4 ;  /* 0x00000084cc04723c */ /* 0x042ff00000041804 */
[C---:B------:R-:W-:Y:S01]  /*adf0*/  HMMA.16816.F32.BF16 R8, R204.reuse, R134, R8 ;  /* 0x00000086cc08723c */ /* 0x040fe20000041808 */
[----:B--2---:R1:W2:Y:S08]  /*ae00*/  LDSM.16.M88.4 R132, [R171] ;  /* 0x00000000ab84783b */ /* 0x0042b00000000200 */
[----:B-1----:R-:W3:Y:S01]  /*ae10*/  LDL R171, [R1+0x28] ;  /* 0x0000280001ab7983 */ /* 0x002ee20000100800 */
[C---:B--2---:R-:W-:Y:S08]  /*ae20*/  HMMA.16816.F32.BF16 R12, R204.reuse, R132, R12 ;  /* 0x00000084cc0c723c */ /* 0x044ff0000004180c */
[C---:B------:R-:W-:Y:S01]  /*ae30*/  HMMA.16816.F32.BF16 R16, R204.reuse, R134, R16 ;  /* 0x00000086cc10723c */ /* 0x040fe20000041810 */
[----:B------:R1:W2:Y:S08]  /*ae40*/  LDSM.16.M88.4 R132, [R170] ;  /* 0x00000000aa84783b */ /* 0x0002b00000000200 */
[----:B-1----:R-:W4:Y:S01]  /*ae50*/  LDL R170, [R1+0x24] ;  /* 0x0000240001aa7983 */ /* 0x002f220000100800 */
[C---:B--2---:R-:W-:Y:S08]  /*ae60*/  HMMA.16816.F32.BF16 R20, R204.reuse, R132, R20 ;  /* 0x00000084cc14723c */ /* 0x044ff00000041814 */
[C---:B------:R-:W-:Y:S01]  /*ae70*/  HMMA.16816.F32.BF16 R24, R204.reuse, R134, R24 ;  /* 0x00000086cc18723c */ /* 0x040fe20000041818 */
[----:B------:R1:W2:Y:S08]  /*ae80*/  LDSM.16.M88.4 R132, [R169] ;  /* 0x00000000a984783b */ /* 0x0002b00000000200 */
[----:B-1----:R-:W3:Y:S01]  /*ae90*/  LDL R169, [R1+0x20] ;  /* 0x0000200001a97983 */ /* 0x002ee20000100800 */
[C---:B--2---:R-:W-:Y:S08]  /*aea0*/  HMMA.16816.F32.BF16 R28, R204.reuse, R132, R28 ;  /* 0x00000084cc1c723c */ /* 0x044ff0000004181c */
        /* <DEDUP_REMOVED lines=37> */
[----:B---3--:R1:W2:Y:S08]  /*b100*/  LDSM.16.M88.4 R132, [R171] ;  /* 0x00000000ab84783b */ /* 0x0082b00000000200 */
[----:B-1----:R-:W3:Y:S01]  /*b110*/  LDL R171, [R1+0x18] ;  /* 0x0000180001ab7983 */ /* 0x002ee20000100800 */
[C---:B--2---:R-:W-:Y:S08]  /*b120*/  HMMA.16816.F32.BF16 R4, R220.reuse, R132, R4 ;  /* 0x00000084dc04723c */ /* 0x044ff00000041804 */
[C---:B------:R-:W-:Y:S01]  /*b130*/  HMMA.16816.F32.BF16 R8, R220.reuse, R134, R8 ;  /* 0x00000086dc08723c */ /* 0x040fe20000041808 */
[----:B----4-:R1:W2:Y:S08]  /*b140*/  LDSM.16.M88.4 R132, [R170] ;  /* 0x00000000aa84783b */ /* 0x0102b00000000200 */
[----:B-1----:R-:W4:Y:S01]  /*b150*/  LDL R170, [R1+0x14] ;  /* 0x0000140001aa7983 */ /* 0x002f220000100800 */
[C---:B--2---:R-:W-:Y:S08]  /*b160*/  HMMA.16816.F32.BF16 R12, R220.reuse, R132, R12 ;  /* 0x00000084dc0c723c */ /* 0x044ff0000004180c */
[C---:B------:R-:W-:Y:S01]  /*b170*/  HMMA.16816.F32.BF16 R16, R220.reuse, R134, R16 ;  /* 0x00000086dc10723c */ /* 0x040fe20000041810 */
[----:B------:R1:W2:Y:S08]  /*b180*/  LDSM.16.M88.4 R132, [R169] ;  /* 0x00000000a984783b */ /* 0x0002b00000000200 */
[----:B-1----:R-:W3:Y:S01]  /*b190*/  LDL R169, [R1+0x10] ;  /* 0x0000100001a97983 */ /* 0x002ee20000100800 */
        /* <DEDUP_REMOVED lines=42> */
[----:B---3--:R-:W1:Y:S07]  /*b440*/  LDSM.16.M88.4 R132, [R171] ;  /* 0x00000000ab84783b */ /* 0x008e6e0000000200 */
[C---:B-1----:R-:W-:Y:S08]  /*b450*/  HMMA.16816.F32.BF16 R4, R236.reuse, R132, R4 ;  /* 0x00000084ec04723c */ /* 0x042ff00000041804 */
[C---:B------:R-:W-:Y:S01]  /*b460*/  HMMA.16816.F32.BF16 R8, R236.reuse, R134, R8 ;  /* 0x00000086ec08723c */ /* 0x040fe20000041808 */
[----:B----4-:R-:W1:Y:S07]  /*b470*/  LDSM.16.M88.4 R132, [R170] ;  /* 0x00000000aa84783b */ /* 0x010e6e0000000200 */
[C---:B-1----:R-:W-:Y:S08]  /*b480*/  HMMA.16816.F32.BF16 R12, R236.reuse, R132, R12 ;  /* 0x00000084ec0c723c */ /* 0x042ff0000004180c */
[C---:B------:R-:W-:Y:S01]  /*b490*/  HMMA.16816.F32.BF16 R16, R236.reuse, R134, R16 ;  /* 0x00000086ec10723c */ /* 0x040fe20000041810 */
[----:B------:R-:W1:Y:S07]  /*b4a0*/  LDSM.16.M88.4 R132, [R169] ;  /* 0x00000000a984783b */ /* 0x000e6e0000000200 */
[C---:B-1----:R-:W-:Y:S08]  /*b4b0*/  HMMA.16816.F32.BF16 R20, R236.reuse, R132, R20 ;  /* 0x00000084ec14723c */ /* 0x042ff00000041814 */
[C---:B------:R-:W-:Y:S01]  /*b4c0*/  HMMA.16816.F32.BF16 R24, R236.reuse, R134, R24 ;  /* 0x00000086ec18723c */ /* 0x040fe20000041818 */
[----:B------:R-:W1:Y:S07]  /*b4d0*/  LDSM.16.M88.4 R132, [R2] ;  /* 0x000000000284783b */ /* 0x000e6e0000000200 */
        /* <DEDUP_REMOVED lines=17> */
[----:B------:R-:W1:Y:S11]  /*b5f0*/  LDSM.16.M88.4 R132, [R251+0x6800] ;  /* 0x00680000fb84783b */ /* 0x000e760000000200 */
[----:B------:R-:W-:Y:S04]  /*b600*/  @!UPT UIADD3 URZ, URZ, URZ, URZ ;  /* 0x0000003f3f3ff290 */ /* 0x000fe8000fffe03f */
[----:B------:R-:W-:Y:S02]  /*b610*/  FMUL.FTZ R7, R7, c[0x0][0x320] ;  /* 0x0000c80007077a20 */ /* 0x000fe40000410000 */
[----:B------:R-:W-:Y:S02]  /*b620*/  FMUL.FTZ R4, R4, c[0x0][0x320] ;  /* 0x0000c80004047a20 */ /* 0x000fe40000410000 */
[----:B------:R-:W-:Y:S01]  /*b630*/  MUFU.TANH R183, R7 ;  /* 0x0000000700b77308 */ /* 0x000fe20000002400 */
[----:B------:R-:W-:Y:S02]  /*b640*/  FMUL.FTZ R5, R5, c[0x0][0x320] ;  /* 0x0000c80005057a20 */ /* 0x000fe40000410000 */
[----:B------:R-:W-:Y:S02]  /*b650*/  FMUL.FTZ R6, R6, c[0x0][0x320] ;  /* 0x0000c80006067a20 */ /* 0x000fe40000410000 */
[----:B------:R-:W-:Y:S02]  /*b660*/  FMUL.FTZ R10, R10, c[0x0][0x320] ;  /* 0x0000c8000a0a7a20 */ /* 0x000fe40000410000 */
[----:B------:R-:W-:Y:S02]  /*b670*/  FMUL.FTZ R11, R11, c[0x0][0x320] ;  /* 0x0000c8000b0b7a20 */ /* 0x000fe40000410000 */
[----:B------:R-:W-:Y:S01]  /*b680*/  FMUL.FTZ R8, R8, c[0x0][0x320] ;  /* 0x0000c80008087a20 */ /* 0x000fe20000410000 */
[----:B------:R-:W2:Y:S01]  /*b690*/  MUFU.TANH R4, R4 ;  /* 0x0000000400047308 */ /* 0x000ea20000002400 */
[----:B------:R-:W-:Y:S09]  /*b6a0*/  FMUL.FTZ R9, R9, c[0x0][0x320] ;  /* 0x0000c80009097a20 */ /* 0x000ff20000410000 */
[----:B------:R-:W3:Y:S01]  /*b6b0*/  MUFU.TANH R182, R5 ;  /* 0x0000000500b67308 */ /* 0x000ee20000002400 */
[C---:B-1----:R-:W-:Y:S08]  /*b6c0*/  HMMA.16816.F32.BF16 R12, R244.reuse, R132, R12 ;  /* 0x00000084f40c723c */ /* 0x042ff0000004180c */
[C---:B------:R-:W-:Y:S01]  /*b6d0*/  HMMA.16816.F32.BF16 R16, R244.reuse, R134, R16 ;  /* 0x00000086f410723c */ /* 0x040fe20000041810 */
[----:B------:R-:W1:Y:S01]  /*b6e0*/  LDSM.16.M88.4 R132, [R251+0x7000] ;  /* 0x00700000fb84783b */ /* 0x000e620000000200 */
[----:B------:R-:W4:Y:S10]  /*b6f0*/  MUFU.TANH R181, R8 ;  /* 0x0000000800b57308 */ /* 0x000f340000002400 */
[----:B------:R-:W1:Y:S04]  /*b700*/  MUFU.TANH R180, R9 ;  /* 0x0000000900b47308 */ /* 0x000e680000002400 */
[----:B------:R-:W-:Y:S02]  /*b710*/  FMUL.FTZ R14, R14, c[0x0][0x320] ;  /* 0x0000c8000e0e7a20 */ /* 0x000fe40000410000 */
        /* <DEDUP_REMOVED lines=8> */
[----:B------:R-:W-:Y:S01]  /*b7a0*/  MUFU.TANH R178, R13 ;  /* 0x0000000d00b27308 */ /* 0x000fe20000002400 */
[C---:B-1----:R-:W-:Y:S09]  /*b7b0*/  HMMA.16816.F32.BF16 R20, R244.reuse, R132, R20 ;  /* 0x00000084f414723c */ /* 0x042ff20000041814 */
[----:B------:R1:W-:Y:S01]  /*b7c0*/  MUFU.TANH R176, R17 ;  /* 0x0000001100b07308 */ /* 0x0003e20000002400 */
[C---:B------:R-:W-:Y:S01]  /*b7d0*/  HMMA.16816.F32.BF16 R24, R244.reuse, R134, R24 ;  /* 0x00000086f418723c */ /* 0x040fe20000041818 */
[----:B------:R-:W2:Y:S01]  /*b7e0*/  LDSM.16.M88.4 R132, [R251+0x7800] ;  /* 0x00780000fb84783b */ /* 0x000ea20000000200 */
[----:B------:R-:W-:Y:S07]  /*b7f0*/  DEPBAR.LE SB0, 0x0 ;  /* 0x000080000000791a */ /* 0x000fee0000000000 */
[----:B------:R3:W-:Y:S01]  /*b800*/  MUFU.TANH R177, R16 ;  /* 0x0000001000b17308 */ /* 0x0007e20000002400 */
[----:B------:R-:W-:Y:S04]  /*b810*/  BAR.SYNC.DEFER_BLOCKING 0x0 ;  /* 0x0000000000007b1d */ /* 0x000fe80000010000 */
[----:B------:R-:W-:Y:S02]  /*b820*/  FMUL.FTZ R20, R20, c[0x0][0x320] ;  /* 0x0000c80014147a20 */ /* 0x000fe40000410000 */
[----:B-1----:R-:W-:Y:S02]  /*b830*/  FMUL.FTZ R17, R21, c[0x0][0x320] ;  /* 0x0000c80015117a20 */ /* 0x002fe40000410000 */
[----:B------:R-:W-:Y:S02]  /*b840*/  FMUL.FTZ R22, R22, c[0x0][0x320] ;  /* 0x0000c80016167a20 */ /* 0x000fe40000410000 */
[----:B------:R-:W-:Y:S04]  /*b850*/  FMUL.FTZ R23, R23, c[0x0][0x320] ;  /* 0x0000c80017177a20 */ /* 0x000fe80000410000 */
[----:B------:R-:W-:Y:S02]  /*b860*/  FMUL.FTZ R13, R25, c[0x0][0x320] ;  /* 0x0000c800190d7a20 */ /* 0x000fe40000410000 */
[----:B------:R-:W-:Y:S02]  /*b870*/  FMUL.FTZ R26, R26, c[0x0][0x320] ;  /* 0x0000c8001a1a7a20 */ /* 0x000fe40000410000 */
[----:B------:R-:W-:Y:S02]  /*b880*/  FMUL.FTZ R27, R27, c[0x0][0x320] ;  /* 0x0000c8001b1b7a20 */ /* 0x000fe40000410000 */
[----:B---3--:R-:W-:Y:S06]  /*b890*/  FMUL.FTZ R16, R24, c[0x0][0x320] ;  /* 0x0000c80018107a20 */ /* 0x008fec0000410000 */
[----:B------:R-:W-:Y:S01]  /*b8a0*/  MUFU.TANH R16, R16 ;  /* 0x0000001000107308 */ /* 0x000fe20000002400 */
[C---:B--2---:R-:W-:Y:S09]  /*b8b0*/  HMMA.16816.F32.BF16 R28, R244.reuse, R132, R28 ;  /* 0x00000084f41c723c */ /* 0x044ff2000004181c */
[----:B------:R-:W1:Y:S03]  /*b8c0*/  MUFU.TANH R179, R12 ;  /* 0x0000000c00b37308 */ /* 0x000e660000002400 */
[----:B------:R-:W-:Y:S01]  /*b8d0*/  FMNMX.FTZ R133, R4, R0, !PT ;  /* 0x0000000004857209 */ /* 0x000fe20007810000 */
[----:B------:R-:W-:Y:S03]  /*b8e0*/  HMMA.16816.F32.BF16 R32, R244, R134, R32 ;  /* 0x00000086f420723c */ /* 0x000fe60000041820 */
[----:B------:R-:W-:Y:S03]  /*b8f0*/  FMNMX.FTZ R133, R182, R133, !PT ;  /* 0x00000085b6857209 */ /* 0x000fe60007810000 */
[----:B------:R-:W2:Y:S01]  /*b900*/  MUFU.TANH R20, R20 ;  /* 0x0000001400147308 */ /* 0x000ea20000002400 */
[----:B----4-:R-:W-:Y:S05]  /*b910*/  FMNMX.FTZ R133, R181, R133, !PT ;  /* 0x00000085b5857209 */ /* 0x010fea0007810000 */
[----:B------:R-:W-:Y:S01]  /*b920*/  FMNMX.FTZ R133, R180, R133, !PT ;  /* 0x00000085b4857209 */ /* 0x000fe20007810000 */
[----:B------:R-:W-:Y:S03]  /*b930*/  FMUL.FTZ R9, R29, c[0x0][0x320] ;  /* 0x0000c8001d097a20 */ /* 0x000fe60000410000 */
[----:B------:R-:W3:Y:S01]  /*b940*/  MUFU.TANH R17, R17 ;  /* 0x0000001100117308 */ /* 0x000ee20000002400 */
[----:B------:R-:W-:Y:S02]  /*b950*/  FMUL.FTZ R30, R30, c[0x0][0x320] ;  /* 0x0000c8001e1e7a20 */ /* 0x000fe40000410000 */
[----:B------:R-:W-:Y:S01]  /*b960*/  FMUL.FTZ R31, R31, c[0x0][0x320] ;  /* 0x0000c8001f1f7a20 */ /* 0x000fe20000410000 */
[----:B-1----:R-:W-:Y:S01]  /*b970*/  FMNMX.FTZ R133, R179, R133, !PT ;  /* 0x00000085b3857209 */ /* 0x002fe20007810000 */
[----:B------:R-:W-:Y:S03]  /*b980*/  FMUL.FTZ R12, R28, c[0x0][0x320] ;  /* 0x0000c8001c0c7a20 */ /* 0x000fe60000410000 */
[----:B------:R-:W-:Y:S01]  /*b990*/  FMUL.FTZ R8, R32, c[0x0][0x320] ;  /* 0x0000c80020087a20 */ /* 0x000fe20000410000 */
[----:B------:R-:W-:Y:S01]  /*b9a0*/  FMNMX.FTZ R133, R178, R133, !PT ;  /* 0x00000085b2857209 */ /* 0x000fe20007810000 */
[----:B------:R-:W-:Y:S01]  /*b9b0*/  FMUL.FTZ R5, R33, c[0x0][0x320] ;  /* 0x0000c80021057a20 */ /* 0x000fe20000410000 */
[----:B------:R-:W1:Y:S01]  /*b9c0*/  MUFU.TANH R13, R13 ;  /* 0x0000000d000d7308 */ /* 0x000e620000002400 */
[----:B------:R-:W-:Y:S01]  /*b9d0*/  FMUL.FTZ R34, R34, c[0x0][0x320] ;  /* 0x0000c80022227a20 */ /* 0x000fe20000410000 */
[----:B------:R-:W-:Y:S04]  /*b9e0*/  FMNMX.FTZ R133, R177, R133, !PT ;  /* 0x00000085b1857209 */ /* 0x000fe80007810000 */
[----:B------:R-:W-:Y:S04]  /*b9f0*/  FMNMX.FTZ R133, R176, R133, !PT ;  /* 0x00000085b0857209 */ /* 0x000fe80007810000 */
[----:B------:R-:W4:Y:S01]  /*ba00*/  MUFU.TANH R12, R12 ;  /* 0x0000000c000c7308 */ /* 0x000f220000002400 */
[----:B--2---:R-:W-:Y:S04]  /*ba10*/  FMNMX.FTZ R133, R20, R133, !PT ;  /* 0x0000008514857209 */ /* 0x004fe80007810000 */
[----:B---3--:R-:W-:Y:S04]  /*ba20*/  FMNMX.FTZ R133, R17, R133, !PT ;  /* 0x0000008511857209 */ /* 0x008fe80007810000 */
[----:B------:R-:W-:Y:S01]  /*ba30*/  FMNMX.FTZ R133, R16, R133, !PT ;  /* 0x0000008510857209 */ /* 0x000fe20007810000 */
[----:B------:R-:W2:Y:S03]  /*ba40*/  MUFU.TANH R9, R9 ;  /* 0x0000000900097308 */ /* 0x000ea60000002400 */
[----:B-1----:R-:W-:Y:S07]  /*ba50*/  FMNMX.FTZ R133, R13, R133, !PT ;  /* 0x000000850d857209 */ /* 0x002fee0007810000 */
[----:B------:R-:W1:Y:S01]  /*ba60*/  MUFU.TANH R8, R8 ;  /* 0x0000000800087308 */ /* 0x000e620000002400 */
[----:B----4-:R-:W-:Y:S09]  /*ba70*/  FMNMX.FTZ R133, R12, R133, !PT ;  /* 0x000000850c857209 */ /* 0x010ff20007810000 */
[----:B------:R-:W3:Y:S01]  /*ba80*/  MUFU.TANH R5, R5 ;  /* 0x0000000500057308 */ /* 0x000ee20000002400 */
[----:B--2---:R-:W-:Y:S09]  /*ba90*/  FMNMX.FTZ R133, R9, R133, !PT ;  /* 0x0000008509857209 */ /* 0x004ff20007810000 */
[----:B------:R-:W-:Y:S01]  /*baa0*/  MUFU.TANH R28, R26 ;  /* 0x0000001a001c7308 */ /* 0x000fe20000002400 */
[----:B-1----:R-:W-:Y:S09]  /*bab0*/  FMNMX.FTZ R133, R8, R133, !PT ;  /* 0x0000008508857209 */ /* 0x002ff20007810000 */
[----:B------:R-:W-:Y:S01]  /*bac0*/  MUFU.TANH R21, R22 ;  /* 0x0000001600157308 */ /* 0x000fe20000002400 */
[----:B---3--:R-:W-:Y:S05]  /*bad0*/  FMNMX.FTZ R133, R5, R133, !PT ;  /* 0x0000008505857209 */ /* 0x008fea0007810000 */
[----:B------:R-:W1:Y:S04]  /*bae0*/  SHFL.BFLY PT, R2, R133, 0x2, 0x1f ;  /* 0x0c401f0085027f89 */ /* 0x000e6800000e0000 */
[----:B------:R-:W-:Y:S10]  /*baf0*/  MUFU.TANH R25, R23 ;  /* 0x0000001700197308 */ /* 0x000ff40000002400 */
[----:B------:R-:W-:Y:S10]  /*bb00*/  MUFU.TANH R184, R10 ;  /* 0x0000000a00b87308 */ /* 0x000ff40000002400 */
[----:B------:R-:W-:Y:S01]  /*bb10*/  MUFU.TANH R185, R11 ;  /* 0x0000000b00b97308 */ /* 0x000fe20000002400 */
[----:B-1----:R-:W-:Y:S05]  /*bb20*/  FMNMX.FTZ R133, R133, R2, !PT ;  /* 0x0000000285857209 */ /* 0x002fea0007810000 */
[----:B------:R-:W1:Y:S04]  /*bb30*/  SHFL.BFLY PT, R2, R133, 0x1, 0x1f ;  /* 0x0c201f0085027f89 */ /* 0x000e6800000e0000 */
[----:B------:R-:W-:Y:S10]  /*bb40*/  MUFU.TANH R189, R14 ;  /* 0x0000000e00bd7308 */ /* 0x000ff40000002400 */
[----:B------:R-:W-:Y:S10]  /*bb50*/  MUFU.TANH R188, R15 ;  /* 0x0000000f00bc7308 */ /* 0x000ff40000002400 */
[----:B------:R-:W-:Y:S01]  /*bb60*/  MUFU.TANH R187, R18 ;  /* 0x0000001200bb7308 */ /* 0x000fe20000002400 */
[----:B-1----:R-:W-:Y:S05]  /*bb70*/  FMNMX.FTZ R133, R133, R2, !PT ;  /* 0x0000000285857209 */ /* 0x002fea0007810000 */
[C---:B------:R-:W-:Y:S02]  /*bb80*/  FMUL.FTZ R2, R133.reuse, c[0x0][0x2d0] ;  /* 0x0000b40085027a20 */ /* 0x040fe40000410000 */
[----:B------:R-:W-:Y:S02]  /*bb90*/  FADD.FTZ R0, -R133, R0 ;  /* 0x0000000085007221 */ /* 0x000fe40000010100 */
[----:B------:R-:W-:Y:S01]  /*bba0*/  MUFU.TANH R190, R19 ;  /* 0x0000001300be7308 */ /* 0x000fe20000002400 */
[--C-:B------:R-:W-:Y:S02]  /*bbb0*/  FFMA.FTZ R135, R17, c[0x0][0x2d0], -R2.reuse ;  /* 0x0000b40011877a23 */ /* 0x100fe40000010802 */
[--C-:B------:R-:W-:Y:S02]  /*bbc0*/  FFMA.FTZ R4, R4, c[0x0][0x2d0], -R2.reuse ;  /* 0x0000b40004047a23 */ /* 0x100fe40000010802 */
[--C-:B------:R-:W-:Y:S02]  /*bbd0*/  FFMA.FTZ R134, R16, c[0x0][0x2d0], -R2.reuse ;  /* 0x0000b40010867a23 */ /* 0x100fe40000010802 */
        /* <DEDUP_REMOVED lines=9> */
[--C-:B------:R-:W-:Y:S02]  /*bc70*/  FFMA.FTZ R191, R13, c[0x0][0x2d0], -R2.reuse ;  /* 0x0000b4000dbf7a23 */ /* 0x100fe40000010802 */
[--C-:B------:R-:W-:Y:S02]  /*bc80*/  FFMA.FTZ R168, R12, c[0x0][0x2d0], -R2.reuse ;  /* 0x0000b4000ca87a23 */ /* 0x100fe40000010802 */
[--C-:B------:R-:W-:Y:S01]  /*bc90*/  FFMA.FTZ R169, R9, c[0x0][0x2d0], -R2.reuse ;  /* 0x0000b40009a97a23 */ /* 0x100fe20000010802 */
[----:B------:R-:W-:Y:S01]  /*bca0*/  MUFU.EX2 R176, R4 ;  /* 0x0000000400b07308 */ /* 0x000fe20000000800 */
[--C-:B------:R-:W-:Y:S02]  /*bcb0*/  FFMA.FTZ R170, R8, c[0x0][0x2d0], -R2.reuse ;  /* 0x0000b40008aa7a23 */ /* 0x100fe40000010802 */
[----:B------:R-:W-:Y:S02]  /*bcc0*/  FFMA.FTZ R171, R5, c[0x0][0x2d0], -R2 ;  /* 0x0000b40005ab7a23 */ /* 0x000fe40000010802 */
[----:B------:R-:W2:Y:S01]  /*bcd0*/  LDL.LU R2, [R1+0x80] ;  /* 0x0000800001027983 */ /* 0x000ea20000300800 */
[----:B------:R-:W-:Y:S06]  /*bce0*/  FMUL.FTZ R0, R0, c[0x0][0x2d0] ;  /* 0x0000b40000007a20 */ /* 0x000fec0000410000 */
[----:B------:R-:W1:Y:S02]  /*bcf0*/  MUFU.EX2 R0, R0 ;  /* 0x0000000000007308 */ /* 0x000e640000000800 */
[C---:B-1----:R-:W-:Y:S02]  /*bd00*/  FMUL.FTZ R5, R0.reuse, R141 ;  /* 0x0000008d00057220 */ /* 0x042fe40000410000 */
[C---:B------:R-:W-:Y:S01]  /*bd10*/  FMUL.FTZ R12, R0.reuse, R148 ;  /* 0x00000094000c7220 */ /* 0x040fe20000410000 */
[----:B------:R-:W3:Y:S01]  /*bd20*/  LDL.LU R141, [R1+0x84] ;  /* 0x00008400018d7983 */ /* 0x000ee20000300800 */
[C---:B------:R-:W-:Y:S02]  /*bd30*/  FMUL.FTZ R4, R0.reuse, R140 ;  /* 0x0000008c00047220 */ /* 0x040fe40000410000 */
[C---:B------:R-:W-:Y:S01]  /*bd40*/  FMUL.FTZ R8, R0.reuse, R136 ;  /* 0x0000008800087220 */ /* 0x040fe20000410000 */
[----:B------:R-:W-:Y:S01]  /*bd50*/  MOV R136, R134 ;  /* 0x0000008600887202 */ /* 0x000fe20000000f00 */
[C---:B------:R-:W-:Y:S01]  /*bd60*/  FMUL.FTZ R9, R0.reuse, R137 ;  /* 0x0000008900097220 */ /* 0x040fe20000410000 */
[----:B------:R-:W-:Y:S01]  /*bd70*/  MOV R137, R135 ;  /* 0x0000008700897202 */ /* 0x000fe20000000f00 */
[C---:B------:R-:W-:Y:S01]  /*bd80*/  FMUL.FTZ R13, R0.reuse, R149 ;  /* 0x00000095000d7220 */ /* 0x040fe20000410000 */
[----:B------:R-:W-:Y:S01]  /*bd90*/  MUFU.TANH R135, R34 ;  /* 0x0000002200877308 */ /* 0x000fe20000002400 */
[C---:B------:R-:W-:Y:S01]  /*bda0*/  FMUL.FTZ R16, R0.reuse, R144 ;  /* 0x0000009000107220 */ /* 0x040fe20000410000 */
[----:B------:R-:W-:Y:S01]  /*bdb0*/  MOV R149, R132 ;  /* 0x0000008400957202 */ /* 0x000fe20000000f00 */
[C---:B------:R-:W-:Y:S01]  /*bdc0*/  FMUL.FTZ R17, R0.reuse, R145 ;  /* 0x0000009100117220 */ /* 0x040fe20000410000 */
[----:B------:R-:W4:Y:S01]  /*bdd0*/  LDL R148, [R1+0x70] ;  /* 0x0000700001947983 */ /* 0x000f220000100800 */
[C---:B------:R-:W-:Y:S01]  /*bde0*/  FMUL.FTZ R20, R0.reuse, R156 ;  /* 0x0000009c00147220 */ /* 0x040fe20000410000 */
[----:B------:R-:W-:Y:S01]  /*bdf0*/  MOV R156, R21 ;  /* 0x00000015009c7202 */ /* 0x000fe20000000f00 */
        /* <DEDUP_REMOVED lines=9> */
[----:B------:R-:W3:Y:S01]  /*be90*/  LDL R164, [R1+0x74] ;  /* 0x0000740001a47983 */ /* 0x000ee20000100800 */
[C---:B------:R-:W-:Y:S01]  /*bea0*/  FMUL.FTZ R32, R0.reuse, R160 ;  /* 0x000000a000207220 */ /* 0x040fe20000410000 */
[----:B------:R-:W1:Y:S01]  /*beb0*/  MUFU.TANH R165, R27 ;  /* 0x0000001b00a57308 */ /* 0x000e620000002400 */
[C---:B------:R-:W-:Y:S02]  /*bec0*/  FMUL.FTZ R33, R0.reuse, R161 ;  /* 0x000000a100217220 */ /* 0x040fe40000410000 */
[C---:B------:R-:W-:Y:S02]  /*bed0*/  FMUL.FTZ R36, R0.reuse, R36 ;  /* 0x0000002400247220 */ /* 0x040fe40000410000 */
[C---:B------:R-:W-:Y:S02]  /*bee0*/  FMUL.FTZ R37, R0.reuse, R37 ;  /* 0x0000002500257220 */ /* 0x040fe40000410000 */
[C---:B------:R-:W-:Y:S02]  /*bef0*/  FMUL.FTZ R40, R0.reuse, R40 ;  /* 0x0000002800287220 */ /* 0x040fe40000410000 */
        /* <DEDUP_REMOVED lines=47> */
[----:B--2---:R-:W-:Y:S01]  /*c1f0*/  FFMA.FTZ R144, R0, R2, R176 ;  /* 0x0000000200907223 */ /* 0x004fe200000100b0 */
[----:B------:R-:W-:Y:S04]  /*c200*/  FMNMX.FTZ R0, R6, R3, !PT ;  /* 0x0000000306007209 */ /* 0x000fe80007810000 */
[----:B------:R-:W-:Y:S04]  /*c210*/  FMNMX.FTZ R0, R183, R0, !PT ;  /* 0x00000000b7007209 */ /* 0x000fe80007810000 */
[----:B------:R-:W-:Y:S04]  /*c220*/  FMNMX.FTZ R0, R184, R0, !PT ;  /* 0x00000000b8007209 */ /* 0x000fe80007810000 */
[----:B------:R-:W-:Y:S04]  /*c230*/  FMNMX.FTZ R0, R185, R0, !PT ;  /* 0x00000000b9007209 */ /* 0x000fe80007810000 */
[----:B------:R-:W-:Y:S04]  /*c240*/  FMNMX.FTZ R0, R189, R0, !PT ;  /* 0x00000000bd007209 */ /* 0x000fe80007810000 */
[----:B------:R-:W-:Y:S04]  /*c250*/  FMNMX.FTZ R0, R188, R0, !PT ;  /* 0x00000000bc007209 */ /* 0x000fe80007810000 */
[----:B------:R-:W-:Y:S04]  /*c260*/  FMNMX.FTZ R0, R187, R0, !PT ;  /* 0x00000000bb007209 */ /* 0x000fe80007810000 */
[----:B------:R-:W-:Y:S01]  /*c270*/  FMNMX.FTZ R2, R190, R0, !PT ;  /* 0x00000000be027209 */ /* 0x000fe20007810000 */
[----:B------:R-:W-:Y:S03]  /*c280*/  FMUL.FTZ R0, R35, c[0x0][0x320] ;  /* 0x0000c80023007a20 */ /* 0x000fe60000410000 */
[----:B------:R-:W-:Y:S01]  /*c290*/  FMNMX.FTZ R2, R156, R2, !PT ;  /* 0x000000029c027209 */ /* 0x000fe20007810000 */
[----:B------:R2:W1:Y:S03]  /*c2a0*/  MUFU.TANH R134, R0 ;  /* 0x0000000000867308 */ /* 0x0004660000002400 */
[----:B--2---:R-:W-:Y:S04]  /*c2b0*/  FMNMX.FTZ R0, R152, R2, !PT ;  /* 0x0000000298007209 */ /* 0x004fe80007810000 */
        /* <DEDUP_REMOVED lines=13> */
[----:B------:R-:W-:Y:S04]  /*c390*/  FFMA.FTZ R140, R6, c[0x0][0x2d0], -R2 ;  /* 0x0000b400068c7a23 */ /* 0x000fe80000010802 */
[----:B------:R-:W1:Y:S10]  /*c3a0*/  MUFU.EX2 R0, R0 ;  /* 0x0000000000007308 */ /* 0x000e740000000800 */
[----:B------:R-:W3:Y:S01]  /*c3b0*/  MUFU.EX2 R140, R140 ;  /* 0x0000008c008c7308 */ /* 0x000ee20000000800 */
[C---:B-1----:R-:W-:Y:S02]  /*c3c0*/  FMUL.FTZ R18, R0.reuse, R146 ;  /* 0x0000009200127220 */ /* 0x042fe40000410000 */
[C---:B------:R-:W-:Y:S02]  /*c3d0*/  FMUL.FTZ R19, R0.reuse, R147 ;  /* 0x0000009300137220 */ /* 0x040fe40000410000 */
[----:B------:R-:W2:Y:S01]  /*c3e0*/  LDL.64 R146, [R1+0xc8] ;  /* 0x0000c80001927983 */ /* 0x000ea20000100a00 */
[C---:B------:R-:W-:Y:S02]  /*c3f0*/  FMUL.FTZ R14, R0.reuse, R150 ;  /* 0x00000096000e7220 */ /* 0x040fe40000410000 */
[C---:B------:R-:W-:Y:S02]  /*c400*/  FMUL.FTZ R15, R0.reuse, R151 ;  /* 0x00000097000f7220 */ /* 0x040fe40000410000 */
[C---:B------:R-:W-:Y:S01]  /*c410*/  FMUL.FTZ R11, R0.reuse, R139 ;  /* 0x0000008b000b7220 */ /* 0x040fe20000410000 */
[----:B------:R-:W4:Y:S01]  /*c420*/  LDL.64 R150, [R1+0xb8] ;  /* 0x0000b80001967983 */ /* 0x000f220000100a00 */
[C---:B------:R-:W-:Y:S02]  /*c430*/  FMUL.FTZ R10, R0.reuse, R138 ;  /* 0x0000008a000a7220 */ /* 0x040fe40000410000 */
[C---:B------:R-:W-:Y:S02]  /*c440*/  FMUL.FTZ R7, R0.reuse, R143 ;  /* 0x0000008f00077220 */ /* 0x040fe40000410000 */
[C---:B------:R-:W-:Y:S01]  /*c450*/  FMUL.FTZ R6, R0.reuse, R142 ;  /* 0x0000008e00067220 */ /* 0x040fe20000410000 */
[----:B------:R-:W4:Y:S01]  /*c460*/  LDL R139, [R1+0x7c] ;  /* 0x00007c00018b7983 */ /* 0x000f220000100800 */
[C---:B------:R-:W-:Y:S02]  /*c470*/  FMUL.FTZ R34, R0.reuse, R162 ;  /* 0x000000a200227220 */ /* 0x040fe40000410000 */
[C---:B------:R-:W-:Y:S01]  /*c480*/  FMUL.FTZ R35, R0.reuse, R163 ;  /* 0x000000a300237220 */ /* 0x040fe20000410000 */
[----:B------:R-:W4:Y:S01]  /*c490*/  LDL R138, [R1+0x78] ;  /* 0x00007800018a7983 */ /* 0x000f220000100800 */
[C---:B---3--:R-:W-:Y:S02]  /*c4a0*/  FFMA.FTZ R141, R0.reuse, R141, R140 ;  /* 0x0000008d008d7223 */ /* 0x048fe4000001008c */
[C---:B------:R-:W-:Y:S01]  /*c4b0*/  FMUL.FTZ R22, R0.reuse, R158 ;  /* 0x0000009e00167220 */ /* 0x040fe20000410000 */
[----:B------:R-:W3:Y:S01]  /*c4c0*/  LDL R143, [R1+0x6c] ;  /* 0x00006c00018f7983 */ /* 0x000ee20000100800 */
[C---:B------:R-:W-:Y:S01]  /*c4d0*/  FMUL.FTZ R23, R0.reuse, R159 ;  /* 0x0000009f00177220 */ /* 0x040fe20000410000 */
[----:B------:R-:W-:Y:S01]  /*c4e0*/  MOV R159, R145 ;  /* 0x00000091009f7202 */ /* 0x000fe20000000f00 */
[C---:B------:R-:W-:Y:S01]  /*c4f0*/  FMUL.FTZ R26, R0.reuse, R154 ;  /* 0x0000009a001a7220 */ /* 0x040fe20000410000 */
[----:B------:R-:W3:Y:S01]  /*c500*/  LDL R142, [R1+0x68] ;  /* 0x00006800018e7983 */ /* 0x000ee20000100800 */
[C---:B------:R-:W-:Y:S01]  /*c510*/  FMUL.FTZ R27, R0.reuse, R155 ;  /* 0x0000009b001b7220 */ /* 0x040fe20000410000 */
[----:B------:R-:W-:Y:S01]  /*c520*/  MOV R158, R149 ;  /* 0x00000095009e7202 */ /* 0x000fe20000000f00 */
[C---:B------:R-:W-:Y:S01]  /*c530*/  FMUL.FTZ R30, R0.reuse, R166 ;  /* 0x000000a6001e7220 */ /* 0x040fe20000410000 */
[----:B------:R-:W-:Y:S01]  /*c540*/  MOV R155, R152 ;  /* 0x00000098009b7202 */ /* 0x000fe20000000f00 */
[C---:B------:R-:W-:Y:S01]  /*c550*/  FMUL.FTZ R31, R0.reuse, R167 ;  /* 0x000000a7001f7220 */ /* 0x040fe20000410000 */
[----:B------:R-:W-:Y:S01]  /*c560*/  MOV R166, R157 ;  /* 0x0000009d00a67202 */ /* 0x000fe20000000f00 */
        /* <DEDUP_REMOVED lines=54> */
[----:B--2---:R-:W-:Y:S02]  /*c8d0*/  @P0 IADD3 R0, P6, R146, UR7, RZ ;  /* 0x0000000792000c10 */ /* 0x004fe4000ffde0ff */
[----:B------:R-:W-:Y:S02]  /*c8e0*/  MOV R147, R153 ;  /* 0x0000009900937202 */ /* 0x000fe40000000f00 */
[C---:B------:R-:W-:Y:S01]  /*c8f0*/  @P0 LEA R136, P1, R0.reuse, c[0x0][0x1c8], 0x1 ;  /* 0x0000720000880a11 */ /* 0x040fe200078208ff */
[----:B------:R-:W-:Y:S01]  /*c900*/  MUFU.EX2 R153, R179 ;  /* 0x000000b300997308 */ /* 0x000fe20000000800 */
[----:B----4-:R-:W-:Y:S04]  /*c910*/  @P0 IADD3.X R3, R151, UR6, RZ, P6, !PT ;  /* 0x0000000697030c10 */ /* 0x010fe8000b7fe4ff */
        /* <DEDUP_REMOVED lines=11> */
[----:B---3--:R-:W-:Y:S01]  /*c9d0*/  @P0 IADD3 R0, P6, R143, UR7, RZ ;  /* 0x000000078f000c10 */ /* 0x008fe2000ffde0ff */
[----:B------:R-:W-:Y:S02]  /*c9e0*/  @UP0 UIADD3 UR7, UP1, UR16, UR7, URZ ;  /* 0x0000000710070290 */ /* 0x000fe4000ff3e03f */
[----:B------:R1:W-:Y:S01]  /*c9f0*/  @P0 LDGSTS.E.BYPASS.LTC128B.128 [R252+0x14100], [R136.64], !P3 ;  /* 0x1410000088fc0fae */ /* 0x0003e2000d901d56 */
[----:B------:R-:W-:Y:S01]  /*ca00*/  @P0 IADD3.X R3, R142, UR6, RZ, P6, !PT ;  /* 0x000000068e030c10 */ /* 0x000fe2000b7fe4ff */
[----:B------:R-:W-:Y:S01]  /*ca10*/  @UP0 UIADD3.X UR6, UR15, UR6, URZ, UP1, !UPT ;  /* 0x000000060f060290 */ /* 0x000fe20008ffe43f */
[C---:B-1----:R-:W-:Y:S04]  /*ca20*/  @P0 LEA R136, P1, R0.reuse, c[0x0][0x1c8], 0x1 ;  /* 0x0000720000880a11 */ /* 0x042fe800078208ff */
[----:B------:R-:W-:Y:S02]  /*ca30*/  @P0 LEA.HI.X R137, R0, c[0x0][0x1cc], R3, 0x1, P1 ;  /* 0x0000730000890a11 */ /* 0x000fe400008f0c03 */
[----:B------:R-:W-:Y:S03]  /*ca40*/  @P0 IADD3 R0, P6, R146, UR7, RZ ;  /* 0x0000000792000c10 */ /* 0x000fe6000ffde0ff */
[----:B------:R1:W-:Y:S01]  /*ca50*/  @P0 LDGSTS.E.BYPASS.LTC128B.128 [R252+0x16100], [R136.64], !P2 ;  /* 0x1610000088fc0fae */ /* 0x0003e2000d101d56 */
[----:B------:R-:W-:Y:S02]  /*ca60*/  @P0 IADD3.X R3, R151, UR6, RZ, P6, !PT ;  /* 0x0000000697030c10 */ /* 0x000fe4000b7fe4ff */
[----:B------:R2:W-:Y:S01]  /*ca70*/  MUFU.EX2 R151, R186 ;  /* 0x000000ba00977308 */ /* 0x0005e20000000800 */
[C---:B-1----:R-:W-:Y:S01]  /*ca80*/  @P0 LEA R136, P1, R0.reuse, c[0x0][0x1c8], 0x1 ;  /* 0x0000720000880a11 */ /* 0x042fe200078208ff */
[--C-:B--2---:R-:W-:Y:S03]  /*ca90*/  FFMA.FTZ R186, R161, c[0x0][0x2d0], -R2.reuse ;  /* 0x0000b400a1ba7a23 */ /* 0x104fe60000010802 */
[----:B------:R-:W-:Y:S02]  /*caa0*/  @P0 LEA.HI.X R137, R0, c[0x0][0x1cc], R3, 0x1, P1 ;  /* 0x0000730000890a11 */ /* 0x000fe400008f0c03 */
[----:B------:R-:W-:Y:S03]  /*cab0*/  @P0 IADD3 R0, P6, R139, UR7, RZ ;  /* 0x000000078b000c10 */ /* 0x000fe6000ffde0ff */
[----:B------:R-:W-:Y:S01]  /*cac0*/  MUFU.EX2 R186, R186 ;  /* 0x000000ba00ba7308 */ /* 0x000fe20000000800 */
[----:B------:R1:W-:Y:S01]  /*cad0*/  @P0 LDGSTS.E.BYPASS.LTC128B.128 [R252+0x11100], [R136.64], !P5 ;  /* 0x1110000088fc0fae */ /* 0x0003e2000e901d56 */
[----:B------:R-:W-:Y:S01]  /*cae0*/  @P0 IADD3.X R3, R138, UR6, RZ, P6, !PT ;  /* 0x000000068a030c10 */ /* 0x000fe2000b7fe4ff */
[----:B------:R-:W-:Y:S07]  /*caf0*/  FFMA.FTZ R138, R183, c[0x0][0x2d0], -R2 ;  /* 0x0000b400b78a7a23 */ /* 0x000fee0000010802 */
[----:B------:R-:W2:Y:S01]  /*cb00*/  MUFU.EX2 R139, R182 ;  /* 0x000000b6008b7308 */ /* 0x000ea20000000800 */
[C---:B-1----:R-:W-:Y:S04]  /*cb10*/  @P0 LEA R136, P1, R0.reuse, c[0x0][0x1c8], 0x1 ;  /* 0x0000720000880a11 */ /* 0x042fe800078208ff */
[----:B------:R-:W-:Y:S01]  /*cb20*/  @P0 LEA.HI.X R137, R0, c[0x0][0x1cc], R3, 0x1, P1 ;  /* 0x0000730000890a11 */ /* 0x000fe200008f0c03 */
[----:B--2---:R-:W-:Y:S01]  /*cb30*/  FADD.FTZ R146, R139, R144 ;  /* 0x000000908b927221 */ /* 0x004fe20000010000 */
[----:B------:R-:W-:Y:S03]  /*cb40*/  @P0 IADD3 R0, P6, R164, UR7, RZ ;  /* 0x00000007a4000c10 */ /* 0x000fe6000ffde0ff */
[----:B------:R-:W-:Y:S01]  /*cb50*/  MUFU.EX2 R164, R177 ;  /* 0x000000b100a47308 */ /* 0x000fe20000000800 */
[----:B------:R1:W-:Y:S01]  /*cb60*/  @P0 LDGSTS.E.BYPASS.LTC128B.128 [R252+0x13100], [R136.64], !P4 ;  /* 0x1310000088fc0fae */ /* 0x0003e2000e101d56 */
[----:B------:R-:W-:Y:S08]  /*cb70*/  @P0 IADD3.X R3, R148, UR6, RZ, P6, !PT ;  /* 0x0000000694030c10 */ /* 0x000ff0000b7fe4ff */
[----:B------:R-:W-:Y:S10]  /*cb80*/  MUFU.EX2 R148, R181 ;  /* 0x000000b500947308 */ /* 0x000ff40000000800 */
[----:B------:R-:W-:Y:S01]  /*cb90*/  MUFU.EX2 R177, R171 ;  /* 0x000000ab00b17308 */ /* 0x000fe20000000800 */
[C---:B-1----:R-:W-:Y:S04]  /*cba0*/  @P0 LEA R136, P1, R0.reuse, c[0x0][0x1c8], 0x1 ;  /* 0x0000720000880a11 */ /* 0x042fe800078208ff */
[----:B------:R-:W-:Y:S02]  /*cbb0*/  @P0 LEA.HI.X R137, R0, c[0x0][0x1cc], R3, 0x1, P1 ;  /* 0x0000730000890a11 */ /* 0x000fe400008f0c03 */
[----:B------:R-:W-:Y:S03]  /*cbc0*/  @P0 IADD3 R0, P6, R143, UR7, RZ ;  /* 0x000000078f000c10 */ /* 0x000fe6000ffde0ff */
[----:B------:R-:W1:Y:S01]  /*cbd0*/  MUFU.EX2 R3, R138 ;  /* 0x0000008a00037308 */ /* 0x000e620000000800 */
[----:B------:R2:W-:Y:S01]  /*cbe0*/  @P0 LDGSTS.E.BYPASS.LTC128B.128 [R252+0x15100], [R136.64], !P3 ;  /* 0x1510000088fc0fae */ /* 0x0005e2000d901d56 */
[----:B-1----:R-:W-:Y:S01]  /*cbf0*/  FADD.FTZ R145, R3, R141 ;  /* 0x0000008d03917221 */ /* 0x002fe20000010000 */
[----:B------:R-:W-:Y:S01]  /*cc00*/  F2FP.BF16.PACK_AB R138, R180, R148 ;  /* 0x00000094b48a723e */ /* 0x000fe200000010ff */
[----:B------:R-:W-:Y:S01]  /*cc10*/  FADD.FTZ R148, R148, R146 ;  /* 0x0000009294947221 */ /* 0x000fe20000010000 */
[----:B--2---:R-:W-:Y:S03]  /*cc20*/  @P0 LEA R136, P1, R0, c[0x0][0x1c8], 0x1 ;  /* 0x0000720000880a11 */ /* 0x004fe600078208ff */
[----:B------:R-:W-:Y:S01]  /*cc30*/  FADD.FTZ R148, R180, R148 ;  /* 0x00000094b4947221 */ /* 0x000fe20000010000 */
[----:B------:R-:W-:Y:S04]  /*cc40*/  @P0 IADD3.X R137, R142, UR6, RZ, P6, !PT ;  /* 0x000000068e890c10 */ /* 0x000fe8000b7fe4ff */
[----:B------:R-:W-:Y:S01]  /*cc50*/  @P0 LEA.HI.X R137, R0, c[0x0][0x1cc], R137, 0x1, P1 ;  /* 0x0000730000890a11 */ /* 0x000fe200008f0c89 */
[--C-:B------:R-:W-:Y:S02]  /*cc60*/  FFMA.FTZ R0, R184, c[0x0][0x2d0], -R2.reuse ;  /* 0x0000b400b8007a23 */ /* 0x100fe40000010802 */
[--C-:B------:R-:W-:Y:S02]  /*cc70*/  FFMA.FTZ R184, R135, c[0x0][0x2d0], -R2.reuse ;  /* 0x0000b40087b87a23 */ /* 0x100fe40000010802 */
[----:B------:R1:W-:Y:S04]  /*cc80*/  @P0 LDGSTS.E.BYPASS.LTC128B.128 [R252+0x17100], [R136.64], !P2 ;  /* 0x1710000088fc0fae */ /* 0x0003e8000d101d56 */
[----:B------:R-:W-:Y:S04]  /*cc90*/  MUFU.EX2 R184, R184 ;  /* 0x000000b800b87308 */ /* 0x000fe80000000800 */
[----:B------:R-:W0:Y:S08]  /*cca0*/  LDGDEPBAR ;  /* 0x00000000000079af */ /* 0x000e300000000000 */
[----:B-1----:R-:W2:Y:S01]  /*ccb0*/  LDL.LU R252, [R1+0xf8] ;  /* 0x0000f80001fc7983 */ /* 0x002ea20000300800 */
[----:B------:R-:W-:Y:S02]  /*ccc0*/  F2FP.BF16.PACK_AB R136, R139, R176 ;  /* 0x000000b08b88723e */ /* 0x000fe400000010ff */
[----:B------:R-:W-:Y:S01]  /*ccd0*/  F2FP.BF16.PACK_AB R137, R3, R140 ;  /* 0x0000008c0389723e */ /* 0x000fe200000010ff */
[----:B------:R-:W3:Y:S01]  /*cce0*/  LDL R176, [R1] ;  /* 0x0000000001b07983 */ /* 0x000ee20000100800 */
[----:B------:R1:W-:Y:S03]  /*ccf0*/  MUFU.EX2 R3, R0 ;  /* 0x0000000000037308 */ /* 0x0003e60000000800 */
[----:B------:R-:W4:Y:S01]  /*cd00*/  LDSM.16.MT88.4 R140, [R249+0x100] ;  /* 0x00010000f98c783b */ /* 0x000f220000004200 */
[--C-:B-1----:R-:W-:Y:S02]  /*cd10*/  FFMA.FTZ R0, R185, c[0x0][0x2d0], -R2.reuse ;  /* 0x0000b400b9007a23 */ /* 0x102fe40000010802 */
[--C-:B------:R-:W-:Y:S04]  /*cd20*/  FFMA.FTZ R185, R160, c[0x0][0x2d0], -R2.reuse ;  /* 0x0000b400a0b97a23 */ /* 0x100fe80000010802 */
[----:B------:R-:W1:Y:S10]  /*cd30*/  MUFU.EX2 R144, R0 ;  /* 0x0000000000907308 */ /* 0x000e740000000800 */
[----:B------:R-:W-:Y:S01]  /*cd40*/  MUFU.EX2 R185, R185 ;  /* 0x000000b900b97308 */ /* 0x000fe20000000800 */
[C---:B-1----:R-:W-:Y:S01]  /*cd50*/  F2FP.BF16.PACK_AB R139, R144.reuse, R3 ;  /* 0x00000003908b723e */ /* 0x042fe200000010ff */
[----:B------:R-:W-:Y:S02]  /*cd60*/  FADD.FTZ R3, R3, R145 ;  /* 0x0000009103037221 */ /* 0x000fe40000010000 */
[--C-:B------:R-:W-:Y:S02]  /*cd70*/  FFMA.FTZ R0, R189, c[0x0][0x2d0], -R2.reuse ;  /* 0x0000b400bd007a23 */ /* 0x100fe40000010802 */
[----:B------:R-:W-:Y:S02]  /*cd80*/  FADD.FTZ R3, R144, R3 ;  /* 0x0000000390037221 */ /* 0x000fe40000010000 */
[C---:B----4-:R-:W-:Y:S02]  /*cd90*/  HMMA.16816.F32.BF16 R4, R136.reuse, R140, R4 ;  /* 0x0000008c8804723c */ /* 0x050fe40000041804 */
[----:B------:R1:W-:Y:S06]  /*cda0*/  MUFU.EX2 R149, R0 ;  /* 0x0000000000957308 */ /* 0x0003ec0000000800 */
[C---:B------:R-:W-:Y:S01]  /*cdb0*/  HMMA.16816.F32.BF16 R8, R136.reuse, R142, R8 ;  /* 0x0000008e8808723c */ /* 0x040fe20000041808 */
[----:B------:R-:W4:Y:S03]  /*cdc0*/  LDSM.16.MT88.4 R140, [R250+0x100] ;  /* 0x00010000fa8c783b */ /* 0x000f260000004200 */
[--C-:B-1----:R-:W-:Y:S04]  /*cdd0*/  FFMA.FTZ R0, R188, c[0x0][0x2d0], -R2.reuse ;  /* 0x0000b400bc007a23 */ /* 0x102fe80000010802 */
[----:B------:R1:W-:Y:S01]  /*cde0*/  MUFU.EX2 R150, R0 ;  /* 0x0000000000967308 */ /* 0x0003e20000000800 */
[C---:B----4-:R-:W-:Y:S03]  /*cdf0*/  HMMA.16816.F32.BF16 R12, R136.reuse, R140, R12 ;  /* 0x0000008c880c723c */ /* 0x050fe6000004180c */
[--C-:B-1----:R-:W-:Y:S05]  /*ce00*/  FFMA.FTZ R0, R187, c[0x0][0x2d0], -R2.reuse ;  /* 0x0000b400bb007a23 */ /* 0x102fea0000010802 */
[C---:B------:R-:W-:Y:S01]  /*ce10*/  HMMA.16816.F32.BF16 R16, R136.reuse, R142, R16 ;  /* 0x0000008e8810723c */ /* 0x040fe20000041810 */
[----:B------:R1:W-:Y:S03]  /*ce20*/  MUFU.EX2 R152, R0 ;  /* 0x0000000000987308 */ /* 0x0003e60000000800 */
[--C-:B-1----:R-:W-:Y:S07]  /*ce30*/  FFMA.FTZ R0, R190, c[0x0][0x2d0], -R2.reuse ;  /* 0x0000b400be007a23 */ /* 0x102fee0000010802 */
[----:B------:R1:W-:Y:S10]  /*ce40*/  MUFU.EX2 R190, R168 ;  /* 0x000000a800be7308 */ /* 0x0003f40000000800 */
[----:B------:R4:W-:Y:S01]  /*ce50*/  MUFU.EX2 R157, R0 ;  /* 0x00000000009d7308 */ /* 0x0009e20000000800 */
[----:B-1----:R1:W5:Y:S04]  /*ce60*/  LDL.LU R168, [R1+0xf4] ;  /* 0x0000f40001a87983 */ /* 0x0023680000300800 */
[----:B------:R1:W5:Y:S01]  /*ce70*/  LDL.LU R169, [R1+0xf0] ;  /* 0x0000f00001a97983 */ /* 0x0003620000300800 */
[--C-:B----4-:R-:W-:Y:S04]  /*ce80*/  FFMA.FTZ R0, R156, c[0x0][0x2d0], -R2.reuse ;  /* 0x0000b4009c007a23 */ /* 0x110fe80000010802 */
[----:B------:R4:W-:Y:S02]  /*ce90*/  MUFU.EX2 R156, R0 ;  /* 0x00000000009c7308 */ /* 0x0009e40000000800 */
[--C-:B----4-:R-:W-:Y:S08]  /*cea0*/  FFMA.FTZ R0, R155, c[0x0][0x2d0], -R2.reuse ;  /* 0x0000b4009b007a23 */ /* 0x110ff00000010802 */
[----:B------:R4:W-:Y:S02]  /*ceb0*/  MUFU.EX2 R189, R0 ;  /* 0x0000000000bd7308 */ /* 0x0009e40000000800 */
[--C-:B----4-:R-:W-:Y:S02]  /*cec0*/  FFMA.FTZ R0, R147, c[0x0][0x2d0], -R2.reuse ;  /* 0x0000b40093007a23 */ /* 0x110fe40000010802 */
[----:B------:R-:W-:Y:S06]  /*ced0*/  LDSM.16.MT88.4 R144, [R250+0x1100] ;  /* 0x00110000fa90783b */ /* 0x000fec0000004200 */
[----:B------:R4:W-:Y:S02]  /*cee0*/  MUFU.EX2 R188, R0 ;  /* 0x0000000000bc7308 */ /* 0x0009e40000000800 */
[--C-:B----4-:R-:W-:Y:S08]  /*cef0*/  FFMA.FTZ R0, R165, c[0x0][0x2d0], -R2.reuse ;  /* 0x0000b400a5007a23 */ /* 0x110ff00000010802 */
[----:B------:R4:W-:Y:S01]  /*cf00*/  MUFU.EX2 R165, R170 ;  /* 0x000000aa00a57308 */ /* 0x0009e20000000800 */
[----:B------:R-:W-:Y:S09]  /*cf10*/  FFMA.FTZ R2, R134, c[0x0][0x2d0], -R2 ;  /* 0x0000b40086027a23 */ /* 0x000ff20000010802 */
[----:B------:R1:W-:Y:S10]  /*cf20*/  MUFU.EX2 R187, R0 ;  /* 0x0000000000bb7308 */ /* 0x0003f40000000800 */
[----:B------:R-:W3:Y:S01]  /*cf30*/  MUFU.EX2 R135, R2 ;  /* 0x0000000200877308 */ /* 0x000ee20000000800 */
[----:B----4-:R4:W5:Y:S04]  /*cf40*/  LDL.LU R170, [R1+0xec] ;  /* 0x0000ec0001aa7983 */ /* 0x0109680000300800 */
[----:B------:R4:W5:Y:S04]  /*cf50*/  LDL.LU R171, [R1+0xe8] ;  /* 0x0000e80001ab7983 */ /* 0x0009680000300800 */
[----:B--2---:R-:W-:Y:S01]  /*cf60*/  LDSM.16.MT88.4 R180, [R252+0x1900] ;  /* 0x00190000fcb4783b */ /* 0x004fe20000004200 */
[----:B-1----:R-:W-:Y:S07]  /*cf70*/  FADD.FTZ R0, R151, R148 ;  /* 0x0000009497007221 */ /* 0x002fee0000010000 */
[----:B---3--:R-:W1:Y:S01]  /*cf80*/  LDSM.16.MT88.4 R140, [R176+0x100] ;  /* 0x00010000b08c783b */ /* 0x008e620000004200 */
[----:B------:R-:W-:Y:S07]  /*cf90*/  F2FP.BF16.PACK_AB R179, R135, R184 ;  /* 0x000000b887b3723e */ /* 0x000fee00000010ff */
[----:B------:R-:W-:Y:S01]  /*cfa0*/  LDSM.16.MT88.4 R160, [R176+0x1900] ;  /* 0x00190000b0a0783b */ /* 0x000fe20000004200 */
        /* <DEDUP_REMOVED lines=44> */
[C---:B------:R-:W-:Y:S01]  /*d270*/  F2FP.BF16.PACK_AB R137, R150.reuse, R149 ;  /* 0x000000959689723e */ /* 0x040fe200000010ff */
[----:B------:R-:W-:Y:S01]  /*d280*/  FADD.FTZ R149, R149, R3 ;  /* 0x0000000395957221 */ /* 0x000fe20000010000 */
[----:B------:R-:W-:Y:S01]  /*d290*/  F2FP.BF16.PACK_AB R139, R157, R152 ;  /* 0x000000989d8b723e */ /* 0x000fe200000010ff */
[----:B------:R-:W-:Y:S02]  /*d2a0*/  FADD.FTZ R3, R153, R0 ;  /* 0x0000000099037221 */ /* 0x000fe40000010000 */
[----:B------:R-:W-:Y:S02]  /*d2b0*/  FADD.FTZ R0, R150, R149 ;  /* 0x0000009596007221 */ /* 0x000fe40000010000 */
[----:B------:R-:W-:Y:S01]  /*d2c0*/  LDSM.16.MT88.4 R148, [R249+0x1900] ;  /* 0x00190000f994783b */ /* 0x000fe20000004200 */
[----:B------:R-:W-:Y:S02]  /*d2d0*/  FADD.FTZ R3, R154, R3 ;  /* 0x000000039a037221 */ /* 0x000fe40000010000 */
[----:B------:R-:W-:Y:S02]  /*d2e0*/  FADD.FTZ R134, R152, R0 ;  /* 0x0000000098867221 */ /* 0x000fe40000010000 */
[----:B------:R-:W-:Y:S02]  /*d2f0*/  FADD.FTZ R0, R164, R3 ;  /* 0x00000003a4007221 */ /* 0x000fe40000010000 */
[----:B------:R-:W-:Y:S01]  /*d300*/  FADD.FTZ R2, R157, R134 ;  /* 0x000000869d027221 */ /* 0x000fe20000010000 */
[----:B------:R-:W-:Y:S01]  /*d310*/  LDSM.16.MT88.4 R152, [R250+0x1900] ;  /* 0x00190000fa98783b */ /* 0x000fe20000004200 */
[----:B------:R-:W-:Y:S01]  /*d320*/  MOV R134, R177 ;  /* 0x000000b100867202 */ /* 0x000fe20000000f00 */
[----:B------:R-:W-:Y:S01]  /*d330*/  FADD.FTZ R0, R158, R0 ;  /* 0x000000009e007221 */ /* 0x000fe20000010000 */
[----:B------:R-:W-:Y:S01]  /*d340*/  F2FP.BF16.PACK_AB R177, R185, R186 ;  /* 0x000000bab9b1723e */ /* 0x000fe200000010ff */
[----:B------:R-:W-:Y:S01]  /*d350*/  FADD.FTZ R2, R156, R2 ;  /* 0x000000029c027221 */ /* 0x000fe20000010000 */
[-C--:B------:R-:W-:Y:S01]  /*d360*/  F2FP.BF16.PACK_AB R178, R134, R165.reuse ;  /* 0x000000a586b2723e */ /* 0x080fe200000010ff */
[C---:B------:R-:W-:Y:S01]  /*d370*/  FADD.FTZ R3, R159.reuse, R0 ;  /* 0x000000009f037221 */ /* 0x040fe20000010000 */
[----:B------:R-:W-:Y:S01]  /*d380*/  MOV R0, R176 ;  /* 0x000000b000007202 */ /* 0x000fe20000000f00 */
        /* <DEDUP_REMOVED lines=90> */
[----:B------:R1:W3:Y:S07]  /*d930*/  LDSM.16.MT88.4 R140, [R176+0x7100] ;  /* 0x00710000b08c783b */ /* 0x0002ee0000004200 */
[C---:B--2---:R-:W-:Y:S08]  /*d940*/  HMMA.16816.F32.BF16 R108, R136.reuse, R144, R108 ;  /* 0x00000090886c723c */ /* 0x044ff0000004186c */
[C---:B------:R-:W-:Y:S01]  /*d950*/  HMMA.16816.F32.BF16 R112, R136.reuse, R146, R112 ;  /* 0x000000928870723c */ /* 0x040fe20000041870 */
[----:B------:R-:W2:Y:S03]  /*d960*/  LDSM.16.MT88.4 R144, [R252+0x7100] ;  /* 0x00710000fc90783b */ /* 0x000ea60000004200 */
[----:B-1----:R-:W-:Y:S04]  /*d970*/  F2FP.BF16.PACK_AB R176, R191, R190 ;  /* 0x000000bebfb0723e */ /* 0x002fe800000010ff */
[C---:B---3--:R-:W-:Y:S08]  /*d980*/  HMMA.16816.F32.BF16 R116, R136.reuse, R140, R116 ;  /* 0x0000008c8874723c */ /* 0x048ff00000041874 */
[C---:B------:R-:W-:Y:S08]  /*d990*/  HMMA.16816.F32.BF16 R120, R136.reuse, R142, R120 ;  /* 0x0000008e8878723c */ /* 0x040ff00000041878 */
[C---:B--2---:R-:W-:Y:S08]  /*d9a0*/  HMMA.16816.F32.BF16 R124, R136.reuse, R144, R124 ;  /* 0x00000090887c723c */ /* 0x044ff0000004187c */
[----:B------:R-:W-:Y:S08]  /*d9b0*/  HMMA.16816.F32.BF16 R128, R136, R146, R128 ;  /* 0x000000928880723c */ /* 0x000ff00000041880 */
[C---:B------:R-:W-:Y:S01]  /*d9c0*/  HMMA.16816.F32.BF16 R140, R176.reuse, R148, R4 ;  /* 0x00000094b08c723c */ /* 0x040fe20000041804 */
[----:B------:R-:W1:Y:S07]  /*d9d0*/  LDSM.16.MT88.4 R4, [R249+0x3900] ;  /* 0x00390000f904783b */ /* 0x000e6e0000004200 */
[C---:B------:R-:W-:Y:S01]  /*d9e0*/  HMMA.16816.F32.BF16 R136, R176.reuse, R150, R8 ;  /* 0x00000096b088723c */ /* 0x040fe20000041808 */
[----:B------:R-:W2:Y:S07]  /*d9f0*/  LDSM.16.MT88.4 R8, [R250+0x3900] ;  /* 0x00390000fa08783b */ /* 0x000eae0000004200 */
[C---:B------:R-:W-:Y:S01]  /*da00*/  HMMA.16816.F32.BF16 R148, R176.reuse, R152, R12 ;  /* 0x00000098b094723c */ /* 0x040fe2000004180c */
[----:B------:R-:W3:Y:S07]  /*da10*/  LDSM.16.MT88.4 R12, [R0+0x3900] ;  /* 0x00390000000c783b */ /* 0x000eee0000004200 */
[C---:B------:R-:W-:Y:S01]  /*da20*/  HMMA.16816.F32.BF16 R144, R176.reuse, R154, R16 ;  /* 0x0000009ab090723c */ /* 0x040fe20000041810 */
[----:B------:R-:W2:Y:S07]  /*da30*/  LDSM.16.MT88.4 R16, [R252+0x3900] ;  /* 0x00390000fc10783b */ /* 0x000eae0000004200 */
[C---:B------:R-:W-:Y:S07]  /*da40*/  HMMA.16816.F32.BF16 R156, R176.reuse, R160, R20 ;  /* 0x000000a0b09c723c */ /* 0x040fee0000041814 */
[----:B------:R-:W-:Y:S01]  /*da50*/  MOV R23, R165 ;  /* 0x000000a500177202 */ /* 0x000fe20000000f00 */
[C---:B------:R-:W-:Y:S04]  /*da60*/  HMMA.16816.F32.BF16 R152, R176.reuse, R162, R24 ;  /* 0x000000a2b098723c */ /* 0x040fe80000041818 */
[----:B------:R-:W-:Y:S02]  /*da70*/  MOV R22, R167 ;  /* 0x000000a700167202 */ /* 0x000fe40000000f00 */
[----:B------:R-:W-:Y:S02]  /*da80*/  MOV R21, R166 ;  /* 0x000000a600157202 */ /* 0x000fe40000000f00 */
[C---:B------:R-:W-:Y:S08]  /*da90*/  HMMA.16816.F32.BF16 R164, R176.reuse, R180, R28 ;  /* 0x000000b4b0a4723c */ /* 0x040ff0000004181c */
[C---:B------:R-:W-:Y:S08]  /*daa0*/  HMMA.16816.F32.BF16 R160, R176.reuse, R182, R32 ;  /* 0x000000b6b0a0723c */ /* 0x040ff00000041820 */
        /* <DEDUP_REMOVED lines=9> */
[C---:B------:R-:W-:Y:S08]  /*db40*/  HMMA.16816.F32.BF16 R60, R176.reuse, R16, R60 ;  /* 0x00000010b03c723c */ /* 0x040ff0000004183c */
        /* <DEDUP_REMOVED lines=10> */
[----:B------:R3:W2:Y:S07]  /*dbf0*/  LDSM.16.MT88.4 R12, [R0+0x7900] ;  /* 0x00790000000c783b */ /* 0x0006ae0000004200 */
[C---:B----4-:R-:W-:Y:S08]  /*dc00*/  HMMA.16816.F32.BF16 R92, R176.reuse, R16, R92 ;  /* 0x00000010b05c723c */ /* 0x050ff0000004185c */
[C---:B------:R-:W-:Y:S01]  /*dc10*/  HMMA.16816.F32.BF16 R96, R176.reuse, R18, R96 ;  /* 0x00000012b060723c */ /* 0x040fe20000041860 */
[----:B------:R-:W4:Y:S07]  /*dc20*/  LDSM.16.MT88.4 R16, [R252+0x7900] ;  /* 0x00790000fc10783b */ /* 0x000f2e0000004200 */
[C---:B-1----:R-:W-:Y:S04]  /*dc30*/  HMMA.16816.F32.BF16 R100, R176.reuse, R4, R100 ;  /* 0x00000004b064723c */ /* 0x042fe80000041864 */
[----:B---3--:R-:W-:Y:S02]  /*dc40*/  FADD.FTZ R0, R189, R2 ;  /* 0x00000002bd007221 */ /* 0x008fe40000010000 */
[----:B------:R-:W-:Y:S02]  /*dc50*/  FADD.FTZ R2, R21, R3 ;  /* 0x0000000315027221 */ /* 0x000fe40000010000 */
[C---:B------:R-:W-:Y:S04]  /*dc60*/  HMMA.16816.F32.BF16 R104, R176.reuse, R6, R104 ;  /* 0x00000006b068723c */ /* 0x040fe80000041868 */
[----:B------:R-:W-:Y:S02]  /*dc70*/  FADD.FTZ R2, R22, R2 ;  /* 0x0000000216027221 */ /* 0x000fe40000010000 */
[----:B------:R-:W-:Y:S02]  /*dc80*/  FADD.FTZ R0, R188, R0 ;  /* 0x00000000bc007221 */ /* 0x000fe40000010000 */
[C---:B--2---:R-:W-:Y:S04]  /*dc90*/  HMMA.16816.F32.BF16 R108, R176.reuse, R8, R108 ;  /* 0x00000008b06c723c */ /* 0x044fe8000004186c */
[----:B------:R-:W-:Y:S02]  /*dca0*/  FADD.FTZ R3, R187, R0 ;  /* 0x00000000bb037221 */ /* 0x000fe40000010000 */
[----:B------:R-:W-:Y:S02]  /*dcb0*/  FADD.FTZ R0, R190, R2 ;  /* 0x00000002be007221 */ /* 0x000fe40000010000 */
[C---:B------:R-:W-:Y:S04]  /*dcc0*/  HMMA.16816.F32.BF16 R112, R176.reuse, R10, R112 ;  /* 0x0000000ab070723c */ /* 0x040fe80000041870 */
[----:B------:R-:W-:Y:S02]  /*dcd0*/  FADD.FTZ R0, R191, R0 ;  /* 0x00000000bf007221 */ /* 0x000fe40000010000 */
[----:B------:R-:W-:Y:S02]  /*dce0*/  FADD.FTZ R3, R186, R3 ;  /* 0x00000003ba037221 */ /* 0x000fe40000010000 */
[C---:B------:R-:W-:Y:S04]  /*dcf0*/  HMMA.16816.F32.BF16 R116, R176.reuse, R12, R116 ;  /* 0x0000000cb074723c */ /* 0x040fe80000041874 */
[----:B------:R-:W-:Y:S02]  /*dd00*/  FADD.FTZ R2, R23, R0 ;  /* 0x0000000017027221 */ /* 0x000fe40000010000 */
[----:B------:R-:W-:Y:S02]  /*dd10*/  FADD.FTZ R3, R185, R3 ;  /* 0x00000003b9037221 */ /* 0x000fe40000010000 */
[C---:B------:R-:W-:Y:S04]  /*dd20*/  HMMA.16816.F32.BF16 R120, R176.reuse, R14, R120 ;  /* 0x0000000eb078723c */ /* 0x040fe80000041878 */
[----:B------:R-:W-:Y:S02]  /*dd30*/  FADD.FTZ R2, R134, R2 ;  /* 0x0000000286027221 */ /* 0x000fe40000010000 */
[----:B------:R-:W-:Y:S01]  /*dd40*/  FADD.FTZ R0, R184, R3 ;  /* 0x00000003b8007221 */ /* 0x000fe20000010000 */
[----:B------:R-:W-:Y:S01]  /*dd50*/  MOV R3, R132 ;  /* 0x0000008400037202 */ /* 0x000fe20000000f00 */
[C---:B----4-:R-:W-:Y:S01]  /*dd60*/  HMMA.16816.F32.BF16 R124, R176.reuse, R16, R124 ;  /* 0x00000010b07c723c */ /* 0x050fe2000004187c */
[----:B------:R-:W-:Y:S03]  /*dd70*/  STL [R1+0x80], R2 ;  /* 0x0000800201007387 */ /* 0x000fe60000100800 */
[----:B------:R-:W-:Y:S04]  /*dd80*/  FADD.FTZ R0, R135, R0 ;  /* 0x0000000087007221 */ /* 0x000fe80000010000 */
[----:B------:R-:W-:Y:S01]  /*dd90*/  HMMA.16816.F32.BF16 R128, R176, R18, R128 ;  /* 0x00000012b080723c */ /* 0x000fe20000041880 */
[----:B------:R1:W-:Y:S03]  /*dda0*/  STL [R1+0x84], R0 ;  /* 0x0000840001007387 */ /* 0x0003e60000100800 */
[----:B-1----:R-:W-:Y:S04]  /*ddb0*/  MOV R0, R133 ;  /* 0x0000008500007202 */ /* 0x002fe80000000f00 */
[----:B------:R-:W-:-:S05]  /*ddc0*/  @P0 BRA `(.L_x_537) ;  /* 0xffffc6e000000947 */ /* 0x000fca000383ffff */
.L_x_536:
[----:B------:R-:W2:Y:S04]  /*ddd0*/  LDL.LU R4, [R1+0x80] ;  /* 0x0000800001047983 */ /* 0x000ea80000300800 */
[----:B---3--:R-:W3:Y:S01]  /*dde0*/  LDL.LU R2, [R1+0x84] ;  /* 0x0000840001027983 */ /* 0x008ee20000300800 */
[----:B------:R-:W-:-:S03]  /*ddf0*/  PLOP3.LUT P1, PT, PT, PT, PT, 0x8, 0x0 ;  /* 0x000000000000781c */ /* 0x000fc60003f2e170 */
[----:B--2---:R-:W1:Y:S04]  /*de00*/  SHFL.BFLY PT, R0, R4, 0x2, 0x1f ;  /* 0x0c401f0004007f89 */ /* 0x004e6800000e0000 */
[----:B---3--:R-:W2:Y:S01]  /*de10*/  SHFL.BFLY PT, R3, R2, 0x2, 0x1f ;  /* 0x0c401f0002037f89 */ /* 0x008ea200000e0000 */
        /* <DEDUP_REMOVED lines=82> */
[----:B------:R-:W-:Y:S02]  /*e340*/  @P2 FMUL.FTZ R4, R3, c[0x0][0x2d0] ;  /* 0x0000b40003042a20 */ /* 0x000fe40000410000 */
[----:B--2---:R-:W-:Y:S02]  /*e350*/  @P2 FMUL.FTZ R5, R5, 0.69314718246459960938 ;  /* 0x3f31721805052820 */ /* 0x004fe40000410000 */
[----:B---3--:R-:W-:Y:S02]  /*e360*/  @P0 FMUL.FTZ R3, R6, 0.69314718246459960938 ;  /* 0x3f31721806030820 */ /* 0x008fe40000410000 */
[----:B------:R-:W-:-:S02]  /*e370*/  @P0 FMUL.FTZ R2, R2, c[0x0][0x2d0] ;  /* 0x0000b40002020a20 */ /* 0x000fc40000410000 */
[C---:B----4-:R-:W-:Y:S02]  /*e380*/  FMUL.FTZ R142, R0.reuse, R142 ;  /* 0x0000008e008e7220 */ /* 0x050fe40000410000 */
        /* <DEDUP_REMOVED lines=62> */
[----:B------:R-:W-:Y:S02]  /*e770*/  FMUL.FTZ R10, R0, R131 ;  /* 0x00000083000a7220 */ /* 0x000fe40000410000 */
[----:B------:R-:W-:Y:S02]  /*e780*/  @P2 FFMA.FTZ R49, R4, R133, R5 ;  /* 0x0000008504312223 */ /* 0x000fe40000010005 */
[----:B------:R-:W-:-:S02]  /*e790*/  @P0 FFMA.FTZ R52, R2, R132, R3 ;  /* 0x0000008402340223 */ /* 0x000fc40000010003 */
.L_x_533:
[----:B------:R-:W-:Y:S05]  /*e7a0*/  @P1 BRA `(.L_x_538) ;  /* 0x00001ab000001947 */ /* 0x000fea0003800000 */
[----:B------:R-:W2:Y:S01]  /*e7b0*/  LDL R57, [R1+0xe4] ;  /* 0x0000e40001397983 */ /* 0x000ea20000100800 */
[----:B------:R-:W-:-:S02]  /*e7c0*/  F2FP.BF16.PACK_AB R50, R51, R50 ;  /* 0x000000323332723e */ /* 0x000fc400000010ff */
[----:B------:R-:W-:Y:S01]  /*e7d0*/  F2FP.BF16.PACK_AB R46, R47, R46 ;  /* 0x0000002e2f2e723e */ /* 0x000fe200000010ff */
[----:B------:R-:W1:Y:S01]  /*e7e0*/  S2R R53, SR_TID.X ;  /* 0x0000000000357919 */ /* 0x000e620000002100 */
        /* <DEDUP_REMOVED lines=14> */
[CC--:B------:R-:W-:Y:S02]  /*e8d0*/  LEA.HI R2, R51.reuse, R53.reuse, RZ, 0x2 ;  /* 0x0000003533027211 */ /* 0x0c0fe400078f10ff */
[----:B------:R-:W-:Y:S02]  /*e8e0*/  LEA.HI R47, R51, R53, RZ, 0x5 ;  /* 0x00000035332f7211 */ /* 0x000fe400078f28ff */
[----:B------:R-:W-:-:S02]  /*e8f0*/  SHF.R.S32.HI R4, RZ, 0x2, R2 ;  /* 0x00000002ff047819 */ /* 0x000fc40000011402 */
[----:B------:R-:W-:Y:S02]  /*e900*/  SHF.R.S32.HI R0, RZ, 0x1f, R2 ;  /* 0x0000001fff007819 */ /* 0x000fe40000011402 */
[----:B------:R-:W-:Y:S02]  /*e910*/  SHF.R.S32.HI R43, RZ, 0x5, R47 ;  /* 0x00000005ff2b7819 */ /* 0x000fe4000001142f */
[----:B------:R-:W-:Y:S02]  /*e920*/  LEA.HI R0, R0, R4, RZ, 0x3 ;  /* 0x0000000400007211 */ /* 0x000fe400078f18ff */
[----:B------:R-:W-:Y:S02]  /*e930*/  F2FP.BF16.PACK_AB R44, R165, R164 ;  /* 0x000000a4a52c723e */ /* 0x000fe400000010ff */
[----:B------:R-:W-:Y:S02]  /*e940*/  LOP3.LUT R0, R0, 0xfffffff8, RZ, 0xc0, !PT ;  /* 0xfffffff800007812 */ /* 0x000fe400078ec0ff */
[----:B------:R-:W-:-:S02]  /*e950*/  F2FP.BF16.PACK_AB R166, R167, R166 ;  /* 0x000000a6a7a6723e */ /* 0x000fc400000010ff */
[----:B------:R-:W-:Y:S01]  /*e960*/  F2FP.BF16.PACK_AB R41, R161, R160 ;  /* 0x000000a0a129723e */ /* 0x000fe200000010ff */
[----:B------:R-:W-:Y:S01]  /*e970*/  IMAD.IADD R4, R4, 0x1, -R0 ;  /* 0x0000000104047824 */ /* 0x000fe200078e0a00 */
[----:B------:R-:W-:Y:S02]  /*e980*/  LOP3.LUT R0, R2, 0xfffffffc, RZ, 0xc0, !PT ;  /* 0xfffffffc02007812 */ /* 0x000fe400078ec0ff */
[----:B------:R-:W-:Y:S01]  /*e990*/  F2FP.BF16.PACK_AB R162, R163, R162 ;  /* 0x000000a2a3a2723e */ /* 0x000fe200000010ff */
[C---:B------:R-:W-:Y:S01]  /*e9a0*/  IMAD.SHL.U32 R2, R4.reuse, 0x40, RZ ;  /* 0x0000004004027824 */ /* 0x040fe200078e00ff */
[----:B------:R-:W-:Y:S01]  /*e9b0*/  LOP3.LUT R3, R4, 0x1, RZ, 0xc0, !PT ;  /* 0x0000000104037812 */ /* 0x000fe200078ec0ff */
[----:B------:R-:W-:Y:S01]  /*e9c0*/  IMAD.IADD R23, R53, 0x1, -R0 ;  /* 0x0000000135177824 */ /* 0x000fe200078e0a00 */
[----:B------:R-:W-:Y:S02]  /*e9d0*/  F2FP.BF16.PACK_AB R40, R37, R14 ;  /* 0x0000000e2528723e */ /* 0x000fe400000010ff */
        /* <DEDUP_REMOVED lines=13> */
[----:B------:R-:W-:Y:S02]  /*eab0*/  F2FP.BF16.PACK_AB R36, R36, R20 ;  /* 0x000000142424723e */ /* 0x000fe400000010ff */
[C---:B------:R-:W-:Y:S02]  /*eac0*/  IADD3 R3, R0.reuse, 0x80, RZ ;  /* 0x0000008000037810 */ /* 0x040fe40007ffe0ff */
[C---:B------:R-:W-:Y:S02]  /*ead0*/  IADD3 R2, R0.reuse, 0x70, RZ ;  /* 0x0000007000027810 */ /* 0x040fe40007ffe0ff */
[----:B------:R-:W-:Y:S01]  /*eae0*/  @P0 IADD3 R2, R3, 0x10, RZ ;  /* 0x0000001003020810 */ /* 0x000fe20007ffe0ff */
[----:B------:R-:W-:Y:S01]  /*eaf0*/  IMAD.IADD R3, R0, 0x1, R4 ;  /* 0x0000000100037824 */ /* 0x000fe200078e0204 */
[----:B------:R-:W-:Y:S02]  /*eb00*/  F2FP.BF16.PACK_AB R35, R35, R21 ;  /* 0x000000152323723e */ /* 0x000fe400000010ff */
[----:B------:R-:W-:-:S02]  /*eb10*/  F2FP.BF16.PACK_AB R54, R55, R54 ;  /* 0x000000363736723e */ /* 0x000fc400000010ff */
        /* <DEDUP_REMOVED lines=34> */
[----:B----4-:R-:W-:Y:S01]  /*ed40*/  IMAD.IADD R5, R0, 0x1, R6 ;  /* 0x0000000100057824 */ /* 0x010fe200078e0206 */
        /* <DEDUP_REMOVED lines=93> */
.L_x_539:
        /* <DEDUP_REMOVED lines=150> */
.L_x_541:
[----:B--234-:R-:W-:Y:S05]  /*fc80*/  BSYNC B0 ;  /* 0x0000000000007941 */ /* 0x01cfea0003800000 */
.L_x_540:
        /* <DEDUP_REMOVED lines=30> */
.L_x_543:
[----:B------:R-:W-:Y:S05]  /*fe70*/  BSYNC B0 ;  /* 0x0000000000007941 */ /* 0x000fea0003800000 */
.L_x_542:
        /* <DEDUP_REMOVED lines=30> */
.L_x_545:
[----:B------:R-:W-:Y:S05]  /*10060*/  BSYNC B0 ;  /* 0x0000000000007941 */ /* 0x000fea0003800000 */
.L_x_544:
        /* <DEDUP_REMOVED lines=31> */
.L_x_538:
        /* <DEDUP_REMOVED lines=19> */
.L_x_546:
[----:B-1----:R-:W1:Y:S01]  /*10390*/  S2R R12, SR_TID.X ;  /* 0x00000000000c7919 */ /* 0x002e620000002100 */
[----:B------:R-:W-:Y:S01]  /*103a0*/  SHF.R.S32.HI R0, RZ, 0x1f, R8 ;  /* 0x0000001fff007819 */ /* 0x000fe20000011408 */
[----:B------:R-:W-:Y:S01]  /*103b0*/  BSSY B0, `(.L_x_547) ;  /* 0x0000028000007945 */ /* 0x000fe20003800000 */
[----:B------:R-:W-:-:S02]  /*103c0*/  SEL R10, R8, RZ, !P1 ;  /* 0x000000ff080a7207 */ /* 0x000fc40004800000 */
[----:B------:R-:W-:Y:S02]  /*103d0*/  SEL R11, R0, RZ, !P1 ;  /* 0x000000ff000b7207 */ /* 0x000fe40004800000 */
[----:B-1----:R-:W-:-:S13]  /*103e0*/  ISETP.GT.AND P0, PT, R12, 0x7f, PT ;  /* 0x0000007f0c00780c */ /* 0x002fda0003f04270 */
        /* <DEDUP_REMOVED lines=36> */
.L_x_548:
[----:B------:R-:W-:Y:S05]  /*10630*/  BSYNC B0 ;  /* 0x0000000000007941 */ /* 0x000fea0003800000 */
.L_x_547:
        /* <DEDUP_REMOVED lines=73> */
.L_x_550:
[----:B------:R-:W-:Y:S05]  /*10ad0*/  BSYNC B0 ;  /* 0x0000000000007941 */ /* 0x000fea0003800000 */
.L_x_549:
        /* <DEDUP_REMOVED lines=27> */
.L_x_552:
[----:B------:R-:W-:Y:S05]  /*10c90*/  BSYNC B0 ;  /* 0x0000000000007941 */ /* 0x000fea0003800000 */
.L_x_551:
        /* <DEDUP_REMOVED lines=27> */
.L_x_554:
[----:B------:R-:W-:Y:S05]  /*10e50*/  BSYNC B0 ;  /* 0x0000000000007941 */ /* 0x000fea0003800000 */
.L_x_553:
        /* <DEDUP_REMOVED lines=28> */
.L_x_555:
        /* <DEDUP_REMOVED lines=14> */
.L_x_3065:


//--------------------- .text._ZN7cutlass13device_kernelIN5flash19enable_sm80_to_sm89INS1_16FlashAttnFwdSm80INS1_25CollectiveMainloopFwdSm80ILi8ELi1ELb0EN4cute5tupleIJNS5_1CILi128EEENS7_ILi32EEENS7_ILi256EEEEEELi256ENS_10bfloat16_tEfNS_4arch4Sm80ELb1ELb0ELb1ELb1ELb0ELb1ELb1ELb0EEENS1_21CollectiveEpilogueFwdINS6_IJS8_SA_S9_EEENS6_IJNS7_ILi1EEESI_SI_EEESC_SE_Li256ELb1ELb1ELb0ELb0EEENS1_19SingleTileSchedulerILb1ELb0ELb1ELi128EEEEEEEEEvNT_6ParamsE --------------------------
	.section	.text._ZN7cutlass13device_kernelIN5flash19enable_sm80_to_sm89INS1_16FlashAttnFwdSm80INS1_25CollectiveMainloopFwdSm80ILi8ELi1ELb0EN4cute5tupleIJNS5_1CILi128EEENS7_ILi32EEENS7_ILi256EEEEEELi256ENS_10bfloat16_tEfNS_4arch4Sm80ELb1ELb0ELb1ELb1ELb0ELb1ELb1ELb0EEENS1_21CollectiveEpilogueFwdINS6_IJS8_SA_S9_EEENS6_IJNS7_ILi1EEESI_SI_EEESC_SE_Li256ELb1ELb1ELb0ELb0EEENS1_19SingleTileSchedulerILb1ELb0ELb1ELi128EEEEEEEEEvNT_6ParamsE,"ax",@progbits
	.sectioninfo	@"SHI_REGISTERS=251"
	.align	128
.text._ZN7cutlass13device_kernelIN5flash19enable_sm80_to_sm89INS1_16FlashAttnFwdSm80INS1_25CollectiveMainloopFwdSm80ILi8ELi1ELb0EN4cute5tupleIJNS5_1CILi128EEENS7_ILi32EEENS7_ILi256EEEEEELi256ENS_10bfloat16_tEfNS_4arch4Sm80ELb1ELb0ELb1ELb1ELb0ELb1ELb1ELb0EEENS1_21CollectiveEpilogueFwdINS6_IJS8_SA_S9_EEENS6_IJNS7_ILi1EEESI_SI_EEESC_SE_Li256ELb1ELb1ELb0ELb0EEENS1_19SingleTileSchedulerILb1ELb0ELb1ELi128EEEEEEEEEvNT_6ParamsE:
        .type           _ZN7cutlass13device_kernelIN5flash19enable_sm80_to_sm89INS1_16FlashAttnFwdSm80INS1_25CollectiveMainloopFwdSm80ILi8ELi1ELb0EN4cute5tupleIJNS5_1CILi128EEENS7_ILi32EEENS7_ILi256EEEEEELi256ENS_10bfloat16_tEfNS_4arch4Sm80ELb1ELb0ELb1ELb1ELb0ELb1ELb1ELb0EEENS1_21CollectiveEpilogueFwdINS6_IJS8_SA_S9_EEENS6_IJNS7_ILi1EEESI_SI_EEESC_SE_Li256ELb1ELb1ELb0ELb0EEENS1_19SingleTileSchedulerILb1ELb0ELb1ELi128EEEEEEEEEvNT_6ParamsE,@function
        .size           _ZN7cutlass13device_kernelIN5flash19enable_sm80_to_sm89INS1_16FlashAttnFwdSm80INS1_25CollectiveMainloopFwdSm80ILi8ELi1ELb0EN4cute5tupleIJNS5_1CILi128EEENS7_ILi32EEENS7_ILi256EEEEEELi256ENS_10bfloat16_tEfNS_4arch4Sm80ELb1ELb0ELb1ELb1ELb0ELb1ELb1ELb0EEENS1_21CollectiveEpilogueFwdINS6_IJS8_SA_S9_EEENS6_IJNS7_ILi1EEESI_SI_EEESC_SE_Li256ELb1ELb1ELb0ELb0EEENS1_19SingleTileSchedulerILb1ELb0ELb1ELi128EEEEEEEEEvNT_6ParamsE,(.L_x_3066 - _ZN7cutlass13device_kernelIN5flash19enable_sm80_to_sm89INS1_16FlashAttnFwdSm80INS1_25CollectiveMainloopFwdSm80ILi8ELi1ELb0EN4cute5tupleIJNS5_1CILi128EEENS7_ILi32EEENS7_ILi256EEEEEELi256ENS_10bfloat16_tEfNS_4arch4Sm80ELb1ELb0ELb1ELb1ELb0ELb1ELb1ELb0EEENS1_21CollectiveEpilogueFwdINS6_IJS8_SA_S9_EEENS6_IJNS7_ILi1EEESI_SI_EEESC_SE_Li256ELb1ELb1ELb0ELb0EEENS1_19SingleTileSchedulerILb1ELb0ELb1ELi128EEEEEEEEEvNT_6ParamsE)
        .other          _ZN7cutlass13device_kernelIN5flash19enable_sm80_to_sm89INS1_16FlashAttnFwdSm80INS1_25CollectiveMainloopFwdSm80ILi8ELi1ELb0EN4cute5tupleIJNS5_1CILi128EEENS7_ILi32EEENS7_ILi256EEEEEELi256ENS_10bfloat16_tEfNS_4arch4Sm80ELb1ELb0ELb1ELb1ELb0ELb1ELb1ELb0EEENS1_21CollectiveEpilogueFwdINS6_IJS8_SA_S9_EEENS6_IJNS7_ILi1EEESI_SI_EEESC_SE_Li256ELb1ELb1ELb0ELb0EEENS1_19SingleTileSchedulerILb1ELb0ELb1ELi128EEEEEEEEEvNT_6ParamsE,@"STO_CUDA_ENTRY STV_DEFAULT"
_ZN7cutlass13device_kernelIN5flash19enable_sm80_to_sm89INS1_16FlashAttnFwdSm80INS1_25CollectiveMainloopFwdSm80ILi8ELi1ELb0EN4cute5tupleIJNS5_1CILi128EEENS7_ILi32EEENS7_ILi256EEEEEELi256ENS_10bfloat16_tEfNS_4arch4Sm80ELb1ELb0ELb1ELb1ELb0ELb1ELb1ELb0EEENS1_21CollectiveEpilogueFwdINS6_IJS8_SA_S9_EEENS6_IJNS7_ILi1EEESI_SI_EEESC_SE_Li256ELb1ELb1ELb0ELb0EEENS1_19SingleTileSchedulerILb1ELb0ELb1ELi128EEEEEEEEEvNT_6ParamsE:
[----:B------:R-:W-:Y:S02]  /*0000*/  MOV R1, c[0x0][0x28] ;  /* 0x00000a0000017a02 */ /* 0x000fe40000000f00 */
[----:B------:R-:W1:Y:S01]  /*0010*/  S2R R54, SR_TID.X ;  /* 0x0000000000367919 */ /* 0x000e620000002100 */
[----:B------:R-:W2:Y:S01]  /*0020*/  S2UR UR4, SR_CTAID.X ;  /* 0x00000000000479c3 */ /* 0x000ea20000002500 */
[----:B------:R-:W-:Y:S02]  /*0030*/  ULDC.64 UR8, c[0x0][0x118] ;  /* 0x0000460000087ab9 */ /* 0x000fe40000000a00 */
[----:B------:R-:W3:Y:S01]  /*0040*/  S2R R216, SR_CTAID.Z ;  /* 0x0000000000d87919 */ /* 0x000ee20000002700 */
[----:B-1----:R-:W-:-:S06]  /*0050*/  SHF.R.U32.HI R0, RZ, 0x5, R54 ;  /* 0x00000005ff007819 */ /* 0x002fcc0000011636 */
[----:B------:R-:W1:Y:S02]  /*0060*/  SHFL.IDX PT, R0, R0, RZ, 0x1f ;  /* 0x00001fff00007589 */ /* 0x000e6400000e0000 */
[----:B-1----:R-:W-:Y:S02]  /*0070*/  ISETP.NE.AND P0, PT, R0, RZ, PT ;  /* 0x000000ff0000720c */ /* 0x002fe40003f05270 */
[----:B------:R-:W-:-:S05]  /*0080*/  MOV R0, 0x4 ;  /* 0x0000000400007802 */ /* 0x000fca0000000f00 */
[----:B---3--:R-:W-:-:S06]  /*0090*/  IMAD.WIDE R2, R216, R0, c[0x0][0x568] ;  /* 0x00015a00d8027625 */ /* 0x008fcc00078e0200 */
[----:B--2---:R-:W-:Y:S05]  /*00a0*/  @!P0 BRA `(.L_x_556) ;  /* 0x0000014000008947 */ /* 0x004fea0003800000 */
[----:B------:R-:W-:-:S04]  /*00b0*/  ISETP.NE.U32.AND P0, PT, RZ, c[0x0][0x568], PT ;  /* 0x00015a00ff007a0c */ /* 0x000fc80003f05070 */
[----:B------:R-:W-:-:S13]  /*00c0*/  ISETP.NE.AND.EX P0, PT, RZ, c[0x0][0x56c], PT, P0 ;  /* 0x00015b00ff007a0c */ /* 0x000fda0003f05300 */
[----:B------:R-:W-:Y:S05]  /*00d0*/  @!P0 BRA `(.L_x_557) ;  /* 0x0000002000008947 */ /* 0x000fea0003800000 */
[----:B------:R1:W5:Y:S01]  /*00e0*/  LDG.E R2, [R2.64] ;  /* 0x0000000802027981 */ /* 0x000362000c1e1900 */
[----:B------:R-:W-:Y:S05]  /*00f0*/  BRA `(.L_x_558) ;  /* 0x0000009000007947 */ /* 0x000fea0003800000 */
.L_x_557:
        /* <DEDUP_REMOVED lines=8> */
.L_x_559:
[----:B------:R-:W-:-:S04]  /*0180*/  MOV R2, c[0x0][0x54c] ;  /* 0x0001530000027a02 */ /* 0x000fc80000000f00 */
.L_x_558:
[----:B------:R-:W-:Y:S01]  /*0190*/  USHF.L.U32 UR4, UR4, 0x7, URZ ;  /* 0x0000000704047899 */ /* 0x000fe2000800063f */
[----:B-----5:R-:W-:-:S05]  /*01a0*/  IMAD R2, R2, c[0x0][0x548], RZ ;  /* 0x0001520002027a24 */ /* 0x020fca00078e02ff */
[----:B------:R-:W-:-:S04]  /*01b0*/  MOV R5, UR4 ;  /* 0x0000000400057c02 */ /* 0x000fc80008000f00 */
[----:B------:R-:W-:-:S04]  /*01c0*/  ISETP.GE.AND P0, PT, R5, R2, PT ;  /* 0x000000020500720c */ /* 0x000fc80003f06270 */
[----:B------:R-:W-:Y:S01]  /*01d0*/  SEL R216, R216, 0xffffffff, !P0 ;  /* 0xffffffffd8d87807 */ /* 0x000fe20004000000 */
[----:B------:R-:W-:Y:S05]  /*01e0*/  BRA `(.L_x_560) ;  /* 0x0000013000007947 */ /* 0x000fea0003800000 */
.L_x_556:
[----:B------:R-:W-:-:S04]  /*01f0*/  ISETP.NE.U32.AND P0, PT, RZ, c[0x0][0x568], PT ;  /* 0x00015a00ff007a0c */ /* 0x000fc80003f05070 */
[----:B------:R-:W-:-:S13]  /*0200*/  ISETP.NE.AND.EX P0, PT, RZ, c[0x0][0x56c], PT, P0 ;  /* 0x00015b00ff007a0c */ /* 0x000fda0003f05300 */
[----:B------:R-:W-:Y:S05]  /*0210*/  @!P0 BRA `(.L_x_561) ;  /* 0x0000002000008947 */ /* 0x000fea0003800000 */
[----:B------:R1:W5:Y:S01]  /*0220*/  LDG.E R2, [R2.64] ;  /* 0x0000000802027981 */ /* 0x000362000c1e1900 */
[----:B------:R-:W-:Y:S05]  /*0230*/  BRA `(.L_x_562) ;  /* 0x0000009000007947 */ /* 0x000fea0003800000 */
.L_x_561:
        /* <DEDUP_REMOVED lines=8> */
.L_x_563:
[----:B------:R-:W-:-:S04]  /*02c0*/  MOV R2, c[0x0][0x54c] ;  /* 0x0001530000027a02 */ /* 0x000fc80000000f00 */
.L_x_562:
[----:B------:R-:W-:Y:S01]  /*02d0*/  USHF.L.U32 UR4, UR4, 0x7, URZ ;  /* 0x0000000704047899 */ /* 0x000fe2000800063f */
[----:B-----5:R-:W-:-:S05]  /*02e0*/  IMAD R2, R2, c[0x0][0x548], RZ ;  /* 0x0001520002027a24 */ /* 0x020fca00078e02ff */
[----:B------:R-:W-:-:S04]  /*02f0*/  MOV R5, UR4 ;  /* 0x0000000400057c02 */ /* 0x000fc80008000f00 */
[----:B------:R-:W-:-:S04]  /*0300*/  ISETP.GE.AND P0, PT, R5, R2, PT ;  /* 0x000000020500720c */ /* 0x000fc80003f06270 */
[----:B------:R-:W-:-:S04]  /*0310*/  SEL R216, R216, 0xffffffff, !P0 ;  /* 0xffffffffd8d87807 */ /* 0x000fc80004000000 */
.L_x_560:
        /* <DEDUP_REMOVED lines=11> */
[----:B-1----:R-:W-:Y:S01]  /*03d0*/  IMAD.WIDE R2, R216, R0, c[0x0][0x348] ;  /* 0x0000d200d8027625 */ /* 0x002fe200078e0200 */
        /* <DEDUP_REMOVED lines=14> */
[----:B------:R-:W2:Y:S01]  /*04c0*/  S2R R215, SR_CTAID.Y ;  /* 0x0000000000d77919 */ /* 0x000ea20000002600 */
[----:B------:R-:W-:-:S02]  /*04d0*/  IMAD.MOV.U32 R4, RZ, RZ, c[0x0][0x1d0] ;  /* 0x00007400ff047624 */ /* 0x000fc400078e00ff */
[----:B------:R-:W-:Y:S01]  /*04e0*/  IMAD.MOV.U32 R108, RZ, RZ, c[0x0][0x228] ;  /* 0x00008a00ff6c7624 */ /* 0x000fe200078e00ff */
[----:B--2---:R-:W-:Y:S01]  /*04f0*/  SHF.R.S32.HI R87, RZ, 0x1f, R215 ;  /* 0x0000001fff577819 */ /* 0x004fe200000114d7 */
[----:B------:R-:W-:Y:S05]  /*0500*/  @P0 BRA `(.L_x_564) ;  /* 0x0000004000000947 */ /* 0x000fea0003800000 */
[----:B-1----:R-:W-:Y:S05]  /*0510*/  @!P1 BRA `(.L_x_564) ;  /* 0x0000003000009947 */ /* 0x002fea0003800000 */
[----:B-----5:R1:W2:Y:S04]  /*0520*/  LDG.E R227, [R2.64] ;  /* 0x0000000802e37981 */ /* 0x0202a8000c1e1900 */
[----:B-1----:R-:W2:Y:S02]  /*0530*/  LDG.E R2, [R2.64+0x4] ;  /* 0x0000040802027981 */ /* 0x002ea4000c1e1900 */
[----:B--2---:R-:W-:Y:S02]  /*0540*/  IADD3 R227, -R227, R2, RZ ;  /* 0x00000002e3e37210 */ /* 0x004fe40007ffe1ff */
.L_x_564:
[----:B-1----:R-:W-:-:S04]  /*0550*/  ISETP.NE.U32.AND P0, PT, RZ, c[0x0][0x368], PT ;  /* 0x0000da00ff007a0c */ /* 0x002fc80003f05070 */
[----:B------:R-:W-:-:S13]  /*0560*/  ISETP.NE.AND.EX P0, PT, RZ, c[0x0][0x36c], PT, P0 ;  /* 0x0000db00ff007a0c */ /* 0x000fda0003f05300 */
[----:B------:R-:W-:Y:S05]  /*0570*/  @!P0 BRA `(.L_x_565) ;  /* 0x0000003000008947 */ /* 0x000fea0003800000 */
[----:B------:R-:W-:-:S05]  /*0580*/  IMAD.WIDE R2, R216, R0, c[0x0][0x368] ;  /* 0x0000da00d8027625 */ /* 0x000fca00078e0200 */
[----:B------:R1:W5:Y:S01]  /*0590*/  LDG.E R4, [R2.64] ;  /* 0x0000000802047981 */ /* 0x000362000c1e1900 */
[----:B------:R-:W-:Y:S05]  /*05a0*/  BRA `(.L_x_566) ;  /* 0x0000004000007947 */ /* 0x000fea0003800000 */
.L_x_565:
[----:B------:R-:W-:Y:S05]  /*05b0*/  @!P5 BRA `(.L_x_566) ;  /* 0x000000300000d947 */ /* 0x000fea0003800000 */
[----:B------:R1:W2:Y:S04]  /*05c0*/  LDG.E R4, [R8.64] ;  /* 0x0000000808047981 */ /* 0x0002a8000c1e1900 */
[----:B-1----:R-:W2:Y:S02]  /*05d0*/  LDG.E R8, [R8.64+0x4] ;  /* 0x0000040808087981 */ /* 0x002ea4000c1e1900 */
[----:B--2---:R-:W-:Y:S02]  /*05e0*/  IADD3 R4, -R4, R8, RZ ;  /* 0x0000000804047210 */ /* 0x004fe40007ffe1ff */
.L_x_566:
[----:B-1----:R1:W2:Y:S04]  /*05f0*/  @P4 LDG.E R2, [R6.64] ;  /* 0x0000000806024981 */ /* 0x0022a8000c1e1900 */
[----:B------:R1:W2:Y:S01]  /*0600*/  @P4 LDG.E R3, [R6.64+0x4] ;  /* 0x0000040806034981 */ /* 0x0002a2000c1e1900 */
[----:B------:R-:W-:Y:S01]  /*0610*/  ISETP.NE.U32.AND P0, PT, RZ, c[0x0][0x378], PT ;  /* 0x0000de00ff007a0c */ /* 0x000fe20003f05070 */
[----:B-----5:R-:W-:-:S03]  /*0620*/  IMAD.MOV.U32 R55, RZ, RZ, R4 ;  /* 0x000000ffff377224 */ /* 0x020fc600078e0004 */
[----:B------:R-:W-:Y:S01]  /*0630*/  ISETP.NE.AND.EX P0, PT, RZ, c[0x0][0x37c], PT, P0 ;  /* 0x0000df00ff007a0c */ /* 0x000fe20003f05300 */
[----:B------:R-:W-:Y:S02]  /*0640*/  IMAD.MOV.U32 R226, RZ, RZ, c[0x0][0x2c4] ;  /* 0x0000b100ffe27624 */ /* 0x000fe400078e00ff */
[----:B------:R-:W-:-:S10]  /*0650*/  IMAD.MOV.U32 R149, RZ, RZ, R5 ;  /* 0x000000ffff957224 */ /* 0x000fd400078e0005 */
[----:B-1----:R-:W-:-:S05]  /*0660*/  @P0 IMAD.WIDE R6, R216, R0, c[0x0][0x378] ;  /* 0x0000de00d8060625 */ /* 0x002fca00078e0200 */
[----:B------:R1:W5:Y:S01]  /*0670*/  @P0 LDG.E R55, [R6.64] ;  /* 0x0000000806370981 */ /* 0x000362000c1e1900 */
[----:B------:R-:W-:Y:S02]  /*0680*/  ISETP.NE.AND P0, PT, R226, 0x1, PT ;  /* 0x00000001e200780c */ /* 0x000fe40003f05270 */
[----:B------:R-:W-:Y:S01]  /*0690*/  IADD3 R5, R5, 0x7f, RZ ;  /* 0x0000007f05057810 */ /* 0x000fe20007ffe0ff */
[----:B--2---:R-:W-:-:S10]  /*06a0*/  @P4 IMAD.IADD R108, R3, 0x1, -R2 ;  /* 0x00000001036c4824 */ /* 0x004fd400078e0a02 */
[----:B------:R-:W-:Y:S01]  /*06b0*/  @P0 IADD3 R3, R149, 0x7f, RZ ;  /* 0x0000007f95030810 */ /* 0x000fe20007ffe0ff */
[----:B------:R-:W-:-:S04]  /*06c0*/  IMAD.IADD R2, R4, 0x1, -R106 ;  /* 0x0000000104027824 */ /* 0x000fc800078e0a6a */
[----:B------:R-:W-:Y:S02]  /*06d0*/  IMAD.IADD R220, R2, 0x1, R108 ;  /* 0x0000000102dc7824 */ /* 0x000fe400078e026c */
[----:B------:R-:W-:-:S03]  /*06e0*/  @P0 IMAD.HI.U32 R3, R3, c[0x0][0x2c8], RZ ;  /* 0x0000b20003030a27 */ /* 0x000fc600078e00ff */
[C---:B------:R-:W-:Y:S02]  /*06f0*/  IADD3 R72, R220.reuse, 0x20, -R227 ;  /* 0x00000020dc487810 */ /* 0x040fe40007ffe8e3 */
[----:B------:R-:W-:Y:S02]  /*0700*/  @P0 SHF.R.U32.HI R5, RZ, c[0x0][0x2cc], R3 ;  /* 0x0000b300ff050a19 */ /* 0x000fe40000011603 */
[----:B-1----:R-:W-:-:S03]  /*0710*/  IADD3 R7, R220, 0x1f, RZ ;  /* 0x0000001fdc077810 */ /* 0x002fc60007ffe0ff */
[----:B------:R-:W-:Y:S01]  /*0720*/  IMAD.IADD R5, R72, 0x1, R5 ;  /* 0x0000000148057824 */ /* 0x000fe200078e0205 */
[----:B------:R-:W-:-:S04]  /*0730*/  SHF.R.S32.HI R6, RZ, 0x1f, R7 ;  /* 0x0000001fff067819 */ /* 0x000fc80000011407 */
[----:B------:R-:W-:Y:S02]  /*0740*/  SHF.R.S32.HI R3, RZ, 0x1f, R5 ;  /* 0x0000001fff037819 */ /* 0x000fe40000011405 */
[----:B------:R-:W-:Y:S02]  /*0750*/  LEA.HI R6, R6, R7, RZ, 0x5 ;  /* 0x0000000706067211 */ /* 0x000fe400078f28ff */
[----:B------:R-:W-:Y:S02]  /*0760*/  LEA.HI R3, R3, R5, RZ, 0x5 ;  /* 0x0000000503037211 */ /* 0x000fe400078f28ff */
[----:B------:R-:W-:Y:S02]  /*0770*/  SHF.R.S32.HI R73, RZ, 0x5, R6 ;  /* 0x00000005ff497819 */ /* 0x000fe40000011406 */
[----:B------:R-:W-:-:S04]  /*0780*/  SHF.R.S32.HI R3, RZ, 0x5, R3 ;  /* 0x00000005ff037819 */ /* 0x000fc80000011403 */
[----:B------:R-:W-:Y:S01]  /*0790*/  IMNMX R5, R73, R3, PT ;  /* 0x0000000349057217 */ /* 0x000fe20003800200 */
[----:B------:R-:W-:-:S04]  /*07a0*/  IMAD.MOV R3, RZ, RZ, -R2 ;  /* 0x000000ffff037224 */ /* 0x000fc800078e0a02 */
[----:B------:R-:W-:Y:S01]  /*07b0*/  IMAD R2, R5, 0x20, -R2 ;  /* 0x0000002005027824 */ /* 0x000fe200078e0a02 */
[----:B------:R-:W-:-:S04]  /*07c0*/  IMNMX R3, RZ, R3, !PT ;  /* 0x00000003ff037217 */ /* 0x000fc80007800200 */
[----:B------:R-:W-:Y:S02]  /*07d0*/  IMNMX R2, R2, R108, PT ;  /* 0x0000006c02027217 */ /* 0x000fe40003800200 */
[----:B------:R-:W-:Y:S02]  /*07e0*/  SHF.R.U32.HI R71, RZ, 0x5, R3 ;  /* 0x00000005ff477819 */ /* 0x000fe40000011603 */
[----:B------:R-:W-:-:S03]  /*07f0*/  ISETP.GT.AND P0, PT, R2, R3, PT ;  /* 0x000000030200720c */ /* 0x000fc60003f04270 */
[----:B------:R-:W-:-:S10]  /*0800*/  IMAD.MOV.U32 R3, RZ, RZ, R71 ;  /* 0x000000ffff037224 */ /* 0x000fd400078e0047 */
[----:B------:R-:W-:-:S04]  /*0810*/  @P0 IADD3 R5, R2, 0x1f, RZ ;  /* 0x0000001f02050810 */ /* 0x000fc80007ffe0ff */
[----:B------:R-:W-:-:S04]  /*0820*/  @P0 SHF.R.S32.HI R2, RZ, 0x1f, R5 ;  /* 0x0000001fff020819 */ /* 0x000fc80000011405 */
[----:B------:R-:W-:-:S04]  /*0830*/  @P0 LEA.HI R2, R2, R5, RZ, 0x5 ;  /* 0x0000000502020211 */ /* 0x000fc800078f28ff */
[----:B------:R-:W-:-:S04]  /*0840*/  @P0 SHF.R.S32.HI R3, RZ, 0x5, R2 ;  /* 0x00000005ff030819 */ /* 0x000fc80000011402 */
[----:B------:R-:W-:-:S13]  /*0850*/  ISETP.GT.AND P0, PT, R3, R71, PT ;  /* 0x000000470300720c */ /* 0x000fda0003f04270 */
[----:B------:R-:W-:Y:S05]  /*0860*/  @!P0 BRA `(.L_x_567) ;  /* 0x00003b1000008947 */ /* 0x000fea0003800000 */
[----:B------:R-:W-:-:S04]  /*0870*/  ISETP.NE.U32.AND P2, PT, RZ, c[0x0][0x340], PT ;  /* 0x0000d000ff007a0c */ /* 0x000fc80003f45070 */
[----:B------:R-:W-:-:S13]  /*0880*/  ISETP.NE.AND.EX P2, PT, RZ, c[0x0][0x344], PT, P2 ;  /* 0x0000d100ff007a0c */ /* 0x000fda0003f45320 */
[----:B------:R-:W-:-:S05]  /*0890*/  @P2 IMAD.WIDE R6, R216, R0, c[0x0][0x340] ;  /* 0x0000d000d8062625 */ /* 0x000fca00078e0200 */
[----:B------:R1:W2:Y:S01]  /*08a0*/  @P2 LDG.E R0, [R6.64] ;  /* 0x0000000806002981 */ /* 0x0002a2000c1e1900 */
[----:B------:R-:W-:Y:S01]  /*08b0*/  SHF.R.S32.HI R2, RZ, 0x1f, R54 ;  /* 0x0000001fff027819 */ /* 0x000fe20000011436 */
[----:B------:R-:W-:Y:S01]  /*08c0*/  IMAD.IADD R65, R105, 0x1, R4 ;  /* 0x0000000169417824 */ /* 0x000fe200078e0204 */
[----:B------:R-:W-:Y:S01]  /*08d0*/  IADD3 R100, R3, -0x1, RZ ;  /* 0xffffffff03647810 */ /* 0x000fe20007ffe0ff */
[----:B------:R-:W-:Y:S01]  /*08e0*/  IMAD R124, R87, c[0x0][0x1e8], RZ ;  /* 0x00007a00577c7a24 */ /* 0x000fe200078e02ff */
[----:B------:R-:W-:Y:S01]  /*08f0*/  LEA.HI R14, R2, R54, RZ, 0x3 ;  /* 0x00000036020e7211 */ /* 0x000fe200078f18ff */
[----:B------:R-:W-:Y:S01]  /*0900*/  IMAD.WIDE.U32 R10, R65, c[0x0][0x1e0], RZ ;  /* 0x00007800410a7a25 */ /* 0x000fe200078e00ff */
[----:B------:R-:W-:Y:S01]  /*0910*/  SHF.R.S32.HI R64, RZ, 0x1f, R65 ;  /* 0x0000001fff407819 */ /* 0x000fe20000011441 */
[----:B------:R-:W-:Y:S01]  /*0920*/  BSSY B0, `(.L_x_568) ;  /* 0x0000069000007945 */ /* 0x000fe20003800000 */
[----:B------:R-:W-:Y:S01]  /*0930*/  SHF.R.S32.HI R104, RZ, 0x3, R14 ;  /* 0x00000003ff687819 */ /* 0x000fe2000001140e */
[----:B------:R-:W-:Y:S01]  /*0940*/  IMAD R122, R87, c[0x0][0x240], RZ ;  /* 0x00009000577a7a24 */ /* 0x000fe200078e02ff */
[----:B------:R-:W-:Y:S01]  /*0950*/  LOP3.LUT R14, R14, 0xfffffff8, RZ, 0xc0, !PT ;  /* 0xfffffff80e0e7812 */ /* 0x000fe200078ec0ff */
[----:B------:R-:W-:Y:S01]  /*0960*/  IMAD R8, R64, c[0x0][0x1e0], RZ ;  /* 0x0000780040087a24 */ /* 0x000fe200078e02ff */
[----:B------:R-:W-:Y:S01]  /*0970*/  SHF.R.S32.HI R110, RZ, 0x1f, R104 ;  /* 0x0000001fff6e7819 */ /* 0x000fe20000011468 */
[C---:B------:R-:W-:Y:S01]  /*0980*/  IMAD.SHL.U32 R88, R104.reuse, 0x40, RZ ;  /* 0x0000004068587824 */ /* 0x040fe200078e00ff */
[----:B------:R-:W-:Y:S01]  /*0990*/  IADD3 R69, P0, R104, R68, RZ ;  /* 0x0000004468457210 */ /* 0x000fe20007f1e0ff */
[----:B------:R-:W-:Y:S01]  /*09a0*/  IMAD.IADD R14, R54, 0x1, -R14 ;  /* 0x00000001360e7824 */ /* 0x000fe200078e0a0e */
[----:B------:R-:W-:Y:S01]  /*09b0*/  IADD3 R67, -R104, R108, RZ ;  /* 0x0000006c68437210 */ /* 0x000fe20007ffe1ff */
[----:B------:R-:W-:Y:S01]  /*09c0*/  IMAD R8, R65, c[0x0][0x1e4], R8 ;  /* 0x0000790041087a24 */ /* 0x000fe200078e0208 */
[----:B------:R-:W-:Y:S01]  /*09d0*/  LEA.HI.X.SX32 R68, R68, R110, 0x1, P0 ;  /* 0x0000006e44447211 */ /* 0x000fe200000f0eff */
[C---:B------:R-:W-:Y:S01]  /*09e0*/  IMAD.SHL.U32 R16, R14.reuse, 0x8, RZ ;  /* 0x000000080e107824 */ /* 0x040fe200078e00ff */
[----:B------:R-:W-:Y:S01]  /*09f0*/  SHF.R.S32.HI R66, RZ, 0x1f, R216 ;  /* 0x0000001fff427819 */ /* 0x000fe200000114d8 */
[----:B------:R-:W-:Y:S01]  /*0a00*/  IMAD.SHL.U32 R14, R14, 0x4, RZ ;  /* 0x000000040e0e7824 */ /* 0x000fe200078e00ff */
[----:B------:R-:W-:Y:S01]  /*0a10*/  LEA.HI R2, R2, R54, RZ, 0x6 ;  /* 0x0000003602027211 */ /* 0x000fe200078f30ff */
[----:B------:R-:W-:Y:S01]  /*0a20*/  IMAD.IADD R9, R11, 0x1, R8 ;  /* 0x000000010b097824 */ /* 0x000fe200078e0208 */
[----:B------:R-:W-:Y:S01]  /*0a30*/  SHF.R.S32.HI R17, RZ, 0x1f, R16 ;  /* 0x0000001fff117819 */ /* 0x000fe20000011410 */
[----:B-1----:R-:W-:Y:S01]  /*0a40*/  IMAD R6, R68, c[0x0][0x238], RZ ;  /* 0x00008e0044067a24 */ /* 0x002fe200078e02ff */
[----:B------:R-:W-:Y:S01]  /*0a50*/  IADD3 R12, R14, 0x40, RZ ;  /* 0x000000400e0c7810 */ /* 0x000fe20007ffe0ff */
[----:B------:R-:W-:Y:S01]  /*0a60*/  IMAD R3, R100, -0x20, R67 ;  /* 0xffffffe064037824 */ /* 0x000fe200078e0243 */
[C---:B------:R-:W-:Y:S01]  /*0a70*/  ISETP.GE.AND P1, PT, R16.reuse, c[0x0][0x1d4], PT ;  /* 0x0000750010007a0c */ /* 0x040fe20003f26270 */
[C---:B------:R-:W-:Y:S01]  /*0a80*/  IMAD R6, R69.reuse, c[0x0][0x23c], R6 ;  /* 0x00008f0045067a24 */ /* 0x040fe200078e0206 */
[----:B------:R-:W-:Y:S01]  /*0a90*/  IADD3 R103, R16, 0x80, RZ ;  /* 0x0000008010677810 */ /* 0x000fe20007ffe0ff */
[----:B------:R-:W-:Y:S01]  /*0aa0*/  IMAD.IADD R11, R14, 0x1, R12 ;  /* 0x000000010e0b7824 */ /* 0x000fe200078e020c */
[----:B------:R-:W-:Y:S01]  /*0ab0*/  IADD3 R102, R16, 0xc0, RZ ;  /* 0x000000c010667810 */ /* 0x000fe20007ffe0ff */
[----:B------:R-:W-:Y:S01]  /*0ac0*/  IMAD.WIDE.U32 R4, R69, c[0x0][0x238], R16 ;  /* 0x00008e0045047a25 */ /* 0x000fe200078e0010 */
[----:B------:R-:W-:-:S02]  /*0ad0*/  ISETP.GT.AND P3, PT, R3, RZ, PT ;  /* 0x000000ff0300720c */ /* 0x000fc40003f64270 */
[----:B------:R-:W-:Y:S01]  /*0ae0*/  ISETP.GE.AND P0, PT, R11, c[0x0][0x1d4], PT ;  /* 0x000075000b007a0c */ /* 0x000fe20003f06270 */
[----:B------:R-:W-:Y:S01]  /*0af0*/  IMAD.MOV.U32 R8, RZ, RZ, R10 ;  /* 0x000000ffff087224 */ /* 0x000fe200078e000a */
[----:B------:R-:W-:Y:S01]  /*0b00*/  IADD3 R7, R5, R6, RZ ;  /* 0x0000000605077210 */ /* 0x000fe20007ffe0ff */
[----:B------:R-:W-:Y:S01]  /*0b10*/  IMAD.MOV.U32 R6, RZ, RZ, R4 ;  /* 0x000000ffff067224 */ /* 0x000fe200078e0004 */
[----:B------:R-:W-:Y:S01]  /*0b20*/  SEL R4, RZ, 0xffffffff, P0 ;  /* 0xffffffffff047807 */ /* 0x000fe20000000000 */
[C---:B------:R-:W-:Y:S01]  /*0b30*/  IMAD R124, R215.reuse, c[0x0][0x1ec], R124 ;  /* 0x00007b00d77c7a24 */ /* 0x040fe200078e027c */
[----:B------:R-:W-:Y:S01]  /*0b40*/  SEL R3, RZ, 0x1, P1 ;  /* 0x00000001ff037807 */ /* 0x000fe20000800000 */
[----:B------:R-:W-:Y:S01]  /*0b50*/  IMAD R122, R215, c[0x0][0x244], R122 ;  /* 0x00009100d77a7a24 */ /* 0x000fe200078e027a */
[----:B------:R-:W-:Y:S01]  /*0b60*/  ISETP.GE.AND P1, PT, R103, c[0x0][0x1d4], PT ;  /* 0x0000750067007a0c */ /* 0x000fe20003f26270 */
[----:B------:R-:W-:Y:S01]  /*0b70*/  IMAD.SHL.U32 R4, R4, 0x2, RZ ;  /* 0x0000000204047824 */ /* 0x000fe200078e00ff */
[----:B------:R-:W-:Y:S01]  /*0b80*/  ISETP.GE.AND P0, PT, R102, c[0x0][0x1d4], PT ;  /* 0x0000750066007a0c */ /* 0x000fe20003f06270 */
[----:B------:R-:W-:Y:S01]  /*0b90*/  IMAD.WIDE.U32 R8, R215, c[0x0][0x1e8], R8 ;  /* 0x00007a00d7087a25 */ /* 0x000fe200078e0008 */
[----:B------:R-:W-:-:S02]  /*0ba0*/  LOP3.LUT R88, R88, 0x1c0, RZ, 0xc0, !PT ;  /* 0x000001c058587812 */ /* 0x000fc400078ec0ff */
[----:B------:R-:W-:Y:S01]  /*0bb0*/  LOP3.LUT R4, R4, 0x2, R3, 0xe2, !PT ;  /* 0x0000000204047812 */ /* 0x000fe200078ee203 */
[----:B------:R-:W-:Y:S01]  /*0bc0*/  IMAD.WIDE.U32 R6, R215, c[0x0][0x240], R6 ;  /* 0x00009000d7067a25 */ /* 0x000fe200078e0006 */
[----:B------:R-:W-:Y:S02]  /*0bd0*/  SEL R3, RZ, 0x4, P1 ;  /* 0x00000004ff037807 */ /* 0x000fe40000800000 */
[----:B------:R-:W-:Y:S01]  /*0be0*/  SEL R96, RZ, 0x8, P0 ;  /* 0x00000008ff607807 */ /* 0x000fe20000000000 */
[----:B------:R-:W-:Y:S01]  /*0bf0*/  IMAD.SHL.U32 R2, R2, 0x8, RZ ;  /* 0x0000000802027824 */ /* 0x000fe200078e00ff */
[----:B------:R-:W-:Y:S01]  /*0c00*/  IADD3 R125, R9, R124, RZ ;  /* 0x0000007c097d7210 */ /* 0x000fe20007ffe0ff */
[----:B------:R-:W-:Y:S01]  /*0c10*/  IMAD.IADD R123, R7, 0x1, R122 ;  /* 0x00000001077b7824 */ /* 0x000fe200078e027a */
[----:B------:R-:W-:Y:S01]  /*0c20*/  LOP3.LUT R96, R96, R4, R3, 0xfe, !PT ;  /* 0x0000000460607212 */ /* 0x000fe200078efe03 */
[----:B------:R-:W-:Y:S01]  /*0c30*/  IMAD.MOV.U32 R122, RZ, RZ, R6 ;  /* 0x000000ffff7a7224 */ /* 0x000fe200078e0006 */
[----:B------:R-:W-:Y:S01]  /*0c40*/  SEL R120, R216, RZ, !P4 ;  /* 0x000000ffd8787207 */ /* 0x000fe20006000000 */
[----:B------:R-:W-:Y:S01]  /*0c50*/  IMAD.MOV.U32 R124, RZ, RZ, R8 ;  /* 0x000000ffff7c7224 */ /* 0x000fe200078e0008 */
[----:B------:R-:W-:Y:S01]  /*0c60*/  LOP3.LUT R2, R2, 0xfffffe00, RZ, 0xc0, !PT ;  /* 0xfffffe0002027812 */ /* 0x000fe200078ec0ff */
[----:B------:R-:W-:Y:S01]  /*0c70*/  IMAD R76, R110, c[0x0][0x1e0], RZ ;  /* 0x000078006e4c7a24 */ /* 0x000fe200078e02ff */
[----:B------:R-:W-:Y:S01]  /*0c80*/  LOP3.LUT R101, R88, 0x38, R16, 0xf8, !PT ;  /* 0x0000003858657812 */ /* 0x000fe200078ef810 */
[----:B------:R-:W-:Y:S01]  /*0c90*/  IMAD.MOV.U32 R74, RZ, RZ, c[0x0][0x238] ;  /* 0x00008e00ff4a7624 */ /* 0x000fe200078e00ff */
[----:B------:R-:W-:Y:S01]  /*0ca0*/  SHF.R.U32.HI R6, RZ, 0x3, R88 ;  /* 0x00000003ff067819 */ /* 0x000fe20000011658 */
[----:B------:R-:W-:Y:S01]  /*0cb0*/  IMAD.WIDE.U32 R128, R104, c[0x0][0x1e0], RZ ;  /* 0x0000780068807a25 */ /* 0x000fe200078e00ff */
[----:B------:R-:W-:-:S02]  /*0cc0*/  MOV R81, 0x5 ;  /* 0x0000000500517802 */ /* 0x000fc40000000f00 */
[----:B------:R-:W-:Y:S01]  /*0cd0*/  LOP3.LUT R101, R2, R101, R6, 0xf6, !PT ;  /* 0x0000006502657212 */ /* 0x000fe200078ef606 */
[----:B------:R-:W-:Y:S01]  /*0ce0*/  IMAD R76, R104, c[0x0][0x1e4], R76 ;  /* 0x00007900684c7a24 */ /* 0x000fe200078e024c */
[----:B------:R-:W-:Y:S01]  /*0cf0*/  SHF.L.U32 R75, R74, 0x5, RZ ;  /* 0x000000054a4b7819 */ /* 0x000fe200000006ff */
[----:B------:R-:W-:Y:S01]  /*0d00*/  IMAD.WIDE.U32 R122, R120, c[0x0][0x248], R122 ;  /* 0x00009200787a7a25 */ /* 0x000fe200078e007a */
[----:B------:R-:W-:-:S03]  /*0d10*/  SHF.L.U64.HI R74, R74, R81, c[0x0][0x23c] ;  /* 0x00008f004a4a7619 */ /* 0x000fc60000010251 */
[----:B------:R-:W-:Y:S02]  /*0d20*/  IMAD.IADD R76, R129, 0x1, R76 ;  /* 0x00000001814c7824 */ /* 0x000fe400078e024c */
[----:B------:R-:W-:Y:S01]  /*0d30*/  IMAD.SHL.U32 R101, R101, 0x2, RZ ;  /* 0x0000000265657824 */ /* 0x000fe200078e00ff */
[----:B--2---:R-:W-:Y:S01]  /*0d40*/  @P2 SHF.R.S32.HI R5, RZ, 0x1f, R0 ;  /* 0x0000001fff052819 */ /* 0x004fe20000011400 */
[----:B------:R-:W-:Y:S01]  /*0d50*/  @!P2 IMAD.MOV.U32 R5, RZ, RZ, R66 ;  /* 0x000000ffff05a224 */ /* 0x000fe200078e0042 */
[----:B------:R-:W-:Y:S01]  /*0d60*/  @P2 MOV R4, R0 ;  /* 0x0000000000042202 */ /* 0x000fe20000000f00 */
[----:B------:R-:W-:Y:S01]  /*0d70*/  @!P2 IMAD.MOV.U32 R4, RZ, RZ, R216 ;  /* 0x000000ffff04a224 */ /* 0x000fe200078e00d8 */
[----:B------:R-:W-:Y:S02]  /*0d80*/  SEL R66, R66, RZ, !P4 ;  /* 0x000000ff42427207 */ /* 0x000fe40006000000 */
[----:B------:R-:W-:Y:S02]  /*0d90*/  SEL R0, R5, RZ, !P5 ;  /* 0x000000ff05007207 */ /* 0x000fe40006800000 */
[----:B------:R-:W-:Y:S01]  /*0da0*/  SEL R118, R4, RZ, !P5 ;  /* 0x000000ff04767207 */ /* 0x000fe20006800000 */
[----:B------:R-:W-:-:S02]  /*0db0*/  IMAD R126, R66, c[0x0][0x248], RZ ;  /* 0x00009200427e7a24 */ /* 0x000fc400078e02ff */
[----:B------:R-:W-:Y:S02]  /*0dc0*/  IMAD R70, R0, c[0x0][0x1f0], RZ ;  /* 0x00007c0000467a24 */ /* 0x000fe400078e02ff */
[----:B------:R-:W-:-:S04]  /*0dd0*/  IMAD.WIDE.U32 R124, R118, c[0x0][0x1f0], R124 ;  /* 0x00007c00767c7a25 */ /* 0x000fc800078e007c */
[----:B------:R-:W-:Y:S02]  /*0de0*/  IMAD R70, R118, c[0x0][0x1f4], R70 ;  /* 0x00007d0076467a24 */ /* 0x000fe400078e0246 */
[----:B------:R-:W-:-:S03]  /*0df0*/  IMAD R126, R120, c[0x0][0x24c], R126 ;  /* 0x00009300787e7a24 */ /* 0x000fc600078e027e */
[----:B------:R-:W-:Y:S01]  /*0e00*/  IADD3 R70, R125, R70, RZ ;  /* 0x000000467d467210 */ /* 0x000fe20007ffe0ff */
[----:B------:R-:W-:Y:S01]  /*0e10*/  IMAD.IADD R127, R123, 0x1, R126 ;  /* 0x000000017b7f7824 */ /* 0x000fe200078e027e */
[----:B------:R-:W-:Y:S05]  /*0e20*/  @!P3 BRA `(.L_x_569) ;  /* 0x000001800000b947 */ /* 0x000fea0003800000 */
[----:B------:R-:W-:Y:S01]  /*0e30*/  SHF.R.S32.HI R5, RZ, 0x1f, R100 ;  /* 0x0000001fff057819 */ /* 0x000fe20000011464 */
[----:B------:R-:W-:Y:S01]  /*0e40*/  IMAD R3, R74, R100, RZ ;  /* 0x000000644a037224 */ /* 0x000fe200078e02ff */
[C---:B------:R-:W-:Y:S01]  /*0e50*/  LOP3.LUT R4, R96.reuse, 0xff, RZ, 0xc0, !PT ;  /* 0x000000ff60047812 */ /* 0x040fe200078ec0ff */
[----:B------:R-:W-:Y:S02]  /*0e60*/  IMAD.SHL.U32 R8, R96, 0x10, RZ ;  /* 0x0000001060087824 */ /* 0x000fe400078e00ff */
[----:B------:R-:W-:Y:S02]  /*0e70*/  IMAD.MOV.U32 R126, RZ, RZ, R122 ;  /* 0x000000ffff7e7224 */ /* 0x000fe400078e007a */
[-C--:B------:R-:W-:Y:S01]  /*0e80*/  IMAD R3, R5, R75.reuse, R3 ;  /* 0x0000004b05037224 */ /* 0x080fe200078e0203 */
[C---:B------:R-:W-:Y:S01]  /*0e90*/  SHF.L.U32 R5, R4.reuse, 0x2, RZ ;  /* 0x0000000204057819 */ /* 0x040fe200000006ff */
[----:B------:R-:W-:Y:S01]  /*0ea0*/  IMAD.SHL.U32 R7, R4, 0x8, RZ ;  /* 0x0000000804077824 */ /* 0x000fe200078e00ff */
[----:B------:R-:W-:Y:S01]  /*0eb0*/  LOP3.LUT P4, RZ, R8, 0x10, RZ, 0xc0, !PT ;  /* 0x0000001008ff7812 */ /* 0x000fe2000788c0ff */
[----:B------:R-:W-:Y:S01]  /*0ec0*/  IMAD.SHL.U32 R4, R4, 0x2, RZ ;  /* 0x0000000204047824 */ /* 0x000fe200078e00ff */
[----:B------:R-:W-:Y:S01]  /*0ed0*/  LOP3.LUT P2, RZ, R5, 0x10, RZ, 0xc0, !PT ;  /* 0x0000001005ff7812 */ /* 0x000fe2000784c0ff */
[----:B------:R-:W-:Y:S01]  /*0ee0*/  IMAD.WIDE.U32 R18, R100, R75, R126 ;  /* 0x0000004b64127225 */ /* 0x000fe200078e007e */
[----:B------:R-:W-:-:S02]  /*0ef0*/  LOP3.LUT P3, RZ, R7, 0x10, RZ, 0xc0, !PT ;  /* 0x0000001007ff7812 */ /* 0x000fc4000786c0ff */
[----:B------:R-:W-:Y:S02]  /*0f00*/  LOP3.LUT P1, RZ, R4, 0x10, RZ, 0xc0, !PT ;  /* 0x0000001004ff7812 */ /* 0x000fe4000782c0ff */
[----:B------:R-:W-:Y:S02]  /*0f10*/  IADD3 R3, R19, R3, RZ ;  /* 0x0000000313037210 */ /* 0x000fe40007ffe0ff */
        /* <DEDUP_REMOVED lines=9> */
.L_x_569:
[----:B------:R-:W-:Y:S05]  /*0fb0*/  BSYNC B0 ;  /* 0x0000000000007941 */ /* 0x000fea0003800000 */
.L_x_568:
[----:B-1----:R-:W-:Y:S01]  /*0fc0*/  IMAD.MOV.U32 R5, RZ, RZ, c[0x0][0x27c] ;  /* 0x00009f00ff057624 */ /* 0x002fe200078e00ff */
[----:B------:R-:W-:Y:S01]  /*0fd0*/  ISETP.GE.AND P1, PT, R16, c[0x0][0x27c], PT ;  /* 0x00009f0010007a0c */ /* 0x000fe20003f26270 */
[----:B------:R-:W-:Y:S01]  /*0fe0*/  IMAD R18, R87, c[0x0][0x260], RZ ;  /* 0x0000980057127a24 */ /* 0x000fe200078e02ff */
[----:B------:R-:W-:Y:S01]  /*0ff0*/  ISETP.GE.AND P0, PT, R11, c[0x0][0x27c], PT ;  /* 0x00009f000b007a0c */ /* 0x000fe20003f06270 */
[----:B------:R-:W-:Y:S01]  /*1000*/  IMAD.SHL.U32 R4, R5, 0x2, RZ ;  /* 0x0000000205047824 */ /* 0x000fe200078e00ff */
[----:B------:R-:W-:Y:S01]  /*1010*/  SEL R13, RZ, c[0x0][0x27c], !P1 ;  /* 0x00009f00ff0d7a07 */ /* 0x000fe20004800000 */
[C---:B------:R-:W-:Y:S01]  /*1020*/  IMAD.WIDE.U32 R8, R215.reuse, c[0x0][0x260], R16 ;  /* 0x00009800d7087a25 */ /* 0x040fe200078e0010 */
[----:B------:R-:W-:Y:S01]  /*1030*/  SEL R10, RZ, c[0x0][0x27c], !P0 ;  /* 0x00009f00ff0a7a07 */ /* 0x000fe20004000000 */
[----:B------:R-:W0:Y:S01]  /*1040*/  LDGDEPBAR ;  /* 0x00000000000079af */ /* 0x000e220000000000 */
[----:B------:R-:W-:Y:S01]  /*1050*/  IADD3 R3, -R4, c[0x0][0x1d4], RZ ;  /* 0x0000750004037a10 */ /* 0x000fe20007ffe1ff */
[----:B------:R-:W-:Y:S01]  /*1060*/  IMAD R18, R215, c[0x0][0x264], R18 ;  /* 0x00009900d7127a24 */ /* 0x000fe200078e0212 */
[----:B------:R-:W-:Y:S01]  /*1070*/  ISETP.GE.AND P6, PT, R5, 0x1, PT ;  /* 0x000000010500780c */ /* 0x000fe20003fc6270 */
[----:B------:R-:W-:Y:S01]  /*1080*/  IMAD.IADD R13, R16, 0x1, R13 ;  /* 0x00000001100d7824 */ /* 0x000fe200078e020d */
[CC--:B------:R-:W-:Y:S01]  /*1090*/  SEL R7, R4.reuse, R3.reuse, !P1 ;  /* 0x0000000304077207 */ /* 0x0c0fe20004800000 */
[----:B------:R-:W-:Y:S01]  /*10a0*/  IMAD.IADD R19, R9, 0x1, R18 ;  /* 0x0000000109137824 */ /* 0x000fe200078e0212 */
[----:B------:R-:W-:Y:S01]  /*10b0*/  SEL R3, R4, R3, !P0 ;  /* 0x0000000304037207 */ /* 0x000fe20004000000 */
[----:B------:R-:W-:Y:S01]  /*10c0*/  IMAD.MOV.U32 R18, RZ, RZ, R8 ;  /* 0x000000ffff127224 */ /* 0x000fe200078e0008 */
[----:B------:R-:W-:Y:S01]  /*10d0*/  SHF.R.S32.HI R93, RZ, 0x1f, R7 ;  /* 0x0000001fff5d7819 */ /* 0x000fe20000011407 */
[----:B------:R-:W-:Y:S01]  /*10e0*/  IMAD R8, R87, c[0x0][0x210], RZ ;  /* 0x0000840057087a24 */ /* 0x000fe200078e02ff */
[----:B------:R-:W-:Y:S01]  /*10f0*/  SHF.R.S32.HI R92, RZ, 0x1f, R3 ;  /* 0x0000001fff5c7819 */ /* 0x000fe20000011403 */
[----:B------:R-:W-:Y:S01]  /*1100*/  IMAD.WIDE.U32 R4, R215, c[0x0][0x210], R16 ;  /* 0x00008400d7047a25 */ /* 0x000fe200078e0010 */
[----:B------:R-:W-:Y:S01]  /*1110*/  LEA.HI R93, R93, R7, RZ, 0x4 ;  /* 0x000000075d5d7211 */ /* 0x000fe200078f20ff */
[----:B------:R-:W-:Y:S01]  /*1120*/  ULDC.U8 UR4, c[0x0][0x298] ;  /* 0x0000a60000047ab9 */ /* 0x000fe20000000000 */
[----:B------:R-:W-:Y:S01]  /*1130*/  LEA.HI R92, R92, R3, RZ, 0x4 ;  /* 0x000000035c5c7211 */ /* 0x000fe200078f20ff */
[----:B------:R-:W-:Y:S01]  /*1140*/  IMAD R8, R215, c[0x0][0x214], R8 ;  /* 0x00008500d7087a24 */ /* 0x000fe200078e0208 */
[----:B------:R-:W-:Y:S01]  /*1150*/  SHF.R.S32.HI R93, RZ, 0x4, R93 ;  /* 0x00000004ff5d7819 */ /* 0x000fe2000001145d */
[----:B------:R-:W-:Y:S01]  /*1160*/  IMAD.IADD R10, R11, 0x1, R10 ;  /* 0x000000010b0a7824 */ /* 0x000fe200078e020a */
[----:B------:R-:W-:Y:S01]  /*1170*/  SHF.R.S32.HI R92, RZ, 0x4, R92 ;  /* 0x00000004ff5c7819 */ /* 0x000fe2000001145c */
[----:B------:R-:W-:Y:S01]  /*1180*/  IMAD.IADD R9, R5, 0x1, R8 ;  /* 0x0000000105097824 */ /* 0x000fe200078e0208 */
[----:B------:R-:W-:Y:S01]  /*1190*/  MOV R8, R4 ;  /* 0x0000000400087202 */ /* 0x000fe20000000f00 */
[----:B------:R-:W-:Y:S01]  /*11a0*/  IMAD R63, R0, c[0x0][0x218], RZ ;  /* 0x00008600003f7a24 */ /* 0x000fe200078e02ff */
[----:B------:R-:W-:Y:S01]  /*11b0*/  SHF.R.S32.HI R5, RZ, 0x1f, R13 ;  /* 0x0000001fff057819 */ /* 0x000fe2000001140d */
[----:B------:R-:W-:Y:S01]  /*11c0*/  IMAD R112, R110, c[0x0][0x290], RZ ;  /* 0x0000a4006e707a24 */ /* 0x000fe200078e02ff */
[----:B------:R-:W-:Y:S01]  /*11d0*/  SHF.R.S32.HI R4, RZ, 0x1f, R10 ;  /* 0x0000001fff047819 */ /* 0x000fe2000001140a */
[----:B------:R-:W-:Y:S01]  /*11e0*/  IMAD R66, R66, c[0x0][0x268], RZ ;  /* 0x00009a0042427a24 */ /* 0x000fe200078e02ff */
[----:B------:R-:W-:Y:S01]  /*11f0*/  LEA.HI R95, R5, R13, RZ, 0x3 ;  /* 0x0000000d055f7211 */ /* 0x000fe200078f18ff */
[----:B------:R-:W-:Y:S01]  /*1200*/  IMAD.WIDE.U32 R114, R104, c[0x0][0x280], R16 ;  /* 0x0000a00068727a25 */ /* 0x000fe200078e0010 */
[----:B------:R-:W-:-:S02]  /*1210*/  LEA.HI R94, R4, R10, RZ, 0x3 ;  /* 0x0000000a045e7211 */ /* 0x000fc400078f18ff */
[----:B------:R-:W-:Y:S01]  /*1220*/  LEA.HI.SX32 R93, R95, R93, 0x1d ;  /* 0x0000005d5f5d7211 */ /* 0x000fe200078feaff */
[----:B------:R-:W-:Y:S01]  /*1230*/  IMAD R66, R120, c[0x0][0x26c], R66 ;  /* 0x00009b0078427a24 */ /* 0x000fe200078e0242 */
[----:B------:R-:W-:Y:S01]  /*1240*/  LEA.HI.SX32 R92, R94, R92, 0x1d ;  /* 0x0000005c5e5c7211 */ /* 0x000fe200078feaff */
[----:B------:R-:W-:Y:S01]  /*1250*/  IMAD.WIDE.U32 R120, R120, c[0x0][0x268], R18 ;  /* 0x00009a0078787a25 */ /* 0x000fe200078e0012 */
[----:B------:R-:W-:Y:S02]  /*1260*/  IADD3 R65, P2, R65, R104, RZ ;  /* 0x0000006841417210 */ /* 0x000fe40007f5e0ff */
[----:B------:R-:W-:Y:S01]  /*1270*/  SHF.R.S32.HI R3, RZ, 0x1f, R93 ;  /* 0x0000001fff037819 */ /* 0x000fe2000001145d */
[----:B------:R-:W-:Y:S01]  /*1280*/  IMAD.WIDE.U32 R116, R104, c[0x0][0x290], R16 ;  /* 0x0000a40068747a25 */ /* 0x000fe200078e0010 */
[----:B------:R-:W-:Y:S02]  /*1290*/  SHF.R.S32.HI R0, RZ, 0x1f, R92 ;  /* 0x0000001fff007819 */ /* 0x000fe4000001145c */
[----:B------:R-:W-:Y:S01]  /*12a0*/  LEA.HI R3, R3, R93, RZ, 0x3 ;  /* 0x0000005d03037211 */ /* 0x000fe200078f18ff */
[----:B------:R-:W-:Y:S01]  /*12b0*/  IMAD.X R64, R64, 0x1, R110, P2 ;  /* 0x0000000140407824 */ /* 0x000fe200010e066e */
[----:B------:R-:W-:Y:S01]  /*12c0*/  LEA.HI R5, R5, R13, RZ, 0x6 ;  /* 0x0000000d05057211 */ /* 0x000fe200078f30ff */
[----:B------:R-:W-:Y:S01]  /*12d0*/  IMAD.SHL.U32 R93, R93, 0x8, RZ ;  /* 0x000000085d5d7824 */ /* 0x000fe200078e00ff */
[----:B------:R-:W-:Y:S01]  /*12e0*/  LEA.HI R0, R0, R92, RZ, 0x3 ;  /* 0x0000005c00007211 */ /* 0x000fe200078f18ff */
[----:B------:R-:W-:Y:S01]  /*12f0*/  IMAD R110, R110, c[0x0][0x280], RZ ;  /* 0x0000a0006e6e7a24 */ /* 0x000fe200078e02ff */
[----:B------:R-:W-:Y:S01]  /*1300*/  SHF.R.S32.HI R15, RZ, 0x1f, R14 ;  /* 0x0000001fff0f7819 */ /* 0x000fe2000001140e */
[----:B------:R-:W-:Y:S01]  /*1310*/  IMAD.SHL.U32 R92, R92, 0x8, RZ ;  /* 0x000000085c5c7824 */ /* 0x000fe200078e00ff */
[----:B------:R-:W-:Y:S01]  /*1320*/  LEA.HI R4, R4, R10, RZ, 0x6 ;  /* 0x0000000a04047211 */ /* 0x000fe200078f30ff */
[----:B------:R-:W-:Y:S01]  /*1330*/  IMAD R110, R104, c[0x0][0x284], R110 ;  /* 0x0000a100686e7a24 */ /* 0x000fe200078e026e */
[----:B-----5:R-:W-:Y:S01]  /*1340*/  SHF.R.S32.HI R57, RZ, 0x1f, R55 ;  /* 0x0000001fff397819 */ /* 0x020fe20000011437 */
[----:B------:R-:W-:Y:S01]  /*1350*/  IMAD.SHL.U32 R5, R5, 0x20, RZ ;  /* 0x0000002005057824 */ /* 0x000fe200078e00ff */
[C---:B------:R-:W-:Y:S01]  /*1360*/  LOP3.LUT R91, R88.reuse, 0x38, R95, 0xf8, !PT ;  /* 0x00000038585b7812 */ /* 0x040fe200078ef85f */
[----:B------:R-:W-:Y:S01]  /*1370*/  IMAD.SHL.U32 R3, R3, 0x100, RZ ;  /* 0x0000010003037824 */ /* 0x000fe200078e00ff */
[----:B------:R-:W-:Y:S01]  /*1380*/  LOP3.LUT R89, R88, 0x38, R94, 0xf8, !PT ;  /* 0x0000003858597812 */ /* 0x000fe200078ef85e */
[----:B------:R-:W-:Y:S01]  /*1390*/  IMAD.SHL.U32 R0, R0, 0x100, RZ ;  /* 0x0000010000007824 */ /* 0x000fe200078e00ff */
[----:B------:R-:W-:Y:S01]  /*13a0*/  LOP3.LUT R90, R88, 0x38, R93, 0xf8, !PT ;  /* 0x00000038585a7812 */ /* 0x000fe200078ef85d */
[----:B------:R-:W-:Y:S01]  /*13b0*/  IMAD R112, R104, c[0x0][0x294], R112 ;  /* 0x0000a50068707a24 */ /* 0x000fe200078e0270 */
[----:B------:R-:W-:Y:S01]  /*13c0*/  LOP3.LUT R88, R88, 0x38, R92, 0xf8, !PT ;  /* 0x0000003858587812 */ /* 0x000fe200078ef85c */
[----:B------:R-:W-:Y:S01]  /*13d0*/  IMAD.WIDE.U32 R20, R104, c[0x0][0x290], R14 ;  /* 0x0000a40068147a25 */ /* 0x000fe200078e000e */
[----:B------:R-:W-:-:S02]  /*13e0*/  SHF.L.U32 R4, R4, 0x5, RZ ;  /* 0x0000000504047819 */ /* 0x000fc400000006ff */
[-C--:B------:R-:W-:Y:S01]  /*13f0*/  LOP3.LUT R91, R91, R6.reuse, RZ, 0x3c, !PT ;  /* 0x000000065b5b7212 */ /* 0x080fe200078e3cff */
[----:B------:R-:W-:Y:S01]  /*1400*/  IMAD.WIDE.U32 R18, R104, c[0x0][0x280], R14 ;  /* 0x0000a00068127a25 */ /* 0x000fe200078e000e */
[-C--:B------:R-:W-:Y:S02]  /*1410*/  LOP3.LUT R89, R89, R6.reuse, RZ, 0x3c, !PT ;  /* 0x0000000659597212 */ /* 0x080fe400078e3cff */
[-C--:B------:R-:W-:Y:S01]  /*1420*/  LOP3.LUT R90, R90, R6.reuse, RZ, 0x3c, !PT ;  /* 0x000000065a5a7212 */ /* 0x080fe200078e3cff */
[C---:B------:R-:W-:Y:S01]  /*1430*/  IMAD.SHL.U32 R99, R96.reuse, 0x10, RZ ;  /* 0x0000001060637824 */ /* 0x040fe200078e00ff */
[----:B------:R-:W-:Y:S01]  /*1440*/  LOP3.LUT R96, R96, 0xff, RZ, 0xc0, !PT ;  /* 0x000000ff60607812 */ /* 0x000fe200078ec0ff */
[----:B------:R-:W-:Y:S01]  /*1450*/  IMAD R58, R57, c[0x0][0x290], RZ ;  /* 0x0000a400393a7a24 */ /* 0x000fe200078e02ff */
[----:B------:R-:W-:Y:S01]  /*1460*/  LOP3.LUT R88, R88, R6, RZ, 0x3c, !PT ;  /* 0x0000000658587212 */ /* 0x000fe200078e3cff */
[----:B------:R-:W-:Y:S01]  /*1470*/  IMAD.IADD R115, R115, 0x1, R110 ;  /* 0x0000000173737824 */ /* 0x000fe200078e026e */
[----:B------:R-:W-:Y:S01]  /*1480*/  LOP3.LUT R5, R5, 0x7ffff800, RZ, 0xc0, !PT ;  /* 0x7ffff80005057812 */ /* 0x000fe200078ec0ff */
[----:B------:R-:W-:Y:S01]  /*1490*/  IMAD R57, R57, c[0x0][0x280], RZ ;  /* 0x0000a00039397a24 */ /* 0x000fe200078e02ff */
[----:B------:R-:W-:Y:S01]  /*14a0*/  LOP3.LUT R4, R4, 0x7ffff800, RZ, 0xc0, !PT ;  /* 0x7ffff80004047812 */ /* 0x000fe200078ec0ff */
[----:B------:R-:W-:Y:S01]  /*14b0*/  IMAD.IADD R117, R117, 0x1, R112 ;  /* 0x0000000175757824 */ /* 0x000fe200078e0270 */
[----:B------:R-:W-:Y:S01]  /*14c0*/  LOP3.LUT R3, R3, 0x7ffff800, RZ, 0xc0, !PT ;  /* 0x7ffff80003037812 */ /* 0x000fe200078ec0ff */
[----:B------:R-:W-:Y:S01]  /*14d0*/  IMAD.IADD R113, R112, 0x1, R21 ;  /* 0x0000000170717824 */ /* 0x000fe200078e0215 */
[----:B------:R-:W-:Y:S01]  /*14e0*/  LOP3.LUT R0, R0, 0x7ffff800, RZ, 0xc0, !PT ;  /* 0x7ffff80000007812 */ /* 0x000fe200078ec0ff */
[----:B------:R-:W-:Y:S01]  /*14f0*/  IMAD.IADD R111, R110, 0x1, R19 ;  /* 0x000000016e6f7824 */ /* 0x000fe200078e0213 */
[----:B------:R-:W-:Y:S01]  /*1500*/  SHF.L.U32 R97, R96, 0x2, RZ ;  /* 0x0000000260617819 */ /* 0x000fe200000006ff */
[----:B------:R-:W-:Y:S01]  /*1510*/  IMAD.MOV.U32 R112, RZ, RZ, R20 ;  /* 0x000000ffff707224 */ /* 0x000fe200078e0014 */
[----:B------:R-:W-:Y:S01]  /*1520*/  IADD3 R91, R91, R5, R2 ;  /* 0x000000055b5b7210 */ /* 0x000fe20007ffe002 */
[----:B------:R-:W-:Y:S01]  /*1530*/  IMAD.MOV.U32 R110, RZ, RZ, R18 ;  /* 0x000000ffff6e7224 */ /* 0x000fe200078e0012 */
[--C-:B------:R-:W-:Y:S01]  /*1540*/  IADD3 R89, R89, R4, R2.reuse ;  /* 0x0000000459597210 */ /* 0x100fe20007ffe002 */
[----:B------:R-:W-:Y:S01]  /*1550*/  IMAD.MOV.U32 R78, RZ, RZ, c[0x0][0x290] ;  /* 0x0000a400ff4e7624 */ /* 0x000fe200078e00ff */
[--C-:B------:R-:W-:Y:S01]  /*1560*/  IADD3 R90, R90, R3, R2.reuse ;  /* 0x000000035a5a7210 */ /* 0x100fe20007ffe002 */
[----:B------:R-:W-:Y:S01]  /*1570*/  IMAD.MOV.U32 R80, RZ, RZ, c[0x0][0x280] ;  /* 0x0000a000ff507624 */ /* 0x000fe200078e00ff */
[----:B------:R-:W-:Y:S01]  /*1580*/  IADD3 R88, R88, R0, R2 ;  /* 0x0000000058587210 */ /* 0x000fe20007ffe002 */
[----:B------:R-:W-:Y:S01]  /*1590*/  IMAD.MOV.U32 R82, RZ, RZ, c[0x0][0x1e0] ;  /* 0x00007800ff527624 */ /* 0x000fe200078e00ff */
[----:B------:R-:W-:Y:S01]  /*15a0*/  IADD3 R62, P1, P0, R124, R128, R16 ;  /* 0x000000807c3e7210 */ /* 0x000fe2000783e010 */
[----:B------:R-:W-:Y:S01]  /*15b0*/  IMAD.SHL.U32 R98, R96, 0x8, RZ ;  /* 0x0000000860627824 */ /* 0x000fe200078e00ff */
[----:B------:R-:W-:Y:S01]  /*15c0*/  LOP3.LUT R95, R95, 0xfffffff8, RZ, 0xc0, !PT ;  /* 0xfffffff85f5f7812 */ /* 0x000fe200078ec0ff */
[C---:B------:R-:W-:Y:S01]  /*15d0*/  IMAD R57, R55.reuse, c[0x0][0x284], R57 ;  /* 0x0000a10037397a24 */ /* 0x040fe200078e0239 */
[----:B------:R-:W-:Y:S01]  /*15e0*/  LOP3.LUT R94, R94, 0xfffffff8, RZ, 0xc0, !PT ;  /* 0xfffffff85e5e7812 */ /* 0x000fe200078ec0ff */
[----:B------:R-:W-:Y:S01]  /*15f0*/  IMAD.WIDE.U32 R114, R55, c[0x0][0x280], R114 ;  /* 0x0000a00037727a25 */ /* 0x000fe200078e0072 */
[----:B------:R-:W-:-:S02]  /*1600*/  SHF.L.U64.HI R77, R78, R81, c[0x0][0x294] ;  /* 0x0000a5004e4d7619 */ /* 0x000fc40000010251 */
[-C--:B------:R-:W-:Y:S01]  /*1610*/  SHF.L.U64.HI R79, R80, R81.reuse, c[0x0][0x284] ;  /* 0x0000a100504f7619 */ /* 0x080fe20000010251 */
[----:B------:R-:W-:Y:S01]  /*1620*/  IMAD R63, R118, c[0x0][0x21c], R63 ;  /* 0x00008700763f7a24 */ /* 0x000fe200078e023f */
[----:B------:R-:W-:Y:S01]  /*1630*/  SHF.L.U64.HI R81, R82, R81, c[0x0][0x1e4] ;  /* 0x0000790052517619 */ /* 0x000fe20000010251 */
[----:B------:R-:W-:Y:S01]  /*1640*/  IMAD.SHL.U32 R96, R96, 0x2, RZ ;  /* 0x0000000260607824 */ /* 0x000fe200078e00ff */
[----:B------:R-:W-:Y:S01]  /*1650*/  IADD3 R59, R115, R57, RZ ;  /* 0x00000039733b7210 */ /* 0x000fe20007ffe0ff */
[C---:B------:R-:W-:Y:S01]  /*1660*/  IMAD R58, R55.reuse, c[0x0][0x294], R58 ;  /* 0x0000a500373a7a24 */ /* 0x040fe200078e023a */
[----:B------:R-:W-:Y:S01]  /*1670*/  IADD3 R10, R14, 0x20, RZ ;  /* 0x000000200e0a7810 */ /* 0x000fe20007ffe0ff */
[----:B------:R-:W-:Y:S01]  /*1680*/  IMAD.WIDE.U32 R116, R55, c[0x0][0x290], R116 ;  /* 0x0000a40037747a25 */ /* 0x000fe200078e0074 */
[----:B------:R-:W-:Y:S02]  /*1690*/  ISETP.NE.AND P5, PT, RZ, UR4, PT ;  /* 0x00000004ff007c0c */ /* 0x000fe4000bfa5270 */
[----:B------:R-:W-:Y:S01]  /*16a0*/  LOP3.LUT R99, R99, 0x10, RZ, 0xc0, !PT ;  /* 0x0000001063637812 */ /* 0x000fe200078ec0ff */
[----:B------:R-:W-:Y:S01]  /*16b0*/  IMAD.WIDE.U32 R118, R118, c[0x0][0x218], R8 ;  /* 0x0000860076767a25 */ /* 0x000fe200078e0008 */
[----:B------:R-:W-:-:S02]  /*16c0*/  IADD3 R9, R14, 0x60, RZ ;  /* 0x000000600e097810 */ /* 0x000fc40007ffe0ff */
[----:B------:R-:W-:Y:S01]  /*16d0*/  IADD3.X R61, R70, R76, R17, P1, P0 ;  /* 0x0000004c463d7210 */ /* 0x000fe20000fe0411 */
[----:B------:R-:W-:Y:S01]  /*16e0*/  IMAD.WIDE.U32 R112, R55, c[0x0][0x290], R112 ;  /* 0x0000a40037707a25 */ /* 0x000fe200078e0070 */
[----:B------:R-:W-:Y:S02]  /*16f0*/  LOP3.LUT R98, R98, 0x10, RZ, 0xc0, !PT ;  /* 0x0000001062627812 */ /* 0x000fe400078ec0ff */
[----:B------:R-:W-:Y:S01]  /*1700*/  LOP3.LUT R97, R97, 0x10, RZ, 0xc0, !PT ;  /* 0x0000001061617812 */ /* 0x000fe200078ec0ff */
[----:B------:R-:W-:Y:S01]  /*1710*/  IMAD.WIDE.U32 R110, R55, c[0x0][0x280], R110 ;  /* 0x0000a000376e7a25 */ /* 0x000fe200078e006e */
[----:B------:R-:W-:Y:S02]  /*1720*/  LOP3.LUT R96, R96, 0x10, RZ, 0xc0, !PT ;  /* 0x0000001060607812 */ /* 0x000fe400078ec0ff */
[----:B------:R-:W-:Y:S01]  /*1730*/  SHF.R.S32.HI R86, RZ, 0x1f, R95 ;  /* 0x0000001fff567819 */ /* 0x000fe2000001145f */
[----:B------:R-:W-:Y:S01]  /*1740*/  IMAD.IADD R60, R117, 0x1, R58 ;  /* 0x00000001753c7824 */ /* 0x000fe200078e023a */
[----:B------:R-:W-:Y:S01]  /*1750*/  SHF.R.S32.HI R85, RZ, 0x1f, R94 ;  /* 0x0000001fff557819 */ /* 0x000fe2000001145e */
[----:B------:R-:W-:Y:S01]  /*1760*/  IMAD.SHL.U32 R78, R78, 0x20, RZ ;  /* 0x000000204e4e7824 */ /* 0x000fe200078e00ff */
[----:B------:R-:W-:Y:S01]  /*1770*/  SHF.R.S32.HI R84, RZ, 0x1f, R93 ;  /* 0x0000001fff547819 */ /* 0x000fe2000001145d */
[----:B------:R-:W-:Y:S01]  /*1780*/  IMAD.SHL.U32 R80, R80, 0x20, RZ ;  /* 0x0000002050507824 */ /* 0x000fe200078e00ff */
[----:B------:R-:W-:Y:S01]  /*1790*/  SHF.R.S32.HI R83, RZ, 0x1f, R92 ;  /* 0x0000001fff537819 */ /* 0x000fe2000001145c */
[----:B------:R-:W-:-:S02]  /*17a0*/  IMAD.SHL.U32 R82, R82, 0x20, RZ ;  /* 0x0000002052527824 */ /* 0x000fc400078e00ff */
[----:B------:R-:W-:Y:S02]  /*17b0*/  IMAD.IADD R66, R121, 0x1, R66 ;  /* 0x0000000179427824 */ /* 0x000fe400078e0242 */
[----:B------:R-:W-:Y:S02]  /*17c0*/  IMAD.IADD R63, R119, 0x1, R63 ;  /* 0x00000001773f7824 */ /* 0x000fe400078e023f */
[----:B------:R-:W-:Y:S02]  /*17d0*/  IMAD.IADD R58, R58, 0x1, R113 ;  /* 0x000000013a3a7824 */ /* 0x000fe400078e0271 */
[----:B------:R-:W-:Y:S02]  /*17e0*/  IMAD.IADD R57, R57, 0x1, R111 ;  /* 0x0000000139397824 */ /* 0x000fe400078e026f */
[----:B------:R-:W-:Y:S02]  /*17f0*/  IMAD.SHL.U32 R91, R91, 0x2, RZ ;  /* 0x000000025b5b7824 */ /* 0x000fe400078e00ff */
[----:B------:R-:W-:-:S02]  /*1800*/  IMAD.SHL.U32 R89, R89, 0x2, RZ ;  /* 0x0000000259597824 */ /* 0x000fc400078e00ff */
[----:B------:R-:W-:Y:S02]  /*1810*/  IMAD.SHL.U32 R90, R90, 0x2, RZ ;  /* 0x000000025a5a7824 */ /* 0x000fe400078e00ff */
[----:B------:R-:W-:Y:S01]  /*1820*/  IMAD.SHL.U32 R88, R88, 0x2, RZ ;  /* 0x0000000258587824 */ /* 0x000fe200078e00ff */
[----:B------:R-:W-:Y:S06]  /*1830*/  BAR.SYNC.DEFER_BLOCKING 0x0 ;  /* 0x0000000000007b1d */ /* 0x000fec0000010000 */
.L_x_588:
[-C--:B------:R-:W-:Y:S01]  /*1840*/  IMAD R109, R81, R100.reuse, RZ ;  /* 0x00000064516d7224 */ /* 0x080fe200078e02ff */
[----:B------:R-:W-:Y:S01]  /*1850*/  SHF.R.S32.HI R56, RZ, 0x1f, R100 ;  /* 0x0000001fff387819 */ /* 0x000fe20000011464 */
[----:B------:R-:W-:Y:S04]  /*1860*/  DEPBAR.LE SB0, 0x0 ;  /* 0x000080000000791a */ /* 0x000fe80000000000 */
[----:B------:R-:W-:Y:S01]  /*1870*/  BAR.SYNC.DEFER_BLOCKING 0x0 ;  /* 0x0000000000007b1d */ /* 0x000fe20000010000 */
[----:B------:R-:W-:Y:S04]  /*1880*/  IMAD.WIDE.U32 R130, R82, R100, RZ ;  /* 0x0000006452827225 */ /* 0x000fe800078e00ff */
[----:B------:R-:W-:Y:S01]  /*1890*/  IMAD R109, R56, R82, R109 ;  /* 0x00000052386d7224 */ /* 0x000fe200078e026d */
[----:B-1----:R-:W-:Y:S03]  /*18a0*/  IADD3 R2, P1, R62, R130, RZ ;  /* 0x000000823e027210 */ /* 0x002fe60007f3e0ff */
[----:B------:R-:W-:Y:S01]  /*18b0*/  IMAD.IADD R109, R131, 0x1, R109 ;  /* 0x00000001836d7824 */ /* 0x000fe200078e026d */
[C---:B------:R-:W-:Y:S04]  /*18c0*/  LEA R44, P0, R2.reuse, c[0x0][0x1c8], 0x1 ;  /* 0x00007200022c7a11 */ /* 0x040fe800078008ff */
[----:B------:R-:W-:Y:S04]  /*18d0*/  IADD3.X R0, R109, R61, RZ, P1, !PT ;  /* 0x0000003d6d007210 */ /* 0x000fe80000ffe4ff */
[----:B------:R-:W-:Y:S01]  /*18e0*/  LEA.HI.X R45, R2, c[0x0][0x1cc], R0, 0x1, P0 ;  /* 0x00007300022d7a11 */ /* 0x000fe200000f0c00 */
[----:B------:R-:W-:Y:S01]  /*18f0*/  BSSY B1, `(.L_x_570) ;  /* 0x0000258000017945 */ /* 0x000fe20003800000 */
[----:B------:R-:W-:-:S05]  /*1900*/  @!P6 BRA `(.L_x_571) ;  /* 0x000024500000e947 */ /* 0x000fca0003800000 */
[-C--:B------:R-:W-:Y:S02]  /*1910*/  IMAD R2, R79, R100.reuse, RZ ;  /* 0x000000644f027224 */ /* 0x080fe400078e02ff */
[-C--:B------:R-:W-:Y:S02]  /*1920*/  IMAD R0, R77, R100.reuse, RZ ;  /* 0x000000644d007224 */ /* 0x080fe400078e02ff */
[----:B------:R-:W-:Y:S02]  /*1930*/  IMAD R3, R100, -0x20, R108 ;  /* 0xffffffe064037824 */ /* 0x000fe400078e026c */
[-C--:B------:R-:W-:Y:S03]  /*1940*/  IMAD.WIDE.U32 R22, R80, R100.reuse, RZ ;  /* 0x0000006450167225 */ /* 0x080fe600078e00ff */
[----:B------:R-:W-:Y:S01]  /*1950*/  IMNMX R3, R3, 0x20, PT ;  /* 0x0000002003037817 */ /* 0x000fe20003800200 */
[----:B------:R-:W-:Y:S04]  /*1960*/  IMAD.WIDE.U32 R20, R78, R100, RZ ;  /* 0x000000644e147225 */ /* 0x000fe800078e00ff */
[C---:B------:R-:W-:Y:S02]  /*1970*/  IMAD R2, R56.reuse, R80, R2 ;  /* 0x0000005038027224 */ /* 0x040fe400078e0202 */
[----:B------:R-:W-:Y:S03]  /*1980*/  IMAD R0, R56, R78, R0 ;  /* 0x0000004e38007224 */ /* 0x000fe600078e0200 */
        /* <DEDUP_REMOVED lines=42> */
.L_x_574:
[----:B------:R-:W-:Y:S05]  /*1c30*/  BSYNC B0 ;  /* 0x0000000000007941 */ /* 0x000fea0003800000 */
.L_x_573:
[----:B------:R-:W-:-:S05]  /*1c40*/  @P4 BRA `(.L_x_575) ;  /* 0x0000222000004947 */ /* 0x000fca0003800000 */
[----:B------:R-:W-:Y:S01]  /*1c50*/  ISETP.GE.AND P0, PT, R16, c[0x0][0x1d4], PT ;  /* 0x0000750010007a0c */ /* 0x000fe20003f06270 */
[----:B-1---5:R-:W-:Y:S01]  /*1c60*/  IMAD.MOV.U32 R4, RZ, RZ, R18 ;  /* 0x000000ffff047224 */ /* 0x022fe200078e0012 */
[----:B------:R-:W-:Y:S01]  /*1c70*/  MOV R0, R25 ;  /* 0x0000001900007202 */ /* 0x000fe20000000f00 */
[----:B------:R-:W-:Y:S01]  /*1c80*/  IMAD.MOV.U32 R3, RZ, RZ, R19 ;  /* 0x000000ffff037224 */ /* 0x000fe200078e0013 */
[----:B------:R-:W-:Y:S01]  /*1c90*/  BSSY B0, `(.L_x_576) ;  /* 0x0000048000007945 */ /* 0x000fe20003800000 */
[----:B------:R-:W-:Y:S03]  /*1ca0*/  IMAD.MOV.U32 R2, RZ, RZ, R24 ;  /* 0x000000ffff027224 */ /* 0x000fe600078e0018 */
[----:B------:R-:W-:Y:S01]  /*1cb0*/  PRMT R5, R3, 0x5410, R4 ;  /* 0x0000541003057816 */ /* 0x000fe20000000004 */
[----:B------:R-:W-:Y:S01]  /*1cc0*/  IMAD.MOV.U32 R3, RZ, RZ, R37 ;  /* 0x000000ffff037224 */ /* 0x000fe200078e0025 */
[----:B------:R-:W-:Y:S01]  /*1cd0*/  PRMT R6, R0, 0x5410, R2 ;  /* 0x0000541000067816 */ /* 0x000fe20000000002 */
[----:B------:R-:W-:Y:S01]  /*1ce0*/  IMAD.MOV.U32 R2, RZ, RZ, R26 ;  /* 0x000000ffff027224 */ /* 0x000fe200078e001a */
[----:B------:R-:W-:Y:S01]  /*1cf0*/  MOV R4, R36 ;  /* 0x0000002400047202 */ /* 0x000fe20000000f00 */
[----:B------:R-:W-:Y:S03]  /*1d00*/  IMAD.MOV.U32 R0, RZ, RZ, R27 ;  /* 0x000000ffff007224 */ /* 0x000fe600078e001b */
[----:B------:R-:W-:Y:S01]  /*1d10*/  PRMT R34, R3, 0x5410, R4 ;  /* 0x0000541003227816 */ /* 0x000fe20000000004 */
[----:B------:R-:W-:Y:S01]  /*1d20*/  IMAD.MOV.U32 R4, RZ, RZ, R38 ;  /* 0x000000ffff047224 */ /* 0x000fe200078e0026 */
[----:B------:R-:W-:Y:S01]  /*1d30*/  PRMT R7, R0, 0x5410, R2 ;  /* 0x0000541000077816 */ /* 0x000fe20000000002 */
[----:B------:R-:W-:Y:S01]  /*1d40*/  IMAD.MOV.U32 R2, RZ, RZ, R42 ;  /* 0x000000ffff027224 */ /* 0x000fe200078e002a */
[----:B------:R-:W-:Y:S02]  /*1d50*/  MOV R3, R39 ;  /* 0x0000002700037202 */ /* 0x000fe40000000f00 */
[----:B------:R-:W-:Y:S02]  /*1d60*/  MOV R0, R43 ;  /* 0x0000002b00007202 */ /* 0x000fe40000000f00 */
        /* <DEDUP_REMOVED lines=8> */
[----:B------:R-:W-:Y:S06]  /*1df0*/  IMAD.MOV.U32 R8, RZ, RZ, R29 ;  /* 0x000000ffff087224 */ /* 0x000fec00078e001d */
[----:B------:R-:W-:Y:S02]  /*1e00*/  @!P0 SHF.R.U64 R30, R30, 0x10, R31 ;  /* 0x000000101e1e8819 */ /* 0x000fe4000000121f */
[--C-:B------:R-:W-:Y:S02]  /*1e10*/  @!P0 SHF.R.U64 R2, R28, 0x10, R29.reuse ;  /* 0x000000101c028819 */ /* 0x100fe4000000121d */
[----:B------:R-:W-:Y:S02]  /*1e20*/  @!P0 SHF.R.U32.HI R0, RZ, 0x10, R29 ;  /* 0x00000010ff008819 */ /* 0x000fe4000001161d */
[----:B------:R-:W-:Y:S02]  /*1e30*/  @!P0 PRMT R29, R13, 0x5410, R30 ;  /* 0x000054100d1d8816 */ /* 0x000fe4000000001e */
[----:B------:R-:W-:Y:S02]  /*1e40*/  @!P0 SHF.R.U32.HI R4, RZ, 0x10, R31 ;  /* 0x00000010ff048819 */ /* 0x000fe4000001161f */
[----:B------:R-:W-:Y:S01]  /*1e50*/  @!P0 PRMT R3, R3, 0x5410, R2 ;  /* 0x0000541003038816 */ /* 0x000fe20000000002 */
[C---:B------:R-:W-:Y:S01]  /*1e60*/  @!P0 IMAD.U32 R13, R29.reuse, 0x10000, RZ ;  /* 0x000100001d0d8824 */ /* 0x040fe200078e00ff */
[----:B------:R-:W-:Y:S02]  /*1e70*/  @!P0 PRMT R32, R32, 0x5410, R4 ;  /* 0x0000541020208816 */ /* 0x000fe40000000004 */
[----:B------:R-:W-:Y:S02]  /*1e80*/  @!P0 PRMT R8, R8, 0x5410, R0 ;  /* 0x0000541008088816 */ /* 0x000fe40000000000 */
[----:B------:R-:W-:Y:S02]  /*1e90*/  @!P0 LOP3.LUT R29, R29, 0xffff0000, RZ, 0xc0, !PT ;  /* 0xffff00001d1d8812 */ /* 0x000fe400078ec0ff */
[C---:B------:R-:W-:Y:S02]  /*1ea0*/  @!P0 SHF.L.U32 R2, R3.reuse, 0x10, RZ ;  /* 0x0000001003028819 */ /* 0x040fe400000006ff */
[----:B------:R-:W-:Y:S01]  /*1eb0*/  @!P0 LOP3.LUT R3, R3, 0xffff0000, RZ, 0xc0, !PT ;  /* 0xffff000003038812 */ /* 0x000fe200078ec0ff */
[C---:B-1----:R-:W-:Y:S01]  /*1ec0*/  @!P0 IMAD.U32 R28, R20.reuse, 0x10000, RZ ;  /* 0x00010000141c8824 */ /* 0x042fe200078e00ff */
[----:B------:R-:W-:Y:S02]  /*1ed0*/  @!P0 LOP3.LUT R0, R20, 0xffff0000, RZ, 0xc0, !PT ;  /* 0xffff000014008812 */ /* 0x000fe400078ec0ff */
[C---:B------:R-:W-:Y:S02]  /*1ee0*/  @!P0 LOP3.LUT R4, R21.reuse, 0xffff0000, RZ, 0xc0, !PT ;  /* 0xffff000015048812 */ /* 0x040fe400078ec0ff */
[----:B------:R-:W-:Y:S01]  /*1ef0*/  @!P0 SHF.L.U32 R30, R21, 0x10, RZ ;  /* 0x00000010151e8819 */ /* 0x000fe200000006ff */
[----:B------:R-:W-:Y:S01]  /*1f00*/  @!P0 FMUL.FTZ R41, R0, R13 ;  /* 0x0000000d00298220 */ /* 0x000fe20000410000 */
[----:B------:R-:W-:Y:S01]  /*1f10*/  @!P0 SHF.L.U32 R31, R22, 0x10, RZ ;  /* 0x00000010161f8819 */ /* 0x000fe200000006ff */
[----:B------:R-:W-:Y:S01]  /*1f20*/  @!P0 FMUL.FTZ R46, R4, R29 ;  /* 0x0000001d042e8220 */ /* 0x000fe20000410000 */
[----:B------:R-:W-:Y:S01]  /*1f30*/  @!P0 SHF.L.U32 R33, R23, 0x10, RZ ;  /* 0x0000001017218819 */ /* 0x000fe200000006ff */
[-C--:B------:R-:W-:Y:S02]  /*1f40*/  @!P0 FMUL.FTZ R0, R0, R2.reuse ;  /* 0x0000000200008220 */ /* 0x080fe40000410000 */
[----:B------:R-:W-:Y:S02]  /*1f50*/  @!P0 FFMA.FTZ R41, R28, R2, -R41 ;  /* 0x000000021c298223 */ /* 0x000fe40000010829 */
[-C--:B------:R-:W-:Y:S02]  /*1f60*/  @!P0 FMUL.FTZ R2, R4, R3.reuse ;  /* 0x0000000304028220 */ /* 0x080fe40000410000 */
[----:B------:R-:W-:Y:S01]  /*1f70*/  @!P0 FFMA.FTZ R46, R30, R3, -R46 ;  /* 0x000000031e2e8223 */ /* 0x000fe2000001082e */
[----:B------:R-:W-:Y:S01]  /*1f80*/  @!P0 LOP3.LUT R3, R22, 0xffff0000, RZ, 0xc0, !PT ;  /* 0xffff000016038812 */ /* 0x000fe200078ec0ff */
[----:B------:R-:W-:Y:S01]  /*1f90*/  @!P0 FFMA.FTZ R0, R13, R28, R0 ;  /* 0x0000001c0d008223 */ /* 0x000fe20000010000 */
[----:B------:R-:W-:Y:S01]  /*1fa0*/  @!P0 LOP3.LUT R13, R23, 0xffff0000, RZ, 0xc0, !PT ;  /* 0xffff0000170d8812 */ /* 0x000fe200078ec0ff */
[C---:B------:R-:W-:Y:S01]  /*1fb0*/  @!P0 IMAD.U32 R28, R32.reuse, 0x10000, RZ ;  /* 0x00010000201c8824 */ /* 0x040fe200078e00ff */
[----:B------:R-:W-:Y:S01]  /*1fc0*/  @!P0 LOP3.LUT R32, R32, 0xffff0000, RZ, 0xc0, !PT ;  /* 0xffff000020208812 */ /* 0x000fe200078ec0ff */
[C---:B------:R-:W-:Y:S01]  /*1fd0*/  @!P0 IMAD.U32 R4, R8.reuse, 0x10000, RZ ;  /* 0x0001000008048824 */ /* 0x040fe200078e00ff */
[----:B------:R-:W-:Y:S01]  /*1fe0*/  @!P0 LOP3.LUT R8, R8, 0xffff0000, RZ, 0xc0, !PT ;  /* 0xffff000008088812 */ /* 0x000fe200078ec0ff */
[C---:B------:R-:W-:Y:S01]  /*1ff0*/  @!P0 FMUL.FTZ R47, R3.reuse, R28 ;  /* 0x0000001c032f8220 */ /* 0x040fe20000410000 */
[----:B------:R-:W-:Y:S01]  /*2000*/  @!P0 F2FP.BF16.PACK_AB R0, R0, R41 ;  /* 0x000000290000823e */ /* 0x000fe200000010ff */
[----:B------:R-:W-:Y:S02]  /*2010*/  @!P0 FMUL.FTZ R3, R3, R4 ;  /* 0x0000000403038220 */ /* 0x000fe40000410000 */
[----:B------:R-:W-:Y:S02]  /*2020*/  @!P0 FMUL.FTZ R48, R13, R32 ;  /* 0x000000200d308220 */ /* 0x000fe40000410000 */
[----:B------:R-:W-:Y:S02]  /*2030*/  @!P0 FFMA.FTZ R47, R31, R4, -R47 ;  /* 0x000000041f2f8223 */ /* 0x000fe4000001082f */
[----:B------:R-:W-:Y:S02]  /*2040*/  @!P0 FMUL.FTZ R4, R13, R8 ;  /* 0x000000080d048220 */ /* 0x000fe40000410000 */
[----:B------:R-:W-:Y:S02]  /*2050*/  @!P0 FFMA.FTZ R2, R29, R30, R2 ;  /* 0x0000001e1d028223 */ /* 0x000fe40000010002 */
[----:B------:R-:W-:Y:S02]  /*2060*/  @!P0 FFMA.FTZ R3, R28, R31, R3 ;  /* 0x0000001f1c038223 */ /* 0x000fe40000010003 */
[----:B------:R-:W-:Y:S01]  /*2070*/  @!P0 FFMA.FTZ R48, R33, R8, -R48 ;  /* 0x0000000821308223 */ /* 0x000fe20000010830 */
[----:B------:R-:W-:Y:S01]  /*2080*/  @!P0 F2FP.BF16.PACK_AB R2, R2, R46 ;  /* 0x0000002e0202823e */ /* 0x000fe200000010ff */
        /* <DEDUP_REMOVED lines=8> */
.L_x_577:
[----:B------:R-:W-:Y:S05]  /*2110*/  BSYNC B0 ;  /* 0x0000000000007941 */ /* 0x000fea0003800000 */
.L_x_576:
        /* <DEDUP_REMOVED lines=8> */
[--C-:B------:R-:W-:Y:S02]  /*21a0*/  @!P0 SHF.R.U64 R3, R26, 0x10, R27.reuse ;  /* 0x000000101a038819 */ /* 0x100fe4000000121b */
[----:B------:R-:W-:Y:S02]  /*21b0*/  @!P0 SHF.R.U32.HI R26, RZ, 0x10, R27 ;  /* 0x00000010ff1a8819 */ /* 0x000fe4000001161b */
[C---:B------:R-:W-:Y:S02]  /*21c0*/  @!P0 PRMT R27, R40.reuse, 0x5432, R0 ;  /* 0x00005432281b8816 */ /* 0x040fe40000000000 */
[C---:B------:R-:W-:Y:S02]  /*21d0*/  @!P0 PRMT R3, R7.reuse, 0x5432, R3 ;  /* 0x0000543207038816 */ /* 0x040fe40000000003 */
[----:B------:R-:W-:Y:S01]  /*21e0*/  @!P0 PRMT R7, R7, 0x5410, R26 ;  /* 0x0000541007078816 */ /* 0x000fe2000000001a */
[C---:B------:R-:W-:Y:S01]  /*21f0*/  @!P0 IMAD.U32 R8, R27.reuse, 0x10000, RZ ;  /* 0x000100001b088824 */ /* 0x040fe200078e00ff */
[----:B------:R-:W-:Y:S01]  /*2200*/  @!P0 LOP3.LUT R26, R27, 0xffff0000, RZ, 0xc0, !PT ;  /* 0xffff00001b1a8812 */ /* 0x000fe200078ec0ff */
[C---:B------:R-:W-:Y:S01]  /*2210*/  @!P0 IMAD.U32 R2, R3.reuse, 0x10000, RZ ;  /* 0x0001000003028824 */ /* 0x040fe200078e00ff */
[----:B------:R-:W-:Y:S02]  /*2220*/  @!P0 SHF.R.U32.HI R42, RZ, 0x10, R43 ;  /* 0x00000010ff2a8819 */ /* 0x000fe4000001162b */
[----:B------:R-:W-:Y:S02]  /*2230*/  @!P0 LOP3.LUT R3, R3, 0xffff0000, RZ, 0xc0, !PT ;  /* 0xffff000003038812 */ /* 0x000fe400078ec0ff */
[----:B------:R-:W-:Y:S04]  /*2240*/  @!P0 PRMT R40, R40, 0x5410, R42 ;  /* 0x0000541028288816 */ /* 0x000fe8000000002a */
[----:B------:R-:W-:Y:S01]  /*2250*/  @!P0 LOP3.LUT R29, R40, 0xffff0000, RZ, 0xc0, !PT ;  /* 0xffff0000281d8812 */ /* 0x000fe200078ec0ff */
[C---:B-1----:R-:W-:Y:S01]  /*2260*/  @!P0 IMAD.U32 R27, R21.reuse, 0x10000, RZ ;  /* 0x00010000151b8824 */ /* 0x042fe200078e00ff */
[C---:B------:R-:W-:Y:S02]  /*2270*/  @!P0 LOP3.LUT R0, R20.reuse, 0xffff0000, RZ, 0xc0, !PT ;  /* 0xffff000014008812 */ /* 0x040fe400078ec0ff */
[----:B------:R-:W-:Y:S02]  /*2280*/  @!P0 LOP3.LUT R4, R21, 0xffff0000, RZ, 0xc0, !PT ;  /* 0xffff000015048812 */ /* 0x000fe400078ec0ff */
        /* <DEDUP_REMOVED lines=12> */
[----:B------:R-:W-:Y:S02]  /*2350*/  @!P0 IMAD.U32 R13, R40, 0x10000, RZ ;  /* 0x00010000280d8824 */ /* 0x000fe400078e00ff */
[C---:B------:R-:W-:Y:S01]  /*2360*/  @!P0 IMAD.U32 R4, R7.reuse, 0x10000, RZ ;  /* 0x0001000007048824 */ /* 0x040fe200078e00ff */
[----:B------:R-:W-:Y:S01]  /*2370*/  @!P0 LOP3.LUT R7, R7, 0xffff0000, RZ, 0xc0, !PT ;  /* 0xffff000007078812 */ /* 0x000fe200078ec0ff */
[C---:B------:R-:W-:Y:S01]  /*2380*/  @!P0 FMUL.FTZ R33, R3.reuse, R13 ;  /* 0x0000000d03218220 */ /* 0x040fe20000410000 */
[----:B------:R-:W-:Y:S01]  /*2390*/  @!P0 F2FP.BF16.PACK_AB R0, R0, R31 ;  /* 0x0000001f0000823e */ /* 0x000fe200000010ff */
[-C--:B------:R-:W-:Y:S02]  /*23a0*/  @!P0 FMUL.FTZ R3, R3, R4.reuse ;  /* 0x0000000403038220 */ /* 0x080fe40000410000 */
        /* <DEDUP_REMOVED lines=15> */
.L_x_579:
[----:B------:R-:W-:Y:S05]  /*24a0*/  BSYNC B0 ;  /* 0x0000000000007941 */ /* 0x000fea0003800000 */
.L_x_578:
        /* <DEDUP_REMOVED lines=10> */
[C---:B------:R-:W-:Y:S02]  /*2550*/  @!P0 PRMT R3, R6.reuse, 0x5432, R3 ;  /* 0x0000543206038816 */ /* 0x040fe40000000003 */
[----:B------:R-:W-:Y:S01]  /*2560*/  @!P0 SHF.R.U32.HI R24, RZ, 0x10, R25 ;  /* 0x00000010ff188819 */ /* 0x000fe20000011619 */
[C---:B------:R-:W-:Y:S01]  /*2570*/  @!P0 IMAD.U32 R7, R13.reuse, 0x10000, RZ ;  /* 0x000100000d078824 */ /* 0x040fe200078e00ff */
[----:B------:R-:W-:Y:S01]  /*2580*/  @!P0 LOP3.LUT R13, R13, 0xffff0000, RZ, 0xc0, !PT ;  /* 0xffff00000d0d8812 */ /* 0x000fe200078ec0ff */
        /* <DEDUP_REMOVED lines=42> */
.L_x_581:
[----:B------:R-:W-:Y:S05]  /*2830*/  BSYNC B0 ;  /* 0x0000000000007941 */ /* 0x000fea0003800000 */
.L_x_580:
        /* <DEDUP_REMOVED lines=56> */
.L_x_572:
        /* <DEDUP_REMOVED lines=19> */
[C---:B------:R-:W-:Y:S01]  /*2cf0*/  LEA R20, P1, R3.reuse, c[0x0][0x270], 0x1 ;  /* 0x00009c0003147a11 */ /* 0x040fe200078208ff */
[----:B------:R-:W-:Y:S01]  /*2d00*/  CS2R R46, SRZ ;  /* 0x00000000002e7805 */ /* 0x000fe2000001ff00 */
[C---:B------:R-:W-:Y:S01]  /*2d10*/  LEA R18, P0, R8.reuse, c[0x0][0x288], 0x1 ;  /* 0x0000a20008127a11 */ /* 0x040fe200078008ff */
[----:B------:R-:W-:Y:S01]  /*2d20*/  CS2R R44, SRZ ;  /* 0x00000000002c7805 */ /* 0x000fe2000001ff00 */
[----:B------:R-:W-:Y:S02]  /*2d30*/  LEA.HI.X R21, R3, c[0x0][0x274], R2, 0x1, P1 ;  /* 0x00009d0003157a11 */ /* 0x000fe400008f0c02 */
[----:B------:R-:W-:Y:S03]  /*2d40*/  LEA.HI.X R19, R8, c[0x0][0x28c], R0, 0x1, P0 ;  /* 0x0000a30008137a11 */ /* 0x000fe600000f0c00 */
[----:B------:R1:W5:Y:S04]  /*2d50*/  @!P3 LDG.E.128 R4, [R20.64] ;  /* 0x000000081404b981 */ /* 0x000368000c1e1d00 */
[----:B------:R1:W5:Y:S04]  /*2d60*/  @!P2 LDG.E.128 R24, [R20.64+0x80] ;  /* 0x000080081418a981 */ /* 0x000368000c1e1d00 */
[----:B------:R1:W5:Y:S04]  /*2d70*/  @!P3 LDG.E.128 R28, [R18.64] ;  /* 0x00000008121cb981 */ /* 0x000368000c1e1d00 */
[----:B------:R1:W5:Y:S02]  /*2d80*/  @!P2 LDG.E.128 R44, [R18.64+0x80] ;  /* 0x00008008122ca981 */ /* 0x000364000c1e1d00 */
.L_x_583:
[----:B------:R-:W-:Y:S05]  /*2d90*/  BSYNC B0 ;  /* 0x0000000000007941 */ /* 0x000fea0003800000 */
.L_x_582:
[----:B------:R-:W-:Y:S04]  /*2da0*/  IADD3 R130, P0, R128, R130, RZ ;  /* 0x0000008280827210 */ /* 0x000fe80007f1e0ff */
[----:B------:R-:W-:Y:S01]  /*2db0*/  IADD3.X R109, R109, R76, RZ, P0, !PT ;  /* 0x0000004c6d6d7210 */ /* 0x000fe200007fe4ff */
[----:B------:R-:W-:-:S05]  /*2dc0*/  @P4 BRA `(.L_x_575) ;  /* 0x000010a000004947 */ /* 0x000fca0003800000 */
[----:B------:R-:W-:Y:S01]  /*2dd0*/  ISETP.GE.AND P0, PT, R16, c[0x0][0x1d4], PT ;  /* 0x0000750010007a0c */ /* 0x000fe20003f06270 */
[----:B-----5:R-:W-:Y:S01]  /*2de0*/  IMAD.MOV.U32 R8, RZ, RZ, R26 ;  /* 0x000000ffff087224 */ /* 0x020fe200078e001a */
[----:B------:R-:W-:Y:S01]  /*2df0*/  MOV R2, R24 ;  /* 0x0000001800027202 */ /* 0x000fe20000000f00 */
[----:B------:R-:W-:Y:S01]  /*2e00*/  IMAD.MOV.U32 R3, RZ, RZ, R27 ;  /* 0x000000ffff037224 */ /* 0x000fe200078e001b */
[----:B------:R-:W-:Y:S01]  /*2e10*/  BSSY B0, `(.L_x_584) ;  /* 0x0000081000007945 */ /* 0x000fe20003800000 */
[----:B------:R-:W-:Y:S03]  /*2e20*/  IMAD.MOV.U32 R0, RZ, RZ, R25 ;  /* 0x000000ffff007224 */ /* 0x000fe600078e0019 */
[----:B-1----:R-:W-:Y:S01]  /*2e30*/  PRMT R18, R3, 0x5410, R8 ;  /* 0x0000541003127816 */ /* 0x002fe20000000008 */
        /* <DEDUP_REMOVED lines=10> */
[----:B------:R-:W-:Y:S01]  /*2ee0*/  ISETP.GE.AND P1, PT, R93, c[0x0][0x1d4], PT ;  /* 0x000075005d007a0c */ /* 0x000fe20003f26270 */
[----:B------:R-:W-:Y:S01]  /*2ef0*/  IMAD.MOV.U32 R19, RZ, RZ, R28 ;  /* 0x000000ffff137224 */ /* 0x000fe200078e001c */
[----:B------:R-:W-:Y:S01]  /*2f00*/  MOV R38, R30 ;  /* 0x0000001e00267202 */ /* 0x000fe20000000f00 */
[----:B------:R-:W-:Y:S02]  /*2f10*/  IMAD.MOV.U32 R0, RZ, RZ, R5 ;  /* 0x000000ffff007224 */ /* 0x000fe400078e0005 */
[----:B------:R-:W-:Y:S02]  /*2f20*/  IMAD.MOV.U32 R2, RZ, RZ, R4 ;  /* 0x000000ffff027224 */ /* 0x000fe400078e0004 */
[----:B------:R-:W2:Y:S01]  /*2f30*/  LDS.128 R48, [R91+0xc080] ;  /* 0x00c080005b307984 */ /* 0x000ea20000000c00 */
[----:B------:R-:W-:Y:S02]  /*2f40*/  IMAD.MOV.U32 R34, RZ, RZ, R29 ;  /* 0x000000ffff227224 */ /* 0x000fe400078e001d */
[----:B------:R-:W-:Y:S01]  /*2f50*/  IMAD.MOV.U32 R42, RZ, RZ, R31 ;  /* 0x000000ffff2a7224 */ /* 0x000fe200078e001f */
[----:B------:R-:W-:Y:S02]  /*2f60*/  @!P0 SHF.R.U64 R28, R28, 0x10, R29 ;  /* 0x000000101c1c8819 */ /* 0x000fe4000000121d */
[----:B------:R-:W-:Y:S01]  /*2f70*/  @!P0 SHF.R.U64 R3, R4, 0x10, R5 ;  /* 0x0000001004038819 */ /* 0x000fe20000001205 */
[----:B------:R-:W-:Y:S01]  /*2f80*/  IMAD.MOV.U32 R4, RZ, RZ, R7 ;  /* 0x000000ffff047224 */ /* 0x000fe200078e0007 */
[----:B------:R-:W-:Y:S01]  /*2f90*/  @!P0 SHF.R.U32.HI R8, RZ, 0x10, R5 ;  /* 0x00000010ff088819 */ /* 0x000fe20000011605 */
[----:B------:R-:W-:Y:S01]  /*2fa0*/  IMAD.MOV.U32 R5, RZ, RZ, R6 ;  /* 0x000000ffff057224 */ /* 0x000fe200078e0006 */
[----:B------:R-:W-:Y:S02]  /*2fb0*/  @!P0 SHF.R.U64 R32, R30, 0x10, R31 ;  /* 0x000000101e208819 */ /* 0x000fe4000000121f */
[----:B------:R-:W-:Y:S02]  /*2fc0*/  @!P0 PRMT R30, R19, 0x5410, R28 ;  /* 0x00005410131e8816 */ /* 0x000fe4000000001c */
[-C--:B------:R-:W-:Y:S02]  /*2fd0*/  IADD3 R19, P3, P2, R124, R130.reuse, R95 ;  /* 0x000000827c137210 */ /* 0x080fe40007a7e05f */
[----:B------:R-:W-:Y:S02]  /*2fe0*/  @!P0 SHF.R.U32.HI R29, RZ, 0x10, R29 ;  /* 0x00000010ff1d8819 */ /* 0x000fe4000001161d */
[C---:B------:R-:W-:Y:S02]  /*2ff0*/  LEA R136, P4, R19.reuse, c[0x0][0x1c8], 0x1 ;  /* 0x0000720013887a11 */ /* 0x040fe400078808ff */
[----:B------:R-:W-:Y:S02]  /*3000*/  @!P0 SHF.R.U64 R6, R6, 0x10, R7 ;  /* 0x0000001006068819 */ /* 0x000fe40000001207 */
[----:B------:R-:W-:Y:S02]  /*3010*/  @!P0 PRMT R2, R2, 0x5410, R3 ;  /* 0x0000541002028816 */ /* 0x000fe40000000003 */
[----:B------:R-:W-:Y:S02]  /*3020*/  @!P0 PRMT R8, R0, 0x5410, R8 ;  /* 0x0000541000088816 */ /* 0x000fe40000000008 */
[-C--:B------:R-:W-:Y:S02]  /*3030*/  IADD3.X R0, R70, R109.reuse, R86, P3, P2 ;  /* 0x0000006d46007210 */ /* 0x080fe40001fe4456 */
[----:B------:R-:W-:Y:S02]  /*3040*/  @!P1 IADD3 R3, P3, P2, R124, R130, R93 ;  /* 0x000000827c039210 */ /* 0x000fe40007a7e05d */
[----:B------:R-:W-:Y:S01]  /*3050*/  LEA.HI.X R137, R19, c[0x0][0x1cc], R0, 0x1, P4 ;  /* 0x0000730013897a11 */ /* 0x000fe200020f0c00 */
[----:B------:R-:W-:Y:S01]  /*3060*/  @!P0 IMAD.U32 R19, R30, 0x10000, RZ ;  /* 0x000100001e138824 */ /* 0x000fe200078e00ff */
[----:B------:R-:W-:Y:S01]  /*3070*/  @!P0 PRMT R34, R34, 0x5410, R29 ;  /* 0x0000541022228816 */ /* 0x000fe2000000001d */
[----:B-1----:R-:W-:Y:S01]  /*3080*/  @!P0 IMAD.U32 R0, R20, 0x10000, RZ ;  /* 0x0001000014008824 */ /* 0x002fe200078e00ff */
[----:B------:R-:W-:Y:S01]  /*3090*/  @!P0 PRMT R5, R5, 0x5410, R6 ;  /* 0x0000541005058816 */ /* 0x000fe20000000006 */
[----:B------:R-:W-:Y:S01]  /*30a0*/  @!P0 IMAD.U32 R29, R23, 0x10000, RZ ;  /* 0x00010000171d8824 */ /* 0x000fe200078e00ff */
[----:B------:R-:W-:Y:S01]  /*30b0*/  @!P1 IADD3.X R6, R70, R109, R84, P3, P2 ;  /* 0x0000006d46069210 */ /* 0x000fe20001fe4454 */
[----:B------:R-:W-:Y:S01]  /*30c0*/  @!P0 FMUL.FTZ R131, R0, R19 ;  /* 0x0000001300838220 */ /* 0x000fe20000410000 */
[----:B------:R-:W-:Y:S01]  /*30d0*/  @!P1 LEA R134, P2, R3, c[0x0][0x1c8], 0x1 ;  /* 0x0000720003869a11 */ /* 0x000fe200078408ff */
[----:B--2---:R-:W-:Y:S01]  /*30e0*/  @!P0 IMAD.U32 R33, R49, 0x10000, RZ ;  /* 0x0001000031218824 */ /* 0x004fe200078e00ff */
[----:B------:R-:W-:Y:S02]  /*30f0*/  @!P0 SHF.L.U32 R28, R48, 0x10, RZ ;  /* 0x00000010301c8819 */ /* 0x000fe400000006ff */
[----:B------:R-:W-:Y:S01]  /*3100*/  @!P1 LEA.HI.X R135, R3, c[0x0][0x1cc], R6, 0x1, P2 ;  /* 0x0000730003879a11 */ /* 0x000fe200010f0c06 */
[----:B------:R-:W-:Y:S01]  /*3110*/  @!P0 IMAD.U32 R3, R2, 0x10000, RZ ;  /* 0x0001000002038824 */ /* 0x000fe200078e00ff */
[----:B------:R-:W-:Y:S02]  /*3120*/  @!P0 SHF.L.U32 R6, R21, 0x10, RZ ;  /* 0x0000001015068819 */ /* 0x000fe400000006ff */
[----:B------:R-:W-:Y:S01]  /*3130*/  @!P0 LOP3.LUT R35, R49, 0xffff0000, RZ, 0xc0, !PT ;  /* 0xffff000031238812 */ /* 0x000fe200078ec0ff */
[-C--:B------:R-:W-:Y:S01]  /*3140*/  @!P0 FMUL.FTZ R0, R0, R3.reuse ;  /* 0x0000000300008220 */ /* 0x080fe20000410000 */
[----:B------:R-:W-:Y:S01]  /*3150*/  @!P0 SHF.L.U32 R37, R50, 0x10, RZ ;  /* 0x0000001032258819 */ /* 0x000fe200000006ff */
[----:B------:R-:W-:Y:S01]  /*3160*/  @!P0 FFMA.FTZ R131, R28, R3, -R131 ;  /* 0x000000031c838223 */ /* 0x000fe20000010883 */
[----:B------:R-:W-:Y:S01]  /*3170*/  @!P0 LOP3.LUT R39, R50, 0xffff0000, RZ, 0xc0, !PT ;  /* 0xffff000032278812 */ /* 0x000fe200078ec0ff */
[----:B------:R-:W-:Y:S01]  /*3180*/  @!P0 FFMA.FTZ R0, R19, R28, R0 ;  /* 0x0000001c13008223 */ /* 0x000fe20000010000 */
[C---:B------:R-:W-:Y:S01]  /*3190*/  @!P0 SHF.L.U32 R41, R51.reuse, 0x10, RZ ;  /* 0x0000001033298819 */ /* 0x040fe200000006ff */
[----:B------:R-:W-:Y:S01]  /*31a0*/  @!P0 IMAD.U32 R28, R22, 0x10000, RZ ;  /* 0x00010000161c8824 */ /* 0x000fe200078e00ff */
[----:B------:R-:W-:Y:S02]  /*31b0*/  @!P0 LOP3.LUT R43, R51, 0xffff0000, RZ, 0xc0, !PT ;  /* 0xffff0000332b8812 */ /* 0x000fe400078ec0ff */
[----:B------:R-:W-:Y:S02]  /*31c0*/  @!P0 SHF.R.U32.HI R31, RZ, 0x10, R31 ;  /* 0x00000010ff1f8819 */ /* 0x000fe4000001161f */
[----:B------:R-:W-:Y:S02]  /*31d0*/  @!P0 LOP3.LUT R19, R2, 0xffff0000, RZ, 0xc0, !PT ;  /* 0xffff000002138812 */ /* 0x000fe400078ec0ff */
[----:B------:R-:W-:Y:S02]  /*31e0*/  @!P0 PRMT R42, R42, 0x5410, R31 ;  /* 0x000054102a2a8816 */ /* 0x000fe4000000001f */
[----:B------:R-:W-:Y:S02]  /*31f0*/  @!P0 LOP3.LUT R31, R48, 0xffff0000, RZ, 0xc0, !PT ;  /* 0xffff0000301f8812 */ /* 0x000fe400078ec0ff */
[----:B------:R-:W-:Y:S01]  /*3200*/  @!P0 LOP3.LUT R30, R30, 0xffff0000, RZ, 0xc0, !PT ;  /* 0xffff00001e1e8812 */ /* 0x000fe200078ec0ff */
[C---:B------:R-:W-:Y:S01]  /*3210*/  @!P0 IMAD.U32 R40, R42.reuse, 0x10000, RZ ;  /* 0x000100002a288824 */ /* 0x040fe200078e00ff */
[----:B------:R-:W-:Y:S02]  /*3220*/  @!P0 LOP3.LUT R42, R42, 0xffff0000, RZ, 0xc0, !PT ;  /* 0xffff00002a2a8812 */ /* 0x000fe400078ec0ff */
[----:B------:R-:W-:Y:S01]  /*3230*/  @!P0 SHF.R.U32.HI R7, RZ, 0x10, R7 ;  /* 0x00000010ff078819 */ /* 0x000fe20000011607 */
[----:B------:R-:W-:Y:S01]  /*3240*/  @!P0 FMUL.FTZ R142, R29, R40 ;  /* 0x000000281d8e8220 */ /* 0x000fe20000410000 */
[----:B------:R-:W-:Y:S01]  /*3250*/  @!P0 PRMT R38, R38, 0x5410, R32 ;  /* 0x0000541026268816 */ /* 0x000fe20000000020 */
[----:B------:R-:W-:Y:S01]  /*3260*/  @!P0 IMAD.U32 R32, R34, 0x10000, RZ ;  /* 0x0001000022208824 */ /* 0x000fe200078e00ff */
[----:B------:R-:W-:Y:S01]  /*3270*/  @!P0 PRMT R7, R4, 0x5410, R7 ;  /* 0x0000541004078816 */ /* 0x000fe20000000007 */
[----:B------:R-:W-:Y:S01]  /*3280*/  @!P0 IMAD.U32 R4, R8, 0x10000, RZ ;  /* 0x0001000008048824 */ /* 0x000fe200078e00ff */
[----:B------:R-:W-:Y:S01]  /*3290*/  @!P0 LOP3.LUT R34, R34, 0xffff0000, RZ, 0xc0, !PT ;  /* 0xffff000022228812 */ /* 0x000fe200078ec0ff */
[----:B------:R-:W-:Y:S01]  /*32a0*/  @!P0 FMUL.FTZ R132, R6, R32 ;  /* 0x0000002006848220 */ /* 0x000fe20000410000 */
[----:B------:R-:W-:Y:S01]  /*32b0*/  @!P0 LOP3.LUT R8, R8, 0xffff0000, RZ, 0xc0, !PT ;  /* 0xffff000008088812 */ /* 0x000fe200078ec0ff */
[-C--:B------:R-:W-:Y:S01]  /*32c0*/  @!P0 FMUL.FTZ R3, R6, R4.reuse ;  /* 0x0000000406038220 */ /* 0x080fe20000410000 */
[----:B------:R-:W-:Y:S01]  /*32d0*/  @!P0 LOP3.LUT R6, R20, 0xffff0000, RZ, 0xc0, !PT ;  /* 0xffff000014068812 */ /* 0x000fe200078ec0ff */
[----:B------:R-:W-:Y:S01]  /*32e0*/  @!P0 FFMA.FTZ R132, R33, R4, -R132 ;  /* 0x0000000421848223 */ /* 0x000fe20000010884 */
[----:B------:R-:W-:Y:S01]  /*32f0*/  @!P0 LOP3.LUT R4, R21, 0xffff0000, RZ, 0xc0, !PT ;  /* 0xffff000015048812 */ /* 0x000fe200078ec0ff */
[C---:B------:R-:W-:Y:S01]  /*3300*/  @!P0 IMAD.U32 R36, R38.reuse, 0x10000, RZ ;  /* 0x0001000026248824 */ /* 0x040fe200078e00ff */
[----:B------:R-:W-:Y:S01]  /*3310*/  @!P0 LOP3.LUT R38, R38, 0xffff0000, RZ, 0xc0, !PT ;  /* 0xffff000026268812 */ /* 0x000fe200078ec0ff */
[----:B------:R-:W-:Y:S02]  /*3320*/  @!P0 FMUL.FTZ R138, R6, R30 ;  /* 0x0000001e068a8220 */ /* 0x000fe40000410000 */
[----:B------:R-:W-:Y:S02]  /*3330*/  @!P0 FMUL.FTZ R133, R4, R34 ;  /* 0x0000002204858220 */ /* 0x000fe40000410000 */
[-C--:B------:R-:W-:Y:S02]  /*3340*/  @!P0 FMUL.FTZ R2, R6, R19.reuse ;  /* 0x0000001306028220 */ /* 0x080fe40000410000 */
[----:B------:R-:W-:Y:S01]  /*3350*/  @!P0 FFMA.FTZ R138, R31, R19, -R138 ;  /* 0x000000131f8a8223 */ /* 0x000fe2000001088a */
[----:B------:R-:W-:Y:S01]  /*3360*/  @!P0 LOP3.LUT R19, R22, 0xffff0000, RZ, 0xc0, !PT ;  /* 0xffff000016138812 */ /* 0x000fe200078ec0ff */
[----:B------:R-:W-:Y:S02]  /*3370*/  @!P0 IMAD.U32 R6, R5, 0x10000, RZ ;  /* 0x0001000005068824 */ /* 0x000fe400078e00ff */
[-C--:B------:R-:W-:Y:S01]  /*3380*/  @!P0 FMUL.FTZ R4, R4, R8.reuse ;  /* 0x0000000804048220 */ /* 0x080fe20000410000 */
[----:B------:R-:W-:Y:S01]  /*3390*/  @!P0 F2FP.BF16.PACK_AB R131, R138, R131 ;  /* 0x000000838a83823e */ /* 0x000fe200000010ff */
[----:B------:R-:W-:Y:S01]  /*33a0*/  @!P0 FFMA.FTZ R133, R35, R8, -R133 ;  /* 0x0000000823858223 */ /* 0x000fe20000010885 */
[----:B------:R-:W-:Y:S01]  /*33b0*/  @!P0 LOP3.LUT R8, R5, 0xffff0000, RZ, 0xc0, !PT ;  /* 0xffff000005088812 */ /* 0x000fe200078ec0ff */
[C---:B------:R-:W-:Y:S01]  /*33c0*/  @!P0 FMUL.FTZ R139, R28.reuse, R36 ;  /* 0x000000241c8b8220 */ /* 0x040fe20000410000 */
[----:B------:R-:W-:Y:S01]  /*33d0*/  @!P0 MOV R48, R131 ;  /* 0x0000008300308202 */ /* 0x000fe20000000f00 */
[----:B------:R-:W-:Y:S01]  /*33e0*/  @!P0 FMUL.FTZ R5, R28, R6 ;  /* 0x000000061c058220 */ /* 0x000fe20000410000 */
[----:B------:R-:W-:Y:S01]  /*33f0*/  @!P0 LOP3.LUT R28, R23, 0xffff0000, RZ, 0xc0, !PT ;  /* 0xffff0000171c8812 */ /* 0x000fe200078ec0ff */
[----:B------:R-:W-:Y:S01]  /*3400*/  @!P0 FMUL.FTZ R140, R19, R38 ;  /* 0x00000026138c8220 */ /* 0x000fe20000410000 */
[----:B------:R-:W-:Y:S01]  /*3410*/  @!P0 F2FP.BF16.PACK_AB R132, R133, R132 ;  /* 0x000000848584823e */ /* 0x000fe200000010ff */
[----:B------:R-:W-:Y:S02]  /*3420*/  @!P0 FFMA.FTZ R139, R37, R6, -R139 ;  /* 0x00000006258b8223 */ /* 0x000fe4000001088b */
[-C--:B------:R-:W-:Y:S01]  /*3430*/  @!P0 FMUL.FTZ R6, R19, R8.reuse ;  /* 0x0000000813068220 */ /* 0x080fe20000410000 */
[----:B------:R-:W-:Y:S01]  /*3440*/  @!P0 LOP3.LUT R19, R7, 0xffff0000, RZ, 0xc0, !PT ;  /* 0xffff000007138812 */ /* 0x000fe200078ec0ff */
[----:B------:R-:W-:Y:S02]  /*3450*/  @!P0 FFMA.FTZ R2, R30, R31, R2 ;  /* 0x0000001f1e028223 */ /* 0x000fe40000010002 */
[----:B------:R-:W-:Y:S02]  /*3460*/  @!P0 FFMA.FTZ R140, R39, R8, -R140 ;  /* 0x00000008278c8223 */ /* 0x000fe4000001088c */
[----:B------:R-:W-:Y:S01]  /*3470*/  @!P0 IMAD.U32 R8, R7, 0x10000, RZ ;  /* 0x0001000007088824 */ /* 0x000fe200078e00ff */
[----:B------:R-:W-:Y:S01]  /*3480*/  @!P0 F2FP.BF16.PACK_AB R0, R2, R0 ;  /* 0x000000000200823e */ /* 0x000fe200000010ff */
[----:B------:R-:W-:Y:S01]  /*3490*/  @!P0 FMUL.FTZ R141, R28, R42 ;  /* 0x0000002a1c8d8220 */ /* 0x000fe20000410000 */
[----:B------:R-:W-:Y:S01]  /*34a0*/  @!P0 F2FP.BF16.PACK_AB R139, R140, R139 ;  /* 0x0000008b8c8b823e */ /* 0x000fe200000010ff */
[----:B------:R-:W-:Y:S02]  /*34b0*/  @!P0 FFMA.FTZ R3, R32, R33, R3 ;  /* 0x0000002120038223 */ /* 0x000fe40000010003 */
[----:B------:R-:W-:Y:S02]  /*34c0*/  @!P0 FFMA.FTZ R4, R34, R35, R4 ;  /* 0x0000002322048223 */ /* 0x000fe40000010004 */
[-C--:B------:R-:W-:Y:S02]  /*34d0*/  @!P0 FMUL.FTZ R7, R29, R8.reuse ;  /* 0x000000081d078220 */ /* 0x080fe40000410000 */
[----:B------:R-:W-:Y:S01]  /*34e0*/  @!P0 FFMA.FTZ R29, R41, R8, -R142 ;  /* 0x00000008291d8223 */ /* 0x000fe2000001088e */
[----:B------:R-:W-:Y:S01]  /*34f0*/  @!P0 F2FP.BF16.PACK_AB R3, R4, R3 ;  /* 0x000000030403823e */ /* 0x000fe200000010ff */
[----:B------:R-:W-:Y:S02]  /*3500*/  @!P0 FFMA.FTZ R141, R43, R19, -R141 ;  /* 0x000000132b8d8223 */ /* 0x000fe4000001088d */
[----:B------:R-:W-:Y:S02]  /*3510*/  @!P0 FFMA.FTZ R5, R36, R37, R5 ;  /* 0x0000002524058223 */ /* 0x000fe40000010005 */
[----:B------:R-:W-:Y:S01]  /*3520*/  @!P0 FMUL.FTZ R8, R28, R19 ;  /* 0x000000131c088220 */ /* 0x000fe20000410000 */
[----:B------:R-:W-:Y:S01]  /*3530*/  @!P0 F2FP.BF16.PACK_AB R29, R141, R29 ;  /* 0x0000001d8d1d823e */ /* 0x000fe200000010ff */
[----:B------:R-:W-:Y:S02]  /*3540*/  @!P0 FFMA.FTZ R6, R38, R39, R6 ;  /* 0x0000002726068223 */ /* 0x000fe40000010006 */
[----:B------:R-:W-:Y:S01]  /*3550*/  @!P0 FFMA.FTZ R7, R40, R41, R7 ;  /* 0x0000002928078223 */ /* 0x000fe20000010007 */
[----:B------:R-:W-:Y:S01]  /*3560*/  @!P0 MOV R51, R29 ;  /* 0x0000001d00338202 */ /* 0x000fe20000000f00 */
[----:B------:R-:W-:Y:S01]  /*3570*/  @!P0 FFMA.FTZ R8, R42, R43, R8 ;  /* 0x0000002b2a088223 */ /* 0x000fe20000010008 */
[----:B------:R-:W-:Y:S01]  /*3580*/  @!P0 F2FP.BF16.PACK_AB R5, R6, R5 ;  /* 0x000000050605823e */ /* 0x000fe200000010ff */
[----:B------:R-:W-:Y:S02]  /*3590*/  @!P0 IMAD.MOV.U32 R49, RZ, RZ, R132 ;  /* 0x000000ffff318224 */ /* 0x000fe400078e0084 */
        /* <DEDUP_REMOVED lines=8> */
.L_x_585:
[----:B------:R-:W-:Y:S05]  /*3620*/  BSYNC B0 ;  /* 0x0000000000007941 */ /* 0x000fea0003800000 */
.L_x_584:
        /* <DEDUP_REMOVED lines=10> */
[--C-:B------:R-:W-:Y:S02]  /*36d0*/  @!P0 SHF.R.U32.HI R3, RZ, 0x10, R27.reuse ;  /* 0x00000010ff038819 */ /* 0x100fe4000001161b */
[----:B------:R-:W-:Y:S02]  /*36e0*/  @!P0 SHF.R.U64 R6, R26, 0x10, R27 ;  /* 0x000000101a068819 */ /* 0x000fe4000000121b */
[----:B------:R-:W-:Y:S02]  /*36f0*/  @!P0 SHF.R.U32.HI R32, RZ, 0x10, R45 ;  /* 0x00000010ff208819 */ /* 0x000fe4000001162d */
[----:B------:R-:W-:Y:S02]  /*3700*/  @!P0 SHF.R.U32.HI R0, RZ, 0x10, R25 ;  /* 0x00000010ff008819 */ /* 0x000fe40000011619 */
[----:B------:R-:W-:Y:S02]  /*3710*/  @!P0 SHF.R.U64 R44, R44, 0x10, R45 ;  /* 0x000000102c2c8819 */ /* 0x000fe4000000122d */
[----:B------:R-:W-:Y:S02]  /*3720*/  @!P0 PRMT R4, R13, 0x5410, R0 ;  /* 0x000054100d048816 */ /* 0x000fe40000000000 */
[--C-:B------:R-:W-:Y:S02]  /*3730*/  @!P0 SHF.R.U32.HI R40, RZ, 0x10, R47.reuse ;  /* 0x00000010ff288819 */ /* 0x100fe4000001162f */
[----:B------:R-:W-:Y:S01]  /*3740*/  @!P0 SHF.R.U64 R46, R46, 0x10, R47 ;  /* 0x000000102e2e8819 */ /* 0x000fe2000000122f */
[C---:B------:R-:W-:Y:S01]  /*3750*/  @!P0 IMAD.U32 R0, R4.reuse, 0x10000, RZ ;  /* 0x0001000004008824 */ /* 0x040fe200078e00ff */
[----:B------:R-:W-:Y:S02]  /*3760*/  @!P0 LOP3.LUT R4, R4, 0xffff0000, RZ, 0xc0, !PT ;  /* 0xffff000004048812 */ /* 0x000fe400078ec0ff */
[C---:B------:R-:W-:Y:S02]  /*3770*/  @!P0 PRMT R5, R18.reuse, 0x5410, R3 ;  /* 0x0000541012058816 */ /* 0x040fe40000000003 */
[----:B------:R-:W-:Y:S02]  /*3780*/  @!P0 PRMT R6, R18, 0x5432, R6 ;  /* 0x0000543212068816 */ /* 0x000fe40000000006 */
[C---:B------:R-:W-:Y:S02]  /*3790*/  @!P0 PRMT R32, R53.reuse, 0x5432, R32 ;  /* 0x0000543235208816 */ /* 0x040fe40000000020 */
[----:B------:R-:W-:Y:S02]  /*37a0*/  @!P0 PRMT R53, R53, 0x5410, R44 ;  /* 0x0000541035358816 */ /* 0x000fe4000000002c */
[----:B------:R-:W-:Y:S01]  /*37b0*/  @!P0 SHF.R.U64 R2, R24, 0x10, R25 ;  /* 0x0000001018028819 */ /* 0x000fe20000001219 */
[----:B-1----:R-:W-:Y:S01]  /*37c0*/  @!P0 IMAD.U32 R7, R21, 0x10000, RZ ;  /* 0x0001000015078824 */ /* 0x002fe200078e00ff */
[----:B------:R-:W-:Y:S01]  /*37d0*/  @!P0 LOP3.LUT R28, R53, 0xffff0000, RZ, 0xc0, !PT ;  /* 0xffff0000351c8812 */ /* 0x000fe200078ec0ff */
[----:B------:R-:W-:Y:S01]  /*37e0*/  @!P0 IMAD.U32 R30, R32, 0x10000, RZ ;  /* 0x00010000201e8824 */ /* 0x000fe200078e00ff */
[----:B------:R-:W-:Y:S01]  /*37f0*/  @!P0 PRMT R2, R13, 0x5432, R2 ;  /* 0x000054320d028816 */ /* 0x000fe20000000002 */
[C---:B------:R-:W-:Y:S01]  /*3800*/  @!P0 FMUL.FTZ R3, R7.reuse, R0 ;  /* 0x0000000007038220 */ /* 0x040fe20000410000 */
[----:B------:R-:W-:Y:S01]  /*3810*/  @!P0 LOP3.LUT R13, R20, 0xffff0000, RZ, 0xc0, !PT ;  /* 0xffff0000140d8812 */ /* 0x000fe200078ec0ff */
[----:B------:R-:W-:Y:S01]  /*3820*/  @!P0 FMUL.FTZ R44, R7, R30 ;  /* 0x0000001e072c8220 */ /* 0x000fe20000410000 */
[----:B------:R-:W-:Y:S01]  /*3830*/  @!P0 LOP3.LUT R7, R2, 0xffff0000, RZ, 0xc0, !PT ;  /* 0xffff000002078812 */ /* 0x000fe200078ec0ff */
[----:B--2---:R-:W-:Y:S01]  /*3840*/  @!P0 IMAD.U32 R31, R49, 0x10000, RZ ;  /* 0x00010000311f8824 */ /* 0x004fe200078e00ff */
[C---:B------:R-:W-:Y:S01]  /*3850*/  @!P0 SHF.L.U32 R27, R48.reuse, 0x10, RZ ;  /* 0x00000010301b8819 */ /* 0x040fe200000006ff */
[----:B------:R-:W-:Y:S01]  /*3860*/  @!P0 IMAD.U32 R26, R53, 0x10000, RZ ;  /* 0x00010000351a8824 */ /* 0x000fe200078e00ff */
[----:B------:R-:W-:Y:S01]  /*3870*/  @!P0 LOP3.LUT R29, R48, 0xffff0000, RZ, 0xc0, !PT ;  /* 0xffff0000301d8812 */ /* 0x000fe200078ec0ff */
        /* <DEDUP_REMOVED lines=8> */
[-C--:B------:R-:W-:Y:S01]  /*3900*/  @!P0 FMUL.FTZ R2, R13, R7.reuse ;  /* 0x000000070d028220 */ /* 0x080fe20000410000 */
[----:B------:R-:W-:Y:S01]  /*3910*/  @!P0 LOP3.LUT R25, R21, 0xffff0000, RZ, 0xc0, !PT ;  /* 0xffff000015198812 */ /* 0x000fe200078ec0ff */
[C---:B------:R-:W-:Y:S01]  /*3920*/  @!P0 IMAD.U32 R24, R22.reuse, 0x10000, RZ ;  /* 0x0001000016188824 */ /* 0x040fe200078e00ff */
[----:B------:R-:W-:Y:S01]  /*3930*/  @!P0 LOP3.LUT R19, R22, 0xffff0000, RZ, 0xc0, !PT ;  /* 0xffff000016138812 */ /* 0x000fe200078ec0ff */
[----:B------:R-:W-:Y:S01]  /*3940*/  @!P0 IMAD.U32 R18, R23, 0x10000, RZ ;  /* 0x0001000017128824 */ /* 0x000fe200078e00ff */
[----:B------:R-:W-:Y:S01]  /*3950*/  @!P0 LOP3.LUT R32, R32, 0xffff0000, RZ, 0xc0, !PT ;  /* 0xffff000020208812 */ /* 0x000fe200078ec0ff */
[-C--:B------:R-:W-:Y:S01]  /*3960*/  @!P0 FMUL.FTZ R0, R0, R8.reuse ;  /* 0x0000000800008220 */ /* 0x080fe20000410000 */
[----:B------:R-:W-:Y:S01]  /*3970*/  @!P0 PRMT R40, R52, 0x5410, R40 ;  /* 0x0000541034288816 */ /* 0x000fe20000000028 */
[----:B------:R-:W-:Y:S01]  /*3980*/  @!P0 FFMA.FTZ R45, R27, R8, -R45 ;  /* 0x000000081b2d8223 */ /* 0x000fe2000001082d */
[----:B------:R-:W-:Y:S01]  /*3990*/  @!P0 LOP3.LUT R8, R5, 0xffff0000, RZ, 0xc0, !PT ;  /* 0xffff000005088812 */ /* 0x000fe200078ec0ff */
[----:B------:R-:W-:Y:S01]  /*39a0*/  @!P0 IMAD.U32 R35, R50, 0x10000, RZ ;  /* 0x0001000032238824 */ /* 0x000fe200078e00ff */
[----:B------:R-:W-:Y:S01]  /*39b0*/  @!P0 PRMT R52, R52, 0x5432, R46 ;  /* 0x0000543234348816 */ /* 0x000fe2000000002e */
[----:B------:R-:W-:Y:S01]  /*39c0*/  @!P0 FMUL.FTZ R46, R13, R28 ;  /* 0x0000001c0d2e8220 */ /* 0x000fe20000410000 */
[----:B------:R-:W-:Y:S01]  /*39d0*/  @!P0 LOP3.LUT R13, R23, 0xffff0000, RZ, 0xc0, !PT ;  /* 0xffff0000170d8812 */ /* 0x000fe200078ec0ff */
[----:B------:R-:W-:Y:S01]  /*39e0*/  @!P0 FMUL.FTZ R132, R25, R32 ;  /* 0x0000002019848220 */ /* 0x000fe20000410000 */
[C---:B------:R-:W-:Y:S01]  /*39f0*/  @!P0 LOP3.LUT R36, R52.reuse, 0xffff0000, RZ, 0xc0, !PT ;  /* 0xffff000034248812 */ /* 0x040fe200078ec0ff */
[----:B------:R-:W-:Y:S01]  /*3a00*/  @!P0 IMAD.U32 R34, R52, 0x10000, RZ ;  /* 0x0001000034228824 */ /* 0x000fe200078e00ff */
[C---:B------:R-:W-:Y:S01]  /*3a10*/  @!P0 SHF.L.U32 R38, R40.reuse, 0x10, RZ ;  /* 0x0000001028268819 */ /* 0x040fe200000006ff */
[----:B------:R-:W-:Y:S01]  /*3a20*/  @!P0 FFMA.FTZ R46, R29, R7, -R46 ;  /* 0x000000071d2e8223 */ /* 0x000fe2000001082e */
[----:B------:R-:W-:Y:S01]  /*3a30*/  @!P0 LOP3.LUT R40, R40, 0xffff0000, RZ, 0xc0, !PT ;  /* 0xffff000028288812 */ /* 0x000fe200078ec0ff */
[----:B------:R-:W-:Y:S01]  /*3a40*/  @!P0 IMAD.U32 R7, R5, 0x10000, RZ ;  /* 0x0001000005078824 */ /* 0x000fe200078e00ff */
[----:B------:R-:W-:Y:S01]  /*3a50*/  ISETP.GE.AND P1, PT, R92, c[0x0][0x1d4], PT ;  /* 0x000075005c007a0c */ /* 0x000fe20003f26270 */
[----:B------:R-:W-:Y:S01]  /*3a60*/  @!P0 IMAD.U32 R5, R6, 0x10000, RZ ;  /* 0x0001000006058824 */ /* 0x000fe200078e00ff */
        /* <DEDUP_REMOVED lines=47> */
.L_x_571:
[----:B------:R-:W-:Y:S05]  /*3d60*/  IMAD R0, R100, -0x20, R108 ;  /* 0xffffffe064007824 */ /* 0x000fea00078e026c */
        /* <DEDUP_REMOVED lines=16> */
.L_x_575:
[----:B------:R-:W-:Y:S05]  /*3e70*/  BSYNC B1 ;  /* 0x0000000000017941 */ /* 0x000fea0003800000 */
.L_x_570:
[----:B------:R-:W-:Y:S01]  /*3e80*/  IMAD.SHL.U32 R0, R100, 0x20, RZ ;  /* 0x0000002064007824 */ /* 0x000fe200078e00ff */
[----:B------:R-:W-:Y:S03]  /*3e90*/  BSSY B0, `(.L_x_586) ;  /* 0x0000035000007945 */ /* 0x000fe60003800000 */
[--C-:B--2---:R-:W-:Y:S02]  /*3ea0*/  IMAD.IADD R2, R67, 0x1, -R0.reuse ;  /* 0x0000000143027824 */ /* 0x104fe400078e0a00 */
[----:B------:R-:W-:Y:S03]  /*3eb0*/  IMAD.IADD R0, R108, 0x1, -R0 ;  /* 0x000000016c007824 */ /* 0x000fe600078e0a00 */
[----:B------:R-:W-:Y:S02]  /*3ec0*/  ISETP.GE.AND P0, PT, R2, 0x1, PT ;  /* 0x000000010200780c */ /* 0x000fe40003f06270 */
[----:B------:R-:W-:Y:S11]  /*3ed0*/  IMNMX R0, R0, 0x20, PT ;  /* 0x0000002000007817 */ /* 0x000ff60003800200 */
[C---:B------:R-:W-:Y:S01]  /*3ee0*/  @P0 LEA R3, P1, R100.reuse, R69, 0x5 ;  /* 0x0000004564030211 */ /* 0x040fe200078228ff */
[----:B-1---5:R-:W-:Y:S01]  /*3ef0*/  @P0 IMAD.MOV.U32 R4, RZ, RZ, R120 ;  /* 0x000000ffff040224 */ /* 0x022fe200078e0078 */
[----:B------:R-:W-:Y:S01]  /*3f00*/  @P0 ISETP.NE.U32.AND P4, PT, R99, RZ, PT ;  /* 0x000000ff6300020c */ /* 0x000fe20003f85070 */
[----:B------:R-:W-:Y:S01]  /*3f10*/  @P0 IMAD.MOV.U32 R5, RZ, RZ, R66 ;  /* 0x000000ffff050224 */ /* 0x000fe200078e0042 */
[----:B------:R-:W-:Y:S02]  /*3f20*/  @P0 LEA.HI.X R2, R100, R68, R56, 0x5, P1 ;  /* 0x0000004464020211 */ /* 0x000fe400008f2c38 */
[----:B------:R-:W-:Y:S01]  /*3f30*/  @P0 ISETP.NE.U32.AND P3, PT, R98, RZ, PT ;  /* 0x000000ff6200020c */ /* 0x000fe20003f65070 */
[----:B------:R-:W-:Y:S01]  /*3f40*/  @P0 IMAD.WIDE.U32 R4, R3, c[0x0][0x258], R4 ;  /* 0x0000960003040a25 */ /* 0x000fe200078e0004 */
[----:B------:R-:W-:Y:S03]  /*3f50*/  @P0 ISETP.NE.U32.AND P2, PT, R97, RZ, PT ;  /* 0x000000ff6100020c */ /* 0x000fe60003f45070 */
        /* <DEDUP_REMOVED lines=21> */
[----:B------:R-:W-:Y:S01]  /*40b0*/  IMAD.MOV.U32 R19, RZ, RZ, R63 ;  /* 0x000000ffff137224 */ /* 0x000fe200078e003f */
[----:B------:R-:W-:Y:S02]  /*40c0*/  ISETP.GE.AND P1, PT, R103, c[0x0][0x1d4], PT ;  /* 0x0000750067007a0c */ /* 0x000fe40003f26270 */
[----:B------:R-:W-:Y:S02]  /*40d0*/  ISETP.GE.AND P0, PT, R102, c[0x0][0x1d4], PT ;  /* 0x0000750066007a0c */ /* 0x000fe40003f06270 */
[C---:B------:R-:W-:Y:S04]  /*40e0*/  LEA R0, P4, R100.reuse, R65, 0x5 ;  /* 0x0000004164007211 */ /* 0x040fe800078828ff */
[----:B------:R-:W-:Y:S01]  /*40f0*/  LEA.HI.X R2, R100, R64, R56, 0x5, P4 ;  /* 0x0000004064027211 */ /* 0x000fe200020f2c38 */
[----:B------:R-:W1:Y:S01]  /*4100*/  @!P3 LDS.128 R28, [R101+0x8080] ;  /* 0x00808000651cb984 */ /* 0x000e620000000c00 */
[----:B------:R-:W-:Y:S03]  /*4110*/  IMAD.WIDE.U32 R18, R0, c[0x0][0x208], R18 ;  /* 0x0000820000127a25 */ /* 0x000fe600078e0012 */
[----:B------:R-:W2:Y:S01]  /*4120*/  @!P2 LDS.128 R24, [R101+0x9080] ;  /* 0x009080006518a984 */ /* 0x000ea20000000c00 */
[----:B------:R-:W-:Y:S01]  /*4130*/  IMAD R2, R2, c[0x0][0x208], RZ ;  /* 0x0000820002027a24 */ /* 0x000fe200078e02ff */
[----:B------:R-:W-:Y:S02]  /*4140*/  LEA R32, P4, R18, c[0x0][0x1f8], 0x1 ;  /* 0x00007e0012207a11 */ /* 0x000fe400078808ff */
        /* <DEDUP_REMOVED lines=9> */
.L_x_587:
[----:B-1----:R-:W-:Y:S05]  /*41e0*/  BSYNC B0 ;  /* 0x0000000000007941 */ /* 0x002fea0003800000 */
.L_x_586:
[C---:B------:R-:W-:Y:S02]  /*41f0*/  ISETP.GT.AND P0, PT, R100.reuse, R71, PT ;  /* 0x000000476400720c */ /* 0x040fe40003f04270 */
[----:B------:R-:W-:Y:S11]  /*4200*/  IADD3 R100, R100, -0x1, RZ ;  /* 0xffffffff64647810 */ /* 0x000ff60007ffe0ff */
[----:B------:R-:W-:Y:S01]  /*4210*/  @P0 SHF.R.S32.HI R2, RZ, 0x1f, R100 ;  /* 0x0000001fff020819 */ /* 0x000fe20000011464 */
[----:B------:R-:W-:Y:S01]  /*4220*/  @P0 IMAD R0, R74, R100, RZ ;  /* 0x000000644a000224 */ /* 0x000fe200078e02ff */
[----:B------:R-:W-:Y:S01]  /*4230*/  @P0 ISETP.NE.U32.AND P4, PT, R99, RZ, PT ;  /* 0x000000ff6300020c */ /* 0x000fe20003f85070 */
[----:B------:R-:W-:Y:S01]  /*4240*/  @P0 IMAD.MOV.U32 R4, RZ, RZ, R122 ;  /* 0x000000ffff040224 */ /* 0x000fe200078e007a */
[----:B------:R-:W-:Y:S01]  /*4250*/  @P0 ISETP.NE.U32.AND P3, PT, R98, RZ, PT ;  /* 0x000000ff6200020c */ /* 0x000fe20003f65070 */
[----:B------:R-:W-:Y:S01]  /*4260*/  @P0 IMAD.MOV.U32 R5, RZ, RZ, R127 ;  /* 0x000000ffff050224 */ /* 0x000fe200078e007f */
[----:B------:R-:W-:Y:S01]  /*4270*/  @P0 ISETP.NE.U32.AND P2, PT, R97, RZ, PT ;  /* 0x000000ff6100020c */ /* 0x000fe20003f45070 */
[-C--:B------:R-:W-:Y:S02]  /*4280*/  @P0 IMAD R0, R2, R75.reuse, R0 ;  /* 0x0000004b02000224 */ /* 0x080fe400078e0200 */
[----:B------:R-:W-:Y:S04]  /*4290*/  @P0 IMAD.WIDE.U32 R4, R100, R75, R4 ;  /* 0x0000004b64040225 */ /* 0x000fe800078e0004 */
[----:B------:R-:W-:Y:S01]  /*42a0*/  @P0 IMAD.IADD R0, R5, 0x1, R0 ;  /* 0x0000000105000824 */ /* 0x000fe200078e0200 */
[C---:B------:R-:W-:Y:S04]  /*42b0*/  @P0 LEA R2, P1, R4.reuse, c[0x0][0x220], 0x1 ;  /* 0x0000880004020a11 */ /* 0x040fe800078208ff */
        /* <DEDUP_REMOVED lines=12> */
.L_x_567:
[----:B------:R-:W-:Y:S01]  /*4380*/  ISETP.NE.AND P1, PT, R226, 0x1, PT ;  /* 0x00000001e200780c */ /* 0x000fe20003f25270 */
[----:B-1----:R-:W-:Y:S01]  /*4390*/  IMAD.MOV.U32 R3, RZ, RZ, RZ ;  /* 0x000000ffff037224 */ /* 0x002fe200078e00ff */
[----:B------:R-:W-:Y:S01]  /*43a0*/  LOP3.LUT R0, R0, 0xffffffbf, RZ, 0xc0, !PT ;  /* 0xffffffbf00007812 */ /* 0x000fe200078ec0ff */
[----:B------:R-:W-:Y:S01]  /*43b0*/  IMAD.MOV.U32 R130, RZ, RZ, RZ ;  /* 0x000000ffff827224 */ /* 0x000fe200078e00ff */
[----:B------:R-:W-:Y:S01]  /*43c0*/  IADD3 R2, R149, 0x7f, RZ ;  /* 0x0000007f95027810 */ /* 0x000fe20007ffe0ff */
[----:B------:R-:W-:Y:S01]  /*43d0*/  CS2R R4, SRZ ;  /* 0x0000000000047805 */ /* 0x000fe2000001ff00 */
[----:B------:R-:W-:Y:S01]  /*43e0*/  PLOP3.LUT P2, PT, PT, PT, PT, 0x80, 0x0 ;  /* 0x000000000000781c */ /* 0x000fe20003f4f070 */
[----:B------:R-:W-:Y:S01]  /*43f0*/  IMAD.MOV.U32 R128, RZ, RZ, RZ ;  /* 0x000000ffff807224 */ /* 0x000fe200078e00ff */
[----:B------:R-:W-:Y:S01]  /*4400*/  CS2R R126, SRZ ;  /* 0x00000000007e7805 */ /* 0x000fe2000001ff00 */
[----:B------:R-:W-:Y:S01]  /*4410*/  CS2R R124, SRZ ;  /* 0x00000000007c7805 */ /* 0x000fe2000001ff00 */
[----:B------:R-:W-:Y:S01]  /*4420*/  CS2R R122, SRZ ;  /* 0x00000000007a7805 */ /* 0x000fe2000001ff00 */
[----:B------:R-:W-:Y:S01]  /*4430*/  CS2R R120, SRZ ;  /* 0x0000000000787805 */ /* 0x000fe2000001ff00 */
[----:B------:R-:W-:Y:S01]  /*4440*/  CS2R R118, SRZ ;  /* 0x0000000000767805 */ /* 0x000fe2000001ff00 */
[----:B------:R-:W-:Y:S01]  /*4450*/  @P1 LOP3.LUT R0, R0, 0x40, RZ, 0xfc, !PT ;  /* 0x0000004000001812 */ /* 0x000fe200078efcff */
[----:B------:R-:W-:Y:S01]  /*4460*/  CS2R R116, SRZ ;  /* 0x0000000000747805 */ /* 0x000fe2000001ff00 */
[----:B------:R-:W-:Y:S01]  /*4470*/  CS2R R114, SRZ ;  /* 0x0000000000727805 */ /* 0x000fe2000001ff00 */
[----:B------:R-:W-:Y:S01]  /*4480*/  @P1 IMAD.HI.U32 R0, R2, c[0x0][0x2c8], RZ ;  /* 0x0000b20002001a27 */ /* 0x000fe200078e00ff */
[----:B------:R-:W-:Y:S01]  /*4490*/  CS2R R112, SRZ ;  /* 0x0000000000707805 */ /* 0x000fe2000001ff00 */
[----:B------:R-:W-:Y:S01]  /*44a0*/  CS2R R110, SRZ ;  /* 0x00000000006e7805 */ /* 0x000fe2000001ff00 */
[----:B------:R-:W-:Y:S01]  /*44b0*/  CS2R R108, SRZ ;  /* 0x00000000006c7805 */ /* 0x000fe2000001ff00 */
[----:B------:R-:W-:Y:S01]  /*44c0*/  CS2R R102, SRZ ;  /* 0x0000000000667805 */ /* 0x000fe2000001ff00 */
[----:B------:R-:W-:Y:S01]  /*44d0*/  @P1 SHF.R.U32.HI R2, RZ, c[0x0][0x2cc], R0 ;  /* 0x0000b300ff021a19 */ /* 0x000fe20000011600 */
[----:B------:R-:W-:Y:S01]  /*44e0*/  CS2R R100, SRZ ;  /* 0x0000000000647805 */ /* 0x000fe2000001ff00 */
[----:B------:R-:W-:Y:S01]  /*44f0*/  CS2R R98, SRZ ;  /* 0x0000000000627805 */ /* 0x000fe2000001ff00 */
[----:B------:R-:W-:Y:S01]  /*4500*/  CS2R R96, SRZ ;  /* 0x0000000000607805 */ /* 0x000fe2000001ff00 */
[----:B------:R-:W-:Y:S01]  /*4510*/  CS2R R94, SRZ ;  /* 0x00000000005e7805 */ /* 0x000fe2000001ff00 */
[----:B------:R-:W-:Y:S01]  /*4520*/  IMAD.IADD R2, R72, 0x1, R2 ;  /* 0x0000000148027824 */ /* 0x000fe200078e0202 */
[----:B------:R-:W-:Y:S01]  /*4530*/  CS2R R92, SRZ ;  /* 0x00000000005c7805 */ /* 0x000fe2000001ff00 */
[----:B------:R-:W-:Y:S01]  /*4540*/  CS2R R90, SRZ ;  /* 0x00000000005a7805 */ /* 0x000fe2000001ff00 */
[----:B------:R-:W-:Y:S01]  /*4550*/  CS2R R88, SRZ ;  /* 0x0000000000587805 */ /* 0x000fe2000001ff00 */
[----:B------:R-:W-:Y:S01]  /*4560*/  CS2R R8, SRZ ;  /* 0x0000000000087805 */ /* 0x000fe2000001ff00 */
[----:B------:R-:W-:Y:S01]  /*4570*/  SHF.R.S32.HI R0, RZ, 0x1f, R2 ;  /* 0x0000001fff007819 */ /* 0x000fe20000011402 */
[----:B------:R-:W-:Y:S01]  /*4580*/  IMAD.MOV.U32 R86, RZ, RZ, RZ ;  /* 0x000000ffff567224 */ /* 0x000fe200078e00ff */
[----:B------:R-:W-:Y:S01]  /*4590*/  CS2R R84, SRZ ;  /* 0x0000000000547805 */ /* 0x000fe2000001ff00 */
[----:B------:R-:W-:Y:S01]  /*45a0*/  CS2R R82, SRZ ;  /* 0x0000000000527805 */ /* 0x000fe2000001ff00 */
[----:B------:R-:W-:Y:S01]  /*45b0*/  LEA.HI R0, R0, R2, RZ, 0x5 ;  /* 0x0000000200007211 */ /* 0x000fe200078f28ff */
[----:B------:R-:W-:Y:S01]  /*45c0*/  IMAD.IADD R2, R105, 0x1, R106 ;  /* 0x0000000169027824 */ /* 0x000fe200078e026a */
[----:B------:R-:W-:Y:S01]  /*45d0*/  CS2R R80, SRZ ;  /* 0x0000000000507805 */ /* 0x000fe2000001ff00 */
[----:B------:R-:W-:Y:S01]  /*45e0*/  IMAD.MOV.U32 R106, RZ, RZ, RZ ;  /* 0x000000ffff6a7224 */ /* 0x000fe200078e00ff */
[----:B------:R-:W-:Y:S01]  /*45f0*/  SHF.R.S32.HI R6, RZ, 0x5, R0 ;  /* 0x00000005ff067819 */ /* 0x000fe20000011400 */
[----:B------:R-:W-:Y:S01]  /*4600*/  CS2R R104, SRZ ;  /* 0x0000000000687805 */ /* 0x000fe2000001ff00 */
[----:B------:R-:W-:Y:S01]  /*4610*/  CS2R R78, SRZ ;  /* 0x00000000004e7805 */ /* 0x000fe2000001ff00 */
[----:B------:R-:W-:Y:S01]  /*4620*/  CS2R R76, SRZ ;  /* 0x00000000004c7805 */ /* 0x000fe2000001ff00 */
[----:B------:R-:W-:Y:S01]  /*4630*/  IMNMX R6, R73, R6, PT ;  /* 0x0000000649067217 */ /* 0x000fe20003800200 */
[----:B------:R-:W-:Y:S01]  /*4640*/  CS2R R74, SRZ ;  /* 0x00000000004a7805 */ /* 0x000fe2000001ff00 */
[----:B------:R-:W-:Y:S01]  /*4650*/  CS2R R72, SRZ ;  /* 0x0000000000487805 */ /* 0x000fe2000001ff00 */
[----:B------:R-:W-:Y:S01]  /*4660*/  CS2R R70, SRZ ;  /* 0x0000000000467805 */ /* 0x000fe2000001ff00 */
[----:B------:R-:W-:Y:S01]  /*4670*/  ISETP.GE.AND P0, PT, R6, 0x1, PT ;  /* 0x000000010600780c */ /* 0x000fe20003f06270 */
        /* <DEDUP_REMOVED lines=39> */
[----:B------:R1:W2:Y:S01]  /*48f0*/  @P2 LDG.E R4, [R4.64] ;  /* 0x0000000804042981 */ /* 0x0002a2000c1e1900 */
[----:B------:R-:W-:Y:S01]  /*4900*/  SHF.R.S32.HI R0, RZ, 0x1f, R107 ;  /* 0x0000001fff007819 */ /* 0x000fe2000001146b */
[----:B------:R-:W-:Y:S01]  /*4910*/  IMAD.WIDE.U32 R16, R107, c[0x0][0x178], RZ ;  /* 0x00005e006b107a25 */ /* 0x000fe200078e00ff */
[----:B------:R-:W-:Y:S01]  /*4920*/  SHF.R.S32.HI R52, RZ, 0x1f, R54 ;  /* 0x0000001fff347819 */ /* 0x000fe20000011436 */
[----:B------:R-:W-:Y:S01]  /*4930*/  BSSY B0, `(.L_x_590) ;  /* 0x00000bf000007945 */ /* 0x000fe20003800000 */
[----:B------:R-:W-:Y:S01]  /*4940*/  ISETP.NE.U32.AND P0, PT, RZ, c[0x0][0x348], PT ;  /* 0x0000d200ff007a0c */ /* 0x000fe20003f05070 */
[----:B------:R-:W-:Y:S01]  /*4950*/  IMAD R0, R0, c[0x0][0x178], RZ ;  /* 0x00005e0000007a24 */ /* 0x000fe200078e02ff */
[----:B------:R-:W-:Y:S01]  /*4960*/  LEA.HI R40, R52, R54, RZ, 0x3 ;  /* 0x0000003634287211 */ /* 0x000fe200078f18ff */
[----:B------:R-:W-:Y:S01]  /*4970*/  IMAD R3, R87, c[0x0][0x1b8], RZ ;  /* 0x00006e0057037a24 */ /* 0x000fe200078e02ff */
[----:B------:R-:W-:Y:S01]  /*4980*/  SHF.R.S32.HI R10, RZ, 0x1f, R216 ;  /* 0x0000001fff0a7819 */ /* 0x000fe200000114d8 */
[----:B------:R-:W-:Y:S01]  /*4990*/  IMAD R107, R107, c[0x0][0x17c], R0 ;  /* 0x00005f006b6b7a24 */ /* 0x000fe200078e0200 */
[----:B------:R-:W-:Y:S01]  /*49a0*/  LOP3.LUT R0, R40, 0xfffffff8, RZ, 0xc0, !PT ;  /* 0xfffffff828007812 */ /* 0x000fe200078ec0ff */
[----:B------:R-:W-:Y:S01]  /*49b0*/  IMAD R3, R215, c[0x0][0x1bc], R3 ;  /* 0x00006f00d7037a24 */ /* 0x000fe200078e0203 */
[----:B------:R-:W-:Y:S01]  /*49c0*/  SHF.R.S32.HI R40, RZ, 0x3, R40 ;  /* 0x00000003ff287819 */ /* 0x000fe20000011428 */
[----:B------:R-:W-:Y:S01]  /*49d0*/  IMAD.IADD R17, R17, 0x1, R107 ;  /* 0x0000000111117824 */ /* 0x000fe200078e026b */
[----:B------:R-:W-:Y:S01]  /*49e0*/  ISETP.NE.AND.EX P0, PT, RZ, c[0x0][0x34c], PT, P0 ;  /* 0x0000d300ff007a0c */ /* 0x000fe20003f05300 */
[----:B------:R-:W-:Y:S01]  /*49f0*/  IMAD.IADD R0, R54, 0x1, -R0 ;  /* 0x0000000136007824 */ /* 0x000fe200078e0a00 */
[----:B------:R-:W-:Y:S01]  /*4a00*/  SHF.R.S32.HI R26, RZ, 0x1f, R2 ;  /* 0x0000001fff1a7819 */ /* 0x000fe20000011402 */
[----:B------:R-:W-:Y:S01]  /*4a10*/  IMAD.WIDE.U32 R16, R215, c[0x0][0x1b8], R16 ;  /* 0x00006e00d7107a25 */ /* 0x000fe200078e0010 */
[----:B------:R-:W-:-:S02]  /*4a20*/  SEL R8, R10, RZ, !P0 ;  /* 0x000000ff0a087207 */ /* 0x000fc40004000000 */
[----:B------:R-:W-:Y:S01]  /*4a30*/  SEL R14, R216, RZ, !P0 ;  /* 0x000000ffd80e7207 */ /* 0x000fe20004000000 */
[----:B------:R-:W-:Y:S01]  /*4a40*/  IMAD.IADD R17, R17, 0x1, R3 ;  /* 0x0000000111117824 */ /* 0x000fe200078e0203 */
[----:B------:R-:W-:Y:S01]  /*4a50*/  IADD3 R20, P0, R40, R2, RZ ;  /* 0x0000000228147210 */ /* 0x000fe20007f1e0ff */
[----:B------:R-:W-:Y:S01]  /*4a60*/  IMAD R8, R8, c[0x0][0x1c0], RZ ;  /* 0x0000700008087a24 */ /* 0x000fe200078e02ff */
[----:B------:R-:W-:Y:S01]  /*4a70*/  LEA.HI R123, R52, R54, RZ, 0x6 ;  /* 0x00000036347b7211 */ /* 0x000fe200078f30ff */
[----:B-1----:R-:W-:Y:S01]  /*4a80*/  IMAD R5, R0, 0x20, R40 ;  /* 0x0000002000057824 */ /* 0x002fe200078e0228 */
[----:B------:R-:W-:Y:S01]  /*4a90*/  LEA.HI.X.SX32 R26, R40, R26, 0x1, P0 ;  /* 0x0000001a281a7211 */ /* 0x000fe200000f0eff */
[C---:B------:R-:W-:Y:S02]  /*4aa0*/  IMAD R8, R14.reuse, c[0x0][0x1c4], R8 ;  /* 0x000071000e087a24 */ /* 0x040fe400078e0208 */
[----:B------:R-:W-:Y:S02]  /*4ab0*/  IMAD.IADD R5, R149, 0x1, R5 ;  /* 0x0000000195057824 */ /* 0x000fe400078e0205 */
[----:B------:R-:W-:-:S04]  /*4ac0*/  IMAD.WIDE.U32 R14, R14, c[0x0][0x1c0], R16 ;  /* 0x000070000e0e7a25 */ /* 0x000fc800078e0010 */
[----:B------:R-:W-:-:S04]  /*4ad0*/  @P1 IMAD.HI.U32 R3, R5, c[0x0][0x2c8], RZ ;  /* 0x0000b20005031a27 */ /* 0x000fc800078e00ff */
[----:B------:R-:W-:Y:S01]  /*4ae0*/  IMAD.MOV.U32 R12, RZ, RZ, R5 ;  /* 0x000000ffff0c7224 */ /* 0x000fe200078e0005 */
[----:B------:R-:W-:Y:S01]  /*4af0*/  @P1 SHF.R.U32.HI R12, RZ, c[0x0][0x2cc], R3 ;  /* 0x0000b300ff0c1a19 */ /* 0x000fe20000011603 */
[----:B------:R-:W-:Y:S01]  /*4b00*/  IMAD.IADD R15, R15, 0x1, R8 ;  /* 0x000000010f0f7824 */ /* 0x000fe200078e0208 */
[----:B------:R-:W-:Y:S01]  /*4b10*/  LEA.HI R3, R52, R54, RZ, 0x4 ;  /* 0x0000003634037211 */ /* 0x000fe200078f20ff */
[C---:B------:R-:W-:Y:S01]  /*4b20*/  IMAD.SHL.U32 R71, R0.reuse, 0x8, RZ ;  /* 0x0000000800477824 */ /* 0x040fe200078e00ff */
[--C-:B------:R-:W-:Y:S01]  /*4b30*/  SHF.R.S32.HI R7, RZ, 0x1f, R12.reuse ;  /* 0x0000001fff077819 */ /* 0x100fe2000001140c */
[----:B------:R-:W-:Y:S01]  /*4b40*/  IMAD.MOV R18, RZ, RZ, -R12 ;  /* 0x000000ffff127224 */ /* 0x000fe200078e0a0c */
[----:B------:R-:W-:Y:S01]  /*4b50*/  SHF.R.S32.HI R9, RZ, 0x4, R3 ;  /* 0x00000004ff097819 */ /* 0x000fe20000011403 */
[----:B------:R-:W-:Y:S01]  /*4b60*/  IMAD.SHL.U32 R118, R0, 0x8, RZ ;  /* 0x0000000800767824 */ /* 0x000fe200078e00ff */
[C---:B------:R-:W-:Y:S01]  /*4b70*/  LOP3.LUT R2, R3.reuse, 0xfffffff0, RZ, 0xc0, !PT ;  /* 0xfffffff003027812 */ /* 0x040fe200078ec0ff */
[----:B------:R-:W-:Y:S01]  /*4b80*/  IMAD R18, R18, c[0x0][0x2c4], R5 ;  /* 0x0000b10012127a24 */ /* 0x000fe200078e0205 */
[----:B------:R-:W-:Y:S01]  /*4b90*/  LEA.HI R42, R3, R9, RZ, 0x1 ;  /* 0x00000009032a7211 */ /* 0x000fe200078f08ff */
[----:B------:R-:W-:Y:S01]  /*4ba0*/  IMAD R7, R7, c[0x0][0x1b0], RZ ;  /* 0x00006c0007077a24 */ /* 0x000fe200078e02ff */
[----:B------:R-:W-:Y:S01]  /*4bb0*/  SHF.R.S32.HI R119, RZ, 0x1f, R118 ;  /* 0x0000001fff777819 */ /* 0x000fe20000011476 */
[----:B------:R-:W-:Y:S01]  /*4bc0*/  IMAD.IADD R2, R54, 0x1, -R2 ;  /* 0x0000000136027824 */ /* 0x000fe200078e0a02 */
[----:B------:R-:W-:Y:S01]  /*4bd0*/  LOP3.LUT R42, R42, 0xfffffffe, RZ, 0xc0, !PT ;  /* 0xfffffffe2a2a7812 */ /* 0x000fe200078ec0ff */
[----:B------:R-:W-:Y:S01]  /*4be0*/  IMAD R7, R12, c[0x0][0x1b4], R7 ;  /* 0x00006d000c077a24 */ /* 0x000fe200078e0207 */
[----:B------:R-:W-:Y:S01]  /*4bf0*/  IADD3 R65, R118, 0x40, RZ ;  /* 0x0000004076417810 */ /* 0x000fe20007ffe0ff */
[----:B------:R-:W-:Y:S01]  /*4c00*/  IMAD.WIDE.U32 R12, R12, c[0x0][0x1b0], R14 ;  /* 0x00006c000c0c7a25 */ /* 0x000fe200078e000e */
[----:B------:R-:W-:-:S02]  /*4c10*/  ISETP.GE.AND P5, PT, R71, c[0x0][0x198], PT ;  /* 0x0000660047007a0c */ /* 0x000fc40003fa6270 */
[----:B------:R-:W-:Y:S01]  /*4c20*/  ISETP.GE.AND P6, PT, R65, c[0x0][0x1d4], PT ;  /* 0x0000750041007a0c */ /* 0x000fe20003fc6270 */
[----:B------:R-:W-:Y:S01]  /*4c30*/  IMAD.IADD R42, R9, 0x1, -R42 ;  /* 0x00000001092a7824 */ /* 0x000fe200078e0a2a */
[----:B------:R-:W-:Y:S01]  /*4c40*/  SHF.R.S32.HI R9, RZ, 0x1f, R18 ;  /* 0x0000001fff097819 */ /* 0x000fe20000011412 */
[----:B------:R-:W-:Y:S01]  /*4c50*/  IMAD.IADD R13, R13, 0x1, R7 ;  /* 0x000000010d0d7824 */ /* 0x000fe200078e0207 */
[----:B------:R-:W-:Y:S01]  /*4c60*/  IADD3 R7, R71, 0x80, RZ ;  /* 0x0000008047077810 */ /* 0x000fe20007ffe0ff */
[----:B------:R-:W-:Y:S02]  /*4c70*/  IMAD.IADD R11, R149, 0x1, R40 ;  /* 0x00000001950b7824 */ /* 0x000fe400078e0228 */
[----:B------:R-:W-:Y:S01]  /*4c80*/  IMAD R9, R9, c[0x0][0x1a8], RZ ;  /* 0x00006a0009097a24 */ /* 0x000fe200078e02ff */
[----:B------:R-:W-:Y:S01]  /*4c90*/  ISETP.GE.AND P4, PT, R7, c[0x0][0x198], PT ;  /* 0x0000660007007a0c */ /* 0x000fe20003f86270 */
[----:B------:R-:W-:Y:S01]  /*4ca0*/  IMAD R8, R227, c[0x0][0x2c4], RZ ;  /* 0x0000b100e3087a24 */ /* 0x000fe200078e02ff */
[----:B------:R-:W-:Y:S01]  /*4cb0*/  IADD3 R5, R11, 0x20, RZ ;  /* 0x000000200b057810 */ /* 0x000fe20007ffe0ff */
[C---:B------:R-:W-:Y:S01]  /*4cc0*/  IMAD R9, R18.reuse, c[0x0][0x1ac], R9 ;  /* 0x00006b0012097a24 */ /* 0x040fe200078e0209 */
[----:B------:R-:W-:Y:S01]  /*4cd0*/  P2R R3, PR, RZ, 0x10 ;  /* 0x00000010ff037803 */ /* 0x000fe20000000000 */
[----:B------:R-:W-:Y:S01]  /*4ce0*/  IMAD.WIDE.U32 R18, R18, c[0x0][0x1a8], R12 ;  /* 0x00006a0012127a25 */ /* 0x000fe200078e000c */
[----:B------:R-:W-:-:S02]  /*4cf0*/  SHF.R.S32.HI R13, RZ, 0x1f, R2 ;  /* 0x0000001fff0d7819 */ /* 0x000fc40000011402 */
[----:B------:R-:W-:Y:S01]  /*4d00*/  ISETP.GE.AND P1, PT, R5, R8, PT ;  /* 0x000000080500720c */ /* 0x000fe20003f26270 */
[----:B------:R-:W-:Y:S01]  /*4d10*/  IMAD.IADD R9, R19, 0x1, R9 ;  /* 0x0000000113097824 */ /* 0x000fe200078e0209 */
[----:B------:R-:W-:Y:S01]  /*4d20*/  LEA R12, P0, R18, c[0x0][0x160], 0x1 ;  /* 0x00005800120c7a11 */ /* 0x000fe200078008ff */
[----:B------:R-:W-:Y:S01]  /*4d30*/  IMAD R16, R26, c[0x0][0x1e0], RZ ;  /* 0x000078001a107a24 */ /* 0x000fe200078e02ff */
[----:B------:R-:W-:Y:S01]  /*4d40*/  LEA.HI R13, R13, R2, RZ, 0x3 ;  /* 0x000000020d0d7211 */ /* 0x000fe200078f18ff */
[----:B------:R-:W-:Y:S01]  /*4d50*/  IMAD.WIDE.U32 R24, R20, c[0x0][0x1e0], R118 ;  /* 0x0000780014187a25 */ /* 0x000fe200078e0076 */
[----:B------:R-:W-:Y:S01]  /*4d60*/  LEA.HI.X R9, R18, c[0x0][0x164], R9, 0x1, P0 ;  /* 0x0000590012097a11 */ /* 0x000fe200000f0c09 */
[----:B------:R-:W-:Y:S01]  /*4d70*/  SHFL.IDX PT, R22, R12, RZ, 0x181f ;  /* 0x00181fff0c167589 */ /* 0x000fe200000e0000 */
[----:B------:R-:W-:Y:S01]  /*4d80*/  LOP3.LUT R3, R13, 0xfffffff8, RZ, 0xc0, !PT ;  /* 0xfffffff80d037812 */ /* 0x000fe200078ec0ff */
[----:B------:R-:W-:Y:S01]  /*4d90*/  IMAD R16, R20, c[0x0][0x1e4], R16 ;  /* 0x0000790014107a24 */ /* 0x000fe200078e0210 */
[----:B------:R-:W-:Y:S01]  /*4da0*/  P2R R15, PR, RZ, 0x2 ;  /* 0x00000002ff0f7803 */ /* 0x000fe20000000000 */
[----:B------:R-:W1:Y:S01]  /*4db0*/  SHFL.IDX PT, R23, R9, RZ, 0x181f ;  /* 0x00181fff09177589 */ /* 0x000e6200000e0000 */
[----:B------:R-:W-:Y:S01]  /*4dc0*/  ISETP.GE.AND P1, PT, R11, R8, PT ;  /* 0x000000080b00720c */ /* 0x000fe20003f26270 */
[----:B------:R-:W-:Y:S01]  /*4dd0*/  IMAD.IADD R3, R2, 0x1, -R3 ;  /* 0x0000000102037824 */ /* 0x000fe200078e0a03 */
[----:B------:R-:W-:Y:S01]  /*4de0*/  ISETP.NE.U32.AND P0, PT, RZ, c[0x0][0x350], PT ;  /* 0x0000d400ff007a0c */ /* 0x000fe20003f05070 */
[----:B------:R-:W-:Y:S01]  /*4df0*/  IMAD.IADD R17, R25, 0x1, R16 ;  /* 0x0000000119117824 */ /* 0x000fe200078e0210 */
[----:B------:R-:W-:Y:S01]  /*4e00*/  IADD3 R5, R71, 0xc0, RZ ;  /* 0x000000c047057810 */ /* 0x000fe20007ffe0ff */
[----:B------:R-:W-:Y:S01]  /*4e10*/  IMAD.MOV.U32 R16, RZ, RZ, R24 ;  /* 0x000000ffff107224 */ /* 0x000fe200078e0018 */
[----:B------:R-:W-:Y:S01]  /*4e20*/  ISETP.NE.AND.EX P0, PT, RZ, c[0x0][0x354], PT, P0 ;  /* 0x0000d500ff007a0c */ /* 0x000fe20003f05300 */
[----:B------:R-:W-:Y:S01]  /*4e30*/  IMAD.SHL.U32 R2, R42, 0x8, RZ ;  /* 0x000000082a027824 */ /* 0x000fe200078e00ff */
[----:B------:R-:W-:Y:S01]  /*4e40*/  ISETP.GE.AND P3, PT, R5, c[0x0][0x198], PT ;  /* 0x0000660005007a0c */ /* 0x000fe20003f66270 */
[----:B------:R-:W-:-:S02]  /*4e50*/  IMAD R26, R26, c[0x0][0x208], RZ ;  /* 0x000082001a1a7a24 */ /* 0x000fc400078e02ff */
[----:B------:R-:W-:Y:S01]  /*4e60*/  IMAD.SHL.U32 R125, R40, 0x40, RZ ;  /* 0x00000040287d7824 */ /* 0x000fe200078e00ff */
[----:B------:R-:W-:Y:S01]  /*4e70*/  P2R R14, PR, RZ, 0x8 ;  /* 0x00000008ff0e7803 */ /* 0x000fe20000000000 */
[C---:B------:R-:W-:Y:S01]  /*4e80*/  IMAD R26, R20.reuse, c[0x0][0x20c], R26 ;  /* 0x00008300141a7a24 */ /* 0x040fe200078e021a */
[----:B------:R-:W-:Y:S01]  /*4e90*/  @!P1 SHF.R.S32.HI R19, RZ, 0x1f, R7 ;  /* 0x0000001fff139819 */ /* 0x000fe20000011407 */
[----:B------:R-:W-:Y:S01]  /*4ea0*/  IMAD.WIDE.U32 R20, R20, c[0x0][0x208], R118 ;  /* 0x0000820014147a25 */ /* 0x000fe200078e0076 */
[----:B------:R-:W-:Y:S02]  /*4eb0*/  LOP3.LUT R125, R125, 0x1c0, RZ, 0xc0, !PT ;  /* 0x000001c07d7d7812 */ /* 0x000fe400078ec0ff */
[----:B------:R-:W-:Y:S01]  /*4ec0*/  @!P1 SHF.R.S32.HI R18, RZ, 0x1f, R5 ;  /* 0x0000001fff129819 */ /* 0x000fe20000011405 */
[----:B------:R-:W-:Y:S01]  /*4ed0*/  IMAD R218, R87, c[0x0][0x1e8], RZ ;  /* 0x00007a0057da7a24 */ /* 0x000fe200078e02ff */
[----:B------:R-:W-:Y:S01]  /*4ee0*/  LOP3.LUT R41, R125, 0x38, R118, 0xf8, !PT ;  /* 0x000000387d297812 */ /* 0x000fe200078ef876 */
[----:B------:R-:W-:Y:S01]  /*4ef0*/  IMAD.IADD R27, R21, 0x1, R26 ;  /* 0x00000001151b7824 */ /* 0x000fe200078e021a */
[----:B------:R-:W-:Y:S01]  /*4f00*/  SHF.R.U32.HI R124, RZ, 0x3, R125 ;  /* 0x00000003ff7c7819 */ /* 0x000fe2000001167d */
[----:B------:R-:W-:Y:S01]  /*4f10*/  IMAD.SHL.U32 R123, R123, 0x8, RZ ;  /* 0x000000087b7b7824 */ /* 0x000fe200078e00ff */
[----:B------:R-:W-:Y:S01]  /*4f20*/  @!P1 LEA.HI R19, R19, R7, RZ, 0x3 ;  /* 0x0000000713139211 */ /* 0x000fe200078f18ff */
[C---:B------:R-:W-:Y:S01]  /*4f30*/  IMAD R218, R215.reuse, c[0x0][0x1ec], R218 ;  /* 0x00007b00d7da7a24 */ /* 0x040fe200078e02da */
[----:B------:R-:W-:Y:S01]  /*4f40*/  @!P1 LEA.HI R18, R18, R5, RZ, 0x3 ;  /* 0x0000000512129211 */ /* 0x000fe200078f18ff */
[----:B------:R-:W-:Y:S01]  /*4f50*/  IMAD.WIDE.U32 R16, R215, c[0x0][0x1e8], R16 ;  /* 0x00007a00d7107a25 */ /* 0x000fe200078e0010 */
[----:B------:R-:W-:-:S02]  /*4f60*/  LOP3.LUT R123, R123, 0xfffffe00, RZ, 0xc0, !PT ;  /* 0xfffffe007b7b7812 */ /* 0x000fc400078ec0ff */
[----:B------:R-:W-:Y:S01]  /*4f70*/  @!P1 LOP3.LUT R19, R19, 0xfffffff8, RZ, 0xc0, !PT ;  /* 0xfffffff813139812 */ /* 0x000fe200078ec0ff */
[----:B------:R-:W-:Y:S01]  /*4f80*/  IMAD.MOV.U32 R26, RZ, RZ, R20 ;  /* 0x000000ffff1a7224 */ /* 0x000fe200078e0014 */
[----:B------:R-:W-:Y:S01]  /*4f90*/  @!P1 SHF.R.S32.HI R20, RZ, 0x1f, R65 ;  /* 0x0000001fff149819 */ /* 0x000fe20000011441 */
[----:B------:R-:W-:Y:S01]  /*4fa0*/  IMAD.IADD R219, R218, 0x1, R17 ;  /* 0x00000001dadb7824 */ /* 0x000fe200078e0211 */
[----:B------:R-:W-:Y:S01]  /*4fb0*/  LOP3.LUT R41, R123, R41, R124, 0xf6, !PT ;  /* 0x000000297b297212 */ /* 0x000fe200078ef67c */
[----:B------:R-:W-:Y:S01]  /*4fc0*/  IMAD.MOV.U32 R218, RZ, RZ, R16 ;  /* 0x000000ffffda7224 */ /* 0x000fe200078e0010 */
[----:B------:R-:W-:Y:S01]  /*4fd0*/  @!P1 LEA.HI R20, R20, R65, RZ, 0x3 ;  /* 0x0000004114149211 */ /* 0x000fe200078f18ff */
[----:B------:R-:W-:Y:S01]  /*4fe0*/  IMAD R16, R87, c[0x0][0x210], RZ ;  /* 0x0000840057107a24 */ /* 0x000fe200078e02ff */
[----:B------:R-:W-:Y:S01]  /*4ff0*/  P2R R14, PR, RZ, 0x20 ;  /* 0x00000020ff0e7803 */ /* 0x000fe20000000000 */
[----:B------:R-:W-:Y:S01]  /*5000*/  IMAD.WIDE.U32 R26, R215, c[0x0][0x210], R26 ;  /* 0x00008400d71a7a25 */ /* 0x000fe200078e001a */
[----:B------:R-:W-:-:S02]  /*5010*/  @!P1 LOP3.LUT R20, R20, 0xfffffff8, RZ, 0xc0, !PT ;  /* 0xfffffff814149812 */ /* 0x000fc400078ec0ff */
[----:B------:R-:W-:Y:S01]  /*5020*/  @!P1 LOP3.LUT R18, R18, 0xfffffff8, RZ, 0xc0, !PT ;  /* 0xfffffff812129812 */ /* 0x000fe200078ec0ff */
[----:B------:R-:W-:Y:S02]  /*5030*/  IMAD R16, R215, c[0x0][0x214], R16 ;  /* 0x00008500d7107a24 */ /* 0x000fe400078e0210 */
[----:B------:R-:W-:Y:S02]  /*5040*/  @!P1 IMAD.SHL.U32 R14, R41, 0x2, RZ ;  /* 0x00000002290e9824 */ /* 0x000fe400078e00ff */
[----:B------:R-:W-:Y:S02]  /*5050*/  IMAD.SHL.U32 R13, R13, 0x40, RZ ;  /* 0x000000400d0d7824 */ /* 0x000fe400078e00ff */
[----:B------:R-:W-:Y:S02]  /*5060*/  IMAD.IADD R17, R16, 0x1, R27 ;  /* 0x0000000110117824 */ /* 0x000fe400078e021b */
[----:B-1----:R-:W-:-:S04]  /*5070*/  @!P1 IMAD.WIDE R20, R20, 0x2, R22 ;  /* 0x0000000214149825 */ /* 0x002fc800078e0216 */
[----:B------:R-:W-:Y:S02]  /*5080*/  IMAD.MOV.U32 R16, RZ, RZ, R26 ;  /* 0x000000ffff107224 */ /* 0x000fe400078e001a */
[----:B------:R-:W-:-:S04]  /*5090*/  @!P1 IMAD.WIDE R26, R19, 0x2, R22 ;  /* 0x00000002131a9825 */ /* 0x000fc800078e0216 */
[----:B------:R-:W-:Y:S01]  /*50a0*/  @!P1 IMAD.WIDE R18, R18, 0x2, R22 ;  /* 0x0000000212129825 */ /* 0x000fe200078e0216 */
[----:B--2---:R-:W-:-:S03]  /*50b0*/  @P2 SHF.R.S32.HI R25, RZ, 0x1f, R4 ;  /* 0x0000001fff192819 */ /* 0x004fc60000011404 */
[----:B------:R-:W-:Y:S02]  /*50c0*/  @P2 IMAD.MOV.U32 R24, RZ, RZ, R4 ;  /* 0x000000ffff182224 */ /* 0x000fe400078e0004 */
[----:B------:R-:W-:Y:S02]  /*50d0*/  IMAD.SHL.U32 R4, R3, 0x40, RZ ;  /* 0x0000004003047824 */ /* 0x000fe400078e00ff */
[----:B------:R-:W-:Y:S02]  /*50e0*/  @!P2 IMAD.MOV.U32 R24, RZ, RZ, R216 ;  /* 0x000000ffff18a224 */ /* 0x000fe400078e00d8 */
[----:B------:R-:W-:Y:S01]  /*50f0*/  @!P2 IMAD.MOV.U32 R25, RZ, RZ, R10 ;  /* 0x000000ffff19a224 */ /* 0x000fe200078e000a */
[----:B------:R-:W-:Y:S02]  /*5100*/  LOP3.LUT R4, R4, 0x1c0, RZ, 0xc0, !PT ;  /* 0x000001c004047812 */ /* 0x000fe400078ec0ff */
[----:B------:R-:W-:Y:S02]  /*5110*/  SEL R230, R24, RZ, !P0 ;  /* 0x000000ff18e67207 */ /* 0x000fe40004000000 */
[----:B------:R-:W-:-:S02]  /*5120*/  LOP3.LUT R2, R4, 0x8, R2, 0xf8, !PT ;  /* 0x0000000804027812 */ /* 0x000fc400078ef802 */
[----:B------:R-:W-:Y:S01]  /*5130*/  SEL R10, R25, RZ, !P0 ;  /* 0x000000ff190a7207 */ /* 0x000fe20004000000 */
[----:B------:R-:W-:Y:S01]  /*5140*/  IMAD.WIDE.U32 R218, R230, c[0x0][0x1f0], R218 ;  /* 0x00007c00e6da7a25 */ /* 0x000fe200078e00da */
[----:B------:R-:W-:Y:S02]  /*5150*/  SHF.R.U32.HI R4, RZ, 0x3, R4 ;  /* 0x00000003ff047819 */ /* 0x000fe40000011604 */
[C---:B------:R-:W-:Y:S01]  /*5160*/  @!P1 LEA R24, P0, R71.reuse, R22, 0x1 ;  /* 0x0000001647189211 */ /* 0x040fe200078008ff */
[----:B------:R-:W-:Y:S01]  /*5170*/  IMAD R222, R10, c[0x0][0x1f0], RZ ;  /* 0x00007c000ade7a24 */ /* 0x000fe200078e02ff */
[----:B------:R-:W-:Y:S01]  /*5180*/  LOP3.LUT R4, R2, R4, RZ, 0x3c, !PT ;  /* 0x0000000402047212 */ /* 0x000fe200078e3cff */
[----:B------:R-:W-:Y:S01]  /*5190*/  IMAD.MOV.U32 R2, RZ, RZ, 0x20 ;  /* 0x00000020ff027424 */ /* 0x000fe200078e00ff */
[----:B------:R-:W-:Y:S01]  /*51a0*/  @!P1 LEA.HI.X R25, R71, R23, R119, 0x1, P0 ;  /* 0x0000001747199211 */ /* 0x000fe200000f0c77 */
[----:B------:R-:W-:Y:S01]  /*51b0*/  IMAD R221, R10, c[0x0][0x218], RZ ;  /* 0x000086000add7a24 */ /* 0x000fe200078e02ff */
[C---:B------:R-:W-:Y:S01]  /*51c0*/  LOP3.LUT P2, RZ, R3.reuse, 0x4, RZ, 0xc0, !PT ;  /* 0x0000000403ff7812 */ /* 0x040fe2000784c0ff */
[----:B------:R-:W-:Y:S01]  /*51d0*/  IMAD R222, R230, c[0x0][0x1f4], R222 ;  /* 0x00007d00e6de7a24 */ /* 0x000fe200078e02de */
[----:B------:R-:W-:Y:S01]  /*51e0*/  LOP3.LUT P0, RZ, R3, 0x2, RZ, 0xc0, !PT ;  /* 0x0000000203ff7812 */ /* 0x000fe2000780c0ff */
[----:B------:R-:W-:Y:S01]  /*51f0*/  IMAD.MOV.U32 R3, RZ, RZ, 0x10 ;  /* 0x00000010ff037424 */ /* 0x000fe200078e00ff */
[----:B------:R-:W-:Y:S01]  /*5200*/  SEL R2, R2, 0xffffffe0, !P2 ;  /* 0xffffffe002027807 */ /* 0x000fe20005000000 */
[----:B------:R-:W-:Y:S01]  /*5210*/  @!PT LDS RZ, [RZ] ;  /* 0x00000000fffff984 */ /* 0x000fe20000000800 */
[----:B------:R1:W-:Y:S01]  /*5220*/  @!P1 LDGSTS.E.BYPASS.LTC128B.128 [R14+0x10080], [R24.64], !P5 ;  /* 0x10080000180e9fae */ /* 0x0003e2000e901d48 */
[----:B------:R-:W-:Y:S01]  /*5230*/  ISETP.GE.AND P2, PT, R65, c[0x0][0x198], PT ;  /* 0x0000660041007a0c */ /* 0x000fe20003f46270 */
[C---:B------:R-:W-:Y:S01]  /*5240*/  IMAD R221, R230.reuse, c[0x0][0x21c], R221 ;  /* 0x00008700e6dd7a24 */ /* 0x040fe200078e02dd */
[----:B------:R-:W-:Y:S01]  /*5250*/  SEL R3, R3, 0xfffffff0, !P0 ;  /* 0xfffffff003037807 */ /* 0x000fe20004000000 */
[----:B------:R-:W-:Y:S01]  /*5260*/  IMAD.WIDE.U32 R230, R230, c[0x0][0x218], R16 ;  /* 0x00008600e6e67a25 */ /* 0x000fe200078e0010 */
[----:B------:R-:W-:-:S02]  /*5270*/  ISETP.NE.AND P0, PT, R15, RZ, PT ;  /* 0x000000ff0f00720c */ /* 0x000fc40003f05270 */
[----:B------:R-:W-:Y:S01]  /*5280*/  LOP3.LUT R4, R4, 0xfffffe00, R13, 0xf8, !PT ;  /* 0xfffffe0004047812 */ /* 0x000fe200078ef80d */
[----:B------:R-:W-:Y:S01]  /*5290*/  IMAD.IADD R223, R219, 0x1, R222 ;  /* 0x00000001dbdf7824 */ /* 0x000fe200078e02de */
[C---:B------:R-:W-:Y:S01]  /*52a0*/  IADD3 R13, R118.reuse, 0x80, RZ ;  /* 0x00000080760d7810 */ /* 0x040fe20007ffe0ff */
[----:B------:R-:W-:Y:S01]  /*52b0*/  IMAD.IADD R221, R231, 0x1, R221 ;  /* 0x00000001e7dd7824 */ /* 0x000fe200078e02dd */
[----:B------:R-:W-:Y:S02]  /*52c0*/  IADD3 R10, R118, 0xc0, RZ ;  /* 0x000000c0760a7810 */ /* 0x000fe40007ffe0ff */
[----:B------:R-:W-:Y:S01]  /*52d0*/  ISETP.GE.AND P5, PT, R13, c[0x0][0x1d4], PT ;  /* 0x000075000d007a0c */ /* 0x000fe20003fa6270 */
[----:B------:R2:W-:Y:S04]  /*52e0*/  @!P1 LDGSTS.E.BYPASS.LTC128B.128 [R14+0x14080], [R20.64], !P2 ;  /* 0x14080000140e9fae */ /* 0x0005e8000d101d48 */
[----:B------:R1:W-:Y:S01]  /*52f0*/  @!P1 LDGSTS.E.BYPASS.LTC128B.128 [R14+0x18080], [R26.64], !P4 ;  /* 0x180800001a0e9fae */ /* 0x0003e2000e101d48 */
[----:B------:R-:W-:-:S03]  /*5300*/  ISETP.GE.AND P4, PT, R10, c[0x0][0x1d4], PT ;  /* 0x000075000a007a0c */ /* 0x000fc60003f86270 */
[----:B------:R1:W-:Y:S01]  /*5310*/  @!P1 LDGSTS.E.BYPASS.LTC128B.128 [R14+0x1c080], [R18.64], !P3 ;  /* 0x1c080000120e9fae */ /* 0x0003e2000d901d48 */
[----:B------:R-:W-:-:S03]  /*5320*/  ISETP.GE.AND P3, PT, R118, c[0x0][0x1d4], PT ;  /* 0x0000750076007a0c */ /* 0x000fc60003f66270 */
[----:B--2---:R1:W2:Y:S04]  /*5330*/  SHFL.IDX PT, R20, R12, 0x1, 0x181f ;  /* 0x00381f000c147f89 */ /* 0x0042a800000e0000 */
[----:B------:R1:W3:Y:S01]  /*5340*/  SHFL.IDX PT, R21, R9, 0x1, 0x181f ;  /* 0x00381f0009157f89 */ /* 0x0002e200000e0000 */
[----:B------:R-:W-:Y:S05]  /*5350*/  @P0 BRA `(.L_x_591) ;  /* 0x000001c000000947 */ /* 0x000fea0003800000 */
[C---:B------:R-:W-:Y:S02]  /*5360*/  IADD3 R16, R71.reuse, 0x80, RZ ;  /* 0x0000008047107810 */ /* 0x040fe40007ffe0ff */
[----:B------:R-:W-:Y:S02]  /*5370*/  IADD3 R13, R71, 0xc0, RZ ;  /* 0x000000c0470d7810 */ /* 0x000fe40007ffe0ff */
[----:B------:R-:W-:Y:S02]  /*5380*/  SHF.R.S32.HI R17, RZ, 0x1f, R65 ;  /* 0x0000001fff117819 */ /* 0x000fe40000011441 */
[----:B-1----:R-:W-:-:S02]  /*5390*/  SHF.R.S32.HI R14, RZ, 0x1f, R16 ;  /* 0x0000001fff0e7819 */ /* 0x002fc40000011410 */
[----:B--2---:R-:W-:Y:S02]  /*53a0*/  LEA R22, P0, R71, R20, 0x1 ;  /* 0x0000001447167211 */ /* 0x004fe400078008ff */
[----:B------:R-:W-:Y:S02]  /*53b0*/  SHF.R.S32.HI R10, RZ, 0x1f, R13 ;  /* 0x0000001fff0a7819 */ /* 0x000fe4000001140d */
[----:B------:R-:W-:Y:S02]  /*53c0*/  P2R R19, PR, RZ, 0x8 ;  /* 0x00000008ff137803 */ /* 0x000fe40000000000 */
[----:B------:R-:W-:Y:S02]  /*53d0*/  LEA.HI R17, R17, R65, RZ, 0x3 ;  /* 0x0000004111117211 */ /* 0x000fe400078f18ff */
[----:B------:R-:W-:Y:S02]  /*53e0*/  ISETP.GE.AND P3, PT, R71, c[0x0][0x198], PT ;  /* 0x0000660047007a0c */ /* 0x000fe40003f66270 */
[----:B------:R-:W-:-:S02]  /*53f0*/  P2R R18, PR, RZ, 0x2 ;  /* 0x00000002ff127803 */ /* 0x000fc40000000000 */
[----:B------:R-:W-:Y:S02]  /*5400*/  LEA.HI R14, R14, R16, RZ, 0x3 ;  /* 0x000000100e0e7211 */ /* 0x000fe400078f18ff */
[----:B---3--:R-:W-:Y:S02]  /*5410*/  LEA.HI.X R23, R71, R21, R119, 0x1, P0 ;  /* 0x0000001547177211 */ /* 0x008fe400000f0c77 */
[----:B------:R-:W-:Y:S01]  /*5420*/  LEA.HI R10, R10, R13, RZ, 0x3 ;  /* 0x0000000d0a0a7211 */ /* 0x000fe200078f18ff */
[----:B------:R-:W-:Y:S01]  /*5430*/  IMAD.SHL.U32 R13, R41, 0x2, RZ ;  /* 0x00000002290d7824 */ /* 0x000fe200078e00ff */
[----:B------:R-:W-:Y:S02]  /*5440*/  ISETP.GE.AND P1, PT, R7, c[0x0][0x198], PT ;  /* 0x0000660007007a0c */ /* 0x000fe40003f26270 */
[----:B------:R-:W-:Y:S02]  /*5450*/  ISETP.GE.AND P0, PT, R5, c[0x0][0x198], PT ;  /* 0x0000660005007a0c */ /* 0x000fe40003f06270 */
[----:B------:R-:W-:Y:S01]  /*5460*/  LOP3.LUT R17, R17, 0xfffffff8, RZ, 0xc0, !PT ;  /* 0xfffffff811117812 */ /* 0x000fe200078ec0ff */
[----:B------:R1:W-:Y:S01]  /*5470*/  LDGSTS.E.BYPASS.LTC128B.128 [R13+0x11080], [R22.64], !P3 ;  /* 0x11080000160d7fae */ /* 0x0003e2000d901d48 */
[----:B------:R-:W-:-:S02]  /*5480*/  LOP3.LUT R14, R14, 0xfffffff8, RZ, 0xc0, !PT ;  /* 0xfffffff80e0e7812 */ /* 0x000fc400078ec0ff */
        /* <DEDUP_REMOVED lines=9> */
.L_x_591:
[----:B------:R-:W-:Y:S05]  /*5520*/  BSYNC B0 ;  /* 0x0000000000007941 */ /* 0x000fea0003800000 */
.L_x_590:
[----:B------:R-:W-:Y:S01]  /*5530*/  IADD3 R10, R11, 0x40, RZ ;  /* 0x000000400b0a7810 */ /* 0x000fe20007ffe0ff */
[----:B-1----:R1:W4:Y:S01]  /*5540*/  SHFL.IDX PT, R23, R9, 0x2, 0x181f ;  /* 0x00581f0009177f89 */ /* 0x00232200000e0000 */
[----:B------:R-:W-:Y:S02]  /*5550*/  BSSY B0, `(.L_x_592) ;  /* 0x0000022000007945 */ /* 0x000fe40003800000 */
[----:B------:R-:W-:Y:S01]  /*5560*/  ISETP.GE.AND P0, PT, R10, R8, PT ;  /* 0x000000080a00720c */ /* 0x000fe20003f06270 */
[----:B------:R1:W3:Y:S03]  /*5570*/  SHFL.IDX PT, R22, R12, 0x2, 0x181f ;  /* 0x00581f000c167f89 */ /* 0x0002e600000e0000 */
[----:B------:R-:W-:-:S09]  /*5580*/  P2R R10, PR, RZ, 0x1 ;  /* 0x00000001ff0a7803 */ /* 0x000fd20000000000 */
[----:B------:R-:W-:Y:S05]  /*5590*/  @P0 BRA `(.L_x_593) ;  /* 0x000001d000000947 */ /* 0x000fea0003800000 */
[C---:B------:R-:W-:Y:S02]  /*55a0*/  IADD3 R17, R71.reuse, 0x80, RZ ;  /* 0x0000008047117810 */ /* 0x040fe40007ffe0ff */
[C---:B------:R-:W-:Y:S02]  /*55b0*/  IADD3 R14, R71.reuse, 0xc0, RZ ;  /* 0x000000c0470e7810 */ /* 0x040fe40007ffe0ff */
[----:B------:R-:W-:Y:S02]  /*55c0*/  SHF.R.S32.HI R18, RZ, 0x1f, R65 ;  /* 0x0000001fff127819 */ /* 0x000fe40000011441 */
[----:B------:R-:W-:Y:S02]  /*55d0*/  SHF.R.S32.HI R16, RZ, 0x1f, R17 ;  /* 0x0000001fff107819 */ /* 0x000fe40000011411 */
[----:B---3--:R-:W-:Y:S02]  /*55e0*/  LEA R24, P0, R71, R22, 0x1 ;  /* 0x0000001647187211 */ /* 0x008fe400078008ff */
[----:B------:R-:W-:-:S02]  /*55f0*/  SHF.R.S32.HI R13, RZ, 0x1f, R14 ;  /* 0x0000001fff0d7819 */ /* 0x000fc4000001140e */
[----:B--2---:R-:W-:Y:S02]  /*5600*/  P2R R20, PR, RZ, 0x8 ;  /* 0x00000008ff147803 */ /* 0x004fe40000000000 */
[----:B------:R-:W-:Y:S02]  /*5610*/  LEA.HI R18, R18, R65, RZ, 0x3 ;  /* 0x0000004112127211 */ /* 0x000fe400078f18ff */
[C---:B------:R-:W-:Y:S02]  /*5620*/  ISETP.GE.AND P3, PT, R71.reuse, c[0x0][0x198], PT ;  /* 0x0000660047007a0c */ /* 0x040fe40003f66270 */
[----:B------:R-:W-:Y:S02]  /*5630*/  P2R R19, PR, RZ, 0x2 ;  /* 0x00000002ff137803 */ /* 0x000fe40000000000 */
[----:B------:R-:W-:Y:S02]  /*5640*/  LEA.HI R16, R16, R17, RZ, 0x3 ;  /* 0x0000001110107211 */ /* 0x000fe400078f18ff */
[----:B----4-:R-:W-:-:S02]  /*5650*/  LEA.HI.X R25, R71, R23, R119, 0x1, P0 ;  /* 0x0000001747197211 */ /* 0x010fc400000f0c77 */
[----:B------:R-:W-:Y:S01]  /*5660*/  LEA.HI R13, R13, R14, RZ, 0x3 ;  /* 0x0000000e0d0d7211 */ /* 0x000fe200078f18ff */
[----:B------:R-:W-:Y:S01]  /*5670*/  IMAD.SHL.U32 R14, R41, 0x2, RZ ;  /* 0x00000002290e7824 */ /* 0x000fe200078e00ff */
[----:B------:R-:W-:Y:S02]  /*5680*/  ISETP.GE.AND P1, PT, R7, c[0x0][0x198], PT ;  /* 0x0000660007007a0c */ /* 0x000fe40003f26270 */
[----:B------:R-:W-:Y:S02]  /*5690*/  ISETP.GE.AND P0, PT, R5, c[0x0][0x198], PT ;  /* 0x0000660005007a0c */ /* 0x000fe40003f06270 */
[----:B------:R-:W-:Y:S01]  /*56a0*/  LOP3.LUT R18, R18, 0xfffffff8, RZ, 0xc0, !PT ;  /* 0xfffffff812127812 */ /* 0x000fe200078ec0ff */
[----:B------:R-:W-:Y:S01]  /*56b0*/  @!PT LDS RZ, [RZ] ;  /* 0x00000000fffff984 */ /* 0x000fe20000000800 */
[----:B------:R2:W-:Y:S01]  /*56c0*/  LDGSTS.E.BYPASS.LTC128B.128 [R14+0x12080], [R24.64], !P3 ;  /* 0x12080000180e7fae */ /* 0x0005e2000d901d48 */
        /* <DEDUP_REMOVED lines=10> */
.L_x_593:
[----:B------:R-:W-:Y:S05]  /*5770*/  BSYNC B0 ;  /* 0x0000000000007941 */ /* 0x000fea0003800000 */
.L_x_592:
[----:B--2---:R2:W1:Y:S01]  /*5780*/  SHFL.IDX PT, R17, R9, 0x3, 0x181f ;  /* 0x00781f0009117f89 */ /* 0x00446200000e0000 */
[----:B------:R-:W-:Y:S03]  /*5790*/  BSSY B0, `(.L_x_594) ;  /* 0x000001f000007945 */ /* 0x000fe60003800000 */
[----:B------:R4:W3:Y:S01]  /*57a0*/  SHFL.IDX PT, R16, R12, 0x3, 0x181f ;  /* 0x00781f000c107f89 */ /* 0x0008e200000e0000 */
[----:B-12---:R-:W-:-:S04]  /*57b0*/  IADD3 R9, R11, 0x60, RZ ;  /* 0x000000600b097810 */ /* 0x006fc80007ffe0ff */
[----:B------:R-:W-:-:S04]  /*57c0*/  ISETP.GE.AND P0, PT, R9, R8, PT ;  /* 0x000000080900720c */ /* 0x000fc80003f06270 */
[----:B------:R-:W-:-:S09]  /*57d0*/  P2R R9, PR, RZ, 0x1 ;  /* 0x00000001ff097803 */ /* 0x000fd20000000000 */
[----:B------:R-:W-:Y:S05]  /*57e0*/  @P0 BRA `(.L_x_595) ;  /* 0x0000019000000947 */ /* 0x000fea0003800000 */
[----:B---34-:R-:W-:Y:S01]  /*57f0*/  LEA R12, P0, R71, R16, 0x1 ;  /* 0x00000010470c7211 */ /* 0x018fe200078008ff */
[----:B------:R-:W-:-:S03]  /*5800*/  IMAD.SHL.U32 R14, R41, 0x2, RZ ;  /* 0x00000002290e7824 */ /* 0x000fc600078e00ff */
[C---:B------:R-:W-:Y:S02]  /*5810*/  LEA.HI.X R13, R71.reuse, R17, R119, 0x1, P0 ;  /* 0x00000011470d7211 */ /* 0x040fe400000f0c77 */
[----:B------:R-:W-:-:S13]  /*5820*/  ISETP.GE.AND P0, PT, R71, c[0x0][0x198], PT ;  /* 0x0000660047007a0c */ /* 0x000fda0003f06270 */
[----:B------:R-:W-:Y:S01]  /*5830*/  @!PT LDS RZ, [RZ] ;  /* 0x00000000fffff984 */ /* 0x000fe20000000800 */
[----:B------:R1:W-:Y:S01]  /*5840*/  LDGSTS.E.BYPASS.LTC128B.128 [R14+0x13080], [R12.64], !P0 ;  /* 0x130800000c0e7fae */ /* 0x0003e2000c101d48 */
[----:B------:R-:W-:Y:S02]  /*5850*/  ISETP.GE.AND P0, PT, R7, c[0x0][0x198], PT ;  /* 0x0000660007007a0c */ /* 0x000fe40003f06270 */
[----:B-1----:R-:W-:-:S04]  /*5860*/  SHF.R.S32.HI R12, RZ, 0x1f, R65 ;  /* 0x0000001fff0c7819 */ /* 0x002fc80000011441 */
[----:B------:R-:W-:-:S04]  /*5870*/  LEA.HI R12, R12, R65, RZ, 0x3 ;  /* 0x000000410c0c7211 */ /* 0x000fc800078f18ff */
[----:B------:R-:W-:-:S05]  /*5880*/  LOP3.LUT R12, R12, 0xfffffff8, RZ, 0xc0, !PT ;  /* 0xfffffff80c0c7812 */ /* 0x000fca00078ec0ff */
[----:B------:R-:W-:-:S05]  /*5890*/  IMAD.WIDE R12, R12, 0x2, R16 ;  /* 0x000000020c0c7825 */ /* 0x000fca00078e0210 */
[----:B------:R1:W-:Y:S02]  /*58a0*/  LDGSTS.E.BYPASS.LTC128B.128 [R14+0x17080], [R12.64], !P2 ;  /* 0x170800000c0e7fae */ /* 0x0003e4000d101d48 */
[----:B-1----:R-:W-:-:S04]  /*58b0*/  IADD3 R13, R71, 0x80, RZ ;  /* 0x00000080470d7810 */ /* 0x002fc80007ffe0ff */
[----:B------:R-:W-:-:S04]  /*58c0*/  SHF.R.S32.HI R12, RZ, 0x1f, R13 ;  /* 0x0000001fff0c7819 */ /* 0x000fc8000001140d */
[----:B------:R-:W-:-:S04]  /*58d0*/  LEA.HI R7, R12, R13, RZ, 0x3 ;  /* 0x0000000d0c077211 */ /* 0x000fc800078f18ff */
[----:B------:R-:W-:-:S05]  /*58e0*/  LOP3.LUT R7, R7, 0xfffffff8, RZ, 0xc0, !PT ;  /* 0xfffffff807077812 */ /* 0x000fca00078ec0ff */
[----:B------:R-:W-:-:S05]  /*58f0*/  IMAD.WIDE R12, R7, 0x2, R16 ;  /* 0x00000002070c7825 */ /* 0x000fca00078e0210 */
[----:B------:R1:W-:Y:S01]  /*5900*/  LDGSTS.E.BYPASS.LTC128B.128 [R14+0x1b080], [R12.64], !P0 ;  /* 0x1b0800000c0e7fae */ /* 0x0003e2000c101d48 */
[----:B------:R-:W-:Y:S02]  /*5910*/  ISETP.GE.AND P0, PT, R5, c[0x0][0x198], PT ;  /* 0x0000660005007a0c */ /* 0x000fe40003f06270 */
[----:B-1----:R-:W-:-:S04]  /*5920*/  IADD3 R12, R71, 0xc0, RZ ;  /* 0x000000c0470c7810 */ /* 0x002fc80007ffe0ff */
[----:B------:R-:W-:-:S04]  /*5930*/  SHF.R.S32.HI R7, RZ, 0x1f, R12 ;  /* 0x0000001fff077819 */ /* 0x000fc8000001140c */
[----:B------:R-:W-:-:S04]  /*5940*/  LEA.HI R5, R7, R12, RZ, 0x3 ;  /* 0x0000000c07057211 */ /* 0x000fc800078f18ff */
[----:B------:R-:W-:-:S05]  /*5950*/  LOP3.LUT R5, R5, 0xfffffff8, RZ, 0xc0, !PT ;  /* 0xfffffff805057812 */ /* 0x000fca00078ec0ff */
[----:B------:R-:W-:-:S05]  /*5960*/  IMAD.WIDE R16, R5, 0x2, R16 ;  /* 0x0000000205107825 */ /* 0x000fca00078e0210 */
[----:B------:R1:W-:Y:S02]  /*5970*/  LDGSTS.E.BYPASS.LTC128B.128 [R14+0x1f080], [R16.64], !P0 ;  /* 0x1f080000100e7fae */ /* 0x0003e4000c101d48 */
.L_x_595:
[----:B---34-:R-:W-:Y:S05]  /*5980*/  BSYNC B0 ;  /* 0x0000000000007941 */ /* 0x018fea0003800000 */
.L_x_594:
[----:B------:R-:W-:Y:S01]  /*5990*/  IADD3 R53, R6, -0x1, RZ ;  /* 0xffffffff06357810 */ /* 0x000fe20007ffe0ff */
[----:B------:R-:W-:Y:S01]  /*59a0*/  IMAD.IADD R12, R220, 0x1, -R40 ;  /* 0x00000001dc0c7824 */ /* 0x000fe200078e0a28 */
[----:B------:R-:W0:Y:S01]  /*59b0*/  LDGDEPBAR ;  /* 0x00000000000079af */ /* 0x000e220000000000 */
[----:B------:R-:W-:Y:S01]  /*59c0*/  IMAD.MOV.U32 R5, RZ, RZ, c[0x0][0x1e0] ;  /* 0x00007800ff057624 */ /* 0x000fe200078e00ff */
[----:B------:R-:W-:Y:S01]  /*59d0*/  SHF.R.S32.HI R64, RZ, 0x1f, R53 ;  /* 0x0000001fff407819 */ /* 0x000fe20000011435 */
[----:B------:R-:W-:Y:S01]  /*59e0*/  IMAD R12, R53, -0x20, R12 ;  /* 0xffffffe0350c7824 */ /* 0x000fe200078e020c */
[----:B------:R-:W-:Y:S01]  /*59f0*/  LEA.HI R69, R52, R54, RZ, 0x5 ;  /* 0x0000003634457211 */ /* 0x000fe200078f28ff */
[----:B------:R-:W-:Y:S01]  /*5a00*/  IMAD.MOV.U32 R7, RZ, RZ, 0x5 ;  /* 0x00000005ff077424 */ /* 0x000fe200078e00ff */
[----:B------:R-:W-:Y:S01]  /*5a10*/  SEL R43, RZ, 0x1, P3 ;  /* 0x00000001ff2b7807 */ /* 0x000fe20001800000 */
[----:B------:R-:W-:Y:S01]  /*5a20*/  BAR.SYNC.DEFER_BLOCKING 0x0 ;  /* 0x0000000000007b1d */ /* 0x000fe20000010000 */
[----:B------:R-:W-:-:S02]  /*5a30*/  ISETP.GE.AND P0, PT, R12, 0x1, PT ;  /* 0x000000010c00780c */ /* 0x000fc40003f06270 */
[C---:B------:R-:W-:Y:S02]  /*5a40*/  SHF.L.U64.HI R7, R5.reuse, R7, c[0x0][0x1e4] ;  /* 0x0000790005077619 */ /* 0x040fe40000010207 */
[----:B------:R-:W-:Y:S02]  /*5a50*/  SHF.L.U32 R5, R5, 0x5, RZ ;  /* 0x0000000505057819 */ /* 0x000fe400000006ff */
[----:B------:R-:W-:-:S07]  /*5a60*/  SHF.R.S32.HI R68, RZ, 0x5, R69 ;  /* 0x00000005ff447819 */ /* 0x000fce0000011445 */
[----:B------:R-:W-:Y:S02]  /*5a70*/  @P0 IMAD R12, R7, R53, RZ ;  /* 0x00000035070c0224 */ /* 0x000fe400078e02ff */
[----:B------:R-:W-:Y:S02]  /*5a80*/  @P0 IMAD.MOV.U32 R222, RZ, RZ, R218 ;  /* 0x000000ffffde0224 */ /* 0x000fe400078e00da */
[-C--:B------:R-:W-:Y:S02]  /*5a90*/  @P0 IMAD R12, R64, R5.reuse, R12 ;  /* 0x00000005400c0224 */ /* 0x080fe400078e020c */
[----:B-1----:R-:W-:-:S04]  /*5aa0*/  @P0 IMAD.WIDE.U32 R16, R53, R5, R222 ;  /* 0x0000000535100225 */ /* 0x002fc800078e00de */
[----:B------:R-:W-:Y:S01]  /*5ab0*/  @P0 IMAD.IADD R12, R17, 0x1, R12 ;  /* 0x00000001110c0824 */ /* 0x000fe200078e020c */
[----:B------:R-:W-:-:S04]  /*5ac0*/  @P0 LEA R18, P2, R16, c[0x0][0x1c8], 0x1 ;  /* 0x0000720010120a11 */ /* 0x000fc800078408ff */
[----:B------:R-:W-:Y:S02]  /*5ad0*/  @P0 LEA.HI.X R19, R16, c[0x0][0x1cc], R12, 0x1, P2 ;  /* 0x0000730010130a11 */ /* 0x000fe400010f0c0c */
[----:B------:R-:W-:-:S05]  /*5ae0*/  @P0 SHF.L.U32 R12, R41, 0x1, RZ ;  /* 0x00000001290c0819 */ /* 0x000fca00000006ff */
[----:B------:R-:W-:Y:S01]  /*5af0*/  @!PT LDS RZ, [RZ] ;  /* 0x00000000fffff984 */ /* 0x000fe20000000800 */
[----:B------:R-:W-:Y:S01]  /*5b00*/  @!PT LDS RZ, [RZ] ;  /* 0x00000000fffff984 */ /* 0x000fe20000000800 */
[----:B------:R-:W-:Y:S01]  /*5b10*/  @!PT LDS RZ, [RZ] ;  /* 0x00000000fffff984 */ /* 0x000fe20000000800 */
[----:B------:R1:W-:Y:S04]  /*5b20*/  @P0 LDGSTS.E.BYPASS.LTC128B.128 [R12+0xc080], [R18.64], !P3 ;  /* 0x0c080000120c0fae */ /* 0x0003e8000d901d48 */
        /* <DEDUP_REMOVED lines=8> */
.L_x_596:
[----:B------:R-:W-:Y:S01]  /*5bb0*/  ULDC.U8 UR4, c[0x0][0x298] ;  /* 0x0000a60000047ab9 */ /* 0x000fe20000000000 */
[----:B-1---5:R-:W-:Y:S01]  /*5bc0*/  SHF.R.S32.HI R12, RZ, 0x1f, R55 ;  /* 0x0000001fff0c7819 */ /* 0x022fe20000011437 */
[----:B------:R-:W-:Y:S01]  /*5bd0*/  IMAD.WIDE.U32 R20, R55, c[0x0][0x280], RZ ;  /* 0x0000a00037147a25 */ /* 0x000fe200078e00ff */
[----:B------:R-:W-:Y:S01]  /*5be0*/  ISETP.NE.AND P0, PT, RZ, UR4, PT ;  /* 0x00000004ff007c0c */ /* 0x000fe2000bf05270 */
[----:B------:R-:W-:Y:S01]  /*5bf0*/  BSSY B2, `(.L_x_597) ;  /* 0x0000973000027945 */ /* 0x000fe20003800000 */
[----:B------:R-:W-:Y:S01]  /*5c00*/  LEA R11, R0, R11, 0x5 ;  /* 0x0000000b000b7211 */ /* 0x000fe200078e28ff */
[C---:B------:R-:W-:Y:S01]  /*5c10*/  IMAD R13, R12.reuse, c[0x0][0x280], RZ ;  /* 0x0000a0000c0d7a24 */ /* 0x040fe200078e02ff */
        /* <DEDUP_REMOVED lines=8> */
[----:B------:R-:W-:Y:S01]  /*5ca0*/  ISETP.NE.AND P2, PT, R226, 0x1, PT ;  /* 0x00000001e200780c */ /* 0x000fe20003f45270 */
[----:B------:R-:W-:Y:S01]  /*5cb0*/  IMAD.MOV.U32 R18, RZ, RZ, R16 ;  /* 0x000000ffff127224 */ /* 0x000fe200078e0010 */
[----:B------:R-:W-:Y:S01]  /*5cc0*/  MOV R22, R20 ;  /* 0x0000001400167202 */ /* 0x000fe20000000f00 */
[----:B------:R-:W-:Y:S01]  /*5cd0*/  BSSY B0, `(.L_x_599) ;  /* 0x0000047000007945 */ /* 0x000fe20003800000 */
[----:B------:R-:W-:Y:S01]  /*5ce0*/  IMAD.SHL.U32 R14, R0, 0x4, RZ ;  /* 0x00000004000e7824 */ /* 0x000fe200078e00ff */
        /* <DEDUP_REMOVED lines=8> */
[----:B------:R-:W-:Y:S01]  /*5d70*/  @P2 IMAD.HI.U32 R12, R11, c[0x0][0x2c8], RZ ;  /* 0x0000b2000b0c2a27 */ /* 0x000fe200078e00ff */
[----:B------:R-:W-:-:S04]  /*5d80*/  CS2R R106, SRZ ;  /* 0x00000000006a7805 */ /* 0x000fc8000001ff00 */
[----:B------:R-:W-:-:S04]  /*5d90*/  @P2 SHF.R.U32.HI R11, RZ, c[0x0][0x2cc], R12 ;  /* 0x0000b300ff0b2a19 */ /* 0x000fc8000001160c */
[----:B------:R-:W-:Y:S01]  /*5da0*/  SHF.R.S32.HI R13, RZ, 0x1f, R11 ;  /* 0x0000001fff0d7819 */ /* 0x000fe2000001140b */
[----:B------:R-:W-:-:S04]  /*5db0*/  IMAD.WIDE.U32 R20, R11, c[0x0][0x280], R22 ;  /* 0x0000a0000b147a25 */ /* 0x000fc800078e0016 */
[C---:B------:R-:W-:Y:S02]  /*5dc0*/  IMAD R12, R13.reuse, c[0x0][0x280], RZ ;  /* 0x0000a0000d0c7a24 */ /* 0x040fe400078e02ff */
[----:B------:R-:W-:Y:S02]  /*5dd0*/  IMAD R13, R13, c[0x0][0x290], RZ ;  /* 0x0000a4000d0d7a24 */ /* 0x000fe400078e02ff */
[C---:B------:R-:W-:Y:S02]  /*5de0*/  IMAD R12, R11.reuse, c[0x0][0x284], R12 ;  /* 0x0000a1000b0c7a24 */ /* 0x040fe400078e020c */
[----:B------:R-:W-:-:S03]  /*5df0*/  IMAD.WIDE.U32 R18, R11, c[0x0][0x290], R18 ;  /* 0x0000a4000b127a25 */ /* 0x000fc600078e0012 */
[----:B------:R-:W-:Y:S01]  /*5e00*/  IADD3 R22, R21, R12, RZ ;  /* 0x0000000c15167210 */ /* 0x000fe20007ffe0ff */
[----:B------:R-:W-:Y:S01]  /*5e10*/  IMAD R13, R11, c[0x0][0x294], R13 ;  /* 0x0000a5000b0d7a24 */ /* 0x000fe200078e020d */
[----:B------:R-:W-:-:S04]  /*5e20*/  LEA R12, P0, R20, c[0x0][0x270], 0x1 ;  /* 0x00009c00140c7a11 */ /* 0x000fc800078008ff */
[----:B------:R-:W-:Y:S02]  /*5e30*/  LEA.HI.X R22, R20, c[0x0][0x274], R22, 0x1, P0 ;  /* 0x00009d0014167a11 */ /* 0x000fe400000f0c16 */
[----:B------:R-:W-:Y:S01]  /*5e40*/  IADD3 R16, R19, R13, RZ ;  /* 0x0000000d13107210 */ /* 0x000fe20007ffe0ff */
[----:B------:R1:W2:Y:S01]  /*5e50*/  SHFL.IDX PT, R20, R12, RZ, 0x181f ;  /* 0x00181fff0c147589 */ /* 0x0002a200000e0000 */
[----:B------:R-:W-:-:S03]  /*5e60*/  LEA R11, P0, R18, c[0x0][0x288], 0x1 ;  /* 0x0000a200120b7a11 */ /* 0x000fc600078008ff */
[----:B------:R1:W3:Y:S01]  /*5e70*/  SHFL.IDX PT, R21, R22, RZ, 0x181f ;  /* 0x00181fff16157589 */ /* 0x0002e200000e0000 */
[----:B------:R-:W-:-:S03]  /*5e80*/  LEA.HI.X R16, R18, c[0x0][0x28c], R16, 0x1, P0 ;  /* 0x0000a30012107a11 */ /* 0x000fc600000f0c10 */
[----:B------:R1:W4:Y:S04]  /*5e90*/  SHFL.IDX PT, R18, R11, RZ, 0x181f ;  /* 0x00181fff0b127589 */ /* 0x00032800000e0000 */
[----:B------:R1:W1:Y:S01]  /*5ea0*/  SHFL.IDX PT, R19, R16, RZ, 0x181f ;  /* 0x00181fff10137589 */ /* 0x00026200000e0000 */
[----:B------:R-:W-:Y:S05]  /*5eb0*/  @P1 BRA `(.L_x_600) ;  /* 0x0000028000001947 */ /* 0x000fea0003800000 */
[C---:B------:R-:W-:Y:S01]  /*5ec0*/  ISETP.GE.AND P0, PT, R14.reuse, c[0x0][0x27c], PT ;  /* 0x00009f000e007a0c */ /* 0x040fe20003f06270 */
[----:B------:R-:W-:Y:S01]  /*5ed0*/  CS2R R102, SRZ ;  /* 0x0000000000667805 */ /* 0x000fe2000001ff00 */
[----:B------:R-:W-:Y:S01]  /*5ee0*/  CS2R R106, SRZ ;  /* 0x00000000006a7805 */ /* 0x000fe2000001ff00 */
[----:B------:R-:W-:-:S10]  /*5ef0*/  IADD3 R13, R14, 0x20, RZ ;  /* 0x000000200e0d7810 */ /* 0x000fd40007ffe0ff */
[----:B--23--:R-:W-:-:S04]  /*5f00*/  @!P0 IMAD.WIDE R26, R14, 0x2, R20 ;  /* 0x000000020e1a8825 */ /* 0x00cfc800078e0214 */
        /* <DEDUP_REMOVED lines=20> */
[----:B-1----:R-:W-:-:S04]  /*6050*/  @!P0 IMAD.WIDE R24, R13, 0x2, R20 ;  /* 0x000000020d188825 */ /* 0x002fc800078e0214 */
[----:B--2---:R-:W-:Y:S01]  /*6060*/  @!P0 IMAD.WIDE R26, R13, 0x2, R18 ;  /* 0x000000020d1a8825 */ /* 0x004fe200078e0212 */
        /* <DEDUP_REMOVED lines=13> */
.L_x_600:
[----:B------:R-:W-:Y:S05]  /*6140*/  BSYNC B0 ;  /* 0x0000000000007941 */ /* 0x000fea0003800000 */
.L_x_599:
[----:B------:R-:W-:Y:S01]  /*6150*/  ISETP.NE.AND P0, PT, R15, RZ, PT ;  /* 0x000000ff0f00720c */ /* 0x000fe20003f05270 */
[----:B-1--45:R-:W-:Y:S01]  /*6160*/  IMAD.MOV.U32 R18, RZ, RZ, R116 ;  /* 0x000000ffff127224 */ /* 0x032fe200078e0074 */
[----:B------:R-:W-:Y:S01]  /*6170*/  MOV R23, R114 ;  /* 0x0000007200177202 */ /* 0x000fe20000000f00 */
[----:B------:R-:W-:Y:S01]  /*6180*/  IMAD.MOV.U32 R17, RZ, RZ, R117 ;  /* 0x000000ffff117224 */ /* 0x000fe200078e0075 */
[----:B---3--:R1:W3:Y:S01]  /*6190*/  SHFL.IDX PT, R21, R22, 0x1, 0x181f ;  /* 0x00381f0016157f89 */ /* 0x0082e200000e0000 */
[----:B------:R-:W-:Y:S01]  /*61a0*/  IMAD.MOV.U32 R15, RZ, RZ, R120 ;  /* 0x000000ffff0f7224 */ /* 0x000fe200078e0078 */
[----:B------:R-:W-:Y:S01]  /*61b0*/  BSSY B0, `(.L_x_601) ;  /* 0x000004a000007945 */ /* 0x000fe20003800000 */
[----:B------:R-:W-:Y:S01]  /*61c0*/  IMAD.MOV.U32 R13, RZ, RZ, R121 ;  /* 0x000000ffff0d7224 */ /* 0x000fe200078e0079 */
[----:B------:R-:W-:Y:S01]  /*61d0*/  PRMT R79, R17, 0x5410, R18 ;  /* 0x00005410114f7816 */ /* 0x000fe20000000012 */
[----:B------:R-:W-:Y:S01]  /*61e0*/  IMAD.MOV.U32 R17, RZ, RZ, R125 ;  /* 0x000000ffff117224 */ /* 0x000fe200078e007d */
[----:B------:R-:W-:Y:S01]  /*61f0*/  MOV R18, R124 ;  /* 0x0000007c00127202 */ /* 0x000fe20000000f00 */
[----:B--2---:R1:W2:Y:S01]  /*6200*/  SHFL.IDX PT, R20, R12, 0x1, 0x181f ;  /* 0x00381f000c147f89 */ /* 0x0042a200000e0000 */
[----:B------:R-:W-:Y:S01]  /*6210*/  PRMT R87, R13, 0x5410, R15 ;  /* 0x000054100d577816 */ /* 0x000fe2000000000f */
[----:B------:R-:W-:Y:S01]  /*6220*/  IMAD.MOV.U32 R15, RZ, RZ, R102 ;  /* 0x000000ffff0f7224 */ /* 0x000fe200078e0066 */
[----:B------:R-:W-:Y:S01]  /*6230*/  PRMT R93, R17, 0x5410, R18 ;  /* 0x00005410115d7816 */ /* 0x000fe20000000012 */
[----:B------:R-:W-:Y:S01]  /*6240*/  IMAD.MOV.U32 R13, RZ, RZ, R103 ;  /* 0x000000ffff0d7224 */ /* 0x000fe200078e0067 */
[----:B------:R1:W4:Y:S01]  /*6250*/  SHFL.IDX PT, R19, R16, 0x1, 0x181f ;  /* 0x00381f0010137f89 */ /* 0x00032200000e0000 */
[----:B------:R-:W-:Y:S01]  /*6260*/  IMAD.MOV.U32 R17, RZ, RZ, R115 ;  /* 0x000000ffff117224 */ /* 0x000fe200078e0073 */
[----:B------:R-:W-:Y:S01]  /*6270*/  PRMT R101, R15, 0x7610, R101 ;  /* 0x000076100f657816 */ /* 0x000fe20000000065 */
[----:B------:R-:W-:Y:S01]  /*6280*/  IMAD.MOV.U32 R15, RZ, RZ, R118 ;  /* 0x000000ffff0f7224 */ /* 0x000fe200078e0076 */
[----:B------:R-:W-:Y:S01]  /*6290*/  PRMT R100, R13, 0x7610, R100 ;  /* 0x000076100d647816 */ /* 0x000fe20000000064 */
[----:B------:R1:W1:Y:S01]  /*62a0*/  SHFL.IDX PT, R18, R11, 0x1, 0x181f ;  /* 0x00381f000b127f89 */ /* 0x00026200000e0000 */
[----:B------:R-:W-:Y:S01]  /*62b0*/  MOV R13, R119 ;  /* 0x00000077000d7202 */ /* 0x000fe20000000f00 */
[----:B------:R-:W-:Y:S01]  /*62c0*/  CS2R R90, SRZ ;  /* 0x00000000005a7805 */ /* 0x000fe2000001ff00 */
[----:B------:R-:W-:Y:S01]  /*62d0*/  PRMT R78, R17, 0x5410, R23 ;  /* 0x00005410114e7816 */ /* 0x000fe20000000017 */
[----:B------:R-:W-:Y:S01]  /*62e0*/  IMAD.MOV.U32 R23, RZ, RZ, R122 ;  /* 0x000000ffff177224 */ /* 0x000fe200078e007a */
[----:B------:R-:W-:Y:S01]  /*62f0*/  PRMT R86, R13, 0x5410, R15 ;  /* 0x000054100d567816 */ /* 0x000fe2000000000f */
[----:B------:R-:W-:Y:S01]  /*6300*/  IMAD.MOV.U32 R17, RZ, RZ, R123 ;  /* 0x000000ffff117224 */ /* 0x000fe200078e007b */
[----:B------:R-:W-:Y:S01]  /*6310*/  MOV R15, R106 ;  /* 0x0000006a000f7202 */ /* 0x000fe20000000f00 */
[----:B------:R-:W-:Y:S01]  /*6320*/  IMAD.MOV.U32 R13, RZ, RZ, R107 ;  /* 0x000000ffff0d7224 */ /* 0x000fe200078e006b */
[----:B------:R-:W-:Y:S01]  /*6330*/  CS2R R96, SRZ ;  /* 0x0000000000607805 */ /* 0x000fe2000001ff00 */
[----:B------:R-:W-:Y:S01]  /*6340*/  CS2R R112, SRZ ;  /* 0x0000000000707805 */ /* 0x000fe2000001ff00 */
[----:B------:R-:W-:Y:S01]  /*6350*/  PRMT R92, R17, 0x5410, R23 ;  /* 0x00005410115c7816 */ /* 0x000fe20000000017 */
[----:B------:R-:W-:Y:S01]  /*6360*/  CS2R R82, SRZ ;  /* 0x0000000000527805 */ /* 0x000fe2000001ff00 */
[----:B------:R-:W-:Y:S01]  /*6370*/  PRMT R99, R15, 0x7610, R99 ;  /* 0x000076100f637816 */ /* 0x000fe20000000063 */
[----:B------:R-:W-:Y:S01]  /*6380*/  CS2R R88, SRZ ;  /* 0x0000000000587805 */ /* 0x000fe2000001ff00 */
[----:B------:R-:W-:Y:S01]  /*6390*/  PRMT R98, R13, 0x7610, R98 ;  /* 0x000076100d627816 */ /* 0x000fe20000000062 */
[----:B------:R-:W-:Y:S01]  /*63a0*/  CS2R R94, SRZ ;  /* 0x00000000005e7805 */ /* 0x000fe2000001ff00 */
[----:B------:R-:W-:Y:S01]  /*63b0*/  CS2R R108, SRZ ;  /* 0x00000000006c7805 */ /* 0x000fe2000001ff00 */
[----:B------:R-:W-:Y:S05]  /*63c0*/  @P0 BRA `(.L_x_602) ;  /* 0x0000028000000947 */ /* 0x000fea0003800000 */
[C---:B--23--:R-:W-:Y:S01]  /*63d0*/  ISETP.GE.AND P0, PT, R14.reuse, c[0x0][0x27c], PT ;  /* 0x00009f000e007a0c */ /* 0x04cfe20003f06270 */
[----:B------:R-:W-:Y:S01]  /*63e0*/  CS2R R112, SRZ ;  /* 0x0000000000707805 */ /* 0x000fe2000001ff00 */
[----:B------:R-:W-:Y:S01]  /*63f0*/  CS2R R108, SRZ ;  /* 0x00000000006c7805 */ /* 0x000fe2000001ff00 */
[----:B------:R-:W-:-:S10]  /*6400*/  IADD3 R15, R14, 0x20, RZ ;  /* 0x000000200e0f7810 */ /* 0x000fd40007ffe0ff */
[----:B------:R-:W-:-:S04]  /*6410*/  @!P0 IMAD.WIDE R26, R14, 0x2, R20 ;  /* 0x000000020e1a8825 */ /* 0x000fc800078e0214 */
        /* <DEDUP_REMOVED lines=8> */
[----:B------:R-:W-:Y:S02]  /*64a0*/  @!P0 LOP3.LUT R13, R13, 0xfffffffc, RZ, 0xc0, !PT ;  /* 0xfffffffc0d0d8812 */ /* 0x000fe400078ec0ff */
[----:B------:R-:W-:-:S03]  /*64b0*/  IADD3 R15, R14, 0x40, RZ ;  /* 0x000000400e0f7810 */ /* 0x000fc60007ffe0ff */
        /* <DEDUP_REMOVED lines=11> */
[----:B-1----:R-:W-:-:S04]  /*6570*/  @!P0 IMAD.WIDE R24, R13, 0x2, R20 ;  /* 0x000000020d188825 */ /* 0x002fc800078e0214 */
[----:B--2---:R-:W-:Y:S01]  /*6580*/  @!P0 IMAD.WIDE R26, R13, 0x2, R18 ;  /* 0x000000020d1a8825 */ /* 0x004fe200078e0212 */
        /* <DEDUP_REMOVED lines=12> */
.L_x_602:
[----:B--23--:R-:W-:Y:S05]  /*6650*/  BSYNC B0 ;  /* 0x0000000000007941 */ /* 0x00cfea0003800000 */
.L_x_601:
[----:B------:R-:W-:Y:S01]  /*6660*/  ISETP.NE.AND P0, PT, R10, RZ, PT ;  /* 0x000000ff0a00720c */ /* 0x000fe20003f05270 */
[----:B-----5:R-:W-:Y:S01]  /*6670*/  IMAD.MOV.U32 R17, RZ, RZ, R84 ;  /* 0x000000ffff117224 */ /* 0x020fe200078e0054 */
[----:B------:R-:W-:Y:S01]  /*6680*/  MOV R10, R91 ;  /* 0x0000005b000a7202 */ /* 0x000fe20000000f00 */
[----:B------:R-:W-:Y:S01]  /*6690*/  IMAD.MOV.U32 R15, RZ, RZ, R85 ;  /* 0x000000ffff0f7224 */ /* 0x000fe200078e0055 */
[----:B-1----:R1:W2:Y:S01]  /*66a0*/  SHFL.IDX PT, R25, R22, 0x2, 0x181f ;  /* 0x00581f0016197f89 */ /* 0x0022a200000e0000 */
[----:B------:R-:W-:Y:S01]  /*66b0*/  IMAD.MOV.U32 R13, RZ, RZ, R90 ;  /* 0x000000ffff0d7224 */ /* 0x000fe200078e005a */
[----:B------:R-:W-:Y:S01]  /*66c0*/  BSSY B0, `(.L_x_603) ;  /* 0x000004a000007945 */ /* 0x000fe20003800000 */
[----:B------:R-:W-:Y:S01]  /*66d0*/  CS2R R20, SRZ ;  /* 0x0000000000147805 */ /* 0x000fe2000001ff00 */
[----:B------:R-:W-:Y:S01]  /*66e0*/  PRMT R39, R15, 0x5410, R17 ;  /* 0x000054100f277816 */ /* 0x000fe20000000011 */
[----:B------:R-:W-:Y:S01]  /*66f0*/  IMAD.MOV.U32 R17, RZ, RZ, R96 ;  /* 0x000000ffff117224 */ /* 0x000fe200078e0060 */
[----:B------:R-:W-:Y:S01]  /*6700*/  PRMT R51, R10, 0x5410, R13 ;  /* 0x000054100a337816 */ /* 0x000fe2000000000d */
[----:B------:R-:W-:Y:S01]  /*6710*/  IMAD.MOV.U32 R15, RZ, RZ, R97 ;  /* 0x000000ffff0f7224 */ /* 0x000fe200078e0061 */
[----:B------:R-:W-:Y:S01]  /*6720*/  MOV R13, R112 ;  /* 0x00000070000d7202 */ /* 0x000fe20000000f00 */
[----:B------:R-:W-:Y:S01]  /*6730*/  IMAD.MOV.U32 R10, RZ, RZ, R113 ;  /* 0x000000ffff0a7224 */ /* 0x000fe200078e0071 */
[----:B------:R1:W3:Y:S01]  /*6740*/  SHFL.IDX PT, R24, R12, 0x2, 0x181f ;  /* 0x00581f000c187f89 */ /* 0x0002e200000e0000 */
[----:B------:R-:W-:Y:S01]  /*6750*/  CS2R R60, SRZ ;  /* 0x00000000003c7805 */ /* 0x000fe2000001ff00 */
[----:B------:R-:W-:Y:S01]  /*6760*/  PRMT R62, R15, 0x5410, R17 ;  /* 0x000054100f3e7816 */ /* 0x000fe20000000011 */
[----:B------:R-:W-:Y:S01]  /*6770*/  IMAD.MOV.U32 R17, RZ, RZ, R82 ;  /* 0x000000ffff117224 */ /* 0x000fe200078e0052 */
[----:B------:R-:W-:Y:S01]  /*6780*/  PRMT R65, R10, 0x5410, R13 ;  /* 0x000054100a417816 */ /* 0x000fe2000000000d */
[----:B------:R-:W-:Y:S01]  /*6790*/  IMAD.MOV.U32 R13, RZ, RZ, R88 ;  /* 0x000000ffff0d7224 */ /* 0x000fe200078e0058 */
[----:B------:R-:W-:Y:S01]  /*67a0*/  MOV R15, R83 ;  /* 0x00000053000f7202 */ /* 0x000fe20000000f00 */
[----:B------:R-:W-:Y:S01]  /*67b0*/  IMAD.MOV.U32 R10, RZ, RZ, R89 ;  /* 0x000000ffff0a7224 */ /* 0x000fe200078e0059 */
[----:B----4-:R1:W4:Y:S01]  /*67c0*/  SHFL.IDX PT, R19, R16, 0x2, 0x181f ;  /* 0x00581f0010137f89 */ /* 0x01032200000e0000 */
[----:B------:R-:W-:Y:S01]  /*67d0*/  CS2R R70, SRZ ;  /* 0x0000000000467805 */ /* 0x000fe2000001ff00 */
[----:B------:R-:W-:Y:S01]  /*67e0*/  PRMT R38, R15, 0x5410, R17 ;  /* 0x000054100f267816 */ /* 0x000fe20000000011 */
[----:B------:R-:W-:Y:S01]  /*67f0*/  IMAD.MOV.U32 R15, RZ, RZ, R95 ;  /* 0x000000ffff0f7224 */ /* 0x000fe200078e005f */
[----:B------:R-:W-:Y:S01]  /*6800*/  PRMT R50, R10, 0x5410, R13 ;  /* 0x000054100a327816 */ /* 0x000fe2000000000d */
[----:B------:R-:W-:Y:S01]  /*6810*/  IMAD.MOV.U32 R13, RZ, RZ, R108 ;  /* 0x000000ffff0d7224 */ /* 0x000fe200078e006c */
[----:B------:R-:W-:Y:S01]  /*6820*/  MOV R17, R94 ;  /* 0x0000005e00117202 */ /* 0x000fe20000000f00 */
[----:B------:R1:W1:Y:S01]  /*6830*/  SHFL.IDX PT, R18, R11, 0x2, 0x181f ;  /* 0x00581f000b127f89 */ /* 0x00026200000e0000 */
[----:B------:R-:W-:Y:S01]  /*6840*/  MOV R10, R109 ;  /* 0x0000006d000a7202 */ /* 0x000fe20000000f00 */
[----:B------:R-:W-:Y:S01]  /*6850*/  CS2R R74, SRZ ;  /* 0x00000000004a7805 */ /* 0x000fe2000001ff00 */
[----:B------:R-:W-:Y:S01]  /*6860*/  PRMT R55, R15, 0x5410, R17 ;  /* 0x000054100f377816 */ /* 0x000fe20000000011 */
[----:B------:R-:W-:Y:S01]  /*6870*/  CS2R R80, SRZ ;  /* 0x0000000000507805 */ /* 0x000fe2000001ff00 */
[----:B------:R-:W-:Y:S01]  /*6880*/  PRMT R63, R10, 0x5410, R13 ;  /* 0x000054100a3f7816 */ /* 0x000fe2000000000d */
[----:B------:R-:W-:Y:S01]  /*6890*/  CS2R R58, SRZ ;  /* 0x00000000003a7805 */ /* 0x000fe2000001ff00 */
[----:B------:R-:W-:Y:S01]  /*68a0*/  CS2R R66, SRZ ;  /* 0x0000000000427805 */ /* 0x000fe2000001ff00 */
        /* <DEDUP_REMOVED lines=43> */
.L_x_604:
[----:B--23--:R-:W-:Y:S05]  /*6b60*/  BSYNC B0 ;  /* 0x0000000000007941 */ /* 0x00cfea0003800000 */
.L_x_603:
[----:B------:R-:W-:Y:S01]  /*6b70*/  ISETP.NE.AND P0, PT, R9, RZ, PT ;  /* 0x000000ff0900720c */ /* 0x000fe20003f05270 */
[----:B-----5:R-:W-:Y:S01]  /*6b80*/  IMAD.MOV.U32 R10, RZ, RZ, R70 ;  /* 0x000000ffff0a7224 */ /* 0x020fe200078e0046 */
[----:B------:R-:W-:Y:S01]  /*6b90*/  MOV R9, R71 ;  /* 0x0000004700097202 */ /* 0x000fe20000000f00 */
[----:B------:R-:W2:Y:S01]  /*6ba0*/  SHFL.IDX PT, R23, R22, 0x3, 0x181f ;  /* 0x00781f0016177f89 */ /* 0x000ea200000e0000 */
[----:B------:R-:W-:Y:S01]  /*6bb0*/  IMAD.MOV.U32 R15, RZ, RZ, R60 ;  /* 0x000000ffff0f7224 */ /* 0x000fe200078e003c */
[----:B------:R-:W-:Y:S01]  /*6bc0*/  BSSY B0, `(.L_x_605) ;  /* 0x0000049000007945 */ /* 0x000fe20003800000 */
[----:B------:R-:W-:Y:S01]  /*6bd0*/  PRMT R33, R9, 0x5410, R10 ;  /* 0x0000541009217816 */ /* 0x000fe2000000000a */
[----:B------:R-:W-:Y:S01]  /*6be0*/  IMAD.MOV.U32 R9, RZ, RZ, R81 ;  /* 0x000000ffff097224 */ /* 0x000fe200078e0051 */
[----:B------:R-:W-:Y:S01]  /*6bf0*/  MOV R10, R80 ;  /* 0x00000050000a7202 */ /* 0x000fe20000000f00 */
[----:B-1----:R1:W3:Y:S01]  /*6c00*/  SHFL.IDX PT, R22, R12, 0x3, 0x181f ;  /* 0x00781f000c167f89 */ /* 0x0022e200000e0000 */
[----:B------:R-:W-:Y:S01]  /*6c10*/  IMAD.MOV.U32 R13, RZ, RZ, R61 ;  /* 0x000000ffff0d7224 */ /* 0x000fe200078e003d */
[----:B------:R-:W-:Y:S01]  /*6c20*/  CS2R R26, SRZ ;  /* 0x00000000001a7805 */ /* 0x000fe2000001ff00 */
[----:B------:R-:W-:Y:S01]  /*6c30*/  PRMT R37, R9, 0x5410, R10 ;  /* 0x0000541009257816 */ /* 0x000fe2000000000a */
[----:B------:R-:W4:Y:S01]  /*6c40*/  SHFL.IDX PT, R17, R16, 0x3, 0x181f ;  /* 0x00781f0010117f89 */ /* 0x000f2200000e0000 */
[----:B------:R-:W-:Y:S01]  /*6c50*/  IMAD.MOV.U32 R10, RZ, RZ, R66 ;  /* 0x000000ffff0a7224 */ /* 0x000fe200078e0042 */
[----:B------:R-:W-:Y:S01]  /*6c60*/  PRMT R31, R13, 0x5410, R15 ;  /* 0x000054100d1f7816 */ /* 0x000fe2000000000f */
[----:B------:R-:W-:Y:S01]  /*6c70*/  IMAD.MOV.U32 R9, RZ, RZ, R67 ;  /* 0x000000ffff097224 */ /* 0x000fe200078e0043 */
[----:B------:R2:W3:Y:S01]  /*6c80*/  SHFL.IDX PT, R16, R11, 0x3, 0x181f ;  /* 0x00781f000b107f89 */ /* 0x0004e200000e0000 */
[----:B------:R-:W-:Y:S01]  /*6c90*/  IMAD.MOV.U32 R15, RZ, RZ, R74 ;  /* 0x000000ffff0f7224 */ /* 0x000fe200078e004a */
[----:B------:R-:W-:Y:S01]  /*6ca0*/  CS2R R46, SRZ ;  /* 0x00000000002e7805 */ /* 0x000fe2000001ff00 */
[----:B------:R-:W-:Y:S01]  /*6cb0*/  IMAD.MOV.U32 R13, RZ, RZ, R75 ;  /* 0x000000ffff0d7224 */ /* 0x000fe200078e004b */
[----:B------:R-:W-:Y:S01]  /*6cc0*/  PRMT R32, R9, 0x5410, R10 ;  /* 0x0000541009207816 */ /* 0x000fe2000000000a */
[----:B------:R-:W-:Y:S01]  /*6cd0*/  IMAD.MOV.U32 R10, RZ, RZ, R76 ;  /* 0x000000ffff0a7224 */ /* 0x000fe200078e004c */
[----:B------:R-:W-:Y:S01]  /*6ce0*/  MOV R9, R77 ;  /* 0x0000004d00097202 */ /* 0x000fe20000000f00 */
[----:B------:R-:W-:Y:S01]  /*6cf0*/  CS2R R56, SRZ ;  /* 0x0000000000387805 */ /* 0x000fe2000001ff00 */
[----:B------:R-:W-:Y:S01]  /*6d00*/  PRMT R35, R13, 0x5410, R15 ;  /* 0x000054100d237816 */ /* 0x000fe2000000000f */
[----:B----4-:R-:W-:Y:S01]  /*6d10*/  CS2R R18, SRZ ;  /* 0x0000000000127805 */ /* 0x010fe2000001ff00 */
[----:B------:R-:W-:Y:S01]  /*6d20*/  PRMT R36, R9, 0x5410, R10 ;  /* 0x0000541009247816 */ /* 0x000fe2000000000a */
[----:B------:R-:W-:Y:S01]  /*6d30*/  CS2R R24, SRZ ;  /* 0x0000000000187805 */ /* 0x000fe2000001ff00 */
[----:B------:R-:W-:Y:S01]  /*6d40*/  CS2R R44, SRZ ;  /* 0x00000000002c7805 */ /* 0x000fe2000001ff00 */
[----:B------:R-:W-:Y:S01]  /*6d50*/  CS2R R48, SRZ ;  /* 0x0000000000307805 */ /* 0x000fe2000001ff00 */
[----:B-1----:R-:W-:Y:S01]  /*6d60*/  IMAD.MOV.U32 R12, RZ, RZ, R58 ;  /* 0x000000ffff0c7224 */ /* 0x002fe200078e003a */
[----:B--2---:R-:W-:-:S04]  /*6d70*/  MOV R11, R59 ;  /* 0x0000003b000b7202 */ /* 0x004fc80000000f00 */
[----:B------:R-:W-:Y:S01]  /*6d80*/  PRMT R30, R11, 0x5410, R12 ;  /* 0x000054100b1e7816 */ /* 0x000fe2000000000c */
[----:B------:R-:W-:Y:S01]  /*6d90*/  IMAD.MOV.U32 R11, RZ, RZ, R73 ;  /* 0x000000ffff0b7224 */ /* 0x000fe200078e0049 */
[----:B------:R-:W-:-:S04]  /*6da0*/  MOV R12, R72 ;  /* 0x00000048000c7202 */ /* 0x000fc80000000f00 */
[----:B------:R-:W-:Y:S01]  /*6db0*/  PRMT R34, R11, 0x5410, R12 ;  /* 0x000054100b227816 */ /* 0x000fe2000000000c */
[----:B------:R-:W-:Y:S05]  /*6dc0*/  @P0 BRA `(.L_x_606) ;  /* 0x0000028000000947 */ /* 0x000fea0003800000 */
[C---:B---3--:R-:W-:Y:S01]  /*6dd0*/  IADD3 R10, R14.reuse, 0x20, RZ ;  /* 0x000000200e0a7810 */ /* 0x048fe20007ffe0ff */
[----:B------:R-:W-:Y:S01]  /*6de0*/  CS2R R56, SRZ ;  /* 0x0000000000387805 */ /* 0x000fe2000001ff00 */
[----:B------:R-:W-:Y:S01]  /*6df0*/  ISETP.GE.AND P1, PT, R14, c[0x0][0x27c], PT ;  /* 0x00009f000e007a0c */ /* 0x000fe20003f26270 */
[----:B------:R-:W-:Y:S01]  /*6e00*/  CS2R R48, SRZ ;  /* 0x0000000000307805 */ /* 0x000fe2000001ff00 */
[----:B------:R-:W-:Y:S01]  /*6e10*/  ISETP.GE.AND P0, PT, R10, c[0x0][0x27c], PT ;  /* 0x00009f000a007a0c */ /* 0x000fe20003f06270 */
[----:B------:R-:W-:Y:S01]  /*6e20*/  CS2R R46, SRZ ;  /* 0x00000000002e7805 */ /* 0x000fe2000001ff00 */
[----:B------:R-:W-:-:S09]  /*6e30*/  CS2R R44, SRZ ;  /* 0x00000000002c7805 */ /* 0x000fd2000001ff00 */
[----:B------:R-:W-:Y:S02]  /*6e40*/  @!P1 IMAD.WIDE R12, R14, 0x2, R22 ;  /* 0x000000020e0c9825 */ /* 0x000fe400078e0216 */
[----:B------:R-:W-:-:S03]  /*6e50*/  @!P0 SHF.R.S32.HI R9, RZ, 0x1f, R10 ;  /* 0x0000001fff098819 */ /* 0x000fc6000001140a */
[----:B------:R1:W5:Y:S01]  /*6e60*/  @!P1 LD.E.64 R56, [R12.64] ;  /* 0x000000080c389980 */ /* 0x000362000c101b00 */
[----:B------:R-:W-:Y:S01]  /*6e70*/  @!P0 LEA.HI R9, R9, R10, RZ, 0x2 ;  /* 0x0000000a09098211 */ /* 0x000fe200078f10ff */
[----:B------:R-:W-:-:S03]  /*6e80*/  @!P1 IMAD.WIDE R10, R14, 0x2, R16 ;  /* 0x000000020e0a9825 */ /* 0x000fc600078e0210 */
[----:B------:R-:W-:Y:S02]  /*6e90*/  @!P0 LOP3.LUT R9, R9, 0xfffffffc, RZ, 0xc0, !PT ;  /* 0xfffffffc09098812 */ /* 0x000fe400078ec0ff */
[----:B------:R2:W5:Y:S03]  /*6ea0*/  @!P1 LD.E.64 R48, [R10.64] ;  /* 0x000000080a309980 */ /* 0x000566000c101b00 */
[----:B------:R-:W-:-:S04]  /*6eb0*/  @!P0 IMAD.WIDE R18, R9, 0x2, R22 ;  /* 0x0000000209128825 */ /* 0x000fc800078e0216 */
[----:B------:R-:W-:Y:S01]  /*6ec0*/  @!P0 IMAD.WIDE R20, R9, 0x2, R16 ;  /* 0x0000000209148825 */ /* 0x000fe200078e0210 */
[----:B------:R3:W5:Y:S04]  /*6ed0*/  @!P0 LD.E.64 R46, [R18.64] ;  /* 0x00000008122e8980 */ /* 0x000768000c101b00 */
[----:B------:R4:W5:Y:S01]  /*6ee0*/  @!P0 LD.E.64 R44, [R20.64] ;  /* 0x00000008142c8980 */ /* 0x000962000c101b00 */
[----:B-1----:R-:W-:-:S04]  /*6ef0*/  IADD3 R12, R14, 0x40, RZ ;  /* 0x000000400e0c7810 */ /* 0x002fc80007ffe0ff */
[----:B------:R-:W-:Y:S02]  /*6f00*/  ISETP.GE.AND P1, PT, R12, c[0x0][0x27c], PT ;  /* 0x00009f000c007a0c */ /* 0x000fe40003f26270 */
[----:B--2---:R-:W-:-:S04]  /*6f10*/  IADD3 R10, R14, 0x60, RZ ;  /* 0x000000600e0a7810 */ /* 0x004fc80007ffe0ff */
        /* <DEDUP_REMOVED lines=9> */
[----:B----4-:R-:W-:Y:S01]  /*6fb0*/  CS2R R20, SRZ ;  /* 0x0000000000147805 */ /* 0x010fe2000001ff00 */
[----:B------:R-:W-:Y:S01]  /*6fc0*/  CS2R R24, SRZ ;  /* 0x0000000000187805 */ /* 0x000fe2000001ff00 */
[----:B------:R-:W-:Y:S01]  /*6fd0*/  @!P1 IMAD.WIDE R10, R11, 0x2, R16 ;  /* 0x000000020b0a9825 */ /* 0x000fe200078e0210 */
[----:B---3--:R-:W-:Y:S02]  /*6fe0*/  CS2R R18, SRZ ;  /* 0x0000000000127805 */ /* 0x008fe4000001ff00 */
[----:B------:R1:W5:Y:S01]  /*6ff0*/  @!P1 LD.E.64 R26, [R12.64] ;  /* 0x000000080c1a9980 */ /* 0x000362000c101b00 */
[----:B------:R-:W-:-:S03]  /*7000*/  @!P0 IMAD.WIDE R22, R9, 0x2, R22 ;  /* 0x0000000209168825 */ /* 0x000fc600078e0216 */
[----:B------:R1:W5:Y:S01]  /*7010*/  @!P1 LD.E.64 R24, [R10.64] ;  /* 0x000000080a189980 */ /* 0x000362000c101b00 */
[----:B------:R-:W-:-:S03]  /*7020*/  @!P0 IMAD.WIDE R16, R9, 0x2, R16 ;  /* 0x0000000209108825 */ /* 0x000fc600078e0210 */
[----:B------:R1:W5:Y:S04]  /*7030*/  @!P0 LD.E.64 R20, [R22.64] ;  /* 0x0000000816148980 */ /* 0x000368000c101b00 */
[----:B------:R1:W5:Y:S02]  /*7040*/  @!P0 LD.E.64 R18, [R16.64] ;  /* 0x0000000810128980 */ /* 0x000364000c101b00 */
.L_x_606:
[----:B---3--:R-:W-:Y:S05]  /*7050*/  BSYNC B0 ;  /* 0x0000000000007941 */ /* 0x008fea0003800000 */
.L_x_605:
[----:B-----5:R-:W-:Y:S01]  /*7060*/  IMAD.MOV.U32 R9, RZ, RZ, R20 ;  /* 0x000000ffff097224 */ /* 0x020fe200078e0014 */
[----:B-1----:R-:W-:Y:S01]  /*7070*/  MOV R16, R47 ;  /* 0x0000002f00107202 */ /* 0x002fe20000000f00 */
[----:B------:R-:W-:Y:S01]  /*7080*/  IMAD.IADD R29, R8, 0x1, -R149 ;  /* 0x00000001081d7824 */ /* 0x000fe200078e0a95 */
[----:B------:R-:W-:-:S04]  /*7090*/  DEPBAR.LE SB0, 0x1 ;  /* 0x000080400000791a */ /* 0x000fc80000000000 */
[----:B------:R-:W-:Y:S01]  /*70a0*/  PRMT R13, R9, 0x7610, R13 ;  /* 0x00007610090d7816 */ /* 0x000fe2000000000d */
[----:B------:R-:W-:Y:S01]  /*70b0*/  IMAD.MOV.U32 R11, RZ, RZ, R26 ;  /* 0x000000ffff0b7224 */ /* 0x000fe200078e001a */
[----:B------:R-:W-:Y:S01]  /*70c0*/  IMNMX R29, R29, 0x80, PT ;  /* 0x000000801d1d7817 */ /* 0x000fe20003800200 */
[----:B------:R-:W-:Y:S01]  /*70d0*/  IMAD.MOV.U32 R10, RZ, RZ, R27 ;  /* 0x000000ffff0a7224 */ /* 0x000fe200078e001b */
[----:B------:R-:W-:Y:S01]  /*70e0*/  BSSY B1, `(.L_x_607) ;  /* 0x00000e3000017945 */ /* 0x000fe20003800000 */
[----:B------:R-:W-:Y:S01]  /*70f0*/  IMAD.MOV.U32 R9, RZ, RZ, R46 ;  /* 0x000000ffff097224 */ /* 0x000fe200078e002e */
[----:B------:R-:W-:Y:S01]  /*7100*/  BAR.SYNC.DEFER_BLOCKING 0x0 ;  /* 0x0000000000007b1d */ /* 0x000fe20000010000 */
[----:B------:R-:W-:Y:S01]  /*7110*/  IMAD.MOV.U32 R12, RZ, RZ, R21 ;  /* 0x000000ffff0c7224 */ /* 0x000fe200078e0015 */
[----:B------:R-:W-:Y:S01]  /*7120*/  PRMT R15, R10, 0x5410, R11 ;  /* 0x000054100a0f7816 */ /* 0x000fe2000000000b */
[----:B------:R-:W-:Y:S01]  /*7130*/  IMAD.MOV.U32 R11, RZ, RZ, R56 ;  /* 0x000000ffff0b7224 */ /* 0x000fe200078e0038 */
[----:B------:R-:W-:Y:S01]  /*7140*/  PRMT R17, R17, 0x5410, R9 ;  /* 0x0000541011117816 */ /* 0x000fe20000000009 */
[----:B------:R-:W-:Y:S01]  /*7150*/  IMAD.MOV.U32 R10, RZ, RZ, R57 ;  /* 0x000000ffff0a7224 */ /* 0x000fe200078e0039 */
[----:B------:R-:W-:Y:S01]  /*7160*/  PRMT R12, R12, 0x5410, R12 ;  /* 0x000054100c0c7816 */ /* 0x000fe2000000000c */
[----:B------:R-:W-:Y:S01]  /*7170*/  IMAD.MOV.U32 R9, RZ, RZ, R18 ;  /* 0x000000ffff097224 */ /* 0x000fe200078e0012 */
[----:B------:R-:W-:Y:S01]  /*7180*/  ISETP.GE.AND P0, PT, R40, R29, PT ;  /* 0x0000001d2800720c */ /* 0x000fe20003f06270 */
[----:B------:R-:W-:Y:S01]  /*7190*/  IMAD.MOV.U32 R8, RZ, RZ, R25 ;  /* 0x000000ffff087224 */ /* 0x000fe200078e0019 */
[----:B------:R-:W-:Y:S01]  /*71a0*/  PRMT R23, R10, 0x5410, R11 ;  /* 0x000054100a177816 */ /* 0x000fe2000000000b */
[----:B------:R-:W-:Y:S01]  /*71b0*/  IMAD.MOV.U32 R10, RZ, RZ, R19 ;  /* 0x000000ffff0a7224 */ /* 0x000fe200078e0013 */
[----:B------:R-:W-:Y:S01]  /*71c0*/  PRMT R12, R9, 0x7610, R12 ;  /* 0x00007610090c7816 */ /* 0x000fe2000000000c */
[----:B------:R-:W-:Y:S01]  /*71d0*/  IMAD.MOV.U32 R11, RZ, RZ, R44 ;  /* 0x000000ffff0b7224 */ /* 0x000fe200078e002c */
[----:B------:R-:W-:-:S02]  /*71e0*/  MOV R9, R24 ;  /* 0x0000001800097202 */ /* 0x000fc40000000f00 */
[----:B------:R-:W-:Y:S02]  /*71f0*/  PRMT R17, R16, 0x7610, R17 ;  /* 0x0000761010117816 */ /* 0x000fe40000000011 */
[----:B------:R-:W-:Y:S01]  /*7200*/  PRMT R16, R8, 0x5410, R9 ;  /* 0x0000541008107816 */ /* 0x000fe20000000009 */
[----:B------:R-:W-:Y:S01]  /*7210*/  IMAD.MOV.U32 R9, RZ, RZ, R48 ;  /* 0x000000ffff097224 */ /* 0x000fe200078e0030 */
[----:B------:R-:W-:Y:S01]  /*7220*/  PRMT R13, R13, 0x5410, R10 ;  /* 0x000054100d0d7816 */ /* 0x000fe2000000000a */
[----:B------:R-:W-:Y:S01]  /*7230*/  IMAD.MOV.U32 R8, RZ, RZ, R49 ;  /* 0x000000ffff087224 */ /* 0x000fe200078e0031 */
[----:B------:R-:W-:-:S04]  /*7240*/  MOV R10, R45 ;  /* 0x0000002d000a7202 */ /* 0x000fc80000000f00 */
        /* <DEDUP_REMOVED lines=8> */
[----:B------:R-:W-:Y:S02]  /*72d0*/  SHF.R.U32.HI R102, RZ, 0x10, R107 ;  /* 0x00000010ff667819 */ /* 0x000fe4000001166b */
[----:B------:R-:W-:Y:S02]  /*72e0*/  SHF.R.U32.HI R104, RZ, 0x10, R103 ;  /* 0x00000010ff687819 */ /* 0x000fe40000011667 */
[----:B------:R-:W-:Y:S02]  /*72f0*/  SHF.R.U64 R103, R106, 0x10, R107 ;  /* 0x000000106a677819 */ /* 0x000fe4000000126b */
        /* <DEDUP_REMOVED lines=41> */
.L_x_610:
[----:B------:R-:W-:Y:S05]  /*7590*/  BSYNC B0 ;  /* 0x0000000000007941 */ /* 0x000fea0003800000 */
.L_x_609:
        /* <DEDUP_REMOVED lines=12> */
[----:B------:R-:W-:-:S04]  /*7660*/  PRMT R93, R93, 0x5410, R124 ;  /* 0x000054105d5d7816 */ /* 0x000fc8000000007c */
[----:B------:R-:W-:Y:S01]  /*7670*/  LOP3.LUT R106, R93, 0xffff0000, RZ, 0xc0, !PT ;  /* 0xffff00005d6a7812 */ /* 0x000fe200078ec0ff */
[C---:B-1----:R-:W-:Y:S01]  /*7680*/  IMAD.U32 R101, R10.reuse, 0x10000, RZ ;  /* 0x000100000a657824 */ /* 0x042fe200078e00ff */
[----:B------:R-:W-:Y:S01]  /*7690*/  LOP3.LUT R100, R10, 0xffff0000, RZ, 0xc0, !PT ;  /* 0xffff00000a647812 */ /* 0x000fe200078ec0ff */
[C---:B------:R-:W-:Y:S01]  /*76a0*/  IMAD.U32 R10, R11.reuse, 0x10000, RZ ;  /* 0x000100000b0a7824 */ /* 0x040fe200078e00ff */
[C---:B------:R-:W-:Y:S02]  /*76b0*/  SHF.L.U32 R105, R8.reuse, 0x10, RZ ;  /* 0x0000001008697819 */ /* 0x040fe400000006ff */
[----:B------:R-:W-:Y:S01]  /*76c0*/  LOP3.LUT R104, R8, 0xffff0000, RZ, 0xc0, !PT ;  /* 0xffff000008687812 */ /* 0x000fe200078ec0ff */
[C---:B------:R-:W-:Y:S01]  /*76d0*/  IMAD.U32 R8, R92.reuse, 0x10000, RZ ;  /* 0x000100005c087824 */ /* 0x040fe200078e00ff */
        /* <DEDUP_REMOVED lines=30> */
.L_x_612:
[----:B------:R-:W-:Y:S05]  /*78c0*/  BSYNC B0 ;  /* 0x0000000000007941 */ /* 0x000fea0003800000 */
.L_x_611:
        /* <DEDUP_REMOVED lines=50> */
.L_x_614:
[----:B------:R-:W-:Y:S05]  /*7bf0*/  BSYNC B0 ;  /* 0x0000000000007941 */ /* 0x000fea0003800000 */
.L_x_613:
        /* <DEDUP_REMOVED lines=49> */
.L_x_608:
[----:B------:R-:W-:Y:S05]  /*7f10*/  BSYNC B1 ;  /* 0x0000000000017941 */ /* 0x000fea0003800000 */
.L_x_607:
        /* <DEDUP_REMOVED lines=53> */
.L_x_618:
[----:B------:R-:W-:Y:S05]  /*8270*/  BSYNC B0 ;  /* 0x0000000000007941 */ /* 0x000fea0003800000 */
.L_x_617:
        /* <DEDUP_REMOVED lines=50> */
.L_x_620:
[----:B------:R-:W-:Y:S05]  /*85a0*/  BSYNC B0 ;  /* 0x0000000000007941 */ /* 0x000fea0003800000 */
.L_x_619:
        /* <DEDUP_REMOVED lines=30> */
[C---:B------:R-:W-:Y:S01]  /*8790*/  SHF.L.U32 R11, R55.reuse, 0x10, RZ ;  /* 0x00000010370b7819 */ /* 0x040fe200000006ff */
        /* <DEDUP_REMOVED lines=19> */
.L_x_622:
[----:B------:R-:W-:Y:S05]  /*88d0*/  BSYNC B0 ;  /* 0x0000000000007941 */ /* 0x000fea0003800000 */
.L_x_621:
        /* <DEDUP_REMOVED lines=49> */
.L_x_616:
[----:B------:R-:W-:Y:S05]  /*8bf0*/  BSYNC B1 ;  /* 0x0000000000017941 */ /* 0x000fea0003800000 */
.L_x_615:
        /* <DEDUP_REMOVED lines=53> */
.L_x_626:
[----:B------:R-:W-:Y:S05]  /*8f50*/  BSYNC B0 ;  /* 0x0000000000007941 */ /* 0x000fea0003800000 */
.L_x_625:
        /* <DEDUP_REMOVED lines=50> */
.L_x_628:
[----:B------:R-:W-:Y:S05]  /*9280*/  BSYNC B0 ;  /* 0x0000000000007941 */ /* 0x000fea0003800000 */
.L_x_627:
        /* <DEDUP_REMOVED lines=50> */
.L_x_630:
[----:B------:R-:W-:Y:S05]  /*95b0*/  BSYNC B0 ;  /* 0x0000000000007941 */ /* 0x000fea0003800000 */
.L_x_629:
        /* <DEDUP_REMOVED lines=49> */
.L_x_624:
[----:B------:R-:W-:Y:S05]  /*98d0*/  BSYNC B1 ;  /* 0x0000000000017941 */ /* 0x000fea0003800000 */
.L_x_623:
[----:B-1----:R-:W-:-:S04]  /*98e0*/  IADD3 R8, R40, 0x60, RZ ;  /* 0x0000006028087810 */ /* 0x002fc80007ffe0ff */
        /* <DEDUP_REMOVED lines=51> */
.L_x_633:
[----:B------:R-:W-:Y:S05]  /*9c20*/  BSYNC B0 ;  /* 0x0000000000007941 */ /* 0x000fea0003800000 */
.L_x_632:
        /* <DEDUP_REMOVED lines=50> */
.L_x_635:
[----:B------:R-:W-:Y:S05]  /*9f50*/  BSYNC B0 ;  /* 0x0000000000007941 */ /* 0x000fea0003800000 */
.L_x_634:
        /* <DEDUP_REMOVED lines=50> */
.L_x_637:
[----:B------:R-:W-:Y:S05]  /*a280*/  BSYNC B0 ;  /* 0x0000000000007941 */ /* 0x000fea0003800000 */
.L_x_636:
[----:B------:R-:W-:-:S04]  /*a290*/  IADD3 R14, R14, 0x60, RZ ;  /* 0x000000600e0e7810 */ /* 0x000fc80007ffe0ff */
[----:B------:R-:W-:-:S13]  /*a2a0*/  ISETP.GE.AND P0, PT, R14, c[0x0][0x27c], PT ;  /* 0x00009f000e007a0c */ /* 0x000fda0003f06270 */
[----:B------:R-:W-:Y:S05]  /*a2b0*/  @P0 BRA `(.L_x_631) ;  /* 0x0000506000000947 */ /* 0x000fea0003800000 */
[----:B-1----:R-:W1:Y:S01]  /*a2c0*/  LDS.128 R8, [R126+0x1f080] ;  /* 0x01f080007e087984 */ /* 0x002e620000000c00 */
[----:B------:R-:W-:Y:S02]  /*a2d0*/  SHF.R.U64 R14, R20, 0x10, R21 ;  /* 0x00000010140e7819 */ /* 0x000fe40000001215 */
[--C-:B------:R-:W-:Y:S02]  /*a2e0*/  SHF.R.U64 R16, R18, 0x10, R19.reuse ;  /* 0x0000001012107819 */ /* 0x100fe40000001213 */
[----:B------:R-:W-:Y:S02]  /*a2f0*/  SHF.R.U32.HI R18, RZ, 0x10, R19 ;  /* 0x00000010ff127819 */ /* 0x000fe40000011613 */
[----:B------:R-:W-:Y:S02]  /*a300*/  SHF.R.U32.HI R15, RZ, 0x10, R21 ;  /* 0x00000010ff0f7819 */ /* 0x000fe40000011615 */
[C---:B------:R-:W-:Y:S02]  /*a310*/  PRMT R14, R13.reuse, 0x5410, R14 ;  /* 0x000054100d0e7816 */ /* 0x040fe4000000000e */
[----:B------:R-:W-:-:S02]  /*a320*/  PRMT R13, R13, 0x5432, R18 ;  /* 0x000054320d0d7816 */ /* 0x000fc40000000012 */
[C---:B------:R-:W-:Y:S02]  /*a330*/  PRMT R15, R12.reuse, 0x5432, R15 ;  /* 0x000054320c0f7816 */ /* 0x040fe4000000000f */
        /* <DEDUP_REMOVED lines=37> */
[----:B------:R1:W-:Y:S01]  /*a590*/  STS.128 [R126+0x1f080], R8 ;  /* 0x01f080087e007388 */ /* 0x0003e20000000c00 */
[----:B------:R-:W-:Y:S05]  /*a5a0*/  BRA `(.L_x_631) ;  /* 0x00004d7000007947 */ /* 0x000fea0003800000 */
.L_x_598:
[----:B------:R-:W-:Y:S01]  /*a5b0*/  ISETP.NE.AND P0, PT, R226, 0x1, PT ;  /* 0x00000001e200780c */ /* 0x000fe20003f05270 */
[----:B------:R-:W-:Y:S01]  /*a5c0*/  IMAD.MOV.U32 R21, RZ, RZ, R23 ;  /* 0x000000ffff157224 */ /* 0x000fe200078e0017 */
[----:B------:R-:W-:Y:S01]  /*a5d0*/  MOV R17, R19 ;  /* 0x0000001300117202 */ /* 0x000fe20000000f00 */
        /* <DEDUP_REMOVED lines=10> */
[----:B------:R-:W-:-:S05]  /*a680*/  @P0 IMAD.HI.U32 R12, R11, c[0x0][0x2c8], RZ ;  /* 0x0000b2000b0c0a27 */ /* 0x000fca00078e00ff */
[----:B------:R-:W-:-:S04]  /*a690*/  @P0 SHF.R.U32.HI R11, RZ, c[0x0][0x2cc], R12 ;  /* 0x0000b300ff0b0a19 */ /* 0x000fc8000001160c */
[----:B------:R-:W-:Y:S01]  /*a6a0*/  SHF.R.S32.HI R12, RZ, 0x1f, R11 ;  /* 0x0000001fff0c7819 */ /* 0x000fe2000001140b */
[----:B------:R-:W-:-:S04]  /*a6b0*/  IMAD.WIDE.U32 R20, R11, c[0x0][0x280], R20 ;  /* 0x0000a0000b147a25 */ /* 0x000fc800078e0014 */
[----:B------:R-:W-:Y:S01]  /*a6c0*/  IMAD R13, R12, c[0x0][0x280], RZ ;  /* 0x0000a0000c0d7a24 */ /* 0x000fe200078e02ff */
[----:B------:R-:W-:Y:S01]  /*a6d0*/  LEA R14, P0, R20, c[0x0][0x270], 0x1 ;  /* 0x00009c00140e7a11 */ /* 0x000fe200078008ff */
[----:B------:R-:W-:Y:S02]  /*a6e0*/  IMAD R12, R12, c[0x0][0x290], RZ ;  /* 0x0000a4000c0c7a24 */ /* 0x000fe400078e02ff */
[C---:B------:R-:W-:Y:S02]  /*a6f0*/  IMAD R13, R11.reuse, c[0x0][0x284], R13 ;  /* 0x0000a1000b0d7a24 */ /* 0x040fe400078e020d */
[----:B------:R-:W-:-:S04]  /*a700*/  IMAD.WIDE.U32 R16, R11, c[0x0][0x290], R16 ;  /* 0x0000a4000b107a25 */ /* 0x000fc800078e0010 */
[----:B------:R-:W-:Y:S02]  /*a710*/  IMAD.IADD R13, R21, 0x1, R13 ;  /* 0x00000001150d7824 */ /* 0x000fe400078e020d */
[----:B------:R-:W-:-:S03]  /*a720*/  IMAD R11, R11, c[0x0][0x294], R12 ;  /* 0x0000a5000b0b7a24 */ /* 0x000fc600078e020c */
        /* <DEDUP_REMOVED lines=16> */
[----:B--2---:R-:W-:-:S05]  /*a830*/  @!P0 IADD3 R22, P1, R20, R17, RZ ;  /* 0x0000001114168210 */ /* 0x004fca0007f3e0ff */
[----:B---3--:R-:W-:Y:S01]  /*a840*/  @!P0 IMAD.X R23, R21, 0x1, R16, P1 ;  /* 0x0000000115178824 */ /* 0x008fe200008e0610 */
[----:B----4-:R-:W-:-:S04]  /*a850*/  @!P0 IADD3 R24, P1, R18, R17, RZ ;  /* 0x0000001112188210 */ /* 0x010fc80007f3e0ff */
[----:B------:R2:W5:Y:S01]  /*a860*/  @!P0 LD.E.128 R100, [R22.64] ;  /* 0x0000000816648980 */ /* 0x000562000c101d00 */
[----:B-1----:R-:W-:-:S05]  /*a870*/  @!P0 IMAD.X R25, R19, 0x1, R16, P1 ;  /* 0x0000000113198824 */ /* 0x002fca00008e0610 */
        /* <DEDUP_REMOVED lines=13> */
.L_x_639:
[----:B------:R-:W-:Y:S05]  /*a950*/  BSYNC B0 ;  /* 0x0000000000007941 */ /* 0x000fea0003800000 */
.L_x_638:
[----:B------:R-:W-:Y:S01]  /*a960*/  ISETP.NE.AND P0, PT, R15, RZ, PT ;  /* 0x000000ff0f00720c */ /* 0x000fe20003f05270 */
[----:B--2--5:R-:W-:Y:S01]  /*a970*/  IMAD.MOV.U32 R16, RZ, RZ, R86 ;  /* 0x000000ffff107224 */ /* 0x024fe200078e0056 */
[----:B------:R-:W-:Y:S01]  /*a980*/  MOV R17, R85 ;  /* 0x0000005500117202 */ /* 0x000fe20000000f00 */
[----:B------:R-:W-:Y:S01]  /*a990*/  IMAD.MOV.U32 R15, RZ, RZ, R87 ;  /* 0x000000ffff0f7224 */ /* 0x000fe200078e0057 */
[----:B------:R2:W4:Y:S02]  /*a9a0*/  SHFL.IDX PT, R23, R13, 0x1, 0x181f ;  /* 0x00381f000d177f89 */ /* 0x00052400000e0000 */
[----:B----4-:R-:W-:Y:S01]  /*a9b0*/  IMAD.MOV.U32 R18, RZ, RZ, R84 ;  /* 0x000000ffff127224 */ /* 0x010fe200078e0054 */
        /* <DEDUP_REMOVED lines=8> */
[----:B------:R2:W4:Y:S01]  /*aa40*/  SHFL.IDX PT, R22, R14, 0x1, 0x181f ;  /* 0x00381f000e167f89 */ /* 0x00052200000e0000 */
[----:B------:R-:W-:Y:S01]  /*aa50*/  CS2R R78, SRZ ;  /* 0x00000000004e7805 */ /* 0x000fe2000001ff00 */
[----:B------:R-:W-:Y:S01]  /*aa60*/  PRMT R131, R15, 0x5410, R16 ;  /* 0x000054100f837816 */ /* 0x000fe20000000010 */
[----:B------:R-:W-:Y:S01]  /*aa70*/  IMAD.MOV.U32 R16, RZ, RZ, R82 ;  /* 0x000000ffff107224 */ /* 0x000fe200078e0052 */
[----:B------:R-:W-:Y:S01]  /*aa80*/  MOV R15, R83 ;  /* 0x00000053000f7202 */ /* 0x000fe20000000f00 */
[----:B---3--:R2:W3:Y:S01]  /*aa90*/  SHFL.IDX PT, R21, R11, 0x1, 0x181f ;  /* 0x00381f000b157f89 */ /* 0x0084e200000e0000 */
[----:B------:R-:W-:Y:S01]  /*aaa0*/  PRMT R130, R17, 0x5410, R18 ;  /* 0x0000541011827816 */ /* 0x000fe20000000012 */
[----:B------:R-:W-:Y:S01]  /*aab0*/  IMAD.MOV.U32 R17, RZ, RZ, R99 ;  /* 0x000000ffff117224 */ /* 0x000fe200078e0063 */
[----:B------:R-:W-:Y:S01]  /*aac0*/  PRMT R120, R15, 0x5410, R16 ;  /* 0x000054100f787816 */ /* 0x000fe20000000010 */
[----:B------:R-:W-:Y:S01]  /*aad0*/  IMAD.MOV.U32 R16, RZ, RZ, R80 ;  /* 0x000000ffff107224 */ /* 0x000fe200078e0050 */
[----:B------:R-:W-:Y:S01]  /*aae0*/  MOV R18, R98 ;  /* 0x0000006200127202 */ /* 0x000fe20000000f00 */
[----:B------:R-:W-:Y:S01]  /*aaf0*/  IMAD.MOV.U32 R15, RZ, RZ, R81 ;  /* 0x000000ffff0f7224 */ /* 0x000fe200078e0051 */
[----:B------:R2:W1:Y:S01]  /*ab00*/  SHFL.IDX PT, R20, R12, 0x1, 0x181f ;  /* 0x00381f000c147f89 */ /* 0x00046200000e0000 */
[----:B------:R-:W-:Y:S01]  /*ab10*/  CS2R R76, SRZ ;  /* 0x00000000004c7805 */ /* 0x000fe2000001ff00 */
[----:B------:R-:W-:Y:S01]  /*ab20*/  PRMT R129, R17, 0x5410, R18 ;  /* 0x0000541011817816 */ /* 0x000fe20000000012 */
[----:B------:R-:W-:Y:S01]  /*ab30*/  CS2R R58, SRZ ;  /* 0x00000000003a7805 */ /* 0x000fe2000001ff00 */
[----:B------:R-:W-:Y:S01]  /*ab40*/  PRMT R117, R15, 0x5410, R16 ;  /* 0x000054100f757816 */ /* 0x000fe20000000010 */
[----:B------:R-:W-:Y:S01]  /*ab50*/  IMAD.MOV.U32 R16, RZ, RZ, R96 ;  /* 0x000000ffff107224 */ /* 0x000fe200078e0060 */
[----:B------:R-:W-:Y:S01]  /*ab60*/  MOV R15, R97 ;  /* 0x00000061000f7202 */ /* 0x000fe20000000f00 */
[----:B------:R-:W-:Y:S01]  /*ab70*/  CS2R R56, SRZ ;  /* 0x0000000000387805 */ /* 0x000fe2000001ff00 */
[----:B------:R-:W-:Y:S01]  /*ab80*/  CS2R R74, SRZ ;  /* 0x00000000004a7805 */ /* 0x000fe2000001ff00 */
[----:B------:R-:W-:Y:S01]  /*ab90*/  CS2R R72, SRZ ;  /* 0x0000000000487805 */ /* 0x000fe2000001ff00 */
[----:B------:R-:W-:Y:S01]  /*aba0*/  PRMT R128, R15, 0x5410, R16 ;  /* 0x000054100f807816 */ /* 0x000fe20000000010 */
        /* <DEDUP_REMOVED lines=8> */
[----:B----4-:R-:W-:-:S05]  /*ac30*/  @!P0 IADD3 R18, P1, R22, R15, RZ ;  /* 0x0000000f16128210 */ /* 0x010fca0007f3e0ff */
[----:B-1----:R-:W-:Y:S01]  /*ac40*/  @!P0 IMAD.X R19, R23, 0x1, R16, P1 ;  /* 0x0000000117138824 */ /* 0x002fe200008e0610 */
[----:B------:R-:W-:-:S04]  /*ac50*/  @!P0 IADD3 R24, P1, R20, R15, RZ ;  /* 0x0000000f14188210 */ /* 0x000fc80007f3e0ff */
[----:B------:R1:W5:Y:S01]  /*ac60*/  @!P0 LD.E.128 R76, [R18.64] ;  /* 0x00000008124c8980 */ /* 0x000362000c101d00 */
[----:B---3--:R-:W-:-:S05]  /*ac70*/  @!P0 IMAD.X R25, R21, 0x1, R16, P1 ;  /* 0x0000000115198824 */ /* 0x008fca00008e0610 */
        /* <DEDUP_REMOVED lines=13> */
.L_x_641:
[----:B------:R-:W-:Y:S05]  /*ad50*/  BSYNC B0 ;  /* 0x0000000000007941 */ /* 0x000fea0003800000 */
.L_x_640:
[----:B------:R-:W-:Y:S01]  /*ad60*/  ISETP.NE.AND P0, PT, R10, RZ, PT ;  /* 0x000000ff0a00720c */ /* 0x000fe20003f05270 */
[----:B-----5:R-:W-:Y:S01]  /*ad70*/  IMAD.MOV.U32 R17, RZ, RZ, R62 ;  /* 0x000000ffff117224 */ /* 0x020fe200078e003e */
[----:B------:R-:W-:Y:S01]  /*ad80*/  MOV R10, R61 ;  /* 0x0000003d000a7202 */ /* 0x000fe20000000f00 */
[----:B------:R-:W-:Y:S01]  /*ad90*/  IMAD.MOV.U32 R16, RZ, RZ, R63 ;  /* 0x000000ffff107224 */ /* 0x000fe200078e003f */
[----:B-1-3--:R1:W3:Y:S01]  /*ada0*/  SHFL.IDX PT, R21, R13, 0x2, 0x181f ;  /* 0x00581f000d157f89 */ /* 0x00a2e200000e0000 */
[----:B------:R-:W-:Y:S01]  /*adb0*/  IMAD.MOV.U32 R15, RZ, RZ, R60 ;  /* 0x000000ffff0f7224 */ /* 0x000fe200078e003c */
[----:B------:R-:W-:Y:S01]  /*adc0*/  BSSY B0, `(.L_x_642) ;  /* 0x000003b000007945 */ /* 0x000fe20003800000 */
[----:B----4-:R-:W-:Y:S01]  /*add0*/  CS2R R22, SRZ ;  /* 0x0000000000167805 */ /* 0x010fe2000001ff00 */
        /* <DEDUP_REMOVED lines=10> */
[----:B------:R-:W-:Y:S01]  /*ae80*/  PRMT R115, R10, 0x5410, R15 ;  /* 0x000054100a737816 */ /* 0x000fe2000000000f */
[----:B------:R-:W-:Y:S01]  /*ae90*/  IMAD.MOV.U32 R15, RZ, RZ, R56 ;  /* 0x000000ffff0f7224 */ /* 0x000fe200078e0038 */
[----:B------:R-:W-:Y:S01]  /*aea0*/  MOV R16, R59 ;  /* 0x0000003b00107202 */ /* 0x000fe20000000f00 */
[----:B------:R-:W-:Y:S01]  /*aeb0*/  IMAD.MOV.U32 R10, RZ, RZ, R57 ;  /* 0x000000ffff0a7224 */ /* 0x000fe200078e0039 */
[----:B------:R1:W2:Y:S01]  /*aec0*/  SHFL.IDX PT, R19, R11, 0x2, 0x181f ;  /* 0x00581f000b137f89 */ /* 0x0002a200000e0000 */
        /* <DEDUP_REMOVED lines=17> */
[----:B---34-:R-:W-:Y:S01]  /*afe0*/  ISETP.GE.AND P0, PT, R71, c[0x0][0x27c], PT ;  /* 0x00009f0047007a0c */ /* 0x018fe20003f06270 */
[----:B------:R-:W-:Y:S01]  /*aff0*/  CS2R R50, SRZ ;  /* 0x0000000000327805 */ /* 0x000fe2000001ff00 */
[----:B------:R-:W-:Y:S01]  /*b000*/  CS2R R48, SRZ ;  /* 0x0000000000307805 */ /* 0x000fe2000001ff00 */
[----:B------:R-:W-:Y:S01]  /*b010*/  CS2R R46, SRZ ;  /* 0x00000000002e7805 */ /* 0x000fe2000001ff00 */
[----:B------:R-:W-:-:S09]  /*b020*/  CS2R R44, SRZ ;  /* 0x00000000002c7805 */ /* 0x000fd2000001ff00 */
[C---:B------:R-:W-:Y:S01]  /*b030*/  @!P0 IMAD.SHL.U32 R10, R71.reuse, 0x2, RZ ;  /* 0x00000002470a8824 */ /* 0x040fe200078e00ff */
[----:B------:R-:W-:-:S04]  /*b040*/  @!P0 SHF.L.U64.HI R15, R71, 0x1, R119 ;  /* 0x00000001470f8819 */ /* 0x000fc80000010277 */
[----:B------:R-:W-:-:S05]  /*b050*/  @!P0 IADD3 R16, P1, R20, R10, RZ ;  /* 0x0000000a14108210 */ /* 0x000fca0007f3e0ff */
[----:B------:R-:W-:Y:S01]  /*b060*/  @!P0 IMAD.X R17, R21, 0x1, R15, P1 ;  /* 0x0000000115118824 */ /* 0x000fe200008e060f */
[----:B-1----:R-:W-:-:S04]  /*b070*/  @!P0 IADD3 R24, P1, R18, R10, RZ ;  /* 0x0000000a12188210 */ /* 0x002fc80007f3e0ff */
[----:B------:R1:W5:Y:S01]  /*b080*/  @!P0 LD.E.128 R48, [R16.64] ;  /* 0x0000000810308980 */ /* 0x000362000c101d00 */
[----:B--2---:R-:W-:-:S05]  /*b090*/  @!P0 IMAD.X R25, R19, 0x1, R15, P1 ;  /* 0x0000000113198824 */ /* 0x004fca00008e060f */
        /* <DEDUP_REMOVED lines=13> */
.L_x_643:
[----:B---34-:R-:W-:Y:S05]  /*b170*/  BSYNC B0 ;  /* 0x0000000000007941 */ /* 0x018fea0003800000 */
.L_x_642:
[----:B------:R-:W-:Y:S01]  /*b180*/  ISETP.NE.AND P0, PT, R9, RZ, PT ;  /* 0x000000ff0900720c */ /* 0x000fe20003f05270 */
[----:B-----5:R-:W-:Y:S01]  /*b190*/  IMAD.MOV.U32 R10, RZ, RZ, R38 ;  /* 0x000000ffff0a7224 */ /* 0x020fe200078e0026 */
[----:B------:R-:W-:Y:S01]  /*b1a0*/  MOV R15, R37 ;  /* 0x00000025000f7202 */ /* 0x000fe20000000f00 */
[----:B------:R-:W-:Y:S01]  /*b1b0*/  IMAD.MOV.U32 R9, RZ, RZ, R39 ;  /* 0x000000ffff097224 */ /* 0x000fe200078e0027 */
[----:B------:R3:W4:Y:S01]  /*b1c0*/  SHFL.IDX PT, R67, R11, 0x3, 0x181f ;  /* 0x00781f000b437f89 */ /* 0x00072200000e0000 */
[----:B-1----:R-:W-:Y:S01]  /*b1d0*/  IMAD.MOV.U32 R16, RZ, RZ, R36 ;  /* 0x000000ffff107224 */ /* 0x002fe200078e0024 */
        /* <DEDUP_REMOVED lines=12> */
[----:B------:R-:W-:Y:S01]  /*b2a0*/  MOV R9, R35 ;  /* 0x0000002300097202 */ /* 0x000fe20000000f00 */
[----:B--2---:R-:W2:Y:S01]  /*b2b0*/  SHFL.IDX PT, R14, R14, 0x3, 0x181f ;  /* 0x00781f000e0e7f89 */ /* 0x004ea200000e0000 */
[----:B------:R-:W-:Y:S01]  /*b2c0*/  PRMT R107, R15, 0x5410, R16 ;  /* 0x000054100f6b7816 */ /* 0x000fe20000000010 */
[----:B------:R-:W-:Y:S01]  /*b2d0*/  CS2R R28, SRZ ;  /* 0x00000000001c7805 */ /* 0x000fe2000001ff00 */
[----:B------:R-:W-:Y:S01]  /*b2e0*/  PRMT R94, R9, 0x5410, R10 ;  /* 0x00005410095e7816 */ /* 0x000fe2000000000a */
[----:B------:R-:W-:Y:S01]  /*b2f0*/  IMAD.MOV.U32 R10, RZ, RZ, R32 ;  /* 0x000000ffff0a7224 */ /* 0x000fe200078e0020 */
[----:B------:R2:W2:Y:S01]  /*b300*/  SHFL.IDX PT, R15, R13, 0x3, 0x181f ;  /* 0x00781f000d0f7f89 */ /* 0x0004a200000e0000 */
[----:B------:R-:W-:Y:S01]  /*b310*/  IMAD.MOV.U32 R9, RZ, RZ, R33 ;  /* 0x000000ffff097224 */ /* 0x000fe200078e0021 */
[----:B------:R-:W-:Y:S01]  /*b320*/  CS2R R18, SRZ ;  /* 0x0000000000127805 */ /* 0x000fe2000001ff00 */
[----:B---3--:R-:W-:Y:S01]  /*b330*/  IMAD.MOV.U32 R11, RZ, RZ, R47 ;  /* 0x000000ffff0b7224 */ /* 0x008fe200078e002f */
[----:B------:R-:W-:Y:S01]  /*b340*/  CS2R R16, SRZ ;  /* 0x0000000000107805 */ /* 0x000fe2000001ff00 */
[----:B------:R-:W-:Y:S01]  /*b350*/  CS2R R26, SRZ ;  /* 0x00000000001a7805 */ /* 0x000fe2000001ff00 */
[----:B------:R-:W-:Y:S01]  /*b360*/  PRMT R93, R9, 0x5410, R10 ;  /* 0x00005410095d7816 */ /* 0x000fe2000000000a */
[----:B------:R-:W-:Y:S01]  /*b370*/  IMAD.MOV.U32 R10, RZ, RZ, R44 ;  /* 0x000000ffff0a7224 */ /* 0x000fe200078e002c */
[----:B------:R-:W-:Y:S01]  /*b380*/  MOV R9, R45 ;  /* 0x0000002d00097202 */ /* 0x000fe20000000f00 */
[----:B------:R-:W-:-:S03]  /*b390*/  CS2R R24, SRZ ;  /* 0x0000000000187805 */ /* 0x000fc6000001ff00 */
[----:B------:R-:W-:Y:S02]  /*b3a0*/  PRMT R105, R9, 0x5410, R10 ;  /* 0x0000541009697816 */ /* 0x000fe4000000000a */
[----:B-1----:R-:W-:-:S04]  /*b3b0*/  MOV R12, R46 ;  /* 0x0000002e000c7202 */ /* 0x002fc80000000f00 */
[----:B------:R-:W-:Y:S01]  /*b3c0*/  PRMT R106, R11, 0x5410, R12 ;  /* 0x000054100b6a7816 */ /* 0x000fe2000000000c */
[----:B------:R-:W-:Y:S05]  /*b3d0*/  @P0 BRA `(.L_x_645) ;  /* 0x0000019000000947 */ /* 0x000fea0003800000 */
[----:B----4-:R-:W-:Y:S01]  /*b3e0*/  ISETP.GE.AND P0, PT, R71, c[0x0][0x27c], PT ;  /* 0x00009f0047007a0c */ /* 0x010fe20003f06270 */
        /* <DEDUP_REMOVED lines=10> */
[----:B--2---:R-:W-:-:S05]  /*b490*/  @!P0 IADD3 R12, P1, R14, R9, RZ ;  /* 0x000000090e0c8210 */ /* 0x004fca0007f3e0ff */
[----:B------:R-:W-:Y:S01]  /*b4a0*/  @!P0 IMAD.X R13, R15, 0x1, R10, P1 ;  /* 0x000000010f0d8824 */ /* 0x000fe200008e060a */
[----:B------:R-:W-:-:S04]  /*b4b0*/  @!P0 IADD3 R88, P1, R66, R9, RZ ;  /* 0x0000000942588210 */ /* 0x000fc80007f3e0ff */
[----:B------:R1:W5:Y:S01]  /*b4c0*/  @!P0 LD.E.128 R28, [R12.64] ;  /* 0x000000080c1c8980 */ /* 0x000362000c101d00 */
[----:B------:R-:W-:Y:S01]  /*b4d0*/  @!P0 IMAD.X R89, R67, 0x1, R10, P1 ;  /* 0x0000000143598824 */ /* 0x000fe200008e060a */
        /* <DEDUP_REMOVED lines=9> */
.L_x_645:
[----:B----4-:R-:W-:Y:S05]  /*b570*/  BSYNC B0 ;  /* 0x0000000000007941 */ /* 0x010fea0003800000 */
.L_x_644:
[----:B-----5:R-:W-:Y:S01]  /*b580*/  IMAD.MOV.U32 R9, RZ, RZ, R22 ;  /* 0x000000ffff097224 */ /* 0x020fe200078e0016 */
[----:B------:R-:W-:-:S04]  /*b590*/  DEPBAR.LE SB0, 0x1 ;  /* 0x000080400000791a */ /* 0x000fc80000000000 */
[----:B-1----:R-:W-:Y:S01]  /*b5a0*/  IMAD.MOV.U32 R12, RZ, RZ, R23 ;  /* 0x000000ffff0c7224 */ /* 0x002fe200078e0017 */
[----:B------:R-:W-:Y:S01]  /*b5b0*/  BSSY B1, `(.L_x_646) ;  /* 0x00000fc000017945 */ /* 0x000fe20003800000 */
[----:B------:R-:W-:Y:S01]  /*b5c0*/  IMAD.IADD R92, R8, 0x1, -R149 ;  /* 0x00000001085c7824 */ /* 0x000fe200078e0a95 */
[----:B------:R-:W-:Y:S01]  /*b5d0*/  MOV R8, R17 ;  /* 0x0000001100087202 */ /* 0x000fe20000000f00 */
[----:B------:R-:W-:Y:S01]  /*b5e0*/  IMAD.MOV.U32 R11, RZ, RZ, R20 ;  /* 0x000000ffff0b7224 */ /* 0x000fe200078e0014 */
[----:B------:R-:W-:Y:S01]  /*b5f0*/  PRMT R70, R12, 0x5410, R9 ;  /* 0x000054100c467816 */ /* 0x000fe20000000009 */
[----:B------:R-:W-:Y:S01]  /*b600*/  IMAD.MOV.U32 R10, RZ, RZ, R21 ;  /* 0x000000ffff0a7224 */ /* 0x000fe200078e0015 */
[----:B------:R-:W-:Y:S01]  /*b610*/  MOV R9, R30 ;  /* 0x0000001e00097202 */ /* 0x000fe20000000f00 */
[----:B------:R-:W-:Y:S01]  /*b620*/  IMAD.MOV.U32 R12, RZ, RZ, R31 ;  /* 0x000000ffff0c7224 */ /* 0x000fe200078e001f */
[----:B------:R-:W-:Y:S02]  /*b630*/  IMNMX R92, R92, 0x80, PT ;  /* 0x000000805c5c7817 */ /* 0x000fe40003800200 */
[----:B------:R-:W-:Y:S01]  /*b640*/  PRMT R67, R10, 0x5410, R11 ;  /* 0x000054100a437816 */ /* 0x000fe2000000000b */
[----:B------:R-:W-:Y:S01]  /*b650*/  IMAD.MOV.U32 R11, RZ, RZ, R28 ;  /* 0x000000ffff0b7224 */ /* 0x000fe200078e001c */
[----:B------:R-:W-:Y:S01]  /*b660*/  PRMT R91, R91, 0x5410, R9 ;  /* 0x000054105b5b7816 */ /* 0x000fe20000000009 */
[----:B------:R-:W-:Y:S01]  /*b670*/  IMAD.MOV.U32 R10, RZ, RZ, R29 ;  /* 0x000000ffff0a7224 */ /* 0x000fe200078e001d */
[----:B------:R-:W-:Y:S01]  /*b680*/  MOV R9, R18 ;  /* 0x0000001200097202 */ /* 0x000fe20000000f00 */
[----:B------:R-:W-:Y:S01]  /*b690*/  BAR.SYNC.DEFER_BLOCKING 0x0 ;  /* 0x0000000000007b1d */ /* 0x000fe20000010000 */
[----:B------:R-:W-:-:S02]  /*b6a0*/  ISETP.GE.AND P0, PT, R40, R92, PT ;  /* 0x0000005c2800720c */ /* 0x000fc40003f06270 */
        /* <DEDUP_REMOVED lines=22> */
[--C-:B------:R-:W-:Y:S02]  /*b810*/  SHF.R.U64 R102, R102, 0x10, R103.reuse ;  /* 0x0000001066667819 */ /* 0x100fe40000001267 */
[----:B------:R-:W-:Y:S01]  /*b820*/  SHF.R.S32.HI R8, RZ, 0x1f, R10 ;  /* 0x0000001fff087819 */ /* 0x000fe2000001140a */
[----:B------:R-:W-:Y:S01]  /*b830*/  IMAD.SHL.U32 R9, R10, 0x8, RZ ;  /* 0x000000080a097824 */ /* 0x000fe200078e00ff */
[----:B------:R-:W-:-:S02]  /*b840*/  SHF.R.U32.HI R103, RZ, 0x10, R103 ;  /* 0x00000010ff677819 */ /* 0x000fc40000011667 */
[----:B------:R-:W-:Y:S02]  /*b850*/  LEA.HI R8, R8, R10, RZ, 0x3 ;  /* 0x0000000a08087211 */ /* 0x000fe400078f18ff */
[----:B------:R-:W-:Y:S02]  /*b860*/  LOP3.LUT R9, R125, 0x38, R9, 0xf8, !PT ;  /* 0x000000387d097812 */ /* 0x000fe400078ef809 */
[----:B------:R-:W-:Y:S01]  /*b870*/  SHF.R.U32.HI R97, RZ, 0x10, R97 ;  /* 0x00000010ff617819 */ /* 0x000fe20000011661 */
[----:B------:R-:W-:Y:S01]  /*b880*/  IMAD.SHL.U32 R8, R8, 0x400, RZ ;  /* 0x0000040008087824 */ /* 0x000fe200078e00ff */
[----:B------:R-:W-:Y:S02]  /*b890*/  LOP3.LUT R9, R9, R124, RZ, 0x3c, !PT ;  /* 0x0000007c09097212 */ /* 0x000fe400078e3cff */
[----:B------:R-:W-:Y:S02]  /*b8a0*/  PRMT R96, R128, 0x5432, R96 ;  /* 0x0000543280607816 */ /* 0x000fe40000000060 */
[----:B------:R-:W-:-:S02]  /*b8b0*/  LOP3.LUT R8, R8, 0x7fffe000, RZ, 0xc0, !PT ;  /* 0x7fffe00008087812 */ /* 0x000fc400078ec0ff */
[----:B------:R-:W-:Y:S01]  /*b8c0*/  PRMT R100, R130, 0x5432, R100 ;  /* 0x0000543282647816 */ /* 0x000fe20000000064 */
[----:B------:R-:W-:Y:S01]  /*b8d0*/  IMAD.U32 R139, R96, 0x10000, RZ ;  /* 0x00010000608b7824 */ /* 0x000fe200078e00ff */
[----:B------:R-:W-:Y:S02]  /*b8e0*/  IADD3 R127, R9, R8, R123 ;  /* 0x00000008097f7210 */ /* 0x000fe40007ffe07b */
[--C-:B------:R-:W-:Y:S01]  /*b8f0*/  SHF.R.U64 R98, R98, 0x10, R99.reuse ;  /* 0x0000001062627819 */ /* 0x100fe20000001263 */
[----:B------:R-:W-:Y:S01]  /*b900*/  IMAD.U32 R136, R100, 0x10000, RZ ;  /* 0x0001000064887824 */ /* 0x000fe200078e00ff */
[----:B------:R-:W-:Y:S01]  /*b910*/  SHF.R.U32.HI R99, RZ, 0x10, R99 ;  /* 0x00000010ff637819 */ /* 0x000fe20000011663 */
[----:B------:R-:W-:Y:S01]  /*b920*/  IMAD.SHL.U32 R127, R127, 0x2, RZ ;  /* 0x000000027f7f7824 */ /* 0x000fe200078e00ff */
[C---:B------:R-:W-:Y:S02]  /*b930*/  PRMT R102, R131.reuse, 0x5432, R102 ;  /* 0x0000543283667816 */ /* 0x040fe40000000066 */
[----:B------:R-:W-:-:S02]  /*b940*/  PRMT R103, R131, 0x5410, R103 ;  /* 0x0000541083677816 */ /* 0x000fc40000000067 */
[----:B------:R-:W2:Y:S01]  /*b950*/  LDS.128 R8, [R127+0x10080] ;  /* 0x010080007f087984 */ /* 0x000ea20000000c00 */
[----:B------:R-:W-:Y:S02]  /*b960*/  PRMT R97, R128, 0x5410, R97 ;  /* 0x0000541080617816 */ /* 0x000fe40000000061 */
[----:B------:R-:W-:Y:S02]  /*b970*/  SHF.R.U32.HI R101, RZ, 0x10, R101 ;  /* 0x00000010ff657819 */ /* 0x000fe40000011665 */
[----:B-1----:R-:W-:Y:S01]  /*b980*/  SHF.L.U32 R128, R13, 0x10, RZ ;  /* 0x000000100d807819 */ /* 0x002fe200000006ff */
[----:B------:R-:W-:Y:S01]  /*b990*/  IMAD.U32 R138, R97, 0x10000, RZ ;  /* 0x00010000618a7824 */ /* 0x000fe200078e00ff */
[----:B------:R-:W-:Y:S01]  /*b9a0*/  LOP3.LUT R131, R13, 0xffff0000, RZ, 0xc0, !PT ;  /* 0xffff00000d837812 */ /* 0x000fe200078ec0ff */
[C---:B------:R-:W-:Y:S01]  /*b9b0*/  IMAD.U32 R13, R15.reuse, 0x10000, RZ ;  /* 0x000100000f0d7824 */ /* 0x040fe200078e00ff */
[----:B------:R-:W-:Y:S02]  /*b9c0*/  LOP3.LUT R132, R15, 0xffff0000, RZ, 0xc0, !PT ;  /* 0xffff00000f847812 */ /* 0x000fe400078ec0ff */
[----:B------:R-:W-:-:S02]  /*b9d0*/  PRMT R98, R129, 0x5432, R98 ;  /* 0x0000543281627816 */ /* 0x000fc40000000062 */
[----:B------:R-:W-:Y:S01]  /*b9e0*/  PRMT R99, R129, 0x5410, R99 ;  /* 0x0000541081637816 */ /* 0x000fe20000000063 */
[----:B------:R-:W-:Y:S01]  /*b9f0*/  IMAD.U32 R129, R12, 0x10000, RZ ;  /* 0x000100000c817824 */ /* 0x000fe200078e00ff */
[----:B------:R-:W-:Y:S01]  /*ba00*/  PRMT R101, R130, 0x5410, R101 ;  /* 0x0000541082657816 */ /* 0x000fe20000000065 */
[----:B------:R-:W-:Y:S01]  /*ba10*/  IMAD.U32 R130, R14, 0x10000, RZ ;  /* 0x000100000e827824 */ /* 0x000fe200078e00ff */
[----:B------:R-:W-:Y:S02]  /*ba20*/  LOP3.LUT R96, R96, 0xffff0000, RZ, 0xc0, !PT ;  /* 0xffff000060607812 */ /* 0x000fe400078ec0ff */
[----:B------:R-:W-:Y:S01]  /*ba30*/  LOP3.LUT R100, R100, 0xffff0000, RZ, 0xc0, !PT ;  /* 0xffff000064647812 */ /* 0x000fe200078ec0ff */
[----:B------:R-:W-:Y:S01]  /*ba40*/  IMAD.U32 R141, R101, 0x10000, RZ ;  /* 0x00010000658d7824 */ /* 0x000fe200078e00ff */
[----:B------:R-:W-:Y:S02]  /*ba50*/  LOP3.LUT R12, R12, 0xffff0000, RZ, 0xc0, !PT ;  /* 0xffff00000c0c7812 */ /* 0x000fe400078ec0ff */
[----:B------:R-:W-:-:S02]  /*ba60*/  LOP3.LUT R97, R97, 0xffff0000, RZ, 0xc0, !PT ;  /* 0xffff000061617812 */ /* 0x000fc400078ec0ff */
[----:B------:R-:W-:Y:S02]  /*ba70*/  LOP3.LUT R101, R101, 0xffff0000, RZ, 0xc0, !PT ;  /* 0xffff000065657812 */ /* 0x000fe400078ec0ff */
[----:B------:R-:W-:Y:S01]  /*ba80*/  LOP3.LUT R14, R14, 0xffff0000, RZ, 0xc0, !PT ;  /* 0xffff00000e0e7812 */ /* 0x000fe200078ec0ff */
[----:B--2---:R-:W-:Y:S01]  /*ba90*/  IMAD.U32 R140, R8, 0x10000, RZ ;  /* 0x00010000088c7824 */ /* 0x004fe200078e00ff */
[----:B------:R-:W-:Y:S01]  /*baa0*/  SHF.L.U32 R15, R9, 0x10, RZ ;  /* 0x00000010090f7819 */ /* 0x000fe200000006ff */
[----:B------:R-:W-:Y:S01]  /*bab0*/  IMAD.U32 R135, R11, 0x10000, RZ ;  /* 0x000100000b877824 */ /* 0x000fe200078e00ff */
[----:B------:R-:W-:Y:S02]  /*bac0*/  LOP3.LUT R134, R9, 0xffff0000, RZ, 0xc0, !PT ;  /* 0xffff000009867812 */ /* 0x000fe400078ec0ff */
[C---:B------:R-:W-:Y:S02]  /*bad0*/  SHF.L.U32 R133, R10.reuse, 0x10, RZ ;  /* 0x000000100a857819 */ /* 0x040fe400000006ff */
        /* <DEDUP_REMOVED lines=8> */
[C---:B------:R-:W-:Y:S01]  /*bb60*/  IMAD.U32 R136, R99.reuse, 0x10000, RZ ;  /* 0x0001000063887824 */ /* 0x040fe200078e00ff */
[----:B------:R-:W-:Y:S01]  /*bb70*/  LOP3.LUT R99, R99, 0xffff0000, RZ, 0xc0, !PT ;  /* 0xffff000063637812 */ /* 0x000fe200078ec0ff */
[----:B------:R-:W-:Y:S01]  /*bb80*/  FMUL.FTZ R10, R15, R138 ;  /* 0x0000008a0f0a7220 */ /* 0x000fe20000410000 */
[----:B------:R-:W-:Y:S01]  /*bb90*/  LOP3.LUT R103, R103, 0xffff0000, RZ, 0xc0, !PT ;  /* 0xffff000067677812 */ /* 0x000fe200078ec0ff */
[----:B------:R-:W-:Y:S02]  /*bba0*/  FMUL.FTZ R140, R15, R141 ;  /* 0x0000008d0f8c7220 */ /* 0x000fe40000410000 */
[C---:B------:R-:W-:Y:S02]  /*bbb0*/  FMUL.FTZ R15, R135.reuse, R136 ;  /* 0x00000088870f7220 */ /* 0x040fe40000410000 */
[----:B------:R-:W-:-:S02]  /*bbc0*/  FMUL.FTZ R135, R135, R139 ;  /* 0x0000008b87877220 */ /* 0x000fc40000410000 */
[C---:B------:R-:W-:Y:S02]  /*bbd0*/  FFMA.FTZ R15, R13.reuse, R139, -R15 ;  /* 0x0000008b0d0f7223 */ /* 0x040fe4000001080f */
[----:B------:R-:W-:Y:S02]  /*bbe0*/  FFMA.FTZ R135, R13, R136, R135 ;  /* 0x000000880d877223 */ /* 0x000fe40000010087 */
[C---:B------:R-:W-:Y:S02]  /*bbf0*/  FMUL.FTZ R13, R8.reuse, R96 ;  /* 0x00000060080d7220 */ /* 0x040fe40000410000 */
[----:B------:R-:W-:Y:S02]  /*bc00*/  FMUL.FTZ R8, R8, R100 ;  /* 0x0000006408087220 */ /* 0x000fe40000410000 */
[C---:B------:R-:W-:Y:S01]  /*bc10*/  IMAD.U32 R136, R98.reuse, 0x10000, RZ ;  /* 0x0001000062887824 */ /* 0x040fe200078e00ff */
[----:B------:R-:W-:Y:S01]  /*bc20*/  LOP3.LUT R98, R98, 0xffff0000, RZ, 0xc0, !PT ;  /* 0xffff000062627812 */ /* 0x000fe200078ec0ff */
[----:B------:R-:W-:-:S02]  /*bc30*/  FFMA.FTZ R10, R128, R141, -R10 ;  /* 0x0000008d800a7223 */ /* 0x000fc4000001080a */
[----:B------:R-:W-:Y:S02]  /*bc40*/  FFMA.FTZ R128, R128, R138, R140 ;  /* 0x0000008a80807223 */ /* 0x000fe4000001008c */
[----:B------:R-:W-:Y:S02]  /*bc50*/  FFMA.FTZ R100, R12, R100, -R13 ;  /* 0x000000640c647223 */ /* 0x000fe4000001080d */
[C---:B------:R-:W-:Y:S01]  /*bc60*/  IMAD.U32 R138, R102.reuse, 0x10000, RZ ;  /* 0x00010000668a7824 */ /* 0x040fe200078e00ff */
[----:B------:R-:W-:Y:S01]  /*bc70*/  LOP3.LUT R102, R102, 0xffff0000, RZ, 0xc0, !PT ;  /* 0xffff000066667812 */ /* 0x000fe200078ec0ff */
[----:B------:R-:W-:Y:S02]  /*bc80*/  FFMA.FTZ R8, R12, R96, R8 ;  /* 0x000000600c087223 */ /* 0x000fe40000010008 */
[C---:B------:R-:W-:Y:S02]  /*bc90*/  FMUL.FTZ R12, R133.reuse, R136 ;  /* 0x00000088850c7220 */ /* 0x040fe40000410000 */
[-C--:B------:R-:W-:Y:S01]  /*bca0*/  FMUL.FTZ R133, R133, R138.reuse ;  /* 0x0000008a85857220 */ /* 0x080fe20000410000 */
[----:B------:R-:W-:Y:S01]  /*bcb0*/  F2FP.BF16.PACK_AB R8, R8, R129 ;  /* 0x000000810808723e */ /* 0x000fe200000010ff */
[----:B------:R-:W-:-:S02]  /*bcc0*/  FFMA.FTZ R138, R130, R138, -R12 ;  /* 0x0000008a828a7223 */ /* 0x000fc4000001080c */
[C---:B------:R-:W-:Y:S02]  /*bcd0*/  FMUL.FTZ R96, R9.reuse, R98 ;  /* 0x0000006209607220 */ /* 0x040fe40000410000 */
[----:B------:R-:W-:Y:S02]  /*bce0*/  FMUL.FTZ R12, R9, R102 ;  /* 0x00000066090c7220 */ /* 0x000fe40000410000 */
[C---:B------:R-:W-:Y:S02]  /*bcf0*/  FMUL.FTZ R13, R134.reuse, R97 ;  /* 0x00000061860d7220 */ /* 0x040fe40000410000 */
[C---:B------:R-:W-:Y:S02]  /*bd00*/  FMUL.FTZ R9, R137.reuse, R99 ;  /* 0x0000006389097220 */ /* 0x040fe40000410000 */
[----:B------:R-:W-:Y:S02]  /*bd10*/  FMUL.FTZ R134, R134, R101 ;  /* 0x0000006586867220 */ /* 0x000fe40000410000 */
[----:B------:R-:W-:-:S02]  /*bd20*/  FMUL.FTZ R137, R137, R103 ;  /* 0x0000006789897220 */ /* 0x000fc40000410000 */
[----:B------:R-:W-:Y:S02]  /*bd30*/  FFMA.FTZ R13, R131, R101, -R13 ;  /* 0x00000065830d7223 */ /* 0x000fe4000001080d */
[----:B------:R-:W-:Y:S02]  /*bd40*/  FFMA.FTZ R102, R14, R102, -R96 ;  /* 0x000000660e667223 */ /* 0x000fe40000010860 */
[----:B------:R-:W-:Y:S01]  /*bd50*/  FFMA.FTZ R103, R132, R103, -R9 ;  /* 0x0000006784677223 */ /* 0x000fe20000010809 */
[----:B------:R-:W-:Y:S01]  /*bd60*/  F2FP.BF16.PACK_AB R13, R13, R10 ;  /* 0x0000000a0d0d723e */ /* 0x000fe200000010ff */
[----:B------:R-:W-:Y:S02]  /*bd70*/  FFMA.FTZ R134, R131, R97, R134 ;  /* 0x0000006183867223 */ /* 0x000fe40000010086 */
        /* <DEDUP_REMOVED lines=11> */
.L_x_649:
[----:B------:R-:W-:Y:S05]  /*be30*/  BSYNC B0 ;  /* 0x0000000000007941 */ /* 0x000fea0003800000 */
.L_x_648:
        /* <DEDUP_REMOVED lines=8> */
[----:B------:R-:W-:Y:S01]  /*bec0*/  LOP3.LUT R11, R125, 0x38, R11, 0xf8, !PT ;  /* 0x000000387d0b7812 */ /* 0x000fe200078ef80b */
[----:B------:R-:W-:Y:S01]  /*bed0*/  IMAD.SHL.U32 R12, R12, 0x80, RZ ;  /* 0x000000800c0c7824 */ /* 0x000fe200078e00ff */
[----:B------:R-:W-:-:S02]  /*bee0*/  LEA.HI R10, R10, R8, RZ, 0x1d ;  /* 0x000000080a0a7211 */ /* 0x000fc400078fe8ff */
[----:B------:R-:W-:Y:S02]  /*bef0*/  LOP3.LUT R11, R11, R124, RZ, 0x3c, !PT ;  /* 0x0000007c0b0b7212 */ /* 0x000fe400078e3cff */
        /* <DEDUP_REMOVED lines=8> */
[----:B------:R-:W-:Y:S01]  /*bf80*/  SHF.R.U64 R84, R84, 0x10, R85 ;  /* 0x0000001054547819 */ /* 0x000fe20000001255 */
[----:B------:R-:W-:Y:S01]  /*bf90*/  IMAD.SHL.U32 R96, R11, 0x2, RZ ;  /* 0x000000020b607824 */ /* 0x000fe200078e00ff */
[----:B------:R-:W-:Y:S02]  /*bfa0*/  LOP3.LUT R8, R8, 0x7fffe000, RZ, 0xc0, !PT ;  /* 0x7fffe00008087812 */ /* 0x000fe400078ec0ff */
[----:B------:R-:W-:Y:S02]  /*bfb0*/  SHF.R.U32.HI R81, RZ, 0x10, R81 ;  /* 0x00000010ff517819 */ /* 0x000fe40000011651 */
[----:B------:R-:W-:Y:S01]  /*bfc0*/  IADD3 R97, R9, R8, R123 ;  /* 0x0000000809617210 */ /* 0x000fe20007ffe07b */
[----:B--2---:R-:W1:Y:S01]  /*bfd0*/  LDS.128 R12, [R96+0x10080] ;  /* 0x01008000600c7984 */ /* 0x004e620000000c00 */
[--C-:B------:R-:W-:Y:S02]  /*bfe0*/  SHF.R.U64 R82, R82, 0x10, R83.reuse ;  /* 0x0000001052527819 */ /* 0x100fe40000001253 */
[----:B------:R-:W-:Y:S01]  /*bff0*/  PRMT R80, R117, 0x5432, R80 ;  /* 0x0000543275507816 */ /* 0x000fe20000000050 */
[----:B------:R-:W-:Y:S01]  /*c000*/  IMAD.SHL.U32 R97, R97, 0x2, RZ ;  /* 0x0000000261617824 */ /* 0x000fe200078e00ff */
[----:B------:R-:W-:-:S02]  /*c010*/  SHF.R.U32.HI R83, RZ, 0x10, R83 ;  /* 0x00000010ff537819 */ /* 0x000fc40000011653 */
[----:B------:R-:W-:Y:S02]  /*c020*/  PRMT R84, R121, 0x5432, R84 ;  /* 0x0000543279547816 */ /* 0x000fe40000000054 */
[----:B------:R-:W2:Y:S01]  /*c030*/  LDS.128 R8, [R97+0x10080] ;  /* 0x0100800061087984 */ /* 0x000ea20000000c00 */
[----:B------:R-:W-:Y:S01]  /*c040*/  PRMT R81, R117, 0x5410, R81 ;  /* 0x0000541075517816 */ /* 0x000fe20000000051 */
[----:B------:R-:W-:Y:S01]  /*c050*/  IMAD.U32 R117, R80, 0x10000, RZ ;  /* 0x0001000050757824 */ /* 0x000fe200078e00ff */
[C---:B------:R-:W-:Y:S02]  /*c060*/  PRMT R82, R120.reuse, 0x5432, R82 ;  /* 0x0000543278527816 */ /* 0x040fe40000000052 */
[----:B------:R-:W-:Y:S01]  /*c070*/  PRMT R83, R120, 0x5410, R83 ;  /* 0x0000541078537816 */ /* 0x000fe20000000053 */
[----:B------:R-:W-:Y:S01]  /*c080*/  IMAD.U32 R120, R84, 0x10000, RZ ;  /* 0x0001000054787824 */ /* 0x000fe200078e00ff */
[----:B------:R-:W-:Y:S02]  /*c090*/  SHF.R.U32.HI R85, RZ, 0x10, R85 ;  /* 0x00000010ff557819 */ /* 0x000fe40000011655 */
[----:B------:R-:W-:-:S02]  /*c0a0*/  LOP3.LUT R80, R80, 0xffff0000, RZ, 0xc0, !PT ;  /* 0xffff000050507812 */ /* 0x000fc400078ec0ff */
[----:B------:R-:W-:Y:S02]  /*c0b0*/  PRMT R85, R121, 0x5410, R85 ;  /* 0x0000541079557816 */ /* 0x000fe40000000055 */
[--C-:B------:R-:W-:Y:S02]  /*c0c0*/  SHF.R.U64 R86, R86, 0x10, R87.reuse ;  /* 0x0000001056567819 */ /* 0x100fe40000001257 */
[----:B------:R-:W-:Y:S02]  /*c0d0*/  LOP3.LUT R124, R84, 0xffff0000, RZ, 0xc0, !PT ;  /* 0xffff0000547c7812 */ /* 0x000fe400078ec0ff */
[----:B------:R-:W-:Y:S02]  /*c0e0*/  SHF.R.U32.HI R87, RZ, 0x10, R87 ;  /* 0x00000010ff577819 */ /* 0x000fe40000011657 */
[C---:B------:R-:W-:Y:S02]  /*c0f0*/  PRMT R86, R122.reuse, 0x5432, R86 ;  /* 0x000054327a567816 */ /* 0x040fe40000000056 */
[----:B------:R-:W-:Y:S01]  /*c100*/  PRMT R87, R122, 0x5410, R87 ;  /* 0x000054107a577816 */ /* 0x000fe20000000057 */
        /* <DEDUP_REMOVED lines=12> */
[----:B------:R-:W-:-:S02]  /*c1d0*/  FMUL.FTZ R9, R102, R117 ;  /* 0x0000007566097220 */ /* 0x000fc40000410000 */
[-C--:B------:R-:W-:Y:S02]  /*c1e0*/  FMUL.FTZ R102, R102, R120.reuse ;  /* 0x0000007866667220 */ /* 0x080fe40000410000 */
[----:B------:R-:W-:Y:S02]  /*c1f0*/  FFMA.FTZ R9, R99, R120, -R9 ;  /* 0x0000007863097223 */ /* 0x000fe40000010809 */
[----:B------:R-:W-:Y:S02]  /*c200*/  FMUL.FTZ R84, R15, R80 ;  /* 0x000000500f547220 */ /* 0x000fe40000410000 */
[C---:B------:R-:W-:Y:S01]  /*c210*/  IMAD.U32 R120, R81.reuse, 0x10000, RZ ;  /* 0x0001000051787824 */ /* 0x040fe200078e00ff */
[----:B------:R-:W-:Y:S01]  /*c220*/  LOP3.LUT R81, R81, 0xffff0000, RZ, 0xc0, !PT ;  /* 0xffff000051517812 */ /* 0x000fe200078ec0ff */
[----:B------:R-:W-:Y:S02]  /*c230*/  FFMA.FTZ R102, R99, R117, R102 ;  /* 0x0000007563667223 */ /* 0x000fe40000010066 */
[C---:B------:R-:W-:Y:S01]  /*c240*/  IMAD.U32 R99, R85.reuse, 0x10000, RZ ;  /* 0x0001000055637824 */ /* 0x040fe200078e00ff */
[----:B------:R-:W-:Y:S01]  /*c250*/  LOP3.LUT R85, R85, 0xffff0000, RZ, 0xc0, !PT ;  /* 0xffff000055557812 */ /* 0x000fe200078ec0ff */
[----:B------:R-:W-:-:S02]  /*c260*/  FMUL.FTZ R15, R15, R124 ;  /* 0x0000007c0f0f7220 */ /* 0x000fc40000410000 */
[----:B------:R-:W-:Y:S02]  /*c270*/  FFMA.FTZ R124, R98, R124, -R84 ;  /* 0x0000007c627c7223 */ /* 0x000fe40000010854 */
[C---:B------:R-:W-:Y:S02]  /*c280*/  FMUL.FTZ R84, R8.reuse, R120 ;  /* 0x0000007808547220 */ /* 0x040fe40000410000 */
[----:B------:R-:W-:Y:S02]  /*c290*/  FMUL.FTZ R8, R8, R99 ;  /* 0x0000006308087220 */ /* 0x000fe40000410000 */
[C---:B------:R-:W-:Y:S01]  /*c2a0*/  IMAD.U32 R121, R11.reuse, 0x10000, RZ ;  /* 0x000100000b797824 */ /* 0x040fe200078e00ff */
[----:B------:R-:W-:Y:S01]  /*c2b0*/  LOP3.LUT R11, R11, 0xffff0000, RZ, 0xc0, !PT ;  /* 0xffff00000b0b7812 */ /* 0x000fe200078ec0ff */
[C---:B------:R-:W-:Y:S01]  /*c2c0*/  IMAD.U32 R117, R83.reuse, 0x10000, RZ ;  /* 0x0001000053757824 */ /* 0x040fe200078e00ff */
[----:B------:R-:W-:Y:S01]  /*c2d0*/  LOP3.LUT R83, R83, 0xffff0000, RZ, 0xc0, !PT ;  /* 0xffff000053537812 */ /* 0x000fe200078ec0ff */
[----:B------:R-:W-:-:S02]  /*c2e0*/  FFMA.FTZ R15, R98, R80, R15 ;  /* 0x00000050620f7223 */ /* 0x000fc4000001000f */
[C---:B------:R-:W-:Y:S01]  /*c2f0*/  IMAD.U32 R80, R87.reuse, 0x10000, RZ ;  /* 0x0001000057507824 */ /* 0x040fe200078e00ff */
[----:B------:R-:W-:Y:S01]  /*c300*/  LOP3.LUT R87, R87, 0xffff0000, RZ, 0xc0, !PT ;  /* 0xffff000057577812 */ /* 0x000fe200078ec0ff */
[C---:B------:R-:W-:Y:S02]  /*c310*/  FFMA.FTZ R120, R12.reuse, R120, R8 ;  /* 0x000000780c787223 */ /* 0x040fe40000010008 */
[C---:B------:R-:W-:Y:S02]  /*c320*/  FMUL.FTZ R8, R121.reuse, R117 ;  /* 0x0000007579087220 */ /* 0x040fe40000410000 */
[----:B------:R-:W-:Y:S02]  /*c330*/  FFMA.FTZ R84, R12, R99, -R84 ;  /* 0x000000630c547223 */ /* 0x000fe40000010854 */
[-C--:B------:R-:W-:Y:S02]  /*c340*/  FMUL.FTZ R121, R121, R80.reuse ;  /* 0x0000005079797220 */ /* 0x080fe40000410000 */
[C---:B------:R-:W-:Y:S01]  /*c350*/  IMAD.U32 R122, R10.reuse, 0x10000, RZ ;  /* 0x000100000a7a7824 */ /* 0x040fe200078e00ff */
[----:B------:R-:W-:Y:S01]  /*c360*/  LOP3.LUT R10, R10, 0xffff0000, RZ, 0xc0, !PT ;  /* 0xffff00000a0a7812 */ /* 0x000fe200078ec0ff */
[C---:B------:R-:W-:Y:S01]  /*c370*/  IMAD.U32 R12, R82.reuse, 0x10000, RZ ;  /* 0x00010000520c7824 */ /* 0x040fe200078e00ff */
[----:B------:R-:W-:Y:S01]  /*c380*/  LOP3.LUT R82, R82, 0xffff0000, RZ, 0xc0, !PT ;  /* 0xffff000052527812 */ /* 0x000fe200078ec0ff */
[C---:B------:R-:W-:Y:S01]  /*c390*/  IMAD.U32 R98, R86.reuse, 0x10000, RZ ;  /* 0x0001000056627824 */ /* 0x040fe200078e00ff */
[----:B------:R-:W-:Y:S01]  /*c3a0*/  LOP3.LUT R86, R86, 0xffff0000, RZ, 0xc0, !PT ;  /* 0xffff000056567812 */ /* 0x000fe200078ec0ff */
[----:B------:R-:W-:-:S02]  /*c3b0*/  FFMA.FTZ R80, R13, R80, -R8 ;  /* 0x000000500d507223 */ /* 0x000fc40000010808 */
[----:B------:R-:W-:Y:S02]  /*c3c0*/  FFMA.FTZ R117, R13, R117, R121 ;  /* 0x000000750d757223 */ /* 0x000fe40000010079 */
[C---:B------:R-:W-:Y:S02]  /*c3d0*/  FMUL.FTZ R13, R122.reuse, R12 ;  /* 0x0000000c7a0d7220 */ /* 0x040fe40000410000 */
[C---:B------:R-:W-:Y:S02]  /*c3e0*/  FMUL.FTZ R8, R123.reuse, R81 ;  /* 0x000000517b087220 */ /* 0x040fe40000410000 */
[----:B------:R-:W-:Y:S02]  /*c3f0*/  FMUL.FTZ R122, R122, R98 ;  /* 0x000000627a7a7220 */ /* 0x000fe40000410000 */
[-C--:B------:R-:W-:Y:S02]  /*c400*/  FMUL.FTZ R123, R123, R85.reuse ;  /* 0x000000557b7b7220 */ /* 0x080fe40000410000 */
[----:B------:R-:W-:-:S02]  /*c410*/  FFMA.FTZ R85, R101, R85, -R8 ;  /* 0x0000005565557223 */ /* 0x000fc40000010808 */
[----:B------:R-:W-:Y:S02]  /*c420*/  FFMA.FTZ R122, R100, R12, R122 ;  /* 0x0000000c647a7223 */ /* 0x000fe4000001007a */
[C---:B------:R-:W-:Y:S02]  /*c430*/  FMUL.FTZ R12, R10.reuse, R82 ;  /* 0x000000520a0c7220 */ /* 0x040fe40000410000 */
[C---:B------:R-:W-:Y:S02]  /*c440*/  FMUL.FTZ R8, R11.reuse, R83 ;  /* 0x000000530b087220 */ /* 0x040fe40000410000 */
[----:B------:R-:W-:Y:S02]  /*c450*/  FMUL.FTZ R10, R10, R86 ;  /* 0x000000560a0a7220 */ /* 0x000fe40000410000 */
[----:B------:R-:W-:Y:S02]  /*c460*/  FMUL.FTZ R11, R11, R87 ;  /* 0x000000570b0b7220 */ /* 0x000fe40000410000 */
[----:B------:R-:W-:Y:S01]  /*c470*/  FFMA.FTZ R98, R100, R98, -R13 ;  /* 0x0000006264627223 */ /* 0x000fe2000001080d */
[----:B------:R-:W-:Y:S01]  /*c480*/  F2FP.BF16.PACK_AB R13, R85, R84 ;  /* 0x00000054550d723e */ /* 0x000fe200000010ff */
[----:B------:R-:W-:Y:S01]  /*c490*/  FFMA.FTZ R86, R14, R86, -R12 ;  /* 0x000000560e567223 */ /* 0x000fe2000001080c */
[----:B------:R-:W-:Y:S01]  /*c4a0*/  F2FP.BF16.PACK_AB R12, R124, R9 ;  /* 0x000000097c0c723e */ /* 0x000fe200000010ff */
[----:B------:R-:W-:Y:S01]  /*c4b0*/  FFMA.FTZ R87, R103, R87, -R8 ;  /* 0x0000005767577223 */ /* 0x000fe20000010808 */
[----:B------:R-:W-:Y:S01]  /*c4c0*/  F2FP.BF16.PACK_AB R8, R15, R102 ;  /* 0x000000660f08723e */ /* 0x000fe200000010ff */
[----:B------:R-:W-:-:S02]  /*c4d0*/  FFMA.FTZ R123, R101, R81, R123 ;  /* 0x00000051657b7223 */ /* 0x000fc4000001007b */
[----:B------:R-:W-:Y:S01]  /*c4e0*/  FFMA.FTZ R10, R14, R82, R10 ;  /* 0x000000520e0a7223 */ /* 0x000fe2000001000a */
[----:B------:R-:W-:Y:S01]  /*c4f0*/  F2FP.BF16.PACK_AB R14, R86, R98 ;  /* 0x00000062560e723e */ /* 0x000fe200000010ff */
[----:B------:R-:W-:Y:S01]  /*c500*/  FFMA.FTZ R11, R103, R83, R11 ;  /* 0x00000053670b7223 */ /* 0x000fe2000001000b */
[----:B------:R-:W-:Y:S02]  /*c510*/  F2FP.BF16.PACK_AB R15, R87, R80 ;  /* 0x00000050570f723e */ /* 0x000fe400000010ff */
[----:B------:R-:W-:Y:S02]  /*c520*/  F2FP.BF16.PACK_AB R9, R123, R120 ;  /* 0x000000787b09723e */ /* 0x000fe400000010ff */
[----:B------:R-:W-:Y:S01]  /*c530*/  F2FP.BF16.PACK_AB R10, R10, R122 ;  /* 0x0000007a0a0a723e */ /* 0x000fe200000010ff */
[----:B------:R1:W-:Y:S01]  /*c540*/  STS.128 [R96+0x10080], R12 ;  /* 0x0100800c60007388 */ /* 0x0003e20000000c00 */
[----:B------:R-:W-:-:S05]  /*c550*/  F2FP.BF16.PACK_AB R11, R11, R117 ;  /* 0x000000750b0b723e */ /* 0x000fca00000010ff */
[----:B------:R1:W-:Y:S02]  /*c560*/  STS.128 [R97+0x10080], R8 ;  /* 0x0100800861007388 */ /* 0x0003e40000000c00 */
.L_x_647:
[----:B------:R-:W-:Y:S05]  /*c570*/  BSYNC B1 ;  /* 0x0000000000017941 */ /* 0x000fea0003800000 */
.L_x_646:
        /* <DEDUP_REMOVED lines=9> */
[----:B--2---:R-:W-:Y:S01]  /*c610*/  IMAD.SHL.U32 R14, R80, 0x40, RZ ;  /* 0x00000040500e7824 */ /* 0x004fe200078e00ff */
        /* <DEDUP_REMOVED lines=9> */
[C---:B------:R-:W-:Y:S01]  /*c6b0*/  LOP3.LUT R10, R14.reuse, 0x38, R10, 0xf8, !PT ;  /* 0x000000380e0a7812 */ /* 0x040fe200078ef80a */
[----:B------:R-:W-:Y:S01]  /*c6c0*/  IMAD.SHL.U32 R9, R9, 0x400, RZ ;  /* 0x0000040009097824 */ /* 0x000fe200078e00ff */
[----:B------:R-:W-:Y:S02]  /*c6d0*/  LOP3.LUT R13, R14, 0x38, R118, 0xf8, !PT ;  /* 0x000000380e0d7812 */ /* 0x000fe400078ef876 */
[----:B------:R-:W-:Y:S02]  /*c6e0*/  LOP3.LUT R8, R8, 0xfffffe00, RZ, 0xc0, !PT ;  /* 0xfffffe0008087812 */ /* 0x000fe400078ec0ff */
[----:B------:R-:W-:Y:S02]  /*c6f0*/  LOP3.LUT R10, R10, R12, RZ, 0x3c, !PT ;  /* 0x0000000c0a0a7212 */ /* 0x000fe400078e3cff */
[----:B------:R-:W-:-:S02]  /*c700*/  LOP3.LUT R9, R9, 0x7fffe000, RZ, 0xc0, !PT ;  /* 0x7fffe00009097812 */ /* 0x000fc400078ec0ff */
[----:B------:R-:W-:Y:S02]  /*c710*/  LOP3.LUT R13, R8, R13, R12, 0xf6, !PT ;  /* 0x0000000d080d7212 */ /* 0x000fe400078ef60c */
[----:B------:R-:W-:Y:S02]  /*c720*/  IADD3 R81, R10, R9, R8 ;  /* 0x000000090a517210 */ /* 0x000fe40007ffe008 */
[----:B------:R-:W-:Y:S01]  /*c730*/  SHF.R.U64 R76, R76, 0x10, R77 ;  /* 0x000000104c4c7819 */ /* 0x000fe2000000124d */
[----:B------:R-:W-:Y:S01]  /*c740*/  IMAD.SHL.U32 R82, R13, 0x2, RZ ;  /* 0x000000020d527824 */ /* 0x000fe200078e00ff */
[----:B------:R-:W-:Y:S01]  /*c750*/  PRMT R72, R113, 0x5432, R72 ;  /* 0x0000543271487816 */ /* 0x000fe20000000048 */
[----:B------:R-:W-:Y:S01]  /*c760*/  IMAD.SHL.U32 R81, R81, 0x2, RZ ;  /* 0x0000000251517824 */ /* 0x000fe200078e00ff */
[----:B------:R-:W-:Y:S02]  /*c770*/  PRMT R76, R115, 0x5432, R76 ;  /* 0x00005432734c7816 */ /* 0x000fe4000000004c */
[----:B------:R-:W1:Y:S01]  /*c780*/  LDS.128 R12, [R82+0x10080] ;  /* 0x01008000520c7984 */ /* 0x000e620000000c00 */
[----:B------:R-:W-:Y:S01]  /*c790*/  IMAD.U32 R97, R72, 0x10000, RZ ;  /* 0x0001000048617824 */ /* 0x000fe200078e00ff */
[----:B------:R-:W-:Y:S01]  /*c7a0*/  SHF.R.U32.HI R73, RZ, 0x10, R73 ;  /* 0x00000010ff497819 */ /* 0x000fe20000011649 */
[----:B------:R-:W-:Y:S01]  /*c7b0*/  IMAD.U32 R98, R76, 0x10000, RZ ;  /* 0x000100004c627824 */ /* 0x000fe200078e00ff */
[----:B------:R-:W2:Y:S01]  /*c7c0*/  LDS.128 R8, [R81+0x10080] ;  /* 0x0100800051087984 */ /* 0x000ea20000000c00 */
[----:B------:R-:W-:-:S02]  /*c7d0*/  SHF.R.U32.HI R77, RZ, 0x10, R77 ;  /* 0x00000010ff4d7819 */ /* 0x000fc4000001164d */
[----:B------:R-:W-:Y:S02]  /*c7e0*/  LOP3.LUT R72, R72, 0xffff0000, RZ, 0xc0, !PT ;  /* 0xffff000048487812 */ /* 0x000fe400078ec0ff */
[----:B------:R-:W-:Y:S02]  /*c7f0*/  PRMT R73, R113, 0x5410, R73 ;  /* 0x0000541071497816 */ /* 0x000fe40000000049 */
[----:B------:R-:W-:Y:S02]  /*c800*/  SHF.R.U64 R74, R74, 0x10, R75 ;  /* 0x000000104a4a7819 */ /* 0x000fe4000000124b */
[----:B------:R-:W-:Y:S02]  /*c810*/  PRMT R77, R115, 0x5410, R77 ;  /* 0x00005410734d7816 */ /* 0x000fe4000000004d */
[----:B------:R-:W-:Y:S02]  /*c820*/  SHF.R.U64 R78, R78, 0x10, R79 ;  /* 0x000000104e4e7819 */ /* 0x000fe4000000124f */
[----:B------:R-:W-:-:S02]  /*c830*/  SHF.R.U32.HI R75, RZ, 0x10, R75 ;  /* 0x00000010ff4b7819 */ /* 0x000fc4000001164b */
[----:B------:R-:W-:Y:S02]  /*c840*/  LOP3.LUT R102, R76, 0xffff0000, RZ, 0xc0, !PT ;  /* 0xffff00004c667812 */ /* 0x000fe400078ec0ff */
[----:B------:R-:W-:Y:S02]  /*c850*/  SHF.R.U32.HI R79, RZ, 0x10, R79 ;  /* 0x00000010ff4f7819 */ /* 0x000fe4000001164f */
[----:B------:R-:W-:Y:S02]  /*c860*/  PRMT R75, R114, 0x5410, R75 ;  /* 0x00005410724b7816 */ /* 0x000fe4000000004b */
[----:B------:R-:W-:Y:S02]  /*c870*/  PRMT R79, R116, 0x5410, R79 ;  /* 0x00005410744f7816 */ /* 0x000fe4000000004f */
[----:B------:R-:W-:Y:S02]  /*c880*/  PRMT R74, R114, 0x5432, R74 ;  /* 0x00005432724a7816 */ /* 0x000fe4000000004a */
[----:B------:R-:W-:Y:S01]  /*c890*/  PRMT R78, R116, 0x5432, R78 ;  /* 0x00005432744e7816 */ /* 0x000fe2000000004e */
[C---:B-1----:R-:W-:Y:S01]  /*c8a0*/  IMAD.U32 R84, R12.reuse, 0x10000, RZ ;  /* 0x000100000c547824 */ /* 0x042fe200078e00ff */
[----:B------:R-:W-:Y:S01]  /*c8b0*/  LOP3.LUT R83, R12, 0xffff0000, RZ, 0xc0, !PT ;  /* 0xffff00000c537812 */ /* 0x000fe200078ec0ff */
[C---:B------:R-:W-:Y:S01]  /*c8c0*/  IMAD.U32 R12, R13.reuse, 0x10000, RZ ;  /* 0x000100000d0c7824 */ /* 0x040fe200078e00ff */
[----:B------:R-:W-:Y:S01]  /*c8d0*/  LOP3.LUT R86, R13, 0xffff0000, RZ, 0xc0, !PT ;  /* 0xffff00000d567812 */ /* 0x000fe200078ec0ff */
[----:B------:R-:W-:Y:S01]  /*c8e0*/  IMAD.U32 R13, R15, 0x10000, RZ ;  /* 0x000100000f0d7824 */ /* 0x000fe200078e00ff */
[----:B--2---:R-:W-:Y:S01]  /*c8f0*/  SHF.L.U32 R87, R8, 0x10, RZ ;  /* 0x0000001008577819 */ /* 0x004fe200000006ff */
[----:B------:R-:W-:Y:S01]  /*c900*/  IMAD.U32 R99, R11, 0x10000, RZ ;  /* 0x000100000b637824 */ /* 0x000fe200078e00ff */
[----:B------:R-:W-:Y:S01]  /*c910*/  LOP3.LUT R96, R15, 0xffff0000, RZ, 0xc0, !PT ;  /* 0xffff00000f607812 */ /* 0x000fe200078ec0ff */
[----:B------:R-:W-:Y:S01]  /*c920*/  IMAD.U32 R100, R10, 0x10000, RZ ;  /* 0x000100000a647824 */ /* 0x000fe200078e00ff */
[----:B------:R-:W-:Y:S01]  /*c930*/  LOP3.LUT R15, R8, 0xffff0000, RZ, 0xc0, !PT ;  /* 0xffff0000080f7812 */ /* 0x000fe200078ec0ff */
[C---:B------:R-:W-:Y:S01]  /*c940*/  IMAD.U32 R8, R9.reuse, 0x10000, RZ ;  /* 0x0001000009087824 */ /* 0x040fe200078e00ff */
[----:B------:R-:W-:Y:S01]  /*c950*/  LOP3.LUT R101, R9, 0xffff0000, RZ, 0xc0, !PT ;  /* 0xffff000009657812 */ /* 0x000fe200078ec0ff */
[C---:B------:R-:W-:Y:S01]  /*c960*/  FMUL.FTZ R9, R87.reuse, R97 ;  /* 0x0000006157097220 */ /* 0x040fe20000410000 */
[----:B------:R-:W-:Y:S01]  /*c970*/  LOP3.LUT R10, R10, 0xffff0000, RZ, 0xc0, !PT ;  /* 0xffff00000a0a7812 */ /* 0x000fe200078ec0ff */
[-C--:B------:R-:W-:Y:S01]  /*c980*/  FMUL.FTZ R87, R87, R98.reuse ;  /* 0x0000006257577220 */ /* 0x080fe20000410000 */
[----:B------:R-:W-:Y:S01]  /*c990*/  LOP3.LUT R11, R11, 0xffff0000, RZ, 0xc0, !PT ;  /* 0xffff00000b0b7812 */ /* 0x000fe200078ec0ff */
[----:B------:R-:W-:-:S02]  /*c9a0*/  FFMA.FTZ R9, R84, R98, -R9 ;  /* 0x0000006254097223 */ /* 0x000fc40000010809 */
[----:B------:R-:W-:Y:S02]  /*c9b0*/  FMUL.FTZ R76, R15, R72 ;  /* 0x000000480f4c7220 */ /* 0x000fe40000410000 */
[----:B------:R-:W-:Y:S01]  /*c9c0*/  FFMA.FTZ R87, R84, R97, R87 ;  /* 0x0000006154577223 */ /* 0x000fe20000010057 */
[----:B------:R-:W-:Y:S01]  /*c9d0*/  SHF.L.U32 R84, R77, 0x10, RZ ;  /* 0x000000104d547819 */ /* 0x000fe200000006ff */
[C---:B------:R-:W-:Y:S01]  /*c9e0*/  IMAD.U32 R98, R73.reuse, 0x10000, RZ ;  /* 0x0001000049627824 */ /* 0x040fe200078e00ff */
[----:B------:R-:W-:Y:S01]  /*c9f0*/  LOP3.LUT R73, R73, 0xffff0000, RZ, 0xc0, !PT ;  /* 0xffff000049497812 */ /* 0x000fe200078ec0ff */
[-C--:B------:R-:W-:Y:S01]  /*ca00*/  FMUL.FTZ R15, R15, R102.reuse ;  /* 0x000000660f0f7220 */ /* 0x080fe20000410000 */
[----:B------:R-:W-:Y:S01]  /*ca10*/  LOP3.LUT R77, R77, 0xffff0000, RZ, 0xc0, !PT ;  /* 0xffff00004d4d7812 */ /* 0x000fe200078ec0ff */
[----:B------:R-:W-:Y:S02]  /*ca20*/  FFMA.FTZ R102, R83, R102, -R76 ;  /* 0x0000006653667223 */ /* 0x000fe4000001084c */
[----:B------:R-:W-:-:S02]  /*ca30*/  FMUL.FTZ R76, R8, R98 ;  /* 0x00000062084c7220 */ /* 0x000fc40000410000 */
[----:B------:R-:W-:Y:S02]  /*ca40*/  FMUL.FTZ R8, R8, R84 ;  /* 0x0000005408087220 */ /* 0x000fe40000410000 */
[C---:B------:R-:W-:Y:S01]  /*ca50*/  IMAD.U32 R97, R75.reuse, 0x10000, RZ ;  /* 0x000100004b617824 */ /* 0x040fe200078e00ff */
[----:B------:R-:W-:Y:S01]  /*ca60*/  LOP3.LUT R75, R75, 0xffff0000, RZ, 0xc0, !PT ;  /* 0xffff00004b4b7812 */ /* 0x000fe200078ec0ff */
[----:B------:R-:W-:Y:S02]  /*ca70*/  FFMA.FTZ R15, R83, R72, R15 ;  /* 0x00000048530f7223 */ /* 0x000fe4000001000f */
[C---:B------:R-:W-:Y:S01]  /*ca80*/  IMAD.U32 R72, R79.reuse, 0x10000, RZ ;  /* 0x000100004f487824 */ /* 0x040fe200078e00ff */
[----:B------:R-:W-:Y:S01]  /*ca90*/  LOP3.LUT R79, R79, 0xffff0000, RZ, 0xc0, !PT ;  /* 0xffff00004f4f7812 */ /* 0x000fe200078ec0ff */
[----:B------:R-:W-:Y:S02]  /*caa0*/  FFMA.FTZ R98, R12, R98, R8 ;  /* 0x000000620c627223 */ /* 0x000fe40000010008 */
[----:B------:R-:W-:-:S02]  /*cab0*/  FMUL.FTZ R8, R99, R97 ;  /* 0x0000006163087220 */ /* 0x000fc40000410000 */
[----:B------:R-:W-:Y:S02]  /*cac0*/  FFMA.FTZ R76, R12, R84, -R76 ;  /* 0x000000540c4c7223 */ /* 0x000fe4000001084c */
[-C--:B------:R-:W-:Y:S02]  /*cad0*/  FMUL.FTZ R99, R99, R72.reuse ;  /* 0x0000004863637220 */ /* 0x080fe40000410000 */
[C---:B------:R-:W-:Y:S01]  /*cae0*/  IMAD.U32 R12, R74.reuse, 0x10000, RZ ;  /* 0x000100004a0c7824 */ /* 0x040fe200078e00ff */
[----:B------:R-:W-:Y:S01]  /*caf0*/  LOP3.LUT R74, R74, 0xffff0000, RZ, 0xc0, !PT ;  /* 0xffff00004a4a7812 */ /* 0x000fe200078ec0ff */
[C---:B------:R-:W-:Y:S01]  /*cb00*/  IMAD.U32 R83, R78.reuse, 0x10000, RZ ;  /* 0x000100004e537824 */ /* 0x040fe200078e00ff */
[----:B------:R-:W-:Y:S01]  /*cb10*/  LOP3.LUT R78, R78, 0xffff0000, RZ, 0xc0, !PT ;  /* 0xffff00004e4e7812 */ /* 0x000fe200078ec0ff */
[C---:B------:R-:W-:Y:S02]  /*cb20*/  FFMA.FTZ R72, R13.reuse, R72, -R8 ;  /* 0x000000480d487223 */ /* 0x040fe40000010808 */
[----:B------:R-:W-:-:S02]  /*cb30*/  FFMA.FTZ R97, R13, R97, R99 ;  /* 0x000000610d617223 */ /* 0x000fc40000010063 */
[----:B------:R-:W-:Y:S02]  /*cb40*/  FMUL.FTZ R13, R100, R12 ;  /* 0x0000000c640d7220 */ /* 0x000fe40000410000 */
[C---:B------:R-:W-:Y:S01]  /*cb50*/  IMAD.U32 R85, R14.reuse, 0x10000, RZ ;  /* 0x000100000e557824 */ /* 0x040fe200078e00ff */
[----:B------:R-:W-:Y:S01]  /*cb60*/  LOP3.LUT R14, R14, 0xffff0000, RZ, 0xc0, !PT ;  /* 0xffff00000e0e7812 */ /* 0x000fe200078ec0ff */
        /* <DEDUP_REMOVED lines=25> */
.L_x_653:
[----:B------:R-:W-:Y:S05]  /*cd00*/  BSYNC B0 ;  /* 0x0000000000007941 */ /* 0x000fea0003800000 */
.L_x_652:
[----:B------:R-:W-:-:S13]  /*cd10*/  ISETP.GE.AND P0, PT, R65, c[0x0][0x27c], PT ;  /* 0x00009f0041007a0c */ /* 0x000fda0003f06270 */
[----:B------:R-:W-:Y:S05]  /*cd20*/  @P0 BRA `(.L_x_651) ;  /* 0x0000078000000947 */ /* 0x000fea0003800000 */
[----:B-12---:R-:W-:Y:S01]  /*cd30*/  SHF.R.S32.HI R13, RZ, 0x1f, R65 ;  /* 0x0000001fff0d7819 */ /* 0x006fe20000011441 */
[----:B------:R-:W-:Y:S01]  /*cd40*/  IMAD.MOV.U32 R12, RZ, RZ, c[0x0][0x27c] ;  /* 0x00009f00ff0c7624 */ /* 0x000fe200078e00ff */
[----:B------:R-:W-:Y:S01]  /*cd50*/  SHF.R.S32.HI R9, RZ, 0x1f, R80 ;  /* 0x0000001fff097819 */ /* 0x000fe20000011450 */
[----:B------:R-:W-:Y:S01]  /*cd60*/  IMAD.SHL.U32 R14, R80, 0x40, RZ ;  /* 0x00000040500e7824 */ /* 0x000fe200078e00ff */
[-C--:B------:R-:W-:Y:S02]  /*cd70*/  LEA.HI R15, R13, R65.reuse, RZ, 0x3 ;  /* 0x000000410d0f7211 */ /* 0x080fe400078f18ff */
        /* <DEDUP_REMOVED lines=25> */
[----:B------:R-:W-:Y:S02]  /*cf10*/  PRMT R56, R109, 0x5432, R56 ;  /* 0x000054326d387816 */ /* 0x000fe40000000038 */
[----:B------:R-:W1:Y:S01]  /*cf20*/  LDS.128 R12, [R73+0x10080] ;  /* 0x01008000490c7984 */ /* 0x000e620000000c00 */
[----:B------:R-:W-:Y:S02]  /*cf30*/  PRMT R60, R111, 0x5432, R60 ;  /* 0x000054326f3c7816 */ /* 0x000fe4000000003c */
[----:B------:R-:W-:Y:S01]  /*cf40*/  SHF.R.U32.HI R57, RZ, 0x10, R57 ;  /* 0x00000010ff397819 */ /* 0x000fe20000011639 */
[----:B------:R-:W2:Y:S01]  /*cf50*/  LDS.128 R8, [R72+0x10080] ;  /* 0x0100800048087984 */ /* 0x000ea20000000c00 */
[----:B------:R-:W-:Y:S01]  /*cf60*/  IMAD.U32 R80, R56, 0x10000, RZ ;  /* 0x0001000038507824 */ /* 0x000fe200078e00ff */
[----:B------:R-:W-:Y:S01]  /*cf70*/  SHF.R.U32.HI R61, RZ, 0x10, R61 ;  /* 0x00000010ff3d7819 */ /* 0x000fe2000001163d */
[----:B------:R-:W-:Y:S01]  /*cf80*/  IMAD.U32 R81, R60, 0x10000, RZ ;  /* 0x000100003c517824 */ /* 0x000fe200078e00ff */
[----:B------:R-:W-:-:S02]  /*cf90*/  LOP3.LUT R56, R56, 0xffff0000, RZ, 0xc0, !PT ;  /* 0xffff000038387812 */ /* 0x000fc400078ec0ff */
[----:B------:R-:W-:Y:S02]  /*cfa0*/  PRMT R57, R109, 0x5410, R57 ;  /* 0x000054106d397816 */ /* 0x000fe40000000039 */
[----:B------:R-:W-:Y:S02]  /*cfb0*/  SHF.R.U64 R58, R58, 0x10, R59 ;  /* 0x000000103a3a7819 */ /* 0x000fe4000000123b */
[----:B------:R-:W-:Y:S02]  /*cfc0*/  PRMT R61, R111, 0x5410, R61 ;  /* 0x000054106f3d7816 */ /* 0x000fe4000000003d */
[----:B------:R-:W-:Y:S02]  /*cfd0*/  SHF.R.U64 R62, R62, 0x10, R63 ;  /* 0x000000103e3e7819 */ /* 0x000fe4000000123f */
[----:B------:R-:W-:Y:S02]  /*cfe0*/  SHF.R.U32.HI R59, RZ, 0x10, R59 ;  /* 0x00000010ff3b7819 */ /* 0x000fe4000001163b */
[----:B------:R-:W-:-:S02]  /*cff0*/  LOP3.LUT R85, R60, 0xffff0000, RZ, 0xc0, !PT ;  /* 0xffff00003c557812 */ /* 0x000fc400078ec0ff */
        /* <DEDUP_REMOVED lines=9> */
[C---:B--2---:R-:W-:Y:S01]  /*d090*/  IMAD.U32 R78, R8.reuse, 0x10000, RZ ;  /* 0x00010000084e7824 */ /* 0x044fe200078e00ff */
[C---:B------:R-:W-:Y:S01]  /*d0a0*/  LOP3.LUT R79, R15.reuse, 0xffff0000, RZ, 0xc0, !PT ;  /* 0xffff00000f4f7812 */ /* 0x040fe200078ec0ff */
[----:B------:R-:W-:Y:S01]  /*d0b0*/  IMAD.U32 R13, R15, 0x10000, RZ ;  /* 0x000100000f0d7824 */ /* 0x000fe200078e00ff */
        /* <DEDUP_REMOVED lines=23> */
[----:B------:R-:W-:Y:S02]  /*d230*/  FFMA.FTZ R81, R12, R81, R8 ;  /* 0x000000510c517223 */ /* 0x000fe40000010008 */
[----:B------:R-:W-:Y:S02]  /*d240*/  FMUL.FTZ R8, R82, R80 ;  /* 0x0000005052087220 */ /* 0x000fe40000410000 */
        /* <DEDUP_REMOVED lines=11> */
[C---:B------:R-:W-:Y:S01]  /*d300*/  IMAD.U32 R76, R14.reuse, 0x10000, RZ ;  /* 0x000100000e4c7824 */ /* 0x040fe200078e00ff */
[----:B------:R-:W-:Y:S01]  /*d310*/  LOP3.LUT R14, R14, 0xffff0000, RZ, 0xc0, !PT ;  /* 0xffff00000e0e7812 */ /* 0x000fe200078ec0ff */
[C---:B------:R-:W-:Y:S02]  /*d320*/  FMUL.FTZ R8, R84.reuse, R57 ;  /* 0x0000003954087220 */ /* 0x040fe40000410000 */
[----:B------:R-:W-:Y:S02]  /*d330*/  FMUL.FTZ R83, R83, R74 ;  /* 0x0000004a53537220 */ /* 0x000fe40000410000 */
[----:B------:R-:W-:-:S02]  /*d340*/  FMUL.FTZ R84, R84, R61 ;  /* 0x0000003d54547220 */ /* 0x000fc40000410000 */
[----:B------:R-:W-:Y:S02]  /*d350*/  FFMA.FTZ R61, R77, R61, -R8 ;  /* 0x0000003d4d3d7223 */ /* 0x000fe40000010808 */
[----:B------:R-:W-:Y:S02]  /*d360*/  FFMA.FTZ R83, R76, R12, R83 ;  /* 0x0000000c4c537223 */ /* 0x000fe40000010053 */
[C---:B------:R-:W-:Y:S02]  /*d370*/  FMUL.FTZ R12, R10.reuse, R58 ;  /* 0x0000003a0a0c7220 */ /* 0x040fe40000410000 */
[C---:B------:R-:W-:Y:S02]  /*d380*/  FMUL.FTZ R8, R11.reuse, R59 ;  /* 0x0000003b0b087220 */ /* 0x040fe40000410000 */
[----:B------:R-:W-:Y:S02]  /*d390*/  FMUL.FTZ R10, R10, R62 ;  /* 0x0000003e0a0a7220 */ /* 0x000fe40000410000 */
[----:B------:R-:W-:-:S02]  /*d3a0*/  FMUL.FTZ R11, R11, R63 ;  /* 0x0000003f0b0b7220 */ /* 0x000fc40000410000 */
[----:B------:R-:W-:Y:S01]  /*d3b0*/  FFMA.FTZ R74, R76, R74, -R13 ;  /* 0x0000004a4c4a7223 */ /* 0x000fe2000001080d */
[----:B------:R-:W-:Y:S01]  /*d3c0*/  F2FP.BF16.PACK_AB R13, R61, R60 ;  /* 0x0000003c3d0d723e */ /* 0x000fe200000010ff */
[C---:B------:R-:W-:Y:S01]  /*d3d0*/  FFMA.FTZ R62, R14.reuse, R62, -R12 ;  /* 0x0000003e0e3e7223 */ /* 0x040fe2000001080c */
[----:B------:R-:W-:Y:S01]  /*d3e0*/  F2FP.BF16.PACK_AB R12, R85, R9 ;  /* 0x00000009550c723e */ /* 0x000fe200000010ff */
[----:B------:R-:W-:Y:S01]  /*d3f0*/  FFMA.FTZ R63, R79, R63, -R8 ;  /* 0x0000003f4f3f7223 */ /* 0x000fe20000010808 */
[----:B------:R-:W-:Y:S01]  /*d400*/  F2FP.BF16.PACK_AB R8, R15, R78 ;  /* 0x0000004e0f08723e */ /* 0x000fe200000010ff */
[----:B------:R-:W-:Y:S02]  /*d410*/  FFMA.FTZ R84, R77, R57, R84 ;  /* 0x000000394d547223 */ /* 0x000fe40000010054 */
        /* <DEDUP_REMOVED lines=9> */
.L_x_651:
[----:B------:R-:W-:Y:S05]  /*d4b0*/  BSYNC B1 ;  /* 0x0000000000017941 */ /* 0x000fea0003800000 */
.L_x_650:
        /* <DEDUP_REMOVED lines=120> */
.L_x_657:
[----:B------:R-:W-:Y:S05]  /*dc40*/  BSYNC B0 ;  /* 0x0000000000007941 */ /* 0x000fea0003800000 */
.L_x_656:
        /* <DEDUP_REMOVED lines=122> */
.L_x_655:
[----:B------:R-:W-:Y:S05]  /*e3f0*/  BSYNC B1 ;  /* 0x0000000000017941 */ /* 0x000fea0003800000 */
.L_x_654:
        /* <DEDUP_REMOVED lines=17> */
[----:B--2---:R-:W-:Y:S02]  /*e510*/  SHF.R.U32.HI R13, RZ, 0x3, R9 ;  /* 0x00000003ff0d7819 */ /* 0x004fe40000011609 */
        /* <DEDUP_REMOVED lines=101> */
.L_x_659:
[----:B------:R-:W-:Y:S05]  /*eb70*/  BSYNC B0 ;  /* 0x0000000000007941 */ /* 0x000fea0003800000 */
.L_x_658:
[----:B------:R-:W-:-:S13]  /*eb80*/  ISETP.GE.AND P0, PT, R65, c[0x0][0x27c], PT ;  /* 0x00009f0041007a0c */ /* 0x000fda0003f06270 */
[----:B------:R-:W-:Y:S05]  /*eb90*/  @P0 BRA `(.L_x_631) ;  /* 0x0000078000000947 */ /* 0x000fea0003800000 */
[----:B-1----:R-:W-:Y:S01]  /*eba0*/  SHF.R.S32.HI R12, RZ, 0x1f, R65 ;  /* 0x0000001fff0c7819 */ /* 0x002fe20000011441 */
[----:B--2---:R-:W-:Y:S01]  /*ebb0*/  IMAD.SHL.U32 R13, R32, 0x40, RZ ;  /* 0x00000040200d7824 */ /* 0x004fe200078e00ff */
[----:B------:R-:W-:Y:S01]  /*ebc0*/  SHF.R.S32.HI R9, RZ, 0x1f, R32 ;  /* 0x0000001fff097819 */ /* 0x000fe20000011420 */
[----:B------:R-:W-:Y:S01]  /*ebd0*/  IMAD.MOV.U32 R11, RZ, RZ, c[0x0][0x27c] ;  /* 0x00009f00ff0b7624 */ /* 0x000fe200078e00ff */
[----:B------:R-:W-:Y:S02]  /*ebe0*/  LEA.HI R14, R12, R65, RZ, 0x3 ;  /* 0x000000410c0e7211 */ /* 0x000fe400078f18ff */
[----:B------:R-:W-:Y:S02]  /*ebf0*/  LOP3.LUT R13, R13, 0x1c0, RZ, 0xc0, !PT ;  /* 0x000001c00d0d7812 */ /* 0x000fe400078ec0ff */
[--C-:B------:R-:W-:Y:S02]  /*ec00*/  SHF.R.S32.HI R8, RZ, 0x3, R14.reuse ;  /* 0x00000003ff087819 */ /* 0x100fe4000001140e */
[----:B------:R-:W-:-:S02]  /*ec10*/  LOP3.LUT R14, R13, 0x38, R14, 0xf8, !PT ;  /* 0x000000380d0e7812 */ /* 0x000fc400078ef80e */
[----:B------:R-:W-:Y:S02]  /*ec20*/  LEA.HI R11, R11, R8, RZ, 0x1d ;  /* 0x000000080b0b7211 */ /* 0x000fe400078fe8ff */
[----:B------:R-:W-:Y:S02]  /*ec30*/  SHF.R.U32.HI R8, RZ, 0x3, R13 ;  /* 0x00000003ff087819 */ /* 0x000fe4000001160d */
[----:B------:R-:W-:Y:S02]  /*ec40*/  SHF.R.S32.HI R10, RZ, 0x1f, R11 ;  /* 0x0000001fff0a7819 */ /* 0x000fe4000001140b */
[----:B------:R-:W-:Y:S02]  /*ec50*/  LEA.HI R12, R12, R65, RZ, 0x6 ;  /* 0x000000410c0c7211 */ /* 0x000fe400078f30ff */
[----:B------:R-:W-:Y:S02]  /*ec60*/  LEA.HI R9, R9, R32, RZ, 0x3 ;  /* 0x0000002009097211 */ /* 0x000fe400078f18ff */
[----:B------:R-:W-:Y:S01]  /*ec70*/  LOP3.LUT R15, R14, R8, RZ, 0x3c, !PT ;  /* 0x000000080e0f7212 */ /* 0x000fe200078e3cff */
[----:B------:R-:W-:Y:S01]  /*ec80*/  IMAD.SHL.U32 R14, R11, 0x8, RZ ;  /* 0x000000080b0e7824 */ /* 0x000fe200078e00ff */
[----:B------:R-:W-:Y:S01]  /*ec90*/  LEA.HI R10, R10, R11, RZ, 0x3 ;  /* 0x0000000b0a0a7211 */ /* 0x000fe200078f18ff */
[----:B------:R-:W-:Y:S01]  /*eca0*/  IMAD.SHL.U32 R12, R12, 0x80, RZ ;  /* 0x000000800c0c7824 */ /* 0x000fe200078e00ff */
[----:B------:R-:W-:Y:S01]  /*ecb0*/  SHF.R.U64 R16, R16, 0x10, R17 ;  /* 0x0000001010107819 */ /* 0x000fe20000001211 */
[----:B------:R-:W-:Y:S01]  /*ecc0*/  IMAD.SHL.U32 R9, R9, 0x40, RZ ;  /* 0x0000004009097824 */ /* 0x000fe200078e00ff */
[----:B------:R-:W-:Y:S01]  /*ecd0*/  LOP3.LUT R14, R13, 0x38, R14, 0xf8, !PT ;  /* 0x000000380d0e7812 */ /* 0x000fe200078ef80e */
[----:B------:R-:W-:Y:S01]  /*ece0*/  IMAD.SHL.U32 R10, R10, 0x400, RZ ;  /* 0x000004000a0a7824 */ /* 0x000fe200078e00ff */
[----:B------:R-:W-:-:S02]  /*ecf0*/  LOP3.LUT R12, R12, 0x7fffe000, RZ, 0xc0, !PT ;  /* 0x7fffe0000c0c7812 */ /* 0x000fc400078ec0ff */
[----:B------:R-:W-:Y:S02]  /*ed00*/  LOP3.LUT R9, R9, 0xfffffe00, RZ, 0xc0, !PT ;  /* 0xfffffe0009097812 */ /* 0x000fe400078ec0ff */
[----:B------:R-:W-:Y:S02]  /*ed10*/  LOP3.LUT R14, R14, R8, RZ, 0x3c, !PT ;  /* 0x000000080e0e7212 */ /* 0x000fe400078e3cff */
[----:B------:R-:W-:Y:S02]  /*ed20*/  LOP3.LUT R10, R10, 0x7fffe000, RZ, 0xc0, !PT ;  /* 0x7fffe0000a0a7812 */ /* 0x000fe400078ec0ff */
[--C-:B------:R-:W-:Y:S02]  /*ed30*/  IADD3 R12, R15, R12, R9.reuse ;  /* 0x0000000c0f0c7210 */ /* 0x100fe40007ffe009 */
[----:B------:R-:W-:Y:S02]  /*ed40*/  IADD3 R24, R14, R10, R9 ;  /* 0x0000000a0e187210 */ /* 0x000fe40007ffe009 */
[----:B------:R-:W-:Y:S01]  /*ed50*/  SHF.R.U64 R20, R20, 0x10, R21 ;  /* 0x0000001014147819 */ /* 0x000fe20000001215 */
[----:B------:R-:W-:Y:S01]  /*ed60*/  IMAD.SHL.U32 R25, R12, 0x2, RZ ;  /* 0x000000020c197824 */ /* 0x000fe200078e00ff */
[----:B------:R-:W-:Y:S01]  /*ed70*/  PRMT R16, R55, 0x5432, R16 ;  /* 0x0000543237107816 */ /* 0x000fe20000000010 */
[----:B------:R-:W-:Y:S01]  /*ed80*/  IMAD.SHL.U32 R24, R24, 0x2, RZ ;  /* 0x0000000218187824 */ /* 0x000fe200078e00ff */
[----:B------:R-:W-:-:S02]  /*ed90*/  PRMT R20, R67, 0x5432, R20 ;  /* 0x0000543243147816 */ /* 0x000fc40000000014 */
[----:B------:R-:W1:Y:S01]  /*eda0*/  LDS.128 R12, [R25+0x10080] ;  /* 0x01008000190c7984 */ /* 0x000e620000000c00 */
[----:B------:R-:W-:Y:S01]  /*edb0*/  SHF.R.U32.HI R17, RZ, 0x10, R17 ;  /* 0x00000010ff117819 */ /* 0x000fe20000011611 */
[----:B------:R-:W-:Y:S01]  /*edc0*/  IMAD.U32 R32, R16, 0x10000, RZ ;  /* 0x0001000010207824 */ /* 0x000fe200078e00ff */
[----:B------:R-:W-:Y:S01]  /*edd0*/  SHF.R.U32.HI R21, RZ, 0x10, R21 ;  /* 0x00000010ff157819 */ /* 0x000fe20000011615 */
[----:B------:R-:W2:Y:S01]  /*ede0*/  LDS.128 R8, [R24+0x10080] ;  /* 0x0100800018087984 */ /* 0x000ea20000000c00 */
[----:B------:R-:W-:Y:S01]  /*edf0*/  IMAD.U32 R33, R20, 0x10000, RZ ;  /* 0x0001000014217824 */ /* 0x000fe200078e00ff */
[----:B------:R-:W-:Y:S02]  /*ee00*/  LOP3.LUT R16, R16, 0xffff0000, RZ, 0xc0, !PT ;  /* 0xffff000010107812 */ /* 0x000fe400078ec0ff */
[----:B------:R-:W-:Y:S02]  /*ee10*/  PRMT R17, R55, 0x5410, R17 ;  /* 0x0000541037117816 */ /* 0x000fe40000000011 */
[----:B------:R-:W-:-:S02]  /*ee20*/  SHF.R.U64 R18, R18, 0x10, R19 ;  /* 0x0000001012127819 */ /* 0x000fc40000001213 */
[----:B------:R-:W-:Y:S02]  /*ee30*/  PRMT R21, R67, 0x5410, R21 ;  /* 0x0000541043157816 */ /* 0x000fe40000000015 */
[----:B------:R-:W-:Y:S02]  /*ee40*/  SHF.R.U64 R22, R22, 0x10, R23 ;  /* 0x0000001016167819 */ /* 0x000fe40000001217 */
[----:B------:R-:W-:Y:S02]  /*ee50*/  SHF.R.U32.HI R19, RZ, 0x10, R19 ;  /* 0x00000010ff137819 */ /* 0x000fe40000011613 */
[----:B------:R-:W-:Y:S02]  /*ee60*/  LOP3.LUT R37, R20, 0xffff0000, RZ, 0xc0, !PT ;  /* 0xffff000014257812 */ /* 0x000fe400078ec0ff */
[----:B------:R-:W-:Y:S02]  /*ee70*/  SHF.R.U32.HI R23, RZ, 0x10, R23 ;  /* 0x00000010ff177819 */ /* 0x000fe40000011617 */
[----:B------:R-:W-:-:S02]  /*ee80*/  PRMT R19, R66, 0x5410, R19 ;  /* 0x0000541042137816 */ /* 0x000fc40000000013 */
        /* <DEDUP_REMOVED lines=73> */
.L_x_631:
[----:B------:R-:W-:Y:S05]  /*f320*/  BSYNC B2 ;  /* 0x0000000000027941 */ /* 0x000fea0003800000 */
.L_x_597:
[----:B-1----:R-:W-:Y:S01]  /*f330*/  IMAD.SHL.U32 R9, R0, 0x40, RZ ;  /* 0x0000004000097824 */ /* 0x002fe200078e00ff */
[----:B------:R-:W-:-:S04]  /*f340*/  DEPBAR.LE SB0, 0x0 ;  /* 0x000080000000791a */ /* 0x000fc80000000000 */
[----:B------:R-:W-:Y:S01]  /*f350*/  IMAD.SHL.U32 R213, R40, 0x8, RZ ;  /* 0x0000000828d57824 */ /* 0x000fe200078e00ff */
[----:B------:R-:W-:Y:S01]  /*f360*/  LOP3.LUT R9, R9, 0x1c0, RZ, 0xc0, !PT ;  /* 0x000001c009097812 */ /* 0x000fe200078ec0ff */
[----:B------:R-:W-:Y:S01]  /*f370*/  IMAD R11, R64, c[0x0][0x208], RZ ;  /* 0x00008200400b7a24 */ /* 0x000fe200078e02ff */
[----:B------:R-:W-:Y:S01]  /*f380*/  SEL R8, RZ, 0x2, P6 ;  /* 0x00000002ff087807 */ /* 0x000fe20003000000 */
[----:B--2---:R-:W-:Y:S01]  /*f390*/  IMAD.WIDE.U32 R12, R53, c[0x0][0x208], RZ ;  /* 0x00008200350c7a25 */ /* 0x004fe200078e00ff */
[----:B------:R-:W-:Y:S02]  /*f3a0*/  LOP3.LUT R213, R9, 0x8, R213, 0xf8, !PT ;  /* 0x0000000809d57812 */ /* 0x000fe400078ef8d5 */
[----:B------:R-:W-:Y:S01]  /*f3b0*/  SHF.R.U32.HI R9, RZ, 0x3, R9 ;  /* 0x00000003ff097819 */ /* 0x000fe20000011609 */
[----:B------:R-:W-:Y:S01]  /*f3c0*/  IMAD R11, R53, c[0x0][0x20c], R11 ;  /* 0x00008300350b7a24 */ /* 0x000fe200078e020b */
[----:B------:R-:W-:Y:S01]  /*f3d0*/  SEL R10, RZ, 0x4, P5 ;  /* 0x00000004ff0a7807 */ /* 0x000fe20002800000 */
[----:B------:R-:W-:Y:S01]  /*f3e0*/  IMAD R214, R68, 0x400, R4 ;  /* 0x0000040044d67824 */ /* 0x000fe200078e0204 */
[----:B------:R-:W-:Y:S01]  /*f3f0*/  LOP3.LUT R213, R213, R9, RZ, 0x3c, !PT ;  /* 0x00000009d5d57212 */ /* 0x000fe200078e3cff */
[----:B------:R-:W-:Y:S01]  /*f400*/  IMAD.IADD R11, R13, 0x1, R11 ;  /* 0x000000010d0b7824 */ /* 0x000fe200078e020b */
[----:B------:R-:W-:Y:S01]  /*f410*/  LEA R9, P0, R12, R230, 0x5 ;  /* 0x000000e60c097211 */ /* 0x000fe200078028ff */
[----:B------:R-:W-:Y:S01]  /*f420*/  IMAD.SHL.U32 R214, R214, 0x2, RZ ;  /* 0x00000002d6d67824 */ /* 0x000fe200078e00ff */
[----:B------:R-:W-:Y:S01]  /*f430*/  BAR.SYNC.DEFER_BLOCKING 0x0 ;  /* 0x0000000000007b1d */ /* 0x000fe20000010000 */
[----:B------:R-:W-:Y:S01]  /*f440*/  IMAD R213, R42, 0x200, R213 ;  /* 0x000002002ad57824 */ /* 0x000fe200078e02d5 */
[----:B------:R-:W-:Y:S01]  /*f450*/  LEA.HI.X R11, R12, R221, R11, 0x5, P0 ;  /* 0x000000dd0c0b7211 */ /* 0x000fe200000f2c0b */
[----:B-----5:R-:W-:Y:S01]  /*f460*/  IMAD R55, R53, -0x20, R220 ;  /* 0xffffffe035377824 */ /* 0x020fe200078e02dc */
[----:B------:R-:W-:Y:S01]  /*f470*/  LOP3.LUT P0, RZ, R0, 0x2, RZ, 0xc0, !PT ;  /* 0x0000000200ff7812 */ /* 0x000fe2000780c0ff */
[----:B------:R-:W-:Y:S01]  /*f480*/  IMAD.SHL.U32 R213, R213, 0x2, RZ ;  /* 0x00000002d5d57824 */ /* 0x000fe200078e00ff */
[----:B------:R-:W-:Y:S01]  /*f490*/  IADD3 R10, R10, R8, R43 ;  /* 0x000000080a0a7210 */ /* 0x000fe20007ffe02b */
[--C-:B------:R-:W-:Y:S01]  /*f4a0*/  IMAD R210, R3, 0x2, R214.reuse ;  /* 0x0000000203d27824 */ /* 0x100fe200078e02d6 */
[----:B------:R-:W-:Y:S01]  /*f4b0*/  SEL R12, RZ, 0x8, P4 ;  /* 0x00000008ff0c7807 */ /* 0x000fe20002000000 */
[----:B------:R-:W-:Y:S01]  /*f4c0*/  IMAD.SHL.U32 R217, R41, 0x2, RZ ;  /* 0x0000000229d97824 */ /* 0x000fe200078e00ff */
[C---:B------:R-:W-:Y:S01]  /*f4d0*/  IADD3 R8, R213.reuse, 0xc080, RZ ;  /* 0x0000c080d5087810 */ /* 0x040fe20007ffe0ff */
[----:B------:R-:W-:Y:S01]  /*f4e0*/  IMAD R209, R2, 0x2, R214 ;  /* 0x0000000202d17824 */ /* 0x000fe200078e02d6 */
[----:B------:R-:W-:Y:S01]  /*f4f0*/  IADD3 R212, R213, 0xc0a0, RZ ;  /* 0x0000c0a0d5d47810 */ /* 0x000fe20007ffe0ff */
[----:B------:R-:W-:Y:S01]  /*f500*/  IMAD.IADD R10, R12, 0x1, R10 ;  /* 0x000000010c0a7824 */ /* 0x000fe200078e020a */
[----:B------:R-:W-:Y:S01]  /*f510*/  ISETP.LE.OR P2, PT, R55, R40, P3 ;  /* 0x000000283700720c */ /* 0x000fe20001f43670 */
[----:B------:R-:W-:Y:S01]  /*f520*/  IMAD R207, R2, 0x2, R210 ;  /* 0x0000000202cf7824 */ /* 0x000fe200078e02d2 */
[----:B------:R-:W-:Y:S01]  /*f530*/  IADD3 R228, R6, -0x2, RZ ;  /* 0xfffffffe06e47810 */ /* 0x000fe20007ffe0ff */
[----:B------:R-:W-:Y:S01]  /*f540*/  IMAD.SHL.U32 R211, R4, 0x2, RZ ;  /* 0x0000000204d37824 */ /* 0x000fe200078e00ff */
[----:B------:R-:W-:-:S02]  /*f550*/  @P0 IADD3 R212, R8, -0x20, RZ ;  /* 0xffffffe008d40810 */ /* 0x000fc40007ffe0ff */
[----:B------:R-:W-:Y:S01]  /*f560*/  LEA R8, P0, R9, c[0x0][0x1f8], 0x1 ;  /* 0x00007e0009087a11 */ /* 0x000fe200078008ff */
[--C-:B------:R-:W-:Y:S01]  /*f570*/  IMAD R206, R3, 0x2, R211.reuse ;  /* 0x0000000203ce7824 */ /* 0x100fe200078e02d3 */
[----:B------:R-:W-:Y:S01]  /*f580*/  IADD3 R203, R212, 0x800, RZ ;  /* 0x00000800d4cb7810 */ /* 0x000fe20007ffe0ff */
[C---:B------:R-:W-:Y:S01]  /*f590*/  IMAD R205, R2.reuse, 0x2, R211 ;  /* 0x0000000202cd7824 */ /* 0x040fe200078e02d3 */
[----:B------:R-:W-:Y:S01]  /*f5a0*/  LDSM.16.M88.4 R28, [R214+0x10080] ;  /* 0x01008000d61c783b */ /* 0x000fe20000000200 */
[----:B------:R-:W-:Y:S01]  /*f5b0*/  LEA.HI.X R9, R9, c[0x0][0x1fc], R11, 0x1, P0 ;  /* 0x00007f0009097a11 */ /* 0x000fe200000f0c0b */
[----:B------:R-:W-:Y:S01]  /*f5c0*/  IMAD R204, R2, 0x2, R206 ;  /* 0x0000000202cc7824 */ /* 0x000fe200078e02ce */
[----:B------:R-:W-:Y:S01]  /*f5d0*/  LOP3.LUT P0, RZ, R10, 0x2, RZ, 0xc0, !PT ;  /* 0x000000020aff7812 */ /* 0x000fe2000780c0ff */
[----:B------:R-:W1:Y:S03]  /*f5e0*/  LDSM.16.M88.4 R20, [R213+0xc080] ;  /* 0x00c08000d514783b */ /* 0x000e660000000200 */
[----:B------:R-:W-:Y:S01]  /*f5f0*/  ISETP.LE.OR P1, PT, R55, R40, !P0 ;  /* 0x000000283700720c */ /* 0x000fe20004723670 */
[----:B------:R-:W-:Y:S01]  /*f600*/  LDSM.16.M88.4 R16, [R210+0x10080] ;  /* 0x01008000d210783b */ /* 0x000fe20000000200 */
[----:B------:R-:W-:Y:S01]  /*f610*/  LOP3.LUT P0, RZ, R0, 0x4, RZ, 0xc0, !PT ;  /* 0x0000000400ff7812 */ /* 0x000fe2000780c0ff */
[----:B------:R-:W-:-:S02]  /*f620*/  IMAD.MOV.U32 R0, RZ, RZ, 0x40 ;  /* 0x00000040ff007424 */ /* 0x000fc400078e00ff */
[----:B------:R-:W2:Y:S03]  /*f630*/  LDSM.16.M88.4 R32, [R212] ;  /* 0x00000000d420783b */ /* 0x000ea60000000200 */
[----:B------:R-:W-:Y:S01]  /*f640*/  SEL R0, R0, 0xffffffc0, !P0 ;  /* 0xffffffc000007807 */ /* 0x000fe20004000000 */
[----:B------:R-:W3:Y:S01]  /*f650*/  LDSM.16.M88.4 R24, [R213+0xc880] ;  /* 0x00c88000d518783b */ /* 0x000ee20000000200 */
[----:B------:R-:W-:-:S03]  /*f660*/  LOP3.LUT P0, RZ, R10, 0x8, RZ, 0xc0, !PT ;  /* 0x000000080aff7812 */ /* 0x000fc6000780c0ff */
[----:B------:R-:W-:Y:S01]  /*f670*/  LDSM.16.M88.4 R36, [R212+0x800] ;  /* 0x00080000d424783b */ /* 0x000fe20000000200 */
[----:B------:R-:W-:Y:S01]  /*f680*/  ISETP.LE.OR P0, PT, R55, R40, !P0 ;  /* 0x000000283700720c */ /* 0x000fe20004703670 */
[----:B------:R-:W-:Y:S02]  /*f690*/  IMAD.IADD R208, R213, 0x1, R0 ;  /* 0x00000001d5d07824 */ /* 0x000fe400078e0200 */
[----:B------:R-:W-:Y:S01]  /*f6a0*/  @!PT LDS RZ, [RZ] ;  /* 0x00000000fffff984 */ /* 0x000fe20000000800 */
[----:B------:R-:W-:Y:S01]  /*f6b0*/  @!PT LDS RZ, [RZ] ;  /* 0x00000000fffff984 */ /* 0x000fe20000000800 */
[----:B------:R-:W-:Y:S01]  /*f6c0*/  @!PT LDS RZ, [RZ] ;  /* 0x00000000fffff984 */ /* 0x000fe20000000800 */
[----:B------:R4:W-:Y:S01]  /*f6d0*/  LDGSTS.E.BYPASS.LTC128B.128 [R217+0x8080], [R8.64], !P2 ;  /* 0x0808000008d97fae */ /* 0x0009e2000d101d48 */
[----:B------:R-:W-:Y:S01]  /*f6e0*/  IMAD.IADD R202, R0, 0x1, R212 ;  /* 0x0000000100ca7824 */ /* 0x000fe200078e02d4 */
[----:B------:R-:W-:Y:S02]  /*f6f0*/  ISETP.NE.AND P2, PT, R226, 0x1, PT ;  /* 0x00000001e200780c */ /* 0x000fe40003f45270 */
[----:B------:R4:W-:Y:S01]  /*f700*/  LDGSTS.E.BYPASS.LTC128B.128 [R217+0x9080], [R8.64+0x80], !P1 ;  /* 0x0908008008d97fae */ /* 0x0009e2000c901d48 */
[----:B------:R-:W-:-:S04]  /*f710*/  LOP3.LUT P1, RZ, R10, 0x4, RZ, 0xc0, !PT ;  /* 0x000000040aff7812 */ /* 0x000fc8000782c0ff */
[----:B------:R-:W-:Y:S01]  /*f720*/  ISETP.LE.OR P1, PT, R55, R40, !P1 ;  /* 0x000000283700720c */ /* 0x000fe20004f23670 */
[C---:B-1----:R-:W-:Y:S11]  /*f730*/  HMMA.16816.F32.BF16 R12, R28.reuse, R20, RZ ;  /* 0x000000141c0c723c */ /* 0x042ff600000418ff */
[----:B------:R-:W-:Y:S01]  /*f740*/  @!UPT UIADD3 URZ, URZ, URZ, URZ ;  /* 0x0000003f3f3ff290 */ /* 0x000fe2000fffe03f */
[----:B------:R4:W-:Y:S04]  /*f750*/  LDGSTS.E.BYPASS.LTC128B.128 [R217+0xa080], [R8.64+0x100], !P1 ;  /* 0x0a08010008d97fae */ /* 0x0009e8000c901d48 */
[----:B------:R4:W-:Y:S01]  /*f760*/  LDGSTS.E.BYPASS.LTC128B.128 [R217+0xb080], [R8.64+0x180], !P0 ;  /* 0x0b08018008d97fae */ /* 0x0009e2000c101d48 */
[----:B------:R-:W-:Y:S03]  /*f770*/  HMMA.16816.F32.BF16 R20, R28, R22, RZ ;  /* 0x000000161c14723c */ /* 0x000fe600000418ff */
[----:B------:R-:W-:Y:S04]  /*f780*/  LDSM.16.M88.4 R44, [R209+0x10080] ;  /* 0x01008000d12c783b */ /* 0x000fe80000000200 */
[----:B------:R-:W1:Y:S04]  /*f790*/  LDSM.16.M88.4 R48, [R208+0xc080] ;  /* 0x00c08000d030783b */ /* 0x000e680000000200 */
[----:B------:R-:W-:Y:S04]  /*f7a0*/  LDSM.16.M88.4 R60, [R202] ;  /* 0x00000000ca3c783b */ /* 0x000fe80000000200 */
[----:B------:R-:W-:Y:S01]  /*f7b0*/  LDSM.16.M88.4 R40, [R213+0xd080] ;  /* 0x00d08000d528783b */ /* 0x000fe20000000200 */
[C---:B--2---:R-:W-:Y:S03]  /*f7c0*/  HMMA.16816.F32.BF16 R12, R16.reuse, R32, R12 ;  /* 0x00000020100c723c */ /* 0x044fe6000004180c */
[----:B------:R-:W-:Y:S04]  /*f7d0*/  LDSM.16.M88.4 R56, [R208+0xc880] ;  /* 0x00c88000d038783b */ /* 0x000fe80000000200 */
[----:B------:R-:W-:Y:S01]  /*f7e0*/  LDSM.16.M88.4 R64, [R212+0x3000] ;  /* 0x00300000d440783b */ /* 0x000fe20000000200 */
[----:B------:R-:W-:Y:S03]  /*f7f0*/  HMMA.16816.F32.BF16 R20, R16, R34, R20 ;  /* 0x000000221014723c */ /* 0x000fe60000041814 */
[----:B----4-:R-:W2:Y:S04]  /*f800*/  LDSM.16.M88.4 R8, [R207+0x10080] ;  /* 0x01008000cf08783b */ /* 0x010ea80000000200 */
[----:B------:R-:W0:Y:S01]  /*f810*/  LDGDEPBAR ;  /* 0x00000000000079af */ /* 0x000e220000000000 */
[C---:B---3--:R-:W-:Y:S08]  /*f820*/  HMMA.16816.F32.BF16 R32, R28.reuse, R24, RZ ;  /* 0x000000181c20723c */ /* 0x048ff000000418ff */
[----:B------:R-:W-:Y:S01]  /*f830*/  HMMA.16816.F32.BF16 R28, R28, R26, RZ ;  /* 0x0000001a1c1c723c */ /* 0x000fe200000418ff */
[----:B------:R-:W3:Y:S07]  /*f840*/  LDSM.16.M88.4 R24, [R214+0x14080] ;  /* 0x01408000d618783b */ /* 0x000eee0000000200 */
[C---:B-1----:R-:W-:Y:S08]  /*f850*/  HMMA.16816.F32.BF16 R12, R44.reuse, R48, R12 ;  /* 0x000000302c0c723c */ /* 0x042ff0000004180c */
[----:B------:R-:W-:Y:S01]  /*f860*/  HMMA.16816.F32.BF16 R20, R44, R50, R20 ;  /* 0x000000322c14723c */ /* 0x000fe20000041814 */
[----:B------:R-:W-:Y:S07]  /*f870*/  LDSM.16.M88.4 R48, [R202+0x800] ;  /* 0x00080000ca30783b */ /* 0x000fee0000000200 */
[----:B------:R-:W-:Y:S08]  /*f880*/  HMMA.16816.F32.BF16 R32, R16, R36, R32 ;  /* 0x000000241020723c */ /* 0x000ff00000041820 */
[----:B--2---:R-:W-:Y:S08]  /*f890*/  HMMA.16816.F32.BF16 R12, R8, R60, R12 ;  /* 0x0000003c080c723c */ /* 0x004ff0000004180c */
[----:B------:R-:W-:Y:S01]  /*f8a0*/  HMMA.16816.F32.BF16 R16, R16, R38, R28 ;  /* 0x000000261010723c */ /* 0x000fe2000004181c */
[----:B------:R-:W-:Y:S04]  /*f8b0*/  LDSM.16.M88.4 R36, [R210+0x14080] ;  /* 0x01408000d224783b */ /* 0x000fe80000000200 */
[----:B------:R-:W1:Y:S03]  /*f8c0*/  LDSM.16.M88.4 R28, [R212+0x1000] ;  /* 0x00100000d41c783b */ /* 0x000e660000000200 */
[----:B------:R-:W-:Y:S01]  /*f8d0*/  HMMA.16816.F32.BF16 R20, R8, R62, R20 ;  /* 0x0000003e0814723c */ /* 0x000fe20000041814 */
[----:B------:R-:W-:Y:S07]  /*f8e0*/  LDSM.16.M88.4 R60, [R213+0xd880] ;  /* 0x00d88000d53c783b */ /* 0x000fee0000000200 */
[----:B---3--:R-:W-:Y:S08]  /*f8f0*/  HMMA.16816.F32.BF16 R12, R24, R40, R12 ;  /* 0x00000028180c723c */ /* 0x008ff0000004180c */
[C---:B------:R-:W-:Y:S08]  /*f900*/  HMMA.16816.F32.BF16 R32, R44.reuse, R56, R32 ;  /* 0x000000382c20723c */ /* 0x040ff00000041820 */
[----:B------:R-:W-:Y:S01]  /*f910*/  HMMA.16816.F32.BF16 R44, R44, R58, R16 ;  /* 0x0000003a2c2c723c */ /* 0x000fe20000041810 */
[----:B------:R-:W-:Y:S04]  /*f920*/  LDSM.16.M88.4 R16, [R209+0x14080] ;  /* 0x01408000d110783b */ /* 0x000fe80000000200 */
[----:B------:R-:W2:Y:S03]  /*f930*/  LDSM.16.M88.4 R56, [R208+0xd080] ;  /* 0x00d08000d038783b */ /* 0x000ea60000000200 */
[----:B------:R-:W-:Y:S01]  /*f940*/  HMMA.16816.F32.BF16 R20, R24, R42, R20 ;  /* 0x0000002a1814723c */ /* 0x000fe20000041814 */
[----:B------:R-:W-:Y:S07]  /*f950*/  LDSM.16.M88.4 R40, [R212+0x1800] ;  /* 0x00180000d428783b */ /* 0x000fee0000000200 */
[----:B-1----:R-:W-:Y:S08]  /*f960*/  HMMA.16816.F32.BF16 R12, R36, R28, R12 ;  /* 0x0000001c240c723c */ /* 0x002ff0000004180c */
[C---:B------:R-:W-:Y:S08]  /*f970*/  HMMA.16816.F32.BF16 R32, R8.reuse, R48, R32 ;  /* 0x000000300820723c */ /* 0x040ff00000041820 */
[----:B------:R-:W-:Y:S01]  /*f980*/  HMMA.16816.F32.BF16 R44, R8, R50, R44 ;  /* 0x00000032082c723c */ /* 0x000fe2000004182c */
[----:B------:R-:W-:Y:S04]  /*f990*/  LDSM.16.M88.4 R8, [R207+0x14080] ;  /* 0x01408000cf08783b */ /* 0x000fe80000000200 */
[----:B------:R-:W1:Y:S03]  /*f9a0*/  LDSM.16.M88.4 R48, [R202+0x1000] ;  /* 0x00100000ca30783b */ /* 0x000e660000000200 */
[----:B------:R-:W-:Y:S01]  /*f9b0*/  HMMA.16816.F32.BF16 R20, R36, R30, R20 ;  /* 0x0000001e2414723c */ /* 0x000fe20000041814 */
[----:B------:R-:W-:Y:S07]  /*f9c0*/  LDSM.16.M88.4 R28, [R208+0xd880] ;  /* 0x00d88000d01c783b */ /* 0x000fee0000000200 */
[----:B--2---:R-:W-:Y:S08]  /*f9d0*/  HMMA.16816.F32.BF16 R12, R16, R56, R12 ;  /* 0x00000038100c723c */ /* 0x004ff0000004180c */
        /* <DEDUP_REMOVED lines=37> */
[----:B------:R-:W1:Y:S04]  /*fc30*/  LDSM.16.M88.4 R40, [R210+0x1c080] ;  /* 0x01c08000d228783b */ /* 0x000e680000000200 */
[----:B------:R-:W-:Y:S03]  /*fc40*/  LDSM.16.M88.4 R60, [R213+0xf880] ;  /* 0x00f88000d53c783b */ /* 0x000fe60000000200 */
[----:B------:R-:W-:Y:S01]  /*fc50*/  HMMA.16816.F32.BF16 R20, R8, R58, R20 ;  /* 0x0000003a0814723c */ /* 0x000fe20000041814 */
[----:B------:R-:W-:Y:S07]  /*fc60*/  LDSM.16.M88.4 R56, [R208+0xf080] ;  /* 0x00f08000d038783b */ /* 0x000fee0000000200 */
[----:B--2---:R-:W-:Y:S08]  /*fc70*/  HMMA.16816.F32.BF16 R12, R48, R24, R12 ;  /* 0x00000018300c723c */ /* 0x004ff0000004180c */
[C---:B------:R-:W-:Y:S08]  /*fc80*/  HMMA.16816.F32.BF16 R32, R28.reuse, R36, R32 ;  /* 0x000000241c20723c */ /* 0x040ff00000041820 */
[----:B------:R-:W-:Y:S01]  /*fc90*/  HMMA.16816.F32.BF16 R44, R28, R38, R44 ;  /* 0x000000261c2c723c */ /* 0x000fe2000004182c */
[----:B------:R-:W2:Y:S04]  /*fca0*/  LDSM.16.M88.4 R28, [R209+0x1c080] ;  /* 0x01c08000d11c783b */ /* 0x000ea80000000200 */
[----:B------:R-:W-:Y:S03]  /*fcb0*/  LDSM.16.M88.4 R36, [R212+0x3800] ;  /* 0x00380000d424783b */ /* 0x000fe60000000200 */
[----:B------:R-:W-:Y:S01]  /*fcc0*/  HMMA.16816.F32.BF16 R20, R48, R26, R20 ;  /* 0x0000001a3014723c */ /* 0x000fe20000041814 */
[----:B------:R-:W-:Y:S07]  /*fcd0*/  LDSM.16.M88.4 R24, [R208+0xf880] ;  /* 0x00f88000d018783b */ /* 0x000fee0000000200 */
[----:B-1----:R-:W-:Y:S08]  /*fce0*/  HMMA.16816.F32.BF16 R12, R40, R64, R12 ;  /* 0x00000040280c723c */ /* 0x002ff0000004180c */
[C---:B------:R-:W-:Y:S08]  /*fcf0*/  HMMA.16816.F32.BF16 R32, R8.reuse, R16, R32 ;  /* 0x000000100820723c */ /* 0x040ff00000041820 */
[----:B------:R-:W-:Y:S01]  /*fd00*/  HMMA.16816.F32.BF16 R44, R8, R18, R44 ;  /* 0x00000012082c723c */ /* 0x000fe2000004182c */
[----:B------:R-:W-:Y:S04]  /*fd10*/  LDSM.16.M88.4 R8, [R207+0x1c080] ;  /* 0x01c08000cf08783b */ /* 0x000fe80000000200 */
[----:B------:R-:W1:Y:S03]  /*fd20*/  LDSM.16.M88.4 R16, [R202+0x3000] ;  /* 0x00300000ca10783b */ /* 0x000e660000000200 */
[----:B------:R-:W-:Y:S08]  /*fd30*/  HMMA.16816.F32.BF16 R20, R40, R66, R20 ;  /* 0x000000422814723c */ /* 0x000ff00000041814 */
[----:B--2---:R-:W-:Y:S08]  /*fd40*/  HMMA.16816.F32.BF16 R12, R28, R56, R12 ;  /* 0x000000381c0c723c */ /* 0x004ff0000004180c */
[C---:B------:R-:W-:Y:S08]  /*fd50*/  HMMA.16816.F32.BF16 R32, R48.reuse, R60, R32 ;  /* 0x0000003c3020723c */ /* 0x040ff00000041820 */
[----:B------:R-:W-:Y:S08]  /*fd60*/  HMMA.16816.F32.BF16 R44, R48, R62, R44 ;  /* 0x0000003e302c723c */ /* 0x000ff0000004182c */
[----:B------:R-:W-:Y:S08]  /*fd70*/  HMMA.16816.F32.BF16 R20, R28, R58, R20 ;  /* 0x0000003a1c14723c */ /* 0x000ff00000041814 */
[----:B-1----:R-:W-:Y:S07]  /*fd80*/  HMMA.16816.F32.BF16 R12, R8, R16, R12 ;  /* 0x00000010080c723c */ /* 0x002fee000004180c */
[----:B------:R-:W-:Y:S01]  /*fd90*/  LOP3.LUT R16, R69, 0xffffffe0, RZ, 0xc0, !PT ;  /* 0xffffffe045107812 */ /* 0x000fe200078ec0ff */
[----:B------:R-:W-:Y:S04]  /*fda0*/  HMMA.16816.F32.BF16 R32, R40, R36, R32 ;  /* 0x000000242820723c */ /* 0x000fe80000041820 */
[----:B------:R-:W-:-:S04]  /*fdb0*/  IMAD.IADD R16, R54, 0x1, -R16 ;  /* 0x0000000136107824 */ /* 0x000fc800078e0a10 */
[----:B------:R-:W-:Y:S01]  /*fdc0*/  HMMA.16816.F32.BF16 R44, R40, R38, R44 ;  /* 0x00000026282c723c */ /* 0x000fe2000004182c */
[----:B------:R-:W1:Y:S01]  /*fdd0*/  LDSM.16.M88.4 R36, [R202+0x3800] ;  /* 0x00380000ca24783b */ /* 0x000e620000000200 */
[----:B------:R-:W-:Y:S01]  /*fde0*/  SHF.R.S32.HI R17, RZ, 0x1f, R16 ;  /* 0x0000001fff117819 */ /* 0x000fe20000011410 */
[----:B------:R-:W-:-:S04]  /*fdf0*/  DEPBAR.LE SB0, 0x0 ;  /* 0x000080000000791a */ /* 0x000fc80000000000 */
[----:B------:R-:W-:Y:S01]  /*fe00*/  LEA.HI R17, R17, R16, RZ, 0x2 ;  /* 0x0000001011117211 */ /* 0x000fe200078f10ff */
[----:B------:R-:W-:Y:S01]  /*fe10*/  FMUL.FTZ R0, R12, c[0x0][0x320] ;  /* 0x0000c8000c007a20 */ /* 0x000fe20000410000 */
[----:B------:R-:W-:Y:S01]  /*fe20*/  HMMA.16816.F32.BF16 R20, R8, R18, R20 ;  /* 0x000000120814723c */ /* 0x000fe20000041814 */
[----:B------:R-:W-:Y:S01]  /*fe30*/  SHF.R.S32.HI R12, RZ, 0x1f, R68 ;  /* 0x0000001fff0c7819 */ /* 0x000fe20000011444 */
[----:B------:R-:W-:Y:S02]  /*fe40*/  FMUL.FTZ R15, R15, c[0x0][0x320] ;  /* 0x0000c8000f0f7a20 */ /* 0x000fe40000410000 */
[----:B------:R-:W-:Y:S01]  /*fe50*/  FMUL.FTZ R13, R13, c[0x0][0x320] ;  /* 0x0000c8000d0d7a20 */ /* 0x000fe20000410000 */
[----:B------:R-:W-:Y:S01]  /*fe60*/  LEA.HI R12, R12, R68, RZ, 0x3 ;  /* 0x000000440c0c7211 */ /* 0x000fe200078f18ff */
[----:B------:R-:W-:Y:S01]  /*fe70*/  MUFU.TANH R0, R0 ;  /* 0x0000000000007308 */ /* 0x000fe20000002400 */
[----:B------:R-:W-:Y:S01]  /*fe80*/  LEA.HI R18, R52, R54, RZ, 0x2 ;  /* 0x0000003634127211 */ /* 0x000fe200078f10ff */
[----:B------:R-:W-:Y:S01]  /*fe90*/  HMMA.16816.F32.BF16 R32, R28, R24, R32 ;  /* 0x000000181c20723c */ /* 0x000fe20000041820 */
[----:B------:R-:W-:-:S02]  /*fea0*/  LOP3.LUT R12, R12, 0xffffff8, RZ, 0xc0, !PT ;  /* 0x0ffffff80c0c7812 */ /* 0x000fc400078ec0ff */
[----:B------:R-:W-:-:S03]  /*feb0*/  LOP3.LUT R18, R18, 0xfffffffc, RZ, 0xc0, !PT ;  /* 0xfffffffc12127812 */ /* 0x000fc600078ec0ff */
[----:B------:R-:W-:Y:S01]  /*fec0*/  IMAD.IADD R229, R68, 0x1, -R12 ;  /* 0x0000000144e57824 */ /* 0x000fe200078e0a0c */
[----:B------:R-:W2:Y:S01]  /*fed0*/  MUFU.TANH R13, R13 ;  /* 0x0000000d000d7308 */ /* 0x000ea20000002400 */
[----:B------:R-:W-:Y:S01]  /*fee0*/  IMAD.IADD R54, R54, 0x1, -R18 ;  /* 0x0000000136367824 */ /* 0x000fe200078e0a12 */
[C---:B------:R-:W-:Y:S01]  /*fef0*/  LEA.HI.SX32 R18, R17.reuse, R149, 0x1e ;  /* 0x0000009511127211 */ /* 0x040fe200078ff2ff */
[----:B------:R-:W-:Y:S01]  /*ff00*/  FMUL.FTZ R12, R14, c[0x0][0x320] ;  /* 0x0000c8000e0c7a20 */ /* 0x000fe20000410000 */
[----:B------:R-:W-:Y:S01]  /*ff10*/  HMMA.16816.F32.BF16 R44, R28, R26, R44 ;  /* 0x0000001a1c2c723c */ /* 0x000fe2000004182c */
[----:B------:R-:W-:Y:S02]  /*ff20*/  LOP3.LUT R17, R17, 0x7ffffffc, RZ, 0xc0, !PT ;  /* 0x7ffffffc11117812 */ /* 0x000fe400078ec0ff */
[----:B------:R-:W-:Y:S01]  /*ff30*/  LEA.HI R14, R54, R54, RZ, 0x1 ;  /* 0x00000036360e7211 */ /* 0x000fe200078f08ff */
[----:B------:R-:W-:Y:S01]  /*ff40*/  IMAD R229, R229, 0x10, R18 ;  /* 0x00000010e5e57824 */ /* 0x000fe200078e0212 */
[----:B------:R-:W-:Y:S01]  /*ff50*/  MUFU.TANH R12, R12 ;  /* 0x0000000c000c7308 */ /* 0x000fe20000002400 */
[----:B------:R-:W-:Y:S01]  /*ff60*/  IMAD.IADD R17, R16, 0x1, -R17 ;  /* 0x0000000110117824 */ /* 0x000fe200078e0a11 */
[----:B------:R-:W-:Y:S01]  /*ff70*/  LOP3.LUT R14, R14, 0x1ffffffe, RZ, 0xc0, !PT ;  /* 0x1ffffffe0e0e7812 */ /* 0x000fe200078ec0ff */
[----:B------:R-:W-:-:S02]  /*ff80*/  FMUL.FTZ R21, R21, c[0x0][0x320] ;  /* 0x0000c80015157a20 */ /* 0x000fc40000410000 */
[----:B------:R-:W-:Y:S02]  /*ff90*/  IMAD.SHL.U32 R232, R17, 0x2, RZ ;  /* 0x0000000211e87824 */ /* 0x000fe400078e00ff */
[----:B------:R-:W-:Y:S01]  /*ffa0*/  IMAD.IADD R54, R54, 0x1, -R14 ;  /* 0x0000000136367824 */ /* 0x000fe200078e0a0e */
[----:B-1----:R-:W-:Y:S01]  /*ffb0*/  HMMA.16816.F32.BF16 R32, R8, R36, R32 ;  /* 0x000000240820723c */ /* 0x002fe20000041820 */
[----:B------:R1:W-:Y:S01]  /*ffc0*/  MUFU.TANH R14, R15 ;  /* 0x0000000f000e7308 */ /* 0x0003e20000002400 */
[----:B------:R-:W-:Y:S02]  /*ffd0*/  IMAD.IADD R55, R55, 0x1, -R232 ;  /* 0x0000000137377824 */ /* 0x000fe400078e0ae8 */
[----:B------:R-:W-:Y:S02]  /*ffe0*/  IMAD R229, R54, 0x8, R229 ;  /* 0x0000000836e57824 */ /* 0x000fe400078e02e5 */
[----:B------:R-:W-:Y:S02]  /*fff0*/  FMUL.FTZ R23, R23, c[0x0][0x320] ;  /* 0x0000c80017177a20 */ /* 0x000fe40000410000 */
[----:B------:R-:W-:-:S03]  /*10000*/  @P2 IMAD.HI.U32 R18, R229, c[0x0][0x2c8], RZ ;  /* 0x0000b200e5122a27 */ /* 0x000fc600078e00ff */
[----:B------:R-:W-:Y:S01]  /*10010*/  HMMA.16816.F32.BF16 R44, R8, R38, R44 ;  /* 0x00000026082c723c */ /* 0x000fe2000004182c */
[----:B------:R-:W-:Y:S01]  /*10020*/  IMAD.MOV.U32 R19, RZ, RZ, R229 ;  /* 0x000000ffff137224 */ /* 0x000fe200078e00e5 */
[----:B------:R-:W-:Y:S01]  /*10030*/  @P2 SHF.R.U32.HI R19, RZ, c[0x0][0x2cc], R18 ;  /* 0x0000b300ff132a19 */ /* 0x000fe20000011612 */
[----:B------:R-:W-:Y:S01]  /*10040*/  FMUL.FTZ R22, R22, c[0x0][0x320] ;  /* 0x0000c80016167a20 */ /* 0x000fe20000410000 */
[----:B------:R2:W3:Y:S01]  /*10050*/  MUFU.TANH R18, R21 ;  /* 0x0000001500127308 */ /* 0x0004e20000002400 */
[----:B-1----:R-:W-:Y:S02]  /*10060*/  FMUL.FTZ R15, R20, c[0x0][0x320] ;  /* 0x0000c800140f7a20 */ /* 0x002fe40000410000 */
[----:B------:R-:W-:Y:S01]  /*10070*/  SHFL.IDX PT, R9, R19, 0x1, 0x1c1f ;  /* 0x003c1f0013097f89 */ /* 0x000fe200000e0000 */
[----:B------:R-:W-:-:S03]  /*10080*/  IMAD.MOV.U32 R8, RZ, RZ, -0x20 ;  /* 0xffffffe0ff087424 */ /* 0x000fc600078e00ff */
[----:B------:R1:W4:Y:S01]  /*10090*/  SHFL.IDX PT, R20, R19, RZ, 0x1c1f ;  /* 0x001c1fff13147589 */ /* 0x00032200000e0000 */
[----:B------:R-:W-:Y:S01]  /*100a0*/  IMAD R53, R53, R8, 0x1 ;  /* 0x0000000135357424 */ /* 0x000fe200078e0208 */
[----:B------:R-:W1:Y:S01]  /*100b0*/  MUFU.TANH R15, R15 ;  /* 0x0000000f000f7308 */ /* 0x000e620000002400 */
[----:B------:R-:W-:Y:S02]  /*100c0*/  FMUL.FTZ R17, R32, c[0x0][0x320] ;  /* 0x0000c80020117a20 */ /* 0x000fe40000410000 */
[----:B------:R-:W-:Y:S01]  /*100d0*/  FMUL.FTZ R16, R33, c[0x0][0x320] ;  /* 0x0000c80021107a20 */ /* 0x000fe20000410000 */
[----:B------:R-:W-:-:S04]  /*100e0*/  IADD3 R10, -R232, R53, R220 ;  /* 0x00000035e80a7210 */ /* 0x000fc80007ffe1dc */
[----:B------:R-:W2:Y:S01]  /*100f0*/  MUFU.TANH R17, R17 ;  /* 0x0000001100117308 */ /* 0x000ea20000002400 */
[----:B------:R-:W-:Y:S02]  /*10100*/  IMAD.IADD R10, R10, 0x1, -R227 ;  /* 0x000000010a0a7824 */ /* 0x000fe400078e0ae3 */
[----:B------:R-:W-:Y:S02]  /*10110*/  FMUL.FTZ R45, R45, c[0x0][0x320] ;  /* 0x0000c8002d2d7a20 */ /* 0x000fe40000410000 */
[----:B------:R-:W-:Y:S02]  /*10120*/  FMUL.FTZ R26, R46, c[0x0][0x320] ;  /* 0x0000c8002e1a7a20 */ /* 0x000fe40000410000 */
[----:B------:R-:W-:Y:S01]  /*10130*/  FMUL.FTZ R47, R47, c[0x0][0x320] ;  /* 0x0000c8002f2f7a20 */ /* 0x000fe20000410000 */
[----:B------:R-:W2:Y:S01]  /*10140*/  MUFU.TANH R16, R16 ;  /* 0x0000001000107308 */ /* 0x000ea20000002400 */
[----:B-1----:R-:W-:Y:S02]  /*10150*/  FMUL.FTZ R19, R44, c[0x0][0x320] ;  /* 0x0000c8002c137a20 */ /* 0x002fe40000410000 */
[----:B----4-:R-:W-:-:S05]  /*10160*/  IMAD.IADD R11, R10, 0x1, R20 ;  /* 0x000000010a0b7824 */ /* 0x010fca00078e0214 */
[----:B------:R1:W-:Y:S01]  /*10170*/  MUFU.TANH R8, R23 ;  /* 0x0000001700087308 */ /* 0x0003e20000002400 */
[----:B------:R-:W-:Y:S01]  /*10180*/  IMAD.IADD R10, R10, 0x1, R9 ;  /* 0x000000010a0a7824 */ /* 0x000fe200078e0209 */
[----:B------:R-:W-:-:S04]  /*10190*/  IMNMX R11, R55, R11, PT ;  /* 0x0000000b370b7217 */ /* 0x000fc80003800200 */
[----:B------:R-:W-:Y:S01]  /*101a0*/  IMNMX R10, R55, R10, PT ;  /* 0x0000000a370a7217 */ /* 0x000fe20003800200 */
[----:B------:R-:W-:Y:S01]  /*101b0*/  BAR.SYNC.DEFER_BLOCKING 0x0 ;  /* 0x0000000000007b1d */ /* 0x000fe20000010000 */
[C---:B------:R-:W-:Y:S02]  /*101c0*/  ISETP.GT.AND P1, PT, R11.reuse, 0x1, PT ;  /* 0x000000010b00780c */ /* 0x040fe40003f24270 */
[----:B------:R-:W-:Y:S02]  /*101d0*/  ISETP.GT.AND P0, PT, R11, RZ, PT ;  /* 0x000000ff0b00720c */ /* 0x000fe40003f04270 */
[----:B--2---:R-:W-:Y:S01]  /*101e0*/  FSEL R21, R13, -INF , P1 ;  /* 0xff8000000d157808 */ /* 0x004fe20000800000 */
[----:B------:R-:W2:Y:S01]  /*101f0*/  MUFU.TANH R19, R19 ;  /* 0x0000001300137308 */ /* 0x000ea20000002400 */
[----:B------:R-:W-:Y:S02]  /*10200*/  ISETP.GT.AND P1, PT, R11, 0x9, PT ;  /* 0x000000090b00780c */ /* 0x000fe40003f24270 */
[----:B-1----:R-:W-:Y:S01]  /*10210*/  FSEL R23, R0, -INF , P0 ;  /* 0xff80000000177808 */ /* 0x002fe20000000000 */
[----:B------:R-:W-:Y:S01]  /*10220*/  FMUL.FTZ R0, R35, c[0x0][0x320] ;  /* 0x0000c80023007a20 */ /* 0x000fe20000410000 */
[----:B------:R-:W-:-:S02]  /*10230*/  ISETP.GT.AND P0, PT, R11, 0x8, PT ;  /* 0x000000080b00780c */ /* 0x000fc40003f04270 */
[----:B---3--:R-:W-:Y:S01]  /*10240*/  FSEL R9, R18, -INF , P1 ;  /* 0xff80000012097808 */ /* 0x008fe20000800000 */
[----:B------:R-:W1:Y:S01]  /*10250*/  MUFU.TANH R13, R45 ;  /* 0x0000002d000d7308 */ /* 0x000e620000002400 */
[----:B------:R-:W-:Y:S02]  /*10260*/  FSEL R20, R15, -INF , P0 ;  /* 0xff8000000f147808 */ /* 0x000fe40000000000 */
[----:B------:R-:W-:Y:S02]  /*10270*/  FMNMX.FTZ R18, R23, R21, !PT ;  /* 0x0000001517127209 */ /* 0x000fe40007810000 */
[C---:B------:R-:W-:Y:S02]  /*10280*/  ISETP.GT.AND P0, PT, R11.reuse, 0x10, PT ;  /* 0x000000100b00780c */ /* 0x040fe40003f04270 */
[----:B------:R-:W-:Y:S01]  /*10290*/  FMNMX.FTZ R18, R20, R18, !PT ;  /* 0x0000001214127209 */ /* 0x000fe20007810000 */
[----:B------:R-:W3:Y:S01]  /*102a0*/  MUFU.TANH R22, R22 ;  /* 0x0000001600167308 */ /* 0x000ee20000002400 */
[----:B------:R-:W-:-:S02]  /*102b0*/  ISETP.GT.AND P1, PT, R11, 0x11, PT ;  /* 0x000000110b00780c */ /* 0x000fc40003f24270 */
[----:B------:R-:W-:Y:S02]  /*102c0*/  FSEL R17, R17, -INF , P0 ;  /* 0xff80000011117808 */ /* 0x000fe40000000000 */
[----:B------:R-:W-:Y:S02]  /*102d0*/  FMNMX.FTZ R18, R9, R18, !PT ;  /* 0x0000001209127209 */ /* 0x000fe40007810000 */
[----:B------:R-:W-:Y:S01]  /*102e0*/  FSEL R16, R16, -INF , P1 ;  /* 0xff80000010107808 */ /* 0x000fe20000800000 */
[----:B------:R-:W-:Y:S01]  /*102f0*/  MUFU.TANH R0, R0 ;  /* 0x0000000000007308 */ /* 0x000fe20000002400 */
[C---:B------:R-:W-:Y:S02]  /*10300*/  ISETP.GT.AND P0, PT, R11.reuse, 0x18, PT ;  /* 0x000000180b00780c */ /* 0x040fe40003f04270 */
[----:B------:R-:W-:Y:S01]  /*10310*/  ISETP.GT.AND P1, PT, R11, 0x19, PT ;  /* 0x000000190b00780c */ /* 0x000fe20003f24270 */
[----:B------:R-:W-:Y:S01]  /*10320*/  FMUL.FTZ R11, R34, c[0x0][0x320] ;  /* 0x0000c800220b7a20 */ /* 0x000fe20000410000 */
[----:B------:R-:W-:-:S02]  /*10330*/  FMNMX.FTZ R18, R17, R18, !PT ;  /* 0x0000001211127209 */ /* 0x000fc40007810000 */
[----:B--2---:R-:W-:Y:S01]  /*10340*/  FSEL R15, R19, -INF , P0 ;  /* 0xff800000130f7808 */ /* 0x004fe20000000000 */
[----:B------:R-:W-:Y:S01]  /*10350*/  MUFU.TANH R26, R26 ;  /* 0x0000001a001a7308 */ /* 0x000fe20000002400 */
[----:B------:R-:W-:Y:S02]  /*10360*/  ISETP.GT.AND P0, PT, R10, RZ, PT ;  /* 0x000000ff0a00720c */ /* 0x000fe40003f04270 */
[----:B-1----:R-:W-:Y:S02]  /*10370*/  FSEL R13, R13, -INF , P1 ;  /* 0xff8000000d0d7808 */ /* 0x002fe40000800000 */
[----:B------:R-:W-:Y:S02]  /*10380*/  FMNMX.FTZ R18, R16, R18, !PT ;  /* 0x0000001210127209 */ /* 0x000fe40007810000 */
[----:B------:R-:W-:Y:S01]  /*10390*/  ISETP.GT.AND P1, PT, R10, 0x1, PT ;  /* 0x000000010a00780c */ /* 0x000fe20003f24270 */
[----:B------:R-:W1:Y:S01]  /*103a0*/  MUFU.TANH R11, R11 ;  /* 0x0000000b000b7308 */ /* 0x000e620000002400 */
[----:B------:R-:W-:-:S02]  /*103b0*/  FSEL R25, R12, -INF , P0 ;  /* 0xff8000000c197808 */ /* 0x000fc40000000000 */
[----:B------:R-:W-:Y:S02]  /*103c0*/  FMNMX.FTZ R12, R15, R18, !PT ;  /* 0x000000120f0c7209 */ /* 0x000fe40007810000 */
[----:B------:R-:W-:Y:S02]  /*103d0*/  ISETP.GT.AND P0, PT, R10, 0x8, PT ;  /* 0x000000080a00780c */ /* 0x000fe40003f04270 */
[----:B------:R-:W-:Y:S01]  /*103e0*/  FSEL R24, R14, -INF , P1 ;  /* 0xff8000000e187808 */ /* 0x000fe20000800000 */
[----:B------:R-:W2:Y:S01]  /*103f0*/  MUFU.TANH R47, R47 ;  /* 0x0000002f002f7308 */ /* 0x000ea20000002400 */
[----:B------:R-:W-:Y:S02]  /*10400*/  ISETP.GT.AND P1, PT, R10, 0x9, PT ;  /* 0x000000090a00780c */ /* 0x000fe40003f24270 */
[----:B------:R-:W-:Y:S02]  /*10410*/  FMNMX.FTZ R14, R13, R12, !PT ;  /* 0x0000000c0d0e7209 */ /* 0x000fe40007810000 */
[----:B---3--:R-:W-:-:S02]  /*10420*/  FSEL R19, R22, -INF , P0 ;  /* 0xff80000016137808 */ /* 0x008fc40000000000 */
[----:B------:R-:W-:Y:S01]  /*10430*/  FMNMX.FTZ R12, R25, R24, !PT ;  /* 0x00000018190c7209 */ /* 0x000fe20007810000 */
[----:B------:R-:W3:Y:S01]  /*10440*/  SHFL.BFLY PT, R22, R14, 0x2, 0x1f ;  /* 0x0c401f000e167f89 */ /* 0x000ee200000e0000 */
[----:B------:R-:W-:Y:S02]  /*10450*/  FSEL R18, R8, -INF , P1 ;  /* 0xff80000008127808 */ /* 0x000fe40000800000 */
[C---:B------:R-:W-:Y:S02]  /*10460*/  ISETP.GT.AND P0, PT, R10.reuse, 0x10, PT ;  /* 0x000000100a00780c */ /* 0x040fe40003f04270 */
[----:B------:R-:W-:Y:S02]  /*10470*/  FMNMX.FTZ R8, R19, R12, !PT ;  /* 0x0000000c13087209 */ /* 0x000fe40007810000 */
[----:B------:R-:W-:Y:S02]  /*10480*/  ISETP.GT.AND P2, PT, R10, 0x11, PT ;  /* 0x000000110a00780c */ /* 0x000fe40003f44270 */
[----:B-1----:R-:W-:-:S02]  /*10490*/  FSEL R12, R11, -INF , P0 ;  /* 0xff8000000b0c7808 */ /* 0x002fc40000000000 */
[----:B------:R-:W-:Y:S02]  /*104a0*/  FMNMX.FTZ R8, R18, R8, !PT ;  /* 0x0000000812087209 */ /* 0x000fe40007810000 */
[----:B------:R-:W-:Y:S02]  /*104b0*/  FSEL R11, R0, -INF , P2 ;  /* 0xff800000000b7808 */ /* 0x000fe40001000000 */
[----:B------:R-:W-:Y:S02]  /*104c0*/  ISETP.GT.AND P1, PT, R10, 0x18, PT ;  /* 0x000000180a00780c */ /* 0x000fe40003f24270 */
[----:B------:R-:W-:Y:S02]  /*104d0*/  FMNMX.FTZ R0, R12, R8, !PT ;  /* 0x000000080c007209 */ /* 0x000fe40007810000 */
[----:B------:R-:W-:Y:S02]  /*104e0*/  ISETP.GT.AND P0, PT, R10, 0x19, PT ;  /* 0x000000190a00780c */ /* 0x000fe40003f04270 */
[----:B------:R-:W-:-:S02]  /*104f0*/  FSEL R10, R26, -INF , P1 ;  /* 0xff8000001a0a7808 */ /* 0x000fc40000800000 */
[----:B------:R-:W-:Y:S02]  /*10500*/  FMNMX.FTZ R0, R11, R0, !PT ;  /* 0x000000000b007209 */ /* 0x000fe40007810000 */
[----:B--2---:R-:W-:Y:S02]  /*10510*/  FSEL R8, R47, -INF , P0 ;  /* 0xff8000002f087808 */ /* 0x004fe40000000000 */
[----:B------:R-:W-:Y:S02]  /*10520*/  FMNMX.FTZ R0, R10, R0, !PT ;  /* 0x000000000a007209 */ /* 0x000fe40007810000 */
[----:B---3--:R-:W-:Y:S02]  /*10530*/  FMNMX.FTZ R26, R14, R22, !PT ;  /* 0x000000160e1a7209 */ /* 0x008fe40007810000 */
[----:B------:R-:W-:Y:S02]  /*10540*/  FMNMX.FTZ R0, R8, R0, !PT ;  /* 0x0000000008007209 */ /* 0x000fe40007810000 */
[----:B------:R-:W-:Y:S01]  /*10550*/  ISETP.GE.AND P0, PT, R6, 0x2, PT ;  /* 0x000000020600780c */ /* 0x000fe20003f06270 */
[----:B------:R-:W-:Y:S01]  /*10560*/  SHFL.BFLY PT, R14, R26, 0x1, 0x1f ;  /* 0x0c201f001a0e7f89 */ /* 0x000fe200000e0000 */
[----:B------:R-:W-:-:S03]  /*10570*/  ISETP.NE.AND P2, PT, R226, 0x1, PT ;  /* 0x00000001e200780c */ /* 0x000fc60003f45270 */
[----:B------:R-:W1:Y:S08]  /*10580*/  SHFL.BFLY PT, R22, R0, 0x2, 0x1f ;  /* 0x0c401f0000167f89 */ /* 0x000e7000000e0000 */
[----:B------:R-:W-:Y:S01]  /*10590*/  @P0 SHF.R.S32.HI R6, RZ, 0x1f, R228 ;  /* 0x0000001fff060819 */ /* 0x000fe200000114e4 */
[----:B------:R-:W-:Y:S02]  /*105a0*/  @P0 IMAD R7, R7, R228, RZ ;  /* 0x000000e407070224 */ /* 0x000fe400078e02ff */
[----:B------:R-:W-:-:S02]  /*105b0*/  @P0 IMAD.MOV.U32 R27, RZ, RZ, R223 ;  /* 0x000000ffff1b0224 */ /* 0x000fc400078e00df */
[-C--:B------:R-:W-:Y:S01]  /*105c0*/  @P0 IMAD R6, R6, R5.reuse, R7 ;  /* 0x0000000506060224 */ /* 0x080fe200078e0207 */
[----:B-1----:R-:W-:Y:S02]  /*105d0*/  FMNMX.FTZ R22, R0, R22, !PT ;  /* 0x0000001600167209 */ /* 0x002fe40007810000 */
[----:B------:R-:W-:Y:S01]  /*105e0*/  FMNMX.FTZ R0, R26, R14, !PT ;  /* 0x0000000e1a007209 */ /* 0x000fe20007810000 */
[----:B------:R-:W-:Y:S02]  /*105f0*/  @P0 IMAD.MOV.U32 R26, RZ, RZ, R218 ;  /* 0x000000ffff1a0224 */ /* 0x000fe400078e00da */
[----:B------:R-:W1:Y:S01]  /*10600*/  SHFL.BFLY PT, R148, R22, 0x1, 0x1f ;  /* 0x0c201f0016947f89 */ /* 0x000e6200000e0000 */
[C---:B------:R-:W-:Y:S01]  /*10610*/  FSETP.NEU.FTZ.AND P1, PT, R0.reuse, -INF , PT ;  /* 0xff8000000000780b */ /* 0x040fe20003f3d000 */
[----:B------:R-:W-:Y:S02]  /*10620*/  FMUL.FTZ R14, R0, c[0x0][0x2d0] ;  /* 0x0000b400000e7a20 */ /* 0x000fe40000410000 */
[----:B------:R-:W-:-:S03]  /*10630*/  @P0 IMAD.WIDE.U32 R26, R228, R5, R26 ;  /* 0x00000005e41a0225 */ /* 0x000fc600078e001a */
[----:B------:R-:W-:Y:S01]  /*10640*/  FSEL R14, R14, RZ, P1 ;  /* 0x000000ff0e0e7208 */ /* 0x000fe20000800000 */
[----:B------:R-:W-:Y:S01]  /*10650*/  @P0 IMAD.IADD R5, R27, 0x1, R6 ;  /* 0x000000011b050824 */ /* 0x000fe200078e0206 */
[----:B------:R-:W-:-:S03]  /*10660*/  @P0 LEA R6, P1, R26, c[0x0][0x1c8], 0x1 ;  /* 0x000072001a060a11 */ /* 0x000fc600078208ff */
[--C-:B------:R-:W-:Y:S01]  /*10670*/  FFMA.FTZ R150, R9, c[0x0][0x2d0], -R14.reuse ;  /* 0x0000b40009967a23 */ /* 0x100fe2000001080e */
[----:B------:R-:W-:Y:S01]  /*10680*/  @P0 LEA.HI.X R7, R26, c[0x0][0x1cc], R5, 0x1, P1 ;  /* 0x000073001a070a11 */ /* 0x000fe200008f0c05 */
[--C-:B------:R-:W-:Y:S02]  /*10690*/  FFMA.FTZ R193, R23, c[0x0][0x2d0], -R14.reuse ;  /* 0x0000b40017c17a23 */ /* 0x100fe4000001080e */
[--C-:B------:R-:W-:Y:S02]  /*106a0*/  FFMA.FTZ R192, R21, c[0x0][0x2d0], -R14.reuse ;  /* 0x0000b40015c07a23 */ /* 0x100fe4000001080e */
[----:B------:R2:W-:Y:S01]  /*106b0*/  @P0 LDGSTS.E.BYPASS.LTC128B.128 [R217+0xc080], [R6.64], !P3 ;  /* 0x0c08000006d90fae */ /* 0x0005e2000d901d48 */
[--C-:B------:R-:W-:Y:S01]  /*106c0*/  FFMA.FTZ R151, R20, c[0x0][0x2d0], -R14.reuse ;  /* 0x0000b40014977a23 */ /* 0x100fe2000001080e */
[----:B------:R-:W-:Y:S01]  /*106d0*/  MUFU.EX2 R193, R193 ;  /* 0x000000c100c17308 */ /* 0x000fe20000000800 */
[--C-:B------:R-:W-:Y:S01]  /*106e0*/  FFMA.FTZ R198, R17, c[0x0][0x2d0], -R14.reuse ;  /* 0x0000b40011c67a23 */ /* 0x100fe2000001080e */
[----:B------:R2:W-:Y:S01]  /*106f0*/  @P0 LDGSTS.E.BYPASS.LTC128B.128 [R217+0xd080], [R6.64+0x80], !P6 ;  /* 0x0d08008006d90fae */ /* 0x0005e2000f101d48 */
[--C-:B------:R-:W-:Y:S01]  /*10700*/  FFMA.FTZ R196, R16, c[0x0][0x2d0], -R14.reuse ;  /* 0x0000b40010c47a23 */ /* 0x100fe2000001080e */
[----:B-1----:R-:W-:Y:S01]  /*10710*/  FMNMX.FTZ R148, R22, R148, !PT ;  /* 0x0000009416947209 */ /* 0x002fe20007810000 */
[--C-:B------:R-:W-:Y:S01]  /*10720*/  FFMA.FTZ R197, R15, c[0x0][0x2d0], -R14.reuse ;  /* 0x0000b4000fc57a23 */ /* 0x100fe2000001080e */
[----:B------:R2:W-:Y:S01]  /*10730*/  @P0 LDGSTS.E.BYPASS.LTC128B.128 [R217+0xe080], [R6.64+0x100], !P5 ;  /* 0x0e08010006d90fae */ /* 0x0005e2000e901d48 */
[----:B------:R-:W-:Y:S01]  /*10740*/  FFMA.FTZ R225, R13, c[0x0][0x2d0], -R14 ;  /* 0x0000b4000de17a23 */ /* 0x000fe2000001080e */
[C---:B------:R-:W-:Y:S01]  /*10750*/  FSETP.NEU.FTZ.AND P1, PT, R148.reuse, -INF , PT ;  /* 0xff8000009400780b */ /* 0x040fe20003f3d000 */
[----:B------:R-:W-:Y:S01]  /*10760*/  FMUL.FTZ R5, R148, c[0x0][0x2d0] ;  /* 0x0000b40094057a20 */ /* 0x000fe20000410000 */
[----:B------:R2:W-:Y:S01]  /*10770*/  @P0 LDGSTS.E.BYPASS.LTC128B.128 [R217+0xf080], [R6.64+0x180], !P4 ;  /* 0x0f08018006d90fae */ /* 0x0005e2000e101d48 */
[----:B------:R-:W1:Y:S03]  /*10780*/  MUFU.EX2 R192, R192 ;  /* 0x000000c000c07308 */ /* 0x000e660000000800 */
[----:B------:R-:W3:Y:S01]  /*10790*/  LDSM.16.MT88.4 R132, [R206+0x8080] ;  /* 0x00808000ce84783b */ /* 0x000ee20000004200 */
[----:B------:R-:W-:-:S03]  /*107a0*/  FSEL R9, R5, RZ, P1 ;  /* 0x000000ff05097208 */ /* 0x000fc60000800000 */
[----:B------:R-:W4:Y:S01]  /*107b0*/  LDSM.16.MT88.4 R32, [R204+0x8080] ;  /* 0x00808000cc20783b */ /* 0x000f220000004200 */
[----:B------:R-:W-:Y:S01]  /*107c0*/  MUFU.EX2 R151, R151 ;  /* 0x0000009700977308 */ /* 0x000fe20000000800 */
[--C-:B------:R-:W-:Y:S02]  /*107d0*/  FFMA.FTZ R195, R25, c[0x0][0x2d0], -R9.reuse ;  /* 0x0000b40019c37a23 */ /* 0x100fe40000010809 */
[--C-:B------:R-:W-:Y:S01]  /*107e0*/  FFMA.FTZ R194, R24, c[0x0][0x2d0], -R9.reuse ;  /* 0x0000b40018c27a23 */ /* 0x100fe20000010809 */
[----:B------:R-:W2:Y:S01]  /*107f0*/  LDSM.16.MT88.4 R140, [R211+0x8080] ;  /* 0x00808000d38c783b */ /* 0x000ea20000004200 */
[--C-:B------:R-:W-:Y:S02]  /*10800*/  FFMA.FTZ R3, R19, c[0x0][0x2d0], -R9.reuse ;  /* 0x0000b40013037a23 */ /* 0x100fe40000010809 */
[--C-:B------:R-:W-:Y:S01]  /*10810*/  FFMA.FTZ R2, R18, c[0x0][0x2d0], -R9.reuse ;  /* 0x0000b40012027a23 */ /* 0x100fe20000010809 */
[----:B------:R-:W2:Y:S01]  /*10820*/  LDSM.16.MT88.4 R24, [R205+0x8080] ;  /* 0x00808000cd18783b */ /* 0x000ea20000004200 */
[----:B------:R-:W3:Y:S01]  /*10830*/  MUFU.EX2 R150, R150 ;  /* 0x0000009600967308 */ /* 0x000ee20000000800 */
[--C-:B------:R-:W-:Y:S01]  /*10840*/  FFMA.FTZ R201, R12, c[0x0][0x2d0], -R9.reuse ;  /* 0x0000b4000cc97a23 */ /* 0x100fe20000010809 */
[----:B-1----:R-:W-:Y:S01]  /*10850*/  F2FP.BF16.PACK_AB R128, R192, R193 ;  /* 0x000000c1c080723e */ /* 0x002fe200000010ff */
[----:B------:R-:W1:Y:S01]  /*10860*/  LDSM.16.MT88.4 R40, [R211+0x9080] ;  /* 0x00908000d328783b */ /* 0x000e620000004200 */
[----:B------:R-:W-:-:S02]  /*10870*/  FFMA.FTZ R199, R11, c[0x0][0x2d0], -R9 ;  /* 0x0000b4000bc77a23 */ /* 0x000fc40000010809 */
[--C-:B------:R-:W-:Y:S01]  /*10880*/  FFMA.FTZ R200, R10, c[0x0][0x2d0], -R9.reuse ;  /* 0x0000b4000ac87a23 */ /* 0x100fe20000010809 */
[----:B------:R-:W1:Y:S01]  /*10890*/  LDSM.16.MT88.4 R48, [R206+0x9080] ;  /* 0x00908000ce30783b */ /* 0x000e620000004200 */
[----:B------:R-:W-:Y:S01]  /*108a0*/  MUFU.EX2 R195, R195 ;  /* 0x000000c300c37308 */ /* 0x000fe20000000800 */
[----:B------:R-:W-:Y:S02]  /*108b0*/  FFMA.FTZ R224, R8, c[0x0][0x2d0], -R9 ;  /* 0x0000b40008e07a23 */ /* 0x000fe40000010809 */
[----:B------:R-:W1:Y:S01]  /*108c0*/  LDSM.16.MT88.4 R56, [R205+0x9080] ;  /* 0x00908000cd38783b */ /* 0x000e620000004200 */
[----:B------:R-:W-:-:S03]  /*108d0*/  FADD.FTZ R192, R193, R192 ;  /* 0x000000c0c1c07221 */ /* 0x000fc60000010000 */
[----:B------:R-:W1:Y:S01]  /*108e0*/  LDSM.16.MT88.4 R64, [R204+0x9080] ;  /* 0x00908000cc40783b */ /* 0x000e620000004200 */
[----:B------:R-:W4:Y:S01]  /*108f0*/  MUFU.EX2 R194, R194 ;  /* 0x000000c200c27308 */ /* 0x000f220000000800 */
[C---:B---3--:R-:W-:Y:S01]  /*10900*/  F2FP.BF16.PACK_AB R130, R150.reuse, R151 ;  /* 0x000000979682723e */ /* 0x048fe200000010ff */
[----:B------:R-:W-:Y:S01]  /*10910*/  FADD.FTZ R151, R151, R192 ;  /* 0x000000c097977221 */ /* 0x000fe20000010000 */
[----:B------:R-:W3:Y:S03]  /*10920*/  LDSM.16.MT88.4 R72, [R211+0xa080] ;  /* 0x00a08000d348783b */ /* 0x000ee60000004200 */
[----:B------:R-:W-:Y:S01]  /*10930*/  FADD.FTZ R151, R150, R151 ;  /* 0x0000009796977221 */ /* 0x000fe20000010000 */
[----:B------:R-:W1:Y:S01]  /*10940*/  LDSM.16.MT88.4 R80, [R206+0xa080] ;  /* 0x00a08000ce50783b */ /* 0x000e620000004200 */
[----:B------:R-:W-:Y:S03]  /*10950*/  MUFU.EX2 R3, R3 ;  /* 0x0000000300037308 */ /* 0x000fe60000000800 */
[----:B------:R-:W1:Y:S04]  /*10960*/  LDSM.16.MT88.4 R88, [R205+0xa080] ;  /* 0x00a08000cd58783b */ /* 0x000e680000004200 */
[----:B------:R-:W1:Y:S01]  /*10970*/  LDSM.16.MT88.4 R96, [R204+0xa080] ;  /* 0x00a08000cc60783b */ /* 0x000e620000004200 */
[----:B------:R-:W2:Y:S01]  /*10980*/  MUFU.EX2 R2, R2 ;  /* 0x0000000200027308 */ /* 0x000ea20000000800 */
[----:B----4-:R-:W-:Y:S01]  /*10990*/  F2FP.BF16.PACK_AB R129, R194, R195 ;  /* 0x000000c3c281723e */ /* 0x010fe200000010ff */
[----:B------:R-:W-:Y:S01]  /*109a0*/  FADD.FTZ R194, R195, R194 ;  /* 0x000000c2c3c27221 */ /* 0x000fe20000010000 */
[----:B------:R-:W4:Y:S04]  /*109b0*/  LDSM.16.MT88.4 R104, [R211+0xb080] ;  /* 0x00b08000d368783b */ /* 0x000f280000004200 */
[----:B------:R-:W1:Y:S01]  /*109c0*/  LDSM.16.MT88.4 R112, [R206+0xb080] ;  /* 0x00b08000ce70783b */ /* 0x000e620000004200 */
[----:B------:R-:W-:Y:S03]  /*109d0*/  MUFU.EX2 R198, R198 ;  /* 0x000000c600c67308 */ /* 0x000fe60000000800 */
[----:B------:R-:W1:Y:S04]  /*109e0*/  LDSM.16.MT88.4 R120, [R205+0xb080] ;  /* 0x00b08000cd78783b */ /* 0x000e680000004200 */
[----:B--2---:R-:W2:Y:S01]  /*109f0*/  LDSM.16.MT88.4 R4, [R204+0xb080] ;  /* 0x00b08000cc04783b */ /* 0x004ea20000004200 */
[C---:B------:R-:W-:Y:S01]  /*10a00*/  F2FP.BF16.PACK_AB R131, R2.reuse, R3 ;  /* 0x000000030283723e */ /* 0x040fe200000010ff */
[----:B------:R-:W-:Y:S01]  /*10a10*/  MUFU.EX2 R196, R196 ;  /* 0x000000c400c47308 */ /* 0x000fe20000000800 */
[----:B------:R-:W-:Y:S01]  /*10a20*/  FADD.FTZ R3, R3, R194 ;  /* 0x000000c203037221 */ /* 0x000fe20000010000 */
[----:B------:R-:W1:Y:S03]  /*10a30*/  LDSM.16.MT88.4 R12, [R206+0x8880] ;  /* 0x00888000ce0c783b */ /* 0x000e660000004200 */
[----:B------:R-:W-:Y:S01]  /*10a40*/  FADD.FTZ R3, R2, R3 ;  /* 0x0000000302037221 */ /* 0x000fe20000010000 */
[----:B------:R-:W1:Y:S01]  /*10a50*/  LDSM.16.MT88.4 R8, [R204+0x8880] ;  /* 0x00888000cc08783b */ /* 0x000e620000004200 */
[C---:B------:R-:W-:Y:S01]  /*10a60*/  HMMA.16816.F32.BF16 R136, R128.reuse, R132, RZ ;  /* 0x000000848088723c */ /* 0x040fe200000418ff */
[----:B------:R-:W-:Y:S02]  /*10a70*/  MUFU.EX2 R197, R197 ;  /* 0x000000c500c57308 */ /* 0x000fe40000000800 */
[----:B------:R-:W1:Y:S04]  /*10a80*/  LDSM.16.MT88.4 R16, [R211+0x8880] ;  /* 0x00888000d310783b */ /* 0x000e680000004200 */
[----:B------:R-:W1:Y:S01]  /*10a90*/  LDSM.16.MT88.4 R188, [R205+0x8880] ;  /* 0x00888000cdbc783b */ /* 0x000e620000004200 */
[C---:B------:R-:W-:Y:S01]  /*10aa0*/  HMMA.16816.F32.BF16 R132, R128.reuse, R134, RZ ;  /* 0x000000868084723c */ /* 0x040fe200000418ff */
[----:B------:R-:W-:Y:S02]  /*10ab0*/  MUFU.EX2 R225, R225 ;  /* 0x000000e100e17308 */ /* 0x000fe40000000800 */
[----:B------:R-:W-:Y:S04]  /*10ac0*/  LDSM.16.MT88.4 R184, [R211+0x9880] ;  /* 0x00988000d3b8783b */ /* 0x000fe80000004200 */
[----:B------:R-:W-:Y:S01]  /*10ad0*/  LDSM.16.MT88.4 R180, [R206+0x9880] ;  /* 0x00988000ceb4783b */ /* 0x000fe20000004200 */
[C---:B------:R-:W-:Y:S01]  /*10ae0*/  HMMA.16816.F32.BF16 R28, R128.reuse, R32, RZ ;  /* 0x00000020801c723c */ /* 0x040fe200000418ff */
[----:B------:R-:W2:Y:S02]  /*10af0*/  MUFU.EX2 R201, R201 ;  /* 0x000000c900c97308 */ /* 0x000ea40000000800 */
[----:B------:R-:W-:Y:S04]  /*10b00*/  LDSM.16.MT88.4 R176, [R205+0x9880] ;  /* 0x00988000cdb0783b */ /* 0x000fe80000004200 */
[----:B------:R-:W-:Y:S01]  /*10b10*/  LDSM.16.MT88.4 R172, [R204+0x9880] ;  /* 0x00988000ccac783b */ /* 0x000fe20000004200 */
[C---:B------:R-:W-:Y:S01]  /*10b20*/  HMMA.16816.F32.BF16 R32, R128.reuse, R34, RZ ;  /* 0x000000228020723c */ /* 0x040fe200000418ff */
[----:B------:R-:W3:Y:S02]  /*10b30*/  MUFU.EX2 R199, R199 ;  /* 0x000000c700c77308 */ /* 0x000ee40000000800 */
[----:B------:R-:W-:Y:S04]  /*10b40*/  LDSM.16.MT88.4 R168, [R211+0xa880] ;  /* 0x00a88000d3a8783b */ /* 0x000fe80000004200 */
[----:B------:R-:W-:Y:S01]  /*10b50*/  LDSM.16.MT88.4 R164, [R206+0xa880] ;  /* 0x00a88000cea4783b */ /* 0x000fe20000004200 */
[C---:B------:R-:W-:Y:S01]  /*10b60*/  HMMA.16816.F32.BF16 R144, R128.reuse, R140, RZ ;  /* 0x0000008c8090723c */ /* 0x040fe200000418ff */
[----:B------:R-:W4:Y:S01]  /*10b70*/  MUFU.EX2 R200, R200 ;  /* 0x000000c800c87308 */ /* 0x000f220000000800 */
[----:B--2---:R-:W-:Y:S01]  /*10b80*/  FADD.FTZ R3, R201, R3 ;  /* 0x00000003c9037221 */ /* 0x004fe20000010000 */
[----:B------:R-:W-:Y:S04]  /*10b90*/  LDSM.16.MT88.4 R160, [R205+0xa880] ;  /* 0x00a88000cda0783b */ /* 0x000fe80000004200 */
[----:B------:R-:W-:Y:S01]  /*10ba0*/  LDSM.16.MT88.4 R156, [R204+0xa880] ;  /* 0x00a88000cc9c783b */ /* 0x000fe20000004200 */
[C---:B------:R-:W-:Y:S01]  /*10bb0*/  HMMA.16816.F32.BF16 R20, R128.reuse, R24, RZ ;  /* 0x000000188014723c */ /* 0x040fe200000418ff */
[----:B------:R-:W2:Y:S01]  /*10bc0*/  MUFU.EX2 R224, R224 ;  /* 0x000000e000e07308 */ /* 0x000ea20000000800 */
[----:B---3--:R-:W-:Y:S01]  /*10bd0*/  FADD.FTZ R3, R199, R3 ;  /* 0x00000003c7037221 */ /* 0x008fe20000010000 */
[----:B------:R-:W-:Y:S04]  /*10be0*/  LDSM.16.MT88.4 R152, [R211+0xb880] ;  /* 0x00b88000d398783b */ /* 0x000fe80000004200 */
[----:B------:R-:W0:Y:S01]  /*10bf0*/  LDGDEPBAR ;  /* 0x00000000000079af */ /* 0x000e220000000000 */
[----:B-1----:R-:W-:Y:S01]  /*10c00*/  HMMA.16816.F32.BF16 R36, R128, R40, RZ ;  /* 0x000000288024723c */ /* 0x002fe200000418ff */
[----:B----4-:R-:W-:-:S07]  /*10c10*/  FADD.FTZ R3, R200, R3 ;  /* 0x00000003c8037221 */ /* 0x010fce0000010000 */
        /* <DEDUP_REMOVED lines=24> */
[----:B------:R-:W-:Y:S01]  /*10da0*/  F2FP.BF16.PACK_AB R4, R196, R198 ;  /* 0x000000c6c404723e */ /* 0x000fe200000010ff */
[----:B------:R-:W-:Y:S01]  /*10db0*/  HMMA.16816.F32.BF16 R128, R128, R6, RZ ;  /* 0x000000068080723c */ /* 0x000fe200000418ff */
[----:B------:R-:W-:Y:S01]  /*10dc0*/  F2FP.BF16.PACK_AB R5, R199, R201 ;  /* 0x000000c9c705723e */ /* 0x000fe200000010ff */
[----:B------:R-:W-:Y:S01]  /*10dd0*/  FADD.FTZ R198, R198, R151 ;  /* 0x00000097c6c67221 */ /* 0x000fe20000010000 */
[----:B------:R-:W-:-:S02]  /*10de0*/  IADD3 R201, R212, 0x1000, RZ ;  /* 0x00001000d4c97810 */ /* 0x000fc40007ffe0ff */
[----:B------:R-:W-:Y:S01]  /*10df0*/  IADD3 R199, R212, 0x2000, RZ ;  /* 0x00002000d4c77810 */ /* 0x000fe20007ffe0ff */
[----:B------:R-:W-:Y:S01]  /*10e00*/  FADD.FTZ R198, R196, R198 ;  /* 0x000000c6c4c67221 */ /* 0x000fe20000010000 */
[----:B------:R-:W-:Y:S02]  /*10e10*/  F2FP.BF16.PACK_AB R6, R225, R197 ;  /* 0x000000c5e106723e */ /* 0x000fe400000010ff */
[----:B--2---:R-:W-:Y:S01]  /*10e20*/  F2FP.BF16.PACK_AB R7, R224, R200 ;  /* 0x000000c8e007723e */ /* 0x004fe200000010ff */
[----:B------:R-:W-:Y:S01]  /*10e30*/  FADD.FTZ R198, R197, R198 ;  /* 0x000000c6c5c67221 */ /* 0x000fe20000010000 */
[----:B------:R-:W-:Y:S01]  /*10e40*/  IADD3 R200, R212, 0x1800, RZ ;  /* 0x00001800d4c87810 */ /* 0x000fe20007ffe0ff */
[----:B------:R-:W-:Y:S01]  /*10e50*/  FADD.FTZ R224, R224, R3 ;  /* 0x00000003e0e07221 */ /* 0x000fe20000010000 */
[C---:B------:R-:W-:Y:S01]  /*10e60*/  IADD3 R197, R212.reuse, 0x3000, RZ ;  /* 0x00003000d4c57810 */ /* 0x040fe20007ffe0ff */
[----:B------:R-:W-:Y:S01]  /*10e70*/  FADD.FTZ R225, R225, R198 ;  /* 0x000000c6e1e17221 */ /* 0x000fe20000010000 */
[C---:B------:R-:W-:Y:S01]  /*10e80*/  IADD3 R198, R212.reuse, 0x2800, RZ ;  /* 0x00002800d4c67810 */ /* 0x040fe20007ffe0ff */
[----:B------:R-:W-:Y:S01]  /*10e90*/  HMMA.16816.F32.BF16 R136, R4, R12, R136 ;  /* 0x0000000c0488723c */ /* 0x000fe20000041888 */
[----:B------:R-:W-:-:S07]  /*10ea0*/  IADD3 R196, R212, 0x3800, RZ ;  /* 0x00003800d4c47810 */ /* 0x000fce0007ffe0ff */
[C---:B------:R-:W-:Y:S01]  /*10eb0*/  HMMA.16816.F32.BF16 R132, R4.reuse, R14, R132 ;  /* 0x0000000e0484723c */ /* 0x040fe20000041884 */
[----:B------:R-:W1:Y:S07]  /*10ec0*/  LDSM.16.MT88.4 R12, [R205+0xb880] ;  /* 0x00b88000cd0c783b */ /* 0x000e6e0000004200 */
[C---:B------:R-:W-:Y:S08]  /*10ed0*/  HMMA.16816.F32.BF16 R28, R4.reuse, R8, R28 ;  /* 0x00000008041c723c */ /* 0x040ff0000004181c */
[C---:B------:R-:W-:Y:S01]  /*10ee0*/  HMMA.16816.F32.BF16 R32, R4.reuse, R10, R32 ;  /* 0x0000000a0420723c */ /* 0x040fe20000041820 */
[----:B------:R-:W2:Y:S07]  /*10ef0*/  LDSM.16.MT88.4 R8, [R204+0xb880] ;  /* 0x00b88000cc08783b */ /* 0x000eae0000004200 */
[C---:B------:R-:W-:Y:S08]  /*10f00*/  HMMA.16816.F32.BF16 R144, R4.reuse, R16, R144 ;  /* 0x000000100490723c */ /* 0x040ff00000041890 */
[C---:B------:R-:W-:Y:S01]  /*10f10*/  HMMA.16816.F32.BF16 R140, R4.reuse, R18, R140 ;  /* 0x00000012048c723c */ /* 0x040fe2000004188c */
[----:B------:R-:W3:Y:S07]  /*10f20*/  LDSM.16.MT88.4 R16, [R206+0xb880] ;  /* 0x00b88000ce10783b */ /* 0x000eee0000004200 */
[C---:B------:R-:W-:Y:S08]  /*10f30*/  HMMA.16816.F32.BF16 R20, R4.reuse, R188, R20 ;  /* 0x000000bc0414723c */ /* 0x040ff00000041814 */
[C---:B-1----:R-:W-:Y:S07]  /*10f40*/  HMMA.16816.F32.BF16 R116, R4.reuse, R12, R116 ;  /* 0x0000000c0474723c */ /* 0x042fee0000041874 */
[----:B------:R-:W-:Y:S01]  /*10f50*/  @P2 IMAD.HI.U32 R12, R149, c[0x0][0x2c8], RZ ;  /* 0x0000b200950c2a27 */ /* 0x000fe200078e00ff */
[----:B------:R-:W-:Y:S04]  /*10f60*/  HMMA.16816.F32.BF16 R24, R4, R190, R24 ;  /* 0x000000be0418723c */ /* 0x000fe80000041818 */
[----:B------:R-:W-:-:S04]  /*10f70*/  @P2 SHF.R.U32.HI R149, RZ, c[0x0][0x2cc], R12 ;  /* 0x0000b300ff952a19 */ /* 0x000fc8000001160c */
[----:B------:R-:W-:Y:S01]  /*10f80*/  IADD3 R149, R149, R220, -R227 ;  /* 0x000000dc95957210 */ /* 0x000fe20007ffe8e3 */
[C---:B--2---:R-:W-:Y:S07]  /*10f90*/  HMMA.16816.F32.BF16 R124, R4.reuse, R8, R124 ;  /* 0x00000008047c723c */ /* 0x044fee000004187c */
[----:B------:R-:W-:Y:S01]  /*10fa0*/  SHF.R.S32.HI R8, RZ, 0x1f, R149 ;  /* 0x0000001fff087819 */ /* 0x000fe20000011495 */
[----:B------:R-:W-:Y:S03]  /*10fb0*/  HMMA.16816.F32.BF16 R36, R4, R184, R36 ;  /* 0x000000b80424723c */ /* 0x000fe60000041824 */
[----:B------:R-:W-:-:S04]  /*10fc0*/  LEA.HI R149, R8, R149, RZ, 0x5 ;  /* 0x0000009508957211 */ /* 0x000fc800078f28ff */
[----:B------:R-:W-:Y:S01]  /*10fd0*/  SHF.R.S32.HI R149, RZ, 0x5, R149 ;  /* 0x00000005ff957819 */ /* 0x000fe20000011495 */
[----:B------:R-:W-:Y:S03]  /*10fe0*/  HMMA.16816.F32.BF16 R40, R4, R186, R40 ;  /* 0x000000ba0428723c */ /* 0x000fe60000041828 */
[----:B------:R-:W-:-:S04]  /*10ff0*/  IMNMX R235, RZ, R149, !PT ;  /* 0x00000095ffeb7217 */ /* 0x000fc80007800200 */
[----:B------:R-:W-:Y:S01]  /*11000*/  ISETP.GE.AND P0, PT, R228, R235, PT ;  /* 0x000000ebe400720c */ /* 0x000fe20003f06270 */
        /* <DEDUP_REMOVED lines=19> */
[----:B------:R-:W-:Y:S01]  /*11140*/  HMMA.16816.F32.BF16 R128, R4, R10, R128 ;  /* 0x0000000a0480723c */ /* 0x000fe20000041880 */
[----:B------:R-:W-:Y:S10]  /*11150*/  @!P0 BRA `(.L_x_660) ;  /* 0x000022b000008947 */ /* 0x000ff40003800000 */
[----:B------:R-:W-:Y:S01]  /*11160*/  @P2 IMAD.HI.U32 R234, R229, c[0x0][0x2c8], RZ ;  /* 0x0000b200e5ea2a27 */ /* 0x000fe200078e00ff */
[----:B------:R-:W-:-:S02]  /*11170*/  MOV R236, R228 ;  /* 0x000000e400ec7202 */ /* 0x000fc40000000f00 */
[----:B------:R-:W-:Y:S01]  /*11180*/  MOV R233, 0xffffffe0 ;  /* 0xffffffe000e97802 */ /* 0x000fe20000000f00 */
[----:B------:R-:W-:Y:S01]  /*11190*/  IMAD.MOV.U32 R2, RZ, RZ, R148 ;  /* 0x000000ffff027224 */ /* 0x000fe200078e0094 */
[----:B------:R-:W-:Y:S01]  /*111a0*/  @P2 SHF.R.U32.HI R234, RZ, c[0x0][0x2cc], R234 ;  /* 0x0000b300ffea2a19 */ /* 0x000fe200000116ea */
[----:B------:R-:W-:-:S07]  /*111b0*/  IMAD.MOV.U32 R3, RZ, RZ, R0 ;  /* 0x000000ffff037224 */ /* 0x000fce00078e0000 */
.L_x_661:
[----:B------:R-:W-:Y:S01]  /*111c0*/  ISETP.GE.AND P0, PT, R236, RZ, PT ;  /* 0x000000ffec00720c */ /* 0x000fe20003f06270 */
[----:B------:R-:W-:Y:S04]  /*111d0*/  DEPBAR.LE SB0, 0x0 ;  /* 0x000080000000791a */ /* 0x000fe80000000000 */
[----:B------:R-:W-:Y:S01]  /*111e0*/  BAR.SYNC.DEFER_BLOCKING 0x0 ;  /* 0x0000000000007b1d */ /* 0x000fe20000010000 */
[----:B------:R-:W-:Y:S07]  /*111f0*/  ISETP.NE.AND P2, PT, R226, 0x1, PT ;  /* 0x00000001e200780c */ /* 0x000fee0003f45270 */
[----:B------:R-:W-:Y:S01]  /*11200*/  @P0 SHF.R.S32.HI R0, RZ, 0x1f, R236 ;  /* 0x0000001fff000819 */ /* 0x000fe200000114ec */
[----:B------:R-:W-:Y:S04]  /*11210*/  @P0 IMAD.WIDE.U32 R6, R236, c[0x0][0x208], RZ ;  /* 0x00008200ec060a25 */ /* 0x000fe800078e00ff */
[----:B------:R-:W-:Y:S01]  /*11220*/  @P0 IMAD R0, R0, c[0x0][0x208], RZ ;  /* 0x0000820000000a24 */ /* 0x000fe200078e02ff */
[----:B------:R-:W-:Y:S03]  /*11230*/  @P0 LEA R4, P1, R6, R230, 0x5 ;  /* 0x000000e606040211 */ /* 0x000fe600078228ff */
[----:B------:R-:W-:Y:S05]  /*11240*/  @P0 IMAD R0, R236, c[0x0][0x20c], R0 ;  /* 0x00008300ec000a24 */ /* 0x000fea00078e0200 */
[----:B------:R-:W-:Y:S01]  /*11250*/  @P0 IADD3 R0, R7, R0, RZ ;  /* 0x0000000007000210 */ /* 0x000fe20007ffe0ff */
[----:B------:R-:W-:Y:S03]  /*11260*/  LDSM.16.M88.4 R16, [R214+0x10080] ;  /* 0x01008000d610783b */ /* 0x000fe60000000200 */
[----:B------:R-:W-:Y:S02]  /*11270*/  @P0 LEA.HI.X R0, R6, R221, R0, 0x5, P1 ;  /* 0x000000dd06000211 */ /* 0x000fe400008f2c00 */
[C---:B------:R-:W-:Y:S03]  /*11280*/  @P0 LEA R12, P1, R4.reuse, c[0x0][0x1f8], 0x1 ;  /* 0x00007e00040c0a11 */ /* 0x040fe600078208ff */
[----:B------:R-:W1:Y:S01]  /*11290*/  LDSM.16.M88.4 R8, [R213+0xc080] ;  /* 0x00c08000d508783b */ /* 0x000e620000000200 */
[----:B------:R-:W-:Y:S07]  /*112a0*/  @P0 LEA.HI.X R13, R4, c[0x0][0x1fc], R0, 0x1, P1 ;  /* 0x00007f00040d0a11 */ /* 0x000fee00008f0c00 */
        /* <DEDUP_REMOVED lines=8> */
[----:B------:R2:W-:Y:S01]  /*11330*/  @P0 LDGSTS.E.BYPASS.LTC128B.128 [R217+0x8080], [R12.64], !P3 ;  /* 0x080800000cd90fae */ /* 0x0005e2000d901d48 */
[C---:B------:R-:W-:Y:S07]  /*11340*/  HMMA.16816.F32.BF16 R8, R16.reuse, R10, RZ ;  /* 0x0000000a1008723c */ /* 0x040fee00000418ff */
[----:B------:R2:W-:Y:S08]  /*11350*/  @P0 LDGSTS.E.BYPASS.LTC128B.128 [R217+0x9080], [R12.64+0x80], !P6 ;  /* 0x090800800cd90fae */ /* 0x0005f0000f101d48 */
[----:B------:R2:W-:Y:S08]  /*11360*/  @P0 LDGSTS.E.BYPASS.LTC128B.128 [R217+0xa080], [R12.64+0x100], !P5 ;  /* 0x0a0801000cd90fae */ /* 0x0005f0000e901d48 */
[----:B------:R2:W-:Y:S08]  /*11370*/  @P0 LDGSTS.E.BYPASS.LTC128B.128 [R217+0xb080], [R12.64+0x180], !P4 ;  /* 0x0b0801800cd90fae */ /* 0x0005f0000e101d48 */
[----:B------:R-:W-:Y:S08]  /*11380*/  LDSM.16.M88.4 R164, [R209+0x10080] ;  /* 0x01008000d1a4783b */ /* 0x000ff00000000200 */
[----:B------:R-:W0:Y:S08]  /*11390*/  LDGDEPBAR ;  /* 0x00000000000079af */ /* 0x000e300000000000 */
[----:B------:R-:W1:Y:S01]  /*113a0*/  LDSM.16.M88.4 R168, [R208+0xc080] ;  /* 0x00c08000d0a8783b */ /* 0x000e620000000200 */
[C---:B--2---:R-:W-:Y:S07]  /*113b0*/  HMMA.16816.F32.BF16 R12, R16.reuse, R148, RZ ;  /* 0x00000094100c723c */ /* 0x044fee00000418ff */
[----:B------:R-:W-:Y:S01]  /*113c0*/  LDSM.16.M88.4 R172, [R207+0x10080] ;  /* 0x01008000cfac783b */ /* 0x000fe20000000200 */
[----:B------:R-:W-:Y:S07]  /*113d0*/  HMMA.16816.F32.BF16 R16, R16, R150, RZ ;  /* 0x000000961010723c */ /* 0x000fee00000418ff */
[----:B------:R-:W2:Y:S01]  /*113e0*/  LDSM.16.M88.4 R148, [R208+0xc880] ;  /* 0x00c88000d094783b */ /* 0x000ea20000000200 */
[C---:B---3--:R-:W-:Y:S07]  /*113f0*/  HMMA.16816.F32.BF16 R4, R152.reuse, R156, R4 ;  /* 0x0000009c9804723c */ /* 0x048fee0000041804 */
[----:B------:R-:W3:Y:S01]  /*11400*/  LDSM.16.M88.4 R176, [R202] ;  /* 0x00000000cab0783b */ /* 0x000ee20000000200 */
[C---:B------:R-:W-:Y:S07]  /*11410*/  HMMA.16816.F32.BF16 R8, R152.reuse, R158, R8 ;  /* 0x0000009e9808723c */ /* 0x040fee0000041808 */
[----:B------:R-:W-:Y:S01]  /*11420*/  LDSM.16.M88.4 R156, [R214+0x14080] ;  /* 0x01408000d69c783b */ /* 0x000fe20000000200 */
[C---:B----4-:R-:W-:Y:S08]  /*11430*/  HMMA.16816.F32.BF16 R12, R152.reuse, R160, R12 ;  /* 0x000000a0980c723c */ /* 0x050ff0000004180c */
[----:B------:R-:W-:Y:S01]  /*11440*/  HMMA.16816.F32.BF16 R16, R152, R162, R16 ;  /* 0x000000a29810723c */ /* 0x000fe20000041810 */
[----:B------:R-:W4:Y:S07]  /*11450*/  LDSM.16.M88.4 R152, [R202+0x800] ;  /* 0x00080000ca98783b */ /* 0x000f2e0000000200 */
[C---:B-1----:R-:W-:Y:S01]  /*11460*/  HMMA.16816.F32.BF16 R4, R164.reuse, R168, R4 ;  /* 0x000000a8a404723c */ /* 0x042fe20000041804 */
[----:B------:R-:W1:Y:S07]  /*11470*/  LDSM.16.M88.4 R160, [R213+0xd080] ;  /* 0x00d08000d5a0783b */ /* 0x000e6e0000000200 */
[C---:B------:R-:W-:Y:S01]  /*11480*/  HMMA.16816.F32.BF16 R8, R164.reuse, R170, R8 ;  /* 0x000000aaa408723c */ /* 0x040fe20000041808 */
[----:B------:R-:W-:Y:S07]  /*11490*/  LDSM.16.M88.4 R168, [R201] ;  /* 0x00000000c9a8783b */ /* 0x000fee0000000200 */
[C---:B--2---:R-:W-:Y:S08]  /*114a0*/  HMMA.16816.F32.BF16 R12, R164.reuse, R148, R12 ;  /* 0x00000094a40c723c */ /* 0x044ff0000004180c */
[----:B------:R-:W-:Y:S01]  /*114b0*/  HMMA.16816.F32.BF16 R16, R164, R150, R16 ;  /* 0x00000096a410723c */ /* 0x000fe20000041810 */
[----:B------:R-:W2:Y:S07]  /*114c0*/  LDSM.16.M88.4 R148, [R213+0xd880] ;  /* 0x00d88000d594783b */ /* 0x000eae0000000200 */
[C---:B---3--:R-:W-:Y:S01]  /*114d0*/  HMMA.16816.F32.BF16 R4, R172.reuse, R176, R4 ;  /* 0x000000b0ac04723c */ /* 0x048fe20000041804 */
[----:B------:R-:W3:Y:S07]  /*114e0*/  LDSM.16.M88.4 R164, [R210+0x14080] ;  /* 0x01408000d2a4783b */ /* 0x000eee0000000200 */
[C---:B------:R-:W-:Y:S01]  /*114f0*/  HMMA.16816.F32.BF16 R8, R172.reuse, R178, R8 ;  /* 0x000000b2ac08723c */ /* 0x040fe20000041808 */
[----:B------:R-:W-:Y:S07]  /*11500*/  LDSM.16.M88.4 R176, [R208+0xd080] ;  /* 0x00d08000d0b0783b */ /* 0x000fee0000000200 */
[C---:B----4-:R-:W-:Y:S08]  /*11510*/  HMMA.16816.F32.BF16 R12, R172.reuse, R152, R12 ;  /* 0x00000098ac0c723c */ /* 0x050ff0000004180c */
[----:B------:R-:W-:Y:S01]  /*11520*/  HMMA.16816.F32.BF16 R16, R172, R154, R16 ;  /* 0x0000009aac10723c */ /* 0x000fe20000041810 */
[----:B------:R-:W4:Y:S07]  /*11530*/  LDSM.16.M88.4 R152, [R200] ;  /* 0x00000000c898783b */ /* 0x000f2e0000000200 */
[C---:B-1----:R-:W-:Y:S01]  /*11540*/  HMMA.16816.F32.BF16 R4, R156.reuse, R160, R4 ;  /* 0x000000a09c04723c */ /* 0x042fe20000041804 */
[----:B------:R-:W1:Y:S07]  /*11550*/  LDSM.16.M88.4 R172, [R209+0x14080] ;  /* 0x01408000d1ac783b */ /* 0x000e6e0000000200 */
        /* <DEDUP_REMOVED lines=63> */
[C---:B------:R-:W-:Y:S08]  /*11950*/  HMMA.16816.F32.BF16 R8, R156.reuse, R162, R8 ;  /* 0x000000a29c08723c */ /* 0x040ff00000041808 */
[C---:B----4-:R-:W-:Y:S08]  /*11960*/  HMMA.16816.F32.BF16 R12, R156.reuse, R152, R12 ;  /* 0x000000989c0c723c */ /* 0x050ff0000004180c */
[----:B------:R-:W-:Y:S08]  /*11970*/  HMMA.16816.F32.BF16 R16, R156, R154, R16 ;  /* 0x0000009a9c10723c */ /* 0x000ff00000041810 */
[C---:B-1----:R-:W-:Y:S08]  /*11980*/  HMMA.16816.F32.BF16 R4, R164.reuse, R168, R4 ;  /* 0x000000a8a404723c */ /* 0x042ff00000041804 */
[C---:B------:R-:W-:Y:S08]  /*11990*/  HMMA.16816.F32.BF16 R8, R164.reuse, R170, R8 ;  /* 0x000000aaa408723c */ /* 0x040ff00000041808 */
[C---:B--2---:R-:W-:Y:S08]  /*119a0*/  HMMA.16816.F32.BF16 R12, R164.reuse, R148, R12 ;  /* 0x00000094a40c723c */ /* 0x044ff0000004180c */
[----:B------:R-:W-:Y:S01]  /*119b0*/  HMMA.16816.F32.BF16 R16, R164, R150, R16 ;  /* 0x00000096a410723c */ /* 0x000fe20000041810 */
[----:B------:R-:W1:Y:S01]  /*119c0*/  LDSM.16.M88.4 R148, [R202+0x3800] ;  /* 0x00380000ca94783b */ /* 0x000e620000000200 */
[----:B------:R-:W-:Y:S06]  /*119d0*/  DEPBAR.LE SB0, 0x0 ;  /* 0x000080000000791a */ /* 0x000fec0000000000 */
[C---:B---3--:R-:W-:Y:S01]  /*119e0*/  HMMA.16816.F32.BF16 R4, R172.reuse, R176, R4 ;  /* 0x000000b0ac04723c */ /* 0x048fe20000041804 */
[----:B------:R-:W-:Y:S07]  /*119f0*/  BAR.SYNC.DEFER_BLOCKING 0x0 ;  /* 0x0000000000007b1d */ /* 0x000fee0000010000 */
[C---:B------:R-:W-:Y:S11]  /*11a00*/  HMMA.16816.F32.BF16 R8, R172.reuse, R178, R8 ;  /* 0x000000b2ac08723c */ /* 0x040ff60000041808 */
[----:B------:R-:W-:Y:S05]  /*11a10*/  @!UPT UIADD3 URZ, URZ, URZ, URZ ;  /* 0x0000003f3f3ff290 */ /* 0x000fea000fffe03f */
[----:B------:R-:W-:Y:S02]  /*11a20*/  FMUL.FTZ R5, R5, c[0x0][0x320] ;  /* 0x0000c80005057a20 */ /* 0x000fe40000410000 */
[----:B------:R-:W-:Y:S02]  /*11a30*/  FMUL.FTZ R0, R7, c[0x0][0x320] ;  /* 0x0000c80007007a20 */ /* 0x000fe40000410000 */
[----:B------:R-:W-:Y:S02]  /*11a40*/  FMUL.FTZ R4, R4, c[0x0][0x320] ;  /* 0x0000c80004047a20 */ /* 0x000fe40000410000 */
[----:B------:R-:W-:Y:S01]  /*11a50*/  MUFU.TANH R5, R5 ;  /* 0x0000000500057308 */ /* 0x000fe20000002400 */
[----:B------:R-:W-:Y:S01]  /*11a60*/  FMUL.FTZ R6, R6, c[0x0][0x320] ;  /* 0x0000c80006067a20 */ /* 0x000fe20000410000 */
[C---:B-1----:R-:W-:Y:S03]  /*11a70*/  HMMA.16816.F32.BF16 R12, R172.reuse, R148, R12 ;  /* 0x00000094ac0c723c */ /* 0x042fe6000004180c */
[----:B------:R-:W-:Y:S02]  /*11a80*/  FMUL.FTZ R9, R9, c[0x0][0x320] ;  /* 0x0000c80009097a20 */ /* 0x000fe40000410000 */
[----:B------:R-:W-:Y:S03]  /*11a90*/  FMUL.FTZ R7, R8, c[0x0][0x320] ;  /* 0x0000c80008077a20 */ /* 0x000fe60000410000 */
[----:B------:R1:W-:Y:S01]  /*11aa0*/  MUFU.TANH R148, R9 ;  /* 0x0000000900947308 */ /* 0x0003e20000002400 */
[----:B------:R-:W-:Y:S03]  /*11ab0*/  HMMA.16816.F32.BF16 R16, R172, R150, R16 ;  /* 0x00000096ac10723c */ /* 0x000fe60000041810 */
[----:B------:R-:W-:Y:S01]  /*11ac0*/  FMUL.FTZ R8, R10, c[0x0][0x320] ;  /* 0x0000c8000a087a20 */ /* 0x000fe20000410000 */
[----:B------:R-:W-:Y:S02]  /*11ad0*/  MOV R10, R229 ;  /* 0x000000e5000a7202 */ /* 0x000fe40000000f00 */
[----:B------:R-:W-:Y:S03]  /*11ae0*/  @P2 MOV R10, R234 ;  /* 0x000000ea000a2202 */ /* 0x000fe60000000f00 */
[----:B------:R-:W2:Y:S06]  /*11af0*/  MUFU.TANH R4, R4 ;  /* 0x0000000400047308 */ /* 0x000eac0000002400 */
[----:B------:R-:W-:Y:S02]  /*11b00*/  FMUL.FTZ R13, R13, c[0x0][0x320] ;  /* 0x0000c8000d0d7a20 */ /* 0x000fe40000410000 */
[----:B------:R-:W-:Y:S02]  /*11b10*/  FMUL.FTZ R14, R14, c[0x0][0x320] ;  /* 0x0000c8000e0e7a20 */ /* 0x000fe40000410000 */
[----:B------:R-:W3:Y:S01]  /*11b20*/  MUFU.TANH R6, R6 ;  /* 0x0000000600067308 */ /* 0x000ee20000002400 */
[----:B------:R-:W-:Y:S02]  /*11b30*/  FMUL.FTZ R12, R12, c[0x0][0x320] ;  /* 0x0000c8000c0c7a20 */ /* 0x000fe40000410000 */
[----:B------:R-:W-:Y:S02]  /*11b40*/  FMUL.FTZ R15, R15, c[0x0][0x320] ;  /* 0x0000c8000f0f7a20 */ /* 0x000fe40000410000 */
[----:B-1----:R-:W-:Y:S02]  /*11b50*/  FMUL.FTZ R9, R11, c[0x0][0x320] ;  /* 0x0000c8000b097a20 */ /* 0x002fe40000410000 */
[----:B------:R-:W1:Y:S01]  /*11b60*/  SHFL.IDX PT, R11, R10, RZ, 0x1c1f ;  /* 0x001c1fff0a0b7589 */ /* 0x000e6200000e0000 */
[----:B------:R-:W-:Y:S02]  /*11b70*/  FMUL.FTZ R16, R16, c[0x0][0x320] ;  /* 0x0000c80010107a20 */ /* 0x000fe40000410000 */
[----:B------:R4:W-:Y:S01]  /*11b80*/  MUFU.TANH R167, R13 ;  /* 0x0000000d00a77308 */ /* 0x0009e20000002400 */
[----:B------:R-:W-:Y:S02]  /*11b90*/  FMUL.FTZ R17, R17, c[0x0][0x320] ;  /* 0x0000c80011117a20 */ /* 0x000fe40000410000 */
[----:B------:R-:W-:Y:S02]  /*11ba0*/  FMUL.FTZ R18, R18, c[0x0][0x320] ;  /* 0x0000c80012127a20 */ /* 0x000fe40000410000 */
[----:B------:R-:W5:Y:S01]  /*11bb0*/  SHFL.IDX PT, R10, R10, 0x1, 0x1c1f ;  /* 0x003c1f000a0a7f89 */ /* 0x000f6200000e0000 */
[----:B------:R-:W-:Y:S04]  /*11bc0*/  FMUL.FTZ R19, R19, c[0x0][0x320] ;  /* 0x0000c80013137a20 */ /* 0x000fe80000410000 */
[----:B------:R1:W-:Y:S10]  /*11bd0*/  MUFU.TANH R166, R14 ;  /* 0x0000000e00a67308 */ /* 0x0003f40000002400 */
[----:B------:R2:W-:Y:S01]  /*11be0*/  MUFU.TANH R168, R12 ;  /* 0x0000000c00a87308 */ /* 0x0005e20000002400 */
[----:B----4-:R-:W-:Y:S05]  /*11bf0*/  IMAD R13, R236, R233, 0x1 ;  /* 0x00000001ec0d7424 */ /* 0x010fea00078e02e9 */
[----:B------:R-:W-:Y:S04]  /*11c00*/  IADD3 R13, R220, R13, -R232 ;  /* 0x0000000ddc0d7210 */ /* 0x000fe80007ffe8e8 */
[----:B------:R-:W4:Y:S01]  /*11c10*/  MUFU.TANH R7, R7 ;  /* 0x0000000700077308 */ /* 0x000f220000002400 */
[----:B------:R-:W-:Y:S04]  /*11c20*/  IADD3 R13, R13, -R227, RZ ;  /* 0x800000e30d0d7210 */ /* 0x000fe80007ffe0ff */
[C---:B-1----:R-:W-:Y:S02]  /*11c30*/  IADD3 R14, R13.reuse, R11, RZ ;  /* 0x0000000b0d0e7210 */ /* 0x042fe40007ffe0ff */
[----:B-----5:R-:W-:Y:S03]  /*11c40*/  IADD3 R13, R13, R10, RZ ;  /* 0x0000000a0d0d7210 */ /* 0x020fe60007ffe0ff */
[----:B------:R-:W1:Y:S01]  /*11c50*/  MUFU.TANH R164, R16 ;  /* 0x0000001000a47308 */ /* 0x000e620000002400 */
[C---:B------:R-:W-:Y:S02]  /*11c60*/  ISETP.GT.AND P0, PT, R14.reuse, RZ, PT ;  /* 0x000000ff0e00720c */ /* 0x040fe40003f04270 */
[----:B------:R-:W-:Y:S02]  /*11c70*/  ISETP.GT.AND P1, PT, R14, 0x1, PT ;  /* 0x000000010e00780c */ /* 0x000fe40003f24270 */
[----:B--2---:R-:W-:Y:S02]  /*11c80*/  FSEL R10, R4, -INF , P0 ;  /* 0xff800000040a7808 */ /* 0x004fe40000000000 */
[----:B------:R-:W-:Y:S02]  /*11c90*/  FSEL R12, R5, -INF , P1 ;  /* 0xff800000050c7808 */ /* 0x000fe40000800000 */
[----:B------:R-:W-:Y:S01]  /*11ca0*/  FMNMX.FTZ R4, R10, R3, !PT ;  /* 0x000000030a047209 */ /* 0x000fe20007810000 */
[----:B------:R-:W2:Y:S01]  /*11cb0*/  MUFU.TANH R162, R17 ;  /* 0x0000001100a27308 */ /* 0x000ea20000002400 */
[----:B------:R-:W-:Y:S02]  /*11cc0*/  ISETP.GT.AND P0, PT, R13, RZ, PT ;  /* 0x000000ff0d00720c */ /* 0x000fe40003f04270 */
[----:B------:R-:W-:Y:S02]  /*11cd0*/  ISETP.GT.AND P1, PT, R14, 0x8, PT ;  /* 0x000000080e00780c */ /* 0x000fe40003f24270 */
[----:B------:R-:W-:Y:S02]  /*11ce0*/  FMNMX.FTZ R4, R12, R4, !PT ;  /* 0x000000040c047209 */ /* 0x000fe40007810000 */
[----:B---3--:R-:W-:Y:S02]  /*11cf0*/  FSEL R6, R6, -INF , P0 ;  /* 0xff80000006067808 */ /* 0x008fe40000000000 */
[----:B----4-:R-:W-:Y:S01]  /*11d00*/  FSEL R11, R7, -INF , P1 ;  /* 0xff800000070b7808 */ /* 0x010fe20000800000 */
[----:B------:R-:W3:Y:S01]  /*11d10*/  MUFU.TANH R0, R0 ;  /* 0x0000000000007308 */ /* 0x000ee20000002400 */
[C---:B------:R-:W-:Y:S02]  /*11d20*/  ISETP.GT.AND P0, PT, R14.reuse, 0x9, PT ;  /* 0x000000090e00780c */ /* 0x040fe40003f04270 */
[----:B------:R-:W-:Y:S02]  /*11d30*/  ISETP.GT.AND P1, PT, R14, 0x10, PT ;  /* 0x000000100e00780c */ /* 0x000fe40003f24270 */
[----:B------:R-:W-:Y:S02]  /*11d40*/  FSEL R7, R148, -INF , P0 ;  /* 0xff80000094077808 */ /* 0x000fe40000000000 */
[----:B------:R-:W-:Y:S02]  /*11d50*/  FMNMX.FTZ R4, R11, R4, !PT ;  /* 0x000000040b047209 */ /* 0x000fe40007810000 */
[----:B------:R-:W-:Y:S01]  /*11d60*/  FSEL R168, R168, -INF , P1 ;  /* 0xff800000a8a87808 */ /* 0x000fe20000800000 */
[----:B------:R-:W4:Y:S01]  /*11d70*/  MUFU.TANH R8, R8 ;  /* 0x0000000800087308 */ /* 0x000f220000002400 */
[----:B------:R-:W-:Y:S02]  /*11d80*/  ISETP.GT.AND P0, PT, R14, 0x11, PT ;  /* 0x000000110e00780c */ /* 0x000fe40003f04270 */
[----:B------:R-:W-:Y:S02]  /*11d90*/  FMNMX.FTZ R4, R7, R4, !PT ;  /* 0x0000000407047209 */ /* 0x000fe40007810000 */
[----:B------:R-:W-:Y:S02]  /*11da0*/  FSEL R167, R167, -INF , P0 ;  /* 0xff800000a7a77808 */ /* 0x000fe40000000000 */
[----:B------:R-:W-:Y:S02]  /*11db0*/  FMNMX.FTZ R4, R168, R4, !PT ;  /* 0x00000004a8047209 */ /* 0x000fe40007810000 */
[----:B------:R-:W-:Y:S01]  /*11dc0*/  ISETP.GT.AND P1, PT, R14, 0x18, PT ;  /* 0x000000180e00780c */ /* 0x000fe20003f24270 */
[----:B------:R-:W5:Y:S01]  /*11dd0*/  MUFU.TANH R9, R9 ;  /* 0x0000000900097308 */ /* 0x000f620000002400 */
[----:B------:R-:W-:Y:S02]  /*11de0*/  FMNMX.FTZ R4, R167, R4, !PT ;  /* 0x00000004a7047209 */ /* 0x000fe40007810000 */
[----:B-1----:R-:W-:Y:S02]  /*11df0*/  FSEL R164, R164, -INF , P1 ;  /* 0xff800000a4a47808 */ /* 0x002fe40000800000 */
[----:B------:R-:W-:Y:S02]  /*11e00*/  ISETP.GT.AND P1, PT, R14, 0x19, PT ;  /* 0x000000190e00780c */ /* 0x000fe40003f24270 */
[C---:B------:R-:W-:Y:S02]  /*11e10*/  ISETP.GT.AND P0, PT, R13.reuse, 0x1, PT ;  /* 0x000000010d00780c */ /* 0x040fe40003f04270 */
[----:B--2---:R-:W-:Y:S01]  /*11e20*/  FSEL R162, R162, -INF , P1 ;  /* 0xff800000a2a27808 */ /* 0x004fe20000800000 */
[----:B------:R-:W1:Y:S01]  /*11e30*/  MUFU.TANH R165, R15 ;  /* 0x0000000f00a57308 */ /* 0x000e620000002400 */
[----:B------:R-:W-:Y:S02]  /*11e40*/  FMNMX.FTZ R4, R164, R4, !PT ;  /* 0x00000004a4047209 */ /* 0x000fe40007810000 */
[----:B---3--:R-:W-:Y:S02]  /*11e50*/  FSEL R5, R0, -INF , P0 ;  /* 0xff80000000057808 */ /* 0x008fe40000000000 */
[----:B------:R-:W-:Y:S02]  /*11e60*/  FMNMX.FTZ R0, R6, R2, !PT ;  /* 0x0000000206007209 */ /* 0x000fe40007810000 */
[----:B------:R-:W-:Y:S02]  /*11e70*/  ISETP.GT.AND P0, PT, R13, 0x8, PT ;  /* 0x000000080d00780c */ /* 0x000fe40003f04270 */
[----:B------:R-:W-:Y:S01]  /*11e80*/  FMNMX.FTZ R4, R162, R4, !PT ;  /* 0x00000004a2047209 */ /* 0x000fe20007810000 */
[----:B------:R-:W2:Y:S01]  /*11e90*/  MUFU.TANH R161, R18 ;  /* 0x0000001200a17308 */ /* 0x000ea20000002400 */
[----:B----4-:R-:W-:Y:S02]  /*11ea0*/  FSEL R8, R8, -INF , P0 ;  /* 0xff80000008087808 */ /* 0x010fe40000000000 */
[----:B------:R-:W-:Y:S01]  /*11eb0*/  FMNMX.FTZ R0, R5, R0, !PT ;  /* 0x0000000005007209 */ /* 0x000fe20007810000 */
[----:B------:R-:W3:Y:S01]  /*11ec0*/  SHFL.BFLY PT, R14, R4, 0x2, 0x1f ;  /* 0x0c401f00040e7f89 */ /* 0x000ee200000e0000 */
[C---:B------:R-:W-:Y:S02]  /*11ed0*/  ISETP.GT.AND P1, PT, R13.reuse, 0x9, PT ;  /* 0x000000090d00780c */ /* 0x040fe40003f24270 */
[----:B------:R-:W-:Y:S02]  /*11ee0*/  ISETP.GT.AND P0, PT, R13, 0x10, PT ;  /* 0x000000100d00780c */ /* 0x000fe40003f04270 */
[----:B-----5:R-:W-:Y:S01]  /*11ef0*/  FSEL R9, R9, -INF , P1 ;  /* 0xff80000009097808 */ /* 0x020fe20000800000 */
[----:B------:R-:W4:Y:S01]  /*11f00*/  MUFU.TANH R149, R19 ;  /* 0x0000001300957308 */ /* 0x000f220000002400 */
[----:B------:R-:W-:Y:S02]  /*11f10*/  FMNMX.FTZ R0, R8, R0, !PT ;  /* 0x0000000008007209 */ /* 0x000fe40007810000 */
[----:B------:R-:W-:Y:S02]  /*11f20*/  FSEL R166, R166, -INF , P0 ;  /* 0xff800000a6a67808 */ /* 0x000fe40000000000 */
[----:B------:R-:W-:Y:S02]  /*11f30*/  ISETP.GT.AND P2, PT, R13, 0x11, PT ;  /* 0x000000110d00780c */ /* 0x000fe40003f44270 */
[----:B------:R-:W-:Y:S02]  /*11f40*/  FMNMX.FTZ R0, R9, R0, !PT ;  /* 0x0000000009007209 */ /* 0x000fe40007810000 */
[----:B-1----:R-:W-:Y:S02]  /*11f50*/  FSEL R165, R165, -INF , P2 ;  /* 0xff800000a5a57808 */ /* 0x002fe40001000000 */
[----:B------:R-:W-:Y:S02]  /*11f60*/  FMNMX.FTZ R0, R166, R0, !PT ;  /* 0x00000000a6007209 */ /* 0x000fe40007810000 */
[----:B------:R-:W-:Y:S02]  /*11f70*/  ISETP.GT.AND P1, PT, R13, 0x18, PT ;  /* 0x000000180d00780c */ /* 0x000fe40003f24270 */
[----:B------:R-:W-:Y:S02]  /*11f80*/  FMNMX.FTZ R0, R165, R0, !PT ;  /* 0x00000000a5007209 */ /* 0x000fe40007810000 */
[----:B--2---:R-:W-:Y:S02]  /*11f90*/  FSEL R161, R161, -INF , P1 ;  /* 0xff800000a1a17808 */ /* 0x004fe40000800000 */
[----:B------:R-:W-:Y:S02]  /*11fa0*/  ISETP.GT.AND P0, PT, R13, 0x19, PT ;  /* 0x000000190d00780c */ /* 0x000fe40003f04270 */
[----:B------:R-:W-:Y:S02]  /*11fb0*/  FMNMX.FTZ R0, R161, R0, !PT ;  /* 0x00000000a1007209 */ /* 0x000fe40007810000 */
[----:B------:R-:W-:Y:S02]  /*11fc0*/  ISETP.GE.AND P1, PT, R236, 0x1, PT ;  /* 0x00000001ec00780c */ /* 0x000fe40003f26270 */
[----:B----4-:R-:W-:Y:S02]  /*11fd0*/  FSEL R149, R149, -INF , P0 ;  /* 0xff80000095957808 */ /* 0x010fe40000000000 */
[----:B---3--:R-:W-:Y:S02]  /*11fe0*/  FMNMX.FTZ R16, R4, R14, !PT ;  /* 0x0000000e04107209 */ /* 0x008fe40007810000 */
[----:B------:R-:W-:Y:S02]  /*11ff0*/  FMNMX.FTZ R0, R149, R0, !PT ;  /* 0x0000000095007209 */ /* 0x000fe40007810000 */
[----:B------:R-:W-:Y:S01]  /*12000*/  IADD3 R13, R236, -0x1, RZ ;  /* 0xffffffffec0d7810 */ /* 0x000fe20007ffe0ff */
[----:B------:R-:W-:Y:S04]  /*12010*/  SHFL.BFLY PT, R15, R16, 0x1, 0x1f ;  /* 0x0c201f00100f7f89 */ /* 0x000fe800000e0000 */
[----:B------:R-:W-:Y:S01]  /*12020*/  @P1 SHF.R.S32.HI R14, RZ, 0x1f, R13 ;  /* 0x0000001fff0e1819 */ /* 0x000fe2000001140d */
[C---:B------:R-:W-:Y:S03]  /*12030*/  @P1 IMAD.WIDE.U32 R18, R13.reuse, c[0x0][0x1e0], RZ ;  /* 0x000078000d121a25 */ /* 0x040fe600078e00ff */
[----:B------:R-:W1:Y:S01]  /*12040*/  SHFL.BFLY PT, R4, R0, 0x2, 0x1f ;  /* 0x0c401f0000047f89 */ /* 0x000e6200000e0000 */
[----:B------:R-:W-:Y:S04]  /*12050*/  @P1 IMAD R14, R14, c[0x0][0x1e0], RZ ;  /* 0x000078000e0e1a24 */ /* 0x000fe800078e02ff */
[----:B------:R-:W-:Y:S01]  /*12060*/  @P1 IMAD R14, R13, c[0x0][0x1e4], R14 ;  /* 0x000079000d0e1a24 */ /* 0x000fe200078e020e */
[C---:B------:R-:W-:Y:S04]  /*12070*/  @P1 LEA R13, P0, R18.reuse, R218, 0x5 ;  /* 0x000000da120d1211 */ /* 0x040fe800078028ff */
[----:B------:R-:W-:Y:S04]  /*12080*/  @P1 IADD3 R14, R19, R14, RZ ;  /* 0x0000000e130e1210 */ /* 0x000fe80007ffe0ff */
[----:B------:R-:W-:Y:S02]  /*12090*/  @P1 LEA.HI.X R14, R18, R223, R14, 0x5, P0 ;  /* 0x000000df120e1211 */ /* 0x000fe400000f2c0e */
[----:B-1----:R-:W-:Y:S02]  /*120a0*/  FMNMX.FTZ R4, R0, R4, !PT ;  /* 0x0000000400047209 */ /* 0x002fe40007810000 */
[----:B------:R-:W-:Y:S02]  /*120b0*/  FMNMX.FTZ R0, R16, R15, !PT ;  /* 0x0000000f10007209 */ /* 0x000fe40007810000 */
[C---:B------:R-:W-:Y:S01]  /*120c0*/  @P1 LEA R16, P0, R13.reuse, c[0x0][0x1c8], 0x1 ;  /* 0x000072000d101a11 */ /* 0x040fe200078008ff */
[----:B------:R-:W1:Y:S02]  /*120d0*/  SHFL.BFLY PT, R148, R4, 0x1, 0x1f ;  /* 0x0c201f0004947f89 */ /* 0x000e6400000e0000 */
[C---:B------:R-:W-:Y:S01]  /*120e0*/  FMUL.FTZ R163, R0.reuse, c[0x0][0x2d0] ;  /* 0x0000b40000a37a20 */ /* 0x040fe20000410000 */
[----:B------:R-:W-:Y:S02]  /*120f0*/  @P1 LEA.HI.X R17, R13, c[0x0][0x1cc], R14, 0x1, P0 ;  /* 0x000073000d111a11 */ /* 0x000fe400000f0c0e */
[----:B------:R-:W-:Y:S03]  /*12100*/  FSETP.NEU.FTZ.AND P0, PT, R0, -INF , PT ;  /* 0xff8000000000780b */ /* 0x000fe60003f1d000 */
[----:B------:R2:W-:Y:S01]  /*12110*/  @P1 LDGSTS.E.BYPASS.LTC128B.128 [R217+0xc080], [R16.64], !P3 ;  /* 0x0c08000010d91fae */ /* 0x0005e2000d901d48 */
[----:B------:R-:W-:Y:S05]  /*12120*/  FSEL R163, R163, RZ, P0 ;  /* 0x000000ffa3a37208 */ /* 0x000fea0000000000 */
[--C-:B------:R-:W-:Y:S02]  /*12130*/  FFMA.FTZ R150, R12, c[0x0][0x2d0], -R163.reuse ;  /* 0x0000b4000c967a23 */ /* 0x100fe400000108a3 */
[----:B------:R2:W-:Y:S01]  /*12140*/  @P1 LDGSTS.E.BYPASS.LTC128B.128 [R217+0xd080], [R16.64+0x80], !P6 ;  /* 0x0d08008010d91fae */ /* 0x0005e2000f101d48 */
[--C-:B------:R-:W-:Y:S02]  /*12150*/  FFMA.FTZ R151, R10, c[0x0][0x2d0], -R163.reuse ;  /* 0x0000b4000a977a23 */ /* 0x100fe400000108a3 */
[--C-:B------:R-:W-:Y:S01]  /*12160*/  FFMA.FTZ R240, R11, c[0x0][0x2d0], -R163.reuse ;  /* 0x0000b4000bf07a23 */ /* 0x100fe200000108a3 */
[----:B------:R-:W-:Y:S01]  /*12170*/  MUFU.EX2 R150, R150 ;  /* 0x0000009600967308 */ /* 0x000fe20000000800 */
[--C-:B------:R-:W-:Y:S02]  /*12180*/  FFMA.FTZ R239, R7, c[0x0][0x2d0], -R163.reuse ;  /* 0x0000b40007ef7a23 */ /* 0x100fe400000108a3 */
[--C-:B------:R-:W-:Y:S01]  /*12190*/  FFMA.FTZ R242, R168, c[0x0][0x2d0], -R163.reuse ;  /* 0x0000b400a8f27a23 */ /* 0x100fe200000108a3 */
[----:B------:R2:W-:Y:S01]  /*121a0*/  @P1 LDGSTS.E.BYPASS.LTC128B.128 [R217+0xe080], [R16.64+0x100], !P5 ;  /* 0x0e08010010d91fae */ /* 0x0005e2000e901d48 */
[----:B-1----:R-:W-:Y:S01]  /*121b0*/  FMNMX.FTZ R148, R4, R148, !PT ;  /* 0x0000009404947209 */ /* 0x002fe20007810000 */
[--C-:B------:R-:W-:Y:S01]  /*121c0*/  FFMA.FTZ R243, R167, c[0x0][0x2d0], -R163.reuse ;  /* 0x0000b400a7f37a23 */ /* 0x100fe200000108a3 */
[----:B------:R-:W-:Y:S01]  /*121d0*/  FSEL R4, R0, RZ, P0 ;  /* 0x000000ff00047208 */ /* 0x000fe20000000000 */
[----:B------:R-:W-:Y:S01]  /*121e0*/  FFMA.FTZ R246, R164, c[0x0][0x2d0], -R163 ;  /* 0x0000b400a4f67a23 */ /* 0x000fe200000108a3 */
[C---:B------:R-:W-:Y:S01]  /*121f0*/  FSETP.NEU.FTZ.AND P0, PT, R148.reuse, -INF , PT ;  /* 0xff8000009400780b */ /* 0x040fe20003f1d000 */
[----:B------:R-:W-:Y:S01]  /*12200*/  FMUL.FTZ R160, R148, c[0x0][0x2d0] ;  /* 0x0000b40094a07a20 */ /* 0x000fe20000410000 */
[----:B------:R-:W1:Y:S01]  /*12210*/  MUFU.EX2 R151, R151 ;  /* 0x0000009700977308 */ /* 0x000e620000000800 */
[----:B------:R2:W-:Y:S01]  /*12220*/  @P1 LDGSTS.E.BYPASS.LTC128B.128 [R217+0xf080], [R16.64+0x180], !P4 ;  /* 0x0f08018010d91fae */ /* 0x0005e2000e101d48 */
[----:B------:R-:W-:Y:S01]  /*12230*/  FADD.FTZ R3, -R4, R3 ;  /* 0x0000000304037221 */ /* 0x000fe20000010100 */
[----:B------:R-:W-:Y:S01]  /*12240*/  FSEL R4, R148, RZ, P0 ;  /* 0x000000ff94047208 */ /* 0x000fe20000000000 */
[----:B------:R-:W-:Y:S01]  /*12250*/  FFMA.FTZ R163, R162, c[0x0][0x2d0], -R163 ;  /* 0x0000b400a2a37a23 */ /* 0x000fe200000108a3 */
[----:B------:R-:W-:Y:S01]  /*12260*/  FSEL R160, R160, RZ, P0 ;  /* 0x000000ffa0a07208 */ /* 0x000fe20000000000 */
[----:B------:R-:W-:Y:S01]  /*12270*/  FMUL.FTZ R3, R3, c[0x0][0x2d0] ;  /* 0x0000b40003037a20 */ /* 0x000fe20000410000 */
[----:B------:R-:W-:Y:S01]  /*12280*/  ISETP.GT.AND P0, PT, R236, R235, PT ;  /* 0x000000ebec00720c */ /* 0x000fe20003f04270 */
[----:B------:R-:W-:Y:S01]  /*12290*/  FADD.FTZ R2, -R4, R2 ;  /* 0x0000000204027221 */ /* 0x000fe20000010100 */
[----:B------:R-:W3:Y:S01]  /*122a0*/  LDSM.16.MT88.4 R12, [R211+0x8080] ;  /* 0x00808000d30c783b */ /* 0x000ee20000004200 */
[--C-:B------:R-:W-:Y:S01]  /*122b0*/  FFMA.FTZ R238, R6, c[0x0][0x2d0], -R160.reuse ;  /* 0x0000b40006ee7a23 */ /* 0x100fe200000108a0 */
[----:B------:R-:W-:Y:S01]  /*122c0*/  MUFU.EX2 R240, R240 ;  /* 0x000000f000f07308 */ /* 0x000fe20000000800 */
[--C-:B------:R-:W-:Y:S02]  /*122d0*/  FFMA.FTZ R237, R5, c[0x0][0x2d0], -R160.reuse ;  /* 0x0000b40005ed7a23 */ /* 0x100fe400000108a0 */
[--C-:B------:R-:W-:Y:S02]  /*122e0*/  FFMA.FTZ R228, R8, c[0x0][0x2d0], -R160.reuse ;  /* 0x0000b40008e47a23 */ /* 0x100fe400000108a0 */
[--C-:B------:R-:W-:Y:S01]  /*122f0*/  FFMA.FTZ R241, R9, c[0x0][0x2d0], -R160.reuse ;  /* 0x0000b40009f17a23 */ /* 0x100fe200000108a0 */
[----:B------:R-:W4:Y:S01]  /*12300*/  LDSM.16.MT88.4 R156, [R206+0x8080] ;  /* 0x00808000ce9c783b */ /* 0x000f220000004200 */
[----:B------:R-:W-:Y:S02]  /*12310*/  FMUL.FTZ R2, R2, c[0x0][0x2d0] ;  /* 0x0000b40002027a20 */ /* 0x000fe40000410000 */
[--C-:B------:R-:W-:Y:S01]  /*12320*/  FFMA.FTZ R244, R166, c[0x0][0x2d0], -R160.reuse ;  /* 0x0000b400a6f47a23 */ /* 0x100fe200000108a0 */
[----:B------:R-:W5:Y:S01]  /*12330*/  MUFU.EX2 R3, R3 ;  /* 0x0000000300037308 */ /* 0x000f620000000800 */
[--C-:B------:R-:W-:Y:S01]  /*12340*/  FFMA.FTZ R245, R165, c[0x0][0x2d0], -R160.reuse ;  /* 0x0000b400a5f57a23 */ /* 0x100fe200000108a0 */
[----:B-1----:R-:W-:Y:S02]  /*12350*/  F2FP.BF16.PACK_AB R152, R150, R151 ;  /* 0x000000979698723e */ /* 0x002fe400000010ff */
[----:B------:R-:W-:Y:S01]  /*12360*/  LDSM.16.MT88.4 R164, [R204+0x8880] ;  /* 0x00888000cca4783b */ /* 0x000fe20000004200 */
[--C-:B------:R-:W-:Y:S02]  /*12370*/  FFMA.FTZ R248, R161, c[0x0][0x2d0], -R160.reuse ;  /* 0x0000b400a1f87a23 */ /* 0x100fe400000108a0 */
[----:B------:R-:W-:Y:S03]  /*12380*/  FFMA.FTZ R160, R149, c[0x0][0x2d0], -R160 ;  /* 0x0000b40095a07a23 */ /* 0x000fe600000108a0 */
[----:B------:R-:W1:Y:S02]  /*12390*/  MUFU.EX2 R2, R2 ;  /* 0x0000000200027308 */ /* 0x000e640000000800 */
[----:B------:R-:W-:Y:S08]  /*123a0*/  LDSM.16.MT88.4 R168, [R206+0x9880] ;  /* 0x00988000cea8783b */ /* 0x000ff00000004200 */
[----:B------:R-:W3:Y:S01]  /*123b0*/  MUFU.EX2 R239, R239 ;  /* 0x000000ef00ef7308 */ /* 0x000ee20000000800 */
[----:B------:R-:W-:Y:S01]  /*123c0*/  LDSM.16.MT88.4 R172, [R204+0x9880] ;  /* 0x00988000ccac783b */ /* 0x000fe20000004200 */
[C---:B-----5:R-:W-:Y:S02]  /*123d0*/  FMUL.FTZ R4, R3.reuse, R144 ;  /* 0x0000009003047220 */ /* 0x060fe40000410000 */
[C---:B------:R-:W-:Y:S02]  /*123e0*/  FMUL.FTZ R5, R3.reuse, R145 ;  /* 0x0000009103057220 */ /* 0x040fe40000410000 */
[C---:B------:R-:W-:Y:S03]  /*123f0*/  FMUL.FTZ R8, R3.reuse, R140 ;  /* 0x0000008c03087220 */ /* 0x040fe60000410000 */
[----:B------:R-:W-:Y:S01]  /*12400*/  LDSM.16.MT88.4 R176, [R211+0xa880] ;  /* 0x00a88000d3b0783b */ /* 0x000fe20000004200 */
[----:B------:R-:W-:Y:S01]  /*12410*/  MUFU.EX2 R238, R238 ;  /* 0x000000ee00ee7308 */ /* 0x000fe20000000800 */
[C---:B------:R-:W-:Y:S02]  /*12420*/  FMUL.FTZ R9, R3.reuse, R141 ;  /* 0x0000008d03097220 */ /* 0x040fe40000410000 */
[C---:B--2---:R-:W-:Y:S02]  /*12430*/  FMUL.FTZ R16, R3.reuse, R132 ;  /* 0x0000008403107220 */ /* 0x044fe40000410000 */
[C---:B-1----:R-:W-:Y:S02]  /*12440*/  FMUL.FTZ R6, R2.reuse, R146 ;  /* 0x0000009202067220 */ /* 0x042fe40000410000 */
[C---:B------:R-:W-:Y:S01]  /*12450*/  FMUL.FTZ R7, R2.reuse, R147 ;  /* 0x0000009302077220 */ /* 0x040fe20000410000 */
[----:B------:R-:W-:Y:S01]  /*12460*/  LDSM.16.MT88.4 R180, [R206+0xa880] ;  /* 0x00a88000ceb4783b */ /* 0x000fe20000004200 */
[C---:B------:R-:W-:Y:S01]  /*12470*/  FMUL.FTZ R10, R2.reuse, R142 ;  /* 0x0000008e020a7220 */ /* 0x040fe20000410000 */
[----:B------:R-:W1:Y:S01]  /*12480*/  MUFU.EX2 R237, R237 ;  /* 0x000000ed00ed7308 */ /* 0x000e620000000800 */
[C---:B------:R-:W-:Y:S02]  /*12490*/  FMUL.FTZ R11, R2.reuse, R143 ;  /* 0x0000008f020b7220 */ /* 0x040fe40000410000 */
[----:B------:R-:W-:Y:S01]  /*124a0*/  FMUL.FTZ R17, R3, R133 ;  /* 0x0000008503117220 */ /* 0x000fe20000410000 */
[----:B---3--:R-:W-:Y:S01]  /*124b0*/  F2FP.BF16.PACK_AB R154, R239, R240 ;  /* 0x000000f0ef9a723e */ /* 0x008fe200000010ff */
[C---:B------:R-:W-:Y:S01]  /*124c0*/  FMUL.FTZ R18, R2.reuse, R134 ;  /* 0x0000008602127220 */ /* 0x040fe20000410000 */
[----:B------:R-:W2:Y:S01]  /*124d0*/  LDSM.16.MT88.4 R144, [R205+0x8080] ;  /* 0x00808000cd90783b */ /* 0x000ea20000004200 */
[C---:B------:R-:W-:Y:S02]  /*124e0*/  FMUL.FTZ R19, R2.reuse, R135 ;  /* 0x0000008702137220 */ /* 0x040fe40000410000 */
[C---:B------:R-:W-:Y:S01]  /*124f0*/  FMUL.FTZ R28, R3.reuse, R28 ;  /* 0x0000001c031c7220 */ /* 0x040fe20000410000 */
[----:B------:R-:W-:Y:S01]  /*12500*/  MUFU.EX2 R228, R228 ;  /* 0x000000e400e47308 */ /* 0x000fe20000000800 */
[C---:B------:R-:W-:Y:S02]  /*12510*/  FMUL.FTZ R29, R3.reuse, R29 ;  /* 0x0000001d031d7220 */ /* 0x040fe40000410000 */
[C---:B------:R-:W-:Y:S01]  /*12520*/  FMUL.FTZ R30, R2.reuse, R30 ;  /* 0x0000001e021e7220 */ /* 0x040fe20000410000 */
[----:B------:R-:W-:Y:S01]  /*12530*/  LDSM.16.MT88.4 R132, [R211+0x9080] ;  /* 0x00908000d384783b */ /* 0x000fe20000004200 */
[C---:B------:R-:W-:Y:S02]  /*12540*/  FMUL.FTZ R31, R2.reuse, R31 ;  /* 0x0000001f021f7220 */ /* 0x040fe40000410000 */
[C---:B------:R-:W-:Y:S02]  /*12550*/  FMUL.FTZ R32, R3.reuse, R32 ;  /* 0x0000002003207220 */ /* 0x040fe40000410000 */
[----:B------:R-:W-:Y:S01]  /*12560*/  FMUL.FTZ R33, R3, R33 ;  /* 0x0000002103217220 */ /* 0x000fe20000410000 */
[----:B------:R-:W3:Y:S01]  /*12570*/  MUFU.EX2 R241, R241 ;  /* 0x000000f100f17308 */ /* 0x000ee20000000800 */
[C---:B------:R-:W-:Y:S01]  /*12580*/  FMUL.FTZ R34, R2.reuse, R34 ;  /* 0x0000002202227220 */ /* 0x040fe20000410000 */
[----:B------:R-:W-:Y:S01]  /*12590*/  LDSM.16.MT88.4 R140, [R206+0x9080] ;  /* 0x00908000ce8c783b */ /* 0x000fe20000004200 */
[C---:B------:R-:W-:Y:S01]  /*125a0*/  FMUL.FTZ R35, R2.reuse, R35 ;  /* 0x0000002302237220 */ /* 0x040fe20000410000 */
[----:B-1----:R-:W-:Y:S01]  /*125b0*/  F2FP.BF16.PACK_AB R153, R237, R238 ;  /* 0x000000eeed99723e */ /* 0x002fe200000010ff */
[C---:B------:R-:W-:Y:S02]  /*125c0*/  FMUL.FTZ R36, R3.reuse, R36 ;  /* 0x0000002403247220 */ /* 0x040fe40000410000 */
[C---:B------:R-:W-:Y:S02]  /*125d0*/  FMUL.FTZ R37, R3.reuse, R37 ;  /* 0x0000002503257220 */ /* 0x040fe40000410000 */
[C---:B------:R-:W-:Y:S01]  /*125e0*/  FMUL.FTZ R38, R2.reuse, R38 ;  /* 0x0000002602267220 */ /* 0x040fe20000410000 */
[----:B------:R-:W-:Y:S01]  /*125f0*/  LDSM.16.MT88.4 R184, [R204+0xa880] ;  /* 0x00a88000ccb8783b */ /* 0x000fe20000004200 */
[----:B------:R-:W-:Y:S01]  /*12600*/  MUFU.EX2 R247, R163 ;  /* 0x000000a300f77308 */ /* 0x000fe20000000800 */
[C---:B------:R-:W-:Y:S02]  /*12610*/  FMUL.FTZ R39, R2.reuse, R39 ;  /* 0x0000002702277220 */ /* 0x040fe40000410000 */
[C---:B------:R-:W-:Y:S02]  /*12620*/  FMUL.FTZ R40, R3.reuse, R40 ;  /* 0x0000002803287220 */ /* 0x040fe40000410000 */
[----:B------:R-:W-:Y:S02]  /*12630*/  FMUL.FTZ R41, R3, R41 ;  /* 0x0000002903297220 */ /* 0x000fe40000410000 */
[----:B------:R-:W-:Y:S01]  /*12640*/  LDSM.16.MT88.4 R188, [R211+0xb880] ;  /* 0x00b88000d3bc783b */ /* 0x000fe20000004200 */
[C---:B------:R-:W-:Y:S02]  /*12650*/  FMUL.FTZ R42, R2.reuse, R42 ;  /* 0x0000002a022a7220 */ /* 0x040fe40000410000 */
[----:B------:R1:W-:Y:S01]  /*12660*/  MUFU.EX2 R149, R160 ;  /* 0x000000a000957308 */ /* 0x0003e20000000800 */
[C---:B------:R-:W-:Y:S01]  /*12670*/  FMUL.FTZ R43, R2.reuse, R43 ;  /* 0x0000002b022b7220 */ /* 0x040fe20000410000 */
[----:B---3--:R-:W-:Y:S01]  /*12680*/  F2FP.BF16.PACK_AB R155, R241, R228 ;  /* 0x000000e4f19b723e */ /* 0x008fe200000010ff */
[C---:B------:R-:W-:Y:S02]  /*12690*/  FMUL.FTZ R44, R3.reuse, R44 ;  /* 0x0000002c032c7220 */ /* 0x040fe40000410000 */
[----:B------:R-:W-:Y:S01]  /*126a0*/  LDSM.16.MT88.4 R192, [R206+0xb880] ;  /* 0x00b88000cec0783b */ /* 0x000fe20000004200 */
[C---:B------:R-:W-:Y:S02]  /*126b0*/  FMUL.FTZ R45, R3.reuse, R45 ;  /* 0x0000002d032d7220 */ /* 0x040fe40000410000 */
[C---:B------:R-:W-:Y:S01]  /*126c0*/  FMUL.FTZ R46, R2.reuse, R46 ;  /* 0x0000002e022e7220 */ /* 0x040fe20000410000 */
[C---:B------:R-:W-:Y:S01]  /*126d0*/  HMMA.16816.F32.BF16 R4, R152.reuse, R12, R4 ;  /* 0x0000000c9804723c */ /* 0x040fe20000041804 */
[----:B------:R-:W-:Y:S03]  /*126e0*/  MUFU.EX2 R242, R242 ;  /* 0x000000f200f27308 */ /* 0x000fe60000000800 */
[----:B------:R-:W0:Y:S01]  /*126f0*/  LDGDEPBAR ;  /* 0x00000000000079af */ /* 0x000e220000000000 */
[C---:B------:R-:W-:Y:S02]  /*12700*/  FMUL.FTZ R47, R2.reuse, R47 ;  /* 0x0000002f022f7220 */ /* 0x040fe40000410000 */
[C---:B------:R-:W-:Y:S01]  /*12710*/  FMUL.FTZ R12, R3.reuse, R136 ;  /* 0x00000088030c7220 */ /* 0x040fe20000410000 */
[C---:B------:R-:W-:Y:S03]  /*12720*/  HMMA.16816.F32.BF16 R8, R152.reuse, R14, R8 ;  /* 0x0000000e9808723c */ /* 0x040fe60000041808 */
[----:B------:R-:W3:Y:S01]  /*12730*/  MUFU.EX2 R243, R243 ;  /* 0x000000f300f37308 */ /* 0x000ee20000000800 */
[C---:B------:R-:W-:Y:S02]  /*12740*/  FMUL.FTZ R13, R3.reuse, R137 ;  /* 0x00000089030d7220 */ /* 0x040fe40000410000 */
[C---:B------:R-:W-:Y:S01]  /*12750*/  FMUL.FTZ R20, R3.reuse, R20 ;  /* 0x0000001403147220 */ /* 0x040fe20000410000 */
[----:B-1----:R-:W-:Y:S01]  /*12760*/  LDSM.16.MT88.4 R160, [R205+0x8880] ;  /* 0x00888000cda0783b */ /* 0x002fe20000004200 */
[C---:B------:R-:W-:Y:S04]  /*12770*/  FMUL.FTZ R14, R2.reuse, R138 ;  /* 0x0000008a020e7220 */ /* 0x040fe80000410000 */
[C---:B------:R-:W-:Y:S01]  /*12780*/  FMUL.FTZ R15, R2.reuse, R139 ;  /* 0x0000008b020f7220 */ /* 0x040fe20000410000 */
[----:B------:R-:W-:Y:S01]  /*12790*/  MUFU.EX2 R244, R244 ;  /* 0x000000f400f47308 */ /* 0x000fe20000000800 */
[C---:B------:R-:W-:Y:S01]  /*127a0*/  FMUL.FTZ R48, R3.reuse, R48 ;  /* 0x0000003003307220 */ /* 0x040fe20000410000 */
[----:B------:R-:W1:Y:S01]  /*127b0*/  LDSM.16.MT88.4 R136, [R204+0x8080] ;  /* 0x00808000cc88783b */ /* 0x000e620000004200 */
[C---:B------:R-:W-:Y:S02]  /*127c0*/  FMUL.FTZ R49, R3.reuse, R49 ;  /* 0x0000003103317220 */ /* 0x040fe40000410000 */
[C---:B------:R-:W-:Y:S01]  /*127d0*/  FMUL.FTZ R50, R2.reuse, R50 ;  /* 0x0000003202327220 */ /* 0x040fe20000410000 */
[C---:B----4-:R-:W-:Y:S03]  /*127e0*/  HMMA.16816.F32.BF16 R12, R152.reuse, R156, R12 ;  /* 0x0000009c980c723c */ /* 0x050fe6000004180c */
[C---:B------:R-:W-:Y:S01]  /*127f0*/  FMUL.FTZ R51, R2.reuse, R51 ;  /* 0x0000003302337220 */ /* 0x040fe20000410000 */
[----:B------:R-:W4:Y:S01]  /*12800*/  MUFU.EX2 R245, R245 ;  /* 0x000000f500f57308 */ /* 0x000f220000000800 */
[C---:B------:R-:W-:Y:S02]  /*12810*/  FMUL.FTZ R52, R3.reuse, R52 ;  /* 0x0000003403347220 */ /* 0x040fe40000410000 */
[C---:B------:R-:W-:Y:S01]  /*12820*/  FMUL.FTZ R53, R3.reuse, R53 ;  /* 0x0000003503357220 */ /* 0x040fe20000410000 */
[C---:B------:R-:W-:Y:S01]  /*12830*/  HMMA.16816.F32.BF16 R16, R152.reuse, R158, R16 ;  /* 0x0000009e9810723c */ /* 0x040fe20000041810 */
[----:B------:R-:W-:Y:S03]  /*12840*/  LDSM.16.MT88.4 R156, [R206+0x8880] ;  /* 0x00888000ce9c783b */ /* 0x000fe60000004200 */
[C---:B------:R-:W-:Y:S02]  /*12850*/  FMUL.FTZ R21, R3.reuse, R21 ;  /* 0x0000001503157220 */ /* 0x040fe40000410000 */
[C---:B------:R-:W-:Y:S01]  /*12860*/  FMUL.FTZ R22, R2.reuse, R22 ;  /* 0x0000001602167220 */ /* 0x040fe20000410000 */
[----:B------:R-:W5:Y:S01]  /*12870*/  MUFU.EX2 R246, R246 ;  /* 0x000000f600f67308 */ /* 0x000f620000000800 */
[C---:B------:R-:W-:Y:S04]  /*12880*/  FMUL.FTZ R23, R2.reuse, R23 ;  /* 0x0000001702177220 */ /* 0x040fe80000410000 */
[C---:B------:R-:W-:Y:S02]  /*12890*/  FMUL.FTZ R54, R2.reuse, R54 ;  /* 0x0000003602367220 */ /* 0x040fe40000410000 */
[C---:B------:R-:W-:Y:S01]  /*128a0*/  FMUL.FTZ R55, R2.reuse, R55 ;  /* 0x0000003702377220 */ /* 0x040fe20000410000 */
[C---:B--2---:R-:W-:Y:S02]  /*128b0*/  HMMA.16816.F32.BF16 R20, R152.reuse, R144, R20 ;  /* 0x000000909814723c */ /* 0x044fe40000041814 */
[----:B------:R-:W2:Y:S01]  /*128c0*/  MUFU.EX2 R248, R248 ;  /* 0x000000f800f87308 */ /* 0x000ea20000000800 */
        /* <DEDUP_REMOVED lines=10> */
[C---:B-1----:R-:W-:Y:S04]  /*12970*/  HMMA.16816.F32.BF16 R28, R152.reuse, R136, R28 ;  /* 0x00000088981c723c */ /* 0x042fe8000004181c */
        /* <DEDUP_REMOVED lines=59> */
[C---:B------:R-:W-:Y:S03]  /*12d30*/  FMUL.FTZ R97, R3.reuse, R97 ;  /* 0x0000006103617220 */ /* 0x040fe60000410000 */
[C---:B---3--:R-:W-:Y:S03]  /*12d40*/  HMMA.16816.F32.BF16 R92, R152.reuse, R140, R92 ;  /* 0x0000008c985c723c */ /* 0x048fe6000004185c */
[C---:B------:R-:W-:Y:S02]  /*12d50*/  FMUL.FTZ R98, R2.reuse, R98 ;  /* 0x0000006202627220 */ /* 0x040fe40000410000 */
[C---:B------:R-:W-:Y:S02]  /*12d60*/  FMUL.FTZ R99, R2.reuse, R99 ;  /* 0x0000006302637220 */ /* 0x040fe40000410000 */
[C---:B------:R-:W-:Y:S02]  /*12d70*/  FMUL.FTZ R100, R3.reuse, R100 ;  /* 0x0000006403647220 */ /* 0x040fe40000410000 */
[C---:B------:R-:W-:Y:S03]  /*12d80*/  FMUL.FTZ R101, R3.reuse, R101 ;  /* 0x0000006503657220 */ /* 0x040fe60000410000 */
[C---:B------:R-:W-:Y:S01]  /*12d90*/  HMMA.16816.F32.BF16 R96, R152.reuse, R142, R96 ;  /* 0x0000008e9860723c */ /* 0x040fe20000041860 */
[----:B------:R-:W3:Y:S02]  /*12da0*/  LDSM.16.MT88.4 R140, [R205+0xb080] ;  /* 0x00b08000cd8c783b */ /* 0x000ee40000004200 */
        /* <DEDUP_REMOVED lines=20> */
[C---:B------:R-:W-:Y:S01]  /*12ef0*/  HMMA.16816.F32.BF16 R112, R152.reuse, R134, R112 ;  /* 0x000000869870723c */ /* 0x040fe20000041870 */
[----:B------:R-:W2:Y:S02]  /*12f00*/  LDSM.16.MT88.4 R132, [R211+0x8880] ;  /* 0x00888000d384783b */ /* 0x000ea40000004200 */
[C---:B------:R-:W-:Y:S02]  /*12f10*/  FMUL.FTZ R118, R2.reuse, R118 ;  /* 0x0000007602767220 */ /* 0x040fe40000410000 */
        /* <DEDUP_REMOVED lines=25> */
[----:B----4-:R-:W-:Y:S03]  /*130b0*/  F2FP.BF16.PACK_AB R153, R245, R244 ;  /* 0x000000f4f599723e */ /* 0x010fe600000010ff */
[----:B-----5:R-:W-:Y:S01]  /*130c0*/  F2FP.BF16.PACK_AB R154, R247, R246 ;  /* 0x000000f6f79a723e */ /* 0x020fe200000010ff */
[----:B------:R-:W-:Y:S01]  /*130d0*/  FADD.FTZ R238, R228, R238 ;  /* 0x000000eee4ee7221 */ /* 0x000fe20000010000 */
[----:B------:R-:W-:Y:S01]  /*130e0*/  F2FP.BF16.PACK_AB R155, R149, R248 ;  /* 0x000000f8959b723e */ /* 0x000fe200000010ff */
[----:B------:R-:W-:Y:S01]  /*130f0*/  FADD.FTZ R240, R239, R240 ;  /* 0x000000f0eff07221 */ /* 0x000fe20000010000 */
[----:B------:R-:W-:Y:S01]  /*13100*/  IADD3 R228, R236, -0x1, RZ ;  /* 0xffffffffece47810 */ /* 0x000fe20007ffe0ff */
[----:B------:R-:W-:Y:S02]  /*13110*/  FADD.FTZ R241, R241, R238 ;  /* 0x000000eef1f17221 */ /* 0x000fe40000010000 */
[----:B------:R-:W-:Y:S01]  /*13120*/  FADD.FTZ R242, R242, R240 ;  /* 0x000000f0f2f27221 */ /* 0x000fe20000010000 */
[----:B------:R-:W-:Y:S01]  /*13130*/  MOV R236, R228 ;  /* 0x000000e400ec7202 */ /* 0x000fe20000000f00 */
[C---:B--2---:R-:W-:Y:S01]  /*13140*/  HMMA.16816.F32.BF16 R144, R152.reuse, R132, R4 ;  /* 0x000000849890723c */ /* 0x044fe20000041804 */
[----:B------:R-:W1:Y:S02]  /*13150*/  LDSM.16.MT88.4 R4, [R211+0x9880] ;  /* 0x00988000d304783b */ /* 0x000e640000004200 */
[----:B------:R-:W-:Y:S02]  /*13160*/  FADD.FTZ R241, R244, R241 ;  /* 0x000000f1f4f17221 */ /* 0x000fe40000010000 */
        /* <DEDUP_REMOVED lines=42> */
.L_x_660:
[----:B------:R-:W-:-:S13]  /*13410*/  ISETP.GE.AND P0, PT, R228, RZ, PT ;  /* 0x000000ffe400720c */ /* 0x000fda0003f06270 */
[----:B------:R-:W-:Y:S05]  /*13420*/  @!P0 BRA `(.L_x_662) ;  /* 0x00001f6000008947 */ /* 0x000fea0003800000 */
[----:B------:R-:W-:Y:S01]  /*13430*/  UMOV UR6, 0x5 ;  /* 0x0000000500067882 */ /* 0x000fe20000000000 */
[----:B------:R-:W-:Y:S01]  /*13440*/  MOV R2, R148 ;  /* 0x0000009400027202 */ /* 0x000fe20000000f00 */
[----:B------:R-:W-:Y:S01]  /*13450*/  ULDC.64 UR4, c[0x0][0x208] ;  /* 0x0000820000047ab9 */ /* 0x000fe20000000a00 */
[----:B------:R-:W-:Y:S01]  /*13460*/  MOV R3, R0 ;  /* 0x0000000000037202 */ /* 0x000fe20000000f00 */
[----:B------:R-:W-:Y:S01]  /*13470*/  USHF.L.U64.HI UR5, UR4, UR6, UR5 ;  /* 0x0000000604057299 */ /* 0x000fe20008010205 */
[----:B------:R-:W-:Y:S01]  /*13480*/  MOV R220, R230 ;  /* 0x000000e600dc7202 */ /* 0x000fe20000000f00 */
[----:B------:R-:W-:Y:S02]  /*13490*/  USHF.L.U32 UR4, UR4, 0x5, URZ ;  /* 0x0000000504047899 */ /* 0x000fe4000800063f */
.L_x_663:
[----:B------:R-:W-:Y:S04]  /*134a0*/  DEPBAR.LE SB0, 0x0 ;  /* 0x000080000000791a */ /* 0x000fe80000000000 */
[----:B------:R-:W-:Y:S01]  /*134b0*/  BAR.SYNC.DEFER_BLOCKING 0x0 ;  /* 0x0000000000007b1d */ /* 0x000fe20000010000 */
[----:B------:R-:W-:Y:S01]  /*134c0*/  SHF.R.S32.HI R4, RZ, 0x1f, R228 ;  /* 0x0000001fff047819 */ /* 0x000fe200000114e4 */
[C---:B------:R-:W-:Y:S02]  /*134d0*/  IMAD R0, R228.reuse, UR5, RZ ;  /* 0x00000005e4007c24 */ /* 0x040fe4000f8e02ff */
[----:B------:R-:W-:Y:S04]  /*134e0*/  IMAD.WIDE.U32 R6, R228, UR4, R220 ;  /* 0x00000004e4067c25 */ /* 0x000fe8000f8e00dc */
[----:B------:R-:W-:Y:S01]  /*134f0*/  IMAD R0, R4, UR4, R0 ;  /* 0x0000000404007c24 */ /* 0x000fe2000f8e0200 */
[C---:B------:R-:W-:Y:S04]  /*13500*/  LEA R12, P0, R6.reuse, c[0x0][0x1f8], 0x1 ;  /* 0x00007e00060c7a11 */ /* 0x040fe800078008ff */
[----:B------:R-:W-:Y:S04]  /*13510*/  IADD3 R0, R7, R0, RZ ;  /* 0x0000000007007210 */ /* 0x000fe80007ffe0ff */
[----:B------:R-:W-:Y:S02]  /*13520*/  LEA.HI.X R13, R6, c[0x0][0x1fc], R0, 0x1, P0 ;  /* 0x00007f00060d7a11 */ /* 0x000fe400000f0c00 */
[C---:B------:R-:W-:Y:S02]  /*13530*/  ISETP.GT.AND P0, PT, R228.reuse, RZ, PT ;  /* 0x000000ffe400720c */ /* 0x040fe40003f04270 */
[----:B------:R-:W-:Y:S01]  /*13540*/  IADD3 R228, R228, -0x1, RZ ;  /* 0xffffffffe4e47810 */ /* 0x000fe20007ffe0ff */
[----:B------:R-:W-:Y:S08]  /*13550*/  LDSM.16.M88.4 R16, [R214+0x10080] ;  /* 0x01008000d610783b */ /* 0x000ff00000000200 */
        /* <DEDUP_REMOVED lines=11> */
[----:B------:R2:W-:Y:S08]  /*13610*/  LDGSTS.E.BYPASS.LTC128B.128 [R217+0x9080], [R12.64+0x80], !P6 ;  /* 0x090800800cd97fae */ /* 0x0005f0000f101d48 */
[----:B------:R2:W-:Y:S08]  /*13620*/  LDGSTS.E.BYPASS.LTC128B.128 [R217+0xa080], [R12.64+0x100], !P5 ;  /* 0x0a0801000cd97fae */ /* 0x0005f0000e901d48 */
[----:B------:R2:W-:Y:S08]  /*13630*/  LDGSTS.E.BYPASS.LTC128B.128 [R217+0xb080], [R12.64+0x180], !P4 ;  /* 0x0b0801800cd97fae */ /* 0x0005f0000e101d48 */
        /* <DEDUP_REMOVED lines=108> */
[----:B------:R2:W-:Y:S01]  /*13d00*/  MUFU.TANH R152, R5 ;  /* 0x0000000500987308 */ /* 0x0005e20000002400 */
[----:B------:R-:W-:Y:S03]  /*13d10*/  FMUL.FTZ R6, R6, c[0x0][0x320] ;  /* 0x0000c80006067a20 */ /* 0x000fe60000410000 */
[----:B------:R-:W-:Y:S01]  /*13d20*/  FMUL.FTZ R9, R9, c[0x0][0x320] ;  /* 0x0000c80009097a20 */ /* 0x000fe20000410000 */
[C---:B-1----:R-:W-:Y:S03]  /*13d30*/  HMMA.16816.F32.BF16 R12, R172.reuse, R148, R12 ;  /* 0x00000094ac0c723c */ /* 0x042fe6000004180c */
[----:B------:R-:W-:Y:S02]  /*13d40*/  FMUL.FTZ R8, R8, c[0x0][0x320] ;  /* 0x0000c80008087a20 */ /* 0x000fe40000410000 */
[----:B------:R1:W-:Y:S03]  /*13d50*/  MUFU.TANH R154, R9 ;  /* 0x00000009009a7308 */ /* 0x0003e60000002400 */
[----:B------:R-:W-:Y:S07]  /*13d60*/  HMMA.16816.F32.BF16 R16, R172, R150, R16 ;  /* 0x00000096ac10723c */ /* 0x000fee0000041810 */
[----:B------:R-:W3:Y:S01]  /*13d70*/  MUFU.TANH R6, R6 ;  /* 0x0000000600067308 */ /* 0x000ee20000002400 */
[----:B--2---:R-:W-:Y:S04]  /*13d80*/  FMUL.FTZ R5, R7, c[0x0][0x320] ;  /* 0x0000c80007057a20 */ /* 0x004fe80000410000 */
[----:B------:R-:W-:Y:S04]  /*13d90*/  FMUL.FTZ R7, R11, c[0x0][0x320] ;  /* 0x0000c8000b077a20 */ /* 0x000fe80000410000 */
[----:B------:R-:W-:Y:S01]  /*13da0*/  FMUL.FTZ R14, R14, c[0x0][0x320] ;  /* 0x0000c8000e0e7a20 */ /* 0x000fe20000410000 */
        /* <DEDUP_REMOVED lines=8> */
[----:B------:R-:W-:Y:S01]  /*13e30*/  FMUL.FTZ R16, R16, c[0x0][0x320] ;  /* 0x0000c80010107a20 */ /* 0x000fe20000410000 */
[----:B---3--:R-:W-:Y:S01]  /*13e40*/  FMNMX.FTZ R0, R6, R2, !PT ;  /* 0x0000000206007209 */ /* 0x008fe20007810000 */
[----:B------:R-:W-:Y:S05]  /*13e50*/  FMUL.FTZ R17, R17, c[0x0][0x320] ;  /* 0x0000c80011117a20 */ /* 0x000fea0000410000 */
[----:B------:R-:W3:Y:S01]  /*13e60*/  MUFU.TANH R9, R9 ;  /* 0x0000000900097308 */ /* 0x000ee20000002400 */
[----:B--2---:R-:W-:Y:S04]  /*13e70*/  FMNMX.FTZ R11, R153, R3, !PT ;  /* 0x00000003990b7209 */ /* 0x004fe80007810000 */
[----:B------:R-:W-:Y:S05]  /*13e80*/  FMNMX.FTZ R11, R152, R11, !PT ;  /* 0x0000000b980b7209 */ /* 0x000fea0007810000 */
[----:B------:R-:W2:Y:S01]  /*13e90*/  MUFU.TANH R7, R7 ;  /* 0x0000000700077308 */ /* 0x000ea20000002400 */
[----:B-1----:R-:W-:Y:S09]  /*13ea0*/  FMNMX.FTZ R0, R5, R0, !PT ;  /* 0x0000000005007209 */ /* 0x002ff20007810000 */
[----:B------:R-:W1:Y:S01]  /*13eb0*/  MUFU.TANH R8, R8 ;  /* 0x0000000800087308 */ /* 0x000e620000002400 */
[----:B---3--:R-:W-:Y:S09]  /*13ec0*/  FMNMX.FTZ R0, R9, R0, !PT ;  /* 0x0000000009007209 */ /* 0x008ff20007810000 */
[----:B------:R-:W3:Y:S01]  /*13ed0*/  MUFU.TANH R165, R14 ;  /* 0x0000000e00a57308 */ /* 0x000ee20000002400 */
[----:B--2---:R-:W-:Y:S09]  /*13ee0*/  FMNMX.FTZ R0, R7, R0, !PT ;  /* 0x0000000007007209 */ /* 0x004ff20007810000 */
[----:B------:R-:W2:Y:S01]  /*13ef0*/  MUFU.TANH R164, R15 ;  /* 0x0000000f00a47308 */ /* 0x000ea20000002400 */
[----:B-1----:R-:W-:Y:S04]  /*13f00*/  FMNMX.FTZ R11, R8, R11, !PT ;  /* 0x0000000b080b7209 */ /* 0x002fe80007810000 */
[----:B------:R-:W-:Y:S05]  /*13f10*/  FMNMX.FTZ R11, R154, R11, !PT ;  /* 0x0000000b9a0b7209 */ /* 0x000fea0007810000 */
        /* <DEDUP_REMOVED lines=11> */
[----:B-1----:R-:W-:Y:S05]  /*13fd0*/  FMNMX.FTZ R0, R149, R0, !PT ;  /* 0x0000000095007209 */ /* 0x002fea0007810000 */
[----:B------:R-:W1:Y:S01]  /*13fe0*/  SHFL.BFLY PT, R4, R0, 0x2, 0x1f ;  /* 0x0c401f0000047f89 */ /* 0x000e6200000e0000 */
[----:B---3--:R-:W-:Y:S04]  /*13ff0*/  FMNMX.FTZ R11, R162, R11, !PT ;  /* 0x0000000ba20b7209 */ /* 0x008fe80007810000 */
[----:B--2---:R-:W-:Y:S05]  /*14000*/  FMNMX.FTZ R11, R161, R11, !PT ;  /* 0x0000000ba10b7209 */ /* 0x004fea0007810000 */
[----:B------:R-:W2:Y:S01]  /*14010*/  SHFL.BFLY PT, R10, R11, 0x2, 0x1f ;  /* 0x0c401f000b0a7f89 */ /* 0x000ea200000e0000 */
[----:B-1----:R-:W-:Y:S07]  /*14020*/  FMNMX.FTZ R4, R0, R4, !PT ;  /* 0x0000000400047209 */ /* 0x002fee0007810000 */
[----:B------:R-:W1:Y:S01]  /*14030*/  SHFL.BFLY PT, R148, R4, 0x1, 0x1f ;  /* 0x0c201f0004947f89 */ /* 0x000e6200000e0000 */
[----:B--2---:R-:W-:Y:S07]  /*14040*/  FMNMX.FTZ R11, R11, R10, !PT ;  /* 0x0000000a0b0b7209 */ /* 0x004fee0007810000 */
[----:B------:R-:W2:Y:S01]  /*14050*/  SHFL.BFLY PT, R10, R11, 0x1, 0x1f ;  /* 0x0c201f000b0a7f89 */ /* 0x000ea200000e0000 */
[----:B-1----:R-:W-:Y:S02]  /*14060*/  FMNMX.FTZ R148, R4, R148, !PT ;  /* 0x0000009404947209 */ /* 0x002fe40007810000 */
[----:B------:R-:W-:Y:S03]  /*14070*/  @P0 SHF.R.S32.HI R4, RZ, 0x1f, R228 ;  /* 0x0000001fff040819 */ /* 0x000fe600000114e4 */
[----:B------:R-:W-:Y:S02]  /*14080*/  FMUL.FTZ R160, R148, c[0x0][0x2d0] ;  /* 0x0000b40094a07a20 */ /* 0x000fe40000410000 */
[----:B------:R-:W-:Y:S02]  /*14090*/  @P0 IMAD R4, R4, c[0x0][0x1e0], RZ ;  /* 0x0000780004040a24 */ /* 0x000fe400078e02ff */
[----:B------:R-:W-:Y:S02]  /*140a0*/  FADD.FTZ R2, -R148, R2 ;  /* 0x0000000294027221 */ /* 0x000fe40000010100 */
[----:B------:R-:W-:Y:S02]  /*140b0*/  @P0 IMAD R4, R228, c[0x0][0x1e4], R4 ;  /* 0x00007900e4040a24 */ /* 0x000fe400078e0204 */
[--C-:B------:R-:W-:Y:S02]  /*140c0*/  FFMA.FTZ R229, R6, c[0x0][0x2d0], -R160.reuse ;  /* 0x0000b40006e57a23 */ /* 0x100fe400000108a0 */
[--C-:B------:R-:W-:Y:S02]  /*140d0*/  FFMA.FTZ R227, R5, c[0x0][0x2d0], -R160.reuse ;  /* 0x0000b40005e37a23 */ /* 0x100fe400000108a0 */
[--C-:B------:R-:W-:Y:S02]  /*140e0*/  FFMA.FTZ R226, R9, c[0x0][0x2d0], -R160.reuse ;  /* 0x0000b40009e27a23 */ /* 0x100fe400000108a0 */
[----:B------:R-:W-:Y:S01]  /*140f0*/  FFMA.FTZ R151, R7, c[0x0][0x2d0], -R160 ;  /* 0x0000b40007977a23 */ /* 0x000fe200000108a0 */
[----:B--2---:R-:W-:Y:S01]  /*14100*/  FMNMX.FTZ R0, R11, R10, !PT ;  /* 0x0000000a0b007209 */ /* 0x004fe20007810000 */
[----:B------:R-:W-:Y:S01]  /*14110*/  @P0 IMAD.WIDE.U32 R10, R228, c[0x0][0x1e0], RZ ;  /* 0x00007800e40a0a25 */ /* 0x000fe200078e00ff */
[----:B------:R-:W-:Y:S03]  /*14120*/  MUFU.EX2 R229, R229 ;  /* 0x000000e500e57308 */ /* 0x000fe60000000800 */
[C---:B------:R-:W-:Y:S01]  /*14130*/  FMUL.FTZ R163, R0.reuse, c[0x0][0x2d0] ;  /* 0x0000b40000a37a20 */ /* 0x040fe20000410000 */
[----:B------:R-:W-:Y:S01]  /*14140*/  @P0 IADD3 R4, R11, R4, RZ ;  /* 0x000000040b040210 */ /* 0x000fe20007ffe0ff */
[----:B------:R-:W-:Y:S02]  /*14150*/  FADD.FTZ R3, -R0, R3 ;  /* 0x0000000300037221 */ /* 0x000fe40000010100 */
[--C-:B------:R-:W-:Y:S01]  /*14160*/  FFMA.FTZ R231, R8, c[0x0][0x2d0], -R163.reuse ;  /* 0x0000b40008e77a23 */ /* 0x100fe200000108a3 */
[----:B------:R-:W-:Y:S01]  /*14170*/  @P0 LEA R8, P1, R10, R218, 0x5 ;  /* 0x000000da0a080211 */ /* 0x000fe200078228ff */
[--C-:B------:R-:W-:Y:S01]  /*14180*/  FFMA.FTZ R233, R153, c[0x0][0x2d0], -R163.reuse ;  /* 0x0000b40099e97a23 */ /* 0x100fe200000108a3 */
[----:B------:R-:W-:Y:S01]  /*14190*/  MUFU.EX2 R227, R227 ;  /* 0x000000e300e37308 */ /* 0x000fe20000000800 */
[--C-:B------:R-:W-:Y:S01]  /*141a0*/  FFMA.FTZ R232, R152, c[0x0][0x2d0], -R163.reuse ;  /* 0x0000b40098e87a23 */ /* 0x100fe200000108a3 */
[----:B------:R-:W-:Y:S01]  /*141b0*/  @P0 LEA.HI.X R4, R10, R223, R4, 0x5, P1 ;  /* 0x000000df0a040211 */ /* 0x000fe200008f2c04 */
[--C-:B------:R-:W-:Y:S01]  /*141c0*/  FFMA.FTZ R230, R154, c[0x0][0x2d0], -R163.reuse ;  /* 0x0000b4009ae67a23 */ /* 0x100fe200000108a3 */
[----:B------:R-:W-:Y:S01]  /*141d0*/  @P0 LEA R10, P1, R8, c[0x0][0x1c8], 0x1 ;  /* 0x00007200080a0a11 */ /* 0x000fe200078208ff */
[----:B------:R-:W-:Y:S02]  /*141e0*/  FMUL.FTZ R3, R3, c[0x0][0x2d0] ;  /* 0x0000b40003037a20 */ /* 0x000fe40000410000 */
[----:B------:R-:W-:Y:S01]  /*141f0*/  FMUL.FTZ R2, R2, c[0x0][0x2d0] ;  /* 0x0000b40002027a20 */ /* 0x000fe20000410000 */
[----:B------:R-:W-:Y:S01]  /*14200*/  @P0 LEA.HI.X R11, R8, c[0x0][0x1cc], R4, 0x1, P1 ;  /* 0x00007300080b0a11 */ /* 0x000fe200008f0c04 */
[--C-:B------:R-:W-:Y:S01]  /*14210*/  FFMA.FTZ R234, R167, c[0x0][0x2d0], -R163.reuse ;  /* 0x0000b400a7ea7a23 */ /* 0x100fe200000108a3 */
[----:B------:R-:W-:Y:S01]  /*14220*/  MUFU.EX2 R233, R233 ;  /* 0x000000e900e97308 */ /* 0x000fe20000000800 */
[--C-:B------:R-:W-:Y:S02]  /*14230*/  FFMA.FTZ R235, R166, c[0x0][0x2d0], -R163.reuse ;  /* 0x0000b400a6eb7a23 */ /* 0x100fe400000108a3 */
[----:B------:R1:W-:Y:S01]  /*14240*/  @P0 LDGSTS.E.BYPASS.LTC128B.128 [R217+0xc080], [R10.64], !P3 ;  /* 0x0c0800000ad90fae */ /* 0x0003e2000d901d48 */
[--C-:B------:R-:W-:Y:S02]  /*14250*/  FFMA.FTZ R236, R165, c[0x0][0x2d0], -R160.reuse ;  /* 0x0000b400a5ec7a23 */ /* 0x100fe400000108a0 */
[--C-:B------:R-:W-:Y:S02]  /*14260*/  FFMA.FTZ R237, R164, c[0x0][0x2d0], -R160.reuse ;  /* 0x0000b400a4ed7a23 */ /* 0x100fe400000108a0 */
[--C-:B------:R-:W-:Y:S02]  /*14270*/  FFMA.FTZ R238, R162, c[0x0][0x2d0], -R163.reuse ;  /* 0x0000b400a2ee7a23 */ /* 0x100fe400000108a3 */
[----:B------:R-:W2:Y:S01]  /*14280*/  MUFU.EX2 R3, R3 ;  /* 0x0000000300037308 */ /* 0x000ea20000000800 */
[----:B------:R1:W-:Y:S01]  /*14290*/  @P0 LDGSTS.E.BYPASS.LTC128B.128 [R217+0xd080], [R10.64+0x80], !P6 ;  /* 0x0d0800800ad90fae */ /* 0x0003e2000f101d48 */
[----:B------:R-:W-:Y:S02]  /*142a0*/  FFMA.FTZ R163, R161, c[0x0][0x2d0], -R163 ;  /* 0x0000b400a1a37a23 */ /* 0x000fe400000108a3 */
[--C-:B------:R-:W-:Y:S02]  /*142b0*/  FFMA.FTZ R150, R150, c[0x0][0x2d0], -R160.reuse ;  /* 0x0000b40096967a23 */ /* 0x100fe400000108a0 */
[----:B------:R-:W-:Y:S03]  /*142c0*/  FFMA.FTZ R160, R149, c[0x0][0x2d0], -R160 ;  /* 0x0000b40095a07a23 */ /* 0x000fe600000108a0 */
[----:B------:R1:W-:Y:S01]  /*142d0*/  @P0 LDGSTS.E.BYPASS.LTC128B.128 [R217+0xe080], [R10.64+0x100], !P5 ;  /* 0x0e0801000ad90fae */ /* 0x0003e2000e901d48 */
[----:B------:R-:W3:Y:S07]  /*142e0*/  MUFU.EX2 R2, R2 ;  /* 0x0000000200027308 */ /* 0x000eee0000000800 */
[----:B------:R1:W-:Y:S03]  /*142f0*/  @P0 LDGSTS.E.BYPASS.LTC128B.128 [R217+0xf080], [R10.64+0x180], !P4 ;  /* 0x0f0801800ad90fae */ /* 0x0003e6000e101d48 */
[----:B------:R-:W4:Y:S01]  /*14300*/  MUFU.EX2 R232, R232 ;  /* 0x000000e800e87308 */ /* 0x000f220000000800 */
[C---:B--2---:R-:W-:Y:S04]  /*14310*/  FMUL.FTZ R4, R3.reuse, R144 ;  /* 0x0000009003047220 */ /* 0x044fe80000410000 */
[----:B------:R-:W2:Y:S01]  /*14320*/  LDSM.16.MT88.4 R12, [R211+0x8080] ;  /* 0x00808000d30c783b */ /* 0x000ea20000004200 */
[----:B------:R-:W-:Y:S01]  /*14330*/  FMUL.FTZ R5, R3, R145 ;  /* 0x0000009103057220 */ /* 0x000fe20000410000 */
[----:B------:R-:W-:Y:S01]  /*14340*/  F2FP.BF16.PACK_AB R145, R227, R229 ;  /* 0x000000e5e391723e */ /* 0x000fe200000010ff */
[C---:B------:R-:W-:Y:S02]  /*14350*/  FMUL.FTZ R8, R3.reuse, R140 ;  /* 0x0000008c03087220 */ /* 0x040fe40000410000 */
[----:B------:R-:W-:Y:S01]  /*14360*/  MUFU.EX2 R231, R231 ;  /* 0x000000e700e77308 */ /* 0x000fe20000000800 */
[C---:B------:R-:W-:Y:S02]  /*14370*/  FMUL.FTZ R9, R3.reuse, R141 ;  /* 0x0000008d03097220 */ /* 0x040fe40000410000 */
[----:B------:R-:W5:Y:S01]  /*14380*/  LDSM.16.MT88.4 R152, [R206+0x8080] ;  /* 0x00808000ce98783b */ /* 0x000f620000004200 */
[C---:B---3--:R-:W-:Y:S02]  /*14390*/  FMUL.FTZ R6, R2.reuse, R146 ;  /* 0x0000009202067220 */ /* 0x048fe40000410000 */
[----:B------:R-:W-:Y:S02]  /*143a0*/  FMUL.FTZ R7, R2, R147 ;  /* 0x0000009302077220 */ /* 0x000fe40000410000 */
[C---:B------:R-:W-:Y:S02]  /*143b0*/  FMUL.FTZ R16, R3.reuse, R132 ;  /* 0x0000008403107220 */ /* 0x040fe40000410000 */
[----:B------:R-:W3:Y:S01]  /*143c0*/  MUFU.EX2 R230, R230 ;  /* 0x000000e600e67308 */ /* 0x000ee20000000800 */
[----:B------:R-:W2:Y:S01]  /*143d0*/  LDSM.16.MT88.4 R156, [R205+0x8080] ;  /* 0x00808000cd9c783b */ /* 0x000ea20000004200 */
[C---:B------:R-:W-:Y:S01]  /*143e0*/  FMUL.FTZ R17, R3.reuse, R133 ;  /* 0x0000008503117220 */ /* 0x040fe20000410000 */
[----:B----4-:R-:W-:Y:S01]  /*143f0*/  F2FP.BF16.PACK_AB R144, R232, R233 ;  /* 0x000000e9e890723e */ /* 0x010fe200000010ff */
[C---:B-1----:R-:W-:Y:S02]  /*14400*/  FMUL.FTZ R10, R2.reuse, R142 ;  /* 0x0000008e020a7220 */ /* 0x042fe40000410000 */
[C---:B------:R-:W-:Y:S03]  /*14410*/  FMUL.FTZ R11, R2.reuse, R143 ;  /* 0x0000008f020b7220 */ /* 0x040fe60000410000 */
[----:B------:R-:W-:Y:S01]  /*14420*/  LDSM.16.MT88.4 R140, [R206+0x9080] ;  /* 0x00908000ce8c783b */ /* 0x000fe20000004200 */
[----:B------:R-:W-:Y:S01]  /*14430*/  MUFU.EX2 R226, R226 ;  /* 0x000000e200e27308 */ /* 0x000fe20000000800 */
[C---:B------:R-:W-:Y:S02]  /*14440*/  FMUL.FTZ R18, R2.reuse, R134 ;  /* 0x0000008602127220 */ /* 0x040fe40000410000 */
[C---:B------:R-:W-:Y:S02]  /*14450*/  FMUL.FTZ R19, R2.reuse, R135 ;  /* 0x0000008702137220 */ /* 0x040fe40000410000 */
[C---:B------:R-:W-:Y:S02]  /*14460*/  FMUL.FTZ R20, R3.reuse, R20 ;  /* 0x0000001403147220 */ /* 0x040fe40000410000 */
[----:B------:R-:W-:Y:S01]  /*14470*/  LDSM.16.MT88.4 R132, [R211+0x9080] ;  /* 0x00908000d384783b */ /* 0x000fe20000004200 */
[C---:B------:R-:W-:Y:S02]  /*14480*/  FMUL.FTZ R21, R3.reuse, R21 ;  /* 0x0000001503157220 */ /* 0x040fe40000410000 */
[----:B------:R-:W1:Y:S01]  /*14490*/  MUFU.EX2 R151, R151 ;  /* 0x0000009700977308 */ /* 0x000e620000000800 */
[C---:B------:R-:W-:Y:S02]  /*144a0*/  FMUL.FTZ R22, R2.reuse, R22 ;  /* 0x0000001602167220 */ /* 0x040fe40000410000 */
[----:B------:R-:W-:Y:S01]  /*144b0*/  FMUL.FTZ R23, R2, R23 ;  /* 0x0000001702177220 */ /* 0x000fe20000410000 */
[----:B---3--:R-:W-:Y:S01]  /*144c0*/  F2FP.BF16.PACK_AB R146, R230, R231 ;  /* 0x000000e7e692723e */ /* 0x008fe200000010ff */
[----:B------:R-:W-:Y:S01]  /*144d0*/  LDSM.16.MT88.4 R164, [R211+0x9880] ;  /* 0x00988000d3a4783b */ /* 0x000fe20000004200 */
[C---:B------:R-:W-:Y:S02]  /*144e0*/  FMUL.FTZ R24, R3.reuse, R24 ;  /* 0x0000001803187220 */ /* 0x040fe40000410000 */
[C---:B------:R-:W-:Y:S02]  /*144f0*/  FMUL.FTZ R25, R3.reuse, R25 ;  /* 0x0000001903197220 */ /* 0x040fe40000410000 */
[----:B------:R-:W-:Y:S01]  /*14500*/  MUFU.EX2 R239, R163 ;  /* 0x000000a300ef7308 */ /* 0x000fe20000000800 */
[C---:B------:R-:W-:Y:S02]  /*14510*/  FMUL.FTZ R26, R2.reuse, R26 ;  /* 0x0000001a021a7220 */ /* 0x040fe40000410000 */
[----:B------:R-:W-:Y:S01]  /*14520*/  LDSM.16.MT88.4 R168, [R206+0x9880] ;  /* 0x00988000cea8783b */ /* 0x000fe20000004200 */
[C---:B------:R-:W-:Y:S02]  /*14530*/  FMUL.FTZ R27, R2.reuse, R27 ;  /* 0x0000001b021b7220 */ /* 0x040fe40000410000 */
[C---:B------:R-:W-:Y:S02]  /*14540*/  FMUL.FTZ R28, R3.reuse, R28 ;  /* 0x0000001c031c7220 */ /* 0x040fe40000410000 */
[----:B------:R-:W-:Y:S02]  /*14550*/  FMUL.FTZ R29, R3, R29 ;  /* 0x0000001d031d7220 */ /* 0x000fe40000410000 */
[----:B------:R3:W-:Y:S01]  /*14560*/  MUFU.EX2 R149, R160 ;  /* 0x000000a000957308 */ /* 0x0007e20000000800 */
[----:B------:R-:W-:Y:S01]  /*14570*/  LDSM.16.MT88.4 R172, [R204+0x9880] ;  /* 0x00988000ccac783b */ /* 0x000fe20000004200 */
[C---:B------:R-:W-:Y:S01]  /*14580*/  FMUL.FTZ R30, R2.reuse, R30 ;  /* 0x0000001e021e7220 */ /* 0x040fe20000410000 */
[----:B-1----:R-:W-:Y:S01]  /*14590*/  F2FP.BF16.PACK_AB R147, R151, R226 ;  /* 0x000000e29793723e */ /* 0x002fe200000010ff */
[C---:B------:R-:W-:Y:S02]  /*145a0*/  FMUL.FTZ R31, R2.reuse, R31 ;  /* 0x0000001f021f7220 */ /* 0x040fe40000410000 */
[C---:B------:R-:W-:Y:S03]  /*145b0*/  FMUL.FTZ R32, R3.reuse, R32 ;  /* 0x0000002003207220 */ /* 0x040fe60000410000 */
[----:B------:R-:W-:Y:S01]  /*145c0*/  LDSM.16.MT88.4 R176, [R211+0xa880] ;  /* 0x00a88000d3b0783b */ /* 0x000fe20000004200 */
[C---:B------:R-:W-:Y:S01]  /*145d0*/  FMUL.FTZ R33, R3.reuse, R33 ;  /* 0x0000002103217220 */ /* 0x040fe20000410000 */
[C---:B--2---:R-:W-:Y:S01]  /*145e0*/  HMMA.16816.F32.BF16 R4, R144.reuse, R12, R4 ;  /* 0x0000000c9004723c */ /* 0x044fe20000041804 */
[----:B------:R-:W-:Y:S04]  /*145f0*/  MUFU.EX2 R234, R234 ;  /* 0x000000ea00ea7308 */ /* 0x000fe80000000800 */
[C---:B------:R-:W-:Y:S01]  /*14600*/  FMUL.FTZ R34, R2.reuse, R34 ;  /* 0x0000002202227220 */ /* 0x040fe20000410000 */
[----:B------:R-:W-:Y:S01]  /*14610*/  LDSM.16.MT88.4 R180, [R206+0xa880] ;  /* 0x00a88000ceb4783b */ /* 0x000fe20000004200 */
[C---:B------:R-:W-:Y:S01]  /*14620*/  FMUL.FTZ R12, R3.reuse, R136 ;  /* 0x00000088030c7220 */ /* 0x040fe20000410000 */
[C---:B------:R-:W-:Y:S03]  /*14630*/  HMMA.16816.F32.BF16 R8, R144.reuse, R14, R8 ;  /* 0x0000000e9008723c */ /* 0x040fe60000041808 */
[----:B------:R-:W1:Y:S01]  /*14640*/  MUFU.EX2 R235, R235 ;  /* 0x000000eb00eb7308 */ /* 0x000e620000000800 */
[C---:B------:R-:W-:Y:S02]  /*14650*/  FMUL.FTZ R13, R3.reuse, R137 ;  /* 0x00000089030d7220 */ /* 0x040fe40000410000 */
[----:B---3--:R-:W-:Y:S01]  /*14660*/  LDSM.16.MT88.4 R160, [R205+0x8880] ;  /* 0x00888000cda0783b */ /* 0x008fe20000004200 */
[C---:B------:R-:W-:Y:S02]  /*14670*/  FMUL.FTZ R14, R2.reuse, R138 ;  /* 0x0000008a020e7220 */ /* 0x040fe40000410000 */
[C---:B------:R-:W-:Y:S03]  /*14680*/  FMUL.FTZ R15, R2.reuse, R139 ;  /* 0x0000008b020f7220 */ /* 0x040fe60000410000 */
[C---:B------:R-:W-:Y:S01]  /*14690*/  FMUL.FTZ R35, R2.reuse, R35 ;  /* 0x0000002302237220 */ /* 0x040fe20000410000 */
[----:B------:R-:W-:Y:S01]  /*146a0*/  MUFU.EX2 R236, R236 ;  /* 0x000000ec00ec7308 */ /* 0x000fe20000000800 */
[----:B------:R-:W2:Y:S01]  /*146b0*/  LDSM.16.MT88.4 R136, [R204+0x8080] ;  /* 0x00808000cc88783b */ /* 0x000ea20000004200 */
[C---:B------:R-:W-:Y:S01]  /*146c0*/  FMUL.FTZ R36, R3.reuse, R36 ;  /* 0x0000002403247220 */ /* 0x040fe20000410000 */
[C---:B-----5:R-:W-:Y:S03]  /*146d0*/  HMMA.16816.F32.BF16 R12, R144.reuse, R152, R12 ;  /* 0x00000098900c723c */ /* 0x060fe6000004180c */
[C---:B------:R-:W-:Y:S02]  /*146e0*/  FMUL.FTZ R37, R3.reuse, R37 ;  /* 0x0000002503257220 */ /* 0x040fe40000410000 */
[C---:B------:R-:W-:Y:S01]  /*146f0*/  FMUL.FTZ R38, R2.reuse, R38 ;  /* 0x0000002602267220 */ /* 0x040fe20000410000 */
[----:B------:R-:W-:Y:S01]  /*14700*/  LDSM.16.MT88.4 R184, [R204+0xa880] ;  /* 0x00a88000ccb8783b */ /* 0x000fe20000004200 */
[C---:B------:R-:W-:Y:S01]  /*14710*/  FMUL.FTZ R39, R2.reuse, R39 ;  /* 0x0000002702277220 */ /* 0x040fe20000410000 */
[C---:B------:R-:W-:Y:S01]  /*14720*/  HMMA.16816.F32.BF16 R16, R144.reuse, R154, R16 ;  /* 0x0000009a9010723c */ /* 0x040fe20000041810 */
[----:B------:R-:W3:Y:S03]  /*14730*/  MUFU.EX2 R237, R237 ;  /* 0x000000ed00ed7308 */ /* 0x000ee60000000800 */
[----:B------:R-:W-:Y:S01]  /*14740*/  FMUL.FTZ R40, R3, R40 ;  /* 0x0000002803287220 */ /* 0x000fe20000410000 */
[----:B-1----:R-:W-:Y:S01]  /*14750*/  F2FP.BF16.PACK_AB R152, R235, R234 ;  /* 0x000000eaeb98723e */ /* 0x002fe200000010ff */
[----:B------:R-:W-:Y:S01]  /*14760*/  LDSM.16.MT88.4 R188, [R211+0xb880] ;  /* 0x00b88000d3bc783b */ /* 0x000fe20000004200 */
[C---:B------:R-:W-:Y:S01]  /*14770*/  FMUL.FTZ R41, R3.reuse, R41 ;  /* 0x0000002903297220 */ /* 0x040fe20000410000 */
[C---:B------:R-:W-:Y:S03]  /*14780*/  HMMA.16816.F32.BF16 R20, R144.reuse, R156, R20 ;  /* 0x0000009c9014723c */ /* 0x040fe60000041814 */
[----:B------:R-:W1:Y:S01]  /*14790*/  MUFU.EX2 R238, R238 ;  /* 0x000000ee00ee7308 */ /* 0x000e620000000800 */
[C---:B------:R-:W-:Y:S02]  /*147a0*/  FMUL.FTZ R42, R2.reuse, R42 ;  /* 0x0000002a022a7220 */ /* 0x040fe40000410000 */
[----:B------:R-:W-:Y:S01]  /*147b0*/  LDSM.16.MT88.4 R192, [R206+0xb880] ;  /* 0x00b88000cec0783b */ /* 0x000fe20000004200 */
[C---:B------:R-:W-:Y:S01]  /*147c0*/  FMUL.FTZ R43, R2.reuse, R43 ;  /* 0x0000002b022b7220 */ /* 0x040fe20000410000 */
[C---:B------:R-:W-:Y:S04]  /*147d0*/  HMMA.16816.F32.BF16 R24, R144.reuse, R158, R24 ;  /* 0x0000009e9018723c */ /* 0x040fe80000041818 */
[C---:B------:R-:W-:Y:S01]  /*147e0*/  FMUL.FTZ R44, R3.reuse, R44 ;  /* 0x0000002c032c7220 */ /* 0x040fe20000410000 */
[----:B------:R-:W4:Y:S01]  /*147f0*/  MUFU.EX2 R150, R150 ;  /* 0x0000009600967308 */ /* 0x000f220000000800 */
[----:B------:R-:W-:Y:S01]  /*14800*/  LDSM.16.MT88.4 R156, [R206+0x8880] ;  /* 0x00888000ce9c783b */ /* 0x000fe20000004200 */
[----:B------:R-:W-:Y:S02]  /*14810*/  FMUL.FTZ R45, R3, R45 ;  /* 0x0000002d032d7220 */ /* 0x000fe40000410000 */
[C---:B------:R-:W-:Y:S03]  /*14820*/  FMUL.FTZ R46, R2.reuse, R46 ;  /* 0x0000002e022e7220 */ /* 0x040fe60000410000 */
[C---:B------:R-:W-:Y:S01]  /*14830*/  FMUL.FTZ R47, R2.reuse, R47 ;  /* 0x0000002f022f7220 */ /* 0x040fe20000410000 */
[----:B---3--:R-:W-:Y:S01]  /*14840*/  F2FP.BF16.PACK_AB R153, R237, R236 ;  /* 0x000000eced99723e */ /* 0x008fe200000010ff */
[C---:B--2---:R-:W-:Y:S01]  /*14850*/  HMMA.16816.F32.BF16 R28, R144.reuse, R136, R28 ;  /* 0x00000088901c723c */ /* 0x044fe2000004181c */
[----:B------:R-:W0:Y:S02]  /*14860*/  LDGDEPBAR ;  /* 0x00000000000079af */ /* 0x000e240000000000 */
[C---:B------:R-:W-:Y:S02]  /*14870*/  FMUL.FTZ R48, R3.reuse, R48 ;  /* 0x0000003003307220 */ /* 0x040fe40000410000 */
[----:B------:R-:W-:Y:S01]  /*14880*/  FMUL.FTZ R49, R3, R49 ;  /* 0x0000003103317220 */ /* 0x000fe20000410000 */
[----:B-1----:R-:W-:Y:S01]  /*14890*/  F2FP.BF16.PACK_AB R154, R239, R238 ;  /* 0x000000eeef9a723e */ /* 0x002fe200000010ff */
[C---:B------:R-:W-:Y:S01]  /*148a0*/  FMUL.FTZ R50, R2.reuse, R50 ;  /* 0x0000003202327220 */ /* 0x040fe20000410000 */
[C---:B------:R-:W-:Y:S01]  /*148b0*/  HMMA.16816.F32.BF16 R32, R144.reuse, R138, R32 ;  /* 0x0000008a9020723c */ /* 0x040fe20000041820 */
[----:B------:R-:W1:Y:S03]  /*148c0*/  LDSM.16.MT88.4 R136, [R205+0x9080] ;  /* 0x00908000cd88783b */ /* 0x000e660000004200 */
[C---:B------:R-:W-:Y:S02]  /*148d0*/  FMUL.FTZ R51, R2.reuse, R51 ;  /* 0x0000003302337220 */ /* 0x040fe40000410000 */
[----:B------:R-:W-:Y:S01]  /*148e0*/  FMUL.FTZ R52, R3, R52 ;  /* 0x0000003403347220 */ /* 0x000fe20000410000 */
[----:B----4-:R-:W-:Y:S01]  /*148f0*/  F2FP.BF16.PACK_AB R155, R149, R150 ;  /* 0x00000096959b723e */ /* 0x010fe200000010ff */
        /* <DEDUP_REMOVED lines=140> */
[C---:B------:R-:W-:Y:S04]  /*151c0*/  HMMA.16816.F32.BF16 R24, R152.reuse, R162, R24 ;  /* 0x000000a29818723c */ /* 0x040fe80000041818 */
[----:B------:R-:W-:Y:S04]  /*151d0*/  FADD.FTZ R224, R149, R151 ;  /* 0x0000009795e07221 */ /* 0x000fe80000010000 */
[C---:B-1----:R-:W-:Y:S08]  /*151e0*/  HMMA.16816.F32.BF16 R28, R152.reuse, R4, R28 ;  /* 0x00000004981c723c */ /* 0x042ff0000004181c */
[C---:B------:R-:W-:Y:S08]  /*151f0*/  HMMA.16816.F32.BF16 R32, R152.reuse, R6, R32 ;  /* 0x000000069820723c */ /* 0x040ff00000041820 */
        /* <DEDUP_REMOVED lines=25> */
.L_x_662:
[----:B------:R-:W1:Y:S01]  /*15390*/  SHFL.BFLY PT, R2, R224, 0x2, 0x1f ;  /* 0x0c401f00e0027f89 */ /* 0x000e6200000e0000 */
[----:B------:R-:W-:-:S02]  /*153a0*/  MOV R4, RZ ;  /* 0x000000ff00047202 */ /* 0x000fc40000000f00 */
[----:B------:R-:W-:Y:S01]  /*153b0*/  MOV R10, 0xff800000 ;  /* 0xff800000000a7802 */ /* 0x000fe20000000f00 */
[----:B------:R-:W2:Y:S01]  /*153c0*/  SHFL.BFLY PT, R5, R225, 0x2, 0x1f ;  /* 0x0c401f00e1057f89 */ /* 0x000ea200000e0000 */
        /* <DEDUP_REMOVED lines=9> */
[----:B------:R-:W-:Y:S02]  /*15460*/  MOV R3, RZ ;  /* 0x000000ff00037202 */ /* 0x000fe40000000f00 */
[----:B------:R-:W-:-:S09]  /*15470*/  FSETP.NE.FTZ.AND P1, PT, R5, RZ, PT ;  /* 0x000000ff0500720b */ /* 0x000fd20003f35000 */
[----:B------:R-:W1:Y:S01]  /*15480*/  @P0 MUFU.RCP R3, R2 ;  /* 0x0000000200030308 */ /* 0x000e620000001000 */
[----:B------:R-:W-:-:S03]  /*15490*/  @P0 MOV R14, 0x3f317218 ;  /* 0x3f317218000e0802 */ /* 0x000fc60000000f00 */
[----:B------:R-:W-:-:S04]  /*154a0*/  @P1 MOV R12, 0x3f317218 ;  /* 0x3f317218000c1802 */ /* 0x000fc80000000f00 */
[----:B------:R-:W2:Y:S01]  /*154b0*/  @P0 MUFU.LG2 R2, R2 ;  /* 0x0000000200020308 */ /* 0x000ea20000000c00 */
[----:B------:R-:W-:-:S07]  /*154c0*/  @P1 FMUL.FTZ R12, R12, c[0x0][0x2d0] ;  /* 0x0000b4000c0c1a20 */ /* 0x000fce0000410000 */
[----:B------:R-:W3:Y:S01]  /*154d0*/  @P1 MUFU.LG2 R6, R5 ;  /* 0x0000000500061308 */ /* 0x000ee20000000c00 */
[C---:B-1----:R-:W-:Y:S02]  /*154e0*/  FMUL.FTZ R146, R3.reuse, R146 ;  /* 0x0000009203927220 */ /* 0x042fe40000410000 */
[C---:B------:R-:W-:Y:S02]  /*154f0*/  FMUL.FTZ R147, R3.reuse, R147 ;  /* 0x0000009303937220 */ /* 0x040fe40000410000 */
[C---:B------:R-:W-:Y:S02]  /*15500*/  FMUL.FTZ R142, R3.reuse, R142 ;  /* 0x0000008e038e7220 */ /* 0x040fe40000410000 */
[----:B------:R-:W-:Y:S01]  /*15510*/  FMUL.FTZ R143, R3, R143 ;  /* 0x0000008f038f7220 */ /* 0x000fe20000410000 */
[----:B------:R-:W1:Y:S01]  /*15520*/  @P1 MUFU.RCP R4, R5 ;  /* 0x0000000500041308 */ /* 0x000e620000001000 */
[----:B--2---:R-:W-:Y:S02]  /*15530*/  @P0 FMUL.FTZ R13, R2, 0.69314718246459960938 ;  /* 0x3f317218020d0820 */ /* 0x004fe40000410000 */
[----:B------:R-:W-:-:S02]  /*15540*/  @P0 FMUL.FTZ R2, R14, c[0x0][0x2d0] ;  /* 0x0000b4000e020a20 */ /* 0x000fc40000410000 */
[C---:B------:R-:W-:Y:S02]  /*15550*/  FMUL.FTZ R138, R3.reuse, R138 ;  /* 0x0000008a038a7220 */ /* 0x040fe40000410000 */
[C---:B------:R-:W-:Y:S02]  /*15560*/  FMUL.FTZ R139, R3.reuse, R139 ;  /* 0x0000008b038b7220 */ /* 0x040fe40000410000 */
[----:B---3--:R-:W-:Y:S02]  /*15570*/  @P1 FMUL.FTZ R6, R6, 0.69314718246459960938 ;  /* 0x3f31721806061820 */ /* 0x008fe40000410000 */
[C---:B------:R-:W-:Y:S02]  /*15580*/  FMUL.FTZ R134, R3.reuse, R134 ;  /* 0x0000008603867220 */ /* 0x040fe40000410000 */
[C---:B------:R-:W-:Y:S02]  /*15590*/  FMUL.FTZ R135, R3.reuse, R135 ;  /* 0x0000008703877220 */ /* 0x040fe40000410000 */
[----:B------:R-:W-:-:S02]  /*155a0*/  FMUL.FTZ R22, R3, R22 ;  /* 0x0000001603167220 */ /* 0x000fc40000410000 */
[C---:B-1----:R-:W-:Y:S02]  /*155b0*/  FMUL.FTZ R144, R4.reuse, R144 ;  /* 0x0000009004907220 */ /* 0x042fe40000410000 */
        /* <DEDUP_REMOVED lines=117> */
[----:B------:R-:W-:Y:S02]  /*15d10*/  FMUL.FTZ R3, R3, R131 ;  /* 0x0000008303037220 */ /* 0x000fe40000410000 */
[----:B------:R-:W-:-:S02]  /*15d20*/  @P1 FFMA.FTZ R10, R12, R0, R6 ;  /* 0x000000000c0a1223 */ /* 0x000fc40000010006 */
[----:B------:R-:W-:Y:S02]  /*15d30*/  @P0 FFMA.FTZ R11, R2, R148, R13 ;  /* 0x00000094020b0223 */ /* 0x000fe4000001000d */
.L_x_589:
        /* <DEDUP_REMOVED lines=61> */
[----:B------:R-:W-:Y:S01]  /*16110*/  IMAD.IADD R18, R15, 0x1, R16 ;  /* 0x000000010f127824 */ /* 0x000fe200078e0210 */
[----:B------:R-:W-:Y:S01]  /*16120*/  STS [R4+0x400], R142 ;  /* 0x0004008e04007388 */ /* 0x000fe20000000800 */
[----:B------:R-:W-:Y:S01]  /*16130*/  IMAD.IADD R19, R16, 0x1, R4 ;  /* 0x0000000110137824 */ /* 0x000fe200078e0204 */
[----:B------:R-:W-:Y:S02]  /*16140*/  F2FP.BF16.PACK_AB R50, R51, R50 ;  /* 0x000000323332723e */ /* 0x000fe400000010ff */
        /* <DEDUP_REMOVED lines=23> */
[----:B------:R-:W-:Y:S02]  /*162c0*/  F2FP.BF16.PACK_AB R84, R85, R84 ;  /* 0x000000545554723e */ /* 0x000fe400000010ff */
        /* <DEDUP_REMOVED lines=33> */
[----:B------:R-:W-:Y:S02]  /*164e0*/  ISETP.NE.U32.AND P0, PT, RZ, c[0x0][0x500], PT ;  /* 0x00014000ff007a0c */ /* 0x000fe40003f05070 */
[----:B------:R-:W-:Y:S01]  /*164f0*/  ISETP.NE.U32.AND P1, PT, RZ, c[0x0][0x508], PT ;  /* 0x00014200ff007a0c */ /* 0x000fe20003f25070 */
[----:B------:R-:W-:Y:S01]  /*16500*/  STS [R17+0x4480], R46 ;  /* 0x0044802e11007388 */ /* 0x000fe20000000800 */
[----:B------:R-:W-:-:S02]  /*16510*/  ISETP.NE.AND.EX P0, PT, RZ, c[0x0][0x504], PT, P0 ;  /* 0x00014100ff007a0c */ /* 0x000fc40003f05300 */
[----:B------:R-:W-:Y:S01]  /*16520*/  ISETP.NE.AND.EX P1, PT, RZ, c[0x0][0x50c], PT, P1 ;  /* 0x00014300ff007a0c */ /* 0x000fe20003f25310 */
        /* <DEDUP_REMOVED lines=38> */
[----:B------:R1:W-:Y:S04]  /*16790*/  STS [R19+0xc400], R122 ;  /* 0x00c4007a13007388 */ /* 0x0003e80000000800 */
[----:B------:R-:W-:Y:S04]  /*167a0*/  STS [R20+0xc080], R124 ;  /* 0x00c0807c14007388 */ /* 0x000fe80000000800 */
[----:B------:R-:W-:Y:S04]  /*167b0*/  STS [R20+0xc480], R126 ;  /* 0x00c4807e14007388 */ /* 0x000fe80000000800 */
[----:B------:R-:W-:Y:S04]  /*167c0*/  STS [R16+0xc000], R128 ;  /* 0x00c0008010007388 */ /* 0x000fe80000000800 */
[----:B------:R2:W-:Y:S01]  /*167d0*/  STS [R16+0xc400], R3 ;  /* 0x00c4000310007388 */ /* 0x0005e20000000800 */
[----:B-1----:R-:W-:-:S03]  /*167e0*/  IMAD.WIDE R18, R216, R5, c[0x0][0x500] ;  /* 0x00014000d8127625 */ /* 0x002fc600078e0205 */
[----:B------:R-:W-:Y:S06]  /*167f0*/  BAR.SYNC.DEFER_BLOCKING 0x1, 0x100 ;  /* 0x0044000000007b1d */ /* 0x000fec0000010000 */
[----:B--2---:R-:W2:Y:S01]  /*16800*/  @P0 LDG.E R3, [R18.64] ;  /* 0x0000000812030981 */ /* 0x004ea2000c1e1900 */
[----:B------:R-:W-:Y:S02]  /*16810*/  IMAD.MOV.U32 R4, RZ, RZ, c[0x0][0x388] ;  /* 0x0000e200ff047624 */ /* 0x000fe400078e00ff */
[----:B------:R-:W-:-:S05]  /*16820*/  @P1 IMAD.WIDE R16, R216, R5, c[0x0][0x508] ;  /* 0x00014200d8101625 */ /* 0x000fca00078e0205 */
[----:B------:R1:W5:Y:S02]  /*16830*/  @P1 LDG.E R4, [R16.64] ;  /* 0x0000000810041981 */ /* 0x000364000c1e1900 */
[----:B-1----:R-:W-:Y:S02]  /*16840*/  CS2R R16, SRZ ;  /* 0x0000000000107805 */ /* 0x002fe4000001ff00 */
[--C-:B--2---:R-:W-:Y:S01]  /*16850*/  @P0 SHF.R.S32.HI R17, RZ, 0x1f, R3.reuse ;  /* 0x0000001fff110819 */ /* 0x104fe20000011403 */
[----:B------:R-:W-:Y:S01]  /*16860*/  @P0 IMAD.MOV.U32 R16, RZ, RZ, R3 ;  /* 0x000000ffff100224 */ /* 0x000fe200078e0003 */
[----:B------:R-:W-:Y:S05]  /*16870*/  @P1 BRA `(.L_x_665) ;  /* 0x0000004000001947 */ /* 0x000fea0003800000 */
[----:B------:R-:W-:Y:S05]  /*16880*/  @!P0 BRA `(.L_x_665) ;  /* 0x0000003000008947 */ /* 0x000fea0003800000 */
[----:B-----5:R1:W2:Y:S04]  /*16890*/  LDG.E R4, [R18.64] ;  /* 0x0000000812047981 */ /* 0x0202a8000c1e1900 */
[----:B-1----:R-:W2:Y:S02]  /*168a0*/  LDG.E R18, [R18.64+0x4] ;  /* 0x0000040812127981 */ /* 0x002ea4000c1e1900 */
[----:B--2---:R-:W-:-:S02]  /*168b0*/  IADD3 R4, -R4, R18, RZ ;  /* 0x0000001204047210 */ /* 0x004fc40007ffe1ff */
.L_x_665:
[----:B------:R-:W-:Y:S01]  /*168c0*/  LOP3.LUT R9, R12, 0xffffffe0, RZ, 0xc0, !PT ;  /* 0xffffffe00c097812 */ /* 0x000fe200078ec0ff */
[----:B------:R-:W1:Y:S01]  /*168d0*/  S2R R75, SR_CTAID.X ;  /* 0x00000000004b7919 */ /* 0x000e620000002500 */
[----:B------:R-:W-:Y:S01]  /*168e0*/  SHF.R.S32.HI R5, RZ, 0x1f, R14 ;  /* 0x0000001fff057819 */ /* 0x000fe2000001140e */
[----:B------:R-:W-:Y:S01]  /*168f0*/  IMAD.MOV.U32 R12, RZ, RZ, c[0x0][0x4e8] ;  /* 0x00013a00ff0c7624 */ /* 0x000fe200078e00ff */
[----:B------:R-:W-:Y:S01]  /*16900*/  LEA.HI R3, R8, R8, RZ, 0x1 ;  /* 0x0000000808037211 */ /* 0x000fe200078f08ff */
[----:B------:R-:W-:Y:S01]  /*16910*/  IMAD.IADD R9, R2, 0x1, -R9 ;  /* 0x0000000102097824 */ /* 0x000fe200078e0a09 */
[----:B------:R-:W-:Y:S01]  /*16920*/  LEA.HI R5, R5, R14, RZ, 0x3 ;  /* 0x0000000e05057211 */ /* 0x000fe200078f18ff */
[----:B------:R-:W-:Y:S01]  /*16930*/  IMAD.MOV.U32 R19, RZ, RZ, R17 ;  /* 0x000000ffff137224 */ /* 0x000fe200078e0011 */
[----:B------:R-:W-:Y:S01]  /*16940*/  LOP3.LUT R3, R3, 0x1ffffffe, RZ, 0xc0, !PT ;  /* 0x1ffffffe03037812 */ /* 0x000fe200078ec0ff */
[----:B------:R-:W-:Y:S01]  /*16950*/  BSSY B0, `(.L_x_666) ;  /* 0x000008b000007945 */ /* 0x000fe20003800000 */
[----:B------:R-:W-:-:S02]  /*16960*/  SHF.R.S32.HI R7, RZ, 0x1f, R9 ;  /* 0x0000001fff077819 */ /* 0x000fc40000011409 */
[----:B------:R-:W-:Y:S02]  /*16970*/  LOP3.LUT R5, R5, 0xffffff8, RZ, 0xc0, !PT ;  /* 0x0ffffff805057812 */ /* 0x000fe400078ec0ff */
[----:B------:R-:W-:Y:S02]  /*16980*/  LEA.HI R7, R7, R9, RZ, 0x2 ;  /* 0x0000000907077211 */ /* 0x000fe400078f10ff */
[----:B------:R-:W-:Y:S01]  /*16990*/  IADD3 R5, -R5, R14, RZ ;  /* 0x0000000e05057210 */ /* 0x000fe20007ffe1ff */
[----:B------:R-:W-:Y:S01]  /*169a0*/  IMAD.WIDE.U32 R14, R16, c[0x0][0x3a0], RZ ;  /* 0x0000e800100e7a25 */ /* 0x000fe200078e00ff */
[----:B------:R-:W-:Y:S02]  /*169b0*/  SHF.R.S32.HI R7, RZ, 0x2, R7 ;  /* 0x00000002ff077819 */ /* 0x000fe40000011407 */
[----:B------:R-:W-:Y:S01]  /*169c0*/  LOP3.LUT P2, RZ, R9, 0x3, RZ, 0xc0, !PT ;  /* 0x0000000309ff7812 */ /* 0x000fe2000784c0ff */
[----:B------:R-:W-:Y:S01]  /*169d0*/  IMAD.IADD R9, R8, 0x1, -R3 ;  /* 0x0000000108097824 */ /* 0x000fe200078e0a03 */
[----:B------:R-:W-:Y:S01]  /*169e0*/  ISETP.NE.AND P1, PT, R12, 0x1, PT ;  /* 0x000000010c00780c */ /* 0x000fe20003f25270 */
[----:B------:R-:W-:Y:S01]  /*169f0*/  IMAD R5, R5, 0x10, R7 ;  /* 0x0000001005057824 */ /* 0x000fe200078e0207 */
[----:B------:R-:W-:Y:S01]  /*16a00*/  MOV R18, R16 ;  /* 0x0000001000127202 */ /* 0x000fe20000000f00 */
[----:B------:R-:W-:Y:S01]  /*16a10*/  IMAD R12, R0, c[0x0][0x490], RZ ;  /* 0x00012400000c7a24 */ /* 0x000fe200078e02ff */
[CC--:B------:R-:W-:Y:S01]  /*16a20*/  LEA.HI R3, R6.reuse, R2.reuse, RZ, 0x3 ;  /* 0x0000000206037211 */ /* 0x0c0fe200078f18ff */
[----:B------:R-:W-:Y:S01]  /*16a30*/  IMAD R9, R9, 0x8, R5 ;  /* 0x0000000809097824 */ /* 0x000fe200078e0205 */
[----:B------:R-:W-:Y:S01]  /*16a40*/  LEA.HI R6, R6, R2, RZ, 0x6 ;  /* 0x0000000206067211 */ /* 0x000fe200078f30ff */
[----:B------:R-:W-:Y:S01]  /*16a50*/  IMAD R7, R17, c[0x0][0x3a0], RZ ;  /* 0x0000e80011077a24 */ /* 0x000fe200078e02ff */
[----:B------:R-:W-:Y:S01]  /*16a60*/  LOP3.LUT R8, R3, 0xfffffff8, RZ, 0xc0, !PT ;  /* 0xfffffff803087812 */ /* 0x000fe200078ec0ff */
[----:B------:R-:W-:Y:S01]  /*16a70*/  IMAD.WIDE.U32 R18, R215, c[0x0][0x490], R18 ;  /* 0x00012400d7127a25 */ /* 0x000fe200078e0012 */
[----:B-1----:R-:W-:-:S02]  /*16a80*/  LEA R9, R75, R9, 0x7 ;  /* 0x000000094b097211 */ /* 0x002fc400078e38ff */
[----:B------:R-:W-:Y:S01]  /*16a90*/  SHF.R.S32.HI R3, RZ, 0x3, R3 ;  /* 0x00000003ff037819 */ /* 0x000fe20000011403 */
[----:B------:R-:W-:Y:S01]  /*16aa0*/  IMAD R12, R215, c[0x0][0x494], R12 ;  /* 0x00012500d70c7a24 */ /* 0x000fe200078e020c */
[----:B------:R-:W-:Y:S01]  /*16ab0*/  SHF.L.U32 R6, R6, 0x3, RZ ;  /* 0x0000000306067819 */ /* 0x000fe200000006ff */
[----:B------:R-:W-:Y:S02]  /*16ac0*/  IMAD R7, R16, c[0x0][0x3a4], R7 ;  /* 0x0000e90010077a24 */ /* 0x000fe400078e0207 */
[----:B------:R-:W-:Y:S02]  /*16ad0*/  IMAD.IADD R19, R19, 0x1, R12 ;  /* 0x0000000113137824 */ /* 0x000fe400078e020c */
[----:B------:R-:W-:Y:S01]  /*16ae0*/  @P1 IMAD.HI.U32 R12, R9, c[0x0][0x4ec], RZ ;  /* 0x00013b00090c1a27 */ /* 0x000fe200078e00ff */
[----:B------:R-:W-:Y:S02]  /*16af0*/  IADD3 R15, R15, R7, RZ ;  /* 0x000000070f0f7210 */ /* 0x000fe40007ffe0ff */
[----:B------:R-:W-:Y:S01]  /*16b00*/  SHF.R.S32.HI R7, RZ, 0x1f, R216 ;  /* 0x0000001fff077819 */ /* 0x000fe200000114d8 */
[----:B------:R-:W-:Y:S01]  /*16b10*/  IMAD.IADD R2, R2, 0x1, -R8 ;  /* 0x0000000102027824 */ /* 0x000fe200078e0a08 */
[----:B------:R-:W-:Y:S01]  /*16b20*/  SEL R216, R216, RZ, !P0 ;  /* 0x000000ffd8d87207 */ /* 0x000fe20004000000 */
[----:B------:R-:W-:Y:S01]  /*16b30*/  IMAD.MOV.U32 R8, RZ, RZ, R9 ;  /* 0x000000ffff087224 */ /* 0x000fe200078e0009 */
[----:B------:R-:W-:Y:S01]  /*16b40*/  @P1 SHF.R.U32.HI R8, RZ, c[0x0][0x4f0], R12 ;  /* 0x00013c00ff081a19 */ /* 0x000fe2000001160c */
[----:B------:R-:W-:Y:S01]  /*16b50*/  IMAD R16, R0, c[0x0][0x3e8], RZ ;  /* 0x0000fa0000107a24 */ /* 0x000fe200078e02ff */
[----:B------:R-:W-:Y:S01]  /*16b60*/  SEL R7, R7, RZ, !P0 ;  /* 0x000000ff07077207 */ /* 0x000fe20004000000 */
[----:B------:R-:W-:Y:S01]  /*16b70*/  IMAD.WIDE.U32 R14, R215, c[0x0][0x3e8], R14 ;  /* 0x0000fa00d70e7a25 */ /* 0x000fe200078e000e */
[----:B------:R-:W-:-:S03]  /*16b80*/  LEA R0, R2, R3, 0x5 ;  /* 0x0000000302007211 */ /* 0x000fc600078e28ff */
[----:B------:R-:W-:Y:S02]  /*16b90*/  IMAD.MOV R12, RZ, RZ, -R8 ;  /* 0x000000ffff0c7224 */ /* 0x000fe400078e0a08 */
[----:B------:R-:W-:Y:S02]  /*16ba0*/  IMAD R16, R215, c[0x0][0x3ec], R16 ;  /* 0x0000fb00d7107a24 */ /* 0x000fe400078e0210 */
[----:B------:R-:W-:-:S03]  /*16bb0*/  IMAD.WIDE.U32 R18, R216, c[0x0][0x498], R18 ;  /* 0x00012600d8127a25 */ /* 0x000fc600078e0012 */
[----:B------:R-:W-:Y:S01]  /*16bc0*/  IADD3 R15, R15, R16, RZ ;  /* 0x000000100f0f7210 */ /* 0x000fe20007ffe0ff */
[----:B------:R-:W-:Y:S01]  /*16bd0*/  IMAD R12, R12, c[0x0][0x4e8], R9 ;  /* 0x00013a000c0c7a24 */ /* 0x000fe200078e0209 */
[----:B------:R-:W-:Y:S01]  /*16be0*/  IADD3 R20, P0, R8, R18, RZ ;  /* 0x0000001208147210 */ /* 0x000fe20007f1e0ff */
[----:B------:R-:W-:Y:S01]  /*16bf0*/  IMAD R13, R7, c[0x0][0x498], RZ ;  /* 0x00012600070d7a24 */ /* 0x000fe200078e02ff */
[----:B------:R-:W-:Y:S01]  /*16c00*/  SHF.R.S32.HI R16, RZ, 0x1f, R8 ;  /* 0x0000001fff107819 */ /* 0x000fe20000011408 */
[----:B------:R-:W-:Y:S01]  /*16c10*/  IMAD R9, R75, 0x80, R0 ;  /* 0x000000804b097824 */ /* 0x000fe200078e0200 */
[----:B------:R-:W-:Y:S01]  /*16c20*/  SHF.R.S32.HI R18, RZ, 0x1f, R12 ;  /* 0x0000001fff127819 */ /* 0x000fe2000001140c */
[----:B------:R-:W-:Y:S02]  /*16c30*/  IMAD R13, R216, c[0x0][0x49c], R13 ;  /* 0x00012700d80d7a24 */ /* 0x000fe400078e020d */
[----:B------:R-:W-:Y:S02]  /*16c40*/  IMAD.SHL.U32 R0, R3, 0x40, RZ ;  /* 0x0000004003007824 */ /* 0x000fe400078e00ff */
[----:B------:R-:W-:Y:S01]  /*16c50*/  IMAD R18, R18, c[0x0][0x488], RZ ;  /* 0x0001220012127a24 */ /* 0x000fe200078e02ff */
[----:B------:R-:W-:Y:S01]  /*16c60*/  IADD3.X R21, R16, R19, R13, P0, !PT ;  /* 0x0000001310157210 */ /* 0x000fe200007fe40d */
[----:B------:R-:W-:Y:S01]  /*16c70*/  @P1 IMAD.HI.U32 R17, R9, c[0x0][0x4ec], RZ ;  /* 0x00013b0009111a27 */ /* 0x000fe200078e00ff */
[----:B------:R-:W-:-:S03]  /*16c80*/  LOP3.LUT R13, R0, 0x1c0, RZ, 0xc0, !PT ;  /* 0x000001c0000d7812 */ /* 0x000fc600078ec0ff */
[----:B------:R-:W-:-:S04]  /*16c90*/  IMAD.WIDE.U32 R20, R12, c[0x0][0x488], R20 ;  /* 0x000122000c147a25 */ /* 0x000fc800078e0014 */
[----:B------:R-:W-:Y:S01]  /*16ca0*/  IMAD R18, R12, c[0x0][0x48c], R18 ;  /* 0x000123000c127a24 */ /* 0x000fe200078e0212 */
[----:B------:R-:W-:Y:S01]  /*16cb0*/  LEA R12, P0, R20, c[0x0][0x450], 0x2 ;  /* 0x00011400140c7a11 */ /* 0x000fe200078010ff */
[----:B------:R-:W-:Y:S01]  /*16cc0*/  IMAD.SHL.U32 R0, R2, 0x8, RZ ;  /* 0x0000000802007824 */ /* 0x000fe200078e00ff */
[----:B------:R-:W-:Y:S01]  /*16cd0*/  SHF.R.U32.HI R2, RZ, 0x3, R13 ;  /* 0x00000003ff027819 */ /* 0x000fe2000001160d */
[----:B------:R-:W-:Y:S01]  /*16ce0*/  IMAD.MOV.U32 R8, RZ, RZ, R9 ;  /* 0x000000ffff087224 */ /* 0x000fe200078e0009 */
[----:B------:R-:W-:Y:S01]  /*16cf0*/  IADD3 R18, R21, R18, RZ ;  /* 0x0000001215127210 */ /* 0x000fe20007ffe0ff */
[----:B------:R-:W-:Y:S01]  /*16d00*/  SHFL.IDX PT, R22, R12, 0x1, 0x1c1f ;  /* 0x003c1f000c167f89 */ /* 0x000fe200000e0000 */
[----:B------:R-:W-:Y:S01]  /*16d10*/  @P1 SHF.R.U32.HI R8, RZ, c[0x0][0x4f0], R17 ;  /* 0x00013c00ff081a19 */ /* 0x000fe20000011611 */
[----:B------:R-:W-:Y:S01]  /*16d20*/  IMAD R7, R7, c[0x0][0x3f0], RZ ;  /* 0x0000fc0007077a24 */ /* 0x000fe200078e02ff */
[----:B------:R-:W-:Y:S01]  /*16d30*/  LEA.HI.X R18, R20, c[0x0][0x454], R18, 0x2, P0 ;  /* 0x0001150014127a11 */ /* 0x000fe200000f1412 */
[----:B------:R-:W-:Y:S01]  /*16d40*/  IMAD R5, R75, 0x80, R5 ;  /* 0x000000804b057824 */ /* 0x000fe200078e0205 */
[----:B------:R-:W-:Y:S01]  /*16d50*/  LOP3.LUT R13, R13, 0x38, R0, 0xf8, !PT ;  /* 0x000000380d0d7812 */ /* 0x000fe200078ef800 */
[----:B------:R-:W-:Y:S01]  /*16d60*/  SHFL.IDX PT, R20, R12, RZ, 0x1c1f ;  /* 0x001c1fff0c147589 */ /* 0x000fe200000e0000 */
[C---:B------:R-:W-:Y:S01]  /*16d70*/  IMAD R7, R216.reuse, c[0x0][0x3f4], R7 ;  /* 0x0000fd00d8077a24 */ /* 0x040fe200078e0207 */
[----:B------:R-:W-:Y:S01]  /*16d80*/  SHF.R.S32.HI R16, RZ, 0x1f, R8 ;  /* 0x0000001fff107819 */ /* 0x000fe20000011408 */
[----:B------:R-:W-:Y:S01]  /*16d90*/  IMAD.WIDE.U32 R14, R216, c[0x0][0x3f0], R14 ;  /* 0x0000fc00d80e7a25 */ /* 0x000fe200078e000e */
[----:B------:R-:W-:Y:S01]  /*16da0*/  LOP3.LUT R13, R13, R2, RZ, 0x3c, !PT ;  /* 0x000000020d0d7212 */ /* 0x000fe200078e3cff */
[----:B------:R-:W1:Y:S01]  /*16db0*/  SHFL.IDX PT, R21, R18, RZ, 0x1c1f ;  /* 0x001c1fff12157589 */ /* 0x000e6200000e0000 */
[----:B------:R-:W-:Y:S01]  /*16dc0*/  LEA R75, R75, R3, 0x7 ;  /* 0x000000034b4b7211 */ /* 0x000fe200078e38ff */
[----:B------:R-:W-:Y:S01]  /*16dd0*/  IMAD.MOV R2, RZ, RZ, -R8 ;  /* 0x000000ffff027224 */ /* 0x000fe200078e0a08 */
[----:B------:R-:W-:Y:S01]  /*16de0*/  IADD3 R15, R15, R7, RZ ;  /* 0x000000070f0f7210 */ /* 0x000fe20007ffe0ff */
[----:B------:R2:W3:Y:S01]  /*16df0*/  SHFL.IDX PT, R23, R18, 0x1, 0x1c1f ;  /* 0x003c1f0012177f89 */ /* 0x0004e200000e0000 */
[----:B------:R-:W-:Y:S01]  /*16e00*/  IMAD R16, R16, c[0x0][0x3e0], RZ ;  /* 0x0000f80010107a24 */ /* 0x000fe200078e02ff */
[----:B------:R-:W-:-:S03]  /*16e10*/  LOP3.LUT R6, R13, 0x7ffffe00, R6, 0xf8, !PT ;  /* 0x7ffffe000d067812 */ /* 0x000fc600078ef806 */
[----:B------:R-:W-:Y:S02]  /*16e20*/  IMAD R16, R8, c[0x0][0x3e4], R16 ;  /* 0x0000f90008107a24 */ /* 0x000fe400078e0210 */
[----:B--2---:R-:W-:Y:S02]  /*16e30*/  IMAD R18, R2, c[0x0][0x4e8], R9 ;  /* 0x00013a0002127a24 */ /* 0x004fe400078e0209 */
[----:B-----5:R-:W-:Y:S01]  /*16e40*/  IMAD R2, R4, c[0x0][0x4e8], RZ ;  /* 0x00013a0004027a24 */ /* 0x020fe200078e02ff */
[----:B------:R-:W-:Y:S01]  /*16e50*/  IADD3 R4, R5, 0x8, RZ ;  /* 0x0000000805047810 */ /* 0x000fe20007ffe0ff */
[----:B------:R-:W-:-:S03]  /*16e60*/  IMAD.WIDE.U32 R8, R8, c[0x0][0x3e0], R14 ;  /* 0x0000f80008087a25 */ /* 0x000fc600078e000e */
[-C--:B------:R-:W-:Y:S01]  /*16e70*/  ISETP.GE.OR P1, PT, R5, R2.reuse, P2 ;  /* 0x000000020500720c */ /* 0x080fe20001726670 */
[----:B------:R-:W-:Y:S01]  /*16e80*/  IMAD.IADD R9, R9, 0x1, R16 ;  /* 0x0000000109097824 */ /* 0x000fe200078e0210 */
[----:B------:R-:W-:Y:S02]  /*16e90*/  ISETP.GE.OR P0, PT, R4, R2, P2 ;  /* 0x000000020400720c */ /* 0x000fe40001706670 */
[----:B------:R-:W-:Y:S02]  /*16ea0*/  SHF.R.S32.HI R5, RZ, 0x1f, R18 ;  /* 0x0000001fff057819 */ /* 0x000fe40000011412 */
[----:B------:R-:W-:-:S03]  /*16eb0*/  SHF.L.U32 R16, R6, 0x1, RZ ;  /* 0x0000000106107819 */ /* 0x000fc600000006ff */
[----:B------:R-:W-:-:S04]  /*16ec0*/  IMAD R5, R5, c[0x0][0x3d8], RZ ;  /* 0x0000f60005057a24 */ /* 0x000fc800078e02ff */
[C---:B------:R-:W-:Y:S01]  /*16ed0*/  IMAD R17, R18.reuse, c[0x0][0x3dc], R5 ;  /* 0x0000f70012117a24 */ /* 0x040fe200078e0205 */
[----:B-1----:R1:W-:Y:S01]  /*16ee0*/  @!P1 ST.E [R20.64], R10 ;  /* 0x0000000a14009985 */ /* 0x0023e2000c101908 */
[----:B------:R-:W-:-:S03]  /*16ef0*/  IMAD.WIDE.U32 R18, R18, c[0x0][0x3d8], R8 ;  /* 0x0000f60012127a25 */ /* 0x000fc600078e0008 */
[----:B---3--:R1:W-:Y:S01]  /*16f00*/  @!P0 ST.E [R22.64], R11 ;  /* 0x0000000b16008985 */ /* 0x0083e2000c101908 */
[----:B------:R-:W-:Y:S01]  /*16f10*/  IMAD.IADD R17, R19, 0x1, R17 ;  /* 0x0000000113117824 */ /* 0x000fe200078e0211 */
[C---:B------:R-:W-:Y:S02]  /*16f20*/  LEA R74, P0, R18.reuse, c[0x0][0x380], 0x1 ;  /* 0x0000e000124a7a11 */ /* 0x040fe400078008ff */
        /* <DEDUP_REMOVED lines=26> */
[----:B-1----:R-:W1:Y:S01]  /*170d0*/  LDS.128 R16, [R16+0xc080] ;  /* 0x00c0800010107984 */ /* 0x002e620000000c00 */
[----:B------:R-:W-:-:S07]  /*170e0*/  ISETP.GE.AND P3, PT, R0, c[0x0][0x3c8], PT ;  /* 0x0000f20000007a0c */ /* 0x000fce0003f66270 */
[----:B------:R-:W-:Y:S02]  /*170f0*/  @!P2 SHF.R.S32.HI R71, RZ, 0x1f, R72 ;  /* 0x0000001fff47a819 */ /* 0x000fe40000011448 */
[----:B------:R-:W-:Y:S02]  /*17100*/  @!P1 SHF.R.S32.HI R69, RZ, 0x1f, R70 ;  /* 0x0000001fff459819 */ /* 0x000fe40000011446 */
[----:B------:R-:W-:Y:S02]  /*17110*/  @!P0 SHF.R.S32.HI R3, RZ, 0x1f, R68 ;  /* 0x0000001fff038819 */ /* 0x000fe40000011444 */
[----:B------:R-:W-:Y:S01]  /*17120*/  @!P2 LEA.HI R71, R71, R72, RZ, 0x3 ;  /* 0x000000484747a211 */ /* 0x000fe200078f18ff */
[----:B------:R-:W-:Y:S01]  /*17130*/  @!P3 IMAD.WIDE R78, R0, 0x2, R76 ;  /* 0x00000002004eb825 */ /* 0x000fe200078e024c */
[----:B------:R-:W-:Y:S02]  /*17140*/  @!P1 LEA.HI R69, R69, R70, RZ, 0x3 ;  /* 0x0000004645459211 */ /* 0x000fe400078f18ff */
[----:B------:R-:W-:-:S02]  /*17150*/  @!P0 LEA.HI R3, R3, R68, RZ, 0x3 ;  /* 0x0000004403038211 */ /* 0x000fc400078f18ff */
[----:B------:R-:W-:Y:S02]  /*17160*/  @!P2 LOP3.LUT R71, R71, 0xfffffff8, RZ, 0xc0, !PT ;  /* 0xfffffff84747a812 */ /* 0x000fe400078ec0ff */
[----:B------:R-:W-:Y:S02]  /*17170*/  @!P1 LOP3.LUT R69, R69, 0xfffffff8, RZ, 0xc0, !PT ;  /* 0xfffffff845459812 */ /* 0x000fe400078ec0ff */
[----:B------:R-:W-:Y:S01]  /*17180*/  @!P0 LOP3.LUT R3, R3, 0xfffffff8, RZ, 0xc0, !PT ;  /* 0xfffffff803038812 */ /* 0x000fe200078ec0ff */
[--C-:B------:R-:W-:Y:S01]  /*17190*/  @!P2 IMAD.WIDE R70, R71, 0x2, R76.reuse ;  /* 0x000000024746a825 */ /* 0x100fe200078e024c */
[----:B--2---:R2:W-:Y:S03]  /*171a0*/  @!P3 ST.E.128 [R78.64], R64 ;  /* 0x000000404e00b985 */ /* 0x0045e6000c101d08 */
[--C-:B------:R-:W-:Y:S01]  /*171b0*/  @!P1 IMAD.WIDE R68, R69, 0x2, R76.reuse ;  /* 0x0000000245449825 */ /* 0x100fe200078e024c */
[----:B---3--:R2:W-:Y:S03]  /*171c0*/  @!P2 ST.E.128 [R70.64], R48 ;  /* 0x000000304600a985 */ /* 0x0085e6000c101d08 */
[----:B------:R-:W-:Y:S01]  /*171d0*/  @!P0 IMAD.WIDE R76, R3, 0x2, R76 ;  /* 0x00000002034c8825 */ /* 0x000fe200078e024c */
[----:B----4-:R2:W-:Y:S04]  /*171e0*/  @!P1 ST.E.128 [R68.64], R32 ;  /* 0x0000002044009985 */ /* 0x0105e8000c101d08 */
[----:B-1----:R2:W-:Y:S02]  /*171f0*/  @!P0 ST.E.128 [R76.64], R16 ;  /* 0x000000104c008985 */ /* 0x0025e4000c101d08 */
.L_x_667:
[----:B--234-:R-:W-:Y:S05]  /*17200*/  BSYNC B0 ;  /* 0x0000000000007941 */ /* 0x01cfea0003800000 */
.L_x_666:
[----:B------:R-:W-:Y:S01]  /*17210*/  IADD3 R3, R75, 0x20, RZ ;  /* 0x000000204b037810 */ /* 0x000fe20007ffe0ff */
[----:B------:R2:W3:Y:S01]  /*17220*/  SHFL.IDX PT, R35, R73, 0x1, 0x181f ;  /* 0x00381f0049237f89 */ /* 0x0004e200000e0000 */
[----:B------:R-:W-:Y:S02]  /*17230*/  BSSY B0, `(.L_x_668) ;  /* 0x000001c000007945 */ /* 0x000fe40003800000 */
[----:B------:R-:W-:Y:S01]  /*17240*/  ISETP.GE.AND P0, PT, R3, R2, PT ;  /* 0x000000020300720c */ /* 0x000fe20003f06270 */
[----:B------:R2:W4:-:S12]  /*17250*/  SHFL.IDX PT, R34, R74, 0x1, 0x181f ;  /* 0x00381f004a227f89 */ /* 0x00051800000e0000 */
[----:B------:R-:W-:Y:S05]  /*17260*/  @P0 BRA `(.L_x_669) ;  /* 0x0000018000000947 */ /* 0x000fea0003800000 */
[C---:B------:R-:W-:Y:S02]  /*17270*/  IADD3 R32, R0.reuse, 0x40, RZ ;  /* 0x0000004000207810 */ /* 0x040fe40007ffe0ff */
[C---:B------:R-:W-:Y:S02]  /*17280*/  IADD3 R18, R0.reuse, 0x80, RZ ;  /* 0x0000008000127810 */ /* 0x040fe40007ffe0ff */
[----:B-1----:R-:W-:Y:S02]  /*17290*/  IADD3 R16, R0, 0xc0, RZ ;  /* 0x000000c000107810 */ /* 0x002fe40007ffe0ff */
        /* <DEDUP_REMOVED lines=21> */
.L_x_669:
[----:B------:R-:W-:Y:S05]  /*173f0*/  BSYNC B0 ;  /* 0x0000000000007941 */ /* 0x000fea0003800000 */
.L_x_668:
        /* <DEDUP_REMOVED lines=30> */
.L_x_671:
[----:B------:R-:W-:Y:S05]  /*175e0*/  BSYNC B0 ;  /* 0x0000000000007941 */ /* 0x000fea0003800000 */
.L_x_670:
        /* <DEDUP_REMOVED lines=17> */
[----:B------:R-:W-:Y:S02]  /*17700*/  @!P2 ST.E.128 [R12.64], R52 ;  /* 0x000000340c00a985 */ /* 0x000fe4000c101d08 */
[----:B------:R-:W-:-:S04]  /*17710*/  @!P1 IMAD.WIDE R8, R8, 0x2, R10 ;  /* 0x0000000208089825 */ /* 0x000fc800078e020a */
[----:B------:R-:W-:Y:S01]  /*17720*/  @!P0 IMAD.WIDE R2, R2, 0x2, R10 ;  /* 0x0000000202028825 */ /* 0x000fe200078e020a */
[----:B------:R-:W-:Y:S04]  /*17730*/  @!P1 ST.E.128 [R8.64], R36 ;  /* 0x0000002408009985 */ /* 0x000fe8000c101d08 */
[----:B------:R1:W-:Y:S02]  /*17740*/  @!P0 ST.E.128 [R2.64], R20 ;  /* 0x0000001402008985 */ /* 0x0003e4000c101d08 */
[----:B-1----:R-:W-:-:S04]  /*17750*/  IADD3 R2, R0, 0xc0, RZ ;  /* 0x000000c000027810 */ /* 0x002fc80007ffe0ff */
        /* <DEDUP_REMOVED lines=8> */
.L_x_664:
        /* <DEDUP_REMOVED lines=15> */
[----:B-----5:R1:W2:Y:S04]  /*178d0*/  LDG.E R3, [R4.64] ;  /* 0x0000000804037981 */ /* 0x0202a8000c1e1900 */
[----:B-1----:R-:W2:Y:S02]  /*178e0*/  LDG.E R4, [R4.64+0x4] ;  /* 0x0000040804047981 */ /* 0x002ea4000c1e1900 */
[----:B--2---:R-:W-:-:S02]  /*178f0*/  IADD3 R3, -R3, R4, RZ ;  /* 0x0000000403037210 */ /* 0x004fc40007ffe1ff */
.L_x_672:
        /* <DEDUP_REMOVED lines=19> */
[----:B------:R-:W-:-:S05]  /*17a30*/  IMAD R4, R215, c[0x0][0x494], R4 ;  /* 0x00012500d7047a24 */ /* 0x000fca00078e0204 */
[----:B------:R-:W-:Y:S01]  /*17a40*/  IADD3 R13, R4, R13, RZ ;  /* 0x0000000d040d7210 */ /* 0x000fe20007ffe0ff */
[----:B------:R-:W-:-:S04]  /*17a50*/  @P0 IMAD.HI.U32 R6, R8, c[0x0][0x4ec], RZ ;  /* 0x00013b0008060a27 */ /* 0x000fc800078e00ff */
[----:B------:R-:W-:Y:S01]  /*17a60*/  IMAD.WIDE.U32 R12, R216, c[0x0][0x498], R12 ;  /* 0x00012600d80c7a25 */ /* 0x000fe200078e000c */
[----:B------:R-:W-:-:S03]  /*17a70*/  @P0 SHF.R.U32.HI R7, RZ, c[0x0][0x4f0], R6 ;  /* 0x00013c00ff070a19 */ /* 0x000fc60000011606 */
[----:B------:R-:W-:Y:S01]  /*17a80*/  IMAD R6, R5, c[0x0][0x498], RZ ;  /* 0x0001260005067a24 */ /* 0x000fe200078e02ff */
[----:B------:R-:W-:Y:S01]  /*17a90*/  IADD3 R12, P0, R7, R12, RZ ;  /* 0x0000000c070c7210 */ /* 0x000fe20007f1e0ff */
[--C-:B------:R-:W-:Y:S02]  /*17aa0*/  IMAD.MOV R4, RZ, RZ, -R7.reuse ;  /* 0x000000ffff047224 */ /* 0x100fe400078e0a07 */
[----:B------:R-:W-:Y:S02]  /*17ab0*/  IMAD R6, R216, c[0x0][0x49c], R6 ;  /* 0x00012700d8067a24 */ /* 0x000fe400078e0206 */
[----:B------:R-:W-:Y:S01]  /*17ac0*/  IMAD R4, R4, c[0x0][0x4e8], R8 ;  /* 0x00013a0004047a24 */ /* 0x000fe200078e0208 */
[----:B------:R-:W-:-:S04]  /*17ad0*/  SHF.R.S32.HI R8, RZ, 0x1f, R7 ;  /* 0x0000001fff087819 */ /* 0x000fc80000011407 */
[----:B------:R-:W-:Y:S02]  /*17ae0*/  SHF.R.S32.HI R7, RZ, 0x1f, R4 ;  /* 0x0000001fff077819 */ /* 0x000fe40000011404 */
[----:B------:R-:W-:-:S03]  /*17af0*/  IADD3.X R13, R8, R13, R6, P0, !PT ;  /* 0x0000000d080d7210 */ /* 0x000fc600007fe406 */
[----:B------:R-:W-:Y:S02]  /*17b00*/  IMAD R7, R7, c[0x0][0x488], RZ ;  /* 0x0001220007077a24 */ /* 0x000fe400078e02ff */
[----:B------:R-:W-:-:S04]  /*17b10*/  IMAD.WIDE.U32 R12, R4, c[0x0][0x488], R12 ;  /* 0x00012200040c7a25 */ /* 0x000fc800078e000c */
[----:B------:R-:W-:Y:S01]  /*17b20*/  IMAD R4, R4, c[0x0][0x48c], R7 ;  /* 0x0001230004047a24 */ /* 0x000fe200078e0207 */
[----:B------:R-:W-:-:S04]  /*17b30*/  LEA R6, P0, R12, c[0x0][0x450], 0x2 ;  /* 0x000114000c067a11 */ /* 0x000fc800078010ff */
[----:B------:R-:W-:-:S04]  /*17b40*/  IADD3 R4, R13, R4, RZ ;  /* 0x000000040d047210 */ /* 0x000fc80007ffe0ff */
[----:B------:R-:W-:Y:S02]  /*17b50*/  LEA.HI.X R7, R12, c[0x0][0x454], R4, 0x2, P0 ;  /* 0x000115000c077a11 */ /* 0x000fe400000f1404 */
[----:B------:R-:W-:-:S05]  /*17b60*/  MOV R4, 0xff800000 ;  /* 0xff80000000047802 */ /* 0x000fca0000000f00 */
[----:B------:R1:W-:Y:S02]  /*17b70*/  STG.E [R6.64], R4 ;  /* 0x0000000406007986 */ /* 0x0003e4000c101908 */
.L_x_674:
[----:B------:R-:W-:Y:S05]  /*17b80*/  BSYNC B0 ;  /* 0x0000000000007941 */ /* 0x000fea0003800000 */
.L_x_673:
[----:B-1----:R-:W1:Y:S01]  /*17b90*/  S2R R7, SR_CTAID.X ;  /* 0x0000000000077919 */ /* 0x002e620000002500 */
[----:B------:R-:W-:Y:S01]  /*17ba0*/  SHF.R.S32.HI R8, RZ, 0x1f, R2 ;  /* 0x0000001fff087819 */ /* 0x000fe20000011402 */
[----:B------:R-:W-:Y:S01]  /*17bb0*/  IMAD R4, R11, c[0x0][0x3a0], RZ ;  /* 0x0000e8000b047a24 */ /* 0x000fe200078e02ff */
[----:B------:R-:W-:Y:S01]  /*17bc0*/  MOV R6, c[0x0][0x4e8] ;  /* 0x00013a0000067a02 */ /* 0x000fe20000000f00 */
[----:B------:R-:W-:Y:S01]  /*17bd0*/  IMAD R0, R0, c[0x0][0x3e8], RZ ;  /* 0x0000fa0000007a24 */ /* 0x000fe200078e02ff */
[-C--:B------:R-:W-:Y:S01]  /*17be0*/  LEA.HI R8, R8, R2.reuse, RZ, 0x3 ;  /* 0x0000000208087211 */ /* 0x080fe200078f18ff */
[----:B------:R-:W-:Y:S01]  /*17bf0*/  IMAD R4, R10, c[0x0][0x3a4], R4 ;  /* 0x0000e9000a047a24 */ /* 0x000fe200078e0204 */
[----:B------:R-:W-:Y:S01]  /*17c00*/  ISETP.NE.AND P0, PT, R6, 0x1, PT ;  /* 0x000000010600780c */ /* 0x000fe20003f05270 */
[----:B------:R-:W-:Y:S01]  /*17c10*/  IMAD.WIDE.U32 R10, R10, c[0x0][0x3a0], RZ ;  /* 0x0000e8000a0a7a25 */ /* 0x000fe200078e00ff */
[----:B------:R-:W-:Y:S01]  /*17c20*/  LOP3.LUT R9, R8, 0xfffffff8, RZ, 0xc0, !PT ;  /* 0xfffffff808097812 */ /* 0x000fe200078ec0ff */
[----:B------:R-:W-:Y:S01]  /*17c30*/  BSSY B0, `(.L_x_675) ;  /* 0x000003e000007945 */ /* 0x000fe20003800000 */
[----:B------:R-:W-:Y:S01]  /*17c40*/  SHF.R.S32.HI R8, RZ, 0x3, R8 ;  /* 0x00000003ff087819 */ /* 0x000fe20000011408 */
[----:B------:R-:W-:Y:S01]  /*17c50*/  IMAD.IADD R13, R11, 0x1, R4 ;  /* 0x000000010b0d7824 */ /* 0x000fe200078e0204 */
[----:B------:R-:W-:Y:S01]  /*17c60*/  IADD3 R11, -R9, R2, RZ ;  /* 0x00000002090b7210 */ /* 0x000fe20007ffe1ff */
[----:B------:R-:W-:-:S02]  /*17c70*/  IMAD.MOV.U32 R12, RZ, RZ, R10 ;  /* 0x000000ffff0c7224 */ /* 0x000fc400078e000a */
[----:B------:R-:W-:Y:S01]  /*17c80*/  IMAD R0, R215, c[0x0][0x3ec], R0 ;  /* 0x0000fb00d7007a24 */ /* 0x000fe200078e0200 */
[----:B------:R-:W-:Y:S01]  /*17c90*/  LEA R2, R11, R8, 0x5 ;  /* 0x000000080b027211 */ /* 0x000fe200078e28ff */
[----:B------:R-:W-:Y:S01]  /*17ca0*/  IMAD.WIDE.U32 R12, R215, c[0x0][0x3e8], R12 ;  /* 0x0000fa00d70c7a25 */ /* 0x000fe200078e000c */
[----:B------:R-:W-:-:S03]  /*17cb0*/  SHF.L.U32 R11, R11, 0x3, RZ ;  /* 0x000000030b0b7819 */ /* 0x000fc600000006ff */
[----:B------:R-:W-:Y:S01]  /*17cc0*/  IMAD R5, R5, c[0x0][0x3f0], RZ ;  /* 0x0000fc0005057a24 */ /* 0x000fe200078e02ff */
[----:B------:R-:W-:Y:S01]  /*17cd0*/  IADD3 R13, R0, R13, RZ ;  /* 0x0000000d000d7210 */ /* 0x000fe20007ffe0ff */
[C---:B-1----:R-:W-:Y:S01]  /*17ce0*/  IMAD R2, R7.reuse, 0x80, R2 ;  /* 0x0000008007027824 */ /* 0x042fe200078e0202 */
[----:B------:R-:W-:Y:S01]  /*17cf0*/  LEA R7, R7, R8, 0x7 ;  /* 0x0000000807077211 */ /* 0x000fe200078e38ff */
[----:B------:R-:W-:Y:S01]  /*17d00*/  IMAD R5, R216, c[0x0][0x3f4], R5 ;  /* 0x0000fd00d8057a24 */ /* 0x000fe200078e0205 */
[C---:B------:R-:W-:Y:S01]  /*17d10*/  IADD3 R10, R11.reuse, 0x40, RZ ;  /* 0x000000400b0a7810 */ /* 0x040fe20007ffe0ff */
[----:B------:R-:W-:Y:S01]  /*17d20*/  @P0 IMAD.HI.U32 R0, R2, c[0x0][0x4ec], RZ ;  /* 0x00013b0002000a27 */ /* 0x000fe200078e00ff */
[----:B------:R-:W-:Y:S02]  /*17d30*/  MOV R4, R2 ;  /* 0x0000000200047202 */ /* 0x000fe40000000f00 */
[----:B------:R-:W-:Y:S01]  /*17d40*/  IADD3 R9, R11, 0x80, RZ ;  /* 0x000000800b097810 */ /* 0x000fe20007ffe0ff */
[----:B------:R-:W-:Y:S01]  /*17d50*/  IMAD.WIDE.U32 R12, R216, c[0x0][0x3f0], R12 ;  /* 0x0000fc00d80c7a25 */ /* 0x000fe200078e000c */
[----:B------:R-:W-:-:S02]  /*17d60*/  @P0 SHF.R.U32.HI R4, RZ, c[0x0][0x4f0], R0 ;  /* 0x00013c00ff040a19 */ /* 0x000fc40000011600 */
[----:B------:R-:W-:Y:S02]  /*17d70*/  IADD3 R8, R11, 0xc0, RZ ;  /* 0x000000c00b087810 */ /* 0x000fe40007ffe0ff */
[--C-:B------:R-:W-:Y:S01]  /*17d80*/  SHF.R.S32.HI R6, RZ, 0x1f, R4.reuse ;  /* 0x0000001fff067819 */ /* 0x100fe20000011404 */
[----:B------:R-:W-:Y:S01]  /*17d90*/  IMAD.MOV R0, RZ, RZ, -R4 ;  /* 0x000000ffff007224 */ /* 0x000fe200078e0a04 */
[----:B------:R-:W-:-:S03]  /*17da0*/  IADD3 R13, R13, R5, RZ ;  /* 0x000000050d0d7210 */ /* 0x000fc60007ffe0ff */
[----:B------:R-:W-:Y:S02]  /*17db0*/  IMAD R6, R6, c[0x0][0x3e0], RZ ;  /* 0x0000f80006067a24 */ /* 0x000fe400078e02ff */
[----:B------:R-:W-:Y:S02]  /*17dc0*/  IMAD R0, R0, c[0x0][0x4e8], R2 ;  /* 0x00013a0000007a24 */ /* 0x000fe400078e0202 */
[----:B------:R-:W-:-:S03]  /*17dd0*/  IMAD.WIDE.U32 R12, R4, c[0x0][0x3e0], R12 ;  /* 0x0000f800040c7a25 */ /* 0x000fc600078e000c */
[----:B------:R-:W-:Y:S01]  /*17de0*/  SHF.R.S32.HI R2, RZ, 0x1f, R0 ;  /* 0x0000001fff027819 */ /* 0x000fe20000011400 */
[----:B------:R-:W-:-:S04]  /*17df0*/  IMAD R6, R4, c[0x0][0x3e4], R6 ;  /* 0x0000f90004067a24 */ /* 0x000fc800078e0206 */
[----:B------:R-:W-:Y:S01]  /*17e00*/  IMAD R2, R2, c[0x0][0x3d8], RZ ;  /* 0x0000f60002027a24 */ /* 0x000fe200078e02ff */
[----:B------:R-:W-:Y:S01]  /*17e10*/  IADD3 R13, R13, R6, RZ ;  /* 0x000000060d0d7210 */ /* 0x000fe20007ffe0ff */
[----:B-----5:R-:W-:Y:S02]  /*17e20*/  IMAD R6, R3, c[0x0][0x4e8], RZ ;  /* 0x00013a0003067a24 */ /* 0x020fe400078e02ff */
        /* <DEDUP_REMOVED lines=30> */
.L_x_676:
[----:B------:R-:W-:Y:S05]  /*18010*/  BSYNC B0 ;  /* 0x0000000000007941 */ /* 0x000fea0003800000 */
.L_x_675:
[----:B------:R-:W-:Y:S01]  /*18020*/  IADD3 R3, R7, 0x20, RZ ;  /* 0x0000002007037810 */ /* 0x000fe20007ffe0ff */
[----:B--2---:R2:W4:Y:S01]  /*18030*/  SHFL.IDX PT, R13, R0, 0x1, 0x181f ;  /* 0x00381f00000d7f89 */ /* 0x00452200000e0000 */
        /* <DEDUP_REMOVED lines=25> */
.L_x_678:
[----:B------:R-:W-:Y:S05]  /*181d0*/  BSYNC B0 ;  /* 0x0000000000007941 */ /* 0x000fea0003800000 */
.L_x_677:
[----:B------:R-:W-:Y:S01]  /*181e0*/  IADD3 R3, R7, 0x40, RZ ;  /* 0x0000004007037810 */ /* 0x000fe20007ffe0ff */
[----:B-1--4-:R1:W4:Y:S01]  /*181f0*/  SHFL.IDX PT, R13, R0, 0x2, 0x181f ;  /* 0x00581f00000d7f89 */ /* 0x01232200000e0000 */
        /* <DEDUP_REMOVED lines=25> */
.L_x_680:
[----:B------:R-:W-:Y:S05]  /*18390*/  BSYNC B0 ;  /* 0x0000000000007941 */ /* 0x000fea0003800000 */
.L_x_679:
        /* <DEDUP_REMOVED lines=15> */
[----:B------:R1:W-:Y:S02]  /*18490*/  @!P2 ST.E.128 [R6.64], RZ ;  /* 0x000000ff0600a985 */ /* 0x0003e4000c101d08 */
[----:B---3--:R-:W-:-:S04]  /*184a0*/  @!P1 IMAD.WIDE R4, R4, 0x2, R2 ;  /* 0x0000000204049825 */ /* 0x008fc800078e0202 */
        /* <DEDUP_REMOVED lines=11> */
.L_x_681:
        /* <DEDUP_REMOVED lines=10> */
.L_x_3066:


//--------------------- .text._ZN7cutlass13device_kernelIN5flash19enable_sm80_to_sm89INS1_16FlashAttnFwdSm80INS1_25CollectiveMainloopFwdSm80ILi8ELi1ELb0EN4cute5tupleIJNS5_1CILi128EEENS7_ILi96EEENS7_ILi256EEEEEELi256ENS_10bfloat16_tEfNS_4arch4Sm80ELb0ELb0ELb1ELb0ELb0ELb0ELb1ELb0EEENS1_21CollectiveEpilogueFwdINS6_IJS8_SA_S9_EEENS6_IJNS7_ILi1EEESI_SI_EEESC_SE_Li256ELb0ELb1ELb0ELb0EEENS1_19SingleTileSchedulerILb0ELb0ELb1ELi128EEEEEEEEEvNT_6ParamsE --------------------------
	.section	.text._ZN7cutlass13device_kernelIN5flash19enable_sm80_to_sm89INS1_16FlashAttnFwdSm80INS1_25CollectiveMainloopFwdSm80ILi8ELi1ELb0EN4cute5tupleIJNS5_1CILi128EEENS7_ILi96EEENS7_ILi256EEEEEELi256ENS_10bfloat16_tEfNS_4arch4Sm80ELb0ELb0ELb1ELb0ELb0ELb0ELb1ELb0EEENS1_21CollectiveEpilogueFwdINS6_IJS8_SA_S9_EEENS6_IJNS7_ILi1EEESI_SI_EEESC_SE_Li256ELb0ELb1ELb0ELb0EEENS1_19SingleTileSchedulerILb0ELb0ELb1ELi128EEEEEEEEEvNT_6ParamsE,"ax",@progbits
	.sectioninfo	@"SHI_REGISTERS=255"
	.align	128
.text._ZN7cutlass13device_kernelIN5flash19enable_sm80_to_sm89INS1_16FlashAttnFwdSm80INS1_25CollectiveMainloopFwdSm80ILi8ELi1ELb0EN4cute5tupleIJNS5_1CILi128EEENS7_ILi96EEENS7_ILi256EEEEEELi256ENS_10bfloat16_tEfNS_4arch4Sm80ELb0ELb0ELb1ELb0ELb0ELb0ELb1ELb0EEENS1_21CollectiveEpilogueFwdINS6_IJS8_SA_S9_EEENS6_IJNS7_ILi1EEESI_SI_EEESC_SE_Li256ELb0ELb1ELb0ELb0EEENS1_19SingleTileSchedulerILb0ELb0ELb1ELi128EEEEEEEEEvNT_6ParamsE:
        .type           _ZN7cutlass13device_kernelIN5flash19enable_sm80_to_sm89INS1_16FlashAttnFwdSm80INS1_25CollectiveMainloopFwdSm80ILi8ELi1ELb0EN4cute5tupleIJNS5_1CILi128EEENS7_ILi96EEENS7_ILi256EEEEEELi256ENS_10bfloat16_tEfNS_4arch4Sm80ELb0ELb0ELb1ELb0ELb0ELb0ELb1ELb0EEENS1_21CollectiveEpilogueFwdINS6_IJS8_SA_S9_EEENS6_IJNS7_ILi1EEESI_SI_EEESC_SE_Li256ELb0ELb1ELb0ELb0EEENS1_19SingleTileSchedulerILb0ELb0ELb1ELi128EEEEEEEEEvNT_6ParamsE,@function
        .size           _ZN7cutlass13device_kernelIN5flash19enable_sm80_to_sm89INS1_16FlashAttnFwdSm80INS1_25CollectiveMainloopFwdSm80ILi8ELi1ELb0EN4cute5tupleIJNS5_1CILi128EEENS7_ILi96EEENS7_ILi256EEEEEELi256ENS_10bfloat16_tEfNS_4arch4Sm80ELb0ELb0ELb1ELb0ELb0ELb0ELb1ELb0EEENS1_21CollectiveEpilogueFwdINS6_IJS8_SA_S9_EEENS6_IJNS7_ILi1EEESI_SI_EEESC_SE_Li256ELb0ELb1ELb0ELb0EEENS1_19SingleTileSchedulerILb0ELb0ELb1ELi128EEEEEEEEEvNT_6ParamsE,(.L_x_3067 - _ZN7cutlass13device_kernelIN5flash19enable_sm80_to_sm89INS1_16FlashAttnFwdSm80INS1_25CollectiveMainloopFwdSm80ILi8ELi1ELb0EN4cute5tupleIJNS5_1CILi128EEENS7_ILi96EEENS7_ILi256EEEEEELi256ENS_10bfloat16_tEfNS_4arch4Sm80ELb0ELb0ELb1ELb0ELb0ELb0ELb1ELb0EEENS1_21CollectiveEpilogueFwdINS6_IJS8_SA_S9_EEENS6_IJNS7_ILi1EEESI_SI_EEESC_SE_Li256ELb0ELb1ELb0ELb0EEENS1_19SingleTileSchedulerILb0ELb0ELb1ELi128EEEEEEEEEvNT_6ParamsE)
        .other          _ZN7cutlass13device_kernelIN5flash19enable_sm80_to_sm89INS1_16FlashAttnFwdSm80INS1_25CollectiveMainloopFwdSm80ILi8ELi1ELb0EN4cute5tupleIJNS5_1CILi128EEENS7_ILi96EEENS7_ILi256EEEEEELi256ENS_10bfloat16_tEfNS_4arch4Sm80ELb0ELb0ELb1ELb0ELb0ELb0ELb1ELb0EEENS1_21CollectiveEpilogueFwdINS6_IJS8_SA_S9_EEENS6_IJNS7_ILi1EEESI_SI_EEESC_SE_Li256ELb0ELb1ELb0ELb0EEENS1_19SingleTileSchedulerILb0ELb0ELb1ELi128EEEEEEEEEvNT_6ParamsE,@"STO_CUDA_ENTRY STV_DEFAULT"
_ZN7cutlass13device_kernelIN5flash19enable_sm80_to_sm89INS1_16FlashAttnFwdSm80INS1_25CollectiveMainloopFwdSm80ILi8ELi1ELb0EN4cute5tupleIJNS5_1CILi128EEENS7_ILi96EEENS7_ILi256EEEEEELi256ENS_10bfloat16_tEfNS_4arch4Sm80ELb0ELb0ELb1ELb0ELb0ELb0ELb1ELb0EEENS1_21CollectiveEpilogueFwdINS6_IJS8_SA_S9_EEENS6_IJNS7_ILi1EEESI_SI_EEESC_SE_Li256ELb0ELb1ELb0ELb0EEENS1_19SingleTileSchedulerILb0ELb0ELb1ELi128EEEEEEEEEvNT_6ParamsE:
        /* <DEDUP_REMOVED lines=15> */
[----:B------:R-:W-:Y:S01]  /*00f0*/  IMAD.MOV.U32 R126, RZ, RZ, c[0x0][0x1e0] ;  /* 0x00007800ff7e7624 */ /* 0x000fe200078e00ff */
[----:B------:R-:W-:Y:S01]  /*0100*/  ISETP.NE.AND P0, PT, R16, 0x1, PT ;  /* 0x000000011000780c */ /* 0x000fe20003f05270 */
[----:B------:R-:W-:Y:S01]  /*0110*/  IMAD R5, R24, c[0x0][0x1c0], RZ ;  /* 0x0000700018057a24 */ /* 0x000fe200078e02ff */
[----:B------:R-:W4:Y:S01]  /*0120*/  S2R R27, SR_CTAID.Y ;  /* 0x00000000001b7919 */ /* 0x000f220000002600 */
[----:B------:R-:W-:Y:S01]  /*0130*/  IMAD R16, R16, c[0x0][0x168], RZ ;  /* 0x00005a0010107a24 */ /* 0x000fe200078e02ff */
[----:B------:R-:W-:Y:S01]  /*0140*/  IADD3 R15, R132, 0x5f, RZ ;  /* 0x0000005f840f7810 */ /* 0x000fe20007ffe0ff */
[----:B------:R-:W-:Y:S01]  /*0150*/  IMAD.MOV.U32 R127, RZ, RZ, c[0x0][0x1e4] ;  /* 0x00007900ff7f7624 */ /* 0x000fe200078e00ff */
[----:B------:R-:W5:Y:S01]  /*0160*/  S2R R8, SR_CTAID.X ;  /* 0x0000000000087919 */ /* 0x000f620000002500 */
[----:B------:R-:W-:Y:S01]  /*0170*/  IMAD.MOV.U32 R37, RZ, RZ, 0x40 ;  /* 0x00000040ff257424 */ /* 0x000fe200078e00ff */
[----:B---3--:R-:W-:-:S04]  /*0180*/  SHF.R.S32.HI R23, RZ, 0x1f, R26 ;  /* 0x0000001fff177819 */ /* 0x008fc8000001141a */
[----:B-1----:R-:W-:Y:S01]  /*0190*/  LEA.HI R2, R23, R26, RZ, 0x3 ;  /* 0x0000001a17027211 */ /* 0x002fe200078f18ff */
[C---:B----4-:R-:W-:Y:S01]  /*01a0*/  IMAD.WIDE.U32 R6, R27.reuse, c[0x0][0x1b8], RZ ;  /* 0x00006e001b067a25 */ /* 0x050fe200078e00ff */
[----:B------:R-:W-:Y:S02]  /*01b0*/  SHF.R.S32.HI R28, RZ, 0x1f, R27 ;  /* 0x0000001fff1c7819 */ /* 0x000fe4000001141b */
[----:B------:R-:W-:Y:S02]  /*01c0*/  LOP3.LUT R0, R2, 0xfffffff8, RZ, 0xc0, !PT ;  /* 0xfffffff802007812 */ /* 0x000fe400078ec0ff */
[----:B------:R-:W-:Y:S01]  /*01d0*/  SHF.R.S32.HI R20, RZ, 0x3, R2 ;  /* 0x00000003ff147819 */ /* 0x000fe20000011402 */
[----:B------:R-:W-:Y:S02]  /*01e0*/  IMAD R2, R28, c[0x0][0x1b8], RZ ;  /* 0x00006e001c027a24 */ /* 0x000fe400078e02ff */
[----:B------:R-:W-:Y:S01]  /*01f0*/  IMAD.IADD R36, R26, 0x1, -R0 ;  /* 0x000000011a247824 */ /* 0x000fe200078e0a00 */
[----:B------:R-:W-:Y:S01]  /*0200*/  SHF.R.S32.HI R25, RZ, 0x1f, R20 ;  /* 0x0000001fff197819 */ /* 0x000fe20000011414 */
[----:B------:R-:W-:-:S02]  /*0210*/  IMAD R2, R27, c[0x0][0x1bc], R2 ;  /* 0x00006f001b027a24 */ /* 0x000fc400078e0202 */
[----:B------:R-:W-:Y:S02]  /*0220*/  IMAD R0, R36, 0x20, R20 ;  /* 0x0000002024007824 */ /* 0x000fe400078e0214 */
[----:B------:R-:W-:Y:S02]  /*0230*/  IMAD.IADD R3, R7, 0x1, R2 ;  /* 0x0000000107037824 */ /* 0x000fe400078e0202 */
[----:B-----5:R-:W-:Y:S02]  /*0240*/  IMAD R9, R8, 0x80, R0 ;  /* 0x0000008008097824 */ /* 0x020fe400078e0200 */
[----:B------:R-:W-:Y:S02]  /*0250*/  IMAD.MOV.U32 R2, RZ, RZ, R6 ;  /* 0x000000ffff027224 */ /* 0x000fe400078e0006 */
[----:B------:R-:W-:Y:S01]  /*0260*/  @P0 IMAD.HI.U32 R4, R9, c[0x0][0x2c8], RZ ;  /* 0x0000b20009040a27 */ /* 0x000fe200078e00ff */
[----:B------:R-:W-:Y:S03]  /*0270*/  STL [R1+0x48], R9 ;  /* 0x0000480901007387 */ /* 0x000fe60000100800 */
[----:B------:R-:W-:Y:S01]  /*0280*/  IMAD.MOV.U32 R0, RZ, RZ, R9 ;  /* 0x000000ffff007224 */ /* 0x000fe200078e0009 */
[----:B------:R-:W-:Y:S01]  /*0290*/  @P0 SHF.R.U32.HI R0, RZ, c[0x0][0x2cc], R4 ;  /* 0x0000b300ff000a19 */ /* 0x000fe20000011604 */
[----:B------:R-:W-:-:S02]  /*02a0*/  IMAD R4, R22, c[0x0][0x1c4], R5 ;  /* 0x0000710016047a24 */ /* 0x000fc400078e0205 */
[----:B------:R-:W-:Y:S01]  /*02b0*/  IMAD.WIDE.U32 R2, R22, c[0x0][0x1c0], R2 ;  /* 0x0000700016027a25 */ /* 0x000fe200078e0002 */
[----:B------:R-:W-:-:S03]  /*02c0*/  SHF.R.S32.HI R5, RZ, 0x1f, R0 ;  /* 0x0000001fff057819 */ /* 0x000fc60000011400 */
[----:B------:R-:W-:Y:S02]  /*02d0*/  IMAD.IADD R3, R3, 0x1, R4 ;  /* 0x0000000103037824 */ /* 0x000fe400078e0204 */
[----:B------:R-:W-:Y:S02]  /*02e0*/  IMAD.MOV R4, RZ, RZ, -R0 ;  /* 0x000000ffff047224 */ /* 0x000fe400078e0a00 */
[----:B------:R-:W-:Y:S02]  /*02f0*/  IMAD R5, R5, c[0x0][0x1b0], RZ ;  /* 0x00006c0005057a24 */ /* 0x000fe400078e02ff */
[----:B------:R-:W-:Y:S02]  /*0300*/  IMAD R4, R4, c[0x0][0x2c4], R9 ;  /* 0x0000b10004047a24 */ /* 0x000fe400078e0209 */
[----:B------:R-:W-:-:S04]  /*0310*/  IMAD.WIDE.U32 R2, R0, c[0x0][0x1b0], R2 ;  /* 0x00006c0000027a25 */ /* 0x000fc800078e0002 */
[----:B------:R-:W-:Y:S01]  /*0320*/  IMAD R0, R0, c[0x0][0x1b4], R5 ;  /* 0x00006d0000007a24 */ /* 0x000fe200078e0205 */
[----:B------:R-:W-:Y:S01]  /*0330*/  SHF.R.S32.HI R5, RZ, 0x1f, R4 ;  /* 0x0000001fff057819 */ /* 0x000fe20000011404 */
[----:B------:R-:W-:Y:S02]  /*0340*/  IMAD.SHL.U32 R6, R20, 0x40, RZ ;  /* 0x0000004014067824 */ /* 0x000fe400078e00ff */
[----:B------:R-:W-:Y:S02]  /*0350*/  IMAD.IADD R3, R3, 0x1, R0 ;  /* 0x0000000103037824 */ /* 0x000fe400078e0200 */
[----:B------:R-:W-:Y:S02]  /*0360*/  IMAD R0, R5, c[0x0][0x1a8], RZ ;  /* 0x00006a0005007a24 */ /* 0x000fe400078e02ff */
[----:B------:R-:W-:-:S04]  /*0370*/  IMAD.WIDE.U32 R2, R4, c[0x0][0x1a8], R2 ;  /* 0x00006a0004027a25 */ /* 0x000fc800078e0002 */
[----:B------:R-:W-:Y:S01]  /*0380*/  IMAD R5, R4, c[0x0][0x1ac], R0 ;  /* 0x00006b0004057a24 */ /* 0x000fe200078e0200 */
[----:B------:R-:W-:Y:S01]  /*0390*/  LEA R17, P0, R2, c[0x0][0x160], 0x1 ;  /* 0x0000580002117a11 */ /* 0x000fe200078008ff */
[----:B------:R-:W-:Y:S01]  /*03a0*/  IMAD.SHL.U32 R30, R36, 0x8, RZ ;  /* 0x00000008241e7824 */ /* 0x000fe200078e00ff */
[----:B------:R-:W-:Y:S01]  /*03b0*/  LOP3.LUT R0, R6, 0x1c0, RZ, 0xc0, !PT ;  /* 0x000001c006007812 */ /* 0x000fe200078ec0ff */
[----:B------:R-:W-:Y:S02]  /*03c0*/  IMAD.IADD R3, R3, 0x1, R5 ;  /* 0x0000000103037824 */ /* 0x000fe400078e0205 */
[----:B------:R-:W-:Y:S01]  /*03d0*/  IMAD R19, R8, 0x80, R20 ;  /* 0x0000008008137824 */ /* 0x000fe200078e0214 */
[----:B------:R-:W-:Y:S01]  /*03e0*/  LOP3.LUT R4, R0, 0x38, R30, 0xf8, !PT ;  /* 0x0000003800047812 */ /* 0x000fe200078ef81e */
[----:B------:R-:W-:Y:S01]  /*03f0*/  SHFL.IDX PT, R6, R17, 0x1, 0x181f ;  /* 0x00381f0011067f89 */ /* 0x000fe200000e0000 */
[----:B------:R-:W-:Y:S02]  /*0400*/  LEA.HI.X R18, R2, c[0x0][0x164], R3, 0x1, P0 ;  /* 0x0000590002127a11 */ /* 0x000fe400000f0c03 */
[----:B------:R-:W-:Y:S01]  /*0410*/  SHF.R.U32.HI R0, RZ, 0x3, R0 ;  /* 0x00000003ff007819 */ /* 0x000fe20000011600 */
[----:B------:R-:W1:Y:S01]  /*0420*/  SHFL.IDX PT, R2, R17, RZ, 0x181f ;  /* 0x00181fff11027589 */ /* 0x000e6200000e0000 */
[----:B------:R-:W-:-:S02]  /*0430*/  ISETP.GE.AND P0, PT, R19, R16, PT ;  /* 0x000000101300720c */ /* 0x000fc40003f06270 */
[----:B------:R-:W-:Y:S01]  /*0440*/  LOP3.LUT R0, R4, R0, RZ, 0x3c, !PT ;  /* 0x0000000004007212 */ /* 0x000fe200078e3cff */
[----:B------:R-:W3:Y:S01]  /*0450*/  SHFL.IDX PT, R3, R18, RZ, 0x181f ;  /* 0x00181fff12037589 */ /* 0x000ee200000e0000 */
[----:B------:R-:W-:Y:S02]  /*0460*/  LEA.HI R4, R23, R26, RZ, 0x6 ;  /* 0x0000001a17047211 */ /* 0x000fe400078f30ff */
[----:B------:R-:W-:Y:S01]  /*0470*/  IADD3 R5, R19, 0x20, RZ ;  /* 0x0000002013057810 */ /* 0x000fe20007ffe0ff */
[----:B------:R-:W4:Y:S01]  /*0480*/  SHFL.IDX PT, R7, R18, 0x1, 0x181f ;  /* 0x00381f0012077f89 */ /* 0x000f2200000e0000 */
[----:B------:R-:W-:Y:S01]  /*0490*/  IADD3 R33, R30, 0x40, RZ ;  /* 0x000000401e217810 */ /* 0x000fe20007ffe0ff */
[----:B------:R-:W-:Y:S01]  /*04a0*/  IMAD.SHL.U32 R4, R4, 0x8, RZ ;  /* 0x0000000804047824 */ /* 0x000fe200078e00ff */
[C---:B------:R-:W-:Y:S01]  /*04b0*/  IADD3 R32, R30.reuse, 0x80, RZ ;  /* 0x000000801e207810 */ /* 0x040fe20007ffe0ff */
[----:B------:R-:W-:Y:S01]  /*04c0*/  STL [R1+0x3c], R19 ;  /* 0x00003c1301007387 */ /* 0x000fe20000100800 */
[----:B------:R-:W-:-:S02]  /*04d0*/  IADD3 R29, R30, 0xc0, RZ ;  /* 0x000000c01e1d7810 */ /* 0x000fc40007ffe0ff */
[----:B------:R-:W-:Y:S02]  /*04e0*/  LOP3.LUT R128, R0, 0xfffffe00, R4, 0xf8, !PT ;  /* 0xfffffe0000807812 */ /* 0x000fe400078ef804 */
[----:B------:R-:W-:Y:S02]  /*04f0*/  ISETP.GE.AND P2, PT, R5, R16, PT ;  /* 0x000000100500720c */ /* 0x000fe40003f46270 */
[----:B------:R-:W-:Y:S01]  /*0500*/  @!P0 SHF.R.S32.HI R0, RZ, 0x1f, R33 ;  /* 0x0000001fff008819 */ /* 0x000fe20000011421 */
[----:B------:R-:W-:Y:S01]  /*0510*/  STL [R1+0x38], R128 ;  /* 0x0000388001007387 */ /* 0x000fe20000100800 */
[----:B------:R-:W-:Y:S02]  /*0520*/  @!P0 SHF.R.S32.HI R8, RZ, 0x1f, R32 ;  /* 0x0000001fff088819 */ /* 0x000fe40000011420 */
[----:B------:R-:W-:Y:S02]  /*0530*/  @!P0 SHF.R.S32.HI R5, RZ, 0x1f, R29 ;  /* 0x0000001fff058819 */ /* 0x000fe4000001141d */
[----:B------:R-:W-:-:S02]  /*0540*/  SHF.R.S32.HI R31, RZ, 0x1f, R30 ;  /* 0x0000001fff1f7819 */ /* 0x000fc4000001141e */
[----:B-1----:R-:W-:Y:S02]  /*0550*/  @!P0 LEA R4, P1, R30, R2, 0x1 ;  /* 0x000000021e048211 */ /* 0x002fe400078208ff */
[----:B------:R-:W-:Y:S01]  /*0560*/  @!P0 LEA.HI R10, R0, R33, RZ, 0x3 ;  /* 0x00000021000a8211 */ /* 0x000fe200078f18ff */
[----:B------:R-:W-:Y:S01]  /*0570*/  STL.64 [R1+0x18], R30 ;  /* 0x0000181e01007387 */ /* 0x000fe20000100a00 */
[----:B------:R-:W-:Y:S02]  /*0580*/  @!P0 LEA.HI R8, R8, R32, RZ, 0x3 ;  /* 0x0000002008088211 */ /* 0x000fe400078f18ff */
[C---:B------:R-:W-:Y:S01]  /*0590*/  ISETP.GE.AND P3, PT, R30.reuse, c[0x0][0x198], PT ;  /* 0x000066001e007a0c */ /* 0x040fe20003f66270 */
[----:B------:R-:W-:Y:S01]  /*05a0*/  STL [R1+0xc], R33 ;  /* 0x00000c2101007387 */ /* 0x000fe20000100800 */
[----:B------:R-:W-:Y:S02]  /*05b0*/  @!P0 LEA.HI R0, R5, R29, RZ, 0x3 ;  /* 0x0000001d05008211 */ /* 0x000fe400078f18ff */
[----:B---3--:R-:W-:Y:S01]  /*05c0*/  @!P0 LEA.HI.X R5, R30, R3, R31, 0x1, P1 ;  /* 0x000000031e058211 */ /* 0x008fe200008f0c1f */
[----:B------:R-:W-:Y:S01]  /*05d0*/  STL [R1+0x2c], R32 ;  /* 0x00002c2001007387 */ /* 0x000fe20000100800 */
[----:B------:R-:W-:-:S02]  /*05e0*/  @!P0 LOP3.LUT R8, R8, 0xfffffff8, RZ, 0xc0, !PT ;  /* 0xfffffff808088812 */ /* 0x000fc400078ec0ff */
[----:B------:R-:W-:Y:S01]  /*05f0*/  ISETP.GE.AND P1, PT, R33, c[0x0][0x198], PT ;  /* 0x0000660021007a0c */ /* 0x000fe20003f26270 */
[----:B------:R-:W-:Y:S01]  /*0600*/  STL [R1+0x28], R29 ;  /* 0x0000281d01007387 */ /* 0x000fe20000100800 */
[----:B------:R-:W-:Y:S01]  /*0610*/  ISETP.GE.AND P5, PT, R32, c[0x0][0x198], PT ;  /* 0x0000660020007a0c */ /* 0x000fe20003fa6270 */
[--C-:B------:R-:W-:Y:S01]  /*0620*/  @!P0 IMAD.WIDE R12, R8, 0x2, R2.reuse ;  /* 0x00000002080c8825 */ /* 0x100fe200078e0202 */
[----:B------:R-:W-:Y:S02]  /*0630*/  @!P0 LOP3.LUT R10, R10, 0xfffffff8, RZ, 0xc0, !PT ;  /* 0xfffffff80a0a8812 */ /* 0x000fe400078ec0ff */
[----:B------:R-:W-:Y:S01]  /*0640*/  @!P0 LOP3.LUT R9, R0, 0xfffffff8, RZ, 0xc0, !PT ;  /* 0xfffffff800098812 */ /* 0x000fe200078ec0ff */
[----:B------:R-:W-:Y:S01]  /*0650*/  @!P0 IMAD.SHL.U32 R0, R128, 0x2, RZ ;  /* 0x0000000280008824 */ /* 0x000fe200078e00ff */
[----:B------:R-:W-:Y:S01]  /*0660*/  ISETP.GE.AND P4, PT, R29, c[0x0][0x198], PT ;  /* 0x000066001d007a0c */ /* 0x000fe20003f86270 */
[----:B------:R-:W-:-:S03]  /*0670*/  @!P0 IMAD.WIDE R10, R10, 0x2, R2 ;  /* 0x000000020a0a8825 */ /* 0x000fc600078e0202 */
[----:B------:R1:W-:Y:S01]  /*0680*/  @!P0 LDGSTS.E.BYPASS.LTC128B.128 [R0+0x18100], [R4.64], !P3 ;  /* 0x1810000004008fae */ /* 0x0003e2000d901d48 */
[----:B------:R-:W-:-:S03]  /*0690*/  @!P0 IMAD.WIDE R8, R9, 0x2, R2 ;  /* 0x0000000209088825 */ /* 0x000fc600078e0202 */
[----:B------:R3:W-:Y:S01]  /*06a0*/  @!P0 LDGSTS.E.BYPASS.LTC128B.128 [R0+0x1c100], [R10.64], !P1 ;  /* 0x1c1000000a008fae */ /* 0x0007e2000c901d48 */
[----:B------:R-:W-:-:S03]  /*06b0*/  IMAD R2, R25, c[0x0][0x1e0], RZ ;  /* 0x0000780019027a24 */ /* 0x000fc600078e02ff */
[----:B------:R5:W-:Y:S04]  /*06c0*/  @!P0 LDGSTS.E.BYPASS.LTC128B.128 [R0+0x20100], [R12.64], !P5 ;  /* 0x201000000c008fae */ /* 0x000be8000e901d48 */
[----:B------:R4:W-:Y:S01]  /*06d0*/  @!P0 LDGSTS.E.BYPASS.LTC128B.128 [R0+0x24100], [R8.64], !P4 ;  /* 0x2410000008008fae */ /* 0x0009e2000e101d48 */
[C---:B-1----:R-:W-:Y:S01]  /*06e0*/  IMAD R4, R20.reuse, c[0x0][0x1e4], R2 ;  /* 0x0000790014047a24 */ /* 0x042fe200078e0202 */
[----:B------:R-:W-:Y:S01]  /*06f0*/  @!P2 SHF.R.S32.HI R5, RZ, 0x1f, R33 ;  /* 0x0000001fff05a819 */ /* 0x000fe20000011421 */
[----:B------:R-:W-:Y:S01]  /*0700*/  IMAD.WIDE.U32 R2, R20, c[0x0][0x1e0], R30 ;  /* 0x0000780014027a25 */ /* 0x000fe200078e001e */
[----:B---3--:R-:W-:-:S03]  /*0710*/  @!P2 SHF.R.S32.HI R11, RZ, 0x1f, R29 ;  /* 0x0000001fff0ba819 */ /* 0x008fc6000001141d */
[----:B------:R-:W-:Y:S02]  /*0720*/  IMAD.IADD R3, R3, 0x1, R4 ;  /* 0x0000000103037824 */ /* 0x000fe400078e0204 */
[----:B------:R-:W1:Y:S01]  /*0730*/  SHFL.IDX PT, R4, R17, 0x2, 0x181f ;  /* 0x00581f0011047f89 */ /* 0x000e6200000e0000 */
[----:B-----5:R-:W-:Y:S01]  /*0740*/  @!P2 LEA.HI R12, R5, R33, RZ, 0x3 ;  /* 0x00000021050ca211 */ /* 0x020fe200078f18ff */
[----:B------:R-:W-:Y:S01]  /*0750*/  IMAD.WIDE.U32 R2, R27, c[0x0][0x1e8], R2 ;  /* 0x00007a001b027a25 */ /* 0x000fe200078e0002 */
[----:B----4-:R-:W-:Y:S01]  /*0760*/  IADD3 R0, R19, 0x40, RZ ;  /* 0x0000004013007810 */ /* 0x010fe20007ffe0ff */
[----:B------:R-:W3:Y:S01]  /*0770*/  SHFL.IDX PT, R5, R18, 0x2, 0x181f ;  /* 0x00581f0012057f89 */ /* 0x000ee200000e0000 */
[----:B------:R-:W-:Y:S02]  /*0780*/  @!P2 LEA R8, P0, R30, R6, 0x1 ;  /* 0x000000061e08a211 */ /* 0x000fe400078008ff */
[----:B------:R-:W-:Y:S02]  /*0790*/  ISETP.GE.AND P1, PT, R0, R16, PT ;  /* 0x000000100000720c */ /* 0x000fe40003f26270 */
[----:B------:R-:W-:-:S02]  /*07a0*/  @!P2 SHF.R.S32.HI R0, RZ, 0x1f, R32 ;  /* 0x0000001fff00a819 */ /* 0x000fc40000011420 */
[----:B------:R-:W-:Y:S02]  /*07b0*/  @!P2 LEA.HI.X R9, R30, R7, R31, 0x1, P0 ;  /* 0x000000071e09a211 */ /* 0x000fe400000f0c1f */
[----:B------:R-:W-:Y:S02]  /*07c0*/  @!P2 LEA.HI R10, R0, R32, RZ, 0x3 ;  /* 0x00000020000aa211 */ /* 0x000fe400078f18ff */
[----:B------:R-:W-:Y:S02]  /*07d0*/  @!P2 LEA.HI R0, R11, R29, RZ, 0x3 ;  /* 0x0000001d0b00a211 */ /* 0x000fe400078f18ff */
[----:B------:R-:W-:Y:S02]  /*07e0*/  ISETP.GE.AND P0, PT, R33, c[0x0][0x198], PT ;  /* 0x0000660021007a0c */ /* 0x000fe40003f06270 */
[----:B------:R-:W-:Y:S02]  /*07f0*/  @!P2 LOP3.LUT R12, R12, 0xfffffff8, RZ, 0xc0, !PT ;  /* 0xfffffff80c0ca812 */ /* 0x000fe400078ec0ff */
[----:B------:R-:W-:-:S02]  /*0800*/  @!P2 LOP3.LUT R10, R10, 0xfffffff8, RZ, 0xc0, !PT ;  /* 0xfffffff80a0aa812 */ /* 0x000fc400078ec0ff */
[----:B------:R-:W-:Y:S01]  /*0810*/  @!P2 LOP3.LUT R14, R0, 0xfffffff8, RZ, 0xc0, !PT ;  /* 0xfffffff8000ea812 */ /* 0x000fe200078ec0ff */
[----:B------:R-:W-:Y:S02]  /*0820*/  @!P2 IMAD.SHL.U32 R0, R128, 0x2, RZ ;  /* 0x000000028000a824 */ /* 0x000fe400078e00ff */
[----:B------:R-:W-:-:S03]  /*0830*/  @!P2 IMAD.WIDE R12, R12, 0x2, R6 ;  /* 0x000000020c0ca825 */ /* 0x000fc600078e0206 */
[----:B------:R4:W-:Y:S01]  /*0840*/  @!P2 LDGSTS.E.BYPASS.LTC128B.128 [R0+0x19100], [R8.64], !P3 ;  /* 0x191000000800afae */ /* 0x0009e2000d901d48 */
[----:B------:R-:W-:-:S03]  /*0850*/  @!P2 IMAD.WIDE R10, R10, 0x2, R6 ;  /* 0x000000020a0aa825 */ /* 0x000fc600078e0206 */
[----:B------:R5:W-:Y:S01]  /*0860*/  @!P2 LDGSTS.E.BYPASS.LTC128B.128 [R0+0x1d100], [R12.64], !P0 ;  /* 0x1d1000000c00afae */ /* 0x000be2000c101d48 */
[----:B------:R-:W-:-:S03]  /*0870*/  @!P2 IMAD.WIDE R6, R14, 0x2, R6 ;  /* 0x000000020e06a825 */ /* 0x000fc600078e0206 */
[----:B------:R1:W-:Y:S01]  /*0880*/  @!P2 LDGSTS.E.BYPASS.LTC128B.128 [R0+0x21100], [R10.64], !P5 ;  /* 0x211000000a00afae */ /* 0x0003e2000e901d48 */
[----:B------:R-:W-:-:S03]  /*0890*/  IMAD.HI R14, R15, 0x2aaaaaab, RZ ;  /* 0x2aaaaaab0f0e7827 */ /* 0x000fc600078e02ff */
[----:B------:R5:W-:Y:S01]  /*08a0*/  @!P2 LDGSTS.E.BYPASS.LTC128B.128 [R0+0x25100], [R6.64], !P4 ;  /* 0x251000000600afae */ /* 0x000be2000e101d48 */
[----:B------:R-:W-:Y:S01]  /*08b0*/  IMAD R15, R28, c[0x0][0x1e8], RZ ;  /* 0x00007a001c0f7a24 */ /* 0x000fe200078e02ff */
[----:B------:R-:W-:-:S03]  /*08c0*/  ISETP.GE.AND P2, PT, R33, c[0x0][0x198], PT ;  /* 0x0000660021007a0c */ /* 0x000fc60003f46270 */
[----:B----4-:R-:W-:Y:S01]  /*08d0*/  IMAD R8, R27, c[0x0][0x1ec], R15 ;  /* 0x00007b001b087a24 */ /* 0x010fe200078e020f */
[----:B------:R-:W-:-:S03]  /*08e0*/  SHF.R.U32.HI R9, RZ, 0x1f, R14 ;  /* 0x0000001fff097819 */ /* 0x000fc6000001160e */
[----:B------:R-:W-:Y:S01]  /*08f0*/  IMAD.IADD R15, R3, 0x1, R8 ;  /* 0x00000001030f7824 */ /* 0x000fe200078e0208 */
[----:B------:R-:W-:Y:S02]  /*0900*/  @!P1 SHF.R.S32.HI R3, RZ, 0x1f, R33 ;  /* 0x0000001fff039819 */ /* 0x000fe40000011421 */
[----:B------:R-:W-:Y:S01]  /*0910*/  LEA.HI.SX32 R129, R14, R9, 0x1c ;  /* 0x000000090e817211 */ /* 0x000fe200078fe2ff */
[----:B------:R-:W-:Y:S01]  /*0920*/  IMAD.MOV.U32 R14, RZ, RZ, R2 ;  /* 0x000000ffff0e7224 */ /* 0x000fe200078e0002 */
[C---:B-1----:R-:W-:Y:S01]  /*0930*/  @!P1 LEA R10, P0, R30.reuse, R4, 0x1 ;  /* 0x000000041e0a9211 */ /* 0x042fe200078008ff */
[----:B------:R-:W1:Y:S01]  /*0940*/  SHFL.IDX PT, R2, R17, 0x3, 0x181f ;  /* 0x00781f0011027f89 */ /* 0x000e6200000e0000 */
[----:B------:R-:W-:Y:S02]  /*0950*/  @!P1 LEA.HI R8, R3, R33, RZ, 0x3 ;  /* 0x0000002103089211 */ /* 0x000fe400078f18ff */
[----:B-----5:R-:W-:Y:S01]  /*0960*/  IADD3 R0, R19, 0x60, RZ ;  /* 0x0000006013007810 */ /* 0x020fe20007ffe0ff */
[----:B------:R-:W-:Y:S01]  /*0970*/  STL [R1], R129 ;  /* 0x0000008101007387 */ /* 0x000fe20000100800 */
[----:B---3--:R-:W-:-:S02]  /*0980*/  @!P1 LEA.HI.X R11, R30, R5, R31, 0x1, P0 ;  /* 0x000000051e0b9211 */ /* 0x008fc400000f0c1f */
[----:B------:R-:W-:Y:S02]  /*0990*/  ISETP.GE.AND P0, PT, R0, R16, PT ;  /* 0x000000100000720c */ /* 0x000fe40003f06270 */
[----:B------:R-:W-:Y:S02]  /*09a0*/  @!P1 SHF.R.S32.HI R0, RZ, 0x1f, R32 ;  /* 0x0000001fff009819 */ /* 0x000fe40000011420 */
[----:B------:R-:W-:Y:S02]  /*09b0*/  @!P1 SHF.R.S32.HI R6, RZ, 0x1f, R29 ;  /* 0x0000001fff069819 */ /* 0x000fe4000001141d */
[----:B------:R-:W-:Y:S02]  /*09c0*/  @!P1 LEA.HI R3, R0, R32, RZ, 0x3 ;  /* 0x0000002000039211 */ /* 0x000fe400078f18ff */
[----:B------:R-:W-:Y:S02]  /*09d0*/  @!P1 LEA.HI R0, R6, R29, RZ, 0x3 ;  /* 0x0000001d06009211 */ /* 0x000fe400078f18ff */
[----:B------:R-:W-:-:S02]  /*09e0*/  @!P1 LOP3.LUT R8, R8, 0xfffffff8, RZ, 0xc0, !PT ;  /* 0xfffffff808089812 */ /* 0x000fc400078ec0ff */
[----:B------:R-:W-:Y:S02]  /*09f0*/  @!P1 LOP3.LUT R6, R3, 0xfffffff8, RZ, 0xc0, !PT ;  /* 0xfffffff803069812 */ /* 0x000fe400078ec0ff */
[----:B------:R-:W-:Y:S01]  /*0a00*/  @!P1 LOP3.LUT R12, R0, 0xfffffff8, RZ, 0xc0, !PT ;  /* 0xfffffff8000c9812 */ /* 0x000fe200078ec0ff */
[----:B------:R3:W4:Y:S01]  /*0a10*/  SHFL.IDX PT, R3, R18, 0x3, 0x181f ;  /* 0x00781f0012037f89 */ /* 0x00072200000e0000 */
[----:B------:R-:W-:Y:S02]  /*0a20*/  @!P1 IMAD.SHL.U32 R0, R128, 0x2, RZ ;  /* 0x0000000280009824 */ /* 0x000fe400078e00ff */
[----:B------:R-:W-:-:S03]  /*0a30*/  @!P1 IMAD.WIDE R8, R8, 0x2, R4 ;  /* 0x0000000208089825 */ /* 0x000fc600078e0204 */
[----:B------:R5:W-:Y:S01]  /*0a40*/  @!P1 LDGSTS.E.BYPASS.LTC128B.128 [R0+0x1a100], [R10.64], !P3 ;  /* 0x1a1000000a009fae */ /* 0x000be2000d901d48 */
[----:B------:R-:W-:-:S03]  /*0a50*/  @!P1 IMAD.WIDE R6, R6, 0x2, R4 ;  /* 0x0000000206069825 */ /* 0x000fc600078e0204 */
[----:B------:R1:W-:Y:S01]  /*0a60*/  @!P1 LDGSTS.E.BYPASS.LTC128B.128 [R0+0x1e100], [R8.64], !P2 ;  /* 0x1e10000008009fae */ /* 0x0003e2000d101d48 */
[----:B------:R-:W-:-:S03]  /*0a70*/  @!P1 IMAD.WIDE R4, R12, 0x2, R4 ;  /* 0x000000020c049825 */ /* 0x000fc600078e0204 */
[----:B------:R5:W-:Y:S01]  /*0a80*/  @!P1 LDGSTS.E.BYPASS.LTC128B.128 [R0+0x22100], [R6.64], !P5 ;  /* 0x2210000006009fae */ /* 0x000be2000e901d48 */
[----:B------:R-:W-:-:S03]  /*0a90*/  IMAD.MOV.U32 R12, RZ, RZ, 0x60 ;  /* 0x00000060ff0c7424 */ /* 0x000fc600078e00ff */
[----:B------:R5:W-:Y:S01]  /*0aa0*/  @!P1 LDGSTS.E.BYPASS.LTC128B.128 [R0+0x26100], [R4.64], !P4 ;  /* 0x2610000004009fae */ /* 0x000be2000e101d48 */
[C---:B------:R-:W-:Y:S02]  /*0ab0*/  IMAD R122, R129.reuse, -0x60, R12 ;  /* 0xffffffa0817a7824 */ /* 0x040fe400078e020c */
[----:B------:R-:W-:Y:S01]  /*0ac0*/  IMAD.WIDE.U32 R124, R12, c[0x0][0x1e0], RZ ;  /* 0x000078000c7c7a25 */ /* 0x000fe200078e00ff */
[--C-:B--2---:R-:W-:Y:S02]  /*0ad0*/  @P6 SHF.R.S32.HI R19, RZ, 0x1f, R21.reuse ;  /* 0x0000001fff136819 */ /* 0x104fe40000011415 */
[----:B------:R-:W-:Y:S01]  /*0ae0*/  IADD3 R16, R122, c[0x0][0x1d0], -R20 ;  /* 0x000074007a107a10 */ /* 0x000fe20007ffe814 */
[----:B------:R-:W-:Y:S02]  /*0af0*/  @!P6 IMAD.MOV.U32 R19, RZ, RZ, R24 ;  /* 0x000000ffff13e224 */ /* 0x000fe400078e0018 */
[----:B---3--:R-:W-:Y:S02]  /*0b00*/  @P6 IMAD.MOV.U32 R18, RZ, RZ, R21 ;  /* 0x000000ffff126224 */ /* 0x008fe400078e0015 */
[----:B------:R-:W-:Y:S01]  /*0b10*/  @!P6 IMAD.MOV.U32 R18, RZ, RZ, R22 ;  /* 0x000000ffff12e224 */ /* 0x000fe200078e0016 */
[----:B------:R-:W-:-:S02]  /*0b20*/  IADD3 R22, R129, -0x1, RZ ;  /* 0xffffffff81167810 */ /* 0x000fc40007ffe0ff */
[----:B------:R-:W-:Y:S01]  /*0b30*/  ISETP.GE.AND P6, PT, R16, 0x1, PT ;  /* 0x000000011000780c */ /* 0x000fe20003fc6270 */
[----:B------:R-:W-:Y:S01]  /*0b40*/  IMAD.WIDE.U32 R34, R18, c[0x0][0x1f0], R14 ;  /* 0x00007c0012227a25 */ /* 0x000fe200078e000e */
[----:B------:R-:W-:Y:S02]  /*0b50*/  SHF.R.S32.HI R24, RZ, 0x1f, R22 ;  /* 0x0000001fff187819 */ /* 0x000fe40000011416 */
[C---:B-1----:R-:W-:Y:S01]  /*0b60*/  @!P0 LEA R8, P1, R30.reuse, R2, 0x1 ;  /* 0x000000021e088211 */ /* 0x042fe200078208ff */
[----:B------:R-:W-:Y:S01]  /*0b70*/  IMAD.MOV.U32 R130, RZ, RZ, R34 ;  /* 0x000000ffff827224 */ /* 0x000fe200078e0022 */
[----:B------:R1:W-:Y:S02]  /*0b80*/  STL.64 [R1+0x30], R34 ;  /* 0x0000302201007387 */ /* 0x0003e40000100a00 */
[C---:B----4-:R-:W-:Y:S02]  /*0b90*/  @!P0 LEA.HI.X R9, R30.reuse, R3, R31, 0x1, P1 ;  /* 0x000000031e098211 */ /* 0x050fe400008f0c1f */
[----:B------:R-:W-:-:S02]  /*0ba0*/  ISETP.GE.AND P1, PT, R30, c[0x0][0x1d4], PT ;  /* 0x000075001e007a0c */ /* 0x000fc40003f26270 */
[----:B-----5:R-:W-:Y:S02]  /*0bb0*/  @!P0 SHF.R.S32.HI R4, RZ, 0x1f, R33 ;  /* 0x0000001fff048819 */ /* 0x020fe40000011421 */
        /* <DEDUP_REMOVED lines=8> */
[----:B------:R-:W-:-:S04]  /*0c40*/  @!P0 IMAD.WIDE R10, R5, 0x2, R2 ;  /* 0x00000002050a8825 */ /* 0x000fc800078e0202 */
[----:B------:R-:W-:-:S04]  /*0c50*/  @!P0 IMAD.WIDE R6, R0, 0x2, R2 ;  /* 0x0000000200068825 */ /* 0x000fc800078e0202 */
[----:B------:R-:W-:Y:S02]  /*0c60*/  IMAD R0, R19, c[0x0][0x1f0], RZ ;  /* 0x00007c0013007a24 */ /* 0x000fe400078e02ff */
[----:B------:R-:W-:-:S04]  /*0c70*/  @!P0 IMAD.WIDE R4, R4, 0x2, R2 ;  /* 0x0000000204048825 */ /* 0x000fc800078e0202 */
[----:B------:R-:W-:Y:S02]  /*0c80*/  IMAD R3, R18, c[0x0][0x1f4], R0 ;  /* 0x00007d0012037a24 */ /* 0x000fe400078e0200 */
[----:B------:R-:W-:Y:S02]  /*0c90*/  @!P0 IMAD.SHL.U32 R0, R128, 0x2, RZ ;  /* 0x0000000280008824 */ /* 0x000fe400078e00ff */
[----:B------:R-:W-:Y:S02]  /*0ca0*/  IMAD R2, R12, c[0x0][0x1e4], RZ ;  /* 0x000079000c027a24 */ /* 0x000fe400078e02ff */
[----:B------:R-:W-:Y:S01]  /*0cb0*/  IMAD.IADD R131, R35, 0x1, R3 ;  /* 0x0000000123837824 */ /* 0x000fe200078e0203 */
[----:B------:R2:W-:Y:S01]  /*0cc0*/  @!P0 LDGSTS.E.BYPASS.LTC128B.128 [R0+0x1b100], [R8.64], !P3 ;  /* 0x1b10000008008fae */ /* 0x0005e2000d901d48 */
[----:B------:R-:W-:Y:S01]  /*0cd0*/  IMAD.IADD R123, R125, 0x1, R2 ;  /* 0x000000017d7b7824 */ /* 0x000fe200078e0202 */
[----:B------:R-:W-:Y:S01]  /*0ce0*/  ISETP.GE.AND P3, PT, R32, c[0x0][0x1d4], PT ;  /* 0x0000750020007a0c */ /* 0x000fe20003f66270 */
[----:B------:R-:W-:Y:S01]  /*0cf0*/  IMAD.WIDE.U32 R12, R126, 0x40, RZ ;  /* 0x000000407e0c7825 */ /* 0x000fe200078e00ff */
[----:B------:R2:W-:Y:S01]  /*0d00*/  @!P0 LDGSTS.E.BYPASS.LTC128B.128 [R0+0x1f100], [R10.64], !P2 ;  /* 0x1f1000000a008fae */ /* 0x0005e2000d101d48 */
[----:B------:R-:W-:-:S02]  /*0d10*/  ISETP.GE.AND P2, PT, R29, c[0x0][0x1d4], PT ;  /* 0x000075001d007a0c */ /* 0x000fc40003f46270 */
[----:B------:R-:W-:Y:S01]  /*0d20*/  IMAD R2, R123, R22, RZ ;  /* 0x000000167b027224 */ /* 0x000fe200078e02ff */
[----:B------:R3:W-:Y:S01]  /*0d30*/  @!P0 LDGSTS.E.BYPASS.LTC128B.128 [R0+0x23100], [R4.64], !P5 ;  /* 0x2310000004008fae */ /* 0x0007e2000e901d48 */
[----:B------:R-:W-:-:S03]  /*0d40*/  ISETP.GE.AND P5, PT, R16, 0x21, PT ;  /* 0x000000211000780c */ /* 0x000fc60003fa6270 */
[----:B------:R4:W-:Y:S01]  /*0d50*/  @!P0 LDGSTS.E.BYPASS.LTC128B.128 [R0+0x27100], [R6.64], !P4 ;  /* 0x2710000006008fae */ /* 0x0009e2000e101d48 */
[----:B------:R-:W-:-:S03]  /*0d60*/  ISETP.GE.AND P4, PT, R33, c[0x0][0x1d4], PT ;  /* 0x0000750021007a0c */ /* 0x000fc60003f86270 */
[----:B------:R-:W0:Y:S04]  /*0d70*/  LDGDEPBAR ;  /* 0x00000000000079af */ /* 0x000e280000000000 */
[----:B------:R1:W-:Y:S01]  /*0d80*/  STL.64 [R1+0x20], R130 ;  /* 0x0000208201007387 */ /* 0x0003e20000100a00 */
[-C--:B---3--:R-:W-:Y:S02]  /*0d90*/  IMAD R4, R24, R124.reuse, R2 ;  /* 0x0000007c18047224 */ /* 0x088fe400078e0202 */
[----:B------:R-:W-:Y:S01]  /*0da0*/  IMAD.WIDE.U32 R2, R22, R124, R130 ;  /* 0x0000007c16027225 */ /* 0x000fe200078e0082 */
[----:B----4-:R-:W-:-:S03]  /*0db0*/  LEA.HI R7, R23, R26, RZ, 0x4 ;  /* 0x0000001a17077211 */ /* 0x010fc600078f20ff */
[----:B------:R-:W-:Y:S01]  /*0dc0*/  IMAD.IADD R6, R3, 0x1, R4 ;  /* 0x0000000103067824 */ /* 0x000fe200078e0204 */
[----:B------:R-:W-:Y:S01]  /*0dd0*/  BAR.SYNC.DEFER_BLOCKING 0x0 ;  /* 0x0000000000007b1d */ /* 0x000fe20000010000 */
[----:B------:R-:W-:Y:S01]  /*0de0*/  @P6 LEA R4, P0, R2, c[0x0][0x1c8], 0x1 ;  /* 0x0000720002046a11 */ /* 0x000fe200078008ff */
[----:B--2---:R-:W-:Y:S01]  /*0df0*/  @P6 IMAD.SHL.U32 R0, R128, 0x2, RZ ;  /* 0x0000000280006824 */ /* 0x004fe200078e00ff */
[----:B------:R-:W-:Y:S02]  /*0e00*/  LOP3.LUT R3, R7, 0xfffffff0, RZ, 0xc0, !PT ;  /* 0xfffffff007037812 */ /* 0x000fe400078ec0ff */
[----:B------:R-:W-:Y:S02]  /*0e10*/  @P6 LEA.HI.X R5, R2, c[0x0][0x1cc], R6, 0x1, P0 ;  /* 0x0000730002056a11 */ /* 0x000fe400000f0c06 */
[----:B------:R-:W-:Y:S02]  /*0e20*/  ISETP.GE.AND P0, PT, R16, 0x41, PT ;  /* 0x000000411000780c */ /* 0x000fe40003f06270 */
[----:B------:R-:W-:Y:S01]  /*0e30*/  LEA.HI R23, R23, R26, RZ, 0x5 ;  /* 0x0000001a17177211 */ /* 0x000fe200078f28ff */
[----:B------:R-:W-:Y:S01]  /*0e40*/  @!PT LDS RZ, [RZ] ;  /* 0x00000000fffff984 */ /* 0x000fe20000000800 */
[----:B------:R-:W-:Y:S01]  /*0e50*/  @!PT LDS RZ, [RZ] ;  /* 0x00000000fffff984 */ /* 0x000fe20000000800 */
[----:B------:R-:W-:Y:S01]  /*0e60*/  @!PT LDS RZ, [RZ] ;  /* 0x00000000fffff984 */ /* 0x000fe20000000800 */
[----:B------:R2:W-:Y:S04]  /*0e70*/  @P6 LDGSTS.E.BYPASS.LTC128B.128 [R0+0xc100], [R4.64], !P1 ;  /* 0x0c10000004006fae */ /* 0x0005e8000c901d48 */
[----:B------:R2:W-:Y:S04]  /*0e80*/  @P6 LDGSTS.E.BYPASS.LTC128B.128 [R0+0xf100], [R4.64+0x80], !P4 ;  /* 0x0f10008004006fae */ /* 0x0005e8000e101d48 */
[----:B------:R2:W-:Y:S04]  /*0e90*/  @P6 LDGSTS.E.BYPASS.LTC128B.128 [R0+0x12100], [R4.64+0x100], !P3 ;  /* 0x1210010004006fae */ /* 0x0005e8000d901d48 */
[----:B------:R2:W-:Y:S02]  /*0ea0*/  @P6 LDGSTS.E.BYPASS.LTC128B.128 [R0+0x15100], [R4.64+0x180], !P2 ;  /* 0x1510018004006fae */ /* 0x0005e4000d101d48 */
[----:B--2---:R-:W-:Y:S01]  /*0eb0*/  IMAD.IADD R0, R26, 0x1, -R3 ;  /* 0x000000011a007824 */ /* 0x004fe200078e0a03 */
[----:B------:R-:W-:-:S02]  /*0ec0*/  SHF.R.S32.HI R3, RZ, 0x4, R7 ;  /* 0x00000004ff037819 */ /* 0x000fc40000011407 */
[C---:B------:R-:W-:Y:S02]  /*0ed0*/  @P5 LEA R5, P6, R126.reuse, R2, 0x5 ;  /* 0x000000027e055211 */ /* 0x040fe400078c28ff */
[----:B------:R-:W-:Y:S02]  /*0ee0*/  SHF.R.S32.HI R11, RZ, 0x1f, R0 ;  /* 0x0000001fff0b7819 */ /* 0x000fe40000011400 */
[----:B------:R-:W-:Y:S02]  /*0ef0*/  LEA.HI R4, R7, R3, RZ, 0x1 ;  /* 0x0000000307047211 */ /* 0x000fe400078f08ff */
[----:B------:R-:W-:Y:S02]  /*0f00*/  LEA.HI R11, R11, R0, RZ, 0x3 ;  /* 0x000000000b0b7211 */ /* 0x000fe400078f18ff */
[----:B------:R-:W-:Y:S02]  /*0f10*/  @P5 LEA.HI.X R7, R126, R6, R127, 0x5, P6 ;  /* 0x000000067e075211 */ /* 0x000fe400030f2c7f */
[----:B------:R-:W-:Y:S01]  /*0f20*/  @P0 IADD3 R10, P6, R2, R12, RZ ;  /* 0x0000000c020a0210 */ /* 0x000fe20007fde0ff */
[----:B------:R-:W-:Y:S01]  /*0f30*/  IMAD.SHL.U32 R12, R127, 0x40, RZ ;  /* 0x000000407f0c7824 */ /* 0x000fe200078e00ff */
[----:B------:R-:W-:-:S02]  /*0f40*/  LOP3.LUT R2, R4, 0xfffffffe, RZ, 0xc0, !PT ;  /* 0xfffffffe04027812 */ /* 0x000fc400078ec0ff */
[----:B------:R-:W-:Y:S02]  /*0f50*/  LOP3.LUT R4, R11, 0xfffffff8, RZ, 0xc0, !PT ;  /* 0xfffffff80b047812 */ /* 0x000fe400078ec0ff */
[----:B------:R-:W-:Y:S01]  /*0f60*/  @P0 IADD3.X R12, R6, R13, R12, P6, !PT ;  /* 0x0000000d060c0210 */ /* 0x000fe200037fe40c */
[----:B------:R-:W-:Y:S02]  /*0f70*/  IMAD.IADD R9, R3, 0x1, -R2 ;  /* 0x0000000103097824 */ /* 0x000fe400078e0a02 */
[----:B------:R-:W-:Y:S01]  /*0f80*/  IMAD.IADD R21, R0, 0x1, -R4 ;  /* 0x0000000100157824 */ /* 0x000fe200078e0a04 */
[C---:B------:R-:W-:Y:S01]  /*0f90*/  @P5 LEA R4, P6, R5.reuse, c[0x0][0x1c8], 0x1 ;  /* 0x0000720005045a11 */ /* 0x040fe200078c08ff */
[----:B------:R-:W-:Y:S02]  /*0fa0*/  IMAD.SHL.U32 R0, R36, 0x40, RZ ;  /* 0x0000004024007824 */ /* 0x000fe400078e00ff */
[----:B------:R-:W-:Y:S01]  /*0fb0*/  IMAD.SHL.U32 R6, R20, 0x8, RZ ;  /* 0x0000000814067824 */ /* 0x000fe200078e00ff */
[----:B------:R-:W-:Y:S01]  /*0fc0*/  @P5 LEA.HI.X R5, R5, c[0x0][0x1cc], R7, 0x1, P6 ;  /* 0x0000730005055a11 */ /* 0x000fe200030f0c07 */
[----:B------:R-:W-:Y:S01]  /*0fd0*/  IMAD.SHL.U32 R2, R21, 0x40, RZ ;  /* 0x0000004015027824 */ /* 0x000fe200078e00ff */
[----:B------:R-:W-:Y:S01]  /*0fe0*/  LOP3.LUT R0, R0, 0x1c0, RZ, 0xc0, !PT ;  /* 0x000001c000007812 */ /* 0x000fe200078ec0ff */
[----:B------:R-:W-:-:S03]  /*0ff0*/  IMAD.SHL.U32 R3, R9, 0x8, RZ ;  /* 0x0000000809037824 */ /* 0x000fc600078e00ff */
[----:B------:R-:W-:Y:S02]  /*1000*/  LOP3.LUT R7, R0, 0x8, R6, 0xf8, !PT ;  /* 0x0000000800077812 */ /* 0x000fe400078ef806 */
[----:B------:R-:W-:Y:S02]  /*1010*/  LOP3.LUT R2, R2, 0x1c0, RZ, 0xc0, !PT ;  /* 0x000001c002027812 */ /* 0x000fe400078ec0ff */
[----:B------:R-:W-:Y:S02]  /*1020*/  SHF.R.U32.HI R6, RZ, 0x3, R0 ;  /* 0x00000003ff067819 */ /* 0x000fe40000011600 */
[----:B------:R-:W-:Y:S02]  /*1030*/  LOP3.LUT R3, R2, 0x8, R3, 0xf8, !PT ;  /* 0x0000000802037812 */ /* 0x000fe400078ef803 */
[----:B------:R-:W-:Y:S02]  /*1040*/  SHF.R.U32.HI R0, RZ, 0x3, R2 ;  /* 0x00000003ff007819 */ /* 0x000fe40000011602 */
[----:B------:R-:W-:Y:S01]  /*1050*/  LOP3.LUT R7, R7, R6, RZ, 0x3c, !PT ;  /* 0x0000000607077212 */ /* 0x000fe200078e3cff */
[----:B------:R-:W-:Y:S01]  /*1060*/  @P5 IMAD.SHL.U32 R6, R128, 0x2, RZ ;  /* 0x0000000280065824 */ /* 0x000fe200078e00ff */
[----:B------:R-:W-:-:S02]  /*1070*/  @P0 LEA R2, P6, R10, c[0x0][0x1c8], 0x1 ;  /* 0x000072000a020a11 */ /* 0x000fc400078c08ff */
[----:B------:R-:W-:Y:S01]  /*1080*/  LOP3.LUT R8, R3, R0, RZ, 0x3c, !PT ;  /* 0x0000000003087212 */ /* 0x000fe200078e3cff */
[----:B------:R-:W-:Y:S01]  /*1090*/  @P0 IMAD.SHL.U32 R0, R128, 0x2, RZ ;  /* 0x0000000280000824 */ /* 0x000fe200078e00ff */
[----:B------:R-:W-:Y:S01]  /*10a0*/  @P0 LEA.HI.X R3, R10, c[0x0][0x1cc], R12, 0x1, P6 ;  /* 0x000073000a030a11 */ /* 0x000fe200030f0c0c */
[----:B------:R2:W-:Y:S04]  /*10b0*/  @P5 LDGSTS.E.BYPASS.LTC128B.128 [R6+0xd100], [R4.64], !P1 ;  /* 0x0d10000004065fae */ /* 0x0005e8000c901d48 */
[----:B------:R2:W-:Y:S04]  /*10c0*/  @P5 LDGSTS.E.BYPASS.LTC128B.128 [R6+0x10100], [R4.64+0x80], !P4 ;  /* 0x1010008004065fae */ /* 0x0005e8000e101d48 */
[----:B------:R2:W-:Y:S04]  /*10d0*/  @P5 LDGSTS.E.BYPASS.LTC128B.128 [R6+0x13100], [R4.64+0x100], !P3 ;  /* 0x1310010004065fae */ /* 0x0005e8000d901d48 */
[----:B------:R2:W-:Y:S01]  /*10e0*/  @P5 LDGSTS.E.BYPASS.LTC128B.128 [R6+0x16100], [R4.64+0x180], !P2 ;  /* 0x1610018004065fae */ /* 0x0005e2000d101d48 */
[----:B------:R-:W-:-:S03]  /*10f0*/  LOP3.LUT P5, RZ, R21, 0x2, RZ, 0xc0, !PT ;  /* 0x0000000215ff7812 */ /* 0x000fc600078ac0ff */
[----:B------:R3:W-:Y:S04]  /*1100*/  @P0 LDGSTS.E.BYPASS.LTC128B.128 [R0+0xe100], [R2.64], !P1 ;  /* 0x0e10000002000fae */ /* 0x0007e8000c901d48 */
[----:B------:R3:W-:Y:S04]  /*1110*/  @P0 LDGSTS.E.BYPASS.LTC128B.128 [R0+0x11100], [R2.64+0x80], !P4 ;  /* 0x1110008002000fae */ /* 0x0007e8000e101d48 */
[----:B------:R3:W-:Y:S04]  /*1120*/  @P0 LDGSTS.E.BYPASS.LTC128B.128 [R0+0x14100], [R2.64+0x100], !P3 ;  /* 0x1410010002000fae */ /* 0x0007e8000d901d48 */
[----:B------:R3:W-:Y:S01]  /*1130*/  @P0 LDGSTS.E.BYPASS.LTC128B.128 [R0+0x17100], [R2.64+0x180], !P2 ;  /* 0x1710018002000fae */ /* 0x0007e2000d101d48 */
[----:B------:R-:W-:-:S03]  /*1140*/  LOP3.LUT P0, RZ, R36, 0x2, RZ, 0xc0, !PT ;  /* 0x0000000224ff7812 */ /* 0x000fc6000780c0ff */
[----:B------:R-:W0:Y:S01]  /*1150*/  LDGDEPBAR ;  /* 0x00000000000079af */ /* 0x000e220000000000 */
[----:B--2---:R-:W-:Y:S02]  /*1160*/  IMAD.SHL.U32 R5, R11, 0x40, RZ ;  /* 0x000000400b057824 */ /* 0x004fe400078e00ff */
[----:B------:R-:W-:-:S03]  /*1170*/  IMAD.MOV.U32 R4, RZ, RZ, 0x10 ;  /* 0x00000010ff047424 */ /* 0x000fc600078e00ff */
[----:B------:R-:W-:Y:S02]  /*1180*/  LOP3.LUT R5, R8, 0xfffffe00, R5, 0xf8, !PT ;  /* 0xfffffe0008057812 */ /* 0x000fe400078ef805 */
[----:B------:R-:W-:Y:S02]  /*1190*/  SEL R4, R4, 0xfffffff0, !P5 ;  /* 0xfffffff004047807 */ /* 0x000fe40006800000 */
[----:B------:R-:W-:Y:S01]  /*11a0*/  ISETP.GE.AND P5, PT, R132, 0x1, PT ;  /* 0x000000018400780c */ /* 0x000fe20003fa6270 */
[----:B---3--:R-:W-:Y:S01]  /*11b0*/  IMAD R0, R9, 0x200, R7 ;  /* 0x0000020009007824 */ /* 0x008fe200078e0207 */
[----:B------:R-:W-:Y:S01]  /*11c0*/  SHF.R.S32.HI R3, RZ, 0x5, R23 ;  /* 0x00000005ff037819 */ /* 0x000fe20000011417 */
[----:B------:R-:W-:Y:S01]  /*11d0*/  IMAD R2, R25, c[0x0][0x208], RZ ;  /* 0x0000820019027a24 */ /* 0x000fe200078e02ff */
[----:B------:R-:W-:-:S04]  /*11e0*/  DEPBAR.LE SB0, 0x1 ;  /* 0x000080400000791a */ /* 0x000fc80000000000 */
[----:B------:R-:W-:Y:S01]  /*11f0*/  IMAD.SHL.U32 R216, R0, 0x2, RZ ;  /* 0x0000000200d87824 */ /* 0x000fe200078e00ff */
[----:B------:R-:W-:-:S04]  /*1200*/  DEPBAR.LE SB0, 0x0 ;  /* 0x000080000000791a */ /* 0x000fc80000000000 */
[----:B------:R-:W-:Y:S01]  /*1210*/  IMAD R17, R20, c[0x0][0x20c], R2 ;  /* 0x0000830014117a24 */ /* 0x000fe200078e0202 */
[C---:B------:R-:W-:Y:S01]  /*1220*/  IADD3 R2, R216.reuse, 0xc100, RZ ;  /* 0x0000c100d8027810 */ /* 0x040fe20007ffe0ff */
[----:B------:R-:W-:Y:S01]  /*1230*/  IMAD R0, R3, 0x400, R5 ;  /* 0x0000040003007824 */ /* 0x000fe200078e0205 */
[----:B------:R-:W-:Y:S01]  /*1240*/  IADD3 R227, R216, 0xc120, RZ ;  /* 0x0000c120d8e37810 */ /* 0x000fe20007ffe0ff */
[----:B------:R-:W-:Y:S01]  /*1250*/  IMAD.WIDE.U32 R6, R20, c[0x0][0x208], R30 ;  /* 0x0000820014067a25 */ /* 0x000fe200078e001e */
[----:B------:R-:W-:Y:S01]  /*1260*/  @P0 IADD3 R227, R2, -0x20, RZ ;  /* 0xffffffe002e30810 */ /* 0x000fe20007ffe0ff */
[----:B------:R-:W-:Y:S01]  /*1270*/  BAR.SYNC.DEFER_BLOCKING 0x0 ;  /* 0x0000000000007b1d */ /* 0x000fe20000010000 */
[C---:B------:R-:W-:Y:S01]  /*1280*/  LEA R224, R0.reuse, 0x18100, 0x1 ;  /* 0x0001810000e07811 */ /* 0x040fe200078e08ff */
[----:B------:R-:W-:Y:S01]  /*1290*/  IMAD.SHL.U32 R8, R0, 0x2, RZ ;  /* 0x0000000200087824 */ /* 0x000fe200078e00ff */
[----:B------:R-:W-:Y:S01]  /*12a0*/  LOP3.LUT P0, RZ, R21, 0x4, RZ, 0xc0, !PT ;  /* 0x0000000415ff7812 */ /* 0x000fe2000780c0ff */
[----:B------:R-:W-:Y:S01]  /*12b0*/  IMAD.IADD R3, R7, 0x1, R17 ;  /* 0x0000000107037824 */ /* 0x000fe200078e0211 */
[C---:B------:R-:W-:Y:S01]  /*12c0*/  IADD3 R250, R227.reuse, 0x800, RZ ;  /* 0x00000800e3fa7810 */ /* 0x040fe20007ffe0ff */
[----:B------:R-:W-:Y:S01]  /*12d0*/  IMAD R0, R28, c[0x0][0x210], RZ ;  /* 0x000084001c007a24 */ /* 0x000fe200078e02ff */
[----:B------:R-:W-:Y:S01]  /*12e0*/  IADD3 R249, R227, 0x1000, RZ ;  /* 0x00001000e3f97810 */ /* 0x000fe20007ffe0ff */
[----:B------:R-:W-:Y:S01]  /*12f0*/  IMAD.MOV.U32 R2, RZ, RZ, R6 ;  /* 0x000000ffff027224 */ /* 0x000fe200078e0006 */
[----:B------:R-:W-:Y:S01]  /*1300*/  LOP3.LUT R6, R23, 0xffffffe0, RZ, 0xc0, !PT ;  /* 0xffffffe017067812 */ /* 0x000fe200078ec0ff */
[----:B------:R-:W-:Y:S01]  /*1310*/  IMAD R0, R27, c[0x0][0x214], R0 ;  /* 0x000085001b007a24 */ /* 0x000fe200078e0200 */
[----:B------:R-:W-:Y:S01]  /*1320*/  IADD3 R248, R227, 0x1800, RZ ;  /* 0x00001800e3f87810 */ /* 0x000fe20007ffe0ff */
[----:B------:R-:W-:Y:S01]  /*1330*/  IMAD.WIDE.U32 R2, R27, c[0x0][0x210], R2 ;  /* 0x000084001b027a25 */ /* 0x000fe200078e0002 */
[----:B------:R-:W-:-:S02]  /*1340*/  IADD3 R247, R227, 0x2000, RZ ;  /* 0x00002000e3f77810 */ /* 0x000fc40007ffe0ff */
[----:B------:R-:W-:Y:S01]  /*1350*/  IADD3 R246, R227, 0x2800, RZ ;  /* 0x00002800e3f67810 */ /* 0x000fe20007ffe0ff */
[----:B------:R-:W-:Y:S02]  /*1360*/  IMAD.IADD R3, R3, 0x1, R0 ;  /* 0x0000000103037824 */ /* 0x000fe400078e0200 */
[----:B------:R-:W-:Y:S02]  /*1370*/  IMAD R0, R19, c[0x0][0x218], RZ ;  /* 0x0000860013007a24 */ /* 0x000fe400078e02ff */
[----:B------:R-:W-:Y:S02]  /*1380*/  IMAD.IADD R121, R26, 0x1, -R6 ;  /* 0x000000011a797824 */ /* 0x000fe400078e0a06 */
[C---:B------:R-:W-:Y:S02]  /*1390*/  IMAD R6, R18.reuse, c[0x0][0x21c], R0 ;  /* 0x0000870012067a24 */ /* 0x040fe400078e0200 */
[----:B------:R-:W-:Y:S01]  /*13a0*/  IMAD.WIDE.U32 R30, R18, c[0x0][0x218], R2 ;  /* 0x00008600121e7a25 */ /* 0x000fe200078e0002 */
[----:B------:R-:W2:Y:S03]  /*13b0*/  LDSM.16.M88.4 R8, [R8+0x18100] ;  /* 0x018100000808783b */ /* 0x000ea60000000200 */
[----:B------:R-:W-:Y:S01]  /*13c0*/  IMAD.IADD R39, R31, 0x1, R6 ;  /* 0x000000011f277824 */ /* 0x000fe200078e0206 */
[----:B------:R1:W-:Y:S01]  /*13d0*/  STL.64 [R1+0x40], R30 ;  /* 0x0000401e01007387 */ /* 0x0003e20000100a00 */
[----:B------:R-:W-:-:S02]  /*13e0*/  IMAD R223, R4, 0x2, R224 ;  /* 0x0000000204df7824 */ /* 0x000fc400078e02e0 */
[----:B------:R-:W-:Y:S01]  /*13f0*/  IMAD.MOV.U32 R7, RZ, RZ, 0x20 ;  /* 0x00000020ff077424 */ /* 0x000fe200078e00ff */
[----:B------:R1:W-:Y:S04]  /*1400*/  STL [R1+0x14], R39 ;  /* 0x0000142701007387 */ /* 0x0003e80000100800 */
[----:B------:R1:W3:Y:S01]  /*1410*/  LDSM.16.M88.4 R32, [R216+0xc100] ;  /* 0x00c10000d820783b */ /* 0x0002e20000000200 */
[----:B------:R-:W-:-:S03]  /*1420*/  SEL R0, R7, 0xffffffe0, !P0 ;  /* 0xffffffe007007807 */ /* 0x000fc60004000000 */
[----:B------:R1:W4:Y:S04]  /*1430*/  LDSM.16.M88.4 R40, [R216+0xc900] ;  /* 0x00c90000d828783b */ /* 0x0003280000000200 */
[----:B------:R1:W1:Y:S04]  /*1440*/  LDSM.16.M88.4 R44, [R216+0xd100] ;  /* 0x00d10000d82c783b */ /* 0x0002680000000200 */
[----:B------:R1:W1:Y:S04]  /*1450*/  LDSM.16.M88.4 R52, [R216+0xd900] ;  /* 0x00d90000d834783b */ /* 0x0002680000000200 */
[----:B------:R1:W1:Y:S04]  /*1460*/  LDSM.16.M88.4 R60, [R216+0xe100] ;  /* 0x00e10000d83c783b */ /* 0x0002680000000200 */
[----:B------:R1:W1:Y:S04]  /*1470*/  LDSM.16.M88.4 R76, [R216+0xe900] ;  /* 0x00e90000d84c783b */ /* 0x0002680000000200 */
[----:B------:R1:W1:Y:S04]  /*1480*/  LDSM.16.M88.4 R12, [R223] ;  /* 0x00000000df0c783b */ /* 0x0002680000000200 */
[----:B------:R1:W1:Y:S04]  /*1490*/  LDSM.16.M88.4 R80, [R227] ;  /* 0x00000000e350783b */ /* 0x0002680000000200 */
[----:B------:R1:W1:Y:S04]  /*14a0*/  LDSM.16.M88.4 R84, [R227+0x800] ;  /* 0x00080000e354783b */ /* 0x0002680000000200 */
[----:B------:R1:W1:Y:S04]  /*14b0*/  LDSM.16.M88.4 R88, [R227+0x1000] ;  /* 0x00100000e358783b */ /* 0x0002680000000200 */
[----:B------:R1:W1:Y:S04]  /*14c0*/  LDSM.16.M88.4 R96, [R227+0x1800] ;  /* 0x00180000e360783b */ /* 0x0002680000000200 */
[----:B------:R1:W1:Y:S04]  /*14d0*/  LDSM.16.M88.4 R100, [R227+0x2000] ;  /* 0x00200000e364783b */ /* 0x0002680000000200 */
[----:B------:R1:W1:Y:S01]  /*14e0*/  LDSM.16.M88.4 R104, [R227+0x2800] ;  /* 0x00280000e368783b */ /* 0x0002620000000200 */
[----:B------:R-:W-:Y:S05]  /*14f0*/  @!P5 BRA `(.L_x_682) ;  /* 0x000004100000d947 */ /* 0x000fea0003800000 */
[----:B--234-:R-:W-:Y:S01]  /*1500*/  IMAD R2, R24, c[0x0][0x208], RZ ;  /* 0x0000820018027a24 */ /* 0x01cfe200078e02ff */
[----:B------:R-:W-:Y:S01]  /*1510*/  SEL R17, RZ, 0x1, P1 ;  /* 0x00000001ff117807 */ /* 0x000fe20000800000 */
[----:B------:R-:W-:Y:S01]  /*1520*/  IMAD.WIDE.U32 R6, R22, c[0x0][0x208], RZ ;  /* 0x0000820016067a25 */ /* 0x000fe200078e00ff */
[----:B------:R-:W-:-:S02]  /*1530*/  P2R R25, PR, RZ, 0x10 ;  /* 0x00000010ff197803 */ /* 0x000fc40000000000 */
[----:B------:R-:W-:Y:S01]  /*1540*/  ISETP.LT.OR P6, PT, R16, 0x1, P1 ;  /* 0x000000011000780c */ /* 0x000fe20000fc1670 */
[----:B------:R-:W-:Y:S02]  /*1550*/  IMAD R2, R22, c[0x0][0x20c], R2 ;  /* 0x0000830016027a24 */ /* 0x000fe400078e0202 */
[----:B------:R-:W-:Y:S02]  /*1560*/  IMAD.MOV.U32 R18, RZ, RZ, R38 ;  /* 0x000000ffff127224 */ /* 0x000fe400078e0026 */
[----:B------:R-:W-:Y:S02]  /*1570*/  IMAD.MOV.U32 R19, RZ, RZ, R39 ;  /* 0x000000ffff137224 */ /* 0x000fe400078e0027 */
[----:B------:R-:W-:Y:S02]  /*1580*/  IMAD.IADD R2, R7, 0x1, R2 ;  /* 0x0000000107027824 */ /* 0x000fe400078e0202 */
[----:B------:R-:W-:Y:S02]  /*1590*/  IMAD.MOV.U32 R18, RZ, RZ, R30 ;  /* 0x000000ffff127224 */ /* 0x000fe400078e001e */
[----:B------:R-:W-:-:S02]  /*15a0*/  IMAD R3, R2, 0x60, RZ ;  /* 0x0000006002037824 */ /* 0x000fc400078e02ff */
[----:B------:R-:W-:Y:S01]  /*15b0*/  IMAD.WIDE.U32 R6, R6, 0x60, R18 ;  /* 0x0000006006067825 */ /* 0x000fe200078e0012 */
[----:B------:R2:W-:Y:S03]  /*15c0*/  STL.64 [R1+0x10], R18 ;  /* 0x0000101201007387 */ /* 0x0005e60000100a00 */
[----:B------:R-:W-:Y:S01]  /*15d0*/  IMAD.IADD R3, R7, 0x1, R3 ;  /* 0x0000000107037824 */ /* 0x000fe200078e0203 */
[C---:B------:R-:W-:Y:S01]  /*15e0*/  LEA R2, P0, R6.reuse, c[0x0][0x1f8], 0x1 ;  /* 0x00007e0006027a11 */ /* 0x040fe200078008ff */
[C---:B------:R-:W-:Y:S01]  /*15f0*/  IMAD R24, R37.reuse, c[0x0][0x20c], RZ ;  /* 0x0000830025187a24 */ /* 0x040fe200078e02ff */
[----:B------:R-:W-:Y:S01]  /*1600*/  SEL R7, RZ, 0x2, P4 ;  /* 0x00000002ff077807 */ /* 0x000fe20002000000 */
[----:B------:R-:W-:Y:S01]  /*1610*/  IMAD.WIDE.U32 R26, R37, c[0x0][0x208], RZ ;  /* 0x00008200251a7a25 */ /* 0x000fe200078e00ff */
[----:B------:R-:W-:Y:S02]  /*1620*/  LEA.HI.X R3, R6, c[0x0][0x1fc], R3, 0x1, P0 ;  /* 0x00007f0006037a11 */ /* 0x000fe400000f0c03 */
[----:B------:R-:W-:Y:S01]  /*1630*/  SEL R6, RZ, 0x4, P3 ;  /* 0x00000004ff067807 */ /* 0x000fe20001800000 */
[----:B------:R-:W-:Y:S01]  /*1640*/  IMAD.IADD R24, R27, 0x1, R24 ;  /* 0x000000011b187824 */ /* 0x000fe200078e0218 */
[----:B------:R-:W-:-:S02]  /*1650*/  IADD3 R22, P5, P0, R26, 0x80, R2 ;  /* 0x000000801a167810 */ /* 0x000fc400078be002 */
[----:B------:R-:W-:Y:S01]  /*1660*/  IADD3 R7, R6, R7, R17 ;  /* 0x0000000706077210 */ /* 0x000fe20007ffe011 */
[----:B------:R-:W-:Y:S01]  /*1670*/  IMAD.SHL.U32 R17, R128, 0x2, RZ ;  /* 0x0000000280117824 */ /* 0x000fe200078e00ff */
[----:B------:R-:W-:Y:S02]  /*1680*/  SEL R6, RZ, 0x8, P2 ;  /* 0x00000008ff067807 */ /* 0x000fe40001000000 */
[--C-:B------:R-:W-:Y:S02]  /*1690*/  IADD3.X R23, R24, RZ, R3.reuse, P5, P0 ;  /* 0x000000ff18177210 */ /* 0x100fe40002fe0403 */
[----:B------:R-:W-:Y:S01]  /*16a0*/  IADD3 R20, P5, P0, R26, 0x100, R2 ;  /* 0x000001001a147810 */ /* 0x000fe200078be002 */
[----:B------:R-:W-:Y:S01]  /*16b0*/  IMAD.IADD R6, R7, 0x1, R6 ;  /* 0x0000000107067824 */ /* 0x000fe200078e0206 */
[----:B------:R-:W-:Y:S01]  /*16c0*/  @!PT LDS RZ, [RZ] ;  /* 0x00000000fffff984 */ /* 0x000fe20000000800 */
[----:B------:R-:W-:Y:S01]  /*16d0*/  @!PT LDS RZ, [RZ] ;  /* 0x00000000fffff984 */ /* 0x000fe20000000800 */
[----:B------:R-:W-:Y:S01]  /*16e0*/  @!PT LDS RZ, [RZ] ;  /* 0x00000000fffff984 */ /* 0x000fe20000000800 */
[----:B------:R3:W-:Y:S02]  /*16f0*/  LDGSTS.E.BYPASS.LTC128B.128 [R17+0x100], [R2.64], !P6 ;  /* 0x0010000002117fae */ /* 0x0007e4000f101d48 */
[----:B------:R-:W-:-:S02]  /*1700*/  IADD3.X R21, R24, RZ, R3, P5, P0 ;  /* 0x000000ff18157210 */ /* 0x000fc40002fe0403 */
[----:B------:R-:W-:Y:S02]  /*1710*/  LOP3.LUT P4, RZ, R6, 0x2, RZ, 0xc0, !PT ;  /* 0x0000000206ff7812 */ /* 0x000fe4000788c0ff */
[----:B--2---:R-:W-:Y:S02]  /*1720*/  IADD3 R18, P5, P0, R26, 0x180, R2 ;  /* 0x000001801a127810 */ /* 0x004fe400078be002 */
[----:B------:R-:W-:Y:S02]  /*1730*/  LOP3.LUT P6, RZ, R6, 0x8, RZ, 0xc0, !PT ;  /* 0x0000000806ff7812 */ /* 0x000fe400078cc0ff */
[----:B------:R-:W-:Y:S02]  /*1740*/  IADD3.X R19, R24, RZ, R3, P5, P0 ;  /* 0x000000ff18137210 */ /* 0x000fe40002fe0403 */
[----:B------:R-:W-:Y:S02]  /*1750*/  ISETP.LT.OR P0, PT, R16, 0x1, !P4 ;  /* 0x000000011000780c */ /* 0x000fe40006701670 */
[----:B------:R-:W-:-:S11]  /*1760*/  LOP3.LUT P5, RZ, R6, 0x4, RZ, 0xc0, !PT ;  /* 0x0000000406ff7812 */ /* 0x000fd600078ac0ff */
[----:B------:R3:W-:Y:S01]  /*1770*/  LDGSTS.E.BYPASS.LTC128B.128 [R17+0x3100], [R2.64+0x80], !P0 ;  /* 0x0310008002117fae */ /* 0x0007e2000c101d48 */
[----:B------:R-:W-:-:S13]  /*1780*/  ISETP.LT.OR P0, PT, R16, 0x1, !P5 ;  /* 0x000000011000780c */ /* 0x000fda0006f01670 */
[----:B------:R3:W-:Y:S01]  /*1790*/  LDGSTS.E.BYPASS.LTC128B.128 [R17+0x6100], [R2.64+0x100], !P0 ;  /* 0x0610010002117fae */ /* 0x0007e2000c101d48 */
[----:B------:R-:W-:-:S13]  /*17a0*/  ISETP.LT.OR P0, PT, R16, 0x1, !P6 ;  /* 0x000000011000780c */ /* 0x000fda0007701670 */
[----:B------:R3:W-:Y:S01]  /*17b0*/  LDGSTS.E.BYPASS.LTC128B.128 [R17+0x9100], [R2.64+0x180], !P0 ;  /* 0x0910018002117fae */ /* 0x0007e2000c101d48 */
[----:B------:R-:W-:-:S05]  /*17c0*/  IADD3 R6, P0, R2, R26, RZ ;  /* 0x0000001a02067210 */ /* 0x000fca0007f1e0ff */
[----:B------:R-:W-:Y:S01]  /*17d0*/  IMAD.X R7, R24, 0x1, R3, P0 ;  /* 0x0000000118077824 */ /* 0x000fe200000e0603 */
[----:B---3--:R-:W-:-:S05]  /*17e0*/  IADD3 R2, P0, R6, R26, RZ ;  /* 0x0000001a06027210 */ /* 0x008fca0007f1e0ff */
[----:B------:R-:W-:Y:S01]  /*17f0*/  IMAD.X R3, R7, 0x1, R24, P0 ;  /* 0x0000000107037824 */ /* 0x000fe200000e0618 */
[----:B------:R-:W-:-:S13]  /*1800*/  ISETP.LT.OR P0, PT, R16, 0x21, P1 ;  /* 0x000000211000780c */ /* 0x000fda0000f01670 */
[----:B------:R2:W-:Y:S01]  /*1810*/  LDGSTS.E.BYPASS.LTC128B.128 [R17+0x1100], [R6.64], !P0 ;  /* 0x0110000006117fae */ /* 0x0005e2000c101d48 */
[C---:B------:R-:W-:Y:S02]  /*1820*/  ISETP.LT.OR P0, PT, R16.reuse, 0x21, !P4 ;  /* 0x000000211000780c */ /* 0x040fe40006701670 */
[----:B------:R-:W-:-:S11]  /*1830*/  ISETP.LT.OR P4, PT, R16, 0x41, !P4 ;  /* 0x000000411000780c */ /* 0x000fd60006781670 */
[----:B------:R2:W-:Y:S01]  /*1840*/  LDGSTS.E.BYPASS.LTC128B.128 [R17+0x4100], [R22.64], !P0 ;  /* 0x0410000016117fae */ /* 0x0005e2000c101d48 */
[C---:B------:R-:W-:Y:S02]  /*1850*/  ISETP.LT.OR P0, PT, R16.reuse, 0x21, !P5 ;  /* 0x000000211000780c */ /* 0x040fe40006f01670 */
[----:B------:R-:W-:-:S11]  /*1860*/  ISETP.LT.OR P5, PT, R16, 0x41, !P5 ;  /* 0x000000411000780c */ /* 0x000fd60006fa1670 */
[----:B------:R2:W-:Y:S01]  /*1870*/  LDGSTS.E.BYPASS.LTC128B.128 [R17+0x7100], [R20.64], !P0 ;  /* 0x0710000014117fae */ /* 0x0005e2000c101d48 */
[----:B------:R-:W-:-:S13]  /*1880*/  ISETP.LT.OR P0, PT, R16, 0x21, !P6 ;  /* 0x000000211000780c */ /* 0x000fda0007701670 */
[----:B------:R2:W-:Y:S01]  /*1890*/  LDGSTS.E.BYPASS.LTC128B.128 [R17+0xa100], [R18.64], !P0 ;  /* 0x0a10000012117fae */ /* 0x0005e2000c101d48 */
[----:B------:R-:W-:-:S13]  /*18a0*/  ISETP.LT.OR P0, PT, R16, 0x41, P1 ;  /* 0x000000411000780c */ /* 0x000fda0000f01670 */
[----:B------:R2:W-:Y:S01]  /*18b0*/  LDGSTS.E.BYPASS.LTC128B.128 [R17+0x2100], [R2.64], !P0 ;  /* 0x0210000002117fae */ /* 0x0005e2000c101d48 */
[----:B------:R-:W-:-:S03]  /*18c0*/  ISETP.LT.OR P0, PT, R16, 0x41, !P6 ;  /* 0x000000411000780c */ /* 0x000fc60007701670 */
[----:B------:R2:W-:Y:S01]  /*18d0*/  LDGSTS.E.BYPASS.LTC128B.128 [R17+0x5100], [R2.64+0x80], !P4 ;  /* 0x0510008002117fae */ /* 0x0005e2000e101d48 */
[----:B------:R-:W-:-:S03]  /*18e0*/  ISETP.NE.AND P4, PT, R25, RZ, PT ;  /* 0x000000ff1900720c */ /* 0x000fc60003f85270 */
[----:B------:R2:W-:Y:S06]  /*18f0*/  LDGSTS.E.BYPASS.LTC128B.128 [R17+0x8100], [R2.64+0x100], !P5 ;  /* 0x0810010002117fae */ /* 0x0005ec000e901d48 */
[----:B------:R2:W-:Y:S04]  /*1900*/  LDGSTS.E.BYPASS.LTC128B.128 [R17+0xb100], [R2.64+0x180], !P0 ;  /* 0x0b10018002117fae */ /* 0x0005e8000c101d48 */
.L_x_682:
[C---:B-1234-:R-:W-:Y:S01]  /*1910*/  HMMA.16816.F32.BF16 R28, R8.reuse, R32, RZ ;  /* 0x00000020081c723c */ /* 0x05efe200000418ff */
[----:B------:R-:W-:Y:S01]  /*1920*/  LOP3.LUT P0, RZ, R36, 0x4, RZ, 0xc0, !PT ;  /* 0x0000000424ff7812 */ /* 0x000fe2000780c0ff */
[----:B------:R-:W-:Y:S01]  /*1930*/  LDSM.16.M88.4 R112, [R216+0x10900] ;  /* 0x01090000d870783b */ /* 0x000fe20000000200 */
[C---:B------:R-:W-:Y:S02]  /*1940*/  LEA R226, R0.reuse, R224, 0x1 ;  /* 0x000000e000e27211 */ /* 0x040fe400078e08ff */
[----:B------:R-:W-:Y:S01]  /*1950*/  SEL R2, R37, 0xffffffc0, !P0 ;  /* 0xffffffc025027807 */ /* 0x000fe20004000000 */
[----:B------:R-:W-:Y:S01]  /*1960*/  LDSM.16.M88.4 R116, [R227+0x3000] ;  /* 0x00300000e374783b */ /* 0x000fe20000000200 */
[----:B------:R-:W-:Y:S01]  /*1970*/  LEA R225, R0, R223, 0x1 ;  /* 0x000000df00e17211 */ /* 0x000fe200078e08ff */
[----:B------:R-:W-:Y:S01]  /*1980*/  HMMA.16816.F32.BF16 R24, R8, R34, RZ ;  /* 0x000000220818723c */ /* 0x000fe200000418ff */
[-C--:B------:R-:W-:Y:S01]  /*1990*/  IADD3 R222, R216, R2.reuse, RZ ;  /* 0x00000002d8de7210 */ /* 0x080fe20007ffe0ff */
[----:B------:R-:W0:Y:S01]  /*19a0*/  LDGDEPBAR ;  /* 0x00000000000079af */ /* 0x000e220000000000 */
[----:B------:R-:W-:-:S02]  /*19b0*/  IADD3 R221, R227, R2, RZ ;  /* 0x00000002e3dd7210 */ /* 0x000fc40007ffe0ff */
[----:B------:R-:W-:Y:S01]  /*19c0*/  ISETP.GE.AND P5, PT, R132, 0x61, PT ;  /* 0x000000618400780c */ /* 0x000fe20003fa6270 */
[----:B------:R-:W-:Y:S01]  /*19d0*/  LDSM.16.M88.4 R36, [R222+0xc100] ;  /* 0x00c10000de24783b */ /* 0x000fe20000000200 */
[C---:B------:R-:W-:Y:S01]  /*19e0*/  IADD3 R245, R227.reuse, 0x3000, RZ ;  /* 0x00003000e3f57810 */ /* 0x040fe20007ffe0ff */
[C---:B------:R-:W-:Y:S01]  /*19f0*/  HMMA.16816.F32.BF16 R32, R8.reuse, R44, RZ ;  /* 0x0000002c0820723c */ /* 0x040fe200000418ff */
[C---:B------:R-:W-:Y:S01]  /*1a00*/  IADD3 R244, R227.reuse, 0x3800, RZ ;  /* 0x00003800e3f47810 */ /* 0x040fe20007ffe0ff */
[----:B------:R-:W-:Y:S01]  /*1a10*/  LDSM.16.M88.4 R92, [R222+0xe100] ;  /* 0x00e10000de5c783b */ /* 0x000fe20000000200 */
[C---:B------:R-:W-:Y:S02]  /*1a20*/  IADD3 R243, R227.reuse, 0x4000, RZ ;  /* 0x00004000e3f37810 */ /* 0x040fe40007ffe0ff */
[C---:B------:R-:W-:Y:S01]  /*1a30*/  IADD3 R242, R227.reuse, 0x4800, RZ ;  /* 0x00004800e3f27810 */ /* 0x040fe20007ffe0ff */
[----:B------:R-:W-:Y:S01]  /*1a40*/  LDSM.16.M88.4 R108, [R221+0x800] ;  /* 0x00080000dd6c783b */ /* 0x000fe20000000200 */
[C---:B------:R-:W-:Y:S01]  /*1a50*/  IADD3 R241, R227.reuse, 0x5000, RZ ;  /* 0x00005000e3f17810 */ /* 0x040fe20007ffe0ff */
[----:B------:R-:W-:Y:S01]  /*1a60*/  HMMA.16816.F32.BF16 R20, R8, R40, RZ ;  /* 0x000000280814723c */ /* 0x000fe200000418ff */
[----:B------:R-:W-:-:S02]  /*1a70*/  IADD3 R240, R227, 0x5800, RZ ;  /* 0x00005800e3f07810 */ /* 0x000fc40007ffe0ff */
[C---:B------:R-:W-:Y:S02]  /*1a80*/  IADD3 R239, R227.reuse, 0x6000, RZ ;  /* 0x00006000e3ef7810 */ /* 0x040fe40007ffe0ff */
[C---:B------:R-:W-:Y:S02]  /*1a90*/  IADD3 R238, R227.reuse, 0x6800, RZ ;  /* 0x00006800e3ee7810 */ /* 0x040fe40007ffe0ff */
[C---:B------:R-:W-:Y:S01]  /*1aa0*/  IADD3 R237, R227.reuse, 0x7000, RZ ;  /* 0x00007000e3ed7810 */ /* 0x040fe20007ffe0ff */
[----:B------:R-:W-:Y:S01]  /*1ab0*/  HMMA.16816.F32.BF16 R16, R8, R42, RZ ;  /* 0x0000002a0810723c */ /* 0x000fe200000418ff */
[C---:B------:R-:W-:Y:S02]  /*1ac0*/  IADD3 R236, R227.reuse, 0x7800, RZ ;  /* 0x00007800e3ec7810 */ /* 0x040fe40007ffe0ff */
[C---:B------:R-:W-:Y:S02]  /*1ad0*/  IADD3 R235, R227.reuse, 0x8000, RZ ;  /* 0x00008000e3eb7810 */ /* 0x040fe40007ffe0ff */
[----:B------:R-:W-:-:S02]  /*1ae0*/  IADD3 R234, R227, 0x8800, RZ ;  /* 0x00008800e3ea7810 */ /* 0x000fc40007ffe0ff */
[C---:B------:R-:W-:Y:S01]  /*1af0*/  IADD3 R233, R227.reuse, 0x9000, RZ ;  /* 0x00009000e3e97810 */ /* 0x040fe20007ffe0ff */
[C---:B------:R-:W-:Y:S01]  /*1b00*/  HMMA.16816.F32.BF16 R40, R8.reuse, R46, RZ ;  /* 0x0000002e0828723c */ /* 0x040fe200000418ff */
[C---:B------:R-:W-:Y:S02]  /*1b10*/  IADD3 R232, R227.reuse, 0x9800, RZ ;  /* 0x00009800e3e87810 */ /* 0x040fe40007ffe0ff */
[C---:B------:R-:W-:Y:S02]  /*1b20*/  IADD3 R231, R227.reuse, 0xa000, RZ ;  /* 0x0000a000e3e77810 */ /* 0x040fe40007ffe0ff */
[C---:B------:R-:W-:Y:S02]  /*1b30*/  IADD3 R230, R227.reuse, 0xa800, RZ ;  /* 0x0000a800e3e67810 */ /* 0x040fe40007ffe0ff */
[C---:B------:R-:W-:Y:S01]  /*1b40*/  IADD3 R229, R227.reuse, 0xb000, RZ ;  /* 0x0000b000e3e57810 */ /* 0x040fe20007ffe0ff */
[----:B------:R-:W-:Y:S01]  /*1b50*/  HMMA.16816.F32.BF16 R48, R8, R52, RZ ;  /* 0x000000340830723c */ /* 0x000fe200000418ff */
[----:B------:R-:W-:-:S07]  /*1b60*/  IADD3 R228, R227, 0xb800, RZ ;  /* 0x0000b800e3e47810 */ /* 0x000fce0007ffe0ff */
[----:B------:R-:W-:Y:S01]  /*1b70*/  HMMA.16816.F32.BF16 R68, R12, R80, R28 ;  /* 0x000000500c44723c */ /* 0x000fe2000004181c */
[----:B------:R-:W-:Y:S07]  /*1b80*/  LDSM.16.M88.4 R28, [R222+0xd100] ;  /* 0x00d10000de1c783b */ /* 0x000fee0000000200 */
[C---:B------:R-:W-:Y:S08]  /*1b90*/  HMMA.16816.F32.BF16 R52, R8.reuse, R54, RZ ;  /* 0x000000360834723c */ /* 0x040ff000000418ff */
[C---:B------:R-:W-:Y:S08]  /*1ba0*/  HMMA.16816.F32.BF16 R56, R8.reuse, R60, RZ ;  /* 0x0000003c0838723c */ /* 0x040ff000000418ff */
[----:B------:R-:W-:Y:S08]  /*1bb0*/  HMMA.16816.F32.BF16 R64, R8, R76, RZ ;  /* 0x0000004c0840723c */ /* 0x000ff000000418ff */
[----:B------:R-:W-:Y:S08]  /*1bc0*/  HMMA.16816.F32.BF16 R80, R12, R82, R24 ;  /* 0x000000520c50723c */ /* 0x000ff00000041818 */
[C---:B------:R-:W-:Y:S08]  /*1bd0*/  HMMA.16816.F32.BF16 R60, R8.reuse, R62, RZ ;  /* 0x0000003e083c723c */ /* 0x040ff000000418ff */
[----:B------:R-:W-:Y:S01]  /*1be0*/  HMMA.16816.F32.BF16 R76, R8, R78, RZ ;  /* 0x0000004e084c723c */ /* 0x000fe200000418ff */
[----:B------:R-:W1:Y:S07]  /*1bf0*/  LDSM.16.M88.4 R8, [R226] ;  /* 0x00000000e208783b */ /* 0x000e6e0000000200 */
[C---:B------:R-:W-:Y:S01]  /*1c00*/  HMMA.16816.F32.BF16 R24, R12.reuse, R88, R32 ;  /* 0x000000580c18723c */ /* 0x040fe20000041820 */
[----:B------:R-:W2:Y:S07]  /*1c10*/  LDSM.16.M88.4 R32, [R222+0xc900] ;  /* 0x00c90000de20783b */ /* 0x000eae0000000200 */
[C---:B------:R-:W-:Y:S08]  /*1c20*/  HMMA.16816.F32.BF16 R72, R12.reuse, R84, R20 ;  /* 0x000000540c48723c */ /* 0x040ff00000041814 */
[C---:B------:R-:W-:Y:S01]  /*1c30*/  HMMA.16816.F32.BF16 R44, R12.reuse, R86, R16 ;  /* 0x000000560c2c723c */ /* 0x040fe20000041810 */
[----:B------:R-:W3:Y:S04]  /*1c40*/  LDSM.16.M88.4 R84, [R222+0xd900] ;  /* 0x00d90000de54783b */ /* 0x000ee80000000200 */
[----:B------:R-:W-:Y:S03]  /*1c50*/  LDSM.16.M88.4 R16, [R225] ;  /* 0x00000000e110783b */ /* 0x000fe60000000200 */
[C---:B------:R-:W-:Y:S01]  /*1c60*/  HMMA.16816.F32.BF16 R20, R12.reuse, R90, R40 ;  /* 0x0000005a0c14723c */ /* 0x040fe20000041828 */
[----:B------:R-:W4:Y:S07]  /*1c70*/  LDSM.16.M88.4 R88, [R222+0xe900] ;  /* 0x00e90000de58783b */ /* 0x000f2e0000000200 */
[C---:B------:R-:W-:Y:S08]  /*1c80*/  HMMA.16816.F32.BF16 R40, R12.reuse, R96, R48 ;  /* 0x000000600c28723c */ /* 0x040ff00000041830 */
[C---:B------:R-:W-:Y:S08]  /*1c90*/  HMMA.16816.F32.BF16 R48, R12.reuse, R98, R52 ;  /* 0x000000620c30723c */ /* 0x040ff00000041834 */
[C---:B------:R-:W-:Y:S08]  /*1ca0*/  HMMA.16816.F32.BF16 R52, R12.reuse, R100, R56 ;  /* 0x000000640c34723c */ /* 0x040ff00000041838 */
[C---:B------:R-:W-:Y:S01]  /*1cb0*/  HMMA.16816.F32.BF16 R56, R12.reuse, R102, R60 ;  /* 0x000000660c38723c */ /* 0x040fe2000004183c */
[----:B------:R-:W5:Y:S07]  /*1cc0*/  LDSM.16.M88.4 R100, [R221] ;  /* 0x00000000dd64783b */ /* 0x000f6e0000000200 */
[C---:B------:R-:W-:Y:S08]  /*1cd0*/  HMMA.16816.F32.BF16 R64, R12.reuse, R104, R64 ;  /* 0x000000680c40723c */ /* 0x040ff00000041840 */
[----:B------:R-:W-:Y:S01]  /*1ce0*/  HMMA.16816.F32.BF16 R60, R12, R106, R76 ;  /* 0x0000006a0c3c723c */ /* 0x000fe2000004184c */
[----:B------:R-:W-:Y:S07]  /*1cf0*/  LDSM.16.M88.4 R104, [R216+0x10100] ;  /* 0x01010000d868783b */ /* 0x000fee0000000200 */
[C---:B-1----:R-:W-:Y:S08]  /*1d00*/  HMMA.16816.F32.BF16 R68, R8.reuse, R36, R68 ;  /* 0x000000240844723c */ /* 0x042ff00000041844 */
[C---:B------:R-:W-:Y:S01]  /*1d10*/  HMMA.16816.F32.BF16 R80, R8.reuse, R38, R80 ;  /* 0x000000260850723c */ /* 0x040fe20000041850 */
[----:B------:R-:W1:Y:S07]  /*1d20*/  LDSM.16.M88.4 R36, [R221+0x1000] ;  /* 0x00100000dd24783b */ /* 0x000e6e0000000200 */
[C---:B--2---:R-:W-:Y:S08]  /*1d30*/  HMMA.16816.F32.BF16 R12, R8.reuse, R32, R72 ;  /* 0x00000020080c723c */ /* 0x044ff00000041848 */
[C---:B------:R-:W-:Y:S01]  /*1d40*/  HMMA.16816.F32.BF16 R72, R8.reuse, R34, R44 ;  /* 0x000000220848723c */ /* 0x040fe2000004182c */
[----:B------:R-:W2:Y:S04]  /*1d50*/  LDSM.16.M88.4 R32, [R221+0x1800] ;  /* 0x00180000dd20783b */ /* 0x000ea80000000200 */
[----:B------:R-:W1:Y:S03]  /*1d60*/  LDSM.16.M88.4 R44, [R221+0x2000] ;  /* 0x00200000dd2c783b */ /* 0x000e660000000200 */
[C---:B------:R-:W-:Y:S08]  /*1d70*/  HMMA.16816.F32.BF16 R96, R8.reuse, R28, R24 ;  /* 0x0000001c0860723c */ /* 0x040ff00000041818 */
[C---:B------:R-:W-:Y:S08]  /*1d80*/  HMMA.16816.F32.BF16 R28, R8.reuse, R30, R20 ;  /* 0x0000001e081c723c */ /* 0x040ff00000041814 */
[C---:B---3--:R-:W-:Y:S08]  /*1d90*/  HMMA.16816.F32.BF16 R20, R8.reuse, R86, R48 ;  /* 0x000000560814723c */ /* 0x048ff00000041830 */
[C---:B------:R-:W-:Y:S01]  /*1da0*/  HMMA.16816.F32.BF16 R48, R8.reuse, R94, R56 ;  /* 0x0000005e0830723c */ /* 0x040fe20000041838 */
[----:B------:R-:W3:Y:S07]  /*1db0*/  LDSM.16.M88.4 R56, [R221+0x2800] ;  /* 0x00280000dd38783b */ /* 0x000eee0000000200 */
[C---:B------:R-:W-:Y:S08]  /*1dc0*/  HMMA.16816.F32.BF16 R24, R8.reuse, R84, R40 ;  /* 0x000000540818723c */ /* 0x040ff00000041828 */
[C---:B------:R-:W-:Y:S08]  /*1dd0*/  HMMA.16816.F32.BF16 R40, R8.reuse, R92, R52 ;  /* 0x0000005c0828723c */ /* 0x040ff00000041834 */
[----:B----4-:R-:W-:Y:S08]  /*1de0*/  HMMA.16816.F32.BF16 R92, R8, R88, R64 ;  /* 0x00000058085c723c */ /* 0x010ff00000041840 */
[C---:B-----5:R-:W-:Y:S01]  /*1df0*/  HMMA.16816.F32.BF16 R64, R16.reuse, R100, R68 ;  /* 0x000000641040723c */ /* 0x060fe20000041844 */
[----:B------:R-:W-:Y:S07]  /*1e00*/  LDSM.16.M88.4 R68, [R216+0xf100] ;  /* 0x00f10000d844783b */ /* 0x000fee0000000200 */
[----:B------:R-:W-:Y:S01]  /*1e10*/  HMMA.16816.F32.BF16 R76, R16, R108, R12 ;  /* 0x0000006c104c723c */ /* 0x000fe2000004180c */
[----:B------:R-:W4:Y:S07]  /*1e20*/  LDSM.16.M88.4 R12, [R224+0x4000] ;  /* 0x00400000e00c783b */ /* 0x000f2e0000000200 */
[----:B------:R-:W-:Y:S01]  /*1e30*/  HMMA.16816.F32.BF16 R60, R8, R90, R60 ;  /* 0x0000005a083c723c */ /* 0x000fe2000004183c */
[----:B------:R-:W5:Y:S04]  /*1e40*/  LDSM.16.M88.4 R88, [R216+0xf900] ;  /* 0x00f90000d858783b */ /* 0x000f680000000200 */
[----:B------:R-:W-:Y:S03]  /*1e50*/  LDSM.16.M88.4 R8, [R223+0x4000] ;  /* 0x00400000df08783b */ /* 0x000fe60000000200 */
[C---:B------:R-:W-:Y:S01]  /*1e60*/  HMMA.16816.F32.BF16 R84, R16.reuse, R110, R72 ;  /* 0x0000006e1054723c */ /* 0x040fe20000041848 */
[----:B------:R-:W-:Y:S07]  /*1e70*/  LDSM.16.M88.4 R108, [R216+0x11100] ;  /* 0x01110000d86c783b */ /* 0x000fee0000000200 */
[C---:B-1----:R-:W-:Y:S08]  /*1e80*/  HMMA.16816.F32.BF16 R96, R16.reuse, R36, R96 ;  /* 0x000000241060723c */ /* 0x042ff00000041860 */
[C---:B------:R-:W-:Y:S08]  /*1e90*/  HMMA.16816.F32.BF16 R72, R16.reuse, R38, R28 ;  /* 0x000000261048723c */ /* 0x040ff0000004181c */
[C---:B--2---:R-:W-:Y:S08]  /*1ea0*/  HMMA.16816.F32.BF16 R52, R16.reuse, R32, R24 ;  /* 0x000000201034723c */ /* 0x044ff00000041818 */
[C---:B------:R-:W-:Y:S08]  /*1eb0*/  HMMA.16816.F32.BF16 R36, R16.reuse, R34, R20 ;  /* 0x000000221024723c */ /* 0x040ff00000041814 */
[C---:B------:R-:W-:Y:S08]  /*1ec0*/  HMMA.16816.F32.BF16 R80, R16.reuse, R102, R80 ;  /* 0x000000661050723c */ /* 0x040ff00000041850 */
[C---:B------:R-:W-:Y:S01]  /*1ed0*/  HMMA.16816.F32.BF16 R32, R16.reuse, R44, R40 ;  /* 0x0000002c1020723c */ /* 0x040fe20000041828 */
[----:B------:R-:W1:Y:S07]  /*1ee0*/  LDSM.16.M88.4 R40, [R216+0x11900] ;  /* 0x01190000d828783b */ /* 0x000e6e0000000200 */
[C---:B---3--:R-:W-:Y:S01]  /*1ef0*/  HMMA.16816.F32.BF16 R20, R16.reuse, R58, R60 ;  /* 0x0000003a1014723c */ /* 0x048fe2000004183c */
[----:B------:R-:W2:Y:S07]  /*1f00*/  LDSM.16.M88.4 R60, [R227+0x3800] ;  /* 0x00380000e33c783b */ /* 0x000eae0000000200 */
[C---:B------:R-:W-:Y:S08]  /*1f10*/  HMMA.16816.F32.BF16 R24, R16.reuse, R56, R92 ;  /* 0x000000381018723c */ /* 0x040ff0000004185c */
[----:B------:R-:W-:Y:S01]  /*1f20*/  HMMA.16816.F32.BF16 R28, R16, R46, R48 ;  /* 0x0000002e101c723c */ /* 0x000fe20000041830 */
[----:B------:R-:W-:Y:S07]  /*1f30*/  LDSM.16.M88.4 R44, [R227+0x5800] ;  /* 0x00580000e32c783b */ /* 0x000fee0000000200 */
[C---:B----4-:R-:W-:Y:S08]  /*1f40*/  HMMA.16816.F32.BF16 R16, R12.reuse, R68, R64 ;  /* 0x000000440c10723c */ /* 0x050ff00000041840 */
[C---:B------:R-:W-:Y:S01]  /*1f50*/  HMMA.16816.F32.BF16 R56, R12.reuse, R70, R80 ;  /* 0x000000460c38723c */ /* 0x040fe20000041850 */
[----:B------:R-:W3:Y:S04]  /*1f60*/  LDSM.16.M88.4 R68, [R227+0x4000] ;  /* 0x00400000e344783b */ /* 0x000ee80000000200 */
[----:B------:R-:W4:Y:S03]  /*1f70*/  LDSM.16.M88.4 R80, [R227+0x4800] ;  /* 0x00480000e350783b */ /* 0x000f260000000200 */
[C---:B-----5:R-:W-:Y:S08]  /*1f80*/  HMMA.16816.F32.BF16 R64, R12.reuse, R88, R76 ;  /* 0x000000580c40723c */ /* 0x060ff0000004184c */
[C---:B------:R-:W-:Y:S08]  /*1f90*/  HMMA.16816.F32.BF16 R88, R12.reuse, R90, R84 ;  /* 0x0000005a0c58723c */ /* 0x040ff00000041854 */
[C---:B------:R-:W-:Y:S08]  /*1fa0*/  HMMA.16816.F32.BF16 R100, R12.reuse, R104, R96 ;  /* 0x000000680c64723c */ /* 0x040ff00000041860 */
[C---:B------:R-:W-:Y:S08]  /*1fb0*/  HMMA.16816.F32.BF16 R96, R12.reuse, R106, R72 ;  /* 0x0000006a0c60723c */ /* 0x040ff00000041848 */
[C---:B------:R-:W-:Y:S01]  /*1fc0*/  HMMA.16816.F32.BF16 R72, R12.reuse, R112, R52 ;  /* 0x000000700c48723c */ /* 0x040fe20000041834 */
[----:B------:R-:W5:Y:S07]  /*1fd0*/  LDSM.16.M88.4 R52, [R227+0x5000] ;  /* 0x00500000e334783b */ /* 0x000f6e0000000200 */
[C---:B-1----:R-:W-:Y:S08]  /*1fe0*/  HMMA.16816.F32.BF16 R76, R12.reuse, R40, R24 ;  /* 0x000000280c4c723c */ /* 0x042ff00000041818 */
[C---:B------:R-:W-:Y:S01]  /*1ff0*/  HMMA.16816.F32.BF16 R104, R12.reuse, R114, R36 ;  /* 0x000000720c68723c */ /* 0x040fe20000041824 */
[----:B------:R-:W-:Y:S07]  /*2000*/  LDSM.16.M88.4 R36, [R222+0xf900] ;  /* 0x00f90000de24783b */ /* 0x000fee0000000200 */
[C---:B------:R-:W-:Y:S08]  /*2010*/  HMMA.16816.F32.BF16 R92, R12.reuse, R108, R32 ;  /* 0x0000006c0c5c723c */ /* 0x040ff00000041820 */
[C---:B------:R-:W-:Y:S08]  /*2020*/  HMMA.16816.F32.BF16 R84, R12.reuse, R110, R28 ;  /* 0x0000006e0c54723c */ /* 0x040ff0000004181c */
[----:B------:R-:W-:Y:S01]  /*2030*/  HMMA.16816.F32.BF16 R48, R12, R42, R20 ;  /* 0x0000002a0c30723c */ /* 0x000fe20000041814 */
[----:B------:R-:W-:Y:S04]  /*2040*/  LDSM.16.M88.4 R12, [R226+0x4000] ;  /* 0x00400000e20c783b */ /* 0x000fe80000000200 */
[----:B------:R-:W1:Y:S03]  /*2050*/  LDSM.16.M88.4 R40, [R222+0xf100] ;  /* 0x00f10000de28783b */ /* 0x000e660000000200 */
[C---:B------:R-:W-:Y:S01]  /*2060*/  HMMA.16816.F32.BF16 R28, R8.reuse, R118, R56 ;  /* 0x00000076081c723c */ /* 0x040fe20000041838 */
[----:B------:R-:W1:Y:S07]  /*2070*/  LDSM.16.M88.4 R56, [R222+0x10100] ;  /* 0x01010000de38783b */ /* 0x000e6e0000000200 */
[C---:B--2---:R-:W-:Y:S01]  /*2080*/  HMMA.16816.F32.BF16 R20, R8.reuse, R62, R88 ;  /* 0x0000003e0814723c */ /* 0x044fe20000041858 */
[----:B------:R-:W2:Y:S07]  /*2090*/  LDSM.16.M88.4 R88, [R222+0x10900] ;  /* 0x01090000de58783b */ /* 0x000eae0000000200 */
[C---:B------:R-:W-:Y:S08]  /*20a0*/  HMMA.16816.F32.BF16 R32, R8.reuse, R116, R16 ;  /* 0x000000740820723c */ /* 0x040ff00000041810 */
[C---:B------:R-:W-:Y:S01]  /*20b0*/  HMMA.16816.F32.BF16 R24, R8.reuse, R60, R64 ;  /* 0x0000003c0818723c */ /* 0x040fe20000041840 */
[----:B------:R-:W-:Y:S07]  /*20c0*/  LDSM.16.M88.4 R60, [R221+0x3000] ;  /* 0x00300000dd3c783b */ /* 0x000fee0000000200 */
[C---:B---3--:R-:W-:Y:S08]  /*20d0*/  HMMA.16816.F32.BF16 R16, R8.reuse, R68, R100 ;  /* 0x000000440810723c */ /* 0x048ff00000041864 */
[C---:B------:R-:W-:Y:S01]  /*20e0*/  HMMA.16816.F32.BF16 R64, R8.reuse, R70, R96 ;  /* 0x000000460840723c */ /* 0x040fe20000041860 */
[----:B------:R-:W3:Y:S07]  /*20f0*/  LDSM.16.M88.4 R68, [R222+0x11100] ;  /* 0x01110000de44783b */ /* 0x000eee0000000200 */
[C---:B------:R-:W-:Y:S01]  /*2100*/  HMMA.16816.F32.BF16 R112, R8.reuse, R44, R76 ;  /* 0x0000002c0870723c */ /* 0x040fe2000004184c */
[----:B------:R-:W1:Y:S07]  /*2110*/  LDSM.16.M88.4 R76, [R222+0x11900] ;  /* 0x01190000de4c783b */ /* 0x000e6e0000000200 */
[C---:B----4-:R-:W-:Y:S08]  /*2120*/  HMMA.16816.F32.BF16 R72, R8.reuse, R80, R72 ;  /* 0x000000500848723c */ /* 0x050ff00000041848 */
[C---:B------:R-:W-:Y:S08]  /*2130*/  HMMA.16816.F32.BF16 R108, R8.reuse, R82, R104 ;  /* 0x00000052086c723c */ /* 0x040ff00000041868 */
[C---:B-----5:R-:W-:Y:S08]  /*2140*/  HMMA.16816.F32.BF16 R116, R8.reuse, R52, R92 ;  /* 0x000000340874723c */ /* 0x060ff0000004185c */
[C---:B------:R-:W-:Y:S01]  /*2150*/  HMMA.16816.F32.BF16 R104, R8.reuse, R54, R84 ;  /* 0x000000360868723c */ /* 0x040fe20000041854 */
[----:B------:R-:W-:Y:S07]  /*2160*/  LDSM.16.M88.4 R52, [R221+0x4000] ;  /* 0x00400000dd34783b */ /* 0x000fee0000000200 */
[----:B------:R-:W-:Y:S01]  /*2170*/  HMMA.16816.F32.BF16 R100, R8, R46, R48 ;  /* 0x0000002e0864723c */ /* 0x000fe20000041830 */
[----:B------:R-:W4:Y:S04]  /*2180*/  LDSM.16.M88.4 R8, [R225+0x4000] ;  /* 0x00400000e108783b */ /* 0x000f280000000200 */
[----:B------:R-:W-:Y:S03]  /*2190*/  LDSM.16.M88.4 R48, [R221+0x4800] ;  /* 0x00480000dd30783b */ /* 0x000fe60000000200 */
[C---:B-1----:R-:W-:Y:S01]  /*21a0*/  HMMA.16816.F32.BF16 R96, R12.reuse, R40, R32 ;  /* 0x000000280c60723c */ /* 0x042fe20000041820 */
[----:B------:R-:W-:Y:S07]  /*21b0*/  LDSM.16.M88.4 R44, [R221+0x5000] ;  /* 0x00500000dd2c783b */ /* 0x000fee0000000200 */
[C---:B------:R-:W-:Y:S08]  /*21c0*/  HMMA.16816.F32.BF16 R92, R12.reuse, R42, R28 ;  /* 0x0000002a0c5c723c */ /* 0x040ff0000004181c */
[C---:B------:R-:W-:Y:S08]  /*21d0*/  HMMA.16816.F32.BF16 R84, R12.reuse, R36, R24 ;  /* 0x000000240c54723c */ /* 0x040ff00000041818 */
[C---:B------:R-:W-:Y:S08]  /*21e0*/  HMMA.16816.F32.BF16 R80, R12.reuse, R38, R20 ;  /* 0x000000260c50723c */ /* 0x040ff00000041814 */
[C---:B------:R-:W-:Y:S01]  /*21f0*/  HMMA.16816.F32.BF16 R40, R12.reuse, R56, R16 ;  /* 0x000000380c28723c */ /* 0x040fe20000041810 */
[----:B------:R-:W-:Y:S07]  /*2200*/  LDSM.16.M88.4 R16, [R224+0x8000] ;  /* 0x00800000e010783b */ /* 0x000fee0000000200 */
[C---:B------:R-:W-:Y:S01]  /*2210*/  HMMA.16816.F32.BF16 R36, R12.reuse, R58, R64 ;  /* 0x0000003a0c24723c */ /* 0x040fe20000041840 */
[----:B------:R-:W1:Y:S07]  /*2220*/  LDSM.16.M88.4 R56, [R221+0x3800] ;  /* 0x00380000dd38783b */ /* 0x000e6e0000000200 */
[C---:B--2---:R-:W-:Y:S08]  /*2230*/  HMMA.16816.F32.BF16 R32, R12.reuse, R88, R72 ;  /* 0x000000580c20723c */ /* 0x044ff00000041848 */
[C---:B------:R-:W-:Y:S01]  /*2240*/  HMMA.16816.F32.BF16 R28, R12.reuse, R90, R108 ;  /* 0x0000005a0c1c723c */ /* 0x040fe2000004186c */
[----:B------:R-:W2:Y:S04]  /*2250*/  LDSM.16.M88.4 R88, [R221+0x5800] ;  /* 0x00580000dd58783b */ /* 0x000ea80000000200 */
[----:B------:R-:W-:Y:S03]  /*2260*/  LDSM.16.M88.4 R108, [R216+0x12900] ;  /* 0x01290000d86c783b */ /* 0x000fe60000000200 */
[C---:B---3--:R-:W-:Y:S08]  /*2270*/  HMMA.16816.F32.BF16 R24, R12.reuse, R68, R116 ;  /* 0x000000440c18723c */ /* 0x048ff00000041874 */
[C---:B------:R-:W-:Y:S01]  /*2280*/  HMMA.16816.F32.BF16 R20, R12.reuse, R70, R104 ;  /* 0x000000460c14723c */ /* 0x040fe20000041868 */
[----:B------:R-:W3:Y:S07]  /*2290*/  LDSM.16.M88.4 R104, [R216+0x12100] ;  /* 0x01210000d868783b */ /* 0x000eee0000000200 */
[C---:B------:R-:W-:Y:S08]  /*22a0*/  HMMA.16816.F32.BF16 R64, R12.reuse, R76, R112 ;  /* 0x0000004c0c40723c */ /* 0x040ff00000041870 */
[----:B------:R-:W-:Y:S08]  /*22b0*/  HMMA.16816.F32.BF16 R12, R12, R78, R100 ;  /* 0x0000004e0c0c723c */ /* 0x000ff00000041864 */
[C---:B----4-:R-:W-:Y:S08]  /*22c0*/  HMMA.16816.F32.BF16 R92, R8.reuse, R62, R92 ;  /* 0x0000003e085c723c */ /* 0x050ff0000004185c */
[C---:B------:R-:W-:Y:S01]  /*22d0*/  HMMA.16816.F32.BF16 R76, R8.reuse, R52, R40 ;  /* 0x00000034084c723c */ /* 0x040fe20000041828 */
[----:B------:R-:W-:Y:S07]  /*22e0*/  LDSM.16.M88.4 R40, [R216+0x13900] ;  /* 0x01390000d828783b */ /* 0x000fee0000000200 */
[C---:B------:R-:W-:Y:S01]  /*22f0*/  HMMA.16816.F32.BF16 R72, R8.reuse, R54, R36 ;  /* 0x000000360848723c */ /* 0x040fe20000041824 */
[----:B------:R-:W4:Y:S04]  /*2300*/  LDSM.16.M88.4 R52, [R216+0x13100] ;  /* 0x01310000d834783b */ /* 0x000f280000000200 */
[----:B------:R-:W5:Y:S03]  /*2310*/  LDSM.16.M88.4 R36, [R216+0x14100] ;  /* 0x01410000d824783b */ /* 0x000f660000000200 */
[C---:B------:R-:W-:Y:S08]  /*2320*/  HMMA.16816.F32.BF16 R96, R8.reuse, R60, R96 ;  /* 0x0000003c0860723c */ /* 0x040ff00000041860 */
[C---:B-1----:R-:W-:Y:S08]  /*2330*/  HMMA.16816.F32.BF16 R84, R8.reuse, R56, R84 ;  /* 0x000000380854723c */ /* 0x042ff00000041854 */
[C---:B------:R-:W-:Y:S08]  /*2340*/  HMMA.16816.F32.BF16 R80, R8.reuse, R58, R80 ;  /* 0x0000003a0850723c */ /* 0x040ff00000041850 */
[C---:B------:R-:W-:Y:S01]  /*2350*/  HMMA.16816.F32.BF16 R68, R8.reuse, R48, R32 ;  /* 0x000000300844723c */ /* 0x040fe20000041820 */
[----:B------:R-:W1:Y:S07]  /*2360*/  LDSM.16.M88.4 R32, [R216+0x14900] ;  /* 0x01490000d820783b */ /* 0x000e6e0000000200 */
[C---:B------:R-:W-:Y:S08]  /*2370*/  HMMA.16816.F32.BF16 R60, R8.reuse, R50, R28 ;  /* 0x00000032083c723c */ /* 0x040ff0000004181c */
[C---:B------:R-:W-:Y:S01]  /*2380*/  HMMA.16816.F32.BF16 R56, R8.reuse, R44, R24 ;  /* 0x0000002c0838723c */ /* 0x040fe20000041818 */
[----:B------:R-:W-:Y:S07]  /*2390*/  LDSM.16.M88.4 R24, [R227+0x6000] ;  /* 0x00600000e318783b */ /* 0x000fee0000000200 */
[C---:B--2---:R-:W-:Y:S01]  /*23a0*/  HMMA.16816.F32.BF16 R28, R8.reuse, R90, R12 ;  /* 0x0000005a081c723c */ /* 0x044fe2000004180c */
[----:B------:R-:W2:Y:S07]  /*23b0*/  LDSM.16.M88.4 R12, [R223+0x8000] ;  /* 0x00800000df0c783b */ /* 0x000eae0000000200 */
[C---:B------:R-:W-:Y:S08]  /*23c0*/  HMMA.16816.F32.BF16 R48, R8.reuse, R46, R20 ;  /* 0x0000002e0830723c */ /* 0x040ff00000041814 */
[----:B------:R-:W-:Y:S08]  /*23d0*/  HMMA.16816.F32.BF16 R44, R8, R88, R64 ;  /* 0x00000058082c723c */ /* 0x000ff00000041840 */
[C---:B---3--:R-:W-:Y:S01]  /*23e0*/  HMMA.16816.F32.BF16 R8, R16.reuse, R106, R92 ;  /* 0x0000006a1008723c */ /* 0x048fe2000004185c */
[----:B------:R-:W3:Y:S07]  /*23f0*/  LDSM.16.M88.4 R92, [R227+0x7000] ;  /* 0x00700000e35c783b */ /* 0x000eee0000000200 */
[C---:B------:R-:W-:Y:S01]  /*2400*/  HMMA.16816.F32.BF16 R20, R16.reuse, R104, R96 ;  /* 0x000000681014723c */ /* 0x040fe20000041860 */
[----:B------:R-:W1:Y:S07]  /*2410*/  LDSM.16.M88.4 R96, [R227+0x6800] ;  /* 0x00680000e360783b */ /* 0x000e6e0000000200 */
[C---:B------:R-:W-:Y:S08]  /*2420*/  HMMA.16816.F32.BF16 R64, R16.reuse, R108, R84 ;  /* 0x0000006c1040723c */ /* 0x040ff00000041854 */
[C---:B----4-:R-:W-:Y:S08]  /*2430*/  HMMA.16816.F32.BF16 R100, R16.reuse, R52, R76 ;  /* 0x000000341064723c */ /* 0x050ff0000004184c */
[C---:B------:R-:W-:Y:S08]  /*2440*/  HMMA.16816.F32.BF16 R108, R16.reuse, R110, R80 ;  /* 0x0000006e106c723c */ /* 0x040ff00000041850 */
[C---:B------:R-:W-:Y:S08]  /*2450*/  HMMA.16816.F32.BF16 R104, R16.reuse, R54, R72 ;  /* 0x000000361068723c */ /* 0x040ff00000041848 */
[C---:B------:R-:W-:Y:S01]  /*2460*/  HMMA.16816.F32.BF16 R88, R16.reuse, R40, R68 ;  /* 0x000000281058723c */ /* 0x040fe20000041844 */
[----:B------:R-:W4:Y:S07]  /*2470*/  LDSM.16.M88.4 R68, [R227+0x7800] ;  /* 0x00780000e344783b */ /* 0x000f2e0000000200 */
[C---:B------:R-:W-:Y:S01]  /*2480*/  HMMA.16816.F32.BF16 R84, R16.reuse, R42, R60 ;  /* 0x0000002a1054723c */ /* 0x040fe2000004183c */
[----:B------:R-:W3:Y:S04]  /*2490*/  LDSM.16.M88.4 R60, [R227+0x8000] ;  /* 0x00800000e33c783b */ /* 0x000ee80000000200 */
[----:B------:R-:W-:Y:S03]  /*24a0*/  LDSM.16.M88.4 R40, [R222+0x12900] ;  /* 0x01290000de28783b */ /* 0x000fe60000000200 */
[C---:B-----5:R-:W-:Y:S08]  /*24b0*/  HMMA.16816.F32.BF16 R80, R16.reuse, R36, R56 ;  /* 0x000000241050723c */ /* 0x060ff00000041838 */
[C---:B------:R-:W-:Y:S01]  /*24c0*/  HMMA.16816.F32.BF16 R76, R16.reuse, R38, R48 ;  /* 0x00000026104c723c */ /* 0x040fe20000041830 */
[----:B------:R-:W5:Y:S04]  /*24d0*/  LDSM.16.M88.4 R48, [R227+0x8800] ;  /* 0x00880000e330783b */ /* 0x000f680000000200 */
[----:B------:R-:W-:Y:S03]  /*24e0*/  LDSM.16.M88.4 R36, [R222+0x13100] ;  /* 0x01310000de24783b */ /* 0x000fe60000000200 */
[C---:B-1----:R-:W-:Y:S01]  /*24f0*/  HMMA.16816.F32.BF16 R72, R16.reuse, R32, R44 ;  /* 0x000000201048723c */ /* 0x042fe2000004182c */
[----:B------:R-:W-:Y:S07]  /*2500*/  LDSM.16.M88.4 R44, [R222+0x12100] ;  /* 0x01210000de2c783b */ /* 0x000fee0000000200 */
[----:B------:R-:W-:Y:S08]  /*2510*/  HMMA.16816.F32.BF16 R56, R16, R34, R28 ;  /* 0x000000221038723c */ /* 0x000ff0000004181c */
[C---:B--2---:R-:W-:Y:S01]  /*2520*/  HMMA.16816.F32.BF16 R32, R12.reuse, R26, R8 ;  /* 0x0000001a0c20723c */ /* 0x044fe20000041808 */
[----:B------:R-:W1:Y:S07]  /*2530*/  LDSM.16.M88.4 R8, [R226+0x8000] ;  /* 0x00800000e208783b */ /* 0x000e6e0000000200 */
[C---:B------:R-:W-:Y:S08]  /*2540*/  HMMA.16816.F32.BF16 R52, R12.reuse, R24, R20 ;  /* 0x000000180c34723c */ /* 0x040ff00000041814 */
[C---:B---3--:R-:W-:Y:S01]  /*2550*/  HMMA.16816.F32.BF16 R20, R12.reuse, R92, R100 ;  /* 0x0000005c0c14723c */ /* 0x048fe20000041864 */
[----:B------:R-:W-:Y:S07]  /*2560*/  LDSM.16.M88.4 R100, [R222+0x13900] ;  /* 0x01390000de64783b */ /* 0x000fee0000000200 */
[C---:B------:R-:W-:Y:S08]  /*2570*/  HMMA.16816.F32.BF16 R24, R12.reuse, R98, R108 ;  /* 0x000000620c18723c */ /* 0x040ff0000004186c */
[C---:B------:R-:W-:Y:S08]  /*2580*/  HMMA.16816.F32.BF16 R16, R12.reuse, R94, R104 ;  /* 0x0000005e0c10723c */ /* 0x040ff00000041868 */
[C---:B------:R-:W-:Y:S01]  /*2590*/  HMMA.16816.F32.BF16 R28, R12.reuse, R96, R64 ;  /* 0x000000600c1c723c */ /* 0x040fe20000041840 */
[----:B------:R-:W2:Y:S07]  /*25a0*/  LDSM.16.M88.4 R96, [R222+0x14100] ;  /* 0x01410000de60783b */ /* 0x000eae0000000200 */
[C---:B----4-:R-:W-:Y:S08]  /*25b0*/  HMMA.16816.F32.BF16 R64, R12.reuse, R68, R88 ;  /* 0x000000440c40723c */ /* 0x050ff00000041858 */
[C---:B------:R-:W-:Y:S08]  /*25c0*/  HMMA.16816.F32.BF16 R92, R12.reuse, R60, R80 ;  /* 0x0000003c0c5c723c */ /* 0x040ff00000041850 */
[C---:B------:R-:W-:Y:S08]  /*25d0*/  HMMA.16816.F32.BF16 R60, R12.reuse, R62, R76 ;  /* 0x0000003e0c3c723c */ /* 0x040ff0000004184c */
[C---:B-----5:R-:W-:Y:S08]  /*25e0*/  HMMA.16816.F32.BF16 R88, R12.reuse, R48, R72 ;  /* 0x000000300c58723c */ /* 0x060ff00000041848 */
[----:B------:R-:W-:Y:S08]  /*25f0*/  HMMA.16816.F32.BF16 R68, R12, R70, R84 ;  /* 0x000000460c44723c */ /* 0x000ff00000041854 */
[C---:B-1----:R-:W-:Y:S08]  /*2600*/  HMMA.16816.F32.BF16 R76, R8.reuse, R44, R52 ;  /* 0x0000002c084c723c */ /* 0x042ff00000041834 */
[----:B------:R-:W-:Y:S01]  /*2610*/  HMMA.16816.F32.BF16 R72, R8, R46, R32 ;  /* 0x0000002e0848723c */ /* 0x000fe20000041820 */
[----:B------:R-:W-:Y:S07]  /*2620*/  LDSM.16.M88.4 R32, [R221+0x6800] ;  /* 0x00680000dd20783b */ /* 0x000fee0000000200 */
[----:B------:R-:W-:Y:S01]  /*2630*/  HMMA.16816.F32.BF16 R84, R12, R50, R56 ;  /* 0x000000320c54723c */ /* 0x000fe20000041838 */
[----:B------:R-:W1:Y:S07]  /*2640*/  LDSM.16.M88.4 R12, [R222+0x14900] ;  /* 0x01490000de0c783b */ /* 0x000e6e0000000200 */
[C---:B------:R-:W-:Y:S01]  /*2650*/  HMMA.16816.F32.BF16 R44, R8.reuse, R36, R20 ;  /* 0x00000024082c723c */ /* 0x040fe20000041814 */
[----:B------:R-:W-:Y:S07]  /*2660*/  LDSM.16.M88.4 R20, [R224+0xc000] ;  /* 0x00c00000e014783b */ /* 0x000fee0000000200 */
[C---:B------:R-:W-:Y:S01]  /*2670*/  HMMA.16816.F32.BF16 R48, R8.reuse, R42, R24 ;  /* 0x0000002a0830723c */ /* 0x040fe20000041818 */
[----:B------:R-:W-:Y:S07]  /*2680*/  LDSM.16.M88.4 R24, [R225+0x8000] ;  /* 0x00800000e118783b */ /* 0x000fee0000000200 */
[C---:B------:R-:W-:Y:S01]  /*2690*/  HMMA.16816.F32.BF16 R36, R8.reuse, R38, R16 ;  /* 0x000000260824723c */ /* 0x040fe20000041810 */
[----:B------:R-:W3:Y:S07]  /*26a0*/  LDSM.16.M88.4 R16, [R221+0x6000] ;  /* 0x00600000dd10783b */ /* 0x000eee0000000200 */
[C---:B------:R-:W-:Y:S01]  /*26b0*/  HMMA.16816.F32.BF16 R56, R8.reuse, R40, R28 ;  /* 0x000000280838723c */ /* 0x040fe2000004181c */
[----:B------:R-:W4:Y:S07]  /*26c0*/  LDSM.16.M88.4 R40, [R221+0x7000] ;  /* 0x00700000dd28783b */ /* 0x000f2e0000000200 */
[C---:B--2---:R-:W-:Y:S01]  /*26d0*/  HMMA.16816.F32.BF16 R104, R8.reuse, R98, R60 ;  /* 0x000000620868723c */ /* 0x044fe2000004183c */
[----:B------:R-:W2:Y:S07]  /*26e0*/  LDSM.16.M88.4 R60, [R216+0x15100] ;  /* 0x01510000d83c783b */ /* 0x000eae0000000200 */
[C---:B------:R-:W-:Y:S01]  /*26f0*/  HMMA.16816.F32.BF16 R52, R8.reuse, R100, R64 ;  /* 0x000000640834723c */ /* 0x040fe20000041840 */
[----:B------:R-:W-:Y:S07]  /*2700*/  LDSM.16.M88.4 R64, [R227+0x9000] ;  /* 0x00900000e340783b */ /* 0x000fee0000000200 */
[C---:B------:R-:W-:Y:S01]  /*2710*/  HMMA.16816.F32.BF16 R80, R8.reuse, R102, R68 ;  /* 0x000000660850723c */ /* 0x040fe20000041844 */
[----:B------:R-:W5:Y:S07]  /*2720*/  LDSM.16.M88.4 R68, [R221+0x7800] ;  /* 0x00780000dd44783b */ /* 0x000f6e0000000200 */
[C---:B------:R-:W-:Y:S08]  /*2730*/  HMMA.16816.F32.BF16 R100, R8.reuse, R96, R92 ;  /* 0x000000600864723c */ /* 0x040ff0000004185c */
[C---:B-1----:R-:W-:Y:S08]  /*2740*/  HMMA.16816.F32.BF16 R116, R8.reuse, R12, R88 ;  /* 0x0000000c0874723c */ /* 0x042ff00000041858 */
[----:B------:R-:W-:Y:S01]  /*2750*/  HMMA.16816.F32.BF16 R108, R8, R14, R84 ;  /* 0x0000000e086c723c */ /* 0x000fe20000041854 */
[----:B------:R-:W-:Y:S07]  /*2760*/  LDSM.16.M88.4 R12, [R226+0xc000] ;  /* 0x00c00000e20c783b */ /* 0x000fee0000000200 */
[C---:B---3--:R-:W-:Y:S01]  /*2770*/  HMMA.16816.F32.BF16 R8, R24.reuse, R16, R76 ;  /* 0x000000101808723c */ /* 0x048fe2000004184c */
[----:B------:R-:W-:Y:S07]  /*2780*/  LDSM.16.M88.4 R76, [R221+0x9000] ;  /* 0x00900000dd4c783b */ /* 0x000fee0000000200 */
[C---:B------:R-:W-:Y:S01]  /*2790*/  HMMA.16816.F32.BF16 R28, R24.reuse, R18, R72 ;  /* 0x00000012181c723c */ /* 0x040fe20000041848 */
[----:B------:R-:W1:Y:S07]  /*27a0*/  LDSM.16.M88.4 R16, [R223+0xc000] ;  /* 0x00c00000df10783b */ /* 0x000e6e0000000200 */
[C---:B----4-:R-:W-:Y:S01]  /*27b0*/  HMMA.16816.F32.BF16 R84, R24.reuse, R40, R44 ;  /* 0x000000281854723c */ /* 0x050fe2000004182c */
[----:B------:R-:W3:Y:S07]  /*27c0*/  LDSM.16.M88.4 R44, [R221+0x8000] ;  /* 0x00800000dd2c783b */ /* 0x000eee0000000200 */
[----:B------:R-:W-:Y:S01]  /*27d0*/  HMMA.16816.F32.BF16 R88, R24, R34, R48 ;  /* 0x000000221858723c */ /* 0x000fe20000041830 */
[----:B------:R-:W4:Y:S07]  /*27e0*/  LDSM.16.M88.4 R48, [R216+0x15900] ;  /* 0x01590000d830783b */ /* 0x000f2e0000000200 */
[----:B--2---:R-:W-:Y:S08]  /*27f0*/  HMMA.16816.F32.BF16 R8, R20, R60, R8 ;  /* 0x0000003c1408723c */ /* 0x004ff00000041808 */
[----:B------:R-:W-:Y:S01]  /*2800*/  HMMA.16816.F32.BF16 R72, R24, R32, R56 ;  /* 0x000000201848723c */ /* 0x000fe20000041838 */
[----:B------:R-:W2:Y:S07]  /*2810*/  LDSM.16.M88.4 R56, [R222+0x15100] ;  /* 0x01510000de38783b */ /* 0x000eae0000000200 */
[----:B------:R-:W-:Y:S01]  /*2820*/  HMMA.16816.F32.BF16 R32, R20, R62, R28 ;  /* 0x0000003e1420723c */ /* 0x000fe2000004181c */
[----:B------:R-:W-:Y:S07]  /*2830*/  LDSM.16.M88.4 R60, [R216+0x16100] ;  /* 0x01610000d83c783b */ /* 0x000fee0000000200 */
[C---:B-----5:R-:W-:Y:S01]  /*2840*/  HMMA.16816.F32.BF16 R92, R24.reuse, R68, R52 ;  /* 0x00000044185c723c */ /* 0x060fe20000041834 */
[----:B------:R-:W-:Y:S07]  /*2850*/  LDSM.16.M88.4 R52, [R221+0x8800] ;  /* 0x00880000dd34783b */ /* 0x000fee0000000200 */
[----:B------:R-:W-:Y:S01]  /*2860*/  HMMA.16816.F32.BF16 R112, R24, R70, R80 ;  /* 0x000000461870723c */ /* 0x000fe20000041850 */
[----:B------:R-:W5:Y:S04]  /*2870*/  LDSM.16.M88.4 R68, [R227+0x9800] ;  /* 0x00980000e344783b */ /* 0x000f680000000200 */
[----:B------:R-:W-:Y:S03]  /*2880*/  LDSM.16.M88.4 R80, [R216+0x16900] ;  /* 0x01690000d850783b */ /* 0x000fe60000000200 */
[----:B-1----:R-:W-:Y:S01]  /*2890*/  HMMA.16816.F32.BF16 R28, R16, R64, R8 ;  /* 0x00000040101c723c */ /* 0x002fe20000041808 */
[----:B------:R-:W1:Y:S07]  /*28a0*/  LDSM.16.M88.4 R8, [R225+0xc000] ;  /* 0x00c00000e108783b */ /* 0x000e6e0000000200 */
[C---:B---3--:R-:W-:Y:S08]  /*28b0*/  HMMA.16816.F32.BF16 R100, R24.reuse, R44, R100 ;  /* 0x0000002c1864723c */ /* 0x048ff00000041864 */
[----:B------:R-:W-:Y:S08]  /*28c0*/  HMMA.16816.F32.BF16 R104, R24, R46, R104 ;  /* 0x0000002e1868723c */ /* 0x000ff00000041868 */
[----:B----4-:R-:W-:Y:S01]  /*28d0*/  HMMA.16816.F32.BF16 R44, R20, R48, R72 ;  /* 0x00000030142c723c */ /* 0x010fe20000041848 */
[----:B------:R-:W3:Y:S07]  /*28e0*/  LDSM.16.M88.4 R72, [R222+0x15900] ;  /* 0x01590000de48783b */ /* 0x000eee0000000200 */
[----:B------:R-:W-:Y:S08]  /*28f0*/  HMMA.16816.F32.BF16 R96, R24, R42, R36 ;  /* 0x0000002a1860723c */ /* 0x000ff00000041824 */
[----:B------:R-:W-:Y:S08]  /*2900*/  HMMA.16816.F32.BF16 R40, R16, R66, R32 ;  /* 0x000000421028723c */ /* 0x000ff00000041820 */
[----:B--2---:R-:W-:Y:S08]  /*2910*/  HMMA.16816.F32.BF16 R36, R12, R56, R28 ;  /* 0x000000380c24723c */ /* 0x004ff0000004181c */
[----:B------:R-:W-:Y:S01]  /*2920*/  HMMA.16816.F32.BF16 R32, R20, R50, R88 ;  /* 0x000000321420723c */ /* 0x000fe20000041858 */
[----:B------:R-:W2:Y:S07]  /*2930*/  LDSM.16.M88.4 R48, [R227+0xa000] ;  /* 0x00a00000e330783b */ /* 0x000eae0000000200 */
[----:B-----5:R-:W-:Y:S08]  /*2940*/  HMMA.16816.F32.BF16 R28, R16, R68, R44 ;  /* 0x00000044101c723c */ /* 0x020ff0000004182c */
[C---:B------:R-:W-:Y:S08]  /*2950*/  HMMA.16816.F32.BF16 R116, R24.reuse, R52, R116 ;  /* 0x000000341874723c */ /* 0x040ff00000041874 */
[----:B------:R-:W-:Y:S01]  /*2960*/  HMMA.16816.F32.BF16 R108, R24, R54, R108 ;  /* 0x00000036186c723c */ /* 0x000fe2000004186c */
[----:B------:R-:W-:Y:S07]  /*2970*/  LDSM.16.M88.4 R52, [R222+0x16100] ;  /* 0x01610000de34783b */ /* 0x000fee0000000200 */
[----:B------:R-:W-:Y:S08]  /*2980*/  HMMA.16816.F32.BF16 R24, R12, R58, R40 ;  /* 0x0000003a0c18723c */ /* 0x000ff00000041828 */
[C---:B------:R-:W-:Y:S01]  /*2990*/  HMMA.16816.F32.BF16 R64, R20.reuse, R60, R84 ;  /* 0x0000003c1440723c */ /* 0x040fe20000041854 */
[----:B------:R-:W4:Y:S07]  /*29a0*/  LDSM.16.M88.4 R84, [R216+0x17100] ;  /* 0x01710000d854783b */ /* 0x000f2e0000000200 */
[----:B------:R-:W-:Y:S01]  /*29b0*/  HMMA.16816.F32.BF16 R56, R20, R62, R96 ;  /* 0x0000003e1438723c */ /* 0x000fe20000041860 */
[----:B------:R-:W5:Y:S07]  /*29c0*/  LDSM.16.M88.4 R60, [R221+0x9800] ;  /* 0x00980000dd3c783b */ /* 0x000f6e0000000200 */
[----:B-1----:R-:W-:Y:S08]  /*29d0*/  HMMA.16816.F32.BF16 R44, R8, R76, R36 ;  /* 0x0000004c082c723c */ /* 0x002ff00000041824 */
[----:B------:R-:W-:Y:S01]  /*29e0*/  HMMA.16816.F32.BF16 R40, R16, R70, R32 ;  /* 0x000000461028723c */ /* 0x000fe20000041820 */
[----:B------:R-:W-:Y:S07]  /*29f0*/  LDSM.16.M88.4 R68, [R221+0xa000] ;  /* 0x00a00000dd44783b */ /* 0x000fee0000000200 */
[----:B---3--:R-:W-:Y:S08]  /*2a00*/  HMMA.16816.F32.BF16 R36, R12, R72, R28 ;  /* 0x000000480c24723c */ /* 0x008ff0000004181c */
[----:B------:R-:W-:Y:S01]  /*2a10*/  HMMA.16816.F32.BF16 R24, R8, R78, R24 ;  /* 0x0000004e0818723c */ /* 0x000fe20000041818 */
[----:B------:R-:W-:Y:S01]  /*2a20*/  FMUL.FTZ R2, R44, c[0x0][0x320] ;  /* 0x0000c8002c027a20 */ /* 0x000fe20000410000 */
[----:B------:R-:W1:Y:S03]  /*2a30*/  LDSM.16.M88.4 R76, [R227+0xa800] ;  /* 0x00a80000e34c783b */ /* 0x000e660000000200 */
[----:B------:R3:W1:Y:S03]  /*2a40*/  MUFU.TANH R120, R2 ;  /* 0x0000000200787308 */ /* 0x0006660000002400 */
[C---:B------:R-:W-:Y:S08]  /*2a50*/  HMMA.16816.F32.BF16 R88, R20.reuse, R80, R92 ;  /* 0x000000501458723c */ /* 0x040ff0000004185c */
[----:B------:R-:W-:Y:S01]  /*2a60*/  HMMA.16816.F32.BF16 R92, R20, R82, R112 ;  /* 0x00000052145c723c */ /* 0x000fe20000041870 */
[----:B---3--:R-:W-:-:S07]  /*2a70*/  FMUL.FTZ R2, R45, c[0x0][0x320] ;  /* 0x0000c8002d027a20 */ /* 0x008fce0000410000 */
[----:B--2---:R-:W-:Y:S01]  /*2a80*/  HMMA.16816.F32.BF16 R32, R16, R48, R64 ;  /* 0x000000301020723c */ /* 0x004fe20000041840 */
[----:B------:R2:W3:Y:S07]  /*2a90*/  MUFU.TANH R115, R2 ;  /* 0x0000000200737308 */ /* 0x0004ee0000002400 */
[----:B------:R-:W-:Y:S01]  /*2aa0*/  HMMA.16816.F32.BF16 R28, R12, R74, R40 ;  /* 0x0000004a0c1c723c */ /* 0x000fe20000041828 */
[----:B------:R-:W-:Y:S07]  /*2ab0*/  LDSM.16.M88.4 R72, [R216+0x17900] ;  /* 0x01790000d848783b */ /* 0x000fee0000000200 */
[----:B------:R-:W-:Y:S01]  /*2ac0*/  HMMA.16816.F32.BF16 R40, R16, R50, R56 ;  /* 0x000000321028723c */ /* 0x000fe20000041838 */
[----:B--2---:R-:W-:Y:S01]  /*2ad0*/  FMUL.FTZ R2, R46, c[0x0][0x320] ;  /* 0x0000c8002e027a20 */ /* 0x004fe20000410000 */
[----:B------:R-:W2:Y:S03]  /*2ae0*/  LDSM.16.M88.4 R48, [R222+0x16900] ;  /* 0x01690000de30783b */ /* 0x000ea60000000200 */
[----:B------:R1:W1:Y:S01]  /*2af0*/  MUFU.TANH R114, R2 ;  /* 0x0000000200727308 */ /* 0x0002620000002400 */
[----:B------:R-:W2:Y:S02]  /*2b00*/  LDSM.16.M88.4 R56, [R227+0xb000] ;  /* 0x00b00000e338783b */ /* 0x000ea40000000200 */
[C---:B----4-:R-:W-:Y:S08]  /*2b10*/  HMMA.16816.F32.BF16 R64, R20.reuse, R86, R104 ;  /* 0x000000561440723c */ /* 0x050ff00000041868 */
[----:B------:R-:W-:Y:S01]  /*2b20*/  HMMA.16816.F32.BF16 R80, R20, R84, R100 ;  /* 0x000000541450723c */ /* 0x000fe20000041864 */
[----:B-1----:R-:W-:-:S07]  /*2b30*/  FMUL.FTZ R2, R47, c[0x0][0x320] ;  /* 0x0000c8002f027a20 */ /* 0x002fce0000410000 */
[----:B-----5:R-:W-:Y:S01]  /*2b40*/  HMMA.16816.F32.BF16 R44, R8, R60, R36 ;  /* 0x0000003c082c723c */ /* 0x020fe20000041824 */
[----:B------:R1:W4:Y:S07]  /*2b50*/  MUFU.TANH R113, R2 ;  /* 0x0000000200717308 */ /* 0x00032e0000002400 */
[----:B------:R-:W-:Y:S08]  /*2b60*/  HMMA.16816.F32.BF16 R36, R12, R52, R32 ;  /* 0x000000340c24723c */ /* 0x000ff00000041820 */
[----:B------:R-:W-:Y:S01]  /*2b70*/  HMMA.16816.F32.BF16 R32, R16, R76, R88 ;  /* 0x0000004c1020723c */ /* 0x000fe20000041858 */
[----:B-1----:R-:W-:-:S04]  /*2b80*/  FMUL.FTZ R2, R24, c[0x0][0x320] ;  /* 0x0000c80018027a20 */ /* 0x002fc80000410000 */
[----:B------:R1:W1:Y:S02]  /*2b90*/  MUFU.TANH R112, R2 ;  /* 0x0000000200707308 */ /* 0x0002640000002400 */
[----:B-1----:R-:W-:-:S06]  /*2ba0*/  FMUL.FTZ R2, R25, c[0x0][0x320] ;  /* 0x0000c80019027a20 */ /* 0x002fcc0000410000 */
[----:B------:R1:W1:Y:S02]  /*2bb0*/  MUFU.TANH R99, R2 ;  /* 0x0000000200637308 */ /* 0x0002640000002400 */
[----:B-1----:R-:W-:-:S06]  /*2bc0*/  FMUL.FTZ R2, R26, c[0x0][0x320] ;  /* 0x0000c8001a027a20 */ /* 0x002fcc0000410000 */
[----:B------:R1:W1:Y:S02]  /*2bd0*/  MUFU.TANH R98, R2 ;  /* 0x0000000200627308 */ /* 0x0002640000002400 */
[----:B-1----:R-:W-:Y:S02]  /*2be0*/  FMUL.FTZ R2, R27, c[0x0][0x320] ;  /* 0x0000c8001b027a20 */ /* 0x002fe40000410000 */
[----:B------:R-:W-:Y:S01]  /*2bf0*/  HMMA.16816.F32.BF16 R24, R8, R62, R28 ;  /* 0x0000003e0818723c */ /* 0x000fe2000004181c */
[----:B------:R-:W1:Y:S03]  /*2c00*/  LDSM.16.M88.4 R60, [R221+0xa800] ;  /* 0x00a80000dd3c783b */ /* 0x000e660000000200 */
[----:B------:R5:W1:Y:S04]  /*2c10*/  MUFU.TANH R97, R2 ;  /* 0x0000000200617308 */ /* 0x000a680000002400 */
[----:B------:R-:W-:Y:S01]  /*2c20*/  HMMA.16816.F32.BF16 R28, R12, R54, R40 ;  /* 0x000000360c1c723c */ /* 0x000fe20000041828 */
[----:B------:R-:W-:Y:S07]  /*2c30*/  LDSM.16.M88.4 R52, [R227+0xb800] ;  /* 0x00b80000e334783b */ /* 0x000fee0000000200 */
[----:B------:R-:W-:Y:S01]  /*2c40*/  HMMA.16816.F32.BF16 R40, R16, R78, R92 ;  /* 0x0000004e1028723c */ /* 0x000fe2000004185c */
[----:B-----5:R-:W-:-:S04]  /*2c50*/  FMUL.FTZ R2, R44, c[0x0][0x320] ;  /* 0x0000c8002c027a20 */ /* 0x020fc80000410000 */
[----:B------:R5:W1:Y:S02]  /*2c60*/  MUFU.TANH R96, R2 ;  /* 0x0000000200607308 */ /* 0x000a640000002400 */
[----:B-----5:R-:W-:-:S06]  /*2c70*/  FMUL.FTZ R2, R45, c[0x0][0x320] ;  /* 0x0000c8002d027a20 */ /* 0x020fcc0000410000 */
[----:B------:R5:W1:Y:S02]  /*2c80*/  MUFU.TANH R91, R2 ;  /* 0x00000002005b7308 */ /* 0x000a640000002400 */
[----:B-----5:R-:W-:-:S06]  /*2c90*/  FMUL.FTZ R2, R46, c[0x0][0x320] ;  /* 0x0000c8002e027a20 */ /* 0x020fcc0000410000 */
[----:B------:R5:W1:Y:S02]  /*2ca0*/  MUFU.TANH R90, R2 ;  /* 0x00000002005a7308 */ /* 0x000a640000002400 */
[----:B-----5:R-:W-:Y:S02]  /*2cb0*/  FMUL.FTZ R2, R47, c[0x0][0x320] ;  /* 0x0000c8002f027a20 */ /* 0x020fe40000410000 */
[----:B------:R-:W-:Y:S04]  /*2cc0*/  HMMA.16816.F32.BF16 R44, R8, R68, R36 ;  /* 0x00000044082c723c */ /* 0x000fe80000041824 */
[----:B------:R5:W1:Y:S04]  /*2cd0*/  MUFU.TANH R89, R2 ;  /* 0x0000000200597308 */ /* 0x000a680000002400 */
[----:B--2---:R-:W-:Y:S08]  /*2ce0*/  HMMA.16816.F32.BF16 R36, R12, R48, R32 ;  /* 0x000000300c24723c */ /* 0x004ff00000041820 */
[----:B------:R-:W-:Y:S01]  /*2cf0*/  HMMA.16816.F32.BF16 R32, R16, R56, R80 ;  /* 0x000000381020723c */ /* 0x000fe20000041850 */
[----:B-----5:R-:W-:-:S04]  /*2d00*/  FMUL.FTZ R2, R24, c[0x0][0x320] ;  /* 0x0000c80018027a20 */ /* 0x020fc80000410000 */
[----:B------:R2:W1:Y:S02]  /*2d10*/  MUFU.TANH R88, R2 ;  /* 0x0000000200587308 */ /* 0x0004640000002400 */
[----:B--2---:R-:W-:-:S06]  /*2d20*/  FMUL.FTZ R2, R25, c[0x0][0x320] ;  /* 0x0000c80019027a20 */ /* 0x004fcc0000410000 */
[----:B------:R2:W1:Y:S02]  /*2d30*/  MUFU.TANH R87, R2 ;  /* 0x0000000200577308 */ /* 0x0004640000002400 */
[----:B--2---:R-:W-:-:S06]  /*2d40*/  FMUL.FTZ R2, R26, c[0x0][0x320] ;  /* 0x0000c8001a027a20 */ /* 0x004fcc0000410000 */
[----:B------:R2:W1:Y:S02]  /*2d50*/  MUFU.TANH R86, R2 ;  /* 0x0000000200567308 */ /* 0x0004640000002400 */
[----:B--2---:R-:W-:Y:S02]  /*2d60*/  FMUL.FTZ R2, R27, c[0x0][0x320] ;  /* 0x0000c8001b027a20 */ /* 0x004fe40000410000 */
[----:B------:R-:W-:Y:S01]  /*2d70*/  HMMA.16816.F32.BF16 R24, R8, R70, R28 ;  /* 0x000000460818723c */ /* 0x000fe2000004181c */
[----:B------:R-:W2:Y:S03]  /*2d80*/  LDSM.16.M88.4 R68, [R222+0x17100] ;  /* 0x01710000de44783b */ /* 0x000ea60000000200 */
[----:B------:R5:W1:Y:S04]  /*2d90*/  MUFU.TANH R85, R2 ;  /* 0x0000000200557308 */ /* 0x000a680000002400 */
[----:B------:R-:W-:Y:S08]  /*2da0*/  HMMA.16816.F32.BF16 R28, R12, R50, R40 ;  /* 0x000000320c1c723c */ /* 0x000ff00000041828 */
[----:B------:R-:W-:Y:S01]  /*2db0*/  HMMA.16816.F32.BF16 R48, R16, R58, R64 ;  /* 0x0000003a1030723c */ /* 0x000fe20000041840 */
[----:B------:R-:W-:Y:S01]  /*2dc0*/  LDSM.16.M88.4 R56, [R222+0x17900] ;  /* 0x01790000de38783b */ /* 0x000fe20000000200 */
[----:B-----5:R-:W-:-:S03]  /*2dd0*/  FMUL.FTZ R2, R44, c[0x0][0x320] ;  /* 0x0000c8002c027a20 */ /* 0x020fc60000410000 */
[----:B------:R-:W5:Y:S01]  /*2de0*/  LDSM.16.M88.4 R64, [R221+0xb000] ;  /* 0x00b00000dd40783b */ /* 0x000f620000000200 */
[----:B------:R3:W2:Y:S10]  /*2df0*/  MUFU.TANH R84, R2 ;  /* 0x0000000200547308 */ /* 0x0006b40000002400 */
[----:B-1----:R-:W-:Y:S01]  /*2e00*/  HMMA.16816.F32.BF16 R40, R8, R62, R28 ;  /* 0x0000003e0828723c */ /* 0x002fe2000004181c */
[----:B---3--:R-:W-:-:S07]  /*2e10*/  FMUL.FTZ R2, R45, c[0x0][0x320] ;  /* 0x0000c8002d027a20 */ /* 0x008fce0000410000 */
[C---:B--2---:R-:W-:Y:S01]  /*2e20*/  HMMA.16816.F32.BF16 R32, R12.reuse, R68, R32 ;  /* 0x000000440c20723c */ /* 0x044fe20000041820 */
[----:B------:R1:W2:Y:S07]  /*2e30*/  MUFU.TANH R79, R2 ;  /* 0x00000002004f7308 */ /* 0x0002ae0000002400 */
[----:B------:R-:W-:Y:S08]  /*2e40*/  HMMA.16816.F32.BF16 R28, R12, R70, R48 ;  /* 0x000000460c1c723c */ /* 0x000ff00000041830 */
[----:B------:R-:W-:-:S02]  /*2e50*/  FMUL.FTZ R40, R40, c[0x0][0x320] ;  /* 0x0000c80028287a20 */ /* 0x000fc40000410000 */
[----:B-1----:R-:W-:Y:S02]  /*2e60*/  FMUL.FTZ R2, R46, c[0x0][0x320] ;  /* 0x0000c8002e027a20 */ /* 0x002fe40000410000 */
[----:B------:R-:W-:Y:S02]  /*2e70*/  FMUL.FTZ R41, R41, c[0x0][0x320] ;  /* 0x0000c80029297a20 */ /* 0x000fe40000410000 */
[----:B------:R1:W3:Y:S01]  /*2e80*/  MUFU.TANH R78, R2 ;  /* 0x00000002004e7308 */ /* 0x0002e20000002400 */
[----:B------:R-:W-:Y:S01]  /*2e90*/  FMUL.FTZ R43, R43, c[0x0][0x320] ;  /* 0x0000c8002b2b7a20 */ /* 0x000fe20000410000 */
[----:B-----5:R-:W-:Y:S06]  /*2ea0*/  HMMA.16816.F32.BF16 R32, R8, R64, R32 ;  /* 0x000000400820723c */ /* 0x020fec0000041820 */
[----:B------:R-:W2:Y:S01]  /*2eb0*/  MUFU.TANH R43, R43 ;  /* 0x0000002b002b7308 */ /* 0x000ea20000002400 */
[----:B-1----:R-:W-:-:S02]  /*2ec0*/  FMUL.FTZ R2, R47, c[0x0][0x320] ;  /* 0x0000c8002f027a20 */ /* 0x002fc40000410000 */
[----:B------:R-:W-:Y:S05]  /*2ed0*/  HMMA.16816.F32.BF16 R44, R8, R60, R36 ;  /* 0x0000003c082c723c */ /* 0x000fea0000041824 */
[----:B------:R1:W1:Y:S03]  /*2ee0*/  MUFU.TANH R77, R2 ;  /* 0x00000002004d7308 */ /* 0x0002660000002400 */
[----:B------:R-:W-:Y:S07]  /*2ef0*/  HMMA.16816.F32.BF16 R36, R20, R72, R116 ;  /* 0x000000481424723c */ /* 0x000fee0000041874 */
[----:B------:R-:W-:-:S02]  /*2f00*/  FMUL.FTZ R32, R32, c[0x0][0x320] ;  /* 0x0000c80020207a20 */ /* 0x000fc40000410000 */
[----:B------:R-:W-:Y:S01]  /*2f10*/  FMUL.FTZ R33, R33, c[0x0][0x320] ;  /* 0x0000c80021217a20 */ /* 0x000fe20000410000 */
[----:B------:R-:W-:Y:S01]  /*2f20*/  HMMA.16816.F32.BF16 R20, R20, R74, R108 ;  /* 0x0000004a1414723c */ /* 0x000fe2000004186c */
[----:B-1----:R-:W-:-:S04]  /*2f30*/  FMUL.FTZ R2, R24, c[0x0][0x320] ;  /* 0x0000c80018027a20 */ /* 0x002fc80000410000 */
[----:B------:R1:W1:Y:S01]  /*2f40*/  MUFU.TANH R76, R2 ;  /* 0x00000002004c7308 */ /* 0x0002620000002400 */
[----:B------:R-:W-:Y:S02]  /*2f50*/  FMUL.FTZ R46, R46, c[0x0][0x320] ;  /* 0x0000c8002e2e7a20 */ /* 0x000fe40000410000 */
[----:B------:R-:W-:Y:S02]  /*2f60*/  FMUL.FTZ R45, R45, c[0x0][0x320] ;  /* 0x0000c8002d2d7a20 */ /* 0x000fe40000410000 */
[----:B------:R-:W-:-:S03]  /*2f70*/  FMUL.FTZ R47, R47, c[0x0][0x320] ;  /* 0x0000c8002f2f7a20 */ /* 0x000fc60000410000 */
[----:B------:R-:W2:Y:S01]  /*2f80*/  MUFU.TANH R60, R45 ;  /* 0x0000002d003c7308 */ /* 0x000ea20000002400 */
[----:B-1----:R-:W-:-:S07]  /*2f90*/  FMUL.FTZ R2, R25, c[0x0][0x320] ;  /* 0x0000c80019027a20 */ /* 0x002fce0000410000 */
[----:B------:R-:W1:Y:S08]  /*2fa0*/  MUFU.TANH R45, R41 ;  /* 0x00000029002d7308 */ /* 0x000e700000002400 */
[----:B------:R5:W1:Y:S08]  /*2fb0*/  MUFU.TANH R73, R2 ;  /* 0x0000000200497308 */ /* 0x000a700000002400 */
[----:B------:R-:W1:Y:S01]  /*2fc0*/  MUFU.TANH R41, R32 ;  /* 0x0000002000297308 */ /* 0x000e620000002400 */
[----:B-----5:R-:W-:-:S07]  /*2fd0*/  FMUL.FTZ R2, R26, c[0x0][0x320] ;  /* 0x0000c8001a027a20 */ /* 0x020fce0000410000 */
[----:B------:R-:W1:Y:S08]  /*2fe0*/  MUFU.TANH R47, R47 ;  /* 0x0000002f002f7308 */ /* 0x000e700000002400 */
[----:B------:R5:W1:Y:S02]  /*2ff0*/  MUFU.TANH R72, R2 ;  /* 0x0000000200487308 */ /* 0x000a640000002400 */
[----:B-----5:R-:W-:-:S02]  /*3000*/  FMUL.FTZ R2, R27, c[0x0][0x320] ;  /* 0x0000c8001b027a20 */ /* 0x020fc40000410000 */
[----:B------:R-:W-:Y:S01]  /*3010*/  HMMA.16816.F32.BF16 R24, R16, R52, R36 ;  /* 0x000000341018723c */ /* 0x000fe20000041824 */
[----:B------:R-:W5:Y:S03]  /*3020*/  LDSM.16.M88.4 R36, [R221+0xb800] ;  /* 0x00b80000dd24783b */ /* 0x000f660000000200 */
[----:B------:R1:W1:Y:S01]  /*3030*/  MUFU.TANH R68, R2 ;  /* 0x0000000200447308 */ /* 0x0002620000002400 */
[----:B------:R-:W-:-:S04]  /*3040*/  DEPBAR.LE SB0, 0x0 ;  /* 0x000080000000791a */ /* 0x000fc80000000000 */
[----:B------:R-:W-:Y:S03]  /*3050*/  HMMA.16816.F32.BF16 R16, R16, R54, R20 ;  /* 0x000000361010723c */ /* 0x000fe60000041814 */
[----:B------:R-:W2:Y:S01]  /*3060*/  MUFU.TANH R52, R46 ;  /* 0x0000002e00347308 */ /* 0x000ea20000002400 */
[----:B-1----:R-:W-:-:S07]  /*3070*/  FMUL.FTZ R2, R44, c[0x0][0x320] ;  /* 0x0000c8002c027a20 */ /* 0x002fce0000410000 */
[----:B------:R-:W1:Y:S04]  /*3080*/  MUFU.TANH R46, R40 ;  /* 0x00000028002e7308 */ /* 0x000e680000002400 */
[C---:B------:R-:W-:Y:S04]  /*3090*/  HMMA.16816.F32.BF16 R20, R12.reuse, R56, R24 ;  /* 0x000000380c14723c */ /* 0x040fe80000041818 */
[----:B------:R1:W1:Y:S05]  /*30a0*/  MUFU.TANH R61, R2 ;  /* 0x00000002003d7308 */ /* 0x00026a0000002400 */
[----:B------:R-:W-:Y:S08]  /*30b0*/  HMMA.16816.F32.BF16 R12, R12, R58, R16 ;  /* 0x0000003a0c0c723c */ /* 0x000ff00000041810 */
[----:B------:R-:W-:Y:S01]  /*30c0*/  HMMA.16816.F32.BF16 R24, R8, R66, R28 ;  /* 0x000000420818723c */ /* 0x000fe2000004181c */
[----:B-1----:R-:W-:-:S02]  /*30d0*/  FMUL.FTZ R2, R42, c[0x0][0x320] ;  /* 0x0000c8002a027a20 */ /* 0x002fc40000410000 */
[----:B------:R-:W1:Y:S05]  /*30e0*/  MUFU.TANH R42, R33 ;  /* 0x00000021002a7308 */ /* 0x000e6a0000002400 */
[C---:B-----5:R-:W-:Y:S03]  /*30f0*/  HMMA.16816.F32.BF16 R16, R8.reuse, R36, R20 ;  /* 0x000000240810723c */ /* 0x060fe60000041814 */
[----:B------:R5:W1:Y:S05]  /*3100*/  MUFU.TANH R44, R2 ;  /* 0x00000002002c7308 */ /* 0x000a6a0000002400 */
[----:B------:R-:W-:Y:S08]  /*3110*/  HMMA.16816.F32.BF16 R8, R8, R38, R12 ;  /* 0x000000260808723c */ /* 0x000ff0000004180c */
[----:B------:R-:W-:-:S02]  /*3120*/  FMUL.FTZ R24, R24, c[0x0][0x320] ;  /* 0x0000c80018187a20 */ /* 0x000fc40000410000 */
[----:B------:R-:W-:Y:S02]  /*3130*/  FMUL.FTZ R25, R25, c[0x0][0x320] ;  /* 0x0000c80019197a20 */ /* 0x000fe40000410000 */
[----:B------:R-:W-:Y:S02]  /*3140*/  FMUL.FTZ R26, R26, c[0x0][0x320] ;  /* 0x0000c8001a1a7a20 */ /* 0x000fe40000410000 */
[----:B-----5:R-:W-:Y:S01]  /*3150*/  FMUL.FTZ R2, R34, c[0x0][0x320] ;  /* 0x0000c80022027a20 */ /* 0x020fe20000410000 */
[----:B------:R-:W1:Y:S01]  /*3160*/  MUFU.TANH R36, R25 ;  /* 0x0000001900247308 */ /* 0x000e620000002400 */
[----:B------:R-:W-:Y:S02]  /*3170*/  FMUL.FTZ R17, R17, c[0x0][0x320] ;  /* 0x0000c80011117a20 */ /* 0x000fe40000410000 */
[----:B------:R-:W-:Y:S02]  /*3180*/  FMUL.FTZ R18, R18, c[0x0][0x320] ;  /* 0x0000c80012127a20 */ /* 0x000fe40000410000 */
[----:B------:R-:W-:-:S02]  /*3190*/  FMUL.FTZ R19, R19, c[0x0][0x320] ;  /* 0x0000c80013137a20 */ /* 0x000fc40000410000 */
[----:B------:R-:W-:Y:S01]  /*31a0*/  FMUL.FTZ R27, R27, c[0x0][0x320] ;  /* 0x0000c8001b1b7a20 */ /* 0x000fe20000410000 */
[----:B------:R5:W1:Y:S01]  /*31b0*/  MUFU.TANH R40, R2 ;  /* 0x0000000200287308 */ /* 0x000a620000002400 */
[----:B------:R-:W-:Y:S02]  /*31c0*/  FMUL.FTZ R16, R16, c[0x0][0x320] ;  /* 0x0000c80010107a20 */ /* 0x000fe40000410000 */
[----:B------:R-:W-:Y:S02]  /*31d0*/  FMUL.FTZ R8, R8, c[0x0][0x320] ;  /* 0x0000c80008087a20 */ /* 0x000fe40000410000 */
[----:B------:R-:W-:Y:S02]  /*31e0*/  FMUL.FTZ R9, R9, c[0x0][0x320] ;  /* 0x0000c80009097a20 */ /* 0x000fe40000410000 */
[----:B------:R-:W-:Y:S01]  /*31f0*/  FMUL.FTZ R10, R10, c[0x0][0x320] ;  /* 0x0000c8000a0a7a20 */ /* 0x000fe20000410000 */
[----:B------:R1:W1:Y:S01]  /*3200*/  MUFU.TANH R30, R17 ;  /* 0x00000011001e7308 */ /* 0x0002620000002400 */
[----:B------:R-:W-:-:S02]  /*3210*/  FMUL.FTZ R11, R11, c[0x0][0x320] ;  /* 0x0000c8000b0b7a20 */ /* 0x000fc40000410000 */
[----:B-----5:R-:W-:-:S05]  /*3220*/  FMUL.FTZ R2, R35, c[0x0][0x320] ;  /* 0x0000c80023027a20 */ /* 0x020fca0000410000 */
[----:B------:R1:W1:Y:S08]  /*3230*/  MUFU.TANH R31, R26 ;  /* 0x0000001a001f7308 */ /* 0x0002700000002400 */
[----:B------:R1:W1:Y:S08]  /*3240*/  MUFU.TANH R34, R2 ;  /* 0x0000000200227308 */ /* 0x0002700000002400 */
[----:B------:R1:W1:Y:S08]  /*3250*/  MUFU.TANH R35, R24 ;  /* 0x0000001800237308 */ /* 0x0002700000002400 */
[----:B------:R1:W1:Y:S08]  /*3260*/  MUFU.TANH R23, R27 ;  /* 0x0000001b00177308 */ /* 0x0002700000002400 */
[----:B------:R1:W1:Y:S08]  /*3270*/  MUFU.TANH R29, R16 ;  /* 0x00000010001d7308 */ /* 0x0002700000002400 */
[----:B------:R-:W1:Y:S08]  /*3280*/  MUFU.TANH R18, R18 ;  /* 0x0000001200127308 */ /* 0x000e700000002400 */
[----:B------:R-:W1:Y:S08]  /*3290*/  MUFU.TANH R19, R19 ;  /* 0x0000001300137308 */ /* 0x000e700000002400 */
[----:B------:R1:W1:Y:S08]  /*32a0*/  MUFU.TANH R22, R8 ;  /* 0x0000000800167308 */ /* 0x0002700000002400 */
[----:B------:R1:W1:Y:S08]  /*32b0*/  MUFU.TANH R17, R9 ;  /* 0x0000000900117308 */ /* 0x0002700000002400 */
[----:B------:R1:W1:Y:S08]  /*32c0*/  MUFU.TANH R33, R10 ;  /* 0x0000000a00217308 */ /* 0x0002700000002400 */
[----:B------:R1:W1:Y:S01]  /*32d0*/  MUFU.TANH R32, R11 ;  /* 0x0000000b00207308 */ /* 0x0002620000002400 */
[----:B------:R-:W-:Y:S06]  /*32e0*/  BAR.SYNC.DEFER_BLOCKING 0x0 ;  /* 0x0000000000007b1d */ /* 0x000fec0000010000 */
[----:B------:R-:W-:Y:S05]  /*32f0*/  @!P5 BRA `(.L_x_683) ;  /* 0x000002400000d947 */ /* 0x000fea0003800000 */
[----:B--234-:R-:W-:Y:S01]  /*3300*/  IADD3 R6, R129, -0x2, RZ ;  /* 0xfffffffe81067810 */ /* 0x01cfe20007ffe0ff */
[----:B-1----:R-:W-:-:S02]  /*3310*/  IMAD.SHL.U32 R9, R126, 0x40, RZ ;  /* 0x000000407e097824 */ /* 0x002fc400078e00ff */
[----:B------:R-:W-:Y:S01]  /*3320*/  IMAD.SHL.U32 R16, R128, 0x2, RZ ;  /* 0x0000000280107824 */ /* 0x000fe200078e00ff */
[----:B------:R-:W-:Y:S01]  /*3330*/  SHF.R.S32.HI R3, RZ, 0x1f, R6 ;  /* 0x0000001fff037819 */ /* 0x000fe20000011406 */
[----:B------:R-:W-:Y:S02]  /*3340*/  IMAD R2, R123, R6, RZ ;  /* 0x000000067b027224 */ /* 0x000fe400078e02ff */
[----:B------:R-:W-:-:S04]  /*3350*/  IMAD.WIDE.U32 R6, R6, R124, R130 ;  /* 0x0000007c06067225 */ /* 0x000fc800078e0082 */
[----:B------:R-:W-:Y:S01]  /*3360*/  IMAD R3, R3, R124, R2 ;  /* 0x0000007c03037224 */ /* 0x000fe200078e0202 */
[----:B------:R-:W-:-:S03]  /*3370*/  LEA R2, P0, R6, c[0x0][0x1c8], 0x1 ;  /* 0x0000720006027a11 */ /* 0x000fc600078008ff */
[----:B------:R-:W-:Y:S01]  /*3380*/  IMAD.IADD R3, R7, 0x1, R3 ;  /* 0x0000000107037824 */ /* 0x000fe200078e0203 */
[----:B------:R-:W-:-:S04]  /*3390*/  SHF.L.U64.HI R7, R126, 0x6, R127 ;  /* 0x000000067e077819 */ /* 0x000fc8000001027f */
[----:B------:R-:W-:Y:S02]  /*33a0*/  LEA.HI.X R3, R6, c[0x0][0x1cc], R3, 0x1, P0 ;  /* 0x0000730006037a11 */ /* 0x000fe400000f0c03 */
[----:B------:R-:W-:-:S03]  /*33b0*/  IADD3 R14, P5, P0, R9, 0x80, R2 ;  /* 0x00000080090e7810 */ /* 0x000fc600078be002 */
[----:B------:R-:W-:Y:S01]  /*33c0*/  @!PT LDS RZ, [RZ] ;  /* 0x00000000fffff984 */ /* 0x000fe20000000800 */
[----:B------:R-:W-:Y:S01]  /*33d0*/  @!PT LDS RZ, [RZ] ;  /* 0x00000000fffff984 */ /* 0x000fe20000000800 */
[----:B------:R-:W-:Y:S01]  /*33e0*/  @!PT LDS RZ, [RZ] ;  /* 0x00000000fffff984 */ /* 0x000fe20000000800 */
[----:B------:R1:W-:Y:S01]  /*33f0*/  LDGSTS.E.BYPASS.LTC128B.128 [R16+0xc100], [R2.64], !P1 ;  /* 0x0c10000002107fae */ /* 0x0003e2000c901d48 */
[--C-:B------:R-:W-:Y:S02]  /*3400*/  IADD3.X R15, R7, RZ, R3.reuse, P5, P0 ;  /* 0x000000ff070f7210 */ /* 0x100fe40002fe0403 */
[--C-:B------:R-:W-:Y:S01]  /*3410*/  IADD3 R12, P5, P0, R9, 0x100, R2.reuse ;  /* 0x00000100090c7810 */ /* 0x100fe200078be002 */
[----:B------:R1:W-:Y:S03]  /*3420*/  LDGSTS.E.BYPASS.LTC128B.128 [R16+0xf100], [R2.64+0x80], !P4 ;  /* 0x0f10008002107fae */ /* 0x0003e6000e101d48 */
[----:B------:R-:W-:Y:S01]  /*3430*/  IADD3.X R13, R7, RZ, R3, P5, P0 ;  /* 0x000000ff070d7210 */ /* 0x000fe20002fe0403 */
[----:B------:R1:W-:Y:S01]  /*3440*/  LDGSTS.E.BYPASS.LTC128B.128 [R16+0x12100], [R2.64+0x100], !P3 ;  /* 0x1210010002107fae */ /* 0x0003e2000d901d48 */
[----:B------:R-:W-:-:S03]  /*3450*/  IADD3 R10, P5, P0, R9, 0x180, R2 ;  /* 0x00000180090a7810 */ /* 0x000fc600078be002 */
[----:B------:R1:W-:Y:S01]  /*3460*/  LDGSTS.E.BYPASS.LTC128B.128 [R16+0x15100], [R2.64+0x180], !P2 ;  /* 0x1510018002107fae */ /* 0x0003e2000d101d48 */
[----:B------:R-:W-:Y:S02]  /*3470*/  IADD3.X R11, R7, RZ, R3, P5, P0 ;  /* 0x000000ff070b7210 */ /* 0x000fe40002fe0403 */
[----:B------:R-:W-:-:S04]  /*3480*/  IADD3 R8, P5, R9, R2, RZ ;  /* 0x0000000209087210 */ /* 0x000fc80007fbe0ff */
[----:B------:R-:W-:Y:S01]  /*3490*/  IADD3 R6, P0, R8, R9, RZ ;  /* 0x0000000908067210 */ /* 0x000fe20007f1e0ff */
[----:B------:R-:W-:-:S04]  /*34a0*/  IMAD.X R9, R7, 0x1, R3, P5 ;  /* 0x0000000107097824 */ /* 0x000fc800028e0603 */
[----:B------:R-:W-:Y:S01]  /*34b0*/  IMAD.X R7, R9, 0x1, R7, P0 ;  /* 0x0000000109077824 */ /* 0x000fe200000e0607 */
[----:B------:R1:W-:Y:S04]  /*34c0*/  LDGSTS.E.BYPASS.LTC128B.128 [R16+0xd100], [R8.64], !P1 ;  /* 0x0d10000008107fae */ /* 0x0003e8000c901d48 */
[----:B------:R1:W-:Y:S04]  /*34d0*/  LDGSTS.E.BYPASS.LTC128B.128 [R16+0x10100], [R14.64], !P4 ;  /* 0x101000000e107fae */ /* 0x0003e8000e101d48 */
[----:B------:R1:W-:Y:S04]  /*34e0*/  LDGSTS.E.BYPASS.LTC128B.128 [R16+0x13100], [R12.64], !P3 ;  /* 0x131000000c107fae */ /* 0x0003e8000d901d48 */
[----:B------:R1:W-:Y:S04]  /*34f0*/  LDGSTS.E.BYPASS.LTC128B.128 [R16+0x16100], [R10.64], !P2 ;  /* 0x161000000a107fae */ /* 0x0003e8000d101d48 */
[----:B------:R1:W-:Y:S04]  /*3500*/  LDGSTS.E.BYPASS.LTC128B.128 [R16+0xe100], [R6.64], !P1 ;  /* 0x0e10000006107fae */ /* 0x0003e8000c901d48 */
[----:B------:R1:W-:Y:S04]  /*3510*/  LDGSTS.E.BYPASS.LTC128B.128 [R16+0x11100], [R6.64+0x80], !P4 ;  /* 0x1110008006107fae */ /* 0x0003e8000e101d48 */
[----:B------:R1:W-:Y:S04]  /*3520*/  LDGSTS.E.BYPASS.LTC128B.128 [R16+0x14100], [R6.64+0x100], !P3 ;  /* 0x1410010006107fae */ /* 0x0003e8000d901d48 */
[----:B------:R1:W-:Y:S02]  /*3530*/  LDGSTS.E.BYPASS.LTC128B.128 [R16+0x17100], [R6.64+0x180], !P2 ;  /* 0x1710018006107fae */ /* 0x0003e4000d101d48 */
.L_x_683:
[----:B-1234-:R-:W-:Y:S01]  /*3540*/  SHF.R.S32.HI R2, RZ, 0x1f, R121 ;  /* 0x0000001fff027819 */ /* 0x01efe20000011479 */
[----:B------:R-:W-:Y:S01]  /*3550*/  STL [R1+0x64], R225 ;  /* 0x000064e101007387 */ /* 0x000fe20000100800 */
[----:B------:R-:W-:-:S02]  /*3560*/  IMAD.SHL.U32 R217, R5, 0x2, RZ ;  /* 0x0000000205d97824 */ /* 0x000fc400078e00ff */
[----:B------:R-:W-:Y:S01]  /*3570*/  LEA.HI R3, R2, R121, RZ, 0x2 ;  /* 0x0000007902037211 */ /* 0x000fe200078f10ff */
[----:B------:R-:W-:Y:S01]  /*3580*/  STL [R1+0x60], R224 ;  /* 0x000060e001007387 */ /* 0x000fe20000100800 */
[----:B------:R-:W-:Y:S01]  /*3590*/  IMAD R220, R0, 0x2, R217 ;  /* 0x0000000200dc7824 */ /* 0x000fe200078e02d9 */
[----:B------:R-:W-:Y:S02]  /*35a0*/  LEA R218, R4, R217, 0x1 ;  /* 0x000000d904da7211 */ /* 0x000fe400078e08ff */
[----:B------:R-:W-:Y:S01]  /*35b0*/  STL [R1+0x5c], R223 ;  /* 0x00005cdf01007387 */ /* 0x000fe20000100800 */
[----:B------:R-:W-:Y:S02]  /*35c0*/  LOP3.LUT R2, R3, 0x7ffffffc, RZ, 0xc0, !PT ;  /* 0x7ffffffc03027812 */ /* 0x000fe400078ec0ff */
[----:B------:R-:W-:Y:S01]  /*35d0*/  IMAD R219, R0, 0x2, R218 ;  /* 0x0000000200db7824 */ /* 0x000fe200078e02da */
[----:B------:R-:W-:Y:S02]  /*35e0*/  STL [R1+0x58], R222 ;  /* 0x000058de01007387 */ /* 0x000fe40000100800 */
[----:B------:R-:W-:-:S02]  /*35f0*/  IMAD.IADD R2, R121, 0x1, -R2 ;  /* 0x0000000179027824 */ /* 0x000fc400078e0a02 */
[----:B------:R-:W-:Y:S04]  /*3600*/  STL [R1+0x54], R221 ;  /* 0x000054dd01007387 */ /* 0x000fe80000100800 */
[----:B------:R-:W-:Y:S04]  /*3610*/  STL [R1+0x50], R216 ;  /* 0x000050d801007387 */ /* 0x000fe80000100800 */
[----:B------:R1:W-:Y:S04]  /*3620*/  STL [R1+0x4c], R3 ;  /* 0x00004c0301007387 */ /* 0x0003e80000100800 */
[----:B------:R-:W-:Y:S04]  /*3630*/  LDSM.16.MT88.4 R80, [R218+0x3100] ;  /* 0x00310000da50783b */ /* 0x000fe80000004200 */
[----:B------:R-:W-:Y:S04]  /*3640*/  LDSM.16.MT88.4 R64, [R219+0x900] ;  /* 0x00090000db40783b */ /* 0x000fe80000004200 */
[----:B------:R-:W-:Y:S04]  /*3650*/  LDSM.16.MT88.4 R56, [R218+0x3900] ;  /* 0x00390000da38783b */ /* 0x000fe80000004200 */
[----:B------:R-:W-:Y:S04]  /*3660*/  LDSM.16.MT88.4 R92, [R219+0x3900] ;  /* 0x00390000db5c783b */ /* 0x000fe80000004200 */
[----:B------:R-:W0:Y:S01]  /*3670*/  LDGDEPBAR ;  /* 0x00000000000079af */ /* 0x000e220000000000 */
[----:B-1----:R-:W-:-:S05]  /*3680*/  IADD3 R3, R122, c[0x0][0x1d0], RZ ;  /* 0x000074007a037a10 */ /* 0x002fca0007ffe0ff */
[----:B------:R-:W-:-:S05]  /*3690*/  IMAD R2, R2, -0x2, R3 ;  /* 0xfffffffe02027824 */ /* 0x000fca00078e0203 */
[C---:B------:R-:W-:Y:S02]  /*36a0*/  ISETP.GT.AND P0, PT, R2.reuse, RZ, PT ;  /* 0x000000ff0200720c */ /* 0x040fe40003f04270 */
[----:B------:R-:W-:Y:S02]  /*36b0*/  ISETP.GT.AND P5, PT, R2, 0x1, PT ;  /* 0x000000010200780c */ /* 0x000fe40003fa4270 */
[----:B------:R-:W-:Y:S02]  /*36c0*/  FSEL R16, R114, -INF , P0 ;  /* 0xff80000072107808 */ /* 0x000fe40000000000 */
[----:B------:R-:W-:Y:S02]  /*36d0*/  FSEL R7, R120, -INF , P0 ;  /* 0xff80000078077808 */ /* 0x000fe40000000000 */
[----:B------:R-:W-:Y:S02]  /*36e0*/  ISETP.GT.AND P0, PT, R2, 0x8, PT ;  /* 0x000000080200780c */ /* 0x000fe40003f04270 */
[----:B------:R-:W-:-:S02]  /*36f0*/  FSEL R8, R115, -INF , P5 ;  /* 0xff80000073087808 */ /* 0x000fc40002800000 */
[----:B------:R-:W-:Y:S02]  /*3700*/  FSEL R20, R113, -INF , P5 ;  /* 0xff80000071147808 */ /* 0x000fe40002800000 */
[----:B------:R-:W-:Y:S02]  /*3710*/  ISETP.GT.AND P5, PT, R2, 0x9, PT ;  /* 0x000000090200780c */ /* 0x000fe40003fa4270 */
[----:B------:R-:W-:Y:S02]  /*3720*/  FSEL R9, R112, -INF , P0 ;  /* 0xff80000070097808 */ /* 0x000fe40000000000 */
[----:B------:R-:W-:Y:S02]  /*3730*/  FMNMX.FTZ R132, R7, R8, !PT ;  /* 0x0000000807847209 */ /* 0x000fe40007810000 */
[----:B------:R-:W-:Y:S02]  /*3740*/  FSEL R21, R98, -INF , P0 ;  /* 0xff80000062157808 */ /* 0x000fe40000000000 */
[----:B------:R-:W-:-:S02]  /*3750*/  ISETP.GT.AND P0, PT, R2, 0x10, PT ;  /* 0x000000100200780c */ /* 0x000fc40003f04270 */
[----:B------:R-:W-:Y:S02]  /*3760*/  FSEL R10, R99, -INF , P5 ;  /* 0xff800000630a7808 */ /* 0x000fe40002800000 */
[----:B------:R-:W-:Y:S02]  /*3770*/  FMNMX.FTZ R132, R9, R132, !PT ;  /* 0x0000008409847209 */ /* 0x000fe40007810000 */
[----:B------:R-:W-:Y:S02]  /*3780*/  FSEL R24, R97, -INF , P5 ;  /* 0xff80000061187808 */ /* 0x000fe40002800000 */
[----:B------:R-:W-:Y:S02]  /*3790*/  ISETP.GT.AND P5, PT, R2, 0x11, PT ;  /* 0x000000110200780c */ /* 0x000fe40003fa4270 */
[----:B------:R-:W-:Y:S02]  /*37a0*/  FSEL R11, R96, -INF , P0 ;  /* 0xff800000600b7808 */ /* 0x000fe40000000000 */
[----:B------:R-:W-:Y:S01]  /*37b0*/  FMNMX.FTZ R132, R10, R132, !PT ;  /* 0x000000840a847209 */ /* 0x000fe20007810000 */
[----:B------:R-:W-:Y:S01]  /*37c0*/  LDSM.16.MT88.4 R96, [R218+0x6100] ;  /* 0x00610000da60783b */ /* 0x000fe20000004200 */
[----:B------:R-:W-:-:S02]  /*37d0*/  FSEL R25, R90, -INF , P0 ;  /* 0xff8000005a197808 */ /* 0x000fc40000000000 */
[C---:B------:R-:W-:Y:S02]  /*37e0*/  ISETP.GT.AND P0, PT, R2.reuse, 0x18, PT ;  /* 0x000000180200780c */ /* 0x040fe40003f04270 */
[----:B------:R-:W-:Y:S02]  /*37f0*/  FSEL R13, R91, -INF , P5 ;  /* 0xff8000005b0d7808 */ /* 0x000fe40002800000 */
[----:B------:R-:W-:Y:S02]  /*3800*/  FMNMX.FTZ R132, R11, R132, !PT ;  /* 0x000000840b847209 */ /* 0x000fe40007810000 */
[----:B------:R-:W-:Y:S02]  /*3810*/  FSEL R26, R89, -INF , P5 ;  /* 0xff800000591a7808 */ /* 0x000fe40002800000 */
[----:B------:R-:W-:Y:S02]  /*3820*/  ISETP.GT.AND P5, PT, R2, 0x19, PT ;  /* 0x000000190200780c */ /* 0x000fe40003fa4270 */
[----:B------:R-:W-:-:S02]  /*3830*/  FSEL R14, R88, -INF , P0 ;  /* 0xff800000580e7808 */ /* 0x000fc40000000000 */
[----:B------:R-:W-:Y:S01]  /*3840*/  FMNMX.FTZ R132, R13, R132, !PT ;  /* 0x000000840d847209 */ /* 0x000fe20007810000 */
[----:B------:R-:W-:Y:S01]  /*3850*/  LDSM.16.MT88.4 R88, [R220+0x900] ;  /* 0x00090000dc58783b */ /* 0x000fe20000004200 */
[----:B------:R-:W-:Y:S02]  /*3860*/  FSEL R27, R86, -INF , P0 ;  /* 0xff800000561b7808 */ /* 0x000fe40000000000 */
[----:B------:R-:W-:Y:S02]  /*3870*/  ISETP.GT.AND P0, PT, R2, 0x20, PT ;  /* 0x000000200200780c */ /* 0x000fe40003f04270 */
[----:B------:R-:W-:Y:S02]  /*3880*/  FSEL R15, R87, -INF , P5 ;  /* 0xff800000570f7808 */ /* 0x000fe40002800000 */
[----:B------:R-:W-:Y:S02]  /*3890*/  FMNMX.FTZ R132, R14, R132, !PT ;  /* 0x000000840e847209 */ /* 0x000fe40007810000 */
[----:B------:R-:W-:-:S02]  /*38a0*/  FSEL R28, R85, -INF , P5 ;  /* 0xff800000551c7808 */ /* 0x000fc40002800000 */
[----:B------:R-:W-:Y:S02]  /*38b0*/  ISETP.GT.AND P5, PT, R2, 0x21, PT ;  /* 0x000000210200780c */ /* 0x000fe40003fa4270 */
[----:B------:R-:W-:Y:S02]  /*38c0*/  FSEL R120, R84, -INF , P0 ;  /* 0xff80000054787808 */ /* 0x000fe40000000000 */
[----:B------:R-:W-:Y:S01]  /*38d0*/  FMNMX.FTZ R132, R15, R132, !PT ;  /* 0x000000840f847209 */ /* 0x000fe20007810000 */
[----:B------:R-:W-:Y:S01]  /*38e0*/  LDSM.16.MT88.4 R84, [R220+0x3100] ;  /* 0x00310000dc54783b */ /* 0x000fe20000004200 */
[----:B------:R-:W-:Y:S02]  /*38f0*/  FSEL R123, R78, -INF , P0 ;  /* 0xff8000004e7b7808 */ /* 0x000fe40000000000 */
[----:B------:R-:W-:Y:S02]  /*3900*/  ISETP.GT.AND P0, PT, R2, 0x28, PT ;  /* 0x000000280200780c */ /* 0x000fe40003f04270 */
[----:B------:R-:W-:-:S02]  /*3910*/  FSEL R118, R79, -INF , P5 ;  /* 0xff8000004f767808 */ /* 0x000fc40002800000 */
[----:B------:R-:W-:Y:S02]  /*3920*/  FMNMX.FTZ R132, R120, R132, !PT ;  /* 0x0000008478847209 */ /* 0x000fe40007810000 */
[----:B------:R-:W-:Y:S02]  /*3930*/  FSEL R122, R77, -INF , P5 ;  /* 0xff8000004d7a7808 */ /* 0x000fe40002800000 */
[----:B------:R-:W-:Y:S02]  /*3940*/  ISETP.GT.AND P5, PT, R2, 0x29, PT ;  /* 0x000000290200780c */ /* 0x000fe40003fa4270 */
[----:B------:R-:W-:Y:S02]  /*3950*/  FSEL R117, R76, -INF , P0 ;  /* 0xff8000004c757808 */ /* 0x000fe40000000000 */
[----:B------:R-:W-:Y:S01]  /*3960*/  FMNMX.FTZ R132, R118, R132, !PT ;  /* 0x0000008476847209 */ /* 0x000fe20007810000 */
[----:B------:R-:W-:Y:S01]  /*3970*/  LDSM.16.MT88.4 R76, [R219+0x3100] ;  /* 0x00310000db4c783b */ /* 0x000fe20000004200 */
[----:B------:R-:W-:-:S02]  /*3980*/  FSEL R121, R72, -INF , P0 ;  /* 0xff80000048797808 */ /* 0x000fc40000000000 */
[----:B------:R-:W-:Y:S02]  /*3990*/  ISETP.GT.AND P0, PT, R2, 0x30, PT ;  /* 0x000000300200780c */ /* 0x000fe40003f04270 */
[----:B------:R-:W-:Y:S02]  /*39a0*/  FSEL R116, R73, -INF , P5 ;  /* 0xff80000049747808 */ /* 0x000fe40002800000 */
[----:B------:R-:W-:Y:S01]  /*39b0*/  FMNMX.FTZ R132, R117, R132, !PT ;  /* 0x0000008475847209 */ /* 0x000fe20007810000 */
[----:B------:R-:W-:Y:S01]  /*39c0*/  LDSM.16.MT88.4 R72, [R217+0x3100] ;  /* 0x00310000d948783b */ /* 0x000fe20000004200 */
        /* <DEDUP_REMOVED lines=19> */
[----:B------:R-:W-:Y:S01]  /*3b00*/  FMNMX.FTZ R132, R134, R132, !PT ;  /* 0x0000008486847209 */ /* 0x000fe20007810000 */
[----:B------:R-:W-:Y:S01]  /*3b10*/  LDSM.16.MT88.4 R44, [R217+0x900] ;  /* 0x00090000d92c783b */ /* 0x000fe20000004200 */
[----:B------:R-:W-:Y:S02]  /*3b20*/  FMNMX.FTZ R3, R24, R3, !PT ;  /* 0x0000000318037209 */ /* 0x000fe40007810000 */
[----:B------:R-:W-:Y:S02]  /*3b30*/  FSEL R200, R43, -INF , P5 ;  /* 0xff8000002bc87808 */ /* 0x000fe40002800000 */
[----:B------:R-:W-:-:S02]  /*3b40*/  ISETP.GT.AND P5, PT, R2, 0x41, PT ;  /* 0x000000410200780c */ /* 0x000fc40003fa4270 */
[----:B------:R-:W-:Y:S02]  /*3b50*/  FSEL R213, R41, -INF , P0 ;  /* 0xff80000029d57808 */ /* 0x000fe40000000000 */
[----:B------:R-:W-:Y:S02]  /*3b60*/  FMNMX.FTZ R132, R133, R132, !PT ;  /* 0x0000008485847209 */ /* 0x000fe40007810000 */
[----:B------:R-:W-:Y:S02]  /*3b70*/  FMNMX.FTZ R3, R25, R3, !PT ;  /* 0x0000000319037209 */ /* 0x000fe40007810000 */
[----:B------:R-:W-:Y:S02]  /*3b80*/  FSEL R108, R40, -INF , P0 ;  /* 0xff800000286c7808 */ /* 0x000fe40000000000 */
[----:B------:R-:W-:Y:S02]  /*3b90*/  ISETP.GT.AND P0, PT, R2, 0x48, PT ;  /* 0x000000480200780c */ /* 0x000fe40003f04270 */
[----:B------:R-:W-:-:S02]  /*3ba0*/  FSEL R210, R42, -INF , P5 ;  /* 0xff8000002ad27808 */ /* 0x000fc40002800000 */
[----:B------:R-:W-:Y:S02]  /*3bb0*/  FMNMX.FTZ R132, R213, R132, !PT ;  /* 0x00000084d5847209 */ /* 0x000fe40007810000 */
[----:B------:R-:W-:Y:S02]  /*3bc0*/  FMNMX.FTZ R3, R26, R3, !PT ;  /* 0x000000031a037209 */ /* 0x000fe40007810000 */
[----:B------:R-:W-:Y:S02]  /*3bd0*/  FSEL R34, R34, -INF , P5 ;  /* 0xff80000022227808 */ /* 0x000fe40002800000 */
[----:B------:R-:W-:Y:S02]  /*3be0*/  ISETP.GT.AND P5, PT, R2, 0x49, PT ;  /* 0x000000490200780c */ /* 0x000fe40003fa4270 */
[----:B------:R-:W-:Y:S02]  /*3bf0*/  FSEL R208, R35, -INF , P0 ;  /* 0xff80000023d07808 */ /* 0x000fe40000000000 */
[----:B------:R-:W-:-:S02]  /*3c00*/  FMNMX.FTZ R132, R210, R132, !PT ;  /* 0x00000084d2847209 */ /* 0x000fc40007810000 */
[----:B------:R-:W-:Y:S02]  /*3c10*/  FMNMX.FTZ R3, R27, R3, !PT ;  /* 0x000000031b037209 */ /* 0x000fe40007810000 */
[----:B------:R-:W-:Y:S02]  /*3c20*/  FSEL R48, R31, -INF , P0 ;  /* 0xff8000001f307808 */ /* 0x000fe40000000000 */
[----:B------:R-:W-:Y:S02]  /*3c30*/  ISETP.GT.AND P0, PT, R2, 0x50, PT ;  /* 0x000000500200780c */ /* 0x000fe40003f04270 */
[----:B------:R-:W-:Y:S02]  /*3c40*/  FSEL R209, R36, -INF , P5 ;  /* 0xff80000024d17808 */ /* 0x000fe40002800000 */
[----:B------:R-:W-:Y:S02]  /*3c50*/  FMNMX.FTZ R132, R208, R132, !PT ;  /* 0x00000084d0847209 */ /* 0x000fe40007810000 */
[----:B------:R-:W-:-:S02]  /*3c60*/  FMNMX.FTZ R3, R28, R3, !PT ;  /* 0x000000031c037209 */ /* 0x000fc40007810000 */
[----:B------:R-:W-:Y:S02]  /*3c70*/  ISETP.GT.AND P6, PT, R2, 0x51, PT ;  /* 0x000000510200780c */ /* 0x000fe40003fc4270 */
[----:B------:R-:W-:Y:S02]  /*3c80*/  FSEL R211, R29, -INF , P0 ;  /* 0xff8000001dd37808 */ /* 0x000fe40000000000 */
[----:B------:R-:W-:Y:S02]  /*3c90*/  FMNMX.FTZ R132, R209, R132, !PT ;  /* 0x00000084d1847209 */ /* 0x000fe40007810000 */
[----:B------:R-:W-:Y:S02]  /*3ca0*/  FMNMX.FTZ R3, R123, R3, !PT ;  /* 0x000000037b037209 */ /* 0x000fe40007810000 */
[----:B------:R-:W-:Y:S02]  /*3cb0*/  FSEL R223, R23, -INF , P5 ;  /* 0xff80000017df7808 */ /* 0x000fe40002800000 */
[----:B------:R-:W-:-:S02]  /*3cc0*/  FSEL R18, R18, -INF , P0 ;  /* 0xff80000012127808 */ /* 0x000fc40000000000 */
[----:B------:R-:W-:Y:S02]  /*3cd0*/  ISETP.GT.AND P5, PT, R2, 0x58, PT ;  /* 0x000000580200780c */ /* 0x000fe40003fa4270 */
[----:B------:R-:W-:Y:S02]  /*3ce0*/  FSEL R102, R30, -INF , P6 ;  /* 0xff8000001e667808 */ /* 0x000fe40003000000 */
[----:B------:R-:W-:Y:S02]  /*3cf0*/  FMNMX.FTZ R132, R211, R132, !PT ;  /* 0x00000084d3847209 */ /* 0x000fe40007810000 */
[----:B------:R-:W-:Y:S02]  /*3d00*/  ISETP.GT.AND P0, PT, R2, 0x59, PT ;  /* 0x000000590200780c */ /* 0x000fe40003f04270 */
[----:B------:R-:W-:Y:S02]  /*3d10*/  FMNMX.FTZ R2, R122, R3, !PT ;  /* 0x000000037a027209 */ /* 0x000fe40007810000 */
[----:B------:R-:W-:-:S02]  /*3d20*/  FSEL R215, R22, -INF , P5 ;  /* 0xff80000016d77808 */ /* 0x000fc40002800000 */
[----:B------:R-:W-:Y:S02]  /*3d30*/  FMNMX.FTZ R132, R102, R132, !PT ;  /* 0x0000008466847209 */ /* 0x000fe40007810000 */
[----:B------:R-:W-:Y:S02]  /*3d40*/  FMNMX.FTZ R2, R121, R2, !PT ;  /* 0x0000000279027209 */ /* 0x000fe40007810000 */
[----:B------:R-:W-:Y:S02]  /*3d50*/  FSEL R212, R17, -INF , P0 ;  /* 0xff80000011d47808 */ /* 0x000fe40000000000 */
[----:B------:R-:W-:Y:S02]  /*3d60*/  FMNMX.FTZ R132, R215, R132, !PT ;  /* 0x00000084d7847209 */ /* 0x000fe40007810000 */
[----:B------:R-:W-:Y:S02]  /*3d70*/  FMNMX.FTZ R2, R119, R2, !PT ;  /* 0x0000000277027209 */ /* 0x000fe40007810000 */
[----:B------:R-:W-:-:S02]  /*3d80*/  FMNMX.FTZ R132, R212, R132, !PT ;  /* 0x00000084d4847209 */ /* 0x000fc40007810000 */
[----:B------:R-:W-:Y:S02]  /*3d90*/  FMNMX.FTZ R2, R204, R2, !PT ;  /* 0x00000002cc027209 */ /* 0x000fe40007810000 */
[----:B------:R-:W-:Y:S01]  /*3da0*/  FSEL R206, R19, -INF , P6 ;  /* 0xff80000013ce7808 */ /* 0x000fe20003000000 */
[----:B------:R-:W1:Y:S01]  /*3db0*/  SHFL.BFLY PT, R3, R132, 0x2, 0x1f ;  /* 0x0c401f0084037f89 */ /* 0x000e6200000e0000 */
[----:B------:R-:W-:Y:S02]  /*3dc0*/  FMNMX.FTZ R2, R203, R2, !PT ;  /* 0x00000002cb027209 */ /* 0x000fe40007810000 */
[----:B------:R-:W-:Y:S02]  /*3dd0*/  FSEL R216, R33, -INF , P5 ;  /* 0xff80000021d87808 */ /* 0x000fe40002800000 */
[----:B------:R-:W-:Y:S02]  /*3de0*/  FMNMX.FTZ R2, R202, R2, !PT ;  /* 0x00000002ca027209 */ /* 0x000fe40007810000 */
[----:B------:R-:W-:-:S02]  /*3df0*/  FSEL R225, R32, -INF , P0 ;  /* 0xff80000020e17808 */ /* 0x000fc40000000000 */
[----:B------:R-:W-:Y:S02]  /*3e00*/  FMNMX.FTZ R2, R200, R2, !PT ;  /* 0x00000002c8027209 */ /* 0x000fe40007810000 */
[----:B------:R-:W-:Y:S02]  /*3e10*/  MOV R0, R48 ;  /* 0x0000003000007202 */ /* 0x000fe40000000f00 */
[----:B------:R-:W-:-:S04]  /*3e20*/  FMNMX.FTZ R2, R108, R2, !PT ;  /* 0x000000026c027209 */ /* 0x000fc80007810000 */
[----:B------:R-:W-:-:S04]  /*3e30*/  FMNMX.FTZ R2, R34, R2, !PT ;  /* 0x0000000222027209 */ /* 0x000fc80007810000 */
[----:B------:R-:W-:Y:S02]  /*3e40*/  FMNMX.FTZ R2, R48, R2, !PT ;  /* 0x0000000230027209 */ /* 0x000fe40007810000 */
[----:B-1----:R-:W-:Y:S02]  /*3e50*/  FMNMX.FTZ R132, R132, R3, !PT ;  /* 0x0000000384847209 */ /* 0x002fe40007810000 */
[----:B------:R-:W-:-:S03]  /*3e60*/  FMNMX.FTZ R3, R223, R2, !PT ;  /* 0x00000002df037209 */ /* 0x000fc60007810000 */
[----:B------:R-:W1:Y:S01]  /*3e70*/  SHFL.BFLY PT, R2, R132, 0x1, 0x1f ;  /* 0x0c201f0084027f89 */ /* 0x000e6200000e0000 */
[----:B------:R-:W-:-:S04]  /*3e80*/  FMNMX.FTZ R3, R18, R3, !PT ;  /* 0x0000000312037209 */ /* 0x000fc80007810000 */
[----:B------:R-:W-:-:S04]  /*3e90*/  FMNMX.FTZ R3, R206, R3, !PT ;  /* 0x00000003ce037209 */ /* 0x000fc80007810000 */
[----:B------:R-:W-:-:S04]  /*3ea0*/  FMNMX.FTZ R3, R216, R3, !PT ;  /* 0x00000003d8037209 */ /* 0x000fc80007810000 */
[----:B------:R-:W-:-:S05]  /*3eb0*/  FMNMX.FTZ R3, R225, R3, !PT ;  /* 0x00000003e1037209 */ /* 0x000fca0007810000 */
[----:B------:R-:W2:Y:S01]  /*3ec0*/  SHFL.BFLY PT, R6, R3, 0x2, 0x1f ;  /* 0x0c401f0003067f89 */ /* 0x000ea200000e0000 */
[----:B-1----:R-:W-:-:S04]  /*3ed0*/  FMNMX.FTZ R132, R132, R2, !PT ;  /* 0x0000000284847209 */ /* 0x002fc80007810000 */
[C---:B------:R-:W-:Y:S01]  /*3ee0*/  FSETP.NEU.FTZ.AND P0, PT, R132.reuse, -INF , PT ;  /* 0xff8000008400780b */ /* 0x040fe20003f1d000 */
[----:B------:R-:W-:-:S05]  /*3ef0*/  FMUL.FTZ R12, R132, c[0x0][0x2d0] ;  /* 0x0000b400840c7a20 */ /* 0x000fca0000410000 */
[----:B------:R-:W-:-:S05]  /*3f00*/  FSEL R12, R12, RZ, P0 ;  /* 0x000000ff0c0c7208 */ /* 0x000fca0000000000 */
[----:B------:R-:W-:Y:S01]  /*3f10*/  FFMA.FTZ R2, R7, c[0x0][0x2d0], -R12 ;  /* 0x0000b40007027a23 */ /* 0x000fe2000001080c */
[----:B--2---:R-:W-:-:S03]  /*3f20*/  FMNMX.FTZ R3, R3, R6, !PT ;  /* 0x0000000603037209 */ /* 0x004fc60007810000 */
[----:B------:R1:W2:Y:S02]  /*3f30*/  MUFU.EX2 R37, R2 ;  /* 0x0000000200257308 */ /* 0x0002a40000000800 */
[----:B------:R-:W3:Y:S01]  /*3f40*/  SHFL.BFLY PT, R6, R3, 0x1, 0x1f ;  /* 0x0c201f0003067f89 */ /* 0x000ee200000e0000 */
[----:B-1----:R-:W-:-:S05]  /*3f50*/  FFMA.FTZ R2, R8, c[0x0][0x2d0], -R12 ;  /* 0x0000b40008027a23 */ /* 0x002fca000001080c */
[----:B------:R1:W4:Y:S01]  /*3f60*/  MUFU.EX2 R222, R2 ;  /* 0x0000000200de7308 */ /* 0x0003220000000800 */
[----:B---3--:R-:W-:Y:S01]  /*3f70*/  FMNMX.FTZ R3, R3, R6, !PT ;  /* 0x0000000603037209 */ /* 0x008fe20007810000 */
[----:B------:R-:W-:Y:S02]  /*3f80*/  FFMA.FTZ R6, R14, c[0x0][0x2d0], -R12 ;  /* 0x0000b4000e067a23 */ /* 0x000fe4000001080c */
[----:B------:R-:W-:Y:S01]  /*3f90*/  IMAD.MOV.U32 R14, RZ, RZ, R34 ;  /* 0x000000ffff0e7224 */ /* 0x000fe200078e0022 */
[----:B------:R-:W-:-:S03]  /*3fa0*/  FSETP.NEU.FTZ.AND P0, PT, R3, -INF , PT ;  /* 0xff8000000300780b */ /* 0x000fc60003f1d000 */
[----:B------:R3:W-:Y:S01]  /*3fb0*/  MUFU.EX2 R221, R6 ;  /* 0x0000000600dd7308 */ /* 0x0007e20000000800 */
[----:B-1----:R-:W-:-:S07]  /*3fc0*/  FFMA.FTZ R2, R9, c[0x0][0x2d0], -R12 ;  /* 0x0000b40009027a23 */ /* 0x002fce000001080c */
[----:B------:R1:W-:Y:S01]  /*3fd0*/  MUFU.EX2 R104, R2 ;  /* 0x0000000200687308 */ /* 0x0003e20000000800 */
[--C-:B---3--:R-:W-:Y:S01]  /*3fe0*/  FFMA.FTZ R6, R15, c[0x0][0x2d0], -R12.reuse ;  /* 0x0000b4000f067a23 */ /* 0x108fe2000001080c */
[----:B--2---:R-:W-:Y:S02]  /*3ff0*/  MOV R15, R37 ;  /* 0x00000025000f7202 */ /* 0x004fe40000000f00 */
[----:B------:R-:W-:Y:S04]  /*4000*/  LDSM.16.MT88.4 R36, [R218+0x900] ;  /* 0x00090000da24783b */ /* 0x000fe80000004200 */
[----:B------:R-:W2:Y:S01]  /*4010*/  MUFU.EX2 R252, R6 ;  /* 0x0000000600fc7308 */ /* 0x000ea20000000800 */
[----:B----4-:R-:W-:Y:S01]  /*4020*/  F2FP.BF16.PACK_AB R8, R222, R15 ;  /* 0x0000000fde08723e */ /* 0x010fe200000010ff */
[----:B-1----:R-:W-:-:S06]  /*4030*/  FFMA.FTZ R2, R10, c[0x0][0x2d0], -R12 ;  /* 0x0000b4000a027a23 */ /* 0x002fcc000001080c */
[----:B------:R1:W3:Y:S01]  /*4040*/  MUFU.EX2 R251, R2 ;  /* 0x0000000200fb7308 */ /* 0x0002e20000000800 */
[----:B--2---:R-:W-:Y:S01]  /*4050*/  F2FP.BF16.PACK_AB R6, R252, R221 ;  /* 0x000000ddfc06723e */ /* 0x004fe200000010ff */
[----:B-1----:R-:W-:Y:S01]  /*4060*/  FFMA.FTZ R2, R11, c[0x0][0x2d0], -R12 ;  /* 0x0000b4000b027a23 */ /* 0x002fe2000001080c */
[----:B---3--:R-:W-:-:S05]  /*4070*/  F2FP.BF16.PACK_AB R10, R251, R104 ;  /* 0x00000068fb0a723e */ /* 0x008fca00000010ff */
[----:B------:R1:W-:Y:S02]  /*4080*/  MUFU.EX2 R107, R2 ;  /* 0x00000002006b7308 */ /* 0x0003e40000000800 */
[----:B-1----:R-:W-:Y:S02]  /*4090*/  FFMA.FTZ R2, R13, c[0x0][0x2d0], -R12 ;  /* 0x0000b4000d027a23 */ /* 0x002fe4000001080c */
[----:B------:R-:W-:-:S04]  /*40a0*/  IMAD.MOV.U32 R13, RZ, RZ, R18 ;  /* 0x000000ffff0d7224 */ /* 0x000fc800078e0012 */
[----:B------:R1:W-:Y:S02]  /*40b0*/  MUFU.EX2 R106, R2 ;  /* 0x00000002006a7308 */ /* 0x0003e40000000800 */
[----:B-1----:R-:W-:-:S05]  /*40c0*/  FMUL.FTZ R2, R3, c[0x0][0x2d0] ;  /* 0x0000b40003027a20 */ /* 0x002fca0000410000 */
[----:B------:R-:W-:-:S05]  /*40d0*/  FSEL R2, R2, RZ, P0 ;  /* 0x000000ff02027208 */ /* 0x000fca0000000000 */
[--C-:B------:R-:W-:Y:S02]  /*40e0*/  FFMA.FTZ R5, R16, c[0x0][0x2d0], -R2.reuse ;  /* 0x0000b40010057a23 */ /* 0x100fe40000010802 */
[----:B------:R-:W1:Y:S01]  /*40f0*/  LDSM.16.MT88.4 R16, [R217+0x100] ;  /* 0x00010000d910783b */ /* 0x000e620000004200 */
[--C-:B------:R-:W-:Y:S01]  /*4100*/  FFMA.FTZ R4, R21, c[0x0][0x2d0], -R2.reuse ;  /* 0x0000b40015047a23 */ /* 0x100fe20000010802 */
[----:B------:R2:W-:Y:S08]  /*4110*/  MUFU.EX2 R205, R5 ;  /* 0x0000000500cd7308 */ /* 0x0005f00000000800 */
[----:B------:R3:W-:Y:S01]  /*4120*/  MUFU.EX2 R101, R4 ;  /* 0x0000000400657308 */ /* 0x0007e20000000800 */
[----:B--2---:R-:W-:-:S02]  /*4130*/  FFMA.FTZ R5, R20, c[0x0][0x2d0], -R2 ;  /* 0x0000b40014057a23 */ /* 0x004fc40000010802 */
[----:B------:R-:W2:Y:S05]  /*4140*/  LDSM.16.MT88.4 R20, [R218+0x100] ;  /* 0x00010000da14783b */ /* 0x000eaa0000004200 */
[----:B------:R-:W4:Y:S01]  /*4150*/  MUFU.EX2 R105, R5 ;  /* 0x0000000500697308 */ /* 0x000f220000000800 */
[----:B---3--:R-:W-:-:S07]  /*4160*/  FFMA.FTZ R4, R24, c[0x0][0x2d0], -R2 ;  /* 0x0000b40018047a23 */ /* 0x008fce0000010802 */
[----:B------:R3:W1:Y:S01]  /*4170*/  MUFU.EX2 R224, R4 ;  /* 0x0000000400e07308 */ /* 0x0006620000000800 */
[----:B----4-:R-:W-:Y:S01]  /*4180*/  F2FP.BF16.PACK_AB R9, R105, R205 ;  /* 0x000000cd6909723e */ /* 0x010fe200000010ff */
[----:B---3--:R-:W-:Y:S01]  /*4190*/  FFMA.FTZ R4, R25, c[0x0][0x2d0], -R2 ;  /* 0x0000b40019047a23 */ /* 0x008fe20000010802 */
[----:B-1----:R-:W-:-:S05]  /*41a0*/  F2FP.BF16.PACK_AB R11, R224, R101 ;  /* 0x00000065e00b723e */ /* 0x002fca00000010ff */
[----:B------:R1:W-:Y:S02]  /*41b0*/  MUFU.EX2 R214, R4 ;  /* 0x0000000400d67308 */ /* 0x0003e40000000800 */
[C---:B------:R-:W-:Y:S08]  /*41c0*/  HMMA.16816.F32.BF16 R40, R8.reuse, R16, RZ ;  /* 0x000000100828723c */ /* 0x040ff000000418ff */
[----:B------:R-:W-:Y:S01]  /*41d0*/  HMMA.16816.F32.BF16 R32, R8, R18, RZ ;  /* 0x000000120820723c */ /* 0x000fe200000418ff */
[----:B-1----:R-:W-:-:S04]  /*41e0*/  FFMA.FTZ R4, R26, c[0x0][0x2d0], -R2 ;  /* 0x0000b4001a047a23 */ /* 0x002fc80000010802 */
[----:B------:R1:W3:Y:S03]  /*41f0*/  MUFU.EX2 R207, R4 ;  /* 0x0000000400cf7308 */ /* 0x0002e60000000800 */
[----:B--2---:R-:W-:Y:S01]  /*4200*/  HMMA.16816.F32.BF16 R16, R8, R22, RZ ;  /* 0x000000160810723c */ /* 0x004fe200000418ff */
[----:B-1----:R-:W-:Y:S01]  /*4210*/  FFMA.FTZ R4, R27, c[0x0][0x2d0], -R2 ;  /* 0x0000b4001b047a23 */ /* 0x002fe20000010802 */
[----:B---3--:R-:W-:-:S06]  /*4220*/  F2FP.BF16.PACK_AB R5, R207, R214 ;  /* 0x000000d6cf05723e */ /* 0x008fcc00000010ff */
[----:B------:R-:W-:Y:S01]  /*4230*/  HMMA.16816.F32.BF16 R24, R8, R20, RZ ;  /* 0x000000140818723c */ /* 0x000fe200000418ff */
[----:B------:R-:W1:Y:S01]  /*4240*/  LDSM.16.MT88.4 R20, [R219+0x100] ;  /* 0x00010000db14783b */ /* 0x000e620000004200 */
[----:B------:R2:W-:Y:S02]  /*4250*/  MUFU.EX2 R100, R4 ;  /* 0x0000000400647308 */ /* 0x0005e40000000800 */
[----:B--2---:R-:W-:Y:S02]  /*4260*/  FFMA.FTZ R4, R28, c[0x0][0x2d0], -R2 ;  /* 0x0000b4001c047a23 */ /* 0x004fe40000010802 */
[----:B------:R-:W2:Y:S04]  /*4270*/  LDSM.16.MT88.4 R28, [R220+0x100] ;  /* 0x00010000dc1c783b */ /* 0x000ea80000004200 */
[----:B------:R3:W4:Y:S02]  /*4280*/  MUFU.EX2 R103, R4 ;  /* 0x0000000400677308 */ /* 0x0007240000000800 */
[----:B---3--:R-:W-:-:S02]  /*4290*/  F2FP.BF16.PACK_AB R4, R106, R107 ;  /* 0x0000006b6a04723e */ /* 0x008fc400000010ff */
[----:B----4-:R-:W-:-:S07]  /*42a0*/  F2FP.BF16.PACK_AB R7, R103, R100 ;  /* 0x000000646707723e */ /* 0x010fce00000010ff */
[----:B------:R-:W-:Y:S08]  /*42b0*/  HMMA.16816.F32.BF16 R192, R4, R44, R40 ;  /* 0x0000002c04c0723c */ /* 0x000ff00000041828 */
[----:B-1----:R-:W-:Y:S08]  /*42c0*/  HMMA.16816.F32.BF16 R40, R8, R20, RZ ;  /* 0x000000140828723c */ /* 0x002ff000000418ff */
[C---:B------:R-:W-:Y:S08]  /*42d0*/  HMMA.16816.F32.BF16 R188, R4.reuse, R46, R32 ;  /* 0x0000002e04bc723c */ /* 0x040ff00000041820 */
[C---:B------:R-:W-:Y:S08]  /*42e0*/  HMMA.16816.F32.BF16 R180, R4.reuse, R38, R16 ;  /* 0x0000002604b4723c */ /* 0x040ff00000041810 */
[----:B------:R-:W-:Y:S08]  /*42f0*/  HMMA.16816.F32.BF16 R184, R4, R36, R24 ;  /* 0x0000002404b8723c */ /* 0x000ff00000041818 */
[C---:B--2---:R-:W-:Y:S08]  /*4300*/  HMMA.16816.F32.BF16 R52, R8.reuse, R28, RZ ;  /* 0x0000001c0834723c */ /* 0x044ff000000418ff */
[C---:B------:R-:W-:Y:S08]  /*4310*/  HMMA.16816.F32.BF16 R48, R8.reuse, R30, RZ ;  /* 0x0000001e0830723c */ /* 0x040ff000000418ff */
[C---:B------:R-:W-:Y:S08]  /*4320*/  HMMA.16816.F32.BF16 R16, R8.reuse, R84, RZ ;  /* 0x000000540810723c */ /* 0x040ff000000418ff */
[C---:B------:R-:W-:Y:S01]  /*4330*/  HMMA.16816.F32.BF16 R44, R8.reuse, R86, RZ ;  /* 0x00000056082c723c */ /* 0x040fe200000418ff */
[----:B------:R-:W-:Y:S07]  /*4340*/  LDSM.16.MT88.4 R84, [R220+0x6900] ;  /* 0x00690000dc54783b */ /* 0x000fee0000004200 */
[C---:B------:R-:W-:Y:S08]  /*4350*/  HMMA.16816.F32.BF16 R36, R8.reuse, R22, RZ ;  /* 0x000000160824723c */ /* 0x040ff000000418ff */
[C---:B------:R-:W-:Y:S08]  /*4360*/  HMMA.16816.F32.BF16 R32, R8.reuse, R72, RZ ;  /* 0x000000480820723c */ /* 0x040ff000000418ff */
[C---:B------:R-:W-:Y:S01]  /*4370*/  HMMA.16816.F32.BF16 R28, R8.reuse, R74, RZ ;  /* 0x0000004a081c723c */ /* 0x040fe200000418ff */
[----:B------:R-:W1:Y:S07]  /*4380*/  LDSM.16.MT88.4 R72, [R217+0x6100] ;  /* 0x00610000d948783b */ /* 0x000e6e0000004200 */
[----:B------:R-:W-:Y:S08]  /*4390*/  HMMA.16816.F32.BF16 R20, R8, R82, RZ ;  /* 0x000000520814723c */ /* 0x000ff000000418ff */
[C---:B------:R-:W-:Y:S01]  /*43a0*/  HMMA.16816.F32.BF16 R128, R4.reuse, R64, R40 ;  /* 0x000000400480723c */ /* 0x040fe20000041828 */
[----:B------:R-:W2:Y:S07]  /*43b0*/  LDSM.16.MT88.4 R40, [R220+0x6100] ;  /* 0x00610000dc28783b */ /* 0x000eae0000004200 */
[C---:B------:R-:W-:Y:S08]  /*43c0*/  HMMA.16816.F32.BF16 R156, R4.reuse, R68, R16 ;  /* 0x00000044049c723c */ /* 0x040ff00000041810 */
[----:B------:R-:W-:Y:S01]  /*43d0*/  HMMA.16816.F32.BF16 R196, R4, R70, R44 ;  /* 0x0000004604c4723c */ /* 0x000fe2000004182c */
[----:B------:R-:W3:Y:S04]  /*43e0*/  LDSM.16.MT88.4 R68, [R218+0x6900] ;  /* 0x00690000da44783b */ /* 0x000ee80000004200 */
[----:B------:R-:W-:Y:S03]  /*43f0*/  LDSM.16.MT88.4 R44, [R219+0x6100] ;  /* 0x00610000db2c783b */ /* 0x000fe60000004200 */
[----:B------:R-:W-:Y:S01]  /*4400*/  HMMA.16816.F32.BF16 R24, R8, R80, RZ ;  /* 0x000000500818723c */ /* 0x000fe200000418ff */
[----:B------:R-:W-:Y:S07]  /*4410*/  LDSM.16.MT88.4 R80, [R219+0x6900] ;  /* 0x00690000db50783b */ /* 0x000fee0000004200 */
[C---:B------:R-:W-:Y:S01]  /*4420*/  HMMA.16816.F32.BF16 R136, R4.reuse, R90, R48 ;  /* 0x0000005a0488723c */ /* 0x040fe20000041830 */
[----:B------:R-:W-:Y:S07]  /*4430*/  LDSM.16.MT88.4 R48, [R217+0x9100] ;  /* 0x00910000d930783b */ /* 0x000fee0000004200 */
[C---:B------:R-:W-:Y:S01]  /*4440*/  HMMA.16816.F32.BF16 R176, R4.reuse, R66, R36 ;  /* 0x0000004204b0723c */ /* 0x040fe20000041824 */
[----:B------:R-:W4:Y:S07]  /*4450*/  LDSM.16.MT88.4 R36, [R217+0x6900] ;  /* 0x00690000d924783b */ /* 0x000f2e0000004200 */
[----:B------:R-:W-:Y:S08]  /*4460*/  HMMA.16816.F32.BF16 R172, R4, R60, R32 ;  /* 0x0000003c04ac723c */ /* 0x000ff00000041820 */
[----:B------:R-:W-:Y:S08]  /*4470*/  HMMA.16816.F32.BF16 R32, R8, R76, RZ ;  /* 0x0000004c0820723c */ /* 0x000ff000000418ff */
[----:B------:R-:W-:Y:S08]  /*4480*/  HMMA.16816.F32.BF16 R168, R4, R62, R28 ;  /* 0x0000003e04a8723c */ /* 0x000ff0000004181c */
[----:B------:R-:W-:Y:S01]  /*4490*/  HMMA.16816.F32.BF16 R28, R8, R78, RZ ;  /* 0x0000004e081c723c */ /* 0x000fe200000418ff */
[----:B------:R-:W-:Y:S07]  /*44a0*/  LDSM.16.MT88.4 R76, [R219+0x9100] ;  /* 0x00910000db4c783b */ /* 0x000fee0000004200 */
[----:B------:R-:W-:Y:S08]  /*44b0*/  HMMA.16816.F32.BF16 R152, R4, R58, R20 ;  /* 0x0000003a0498723c */ /* 0x000ff00000041814 */
[C---:B------:R-:W-:Y:S07]  /*44c0*/  HMMA.16816.F32.BF16 R16, R8.reuse, R96, RZ ;  /* 0x000000600810723c */ /* 0x040fee00000418ff */
[----:B------:R-:W-:Y:S01]  /*44d0*/  IMAD.MOV.U32 R97, RZ, RZ, R108 ;  /* 0x000000ffff617224 */ /* 0x000fe200078e006c */
[----:B-1----:R-:W-:Y:S08]  /*44e0*/  HMMA.16816.F32.BF16 R20, R8, R74, RZ ;  /* 0x0000004a0814723c */ /* 0x002ff000000418ff */
[C---:B------:R-:W-:Y:S01]  /*44f0*/  HMMA.16816.F32.BF16 R140, R4.reuse, R88, R52 ;  /* 0x00000058048c723c */ /* 0x040fe20000041834 */
[----:B------:R-:W1:Y:S04]  /*4500*/  LDSM.16.MT88.4 R52, [R218+0x9100] ;  /* 0x00910000da34783b */ /* 0x000e680000004200 */
[----:B------:R-:W1:Y:S03]  /*4510*/  LDSM.16.MT88.4 R88, [R217+0x9900] ;  /* 0x00990000d958783b */ /* 0x000e660000004200 */
[----:B------:R-:W-:Y:S08]  /*4520*/  HMMA.16816.F32.BF16 R148, R4, R56, R24 ;  /* 0x000000380494723c */ /* 0x000ff00000041818 */
[C---:B------:R-:W-:Y:S01]  /*4530*/  HMMA.16816.F32.BF16 R24, R8.reuse, R72, RZ ;  /* 0x000000480818723c */ /* 0x040fe200000418ff */
[----:B------:R-:W1:Y:S07]  /*4540*/  LDSM.16.MT88.4 R72, [R220+0x9100] ;  /* 0x00910000dc48783b */ /* 0x000e6e0000004200 */
[----:B------:R-:W-:Y:S08]  /*4550*/  HMMA.16816.F32.BF16 R64, R8, R98, RZ ;  /* 0x000000620840723c */ /* 0x000ff000000418ff */
[----:B------:R-:W-:Y:S08]  /*4560*/  HMMA.16816.F32.BF16 R164, R4, R92, R32 ;  /* 0x0000005c04a4723c */ /* 0x000ff00000041820 */
[----:B--2---:R-:W-:Y:S08]  /*4570*/  HMMA.16816.F32.BF16 R32, R8, R40, RZ ;  /* 0x000000280820723c */ /* 0x004ff000000418ff */
[C---:B------:R-:W-:Y:S08]  /*4580*/  HMMA.16816.F32.BF16 R160, R4.reuse, R94, R28 ;  /* 0x0000005e04a0723c */ /* 0x040ff0000004181c */
[----:B---3--:R-:W-:Y:S07]  /*4590*/  HMMA.16816.F32.BF16 R112, R4, R68, R16 ;  /* 0x000000440470723c */ /* 0x008fee0000041810 */
[----:B------:R-:W-:Y:S01]  /*45a0*/  IMAD.MOV.U32 R68, RZ, RZ, R107 ;  /* 0x000000ffff447224 */ /* 0x000fe200078e006b */
[----:B------:R-:W-:Y:S01]  /*45b0*/  HMMA.16816.F32.BF16 R28, R8, R42, RZ ;  /* 0x0000002a081c723c */ /* 0x000fe200000418ff */
[----:B------:R-:W-:-:S07]  /*45c0*/  MOV R69, R106 ;  /* 0x0000006a00457202 */ /* 0x000fce0000000f00 */
[----:B----4-:R-:W-:Y:S08]  /*45d0*/  HMMA.16816.F32.BF16 R124, R4, R38, R20 ;  /* 0x00000026047c723c */ /* 0x010ff00000041814 */
[C---:B------:R-:W-:Y:S08]  /*45e0*/  HMMA.16816.F32.BF16 R16, R8.reuse, R48, RZ ;  /* 0x000000300810723c */ /* 0x040ff000000418ff */
[----:B------:R-:W-:Y:S08]  /*45f0*/  HMMA.16816.F32.BF16 R20, R8, R46, RZ ;  /* 0x0000002e0814723c */ /* 0x000ff000000418ff */
[C---:B------:R-:W-:Y:S07]  /*4600*/  HMMA.16816.F32.BF16 R108, R4.reuse, R70, R64 ;  /* 0x00000046046c723c */ /* 0x040fee0000041840 */
[----:B------:R-:W-:Y:S01]  /*4610*/  IMAD.MOV.U32 R71, RZ, RZ, R105 ;  /* 0x000000ffff477224 */ /* 0x000fe200078e0069 */
[----:B------:R-:W-:Y:S01]  /*4620*/  HMMA.16816.F32.BF16 R144, R4, R36, R24 ;  /* 0x000000240490723c */ /* 0x000fe20000041818 */
[----:B------:R-:W-:-:S07]  /*4630*/  IMAD.MOV.U32 R70, RZ, RZ, R104 ;  /* 0x000000ffff467224 */ /* 0x000fce00078e0068 */
[----:B------:R-:W-:Y:S07]  /*4640*/  HMMA.16816.F32.BF16 R104, R4, R84, R32 ;  /* 0x000000540468723c */ /* 0x000fee0000041820 */
[----:B------:R-:W-:Y:S01]  /*4650*/  MOV R32, R103 ;  /* 0x0000006700207202 */ /* 0x000fe20000000f00 */
[----:B------:R-:W-:Y:S01]  /*4660*/  IMAD.MOV.U32 R33, RZ, RZ, R102 ;  /* 0x000000ffff217224 */ /* 0x000fe200078e0066 */
[----:B------:R-:W-:Y:S01]  /*4670*/  MOV R35, R100 ;  /* 0x0000006400237202 */ /* 0x000fe20000000f00 */
[----:B------:R-:W-:Y:S01]  /*4680*/  IMAD.MOV.U32 R34, RZ, RZ, R101 ;  /* 0x000000ffff227224 */ /* 0x000fe200078e0065 */
[----:B------:R-:W-:Y:S08]  /*4690*/  HMMA.16816.F32.BF16 R24, R8, R44, RZ ;  /* 0x0000002c0818723c */ /* 0x000ff000000418ff */
[----:B------:R-:W-:Y:S07]  /*46a0*/  HMMA.16816.F32.BF16 R100, R4, R86, R28 ;  /* 0x000000560464723c */ /* 0x000fee000004181c */
[----:B------:R-:W-:Y:S01]  /*46b0*/  IMAD.MOV.U32 R31, RZ, RZ, R0 ;  /* 0x000000ffff1f7224 */ /* 0x000fe200078e0000 */
[----:B------:R-:W-:Y:S01]  /*46c0*/  HMMA.16816.F32.BF16 R60, R8, R50, RZ ;  /* 0x00000032083c723c */ /* 0x000fe200000418ff */
[----:B------:R-:W-:Y:S01]  /*46d0*/  FFMA.FTZ R0, R120, c[0x0][0x2d0], -R12 ;  /* 0x0000b40078007a23 */ /* 0x000fe2000001080c */
[----:B------:R-:W-:Y:S01]  /*46e0*/  MOV R29, R68 ;  /* 0x00000044001d7202 */ /* 0x000fe20000000f00 */
[----:B------:R-:W-:-:S05]  /*46f0*/  IMAD.MOV.U32 R30, RZ, RZ, R97 ;  /* 0x000000ffff1e7224 */ /* 0x000fca00078e0061 */
[----:B-1----:R-:W-:Y:S01]  /*4700*/  HMMA.16816.F32.BF16 R56, R8, R52, RZ ;  /* 0x000000340838723c */ /* 0x002fe200000418ff */
[----:B------:R-:W-:Y:S01]  /*4710*/  MOV R120, R30 ;  /* 0x0000001e00787202 */ /* 0x000fe20000000f00 */
[----:B------:R-:W-:-:S06]  /*4720*/  IMAD.MOV.U32 R30, RZ, RZ, R222 ;  /* 0x000000ffff1e7224 */ /* 0x000fcc00078e00de */
[----:B------:R-:W-:Y:S01]  /*4730*/  HMMA.16816.F32.BF16 R84, R4, R88, R16 ;  /* 0x000000580454723c */ /* 0x000fe20000041810 */
[----:B------:R-:W1:Y:S07]  /*4740*/  LDSM.16.MT88.4 R16, [R220+0x9900] ;  /* 0x00990000dc10783b */ /* 0x000e6e0000004200 */
[C---:B------:R-:W-:Y:S08]  /*4750*/  HMMA.16816.F32.BF16 R52, R8.reuse, R54, RZ ;  /* 0x000000360834723c */ /* 0x040ff000000418ff */
[C---:B------:R-:W-:Y:S08]  /*4760*/  HMMA.16816.F32.BF16 R48, R8.reuse, R72, RZ ;  /* 0x000000480830723c */ /* 0x040ff000000418ff */
[C---:B------:R-:W-:Y:S08]  /*4770*/  HMMA.16816.F32.BF16 R44, R8.reuse, R74, RZ ;  /* 0x0000004a082c723c */ /* 0x040ff000000418ff */
[C---:B------:R-:W-:Y:S08]  /*4780*/  HMMA.16816.F32.BF16 R40, R8.reuse, R76, RZ ;  /* 0x0000004c0828723c */ /* 0x040ff000000418ff */
[----:B------:R-:W-:Y:S01]  /*4790*/  HMMA.16816.F32.BF16 R36, R8, R78, RZ ;  /* 0x0000004e0824723c */ /* 0x000fe200000418ff */
[----:B------:R-:W2:Y:S07]  /*47a0*/  LDSM.16.MT88.4 R8, [R219+0x9900] ;  /* 0x00990000db08783b */ /* 0x000eae0000004200 */
[C---:B------:R-:W-:Y:S01]  /*47b0*/  HMMA.16816.F32.BF16 R92, R4.reuse, R82, R20 ;  /* 0x00000052045c723c */ /* 0x040fe20000041814 */
[----:B------:R-:W3:Y:S07]  /*47c0*/  LDSM.16.MT88.4 R20, [R218+0x9900] ;  /* 0x00990000da14783b */ /* 0x000eee0000004200 */
[C---:B------:R-:W-:Y:S01]  /*47d0*/  HMMA.16816.F32.BF16 R96, R4.reuse, R80, R24 ;  /* 0x000000500460723c */ /* 0x040fe20000041818 */
[----:B------:R-:W-:Y:S07]  /*47e0*/  LDSM.16.MT88.4 R24, [R219+0x1100] ;  /* 0x00110000db18783b */ /* 0x000fee0000004200 */
[C---:B-1----:R-:W-:Y:S08]  /*47f0*/  HMMA.16816.F32.BF16 R72, R4.reuse, R16, R48 ;  /* 0x000000100448723c */ /* 0x042ff00000041830 */
[C---:B------:R-:W-:Y:S08]  /*4800*/  HMMA.16816.F32.BF16 R88, R4.reuse, R90, R60 ;  /* 0x0000005a0458723c */ /* 0x040ff0000004183c */
[C---:B------:R-:W-:Y:S01]  /*4810*/  HMMA.16816.F32.BF16 R64, R4.reuse, R18, R44 ;  /* 0x000000120440723c */ /* 0x040fe2000004182c */
[----:B------:R-:W-:Y:S07]  /*4820*/  LDSM.16.MT88.4 R16, [R218+0x1100] ;  /* 0x00110000da10783b */ /* 0x000fee0000004200 */
[C---:B--2---:R-:W-:Y:S08]  /*4830*/  HMMA.16816.F32.BF16 R48, R4.reuse, R8, R40 ;  /* 0x000000080430723c */ /* 0x044ff00000041828 */
[C---:B---3--:R-:W-:Y:S08]  /*4840*/  HMMA.16816.F32.BF16 R80, R4.reuse, R20, R56 ;  /* 0x000000140450723c */ /* 0x048ff00000041838 */
[C---:B------:R-:W-:Y:S01]  /*4850*/  HMMA.16816.F32.BF16 R76, R4.reuse, R22, R52 ;  /* 0x00000016044c723c */ /* 0x040fe20000041834 */
[----:B------:R-:W1:Y:S07]  /*4860*/  LDSM.16.MT88.4 R20, [R217+0x1100] ;  /* 0x00110000d914783b */ /* 0x000e6e0000004200 */
[----:B------:R-:W-:Y:S01]  /*4870*/  HMMA.16816.F32.BF16 R36, R4, R10, R36 ;  /* 0x0000000a0424723c */ /* 0x000fe20000041824 */
[----:B------:R2:W-:Y:S01]  /*4880*/  MUFU.EX2 R5, R0 ;  /* 0x0000000000057308 */ /* 0x0005e20000000800 */
[----:B------:R-:W3:Y:S05]  /*4890*/  LDSM.16.MT88.4 R8, [R220+0x1100] ;  /* 0x00110000dc08783b */ /* 0x000eea0000004200 */
[----:B------:R-:W-:Y:S01]  /*48a0*/  FFMA.FTZ R4, R121, c[0x0][0x2d0], -R2 ;  /* 0x0000b40079047a23 */ /* 0x000fe20000010802 */
[----:B------:R-:W-:-:S03]  /*48b0*/  MOV R121, R70 ;  /* 0x0000004600797202 */ /* 0x000fc60000000f00 */
[----:B------:R-:W-:Y:S01]  /*48c0*/  MUFU.EX2 R222, R4 ;  /* 0x0000000400de7308 */ /* 0x000fe20000000800 */
[----:B--2---:R-:W-:-:S07]  /*48d0*/  FFMA.FTZ R0, R118, c[0x0][0x2d0], -R12 ;  /* 0x0000b40076007a23 */ /* 0x004fce000001080c */
[----:B------:R2:W-:Y:S02]  /*48e0*/  MUFU.EX2 R118, R0 ;  /* 0x0000000000767308 */ /* 0x0005e40000000800 */
[----:B--2---:R-:W-:Y:S02]  /*48f0*/  FFMA.FTZ R0, R117, c[0x0][0x2d0], -R12 ;  /* 0x0000b40075007a23 */ /* 0x004fe4000001080c */
[----:B------:R-:W-:-:S04]  /*4900*/  IMAD.MOV.U32 R117, RZ, RZ, R252 ;  /* 0x000000ffff757224 */ /* 0x000fc800078e00fc */
[----:B------:R2:W-:Y:S02]  /*4910*/  MUFU.EX2 R252, R0 ;  /* 0x0000000000fc7308 */ /* 0x0005e40000000800 */
[----:B--2---:R-:W-:Y:S02]  /*4920*/  FFMA.FTZ R0, R116, c[0x0][0x2d0], -R12 ;  /* 0x0000b40074007a23 */ /* 0x004fe4000001080c */
[----:B------:R-:W-:Y:S01]  /*4930*/  IMAD.MOV.U32 R116, RZ, RZ, R32 ;  /* 0x000000ffff747224 */ /* 0x000fe200078e0020 */
[----:B------:R-:W-:Y:S01]  /*4940*/  MOV R32, R33 ;  /* 0x0000002100207202 */ /* 0x000fe20000000f00 */
[----:B------:R-:W-:Y:S02]  /*4950*/  IMAD.MOV.U32 R33, RZ, RZ, R34 ;  /* 0x000000ffff217224 */ /* 0x000fe400078e0022 */
[----:B------:R-:W-:Y:S01]  /*4960*/  IMAD.MOV.U32 R34, RZ, RZ, R35 ;  /* 0x000000ffff227224 */ /* 0x000fe200078e0023 */
[----:B------:R-:W-:Y:S02]  /*4970*/  MOV R35, R213 ;  /* 0x000000d500237202 */ /* 0x000fe40000000f00 */
[----:B------:R2:W4:Y:S02]  /*4980*/  MUFU.EX2 R213, R0 ;  /* 0x0000000000d57308 */ /* 0x0005240000000800 */
[----:B--2---:R-:W-:Y:S01]  /*4990*/  FFMA.FTZ R0, R123, c[0x0][0x2d0], -R2 ;  /* 0x0000b4007b007a23 */ /* 0x004fe20000010802 */
[----:B----4-:R-:W-:Y:S01]  /*49a0*/  F2FP.BF16.PACK_AB R6, R213, R252 ;  /* 0x000000fcd506723e */ /* 0x010fe200000010ff */
[----:B------:R-:W-:-:S04]  /*49b0*/  IMAD.MOV.U32 R123, RZ, RZ, R14 ;  /* 0x000000ffff7b7224 */ /* 0x000fc800078e000e */
[----:B------:R2:W-:Y:S02]  /*49c0*/  MUFU.EX2 R14, R0 ;  /* 0x00000000000e7308 */ /* 0x0005e40000000800 */
[----:B--2---:R-:W-:Y:S02]  /*49d0*/  FFMA.FTZ R0, R122, c[0x0][0x2d0], -R2 ;  /* 0x0000b4007a007a23 */ /* 0x004fe40000010802 */
[----:B------:R-:W-:-:S04]  /*49e0*/  IMAD.MOV.U32 R122, RZ, RZ, R31 ;  /* 0x000000ffff7a7224 */ /* 0x000fc800078e001f */
[----:B------:R2:W4:Y:S01]  /*49f0*/  MUFU.EX2 R40, R0 ;  /* 0x0000000000287308 */ /* 0x0005220000000800 */
[----:B------:R-:W-:Y:S02]  /*4a00*/  IMAD.MOV.U32 R31, RZ, RZ, R71 ;  /* 0x000000ffff1f7224 */ /* 0x000fe400078e0047 */
[----:B--2---:R-:W-:Y:S02]  /*4a10*/  FFMA.FTZ R0, R119, c[0x0][0x2d0], -R2 ;  /* 0x0000b40077007a23 */ /* 0x004fe40000010802 */
[----:B------:R-:W-:Y:S01]  /*4a20*/  IMAD.MOV.U32 R119, RZ, RZ, R5 ;  /* 0x000000ffff777224 */ /* 0x000fe200078e0005 */
[----:B----4-:R-:W-:Y:S02]  /*4a30*/  F2FP.BF16.PACK_AB R5, R40, R14 ;  /* 0x0000000e2805723e */ /* 0x010fe400000010ff */
[----:B------:R-:W2:Y:S02]  /*4a40*/  MUFU.EX2 R28, R0 ;  /* 0x00000000001c7308 */ /* 0x000ea40000000800 */
[----:B------:R-:W-:-:S02]  /*4a50*/  F2FP.BF16.PACK_AB R4, R118, R119 ;  /* 0x000000777604723e */ /* 0x000fc400000010ff */
[----:B--2---:R-:W-:Y:S01]  /*4a60*/  F2FP.BF16.PACK_AB R7, R28, R222 ;  /* 0x000000de1c07723e */ /* 0x004fe200000010ff */
[----:B------:R-:W-:-:S06]  /*4a70*/  IMAD.MOV.U32 R0, RZ, RZ, R69 ;  /* 0x000000ffff007224 */ /* 0x000fcc00078e0045 */
[C---:B-1----:R-:W-:Y:S07]  /*4a80*/  HMMA.16816.F32.BF16 R68, R4.reuse, R20, R192 ;  /* 0x000000140444723c */ /* 0x042fee00000418c0 */
[----:B------:R-:W-:Y:S01]  /*4a90*/  MOV R194, R40 ;  /* 0x0000002800c27202 */ /* 0x000fe20000000f00 */
[----:B------:R-:W-:Y:S01]  /*4aa0*/  HMMA.16816.F32.BF16 R56, R4, R16, R184 ;  /* 0x000000100438723c */ /* 0x000fe200000418b8 */
[----:B------:R-:W-:Y:S01]  /*4ab0*/  IMAD.MOV.U32 R193, RZ, RZ, R32 ;  /* 0x000000ffffc17224 */ /* 0x000fe200078e0020 */
[----:B------:R-:W-:Y:S01]  /*4ac0*/  MOV R195, R34 ;  /* 0x0000002200c37202 */ /* 0x000fe20000000f00 */
[----:B------:R-:W-:-:S05]  /*4ad0*/  IMAD.MOV.U32 R192, RZ, RZ, R33 ;  /* 0x000000ffffc07224 */ /* 0x000fca00078e0021 */
[C---:B------:R-:W-:Y:S01]  /*4ae0*/  HMMA.16816.F32.BF16 R52, R4.reuse, R18, R180 ;  /* 0x000000120434723c */ /* 0x040fe200000418b4 */
[----:B------:R-:W1:Y:S07]  /*4af0*/  LDSM.16.MT88.4 R16, [R217+0x4100] ;  /* 0x00410000d910783b */ /* 0x000e6e0000004200 */
[C---:B---3--:R-:W-:Y:S08]  /*4b00*/  HMMA.16816.F32.BF16 R44, R4.reuse, R8, R140 ;  /* 0x00000008042c723c */ /* 0x048ff0000004188c */
[C---:B------:R-:W-:Y:S01]  /*4b10*/  HMMA.16816.F32.BF16 R40, R4.reuse, R10, R136 ;  /* 0x0000000a0428723c */ /* 0x040fe20000041888 */
[----:B------:R-:W2:Y:S07]  /*4b20*/  LDSM.16.MT88.4 R8, [R218+0x4100] ;  /* 0x00410000da08783b */ /* 0x000eae0000004200 */
[----:B------:R-:W-:Y:S01]  /*4b30*/  HMMA.16816.F32.BF16 R60, R4, R22, R188 ;  /* 0x00000016043c723c */ /* 0x000fe200000418bc */
[----:B------:R-:W3:Y:S06]  /*4b40*/  LDSM.16.MT88.4 R20, [R220+0x4100] ;  /* 0x00410000dc14783b */ /* 0x000eec0000004200 */
[----:B------:R-:W-:-:S02]  /*4b50*/  IMAD.MOV.U32 R191, RZ, RZ, R35 ;  /* 0x000000ffffbf7224 */ /* 0x000fc400078e0023 */
[C---:B------:R-:W-:Y:S08]  /*4b60*/  HMMA.16816.F32.BF16 R32, R4.reuse, R24, R128 ;  /* 0x000000180420723c */ /* 0x040ff00000041880 */
[C---:B-1----:R-:W-:Y:S07]  /*4b70*/  HMMA.16816.F32.BF16 R136, R4.reuse, R16, R172 ;  /* 0x000000100488723c */ /* 0x042fee00000418ac */
[----:B------:R-:W-:Y:S01]  /*4b80*/  IMAD.MOV.U32 R174, RZ, RZ, R28 ;  /* 0x000000ffffae7224 */ /* 0x000fe200078e001c */
[----:B------:R-:W-:Y:S01]  /*4b90*/  HMMA.16816.F32.BF16 R140, R4, R18, R168 ;  /* 0x00000012048c723c */ /* 0x000fe200000418a8 */
[----:B------:R-:W1:Y:S01]  /*4ba0*/  LDSM.16.MT88.4 R16, [R219+0x4100] ;  /* 0x00410000db10783b */ /* 0x000e620000004200 */
[----:B------:R-:W-:-:S06]  /*4bb0*/  MOV R175, R29 ;  /* 0x0000001d00af7202 */ /* 0x000fcc0000000f00 */
[C---:B--2---:R-:W-:Y:S08]  /*4bc0*/  HMMA.16816.F32.BF16 R148, R4.reuse, R8, R148 ;  /* 0x000000080494723c */ /* 0x044ff00000041894 */
[C---:B------:R-:W-:Y:S01]  /*4bd0*/  HMMA.16816.F32.BF16 R152, R4.reuse, R10, R152 ;  /* 0x0000000a0498723c */ /* 0x040fe20000041898 */
[----:B------:R-:W2:Y:S07]  /*4be0*/  LDSM.16.MT88.4 R8, [R217+0x7100] ;  /* 0x00710000d908783b */ /* 0x000eae0000004200 */
[C---:B---3--:R-:W-:Y:S07]  /*4bf0*/  HMMA.16816.F32.BF16 R156, R4.reuse, R20, R156 ;  /* 0x00000014049c723c */ /* 0x048fee000004189c */
[----:B------:R-:W-:Y:S01]  /*4c00*/  IMAD.MOV.U32 R20, RZ, RZ, R30 ;  /* 0x000000ffff147224 */ /* 0x000fe200078e001e */
[C---:B------:R-:W-:Y:S01]  /*4c10*/  HMMA.16816.F32.BF16 R128, R4.reuse, R26, R176 ;  /* 0x0000001a0480723c */ /* 0x040fe200000418b0 */
[----:B------:R-:W-:Y:S01]  /*4c20*/  IMAD.MOV.U32 R21, RZ, RZ, R31 ;  /* 0x000000ffff157224 */ /* 0x000fe200078e001f */
[----:B------:R-:W-:Y:S04]  /*4c30*/  LDSM.16.MT88.4 R24, [R217+0xa100] ;  /* 0x00a10000d918783b */ /* 0x000fe80000004200 */
[----:B------:R-:W3:Y:S02]  /*4c40*/  LDSM.16.MT88.4 R28, [R218+0x7100] ;  /* 0x00710000da1c783b */ /* 0x000ee40000004200 */
[C---:B------:R-:W-:Y:S07]  /*4c50*/  HMMA.16816.F32.BF16 R196, R4.reuse, R22, R196 ;  /* 0x0000001604c4723c */ /* 0x040fee00000418c4 */
[----:B------:R-:W-:Y:S01]  /*4c60*/  MOV R23, R191 ;  /* 0x000000bf00177202 */ /* 0x000fe20000000f00 */
[C---:B-1----:R-:W-:Y:S08]  /*4c70*/  HMMA.16816.F32.BF16 R184, R4.reuse, R16, R164 ;  /* 0x0000001004b8723c */ /* 0x042ff000000418a4 */
[C---:B------:R-:W-:Y:S01]  /*4c80*/  HMMA.16816.F32.BF16 R180, R4.reuse, R18, R160 ;  /* 0x0000001204b4723c */ /* 0x040fe200000418a0 */
[----:B------:R-:W1:Y:S07]  /*4c90*/  LDSM.16.MT88.4 R16, [R220+0x7100] ;  /* 0x00710000dc10783b */ /* 0x000e6e0000004200 */
[C---:B--2---:R-:W-:Y:S07]  /*4ca0*/  HMMA.16816.F32.BF16 R176, R4.reuse, R8, R144 ;  /* 0x0000000804b0723c */ /* 0x044fee0000041890 */
[----:B------:R-:W-:Y:S01]  /*4cb0*/  IMAD.MOV.U32 R144, RZ, RZ, R193 ;  /* 0x000000ffff907224 */ /* 0x000fe200078e00c1 */
[C---:B------:R-:W-:Y:S01]  /*4cc0*/  HMMA.16816.F32.BF16 R168, R4.reuse, R10, R124 ;  /* 0x0000000a04a8723c */ /* 0x040fe2000004187c */
[----:B------:R-:W2:Y:S01]  /*4cd0*/  LDSM.16.MT88.4 R8, [R219+0x7100] ;  /* 0x00710000db08783b */ /* 0x000ea20000004200 */
[----:B------:R-:W-:Y:S01]  /*4ce0*/  IMAD.MOV.U32 R147, RZ, RZ, R121 ;  /* 0x000000ffff937224 */ /* 0x000fe200078e0079 */
[----:B------:R-:W-:Y:S01]  /*4cf0*/  MOV R193, R122 ;  /* 0x0000007a00c17202 */ /* 0x000fe20000000f00 */
[----:B------:R-:W-:Y:S01]  /*4d00*/  IMAD.MOV.U32 R145, RZ, RZ, R194 ;  /* 0x000000ffff917224 */ /* 0x000fe200078e00c2 */
[----:B------:R-:W-:Y:S01]  /*4d10*/  MOV R146, R0 ;  /* 0x0000000000927202 */ /* 0x000fe20000000f00 */
[----:B------:R-:W-:Y:S01]  /*4d20*/  FFMA.FTZ R0, R201, c[0x0][0x2d0], -R12 ;  /* 0x0000b400c9007a23 */ /* 0x000fe2000001080c */
[----:B------:R-:W-:Y:S01]  /*4d30*/  MOV R201, R252 ;  /* 0x000000fc00c97202 */ /* 0x000fe20000000f00 */
[----:B---3--:R-:W-:Y:S01]  /*4d40*/  HMMA.16816.F32.BF16 R188, R4, R30, R108 ;  /* 0x0000001e04bc723c */ /* 0x008fe2000004186c */
[----:B------:R-:W-:-:S06]  /*4d50*/  IMAD.MOV.U32 R194, RZ, RZ, R119 ;  /* 0x000000ffffc27224 */ /* 0x000fcc00078e0077 */
[----:B------:R-:W-:Y:S01]  /*4d60*/  IMAD.MOV.U32 R31, RZ, RZ, R174 ;  /* 0x000000ffff1f7224 */ /* 0x000fe200078e00ae */
[----:B------:R-:W-:Y:S01]  /*4d70*/  HMMA.16816.F32.BF16 R164, R4, R28, R112 ;  /* 0x0000001c04a4723c */ /* 0x000fe20000041870 */
[----:B------:R-:W-:-:S06]  /*4d80*/  IMAD.MOV.U32 R30, RZ, RZ, R175 ;  /* 0x000000ffff1e7224 */ /* 0x000fcc00078e00af */
[----:B------:R-:W-:Y:S01]  /*4d90*/  MOV R29, R192 ;  /* 0x000000c0001d7202 */ /* 0x000fe20000000f00 */
[----:B------:R-:W-:Y:S01]  /*4da0*/  IMAD.MOV.U32 R28, RZ, RZ, R21 ;  /* 0x000000ffff1c7224 */ /* 0x000fe200078e0015 */
[----:B-1----:R-:W-:Y:S01]  /*4db0*/  HMMA.16816.F32.BF16 R172, R4, R16, R104 ;  /* 0x0000001004ac723c */ /* 0x002fe20000041868 */
[----:B------:R-:W-:-:S07]  /*4dc0*/  IMAD.MOV.U32 R192, RZ, RZ, R123 ;  /* 0x000000ffffc07224 */ /* 0x000fce00078e007b */
[C---:B------:R-:W-:Y:S01]  /*4dd0*/  HMMA.16816.F32.BF16 R160, R4.reuse, R18, R100 ;  /* 0x0000001204a0723c */ /* 0x040fe20000041864 */
[----:B------:R-:W1:Y:S06]  /*4de0*/  LDSM.16.MT88.4 R16, [R220+0xa100] ;  /* 0x00a10000dc10783b */ /* 0x000e6c0000004200 */
[----:B------:R-:W-:Y:S01]  /*4df0*/  MOV R103, R23 ;  /* 0x0000001700677202 */ /* 0x000fe20000000f00 */
[----:B--2---:R-:W-:Y:S01]  /*4e00*/  HMMA.16816.F32.BF16 R124, R4, R8, R96 ;  /* 0x00000008047c723c */ /* 0x004fe20000041860 */
[----:B------:R-:W-:Y:S01]  /*4e10*/  IMAD.MOV.U32 R102, RZ, RZ, R20 ;  /* 0x000000ffff667224 */ /* 0x000fe200078e0014 */
[----:B------:R-:W-:Y:S01]  /*4e20*/  MOV R101, R117 ;  /* 0x0000007500657202 */ /* 0x000fe20000000f00 */
[----:B------:R-:W2:Y:S01]  /*4e30*/  LDSM.16.MT88.4 R20, [R218+0xa100] ;  /* 0x00a10000da14783b */ /* 0x000ea20000004200 */
[----:B------:R-:W-:-:S03]  /*4e40*/  IMAD.MOV.U32 R100, RZ, RZ, R116 ;  /* 0x000000ffff647224 */ /* 0x000fc600078e0074 */
[----:B------:R-:W-:Y:S01]  /*4e50*/  IMAD.MOV.U32 R98, RZ, RZ, R120 ;  /* 0x000000ffff627224 */ /* 0x000fe200078e0078 */
[----:B------:R-:W-:Y:S01]  /*4e60*/  MOV R99, R214 ;  /* 0x000000d600637202 */ /* 0x000fe20000000f00 */
[----:B------:R-:W-:Y:S01]  /*4e70*/  HMMA.16816.F32.BF16 R120, R4, R10, R92 ;  /* 0x0000000a0478723c */ /* 0x000fe2000004185c */
[----:B------:R-:W3:Y:S01]  /*4e80*/  LDSM.16.MT88.4 R8, [R219+0xa100] ;  /* 0x00a10000db08783b */ /* 0x000ee20000004200 */
[----:B------:R4:W-:Y:S01]  /*4e90*/  MUFU.EX2 R214, R0 ;  /* 0x0000000000d67308 */ /* 0x0009e20000000800 */
[----:B------:R-:W-:Y:S02]  /*4ea0*/  IMAD.MOV.U32 R97, RZ, RZ, R118 ;  /* 0x000000ffff617224 */ /* 0x000fe400078e0076 */
[----:B------:R-:W-:-:S03]  /*4eb0*/  IMAD.MOV.U32 R96, RZ, RZ, R144 ;  /* 0x000000ffff607224 */ /* 0x000fc600078e0090 */
[C---:B------:R-:W-:Y:S08]  /*4ec0*/  HMMA.16816.F32.BF16 R116, R4.reuse, R26, R88 ;  /* 0x0000001a0474723c */ /* 0x040ff00000041858 */
[----:B------:R-:W-:Y:S01]  /*4ed0*/  HMMA.16816.F32.BF16 R112, R4, R24, R84 ;  /* 0x000000180470723c */ /* 0x000fe20000041854 */
[----:B------:R-:W-:Y:S01]  /*4ee0*/  LDSM.16.MT88.4 R24, [R219+0x1900] ;  /* 0x00190000db18783b */ /* 0x000fe20000004200 */
[----:B----4-:R-:W-:-:S02]  /*4ef0*/  FFMA.FTZ R0, R135, c[0x0][0x2d0], -R12 ;  /* 0x0000b40087007a23 */ /* 0x010fc4000001080c */
[----:B------:R-:W-:Y:S02]  /*4f00*/  IMAD.MOV.U32 R135, RZ, RZ, R97 ;  /* 0x000000ffff877224 */ /* 0x000fe400078e0061 */
[----:B------:R4:W-:Y:S01]  /*4f10*/  MUFU.EX2 R252, R0 ;  /* 0x0000000000fc7308 */ /* 0x0009e20000000800 */
[----:B------:R-:W-:Y:S01]  /*4f20*/  IMAD.MOV.U32 R97, RZ, RZ, R145 ;  /* 0x000000ffff617224 */ /* 0x000fe200078e0091 */
[C---:B-1----:R-:W-:Y:S07]  /*4f30*/  HMMA.16816.F32.BF16 R92, R4.reuse, R16, R72 ;  /* 0x00000010045c723c */ /* 0x042fee0000041848 */
[----:B------:R-:W-:Y:S01]  /*4f40*/  IMAD.MOV.U32 R73, RZ, RZ, R213 ;  /* 0x000000ffff497224 */ /* 0x000fe200078e00d5 */
[C---:B------:R-:W-:Y:S01]  /*4f50*/  HMMA.16816.F32.BF16 R88, R4.reuse, R18, R64 ;  /* 0x000000120458723c */ /* 0x040fe20000041840 */
[----:B------:R-:W1:Y:S01]  /*4f60*/  LDSM.16.MT88.4 R16, [R218+0x1900] ;  /* 0x00190000da10783b */ /* 0x000e620000004200 */
[----:B------:R-:W-:Y:S01]  /*4f70*/  IMAD.MOV.U32 R74, RZ, RZ, R30 ;  /* 0x000000ffff4a7224 */ /* 0x000fe200078e001e */
[----:B------:R-:W-:Y:S01]  /*4f80*/  MOV R30, R212 ;  /* 0x000000d4001e7202 */ /* 0x000fe20000000f00 */
[----:B------:R-:W-:Y:S01]  /*4f90*/  IMAD.MOV.U32 R75, RZ, RZ, R103 ;  /* 0x000000ffff4b7224 */ /* 0x000fe200078e0067 */
[----:B------:R-:W-:Y:S01]  /*4fa0*/  MOV R72, R31 ;  /* 0x0000001f00487202 */ /* 0x000fe20000000f00 */
[----:B----4-:R-:W-:Y:S01]  /*4fb0*/  FFMA.FTZ R0, R134, c[0x0][0x2d0], -R12 ;  /* 0x0000b40086007a23 */ /* 0x010fe2000001080c */
[----:B------:R-:W-:Y:S01]  /*4fc0*/  MOV R67, R29 ;  /* 0x0000001d00437202 */ /* 0x000fe20000000f00 */
[----:B------:R-:W-:Y:S01]  /*4fd0*/  IMAD.MOV.U32 R134, RZ, RZ, R251 ;  /* 0x000000ffff867224 */ /* 0x000fe200078e00fb */
[----:B--2---:R-:W-:Y:S01]  /*4fe0*/  HMMA.16816.F32.BF16 R108, R4, R20, R80 ;  /* 0x00000014046c723c */ /* 0x004fe20000041850 */
[----:B------:R2:W-:Y:S01]  /*4ff0*/  MUFU.EX2 R251, R0 ;  /* 0x0000000000fb7308 */ /* 0x0005e20000000800 */
[----:B------:R-:W-:Y:S01]  /*5000*/  IMAD.MOV.U32 R31, RZ, RZ, R207 ;  /* 0x000000ffff1f7224 */ /* 0x000fe200078e00cf */
[----:B------:R-:W-:-:S05]  /*5010*/  MOV R29, R205 ;  /* 0x000000cd001d7202 */ /* 0x000fca0000000f00 */
[C---:B---3--:R-:W-:Y:S08]  /*5020*/  HMMA.16816.F32.BF16 R84, R4.reuse, R8, R48 ;  /* 0x000000080454723c */ /* 0x048ff00000041830 */
[----:B------:R-:W-:Y:S01]  /*5030*/  HMMA.16816.F32.BF16 R80, R4, R10, R36 ;  /* 0x0000000a0450723c */ /* 0x000fe20000041824 */
[----:B--2---:R-:W-:Y:S01]  /*5040*/  FFMA.FTZ R0, R133, c[0x0][0x2d0], -R12 ;  /* 0x0000b40085007a23 */ /* 0x004fe2000001080c */
[----:B------:R-:W2:Y:S01]  /*5050*/  LDSM.16.MT88.4 R8, [R220+0x1900] ;  /* 0x00190000dc08783b */ /* 0x000ea20000004200 */
[----:B------:R-:W-:-:S02]  /*5060*/  IMAD.MOV.U32 R133, RZ, RZ, R211 ;  /* 0x000000ffff857224 */ /* 0x000fc400078e00d3 */
[----:B------:R-:W3:Y:S02]  /*5070*/  MUFU.EX2 R48, R0 ;  /* 0x0000000000307308 */ /* 0x000ee40000000800 */
[----:B------:R-:W-:Y:S01]  /*5080*/  MOV R38, R99 ;  /* 0x0000006300267202 */ /* 0x000fe20000000f00 */
[----:B------:R-:W-:Y:S01]  /*5090*/  HMMA.16816.F32.BF16 R104, R4, R22, R76 ;  /* 0x000000160468723c */ /* 0x000fe2000004184c */
[----:B------:R-:W-:Y:S01]  /*50a0*/  IMAD.MOV.U32 R99, RZ, RZ, R215 ;  /* 0x000000ffff637224 */ /* 0x000fe200078e00d7 */
[----:B------:R-:W4:Y:S01]  /*50b0*/  LDSM.16.MT88.4 R20, [R217+0x1900] ;  /* 0x00190000d914783b */ /* 0x000f220000004200 */
[----:B------:R-:W-:Y:S01]  /*50c0*/  IMAD.MOV.U32 R39, RZ, RZ, R98 ;  /* 0x000000ffff277224 */ /* 0x000fe200078e0062 */
[----:B------:R-:W-:Y:S01]  /*50d0*/  MOV R98, R146 ;  /* 0x0000009200627202 */ /* 0x000fe20000000f00 */
[----:B------:R-:W-:Y:S02]  /*50e0*/  IMAD.MOV.U32 R37, RZ, RZ, R100 ;  /* 0x000000ffff257224 */ /* 0x000fe400078e0064 */
[----:B------:R-:W-:-:S02]  /*50f0*/  FFMA.FTZ R4, R202, c[0x0][0x2d0], -R2 ;  /* 0x0000b400ca047a23 */ /* 0x000fc40000010802 */
[----:B------:R-:W-:Y:S02]  /*5100*/  IMAD.MOV.U32 R202, RZ, RZ, R28 ;  /* 0x000000ffffca7224 */ /* 0x000fe400078e001c */
[----:B------:R1:W-:Y:S01]  /*5110*/  MUFU.EX2 R212, R4 ;  /* 0x0000000400d47308 */ /* 0x0003e20000000800 */
[----:B------:R-:W-:Y:S01]  /*5120*/  IMAD.MOV.U32 R36, RZ, RZ, R101 ;  /* 0x000000ffff247224 */ /* 0x000fe200078e0065 */
[----:B---3--:R-:W-:Y:S01]  /*5130*/  F2FP.BF16.PACK_AB R6, R48, R251 ;  /* 0x000000fb3006723e */ /* 0x008fe200000010ff */
[----:B------:R-:W-:Y:S02]  /*5140*/  FFMA.FTZ R0, R204, c[0x0][0x2d0], -R2 ;  /* 0x0000b400cc007a23 */ /* 0x000fe40000010802 */
[----:B------:R-:W-:-:S03]  /*5150*/  IMAD.MOV.U32 R28, RZ, RZ, R206 ;  /* 0x000000ffff1c7224 */ /* 0x000fc600078e00ce */
[----:B------:R3:W-:Y:S01]  /*5160*/  MUFU.EX2 R211, R0 ;  /* 0x0000000000d37308 */ /* 0x0007e20000000800 */
[----:B-1----:R-:W-:Y:S01]  /*5170*/  F2FP.BF16.PACK_AB R4, R252, R214 ;  /* 0x000000d6fc04723e */ /* 0x002fe200000010ff */
[----:B---3--:R-:W-:Y:S01]  /*5180*/  FFMA.FTZ R0, R203, c[0x0][0x2d0], -R2 ;  /* 0x0000b400cb007a23 */ /* 0x008fe20000010802 */
[----:B------:R-:W-:-:S05]  /*5190*/  MOV R203, R102 ;  /* 0x0000006600cb7202 */ /* 0x000fca0000000f00 */
[----:B------:R1:W3:Y:S02]  /*51a0*/  MUFU.EX2 R213, R0 ;  /* 0x0000000000d57308 */ /* 0x0002e40000000800 */
[----:B-1----:R-:W-:Y:S01]  /*51b0*/  FFMA.FTZ R0, R200, c[0x0][0x2d0], -R2 ;  /* 0x0000b400c8007a23 */ /* 0x002fe20000010802 */
[----:B---3--:R-:W-:Y:S01]  /*51c0*/  F2FP.BF16.PACK_AB R5, R213, R211 ;  /* 0x000000d3d505723e */ /* 0x008fe200000010ff */
[----:B------:R-:W-:-:S04]  /*51d0*/  IMAD.MOV.U32 R200, RZ, RZ, R147 ;  /* 0x000000ffffc87224 */ /* 0x000fc800078e0093 */
[----:B------:R-:W1:Y:S02]  /*51e0*/  MUFU.EX2 R215, R0 ;  /* 0x0000000000d77308 */ /* 0x000e640000000800 */
[----:B-1----:R-:W-:Y:S01]  /*51f0*/  F2FP.BF16.PACK_AB R7, R215, R212 ;  /* 0x000000d4d707723e */ /* 0x002fe200000010ff */
[----:B------:R-:W-:-:S04]  /*5200*/  IMAD.MOV.U32 R0, RZ, RZ, R75 ;  /* 0x000000ffff007224 */ /* 0x000fc800078e004b */
[----:B------:R-:W-:Y:S02]  /*5210*/  FFMA.FTZ R0, R0, c[0x0][0x2d0], -R12 ;  /* 0x0000b40000007a23 */ /* 0x000fe4000001080c */
[C---:B------:R-:W-:Y:S07]  /*5220*/  HMMA.16816.F32.BF16 R76, R4.reuse, R18, R52 ;  /* 0x00000012044c723c */ /* 0x040fee0000041834 */
[----:B------:R-:W-:Y:S01]  /*5230*/  IMAD.MOV.U32 R54, RZ, RZ, R72 ;  /* 0x000000ffff367224 */ /* 0x000fe200078e0048 */
[----:B------:R-:W-:Y:S01]  /*5240*/  MOV R53, R73 ;  /* 0x0000004900357202 */ /* 0x000fe20000000f00 */
[----:B------:R-:W-:Y:S01]  /*5250*/  IMAD.MOV.U32 R52, RZ, RZ, R74 ;  /* 0x000000ffff347224 */ /* 0x000fe200078e004a */
[----:B------:R-:W-:Y:S01]  /*5260*/  HMMA.16816.F32.BF16 R144, R4, R16, R56 ;  /* 0x000000100490723c */ /* 0x000fe20000041838 */
[----:B------:R-:W1:Y:S01]  /*5270*/  LDSM.16.MT88.4 R16, [R217+0x4900] ;  /* 0x00490000d910783b */ /* 0x000e620000004200 */
[----:B------:R-:W-:-:S06]  /*5280*/  IMAD.MOV.U32 R55, RZ, RZ, R48 ;  /* 0x000000ffff377224 */ /* 0x000fcc00078e0030 */
[C---:B--2---:R-:W-:Y:S07]  /*5290*/  HMMA.16816.F32.BF16 R72, R4.reuse, R8, R44 ;  /* 0x000000080448723c */ /* 0x044fee000004182c */
[----:B------:R-:W-:Y:S01]  /*52a0*/  MOV R44, R67 ;  /* 0x00000043002c7202 */ /* 0x000fe20000000f00 */
[----:B----4-:R-:W-:Y:S01]  /*52b0*/  HMMA.16816.F32.BF16 R204, R4, R20, R68 ;  /* 0x0000001404cc723c */ /* 0x010fe20000041844 */
[----:B------:R-:W-:Y:S01]  /*52c0*/  IMAD.MOV.U32 R45, RZ, RZ, R96 ;  /* 0x000000ffff2d7224 */ /* 0x000fe200078e0060 */
[----:B------:R-:W-:Y:S01]  /*52d0*/  MOV R47, R98 ;  /* 0x00000062002f7202 */ /* 0x000fe20000000f00 */
[----:B------:R-:W-:-:S05]  /*52e0*/  IMAD.MOV.U32 R46, RZ, RZ, R97 ;  /* 0x000000ffff2e7224 */ /* 0x000fca00078e0061 */
[C---:B------:R-:W-:Y:S01]  /*52f0*/  HMMA.16816.F32.BF16 R64, R4.reuse, R10, R40 ;  /* 0x0000000a0440723c */ /* 0x040fe20000041828 */
[----:B------:R-:W2:Y:S07]  /*5300*/  LDSM.16.MT88.4 R8, [R218+0x4900] ;  /* 0x00490000da08783b */ /* 0x000eae0000004200 */
[C---:B------:R-:W-:Y:S01]  /*5310*/  HMMA.16816.F32.BF16 R100, R4.reuse, R22, R60 ;  /* 0x000000160464723c */ /* 0x040fe2000004183c */
[----:B------:R-:W3:Y:S07]  /*5320*/  LDSM.16.MT88.4 R20, [R220+0x4900] ;  /* 0x00490000dc14783b */ /* 0x000eee0000004200 */
[C---:B------:R-:W-:Y:S07]  /*5330*/  HMMA.16816.F32.BF16 R40, R4.reuse, R24, R32 ;  /* 0x000000180428723c */ /* 0x040fee0000041820 */
[----:B------:R-:W-:Y:S01]  /*5340*/  IMAD.MOV.U32 R25, RZ, RZ, R99 ;  /* 0x000000ffff197224 */ /* 0x000fe200078e0063 */
[----:B-1----:R-:W-:Y:S01]  /*5350*/  HMMA.16816.F32.BF16 R68, R4, R16, R136 ;  /* 0x000000100444723c */ /* 0x002fe20000041888 */
[----:B------:R-:W-:Y:S01]  /*5360*/  IMAD.MOV.U32 R32, RZ, RZ, R30 ;  /* 0x000000ffff207224 */ /* 0x000fe200078e001e */
[----:B------:R-:W-:Y:S01]  /*5370*/  MOV R33, R31 ;  /* 0x0000001f00217202 */ /* 0x000fe20000000f00 */
[----:B------:R-:W-:-:S02]  /*5380*/  IMAD.MOV.U32 R34, RZ, RZ, R28 ;  /* 0x000000ffff227224 */ /* 0x000fc400078e001c */
[----:B------:R-:W-:Y:S02]  /*5390*/  IMAD.MOV.U32 R35, RZ, RZ, R29 ;  /* 0x000000ffff237224 */ /* 0x000fe400078e001d */
[----:B------:R-:W-:Y:S01]  /*53a0*/  LDSM.16.MT88.4 R28, [R218+0x7900] ;  /* 0x00790000da1c783b */ /* 0x000fe20000004200 */
[C---:B------:R-:W-:Y:S01]  /*53b0*/  HMMA.16816.F32.BF16 R60, R4.reuse, R18, R140 ;  /* 0x00000012043c723c */ /* 0x040fe2000004188c */
[----:B------:R-:W-:Y:S02]  /*53c0*/  IMAD.MOV.U32 R139, RZ, RZ, R35 ;  /* 0x000000ffff8b7224 */ /* 0x000fe400078e0023 */
[----:B------:R-:W1:Y:S01]  /*53d0*/  LDSM.16.MT88.4 R16, [R219+0x4900] ;  /* 0x00490000db10783b */ /* 0x000e620000004200 */
[----:B------:R-:W-:Y:S01]  /*53e0*/  IMAD.MOV.U32 R35, RZ, RZ, R47 ;  /* 0x000000ffff237224 */ /* 0x000fe200078e002f */
[----:B------:R-:W-:Y:S01]  /*53f0*/  MOV R47, R55 ;  /* 0x00000037002f7202 */ /* 0x000fe20000000f00 */
[----:B------:R-:W-:Y:S02]  /*5400*/  IMAD.MOV.U32 R55, RZ, RZ, R133 ;  /* 0x000000ffff377224 */ /* 0x000fe400078e0085 */
[----:B------:R-:W-:Y:S01]  /*5410*/  HMMA.16816.F32.BF16 R96, R4, R26, R128 ;  /* 0x0000001a0460723c */ /* 0x000fe20000041880 */
[----:B------:R-:W-:Y:S01]  /*5420*/  IMAD.MOV.U32 R133, RZ, RZ, R134 ;  /* 0x000000ffff857224 */ /* 0x000fe200078e0086 */
[----:B------:R-:W-:Y:S01]  /*5430*/  MOV R134, R201 ;  /* 0x000000c900867202 */ /* 0x000fe20000000f00 */
[----:B------:R-:W-:-:S02]  /*5440*/  IMAD.MOV.U32 R201, RZ, RZ, R192 ;  /* 0x000000ffffc97224 */ /* 0x000fc400078e00c0 */
[----:B------:R-:W-:-:S03]  /*5450*/  IMAD.MOV.U32 R136, RZ, RZ, R47 ;  /* 0x000000ffff887224 */ /* 0x000fc600078e002f */
[C---:B--2---:R-:W-:Y:S08]  /*5460*/  HMMA.16816.F32.BF16 R56, R4.reuse, R8, R148 ;  /* 0x000000080438723c */ /* 0x044ff00000041894 */
        /* <DEDUP_REMOVED lines=9> */
[C---:B--2---:R-:W-:Y:S07]  /*5500*/  HMMA.16816.F32.BF16 R152, R4.reuse, R8, R176 ;  /* 0x000000080498723c */ /* 0x044fee00000418b0 */
[----:B------:R-:W-:Y:S01]  /*5510*/  IMAD.MOV.U32 R179, RZ, RZ, R33 ;  /* 0x000000ffffb37224 */ /* 0x000fe200078e0021 */
[----:B------:R-:W-:Y:S01]  /*5520*/  HMMA.16816.F32.BF16 R156, R4, R10, R168 ;  /* 0x0000000a049c723c */ /* 0x000fe200000418a8 */
[----:B------:R-:W2:Y:S01]  /*5530*/  LDSM.16.MT88.4 R8, [R219+0x7900] ;  /* 0x00790000db08783b */ /* 0x000ea20000004200 */
[----:B------:R-:W-:Y:S01]  /*5540*/  MOV R33, R45 ;  /* 0x0000002d00217202 */ /* 0x000fe20000000f00 */
[----:B------:R-:W-:-:S02]  /*5550*/  IMAD.MOV.U32 R45, RZ, RZ, R53 ;  /* 0x000000ffff2d7224 */ /* 0x000fc400078e0035 */
[----:B------:R-:W-:Y:S02]  /*5560*/  IMAD.MOV.U32 R53, RZ, RZ, R202 ;  /* 0x000000ffff357224 */ /* 0x000fe400078e00ca */
[----:B------:R-:W-:Y:S01]  /*5570*/  IMAD.MOV.U32 R169, RZ, RZ, R32 ;  /* 0x000000ffffa97224 */ /* 0x000fe200078e0020 */
[----:B------:R-:W-:Y:S01]  /*5580*/  MOV R168, R34 ;  /* 0x0000002200a87202 */ /* 0x000fe20000000f00 */
        /* <DEDUP_REMOVED lines=11> */
[C---:B-1----:R-:W-:Y:S01]  /*5640*/  HMMA.16816.F32.BF16 R180, R4.reuse, R16, R172 ;  /* 0x0000001004b4723c */ /* 0x042fe200000418ac */
[----:B------:R-:W-:Y:S01]  /*5650*/  IMAD.MOV.U32 R36, RZ, RZ, R193 ;  /* 0x000000ffff247224 */ /* 0x000fe200078e00c1 */
[----:B------:R-:W-:Y:S01]  /*5660*/  LDSM.16.MT88.4 R24, [R217+0xa900] ;  /* 0x00a90000d918783b */ /* 0x000fe20000004200 */
[----:B------:R-:W-:Y:S01]  /*5670*/  IMAD.MOV.U32 R38, RZ, RZ, R195 ;  /* 0x000000ffff267224 */ /* 0x000fe200078e00c3 */
[----:B------:R-:W-:Y:S01]  /*5680*/  MOV R177, R53 ;  /* 0x0000003500b17202 */ /* 0x000fe20000000f00 */
[----:B------:R-:W-:Y:S01]  /*5690*/  IMAD.MOV.U32 R176, RZ, RZ, R54 ;  /* 0x000000ffffb07224 */ /* 0x000fe200078e0036 */
[----:B------:R-:W-:Y:S01]  /*56a0*/  MOV R137, R46 ;  /* 0x0000002e00897202 */ /* 0x000fe20000000f00 */
[----:B------:R-:W-:Y:S01]  /*56b0*/  IMAD.MOV.U32 R171, RZ, RZ, R55 ;  /* 0x000000ffffab7224 */ /* 0x000fe200078e0037 */
[----:B------:R-:W-:Y:S01]  /*56c0*/  HMMA.16816.F32.BF16 R184, R4, R18, R160 ;  /* 0x0000001204b8723c */ /* 0x000fe200000418a0 */
[----:B------:R-:W1:Y:S01]  /*56d0*/  LDSM.16.MT88.4 R16, [R220+0xa900] ;  /* 0x00a90000dc10783b */ /* 0x000e620000004200 */
[----:B------:R-:W-:Y:S01]  /*56e0*/  IMAD.MOV.U32 R178, RZ, RZ, R52 ;  /* 0x000000ffffb27224 */ /* 0x000fe200078e0034 */
[----:B------:R-:W-:Y:S01]  /*56f0*/  MOV R29, R200 ;  /* 0x000000c8001d7202 */ /* 0x000fe20000000f00 */
[----:B------:R-:W-:-:S02]  /*5700*/  IMAD.MOV.U32 R138, RZ, RZ, R45 ;  /* 0x000000ffff8a7224 */ /* 0x000fc400078e002d */
[----:B------:R-:W-:Y:S01]  /*5710*/  IMAD.MOV.U32 R28, RZ, RZ, R202 ;  /* 0x000000ffff1c7224 */ /* 0x000fe200078e00ca */
[----:B------:R-:W-:Y:S01]  /*5720*/  MOV R162, R32 ;  /* 0x0000002000a27202 */ /* 0x000fe20000000f00 */
[C---:B------:R-:W-:Y:S01]  /*5730*/  HMMA.16816.F32.BF16 R192, R4.reuse, R30, R188 ;  /* 0x0000001e04c0723c */ /* 0x040fe200000418bc */
[----:B------:R-:W-:Y:S02]  /*5740*/  IMAD.MOV.U32 R161, RZ, RZ, R33 ;  /* 0x000000ffffa17224 */ /* 0x000fe400078e0021 */
[----:B------:R-:W-:Y:S02]  /*5750*/  IMAD.MOV.U32 R160, RZ, RZ, R34 ;  /* 0x000000ffffa07224 */ /* 0x000fe400078e0022 */
[----:B------:R-:W-:Y:S01]  /*5760*/  IMAD.MOV.U32 R163, RZ, RZ, R139 ;  /* 0x000000ffffa37224 */ /* 0x000fe200078e008b */
[----:B------:R-:W-:Y:S01]  /*5770*/  MOV R139, R35 ;  /* 0x00000023008b7202 */ /* 0x000fe20000000f00 */
[----:B------:R-:W-:Y:S01]  /*5780*/  IMAD.MOV.U32 R30, RZ, RZ, R44 ;  /* 0x000000ffff1e7224 */ /* 0x000fe200078e002c */
[----:B--2---:R-:W-:Y:S01]  /*5790*/  HMMA.16816.F32.BF16 R172, R4, R10, R120 ;  /* 0x0000000a04ac723c */ /* 0x004fe20000041878 */
[----:B------:R-:W-:-:S06]  /*57a0*/  IMAD.MOV.U32 R31, RZ, RZ, R203 ;  /* 0x000000ffff1f7224 */ /* 0x000fcc00078e00cb */
[----:B------:R-:W-:Y:S01]  /*57b0*/  IMAD.MOV.U32 R123, RZ, RZ, R39 ;  /* 0x000000ffff7b7224 */ /* 0x000fe200078e0027 */
[----:B------:R-:W-:Y:S01]  /*57c0*/  HMMA.16816.F32.BF16 R188, R4, R8, R124 ;  /* 0x0000000804bc723c */ /* 0x000fe2000004187c */
[----:B------:R-:W2:Y:S02]  /*57d0*/  LDSM.16.MT88.4 R8, [R219+0xa900] ;  /* 0x00a90000db08783b */ /* 0x000ea40000004200 */
[----:B------:R-:W-:-:S04]  /*57e0*/  IMAD.MOV.U32 R120, RZ, RZ, R123 ;  /* 0x000000ffff787224 */ /* 0x000fc800078e007b */
        /* <DEDUP_REMOVED lines=12> */
[----:B------:R3:W-:Y:S01]  /*58b0*/  MUFU.EX2 R15, R0 ;  /* 0x00000000000f7308 */ /* 0x0007e20000000800 */
[----:B------:R-:W-:Y:S01]  /*58c0*/  MOV R124, R127 ;  /* 0x0000007f007c7202 */ /* 0x000fe20000000f00 */
[----:B------:R-:W-:Y:S01]  /*58d0*/  IMAD.MOV.U32 R127, RZ, RZ, R161 ;  /* 0x000000ffff7f7224 */ /* 0x000fe200078e00a1 */
[----:B-1----:R-:W-:Y:S01]  /*58e0*/  HMMA.16816.F32.BF16 R52, R4, R16, R92 ;  /* 0x000000100434723c */ /* 0x002fe2000004185c */
[----:B------:R-:W-:-:S02]  /*58f0*/  IMAD.MOV.U32 R161, RZ, RZ, R168 ;  /* 0x000000ffffa17224 */ /* 0x000fc400078e00a8 */
[----:B------:R-:W-:Y:S02]  /*5900*/  IMAD.MOV.U32 R168, RZ, RZ, R135 ;  /* 0x000000ffffa87224 */ /* 0x000fe400078e0087 */
[----:B------:R-:W-:Y:S02]  /*5910*/  IMAD.MOV.U32 R163, RZ, RZ, R170 ;  /* 0x000000ffffa37224 */ /* 0x000fe400078e00aa */
[----:B------:R-:W-:Y:S01]  /*5920*/  IMAD.MOV.U32 R170, RZ, RZ, R225 ;  /* 0x000000ffffaa7224 */ /* 0x000fe200078e00e1 */
[----:B------:R-:W-:Y:S01]  /*5930*/  HMMA.16816.F32.BF16 R44, R4, R18, R88 ;  /* 0x00000012042c723c */ /* 0x000fe20000041858 */
[----:B------:R-:W1:Y:S01]  /*5940*/  LDSM.16.MT88.4 R16, [R218+0x2100] ;  /* 0x00210000da10783b */ /* 0x000e620000004200 */
[----:B---3--:R-:W-:-:S06]  /*5950*/  FFMA.FTZ R0, R210, c[0x0][0x2d0], -R12 ;  /* 0x0000b400d2007a23 */ /* 0x008fcc000001080c */
[C---:B------:R-:W-:Y:S01]  /*5960*/  HMMA.16816.F32.BF16 R112, R4.reuse, R24, R112 ;  /* 0x000000180470723c */ /* 0x040fe20000041870 */
[----:B------:R3:W-:Y:S07]  /*5970*/  MUFU.EX2 R135, R0 ;  /* 0x0000000000877308 */ /* 0x0007ee0000000800 */
[C---:B--2---:R-:W-:Y:S08]  /*5980*/  HMMA.16816.F32.BF16 R36, R4.reuse, R8, R84 ;  /* 0x000000080424723c */ /* 0x044ff00000041854 */
[C---:B------:R-:W-:Y:S01]  /*5990*/  HMMA.16816.F32.BF16 R32, R4.reuse, R10, R80 ;  /* 0x0000000a0420723c */ /* 0x040fe20000041850 */
[----:B---3--:R-:W-:Y:S01]  /*59a0*/  FFMA.FTZ R0, R208, c[0x0][0x2d0], -R12 ;  /* 0x0000b400d0007a23 */ /* 0x008fe2000001080c */
[----:B------:R-:W2:Y:S03]  /*59b0*/  LDSM.16.MT88.4 R8, [R220+0x2100] ;  /* 0x00210000dc08783b */ /* 0x000ea60000004200 */
[----:B------:R3:W-:Y:S03]  /*59c0*/  MUFU.EX2 R208, R0 ;  /* 0x0000000000d07308 */ /* 0x0007e60000000800 */
[----:B------:R-:W-:Y:S01]  /*59d0*/  HMMA.16816.F32.BF16 R200, R4, R26, R116 ;  /* 0x0000001a04c8723c */ /* 0x000fe20000041874 */
[----:B------:R-:W-:-:S07]  /*59e0*/  MOV R93, R134 ;  /* 0x00000086005d7202 */ /* 0x000fce0000000f00 */
[C---:B------:R-:W-:Y:S08]  /*59f0*/  HMMA.16816.F32.BF16 R108, R4.reuse, R20, R108 ;  /* 0x00000014046c723c */ /* 0x040ff0000004186c */
[----:B------:R-:W-:Y:S01]  /*5a00*/  HMMA.16816.F32.BF16 R104, R4, R22, R104 ;  /* 0x000000160468723c */ /* 0x000fe20000041868 */
[----:B---3--:R-:W-:Y:S01]  /*5a10*/  FFMA.FTZ R0, R209, c[0x0][0x2d0], -R12 ;  /* 0x0000b400d1007a23 */ /* 0x008fe2000001080c */
[----:B------:R-:W3:Y:S03]  /*5a20*/  LDSM.16.MT88.4 R20, [R217+0x2100] ;  /* 0x00210000d914783b */ /* 0x000ee60000004200 */
[----:B------:R4:W1:Y:S01]  /*5a30*/  MUFU.EX2 R210, R0 ;  /* 0x0000000000d27308 */ /* 0x0008620000000800 */
[----:B------:R-:W-:Y:S01]  /*5a40*/  IMAD.MOV.U32 R94, RZ, RZ, R222 ;  /* 0x000000ffff5e7224 */ /* 0x000fe200078e00de */
[----:B------:R1:W5:Y:S01]  /*5a50*/  LDL.LU R225, [R1+0x64] ;  /* 0x0000640001e17983 */ /* 0x0003620000300800 */
[----:B----4-:R-:W-:-:S02]  /*5a60*/  FFMA.FTZ R0, R120, c[0x0][0x2d0], -R2 ;  /* 0x0000b40078007a23 */ /* 0x010fc40000010802 */
[----:B------:R-:W-:Y:S01]  /*5a70*/  IMAD.MOV.U32 R120, RZ, RZ, R121 ;  /* 0x000000ffff787224 */ /* 0x000fe200078e0079 */
[----:B------:R-:W-:Y:S01]  /*5a80*/  MOV R121, R122 ;  /* 0x0000007a00797202 */ /* 0x000fe20000000f00 */
        /* <DEDUP_REMOVED lines=22> */
[----:B------:R-:W-:Y:S02]  /*5bf0*/  MOV R160, R162 ;  /* 0x000000a200a07202 */ /* 0x000fe40000000f00 */
[----:B------:R-:W-:Y:S02]  /*5c00*/  MOV R138, R14 ;  /* 0x0000000e008a7202 */ /* 0x000fe40000000f00 */
[----:B------:R-:W-:Y:S01]  /*5c10*/  MOV R162, R168 ;  /* 0x000000a800a27202 */ /* 0x000fe20000000f00 */
[----:B------:R4:W-:Y:S01]  /*5c20*/  MUFU.EX2 R14, R0 ;  /* 0x00000000000e7308 */ /* 0x0009e20000000800 */
[----:B------:R-:W-:-:S02]  /*5c30*/  MOV R168, R170 ;  /* 0x000000aa00a87202 */ /* 0x000fc40000000f00 */
[----:B------:R-:W-:Y:S02]  /*5c40*/  MOV R170, R176 ;  /* 0x000000b000aa7202 */ /* 0x000fe40000000f00 */
[----:B------:R-:W-:Y:S02]  /*5c50*/  MOV R176, R178 ;  /* 0x000000b200b07202 */ /* 0x000fe40000000f00 */
[----:B------:R-:W-:Y:S02]  /*5c60*/  MOV R178, R137 ;  /* 0x0000008900b27202 */ /* 0x000fe40000000f00 */
[----:B------:R-:W-:Y:S01]  /*5c70*/  MOV R137, R133 ;  /* 0x0000008500897202 */ /* 0x000fe20000000f00 */
[--C-:B------:R-:W-:Y:S02]  /*5c80*/  FFMA.FTZ R4, R25, c[0x0][0x2d0], -R2.reuse ;  /* 0x0000b40019047a23 */ /* 0x100fe40000010802 */
[----:B----4-:R-:W-:Y:S02]  /*5c90*/  FFMA.FTZ R0, R120, c[0x0][0x2d0], -R2 ;  /* 0x0000b40078007a23 */ /* 0x010fe40000010802 */
[----:B------:R4:W-:Y:S01]  /*5ca0*/  MUFU.EX2 R134, R4 ;  /* 0x0000000400867308 */ /* 0x0009e20000000800 */
[----:B-1----:R-:W-:Y:S01]  /*5cb0*/  F2FP.BF16.PACK_AB R6, R210, R208 ;  /* 0x000000d0d206723e */ /* 0x002fe200000010ff */
[----:B------:R-:W1:Y:S01]  /*5cc0*/  LDSM.16.MT88.4 R24, [R219+0x2100] ;  /* 0x00210000db18783b */ /* 0x000e620000004200 */
[----:B------:R-:W-:-:S02]  /*5cd0*/  MOV R120, R122 ;  /* 0x0000007a00787202 */ /* 0x000fc40000000f00 */
[----:B------:R-:W-:Y:S01]  /*5ce0*/  MOV R122, R124 ;  /* 0x0000007c007a7202 */ /* 0x000fe20000000f00 */
[----:B------:R-:W-:Y:S02]  /*5cf0*/  IMAD.MOV.U32 R124, RZ, RZ, R161 ;  /* 0x000000ffff7c7224 */ /* 0x000fe400078e00a1 */
[----:B------:R2:W2:Y:S01]  /*5d00*/  MUFU.EX2 R133, R0 ;  /* 0x0000000000857308 */ /* 0x0004a20000000800 */
[----:B------:R-:W-:Y:S02]  /*5d10*/  IMAD.MOV.U32 R161, RZ, RZ, R163 ;  /* 0x000000ffffa17224 */ /* 0x000fe400078e00a3 */
[----:B------:R-:W-:Y:S02]  /*5d20*/  IMAD.MOV.U32 R163, RZ, RZ, R169 ;  /* 0x000000ffffa37224 */ /* 0x000fe400078e00a9 */
[----:B------:R-:W-:Y:S02]  /*5d30*/  IMAD.MOV.U32 R169, RZ, RZ, R171 ;  /* 0x000000ffffa97224 */ /* 0x000fe400078e00ab */
[----:B------:R-:W-:Y:S01]  /*5d40*/  IMAD.MOV.U32 R171, RZ, RZ, R177 ;  /* 0x000000ffffab7224 */ /* 0x000fe200078e00b1 */
[----:B----4-:R-:W-:Y:S01]  /*5d50*/  F2FP.BF16.PACK_AB R4, R135, R15 ;  /* 0x0000000f8704723e */ /* 0x010fe200000010ff */
[----:B------:R-:W-:-:S02]  /*5d60*/  IMAD.MOV.U32 R177, RZ, RZ, R136 ;  /* 0x000000ffffb17224 */ /* 0x000fc400078e0088 */
[----:B------:R-:W-:Y:S02]  /*5d70*/  IMAD.MOV.U32 R136, RZ, RZ, R138 ;  /* 0x000000ffff887224 */ /* 0x000fe400078e008a */
[----:B------:R-:W-:Y:S02]  /*5d80*/  IMAD.MOV.U32 R138, RZ, RZ, R224 ;  /* 0x000000ffff8a7224 */ /* 0x000fe400078e00e0 */
[----:B--2---:R-:W-:Y:S01]  /*5d90*/  FFMA.FTZ R0, R223, c[0x0][0x2d0], -R2 ;  /* 0x0000b400df007a23 */ /* 0x004fe20000010802 */
[----:B------:R-:W-:Y:S01]  /*5da0*/  F2FP.BF16.PACK_AB R5, R133, R14 ;  /* 0x0000000e8505723e */ /* 0x000fe200000010ff */
[----:B------:R-:W-:Y:S01]  /*5db0*/  IMAD.MOV.U32 R86, RZ, RZ, R136 ;  /* 0x000000ffff567224 */ /* 0x000fe200078e0088 */
[----:B------:R-:W-:Y:S01]  /*5dc0*/  MOV R85, R120 ;  /* 0x0000007800557202 */ /* 0x000fe20000000f00 */
[----:B------:R-:W2:Y:S01]  /*5dd0*/  MUFU.EX2 R209, R0 ;  /* 0x0000000000d17308 */ /* 0x000ea20000000800 */
        /* <DEDUP_REMOVED lines=10> */
[----:B------:R4:W5:Y:S01]  /*5e80*/  LDL.LU R224, [R1+0x60] ;  /* 0x0000600001e07983 */ /* 0x0009620000300800 */
[----:B--2---:R-:W-:Y:S01]  /*5e90*/  F2FP.BF16.PACK_AB R7, R209, R134 ;  /* 0x00000086d107723e */ /* 0x004fe200000010ff */
[----:B------:R-:W-:Y:S01]  /*5ea0*/  IMAD.MOV.U32 R92, RZ, RZ, R138 ;  /* 0x000000ffff5c7224 */ /* 0x000fe200078e008a */
[----:B------:R-:W-:-:S02]  /*5eb0*/  MOV R0, R139 ;  /* 0x0000008b00007202 */ /* 0x000fc40000000f00 */
[----:B------:R-:W-:Y:S01]  /*5ec0*/  MOV R120, R168 ;  /* 0x000000a800787202 */ /* 0x000fe20000000f00 */
[----:B------:R-:W-:Y:S01]  /*5ed0*/  IMAD.MOV.U32 R89, RZ, RZ, R161 ;  /* 0x000000ffff597224 */ /* 0x000fe200078e00a1 */
[----:B------:R-:W-:Y:S01]  /*5ee0*/  MOV R123, R160 ;  /* 0x000000a0007b7202 */ /* 0x000fe20000000f00 */
[C---:B------:R-:W-:Y:S01]  /*5ef0*/  HMMA.16816.F32.BF16 R144, R4.reuse, R16, R144 ;  /* 0x000000100490723c */ /* 0x040fe20000041890 */
[----:B------:R-:W-:Y:S01]  /*5f00*/  MOV R122, R162 ;  /* 0x000000a2007a7202 */ /* 0x000fe20000000f00 */
[----:B------:R-:W-:Y:S01]  /*5f10*/  IMAD.MOV.U32 R121, RZ, RZ, R163 ;  /* 0x000000ffff797224 */ /* 0x000fe200078e00a3 */
[----:B------:R4:W5:Y:S04]  /*5f20*/  LDL.LU R223, [R1+0x5c] ;  /* 0x00005c0001df7983 */ /* 0x0009680000300800 */
[----:B------:R4:W5:Y:S01]  /*5f30*/  LDL.LU R222, [R1+0x58] ;  /* 0x0000580001de7983 */ /* 0x0009620000300800 */
[C---:B------:R-:W-:Y:S03]  /*5f40*/  HMMA.16816.F32.BF16 R76, R4.reuse, R18, R76 ;  /* 0x00000012044c723c */ /* 0x040fe6000004184c */
[----:B------:R-:W2:Y:S05]  /*5f50*/  LDSM.16.MT88.4 R16, [R217+0x5100] ;  /* 0x00510000d910783b */ /* 0x000eaa0000004200 */
[C---:B------:R-:W-:Y:S08]  /*5f60*/  HMMA.16816.F32.BF16 R72, R4.reuse, R8, R72 ;  /* 0x000000080448723c */ /* 0x040ff00000041848 */
[C---:B------:R-:W-:Y:S01]  /*5f70*/  HMMA.16816.F32.BF16 R64, R4.reuse, R10, R64 ;  /* 0x0000000a0440723c */ /* 0x040fe20000041840 */
[----:B------:R-:W4:Y:S07]  /*5f80*/  LDSM.16.MT88.4 R8, [R218+0x5100] ;  /* 0x00510000da08783b */ /* 0x000f2e0000004200 */
[C---:B---3--:R-:W-:Y:S07]  /*5f90*/  HMMA.16816.F32.BF16 R136, R4.reuse, R20, R204 ;  /* 0x000000140488723c */ /* 0x048fee00000418cc */
[----:B------:R-:W-:Y:S01]  /*5fa0*/  IMAD.MOV.U32 R207, RZ, RZ, R179 ;  /* 0x000000ffffcf7224 */ /* 0x000fe200078e00b3 */
[----:B------:R-:W-:Y:S01]  /*5fb0*/  HMMA.16816.F32.BF16 R80, R4, R22, R100 ;  /* 0x000000160450723c */ /* 0x000fe20000041864 */
[----:B------:R-:W3:Y:S01]  /*5fc0*/  LDSM.16.MT88.4 R20, [R220+0x5100] ;  /* 0x00510000dc14783b */ /* 0x000ee20000004200 */
[----:B------:R-:W-:Y:S01]  /*5fd0*/  IMAD.MOV.U32 R204, RZ, RZ, R94 ;  /* 0x000000ffffcc7224 */ /* 0x000fe200078e005e */
[----:B------:R-:W-:Y:S01]  /*5fe0*/  MOV R205, R95 ;  /* 0x0000005f00cd7202 */ /* 0x000fe20000000f00 */
[----:B------:R-:W-:-:S04]  /*5ff0*/  IMAD.MOV.U32 R206, RZ, RZ, R116 ;  /* 0x000000ffffce7224 */ /* 0x000fc800078e0074 */
[C---:B-1----:R-:W-:Y:S08]  /*6000*/  HMMA.16816.F32.BF16 R160, R4.reuse, R24, R40 ;  /* 0x0000001804a0723c */ /* 0x042ff00000041828 */
[C---:B--2---:R-:W-:Y:S08]  /*6010*/  HMMA.16816.F32.BF16 R168, R4.reuse, R16, R68 ;  /* 0x0000001004a8723c */ /* 0x044ff00000041844 */
[C---:B------:R-:W-:Y:S01]  /*6020*/  HMMA.16816.F32.BF16 R68, R4.reuse, R18, R60 ;  /* 0x000000120444723c */ /* 0x040fe2000004183c */
[----:B------:R-:W1:Y:S07]  /*6030*/  LDSM.16.MT88.4 R16, [R219+0x5100] ;  /* 0x00510000db10783b */ /* 0x000e6e0000004200 */
[C---:B----4-:R-:W-:Y:S07]  /*6040*/  HMMA.16816.F32.BF16 R176, R4.reuse, R8, R56 ;  /* 0x0000000804b0723c */ /* 0x050fee0000041838 */
[----:B------:R-:W-:Y:S01]  /*6050*/  IMAD.MOV.U32 R58, RZ, RZ, R0 ;  /* 0x000000ffff3a7224 */ /* 0x000fe200078e0000 */
[----:B------:R-:W-:Y:S01]  /*6060*/  HMMA.16816.F32.BF16 R48, R4, R10, R48 ;  /* 0x0000000a0430723c */ /* 0x000fe20000041830 */
[----:B------:R-:W2:Y:S01]  /*6070*/  LDSM.16.MT88.4 R8, [R217+0x8100] ;  /* 0x00810000d908783b */ /* 0x000ea20000004200 */
[----:B------:R-:W-:Y:S01]  /*6080*/  MOV R57, R84 ;  /* 0x0000005400397202 */ /* 0x000fe20000000f00 */
[----:B------:R-:W-:Y:S01]  /*6090*/  IMAD.MOV.U32 R56, RZ, RZ, R85 ;  /* 0x000000ffff387224 */ /* 0x000fe200078e0055 */
[----:B------:R-:W-:Y:S01]  /*60a0*/  MOV R59, R207 ;  /* 0x000000cf003b7202 */ /* 0x000fe20000000f00 */
[----:B------:R-:W-:Y:S01]  /*60b0*/  IMAD.MOV.U32 R0, RZ, RZ, R87 ;  /* 0x000000ffff007224 */ /* 0x000fe200078e0057 */
[----:B------:R-:W-:-:S02]  /*60c0*/  MOV R207, R88 ;  /* 0x0000005800cf7202 */ /* 0x000fc40000000f00 */
[----:B---3--:R-:W-:Y:S01]  /*60d0*/  HMMA.16816.F32.BF16 R40, R4, R20, R128 ;  /* 0x000000140428723c */ /* 0x008fe20000041880 */
[----:B------:R-:W-:-:S06]  /*60e0*/  MOV R88, R30 ;  /* 0x0000001e00587202 */ /* 0x000fcc0000000f00 */
[----:B------:R-:W-:Y:S01]  /*60f0*/  MOV R131, R86 ;  /* 0x0000005600837202 */ /* 0x000fe20000000f00 */
[----:B------:R-:W-:Y:S01]  /*6100*/  IMAD.MOV.U32 R130, RZ, RZ, R89 ;  /* 0x000000ffff827224 */ /* 0x000fe200078e0059 */
[----:B------:R-:W-:Y:S01]  /*6110*/  MOV R129, R90 ;  /* 0x0000005a00817202 */ /* 0x000fe20000000f00 */
[----:B------:R-:W-:Y:S01]  /*6120*/  IMAD.MOV.U32 R128, RZ, RZ, R91 ;  /* 0x000000ffff807224 */ /* 0x000fe200078e005b */
[----:B------:R-:W-:Y:S01]  /*6130*/  MOV R90, R28 ;  /* 0x0000001c005a7202 */ /* 0x000fe20000000f00 */
[----:B------:R-:W-:Y:S01]  /*6140*/  IMAD.MOV.U32 R89, RZ, RZ, R31 ;  /* 0x000000ffff597224 */ /* 0x000fe200078e001f */
[C---:B------:R-:W-:Y:S01]  /*6150*/  HMMA.16816.F32.BF16 R96, R4.reuse, R26, R96 ;  /* 0x0000001a0460723c */ /* 0x040fe20000041860 */
[----:B------:R-:W-:Y:S01]  /*6160*/  IMAD.MOV.U32 R91, RZ, RZ, R29 ;  /* 0x000000ffff5b7224 */ /* 0x000fe200078e001d */
[----:B------:R-:W-:Y:S04]  /*6170*/  LDSM.16.MT88.4 R24, [R217+0xb100] ;  /* 0x00b10000d918783b */ /* 0x000fe80000004200 */
[----:B------:R-:W3:Y:S02]  /*6180*/  LDSM.16.MT88.4 R28, [R218+0x8100] ;  /* 0x00810000da1c783b */ /* 0x000ee40000004200 */
[C---:B-1----:R-:W-:Y:S07]  /*6190*/  HMMA.16816.F32.BF16 R84, R4.reuse, R16, R140 ;  /* 0x000000100454723c */ /* 0x042fee000004188c */
[----:B------:R-:W-:Y:S01]  /*61a0*/  IMAD.MOV.U32 R141, RZ, RZ, R92 ;  /* 0x000000ffff8d7224 */ /* 0x000fe200078e005c */
[----:B------:R-:W-:Y:S01]  /*61b0*/  MOV R140, R93 ;  /* 0x0000005d008c7202 */ /* 0x000fe20000000f00 */
[----:B------:R-:W-:Y:S01]  /*61c0*/  HMMA.16816.F32.BF16 R60, R4, R22, R196 ;  /* 0x00000016043c723c */ /* 0x000fe200000418c4 */
[----:B------:R-:W-:Y:S01]  /*61d0*/  MOV R142, R0 ;  /* 0x00000000008e7202 */ /* 0x000fe20000000f00 */
[----:B------:R-:W-:Y:S01]  /*61e0*/  IMAD.MOV.U32 R0, RZ, RZ, R120 ;  /* 0x000000ffff007224 */ /* 0x000fe200078e0078 */
[----:B------:R-:W-:Y:S01]  /*61f0*/  MOV R143, R121 ;  /* 0x00000079008f7202 */ /* 0x000fe20000000f00 */
[----:B------:R-:W-:Y:S02]  /*6200*/  LDSM.16.MT88.4 R20, [R218+0xb100] ;  /* 0x00b10000da14783b */ /* 0x000fe40000004200 */
[----:B------:R-:W-:-:S02]  /*6210*/  FFMA.FTZ R0, R0, c[0x0][0x2d0], -R12 ;  /* 0x0000b40000007a23 */ /* 0x000fc4000001080c */
[C---:B------:R-:W-:Y:S01]  /*6220*/  HMMA.16816.F32.BF16 R92, R4.reuse, R18, R148 ;  /* 0x00000012045c723c */ /* 0x040fe20000041894 */
[----:B------:R-:W1:Y:S06]  /*6230*/  LDSM.16.MT88.4 R16, [R220+0x8100] ;  /* 0x00810000dc10783b */ /* 0x000e6c0000004200 */
[----:B------:R-:W-:Y:S01]  /*6240*/  MOV R151, R117 ;  /* 0x0000007500977202 */ /* 0x000fe20000000f00 */
[----:B------:R-:W-:Y:S01]  /*6250*/  IMAD.MOV.U32 R150, RZ, RZ, R118 ;  /* 0x000000ffff967224 */ /* 0x000fe200078e0076 */
[----:B------:R-:W-:Y:S01]  /*6260*/  MOV R149, R119 ;  /* 0x0000007700957202 */ /* 0x000fe20000000f00 */
[----:B--2---:R-:W-:Y:S01]  /*6270*/  HMMA.16816.F32.BF16 R100, R4, R8, R152 ;  /* 0x000000080464723c */ /* 0x004fe20000041898 */
[----:B------:R-:W-:-:S06]  /*6280*/  IMAD.MOV.U32 R148, RZ, RZ, R122 ;  /* 0x000000ffff947224 */ /* 0x000fcc00078e007a */
[----:B------:R-:W-:Y:S01]  /*6290*/  MOV R152, R123 ;  /* 0x0000007b00987202 */ /* 0x000fe20000000f00 */
[----:B------:R-:W-:Y:S01]  /*62a0*/  HMMA.16816.F32.BF16 R116, R4, R10, R156 ;  /* 0x0000000a0474723c */ /* 0x000fe2000004189c */
[----:B------:R-:W2:Y:S01]  /*62b0*/  LDSM.16.MT88.4 R8, [R219+0x8100] ;  /* 0x00810000db08783b */ /* 0x000ea20000004200 */
[----:B------:R-:W-:Y:S01]  /*62c0*/  IMAD.MOV.U32 R153, RZ, RZ, R124 ;  /* 0x000000ffff997224 */ /* 0x000fe200078e007c */
[----:B------:R-:W-:Y:S01]  /*62d0*/  MOV R154, R125 ;  /* 0x0000007d009a7202 */ /* 0x000fe20000000f00 */
[----:B------:R-:W-:-:S03]  /*62e0*/  IMAD.MOV.U32 R155, RZ, RZ, R126 ;  /* 0x000000ffff9b7224 */ /* 0x000fc600078e007e */
[----:B------:R-:W-:Y:S01]  /*62f0*/  MOV R159, R127 ;  /* 0x0000007f009f7202 */ /* 0x000fe20000000f00 */
[C---:B---3--:R-:W-:Y:S04]  /*6300*/  HMMA.16816.F32.BF16 R120, R4.reuse, R28, R164 ;  /* 0x0000001c0478723c */ /* 0x048fe800000418a4 */
[----:B------:R-:W-:Y:S01]  /*6310*/  IMAD.MOV.U32 R158, RZ, RZ, R159 ;  /* 0x000000ffff9e7224 */ /* 0x000fe200078e009f */
[----:B------:R-:W-:Y:S01]  /*6320*/  MOV R159, R152 ;  /* 0x00000098009f7202 */ /* 0x000fe20000000f00 */
[----:B------:R-:W-:Y:S01]  /*6330*/  IMAD.MOV.U32 R152, RZ, RZ, R153 ;  /* 0x000000ffff987224 */ /* 0x000fe200078e0099 */
[----:B------:R-:W-:Y:S01]  /*6340*/  MOV R153, R154 ;  /* 0x0000009a00997202 */ /* 0x000fe20000000f00 */
[C---:B------:R-:W-:Y:S01]  /*6350*/  HMMA.16816.F32.BF16 R28, R4.reuse, R30, R192 ;  /* 0x0000001e041c723c */ /* 0x040fe200000418c0 */
        /* <DEDUP_REMOVED lines=8> */
[----:B------:R-:W-:Y:S01]  /*63e0*/  MOV R141, R142 ;  /* 0x0000008e008d7202 */ /* 0x000fe20000000f00 */
[----:B------:R-:W-:Y:S01]  /*63f0*/  IMAD.MOV.U32 R142, RZ, RZ, R128 ;  /* 0x000000ffff8e7224 */ /* 0x000fe200078e0080 */
[----:B------:R-:W-:Y:S01]  /*6400*/  MOV R128, R129 ;  /* 0x0000008100807202 */ /* 0x000fe20000000f00 */
[----:B------:R-:W-:Y:S01]  /*6410*/  IMAD.MOV.U32 R129, RZ, RZ, R130 ;  /* 0x000000ffff817224 */ /* 0x000fe200078e0082 */
[----:B------:R-:W-:Y:S01]  /*6420*/  MOV R130, R131 ;  /* 0x0000008300827202 */ /* 0x000fe20000000f00 */
[----:B------:R-:W-:Y:S01]  /*6430*/  IMAD.MOV.U32 R131, RZ, RZ, R56 ;  /* 0x000000ffff837224 */ /* 0x000fe200078e0038 */
[----:B------:R-:W-:Y:S01]  /*6440*/  MOV R56, R57 ;  /* 0x0000003900387202 */ /* 0x000fe20000000f00 */
[----:B------:R-:W-:Y:S01]  /*6450*/  HMMA.16816.F32.BF16 R184, R4, R18, R184 ;  /* 0x0000001204b8723c */ /* 0x000fe200000418b8 */
[----:B------:R-:W1:Y:S01]  /*6460*/  LDSM.16.MT88.4 R16, [R220+0xb100] ;  /* 0x00b10000dc10783b */ /* 0x000e620000004200 */
[----:B------:R-:W-:Y:S01]  /*6470*/  IMAD.MOV.U32 R57, RZ, RZ, R58 ;  /* 0x000000ffff397224 */ /* 0x000fe200078e003a */
[----:B------:R-:W-:Y:S01]  /*6480*/  MOV R58, R59 ;  /* 0x0000003b003a7202 */ /* 0x000fe20000000f00 */
[----:B------:R-:W-:-:S02]  /*6490*/  IMAD.MOV.U32 R59, RZ, RZ, R221 ;  /* 0x000000ffff3b7224 */ /* 0x000fc400078e00dd */
[----:B------:R3:W5:Y:S02]  /*64a0*/  LDL.LU R221, [R1+0x54] ;  /* 0x0000540001dd7983 */ /* 0x0007640000300800 */
[C---:B------:R-:W-:Y:S08]  /*64b0*/  HMMA.16816.F32.BF16 R196, R4.reuse, R24, R112 ;  /* 0x0000001804c4723c */ /* 0x040ff00000041870 */
[C---:B--2---:R-:W-:Y:S08]  /*64c0*/  HMMA.16816.F32.BF16 R188, R4.reuse, R8, R188 ;  /* 0x0000000804bc723c */ /* 0x044ff000000418bc */
[C---:B------:R-:W-:Y:S01]  /*64d0*/  HMMA.16816.F32.BF16 R192, R4.reuse, R10, R172 ;  /* 0x0000000a04c0723c */ /* 0x040fe200000418ac */
[----:B------:R-:W2:Y:S07]  /*64e0*/  LDSM.16.MT88.4 R8, [R219+0xb100] ;  /* 0x00b10000db08783b */ /* 0x000eae0000004200 */
[C---:B------:R-:W-:Y:S08]  /*64f0*/  HMMA.16816.F32.BF16 R200, R4.reuse, R26, R200 ;  /* 0x0000001a04c8723c */ /* 0x040ff000000418c8 */
[C---:B------:R-:W-:Y:S08]  /*6500*/  HMMA.16816.F32.BF16 R108, R4.reuse, R20, R108 ;  /* 0x00000014046c723c */ /* 0x040ff0000004186c */
[C---:B-1----:R-:W-:Y:S01]  /*6510*/  HMMA.16816.F32.BF16 R44, R4.reuse, R18, R44 ;  /* 0x00000012042c723c */ /* 0x042fe2000004182c */
[----:B------:R-:W-:Y:S01]  /*6520*/  MOV R115, R128 ;  /* 0x0000008000737202 */ /* 0x000fe20000000f00 */
[----:B------:R-:W-:Y:S06]  /*6530*/  LDSM.16.MT88.4 R172, [R217+0x5900] ;  /* 0x00590000d9ac783b */ /* 0x000fec0000004200 */
[C---:B------:R-:W-:Y:S08]  /*6540*/  HMMA.16816.F32.BF16 R20, R4.reuse, R22, R104 ;  /* 0x000000160414723c */ /* 0x040ff00000041868 */
[C---:B------:R-:W-:Y:S08]  /*6550*/  HMMA.16816.F32.BF16 R24, R4.reuse, R16, R52 ;  /* 0x000000100418723c */ /* 0x040ff00000041834 */
[C---:B--2---:R-:W-:Y:S01]  /*6560*/  HMMA.16816.F32.BF16 R36, R4.reuse, R8, R36 ;  /* 0x000000080424723c */ /* 0x044fe20000041824 */
[----:B------:R1:W-:Y:S07]  /*6570*/  MUFU.EX2 R9, R0 ;  /* 0x0000000000097308 */ /* 0x0003ee0000000800 */
[----:B------:R-:W-:Y:S01]  /*6580*/  HMMA.16816.F32.BF16 R32, R4, R10, R32 ;  /* 0x0000000a0420723c */ /* 0x000fe20000041820 */
[----:B-1----:R-:W-:Y:S01]  /*6590*/  FFMA.FTZ R0, R158, c[0x0][0x2d0], -R12 ;  /* 0x0000b4009e007a23 */ /* 0x002fe2000001080c */
[----:B------:R-:W-:Y:S01]  /*65a0*/  MOV R158, R159 ;  /* 0x0000009f009e7202 */ /* 0x000fe20000000f00 */
[----:B------:R-:W-:-:S02]  /*65b0*/  IMAD.MOV.U32 R159, RZ, RZ, R152 ;  /* 0x000000ffff9f7224 */ /* 0x000fc400078e0098 */
[----:B------:R1:W2:Y:S01]  /*65c0*/  MUFU.EX2 R10, R0 ;  /* 0x00000000000a7308 */ /* 0x0002a20000000800 */
[----:B------:R-:W-:Y:S01]  /*65d0*/  MOV R152, R153 ;  /* 0x0000009900987202 */ /* 0x000fe20000000f00 */
[----:B------:R-:W-:Y:S01]  /*65e0*/  IMAD.MOV.U32 R153, RZ, RZ, R154 ;  /* 0x000000ffff997224 */ /* 0x000fe200078e009a */
[----:B------:R-:W-:Y:S01]  /*65f0*/  MOV R154, R155 ;  /* 0x0000009b009a7202 */ /* 0x000fe20000000f00 */
[----:B------:R-:W-:Y:S02]  /*6600*/  IMAD.MOV.U32 R155, RZ, RZ, R148 ;  /* 0x000000ffff9b7224 */ /* 0x000fe400078e0094 */
[----:B-1----:R-:W-:Y:S02]  /*6610*/  FFMA.FTZ R0, R158, c[0x0][0x2d0], -R12 ;  /* 0x0000b4009e007a23 */ /* 0x002fe4000001080c */
[----:B------:R-:W-:Y:S01]  /*6620*/  IMAD.MOV.U32 R158, RZ, RZ, R159 ;  /* 0x000000ffff9e7224 */ /* 0x000fe200078e009f */
[----:B------:R-:W-:Y:S02]  /*6630*/  MOV R159, R13 ;  /* 0x0000000d009f7202 */ /* 0x000fe40000000f00 */
[----:B------:R1:W-:Y:S01]  /*6640*/  MUFU.EX2 R13, R0 ;  /* 0x00000000000d7308 */ /* 0x0003e20000000800 */
[----:B------:R-:W-:Y:S01]  /*6650*/  MOV R148, R149 ;  /* 0x0000009500947202 */ /* 0x000fe20000000f00 */
[----:B------:R-:W-:Y:S01]  /*6660*/  IMAD.MOV.U32 R149, RZ, RZ, R150 ;  /* 0x000000ffff957224 */ /* 0x000fe200078e0096 */
[----:B------:R-:W-:Y:S01]  /*6670*/  MOV R150, R151 ;  /* 0x0000009700967202 */ /* 0x000fe20000000f00 */
[----:B------:R-:W-:Y:S01]  /*6680*/  IMAD.MOV.U32 R151, RZ, RZ, R140 ;  /* 0x000000ffff977224 */ /* 0x000fe200078e008c */
[----:B------:R-:W-:Y:S01]  /*6690*/  MOV R140, R141 ;  /* 0x0000008d008c7202 */ /* 0x000fe20000000f00 */
[----:B-1----:R-:W-:-:S04]  /*66a0*/  FFMA.FTZ R0, R158, c[0x0][0x2d0], -R12 ;  /* 0x0000b4009e007a23 */ /* 0x002fc8000001080c */
[----:B------:R1:W4:Y:S01]  /*66b0*/  MUFU.EX2 R11, R0 ;  /* 0x00000000000b7308 */ /* 0x0003220000000800 */
[----:B------:R-:W-:Y:S01]  /*66c0*/  IMAD.MOV.U32 R141, RZ, RZ, R142 ;  /* 0x000000ffff8d7224 */ /* 0x000fe200078e008e */
[----:B------:R-:W-:Y:S01]  /*66d0*/  MOV R142, R216 ;  /* 0x000000d8008e7202 */ /* 0x000fe20000000f00 */
[----:B------:R-:W-:Y:S01]  /*66e0*/  IMAD.MOV.U32 R54, RZ, RZ, R129 ;  /* 0x000000ffff367224 */ /* 0x000fe200078e0081 */
[----:B------:R-:W-:Y:S01]  /*66f0*/  MOV R55, R130 ;  /* 0x0000008200377202 */ /* 0x000fe20000000f00 */
[----:B------:R-:W-:Y:S01]  /*6700*/  IMAD.MOV.U32 R104, RZ, RZ, R131 ;  /* 0x000000ffff687224 */ /* 0x000fe200078e0083 */
[----:B--2---:R-:W-:Y:S01]  /*6710*/  F2FP.BF16.PACK_AB R128, R10, R9 ;  /* 0x000000090a80723e */ /* 0x004fe200000010ff */
[----:B------:R-:W-:Y:S01]  /*6720*/  IMAD.MOV.U32 R166, RZ, RZ, R153 ;  /* 0x000000ffffa67224 */ /* 0x000fe200078e0099 */
[----:B------:R-:W-:Y:S01]  /*6730*/  MOV R164, R154 ;  /* 0x0000009a00a47202 */ /* 0x000fe20000000f00 */
[----:B-1----:R-:W-:Y:S02]  /*6740*/  FFMA.FTZ R0, R159, c[0x0][0x2d0], -R2 ;  /* 0x0000b4009f007a23 */ /* 0x002fe40000010802 */
[----:B------:R-:W-:Y:S01]  /*6750*/  IMAD.MOV.U32 R183, RZ, RZ, R155 ;  /* 0x000000ffffb77224 */ /* 0x000fe200078e009b */
[----:B------:R-:W1:Y:S01]  /*6760*/  LDSM.16.MT88.4 R156, [R220+0x2900] ;  /* 0x00290000dc9c783b */ /* 0x000e620000004200 */
[----:B------:R2:W-:Y:S01]  /*6770*/  MUFU.EX2 R5, R0 ;  /* 0x0000000000057308 */ /* 0x0005e20000000800 */
[----:B------:R-:W-:Y:S01]  /*6780*/  MOV R105, R56 ;  /* 0x0000003800697202 */ /* 0x000fe20000000f00 */
[----:B------:R-:W-:Y:S01]  /*6790*/  IMAD.MOV.U32 R106, RZ, RZ, R57 ;  /* 0x000000ffff6a7224 */ /* 0x000fe200078e0039 */
[----:B------:R-:W-:Y:S01]  /*67a0*/  MOV R107, R58 ;  /* 0x0000003a006b7202 */ /* 0x000fe20000000f00 */
[----:B------:R-:W-:Y:S01]  /*67b0*/  IMAD.MOV.U32 R112, RZ, RZ, R59 ;  /* 0x000000ffff707224 */ /* 0x000fe200078e003b */
[----:B----4-:R-:W-:Y:S01]  /*67c0*/  F2FP.BF16.PACK_AB R130, R11, R13 ;  /* 0x0000000d0b82723e */ /* 0x010fe200000010ff */
[----:B------:R-:W-:Y:S01]  /*67d0*/  IMAD.MOV.U32 R153, RZ, RZ, R151 ;  /* 0x000000ffff997224 */ /* 0x000fe200078e0097 */
[----:B------:R-:W-:Y:S01]  /*67e0*/  MOV R154, R140 ;  /* 0x0000008c009a7202 */ /* 0x000fe20000000f00 */
[----:B------:R-:W-:Y:S01]  /*67f0*/  IMAD.MOV.U32 R155, RZ, RZ, R141 ;  /* 0x000000ffff9b7224 */ /* 0x000fe200078e008d */
[----:B------:R-:W-:Y:S01]  /*6800*/  LDSM.16.MT88.4 R56, [R220+0x5900] ;  /* 0x00590000dc38783b */ /* 0x000fe20000004200 */
[----:B------:R-:W-:Y:S01]  /*6810*/  MOV R165, R148 ;  /* 0x0000009400a57202 */ /* 0x000fe20000000f00 */
[----:B------:R-:W-:-:S02]  /*6820*/  IMAD.MOV.U32 R167, RZ, RZ, R149 ;  /* 0x000000ffffa77224 */ /* 0x000fc400078e0095 */
[----:B------:R3:W5:Y:S01]  /*6830*/  LDL.LU R216, [R1+0x50] ;  /* 0x0000500001d87983 */ /* 0x0007620000300800 */
[----:B--2---:R-:W-:-:S04]  /*6840*/  FFMA.FTZ R0, R152, c[0x0][0x2d0], -R2 ;  /* 0x0000b40098007a23 */ /* 0x004fc80000010802 */
[----:B------:R2:W4:Y:S02]  /*6850*/  MUFU.EX2 R7, R0 ;  /* 0x0000000000077308 */ /* 0x0005240000000800 */
[--C-:B--2---:R-:W-:Y:S02]  /*6860*/  FFMA.FTZ R0, R142, c[0x0][0x2d0], -R2.reuse ;  /* 0x0000b4008e007a23 */ /* 0x104fe40000010802 */
[----:B------:R-:W-:-:S04]  /*6870*/  FFMA.FTZ R2, R143, c[0x0][0x2d0], -R2 ;  /* 0x0000b4008f027a23 */ /* 0x000fc80000010802 */
[----:B------:R2:W-:Y:S01]  /*6880*/  MUFU.EX2 R6, R0 ;  /* 0x0000000000067308 */ /* 0x0005e20000000800 */
[----:B----4-:R-:W-:Y:S01]  /*6890*/  F2FP.BF16.PACK_AB R129, R7, R5 ;  /* 0x000000050781723e */ /* 0x010fe200000010ff */
[----:B------:R-:W-:Y:S01]  /*68a0*/  IMAD.MOV.U32 R114, RZ, RZ, R153 ;  /* 0x000000ffff727224 */ /* 0x000fe200078e0099 */
[----:B------:R-:W-:Y:S01]  /*68b0*/  MOV R152, R150 ;  /* 0x0000009600987202 */ /* 0x000fe20000000f00 */
[----:B------:R-:W-:Y:S01]  /*68c0*/  IMAD.MOV.U32 R53, RZ, RZ, R155 ;  /* 0x000000ffff357224 */ /* 0x000fe200078e009b */
[----:B------:R-:W-:Y:S01]  /*68d0*/  MOV R113, R154 ;  /* 0x0000009a00717202 */ /* 0x000fe20000000f00 */
[----:B------:R-:W-:Y:S02]  /*68e0*/  LDSM.16.MT88.4 R140, [R217+0x2900] ;  /* 0x00290000d98c783b */ /* 0x000fe40000004200 */
[----:B------:R-:W4:Y:S01]  /*68f0*/  MUFU.EX2 R8, R2 ;  /* 0x0000000200087308 */ /* 0x000f220000000800 */
[----:B------:R-:W-:Y:S01]  /*6900*/  MOV R12, R152 ;  /* 0x00000098000c7202 */ /* 0x000fe20000000f00 */
[----:B------:R-:W-:Y:S01]  /*6910*/  IMAD.MOV.U32 R18, RZ, RZ, R106 ;  /* 0x000000ffff127224 */ /* 0x000fe200078e006a */
[----:B------:R-:W-:Y:S01]  /*6920*/  MOV R19, R107 ;  /* 0x0000006b00137202 */ /* 0x000fe20000000f00 */
[----:B------:R-:W-:Y:S01]  /*6930*/  IMAD.MOV.U32 R16, RZ, RZ, R112 ;  /* 0x000000ffff107224 */ /* 0x000fe200078e0070 */
[----:B------:R-:W-:Y:S01]  /*6940*/  MOV R17, R105 ;  /* 0x0000006900117202 */ /* 0x000fe20000000f00 */
[----:B------:R-:W-:Y:S01]  /*6950*/  LDSM.16.MT88.4 R148, [R218+0x2900] ;  /* 0x00290000da94783b */ /* 0x000fe20000004200 */
[----:B--2---:R-:W-:-:S03]  /*6960*/  FADD.FTZ R0, R164, R183 ;  /* 0x000000b7a4007221 */ /* 0x004fc60000010000 */
[----:B------:R-:W2:Y:S01]  /*6970*/  LDSM.16.MT88.4 R180, [R218+0x5900] ;  /* 0x00590000dab4783b */ /* 0x000ea20000004200 */
[----:B----4-:R-:W-:-:S07]  /*6980*/  F2FP.BF16.PACK_AB R131, R8, R6 ;  /* 0x000000060883723e */ /* 0x010fce00000010ff */
[----:B-1----:R-:W-:Y:S01]  /*6990*/  HMMA.16816.F32.BF16 R152, R128, R156, R72 ;  /* 0x0000009c8098723c */ /* 0x002fe20000041848 */
[----:B------:R-:W1:Y:S01]  /*69a0*/  LDSM.16.MT88.4 R72, [R217+0x8900] ;  /* 0x00890000d948783b */ /* 0x000e620000004200 */
[----:B------:R-:W-:Y:S02]  /*69b0*/  FADD.FTZ R2, R166, R165 ;  /* 0x000000a5a6027221 */ /* 0x000fe40000010000 */
[----:B------:R-:W-:-:S04]  /*69c0*/  FADD.FTZ R4, R167, R0 ;  /* 0x00000000a7047221 */ /* 0x000fc80000010000 */
[C---:B------:R-:W-:Y:S01]  /*69d0*/  HMMA.16816.F32.BF16 R168, R128.reuse, R172, R168 ;  /* 0x000000ac80a8723c */ /* 0x040fe200000418a8 */
[----:B------:R-:W-:Y:S01]  /*69e0*/  FADD.FTZ R0, R115, R2 ;  /* 0x0000000273007221 */ /* 0x000fe20000010000 */
[----:B------:R-:W4:Y:S06]  /*69f0*/  LDSM.16.MT88.4 R164, [R219+0x2900] ;  /* 0x00290000dba4783b */ /* 0x000f2c0000004200 */
[C---:B------:R-:W-:Y:S08]  /*6a00*/  HMMA.16816.F32.BF16 R172, R128.reuse, R174, R68 ;  /* 0x000000ae80ac723c */ /* 0x040ff00000041844 */
[C---:B--2---:R-:W-:Y:S08]  /*6a10*/  HMMA.16816.F32.BF16 R176, R128.reuse, R180, R176 ;  /* 0x000000b480b0723c */ /* 0x044ff000000418b0 */
[C---:B------:R-:W-:Y:S08]  /*6a20*/  HMMA.16816.F32.BF16 R180, R128.reuse, R182, R48 ;  /* 0x000000b680b4723c */ /* 0x040ff00000041830 */
[----:B-1----:R-:W-:Y:S01]  /*6a30*/  HMMA.16816.F32.BF16 R68, R128, R72, R100 ;  /* 0x000000488044723c */ /* 0x002fe20000041864 */
[----:B------:R-:W-:Y:S01]  /*6a40*/  MOV R51, R53 ;  /* 0x0000003500337202 */ /* 0x000fe20000000f00 */
[----:B------:R-:W-:Y:S01]  /*6a50*/  IMAD.MOV.U32 R50, RZ, RZ, R54 ;  /* 0x000000ffff327224 */ /* 0x000fe200078e0036 */
[----:B------:R-:W-:-:S04]  /*6a60*/  MOV R49, R55 ;  /* 0x0000003700317202 */ /* 0x000fc80000000f00 */
[----:B------:R-:W-:Y:S01]  /*6a70*/  MOV R102, R113 ;  /* 0x0000007100667202 */ /* 0x000fe20000000f00 */
[----:B------:R-:W-:Y:S01]  /*6a80*/  IMAD.MOV.U32 R103, RZ, RZ, R114 ;  /* 0x000000ffff677224 */ /* 0x000fe200078e0072 */
[----:B------:R-:W-:Y:S01]  /*6a90*/  HMMA.16816.F32.BF16 R52, R128, R56, R40 ;  /* 0x000000388034723c */ /* 0x000fe20000041828 */
[----:B------:R-:W-:Y:S01]  /*6aa0*/  IMAD.MOV.U32 R48, RZ, RZ, R104 ;  /* 0x000000ffff307224 */ /* 0x000fe200078e0068 */
[----:B------:R-:W-:Y:S01]  /*6ab0*/  LDSM.16.MT88.4 R112, [R218+0xb900] ;  /* 0x00b90000da70783b */ /* 0x000fe20000004200 */
[----:B------:R-:W-:Y:S02]  /*6ac0*/  FADD.FTZ R2, R102, R4 ;  /* 0x0000000466027221 */ /* 0x000fe40000010000 */
[----:B------:R-:W-:Y:S01]  /*6ad0*/  FADD.FTZ R0, R103, R0 ;  /* 0x0000000067007221 */ /* 0x000fe20000010000 */
[----:B------:R-:W-:Y:S01]  /*6ae0*/  LDSM.16.MT88.4 R104, [R217+0xb900] ;  /* 0x00b90000d968783b */ /* 0x000fe20000004200 */
[----:B------:R-:W-:Y:S01]  /*6af0*/  MOV R40, R88 ;  /* 0x0000005800287202 */ /* 0x000fe20000000f00 */
[----:B------:R-:W-:-:S04]  /*6b00*/  IMAD.MOV.U32 R41, RZ, RZ, R89 ;  /* 0x000000ffff297224 */ /* 0x000fc800078e0059 */
[----:B------:R-:W-:Y:S02]  /*6b10*/  FADD.FTZ R2, R40, R2 ;  /* 0x0000000228027221 */ /* 0x000fe40000010000 */
[----:B------:R-:W-:Y:S02]  /*6b20*/  FADD.FTZ R0, R41, R0 ;  /* 0x0000000029007221 */ /* 0x000fe40000010000 */
[----:B------:R-:W-:Y:S02]  /*6b30*/  FADD.FTZ R2, R18, R2 ;  /* 0x0000000212027221 */ /* 0x000fe40000010000 */
[----:B------:R-:W-:Y:S01]  /*6b40*/  FADD.FTZ R0, R19, R0 ;  /* 0x0000000013007221 */ /* 0x000fe20000010000 */
[----:B------:R-:W-:Y:S01]  /*6b50*/  MOV R43, R90 ;  /* 0x0000005a002b7202 */ /* 0x000fe20000000f00 */
[----:B------:R-:W-:Y:S02]  /*6b60*/  IMAD.MOV.U32 R42, RZ, RZ, R91 ;  /* 0x000000ffff2a7224 */ /* 0x000fe400078e005b */
[----:B------:R-:W-:Y:S01]  /*6b70*/  FADD.FTZ R2, R16, R2 ;  /* 0x0000000210027221 */ /* 0x000fe20000010000 */
[----:B------:R-:W-:Y:S01]  /*6b80*/  HMMA.16816.F32.BF16 R136, R128, R140, R136 ;  /* 0x0000008c8088723c */ /* 0x000fe20000041888 */
[----:B------:R-:W-:Y:S01]  /*6b90*/  FADD.FTZ R0, R17, R0 ;  /* 0x0000000011007221 */ /* 0x000fe20000010000 */
[----:B------:R-:W-:Y:S01]  /*6ba0*/  LDSM.16.MT88.4 R88, [R220+0x8900] ;  /* 0x00890000dc58783b */ /* 0x000fe20000004200 */
[----:B------:R-:W-:-:S02]  /*6bb0*/  FADD.FTZ R2, R42, R2 ;  /* 0x000000022a027221 */ /* 0x000fc40000010000 */
[----:B------:R-:W-:Y:S01]  /*6bc0*/  FADD.FTZ R0, R43, R0 ;  /* 0x000000002b007221 */ /* 0x000fe20000010000 */
[----:B------:R-:W-:Y:S01]  /*6bd0*/  LDSM.16.MT88.4 R16, [R219+0xb900] ;  /* 0x00b90000db10783b */ /* 0x000fe20000004200 */
[----:B------:R-:W-:Y:S01]  /*6be0*/  FADD.FTZ R2, R48, R2 ;  /* 0x0000000230027221 */ /* 0x000fe20000010000 */
[----:B------:R-:W-:Y:S01]  /*6bf0*/  HMMA.16816.F32.BF16 R140, R128, R142, R80 ;  /* 0x0000008e808c723c */ /* 0x000fe20000041850 */
[----:B------:R-:W-:Y:S01]  /*6c00*/  FADD.FTZ R0, R49, R0 ;  /* 0x0000000031007221 */ /* 0x000fe20000010000 */
[----:B------:R-:W1:Y:S01]  /*6c10*/  LDSM.16.MT88.4 R80, [R218+0x8900] ;  /* 0x00890000da50783b */ /* 0x000e620000004200 */
[----:B------:R-:W-:Y:S02]  /*6c20*/  FADD.FTZ R2, R50, R2 ;  /* 0x0000000232027221 */ /* 0x000fe40000010000 */
[----:B------:R-:W-:Y:S02]  /*6c30*/  FADD.FTZ R0, R51, R0 ;  /* 0x0000000033007221 */ /* 0x000fe40000010000 */
[----:B------:R-:W-:-:S02]  /*6c40*/  FADD.FTZ R2, R12, R2 ;  /* 0x000000020c027221 */ /* 0x000fc40000010000 */
[----:B------:R-:W-:Y:S02]  /*6c50*/  FADD.FTZ R0, R204, R0 ;  /* 0x00000000cc007221 */ /* 0x000fe40000010000 */
[----:B------:R-:W-:Y:S02]  /*6c60*/  FADD.FTZ R2, R205, R2 ;  /* 0x00000002cd027221 */ /* 0x000fe40000010000 */
[----:B------:R-:W-:Y:S02]  /*6c70*/  FADD.FTZ R0, R206, R0 ;  /* 0x00000000ce007221 */ /* 0x000fe40000010000 */
        /* <DEDUP_REMOVED lines=11> */
[----:B------:R-:W-:Y:S01]  /*6d30*/  FADD.FTZ R0, R133, R0 ;  /* 0x0000000085007221 */ /* 0x000fe20000010000 */
[----:B------:R-:W-:Y:S01]  /*6d40*/  HMMA.16816.F32.BF16 R144, R128, R148, R144 ;  /* 0x000000948090723c */ /* 0x000fe20000041890 */
[----:B------:R-:W-:Y:S02]  /*6d50*/  FADD.FTZ R4, R208, R2 ;  /* 0x00000002d0047221 */ /* 0x000fe40000010000 */
[----:B------:R-:W-:-:S05]  /*6d60*/  FADD.FTZ R2, R134, R0 ;  /* 0x0000000086027221 */ /* 0x000fca0000010000 */
[----:B------:R-:W-:Y:S01]  /*6d70*/  HMMA.16816.F32.BF16 R156, R128, R158, R64 ;  /* 0x0000009e809c723c */ /* 0x000fe20000041840 */
[----:B------:R-:W2:Y:S01]  /*6d80*/  LDSM.16.MT88.4 R64, [R219+0x5900] ;  /* 0x00590000db40783b */ /* 0x000ea20000004200 */
[----:B------:R-:W-:-:S06]  /*6d90*/  FADD.FTZ R0, R210, R4 ;  /* 0x00000004d2007221 */ /* 0x000fcc0000010000 */
[----:B------:R-:W-:Y:S01]  /*6da0*/  HMMA.16816.F32.BF16 R148, R128, R150, R76 ;  /* 0x000000968094723c */ /* 0x000fe2000004184c */
[----:B------:R-:W-:-:S07]  /*6db0*/  FADD.FTZ R2, R209, R2 ;  /* 0x00000002d1027221 */ /* 0x000fce0000010000 */
[----:B----4-:R-:W-:Y:S01]  /*6dc0*/  HMMA.16816.F32.BF16 R160, R128, R164, R160 ;  /* 0x000000a480a0723c */ /* 0x010fe200000418a0 */
[----:B------:R-:W-:-:S07]  /*6dd0*/  FADD.FTZ R0, R9, R0 ;  /* 0x0000000009007221 */ /* 0x000fce0000010000 */
[C---:B------:R-:W-:Y:S01]  /*6de0*/  HMMA.16816.F32.BF16 R164, R128.reuse, R166, R96 ;  /* 0x000000a680a4723c */ /* 0x040fe20000041860 */
[----:B------:R-:W4:Y:S07]  /*6df0*/  LDSM.16.MT88.4 R96, [R219+0x8900] ;  /* 0x00890000db60783b */ /* 0x000f2e0000004200 */
[----:B-1----:R-:W-:Y:S01]  /*6e00*/  HMMA.16816.F32.BF16 R76, R128, R80, R120 ;  /* 0x00000050804c723c */ /* 0x002fe20000041878 */
        /* <DEDUP_REMOVED lines=8> */
[----:B------:R-:W-:-:S04]  /*6e90*/  MOV R207, c[0x0][0x1d0] ;  /* 0x0000740000cf7a02 */ /* 0x000fc80000000f00 */
[----:B------:R3:W-:Y:S04]  /*6ea0*/  STL [R1+0x8], R0 ;  /* 0x0000080001007387 */ /* 0x0007e80000100800 */
[----:B------:R3:W-:Y:S01]  /*6eb0*/  STL [R1+0x4], R4 ;  /* 0x0000040401007387 */ /* 0x0007e20000100800 */
[----:B------:R-:W-:Y:S01]  /*6ec0*/  ISETP.GE.AND P6, PT, R207, 0x61, PT ;  /* 0x00000061cf00780c */ /* 0x000fe20003fc6270 */
[C---:B------:R-:W-:Y:S08]  /*6ed0*/  HMMA.16816.F32.BF16 R56, R128.reuse, R58, R60 ;  /* 0x0000003a8038723c */ /* 0x040ff0000004183c */
[C---:B--2---:R-:W-:Y:S08]  /*6ee0*/  HMMA.16816.F32.BF16 R60, R128.reuse, R64, R84 ;  /* 0x00000040803c723c */ /* 0x044ff00000041854 */
[C---:B------:R-:W-:Y:S08]  /*6ef0*/  HMMA.16816.F32.BF16 R64, R128.reuse, R66, R92 ;  /* 0x000000428040723c */ /* 0x040ff0000004185c */
[C---:B------:R-:W-:Y:S08]  /*6f00*/  HMMA.16816.F32.BF16 R72, R128.reuse, R74, R116 ;  /* 0x0000004a8048723c */ /* 0x040ff00000041874 */
[C---:B------:R-:W-:Y:S08]  /*6f10*/  HMMA.16816.F32.BF16 R84, R128.reuse, R88, R124 ;  /* 0x000000588054723c */ /* 0x040ff0000004187c */
[C---:B----4-:R-:W-:Y:S08]  /*6f20*/  HMMA.16816.F32.BF16 R92, R128.reuse, R96, R188 ;  /* 0x00000060805c723c */ /* 0x050ff000000418bc */
[C---:B------:R-:W-:Y:S08]  /*6f30*/  HMMA.16816.F32.BF16 R100, R128.reuse, R104, R196 ;  /* 0x000000688064723c */ /* 0x040ff000000418c4 */
[C---:B------:R-:W-:Y:S08]  /*6f40*/  HMMA.16816.F32.BF16 R108, R128.reuse, R112, R108 ;  /* 0x00000070806c723c */ /* 0x040ff0000004186c */
[C---:B-1----:R-:W-:Y:S08]  /*6f50*/  HMMA.16816.F32.BF16 R116, R128.reuse, R120, R24 ;  /* 0x000000788074723c */ /* 0x042ff00000041818 */
[C---:B------:R-:W-:Y:S08]  /*6f60*/  HMMA.16816.F32.BF16 R80, R128.reuse, R82, R28 ;  /* 0x000000528050723c */ /* 0x040ff0000004181c */
        /* <DEDUP_REMOVED lines=8> */
[----:B---3--:R-:W2:Y:S01]  /*6ff0*/  LDL.LU R207, [R1] ;  /* 0x0000000001cf7983 */ /* 0x008ea20000300800 */
[----:B------:R-:W-:Y:S01]  /*7000*/  UMOV UR6, 0x6 ;  /* 0x0000000600067882 */ /* 0x000fe20000000000 */
[----:B------:R-:W-:Y:S01]  /*7010*/  IMAD.MOV.U32 R134, RZ, RZ, R3 ;  /* 0x000000ffff867224 */ /* 0x000fe200078e0003 */
[----:B------:R-:W-:Y:S01]  /*7020*/  ULDC.64 UR4, c[0x0][0x208] ;  /* 0x0000820000047ab9 */ /* 0x000fe20000000a00 */
[----:B------:R-:W-:Y:S01]  /*7030*/  MOV R133, R132 ;  /* 0x0000008400857202 */ /* 0x000fe20000000f00 */
[----:B------:R-:W-:-:S02]  /*7040*/  USHF.L.U64.HI UR5, UR4, UR6, UR5 ;  /* 0x0000000604057299 */ /* 0x000fc40008010205 */
[----:B------:R-:W-:Y:S01]  /*7050*/  USHF.L.U32 UR4, UR4, 0x6, URZ ;  /* 0x0000000604047899 */ /* 0x000fe2000800063f */
[----:B--2---:R-:W-:-:S08]  /*7060*/  IADD3 R252, R207, -0x2, RZ ;  /* 0xfffffffecffc7810 */ /* 0x004fd00007ffe0ff */
[----:B------:R-:W2:Y:S04]  /*7070*/  LDL.LU.64 R204, [R1+0x10] ;  /* 0x0000100001cc7983 */ /* 0x000ea80000300a00 */
[----:B------:R-:W3:Y:S04]  /*7080*/  LDL.LU.64 R206, [R1+0x40] ;  /* 0x0000400001ce7983 */ /* 0x000ee80000300a00 */
[----:B------:R-:W4:Y:S01]  /*7090*/  LDL R12, [R1+0x38] ;  /* 0x00003800010c7983 */ /* 0x000f220000100800 */
[----:B--2---:R-:W-:-:S02]  /*70a0*/  MOV R3, R205 ;  /* 0x000000cd00037202 */ /* 0x004fc40000000f00 */
[----:B---3--:R-:W-:Y:S02]  /*70b0*/  MOV R2, R206 ;  /* 0x000000ce00027202 */ /* 0x008fe40000000f00 */
[----:B----4-:R-:W-:-:S03]  /*70c0*/  SHF.L.U32 R251, R12, 0x1, RZ ;  /* 0x000000010cfb7819 */ /* 0x010fc600000006ff */
[----:B------:R1:W-:Y:S04]  /*70d0*/  STL.64 [R1+0x10], R2 ;  /* 0x0000100201007387 */ /* 0x0003e80000100a00 */
.L_x_685:
[----:B------:R-:W2:Y:S01]  /*70e0*/  LDL.64 R12, [R1+0x10] ;  /* 0x00001000010c7983 */ /* 0x000ea20000100a00 */
[----:B-1----:R-:W-:Y:S01]  /*70f0*/  SHF.R.S32.HI R0, RZ, 0x1f, R252 ;  /* 0x0000001fff007819 */ /* 0x002fe200000114fc */
[----:B------:R-:W-:Y:S04]  /*7100*/  DEPBAR.LE SB0, 0x0 ;  /* 0x000080000000791a */ /* 0x000fe80000000000 */
[----:B------:R-:W-:Y:S01]  /*7110*/  BAR.SYNC.DEFER_BLOCKING 0x0 ;  /* 0x0000000000007b1d */ /* 0x000fe20000010000 */
[----:B------:R-:W-:Y:S02]  /*7120*/  IMAD R0, R0, c[0x0][0x208], RZ ;  /* 0x0000820000007a24 */ /* 0x000fe400078e02ff */
[C---:B-1----:R-:W-:Y:S04]  /*7130*/  IMAD.WIDE.U32 R2, R252.reuse, c[0x0][0x208], RZ ;  /* 0x00008200fc027a25 */ /* 0x042fe800078e00ff */
[----:B------:R-:W-:Y:S05]  /*7140*/  IMAD R0, R252, c[0x0][0x20c], R0 ;  /* 0x00008300fc007a24 */ /* 0x000fea00078e0200 */
[----:B------:R-:W-:Y:S05]  /*7150*/  IADD3 R0, R3, R0, RZ ;  /* 0x0000000003007210 */ /* 0x000fea0007ffe0ff */
[----:B------:R-:W-:Y:S01]  /*7160*/  IMAD R0, R0, 0x60, RZ ;  /* 0x0000006000007824 */ /* 0x000fe200078e02ff */
[----:B-----5:R-:W-:Y:S08]  /*7170*/  LDSM.16.M88.4 R48, [R224] ;  /* 0x00000000e030783b */ /* 0x020ff00000000200 */
[----:B------:R-:W1:Y:S08]  /*7180*/  LDSM.16.M88.4 R8, [R216+0xc100] ;  /* 0x00c10000d808783b */ /* 0x000e700000000200 */
[----:B------:R-:W3:Y:S08]  /*7190*/  LDSM.16.M88.4 R16, [R216+0xc900] ;  /* 0x00c90000d810783b */ /* 0x000ef00000000200 */
[----:B------:R-:W4:Y:S08]  /*71a0*/  LDSM.16.M88.4 R24, [R216+0xd100] ;  /* 0x00d10000d818783b */ /* 0x000f300000000200 */
[----:B------:R-:W2:Y:S08]  /*71b0*/  LDSM.16.M88.4 R32, [R216+0xd900] ;  /* 0x00d90000d820783b */ /* 0x000eb00000000200 */
[----:B------:R-:W2:Y:S01]  /*71c0*/  LDSM.16.M88.4 R40, [R216+0xe100] ;  /* 0x00e10000d828783b */ /* 0x000ea20000000200 */
[C---:B-1----:R-:W-:Y:S07]  /*71d0*/  HMMA.16816.F32.BF16 R4, R48.reuse, R8, RZ ;  /* 0x000000083004723c */ /* 0x042fee00000418ff */
[----:B------:R-:W1:Y:S01]  /*71e0*/  LDSM.16.M88.4 R184, [R216+0xe900] ;  /* 0x00e90000d8b8783b */ /* 0x000e620000000200 */
[C---:B------:R-:W-:Y:S07]  /*71f0*/  HMMA.16816.F32.BF16 R8, R48.reuse, R10, RZ ;  /* 0x0000000a3008723c */ /* 0x040fee00000418ff */
[----:B------:R-:W-:Y:S08]  /*7200*/  LDSM.16.M88.4 R188, [R223] ;  /* 0x00000000dfbc783b */ /* 0x000ff00000000200 */
[----:B------:R-:W1:Y:S08]  /*7210*/  LDSM.16.M88.4 R192, [R227] ;  /* 0x00000000e3c0783b */ /* 0x000e700000000200 */
[----:B------:R-:W1:Y:S08]  /*7220*/  LDSM.16.M88.4 R196, [R250] ;  /* 0x00000000fac4783b */ /* 0x000e700000000200 */
[----:B------:R-:W1:Y:S08]  /*7230*/  LDSM.16.M88.4 R200, [R249] ;  /* 0x00000000f9c8783b */ /* 0x000e700000000200 */
[----:B------:R-:W1:Y:S08]  /*7240*/  LDSM.16.M88.4 R204, [R248] ;  /* 0x00000000f8cc783b */ /* 0x000e700000000200 */
[----:B------:R-:W1:Y:S08]  /*7250*/  LDSM.16.M88.4 R208, [R247] ;  /* 0x00000000f7d0783b */ /* 0x000e700000000200 */
[----:B------:R-:W1:Y:S01]  /*7260*/  LDSM.16.M88.4 R212, [R246] ;  /* 0x00000000f6d4783b */ /* 0x000e620000000200 */
[----:B--2---:R-:W-:Y:S02]  /*7270*/  IMAD.WIDE.U32 R2, R2, 0x60, R12 ;  /* 0x0000006002027825 */ /* 0x004fe400078e000c */
[C---:B---3--:R-:W-:Y:S03]  /*7280*/  HMMA.16816.F32.BF16 R12, R48.reuse, R16, RZ ;  /* 0x00000010300c723c */ /* 0x048fe600000418ff */
[----:B------:R-:W-:Y:S02]  /*7290*/  IADD3 R28, R3, R0, RZ ;  /* 0x00000000031c7210 */ /* 0x000fe40007ffe0ff */
[C---:B------:R-:W-:Y:S02]  /*72a0*/  SHF.L.U32 R0, R2.reuse, 0x1, RZ ;  /* 0x0000000102007819 */ /* 0x040fe400000006ff */
[----:B------:R-:W-:Y:S01]  /*72b0*/  SHF.L.U64.HI R28, R2, 0x1, R28 ;  /* 0x00000001021c7819 */ /* 0x000fe2000001021c */
[C---:B------:R-:W-:Y:S01]  /*72c0*/  HMMA.16816.F32.BF16 R16, R48.reuse, R18, RZ ;  /* 0x000000123010723c */ /* 0x040fe200000418ff */
[C---:B------:R-:W-:Y:S03]  /*72d0*/  IADD3 R2, P6, R0.reuse, c[0x0][0x1f8], RZ ;  /* 0x00007e0000027a10 */ /* 0x040fe60007fde0ff */
[----:B------:R-:W-:Y:S02]  /*72e0*/  IADD3 R30, P5, R0, 0x80, RZ ;  /* 0x00000080001e7810 */ /* 0x000fe40007fbe0ff */
[----:B------:R-:W-:Y:S02]  /*72f0*/  IADD3.X R3, R28, c[0x0][0x1fc], RZ, P6, !PT ;  /* 0x00007f001c037a10 */ /* 0x000fe400037fe4ff */
[----:B------:R-:W-:Y:S03]  /*7300*/  IADD3 R30, P0, R30, c[0x0][0x1f8], RZ ;  /* 0x00007e001e1e7a10 */ /* 0x000fe60007f1e0ff */
[----:B------:R-:W-:Y:S01]  /*7310*/  @!PT LDS RZ, [RZ] ;  /* 0x00000000fffff984 */ /* 0x000fe20000000800 */
[----:B------:R-:W-:Y:S01]  /*7320*/  @!PT LDS RZ, [RZ] ;  /* 0x00000000fffff984 */ /* 0x000fe20000000800 */
[----:B------:R-:W-:Y:S01]  /*7330*/  @!PT LDS RZ, [RZ] ;  /* 0x00000000fffff984 */ /* 0x000fe20000000800 */
[----:B------:R2:W-:Y:S01]  /*7340*/  LDGSTS.E.BYPASS.LTC128B.128 [R251+0x100], [R2.64], !P1 ;  /* 0x0010000002fb7fae */ /* 0x0005e2000c901d48 */
[----:B------:R-:W-:Y:S02]  /*7350*/  IADD3 R36, P6, R0, 0x100, RZ ;  /* 0x0000010000247810 */ /* 0x000fe40007fde0ff */
[--C-:B------:R-:W-:Y:S02]  /*7360*/  IADD3.X R31, RZ, c[0x0][0x1fc], R28.reuse, P0, P5 ;  /* 0x00007f00ff1f7a10 */ /* 0x100fe400007ea41c */
[----:B------:R-:W-:Y:S02]  /*7370*/  P2R R20, PR, RZ, 0x40 ;  /* 0x00000040ff147803 */ /* 0x000fe40000000000 */
[----:B------:R-:W-:Y:S01]  /*7380*/  IADD3 R36, P0, R36, c[0x0][0x1f8], RZ ;  /* 0x00007e0024247a10 */ /* 0x000fe20007f1e0ff */
[----:B------:R3:W-:Y:S01]  /*7390*/  LDGSTS.E.BYPASS.LTC128B.128 [R251+0x3100], [R30.64], !P4 ;  /* 0x031000001efb7fae */ /* 0x0007e2000e101d48 */
[----:B------:R-:W-:Y:S02]  /*73a0*/  ISETP.NE.AND P5, PT, R20, RZ, PT ;  /* 0x000000ff1400720c */ /* 0x000fe40003fa5270 */
[C---:B----4-:R-:W-:Y:S01]  /*73b0*/  HMMA.16816.F32.BF16 R20, R48.reuse, R24, RZ ;  /* 0x000000183014723c */ /* 0x050fe200000418ff */
[----:B------:R-:W-:Y:S02]  /*73c0*/  IADD3 R0, P6, R0, 0x180, RZ ;  /* 0x0000018000007810 */ /* 0x000fe40007fde0ff */
[--C-:B------:R-:W-:Y:S02]  /*73d0*/  IADD3.X R37, RZ, c[0x0][0x1fc], R28.reuse, P0, P5 ;  /* 0x00007f00ff257a10 */ /* 0x100fe400007ea41c */
[----:B------:R-:W-:Y:S03]  /*73e0*/  IADD3 R38, P5, R0, c[0x0][0x1f8], RZ ;  /* 0x00007e0000267a10 */ /* 0x000fe60007fbe0ff */
[C---:B------:R-:W-:Y:S01]  /*73f0*/  HMMA.16816.F32.BF16 R24, R48.reuse, R26, RZ ;  /* 0x0000001a3018723c */ /* 0x040fe200000418ff */
[----:B------:R4:W-:Y:S03]  /*7400*/  LDGSTS.E.BYPASS.LTC128B.128 [R251+0x6100], [R36.64], !P3 ;  /* 0x0610000024fb7fae */ /* 0x0009e6000d901d48 */
[----:B------:R-:W-:Y:S02]  /*7410*/  IADD3.X R39, RZ, c[0x0][0x1fc], R28, P5, P6 ;  /* 0x00007f00ff277a10 */ /* 0x000fe40002fec41c */
[----:B--2---:R-:W-:Y:S03]  /*7420*/  IADD3 R2, P0, R2, UR4, RZ ;  /* 0x0000000402027c10 */ /* 0x004fe6000ff1e0ff */
[----:B------:R2:W-:Y:S03]  /*7430*/  LDGSTS.E.BYPASS.LTC128B.128 [R251+0x9100], [R38.64], !P2 ;  /* 0x0910000026fb7fae */ /* 0x0005e6000d101d48 */
[----:B------:R-:W-:Y:S01]  /*7440*/  IADD3.X R3, R3, UR5, RZ, P0, !PT ;  /* 0x0000000503037c10 */ /* 0x000fe200087fe4ff */
[C---:B---3--:R-:W-:Y:S04]  /*7450*/  HMMA.16816.F32.BF16 R28, R48.reuse, R32, RZ ;  /* 0x00000020301c723c */ /* 0x048fe800000418ff */
[----:B------:R3:W-:Y:S04]  /*7460*/  LDGSTS.E.BYPASS.LTC128B.128 [R251+0x1100], [R2.64], !P1 ;  /* 0x0110000002fb7fae */ /* 0x0007e8000c901d48 */
[C---:B------:R-:W-:Y:S04]  /*7470*/  HMMA.16816.F32.BF16 R32, R48.reuse, R34, RZ ;  /* 0x000000223020723c */ /* 0x040fe800000418ff */
[----:B------:R3:W-:Y:S01]  /*7480*/  LDGSTS.E.BYPASS.LTC128B.128 [R251+0x4100], [R2.64+0x80], !P4 ;  /* 0x0410008002fb7fae */ /* 0x0007e2000e101d48 */
[----:B----4-:R-:W-:Y:S04]  /*7490*/  IADD3 R36, P0, R2, UR4, RZ ;  /* 0x0000000402247c10 */ /* 0x010fe8000ff1e0ff */
[----:B------:R-:W-:Y:S03]  /*74a0*/  IADD3.X R37, R3, UR5, RZ, P0, !PT ;  /* 0x0000000503257c10 */ /* 0x000fe600087fe4ff */
[----:B------:R3:W-:Y:S01]  /*74b0*/  LDGSTS.E.BYPASS.LTC128B.128 [R251+0x7100], [R2.64+0x100], !P3 ;  /* 0x0710010002fb7fae */ /* 0x0007e2000d901d48 */
[C---:B------:R-:W-:Y:S02]  /*74c0*/  ISETP.GT.AND P0, PT, R252.reuse, RZ, PT ;  /* 0x000000fffc00720c */ /* 0x040fe40003f04270 */
[----:B------:R-:W-:Y:S05]  /*74d0*/  IADD3 R252, R252, -0x1, RZ ;  /* 0xfffffffffcfc7810 */ /* 0x000fea0007ffe0ff */
[----:B------:R3:W-:Y:S08]  /*74e0*/  LDGSTS.E.BYPASS.LTC128B.128 [R251+0xa100], [R2.64+0x180], !P2 ;  /* 0x0a10018002fb7fae */ /* 0x0007f0000d101d48 */
[----:B------:R2:W-:Y:S08]  /*74f0*/  LDGSTS.E.BYPASS.LTC128B.128 [R251+0x2100], [R36.64], !P1 ;  /* 0x0210000024fb7fae */ /* 0x0005f0000c901d48 */
[----:B------:R2:W-:Y:S08]  /*7500*/  LDGSTS.E.BYPASS.LTC128B.128 [R251+0x5100], [R36.64+0x80], !P4 ;  /* 0x0510008024fb7fae */ /* 0x0005f0000e101d48 */
[----:B------:R2:W-:Y:S08]  /*7510*/  LDGSTS.E.BYPASS.LTC128B.128 [R251+0x8100], [R36.64+0x100], !P3 ;  /* 0x0810010024fb7fae */ /* 0x0005f0000d901d48 */
[----:B------:R2:W-:Y:S08]  /*7520*/  LDGSTS.E.BYPASS.LTC128B.128 [R251+0xb100], [R36.64+0x180], !P2 ;  /* 0x0b10018024fb7fae */ /* 0x0005f0000d101d48 */
[----:B------:R-:W0:Y:S01]  /*7530*/  LDGDEPBAR ;  /* 0x00000000000079af */ /* 0x000e220000000000 */
[C---:B--2---:R-:W-:Y:S08]  /*7540*/  HMMA.16816.F32.BF16 R36, R48.reuse, R40, RZ ;  /* 0x000000283024723c */ /* 0x044ff000000418ff */
[C---:B------:R-:W-:Y:S08]  /*7550*/  HMMA.16816.F32.BF16 R40, R48.reuse, R42, RZ ;  /* 0x0000002a3028723c */ /* 0x040ff000000418ff */
[C---:B-1----:R-:W-:Y:S08]  /*7560*/  HMMA.16816.F32.BF16 R44, R48.reuse, R184, RZ ;  /* 0x000000b8302c723c */ /* 0x042ff000000418ff */
[----:B------:R-:W-:Y:S01]  /*7570*/  HMMA.16816.F32.BF16 R48, R48, R186, RZ ;  /* 0x000000ba3030723c */ /* 0x000fe200000418ff */
[----:B------:R-:W-:Y:S07]  /*7580*/  LDSM.16.M88.4 R184, [R226] ;  /* 0x00000000e2b8783b */ /* 0x000fee0000000200 */
[C---:B------:R-:W-:Y:S08]  /*7590*/  HMMA.16816.F32.BF16 R4, R188.reuse, R192, R4 ;  /* 0x000000c0bc04723c */ /* 0x040ff00000041804 */
[C---:B------:R-:W-:Y:S01]  /*75a0*/  HMMA.16816.F32.BF16 R8, R188.reuse, R194, R8 ;  /* 0x000000c2bc08723c */ /* 0x040fe20000041808 */
[----:B------:R-:W1:Y:S07]  /*75b0*/  LDSM.16.M88.4 R192, [R222+0xc100] ;  /* 0x00c10000dec0783b */ /* 0x000e6e0000000200 */
[C---:B------:R-:W-:Y:S08]  /*75c0*/  HMMA.16816.F32.BF16 R12, R188.reuse, R196, R12 ;  /* 0x000000c4bc0c723c */ /* 0x040ff0000004180c */
[C---:B------:R-:W-:Y:S01]  /*75d0*/  HMMA.16816.F32.BF16 R16, R188.reuse, R198, R16 ;  /* 0x000000c6bc10723c */ /* 0x040fe20000041810 */
[----:B------:R-:W2:Y:S07]  /*75e0*/  LDSM.16.M88.4 R196, [R222+0xc900] ;  /* 0x00c90000dec4783b */ /* 0x000eae0000000200 */
[C---:B------:R-:W-:Y:S08]  /*75f0*/  HMMA.16816.F32.BF16 R20, R188.reuse, R200, R20 ;  /* 0x000000c8bc14723c */ /* 0x040ff00000041814 */
[C---:B------:R-:W-:Y:S01]  /*7600*/  HMMA.16816.F32.BF16 R24, R188.reuse, R202, R24 ;  /* 0x000000cabc18723c */ /* 0x040fe20000041818 */
[----:B------:R-:W4:Y:S07]  /*7610*/  LDSM.16.M88.4 R200, [R222+0xd100] ;  /* 0x00d10000dec8783b */ /* 0x000f2e0000000200 */
        /* <DEDUP_REMOVED lines=8> */
[----:B------:R-:W3:Y:S07]  /*76a0*/  LDSM.16.M88.4 R188, [R222+0xe100] ;  /* 0x00e10000debc783b */ /* 0x000eee0000000200 */
[C---:B-1----:R-:W-:Y:S08]  /*76b0*/  HMMA.16816.F32.BF16 R4, R184.reuse, R192, R4 ;  /* 0x000000c0b804723c */ /* 0x042ff00000041804 */
[C---:B------:R-:W-:Y:S01]  /*76c0*/  HMMA.16816.F32.BF16 R8, R184.reuse, R194, R8 ;  /* 0x000000c2b808723c */ /* 0x040fe20000041808 */
[----:B------:R-:W-:Y:S07]  /*76d0*/  LDSM.16.M88.4 R192, [R221] ;  /* 0x00000000ddc0783b */ /* 0x000fee0000000200 */
[C---:B--2---:R-:W-:Y:S08]  /*76e0*/  HMMA.16816.F32.BF16 R12, R184.reuse, R196, R12 ;  /* 0x000000c4b80c723c */ /* 0x044ff0000004180c */
[C---:B------:R-:W-:Y:S01]  /*76f0*/  HMMA.16816.F32.BF16 R16, R184.reuse, R198, R16 ;  /* 0x000000c6b810723c */ /* 0x040fe20000041810 */
[----:B------:R-:W-:Y:S07]  /*7700*/  LDSM.16.M88.4 R196, [R221+0x800] ;  /* 0x00080000ddc4783b */ /* 0x000fee0000000200 */
[C---:B----4-:R-:W-:Y:S08]  /*7710*/  HMMA.16816.F32.BF16 R20, R184.reuse, R200, R20 ;  /* 0x000000c8b814723c */ /* 0x050ff00000041814 */
[C---:B------:R-:W-:Y:S01]  /*7720*/  HMMA.16816.F32.BF16 R24, R184.reuse, R202, R24 ;  /* 0x000000cab818723c */ /* 0x040fe20000041818 */
[----:B------:R-:W-:Y:S07]  /*7730*/  LDSM.16.M88.4 R200, [R221+0x1000] ;  /* 0x00100000ddc8783b */ /* 0x000fee0000000200 */
[C---:B------:R-:W-:Y:S08]  /*7740*/  HMMA.16816.F32.BF16 R28, R184.reuse, R204, R28 ;  /* 0x000000ccb81c723c */ /* 0x040ff0000004181c */
[C---:B------:R-:W-:Y:S01]  /*7750*/  HMMA.16816.F32.BF16 R32, R184.reuse, R206, R32 ;  /* 0x000000ceb820723c */ /* 0x040fe20000041820 */
[----:B------:R-:W-:Y:S07]  /*7760*/  LDSM.16.M88.4 R204, [R221+0x1800] ;  /* 0x00180000ddcc783b */ /* 0x000fee0000000200 */
[C---:B---3--:R-:W-:Y:S08]  /*7770*/  HMMA.16816.F32.BF16 R36, R184.reuse, R188, R36 ;  /* 0x000000bcb824723c */ /* 0x048ff00000041824 */
[C---:B------:R-:W-:Y:S01]  /*7780*/  HMMA.16816.F32.BF16 R40, R184.reuse, R190, R40 ;  /* 0x000000beb828723c */ /* 0x040fe20000041828 */
[----:B------:R-:W1:Y:S07]  /*7790*/  LDSM.16.M88.4 R188, [R225] ;  /* 0x00000000e1bc783b */ /* 0x000e6e0000000200 */
[C---:B------:R-:W-:Y:S08]  /*77a0*/  HMMA.16816.F32.BF16 R44, R184.reuse, R208, R44 ;  /* 0x000000d0b82c723c */ /* 0x040ff0000004182c */
[----:B------:R-:W-:Y:S01]  /*77b0*/  HMMA.16816.F32.BF16 R48, R184, R210, R48 ;  /* 0x000000d2b830723c */ /* 0x000fe20000041830 */
[----:B------:R-:W2:Y:S08]  /*77c0*/  LDSM.16.M88.4 R184, [R221+0x2000] ;  /* 0x00200000ddb8783b */ /* 0x000eb00000000200 */
[----:B------:R-:W3:Y:S01]  /*77d0*/  LDSM.16.M88.4 R208, [R221+0x2800] ;  /* 0x00280000ddd0783b */ /* 0x000ee20000000200 */
[C---:B-1----:R-:W-:Y:S08]  /*77e0*/  HMMA.16816.F32.BF16 R4, R188.reuse, R192, R4 ;  /* 0x000000c0bc04723c */ /* 0x042ff00000041804 */
[C---:B------:R-:W-:Y:S01]  /*77f0*/  HMMA.16816.F32.BF16 R8, R188.reuse, R194, R8 ;  /* 0x000000c2bc08723c */ /* 0x040fe20000041808 */
[----:B------:R-:W-:Y:S07]  /*7800*/  LDSM.16.M88.4 R192, [R216+0xf100] ;  /* 0x00f10000d8c0783b */ /* 0x000fee0000000200 */
[C---:B------:R-:W-:Y:S08]  /*7810*/  HMMA.16816.F32.BF16 R12, R188.reuse, R196, R12 ;  /* 0x000000c4bc0c723c */ /* 0x040ff0000004180c */
        /* <DEDUP_REMOVED lines=8> */
[C---:B--2---:R-:W-:Y:S08]  /*78a0*/  HMMA.16816.F32.BF16 R36, R188.reuse, R184, R36 ;  /* 0x000000b8bc24723c */ /* 0x044ff00000041824 */
[C---:B------:R-:W-:Y:S01]  /*78b0*/  HMMA.16816.F32.BF16 R40, R188.reuse, R186, R40 ;  /* 0x000000babc28723c */ /* 0x040fe20000041828 */
[----:B------:R-:W1:Y:S07]  /*78c0*/  LDSM.16.M88.4 R184, [R224+0x4000] ;  /* 0x00400000e0b8783b */ /* 0x000e6e0000000200 */
[C---:B---3--:R-:W-:Y:S08]  /*78d0*/  HMMA.16816.F32.BF16 R44, R188.reuse, R208, R44 ;  /* 0x000000d0bc2c723c */ /* 0x048ff0000004182c */
[----:B------:R-:W-:Y:S01]  /*78e0*/  HMMA.16816.F32.BF16 R48, R188, R210, R48 ;  /* 0x000000d2bc30723c */ /* 0x000fe20000041830 */
[----:B------:R-:W2:Y:S08]  /*78f0*/  LDSM.16.M88.4 R188, [R216+0x11100] ;  /* 0x01110000d8bc783b */ /* 0x000eb00000000200 */
[----:B------:R-:W3:Y:S01]  /*7900*/  LDSM.16.M88.4 R208, [R216+0x11900] ;  /* 0x01190000d8d0783b */ /* 0x000ee20000000200 */
[C---:B-1----:R-:W-:Y:S08]  /*7910*/  HMMA.16816.F32.BF16 R4, R184.reuse, R192, R4 ;  /* 0x000000c0b804723c */ /* 0x042ff00000041804 */
[C---:B------:R-:W-:Y:S01]  /*7920*/  HMMA.16816.F32.BF16 R8, R184.reuse, R194, R8 ;  /* 0x000000c2b808723c */ /* 0x040fe20000041808 */
[----:B------:R-:W-:Y:S07]  /*7930*/  LDSM.16.M88.4 R192, [R245] ;  /* 0x00000000f5c0783b */ /* 0x000fee0000000200 */
[C---:B------:R-:W-:Y:S08]  /*7940*/  HMMA.16816.F32.BF16 R12, R184.reuse, R196, R12 ;  /* 0x000000c4b80c723c */ /* 0x040ff0000004180c */
        /* <DEDUP_REMOVED lines=8> */
[C---:B--2---:R-:W-:Y:S08]  /*79d0*/  HMMA.16816.F32.BF16 R36, R184.reuse, R188, R36 ;  /* 0x000000bcb824723c */ /* 0x044ff00000041824 */
[C---:B------:R-:W-:Y:S01]  /*79e0*/  HMMA.16816.F32.BF16 R40, R184.reuse, R190, R40 ;  /* 0x000000beb828723c */ /* 0x040fe20000041828 */
[----:B------:R-:W1:Y:S07]  /*79f0*/  LDSM.16.M88.4 R188, [R223+0x4000] ;  /* 0x00400000dfbc783b */ /* 0x000e6e0000000200 */
[C---:B---3--:R-:W-:Y:S08]  /*7a00*/  HMMA.16816.F32.BF16 R44, R184.reuse, R208, R44 ;  /* 0x000000d0b82c723c */ /* 0x048ff0000004182c */
[----:B------:R-:W-:Y:S01]  /*7a10*/  HMMA.16816.F32.BF16 R48, R184, R210, R48 ;  /* 0x000000d2b830723c */ /* 0x000fe20000041830 */
[----:B------:R-:W2:Y:S08]  /*7a20*/  LDSM.16.M88.4 R184, [R241] ;  /* 0x00000000f1b8783b */ /* 0x000eb00000000200 */
[----:B------:R-:W3:Y:S01]  /*7a30*/  LDSM.16.M88.4 R208, [R240] ;  /* 0x00000000f0d0783b */ /* 0x000ee20000000200 */
        /* <DEDUP_REMOVED lines=151> */
[----:B------:R-:W-:Y:S01]  /*83b0*/  LDSM.16.M88.4 R208, [R222+0x16100] ;  /* 0x01610000ded0783b */ /* 0x000fe20000000200 */
[C---:B-1----:R-:W-:Y:S08]  /*83c0*/  HMMA.16816.F32.BF16 R4, R188.reuse, R192, R4 ;  /* 0x000000c0bc04723c */ /* 0x042ff00000041804 */
[C---:B------:R-:W-:Y:S01]  /*83d0*/  HMMA.16816.F32.BF16 R8, R188.reuse, R194, R8 ;  /* 0x000000c2bc08723c */ /* 0x040fe20000041808 */
[----:B------:R-:W1:Y:S07]  /*83e0*/  LDSM.16.M88.4 R192, [R228] ;  /* 0x00000000e4c0783b */ /* 0x000e6e0000000200 */
[C---:B------:R-:W-:Y:S08]  /*83f0*/  HMMA.16816.F32.BF16 R12, R188.reuse, R196, R12 ;  /* 0x000000c4bc0c723c */ /* 0x040ff0000004180c */
[C---:B------:R-:W-:Y:S01]  /*8400*/  HMMA.16816.F32.BF16 R16, R188.reuse, R198, R16 ;  /* 0x000000c6bc10723c */ /* 0x040fe20000041810 */
[----:B------:R-:W-:Y:S07]  /*8410*/  LDSM.16.M88.4 R196, [R226+0xc000] ;  /* 0x00c00000e2c4783b */ /* 0x000fee0000000200 */
[C---:B------:R-:W-:Y:S08]  /*8420*/  HMMA.16816.F32.BF16 R20, R188.reuse, R200, R20 ;  /* 0x000000c8bc14723c */ /* 0x040ff00000041814 */
[C---:B------:R-:W-:Y:S01]  /*8430*/  HMMA.16816.F32.BF16 R24, R188.reuse, R202, R24 ;  /* 0x000000cabc18723c */ /* 0x040fe20000041818 */
[----:B------:R-:W3:Y:S07]  /*8440*/  LDSM.16.M88.4 R200, [R222+0x15100] ;  /* 0x01510000dec8783b */ /* 0x000eee0000000200 */
[C---:B------:R-:W-:Y:S08]  /*8450*/  HMMA.16816.F32.BF16 R28, R188.reuse, R204, R28 ;  /* 0x000000ccbc1c723c */ /* 0x040ff0000004181c */
[C---:B------:R-:W-:Y:S01]  /*8460*/  HMMA.16816.F32.BF16 R32, R188.reuse, R206, R32 ;  /* 0x000000cebc20723c */ /* 0x040fe20000041820 */
[----:B------:R-:W4:Y:S07]  /*8470*/  LDSM.16.M88.4 R204, [R222+0x15900] ;  /* 0x01590000decc783b */ /* 0x000f2e0000000200 */
[C---:B--2---:R-:W-:Y:S08]  /*8480*/  HMMA.16816.F32.BF16 R36, R188.reuse, R184, R36 ;  /* 0x000000b8bc24723c */ /* 0x044ff00000041824 */
[C---:B------:R-:W-:Y:S01]  /*8490*/  HMMA.16816.F32.BF16 R40, R188.reuse, R186, R40 ;  /* 0x000000babc28723c */ /* 0x040fe20000041828 */
[----:B------:R-:W2:Y:S07]  /*84a0*/  LDSM.16.M88.4 R184, [R222+0x16900] ;  /* 0x01690000deb8783b */ /* 0x000eae0000000200 */
[C---:B-1----:R-:W-:Y:S08]  /*84b0*/  HMMA.16816.F32.BF16 R44, R188.reuse, R192, R44 ;  /* 0x000000c0bc2c723c */ /* 0x042ff0000004182c */
[----:B------:R-:W-:Y:S01]  /*84c0*/  HMMA.16816.F32.BF16 R48, R188, R194, R48 ;  /* 0x000000c2bc30723c */ /* 0x000fe20000041830 */
[----:B------:R-:W1:Y:S07]  /*84d0*/  LDSM.16.M88.4 R188, [R222+0x17100] ;  /* 0x01710000debc783b */ /* 0x000e6e0000000200 */
[C---:B---3--:R-:W-:Y:S01]  /*84e0*/  HMMA.16816.F32.BF16 R4, R196.reuse, R200, R4 ;  /* 0x000000c8c404723c */ /* 0x048fe20000041804 */
[----:B------:R-:W3:Y:S07]  /*84f0*/  LDSM.16.M88.4 R192, [R222+0x17900] ;  /* 0x01790000dec0783b */ /* 0x000eee0000000200 */
[C---:B------:R-:W-:Y:S01]  /*8500*/  HMMA.16816.F32.BF16 R8, R196.reuse, R202, R8 ;  /* 0x000000cac408723c */ /* 0x040fe20000041808 */
[----:B------:R-:W-:Y:S07]  /*8510*/  LDSM.16.M88.4 R200, [R225+0xc000] ;  /* 0x00c00000e1c8783b */ /* 0x000fee0000000200 */
[C---:B----4-:R-:W-:Y:S08]  /*8520*/  HMMA.16816.F32.BF16 R12, R196.reuse, R204, R12 ;  /* 0x000000ccc40c723c */ /* 0x050ff0000004180c */
[C---:B------:R-:W-:Y:S01]  /*8530*/  HMMA.16816.F32.BF16 R16, R196.reuse, R206, R16 ;  /* 0x000000cec410723c */ /* 0x040fe20000041810 */
[----:B------:R-:W4:Y:S07]  /*8540*/  LDSM.16.M88.4 R204, [R221+0x9000] ;  /* 0x00900000ddcc783b */ /* 0x000f2e0000000200 */
[C---:B------:R-:W-:Y:S08]  /*8550*/  HMMA.16816.F32.BF16 R20, R196.reuse, R208, R20 ;  /* 0x000000d0c414723c */ /* 0x040ff00000041814 */
[C---:B------:R-:W-:Y:S08]  /*8560*/  HMMA.16816.F32.BF16 R24, R196.reuse, R210, R24 ;  /* 0x000000d2c418723c */ /* 0x040ff00000041818 */
[C---:B--2---:R-:W-:Y:S08]  /*8570*/  HMMA.16816.F32.BF16 R28, R196.reuse, R184, R28 ;  /* 0x000000b8c41c723c */ /* 0x044ff0000004181c */
[C---:B------:R-:W-:Y:S01]  /*8580*/  HMMA.16816.F32.BF16 R32, R196.reuse, R186, R32 ;  /* 0x000000bac420723c */ /* 0x040fe20000041820 */
[----:B------:R-:W2:Y:S07]  /*8590*/  LDSM.16.M88.4 R184, [R221+0x9800] ;  /* 0x00980000ddb8783b */ /* 0x000eae0000000200 */
[C---:B-1----:R-:W-:Y:S08]  /*85a0*/  HMMA.16816.F32.BF16 R36, R196.reuse, R188, R36 ;  /* 0x000000bcc424723c */ /* 0x042ff00000041824 */
[C---:B------:R-:W-:Y:S08]  /*85b0*/  HMMA.16816.F32.BF16 R40, R196.reuse, R190, R40 ;  /* 0x000000bec428723c */ /* 0x040ff00000041828 */
[C---:B---3--:R-:W-:Y:S08]  /*85c0*/  HMMA.16816.F32.BF16 R44, R196.reuse, R192, R44 ;  /* 0x000000c0c42c723c */ /* 0x048ff0000004182c */
[----:B------:R-:W-:Y:S08]  /*85d0*/  HMMA.16816.F32.BF16 R48, R196, R194, R48 ;  /* 0x000000c2c430723c */ /* 0x000ff00000041830 */
[C---:B----4-:R-:W-:Y:S08]  /*85e0*/  HMMA.16816.F32.BF16 R4, R200.reuse, R204, R4 ;  /* 0x000000ccc804723c */ /* 0x050ff00000041804 */
[C---:B------:R-:W-:Y:S08]  /*85f0*/  HMMA.16816.F32.BF16 R8, R200.reuse, R206, R8 ;  /* 0x000000cec808723c */ /* 0x040ff00000041808 */
[C---:B--2---:R-:W-:Y:S08]  /*8600*/  HMMA.16816.F32.BF16 R12, R200.reuse, R184, R12 ;  /* 0x000000b8c80c723c */ /* 0x044ff0000004180c */
        /* <DEDUP_REMOVED lines=23> */
[----:B------:R-:W2:Y:S01]  /*8780*/  MUFU.TANH R189, R8 ;  /* 0x0000000800bd7308 */ /* 0x000ea20000002400 */
[----:B---3--:R-:W-:Y:S09]  /*8790*/  FMNMX.FTZ R2, R193, R134, !PT ;  /* 0x00000086c1027209 */ /* 0x008ff20007810000 */
[----:B------:R-:W3:Y:S01]  /*87a0*/  MUFU.TANH R185, R9 ;  /* 0x0000000900b97308 */ /* 0x000ee20000002400 */
[----:B-1----:R-:W1:Y:S01]  /*87b0*/  LDSM.16.M88.4 R4, [R221+0xa000] ;  /* 0x00a00000dd04783b */ /* 0x002e620000000200 */
[----:B----4-:R-:W-:Y:S08]  /*87c0*/  FMNMX.FTZ R2, R194, R2, !PT ;  /* 0x00000002c2027209 */ /* 0x010ff00007810000 */
[----:B------:R-:W4:Y:S01]  /*87d0*/  MUFU.TANH R191, R10 ;  /* 0x0000000a00bf7308 */ /* 0x000f220000002400 */
[----:B--2---:R-:W-:Y:S09]  /*87e0*/  FMNMX.FTZ R0, R189, R0, !PT ;  /* 0x00000000bd007209 */ /* 0x004ff20007810000 */
[----:B------:R2:W1:Y:S01]  /*87f0*/  MUFU.TANH R192, R11 ;  /* 0x0000000b00c07308 */ /* 0x0004620000002400 */
[----:B---3--:R-:W-:Y:S09]  /*8800*/  FMNMX.FTZ R0, R185, R0, !PT ;  /* 0x00000000b9007209 */ /* 0x008ff20007810000 */
[----:B------:R-:W3:Y:S01]  /*8810*/  MUFU.TANH R187, R12 ;  /* 0x0000000c00bb7308 */ /* 0x000ee20000002400 */
[----:B----4-:R-:W-:Y:S09]  /*8820*/  FMNMX.FTZ R2, R191, R2, !PT ;  /* 0x00000002bf027209 */ /* 0x010ff20007810000 */
[----:B------:R-:W4:Y:S01]  /*8830*/  MUFU.TANH R195, R13 ;  /* 0x0000000d00c37308 */ /* 0x000f220000002400 */
[C---:B-1----:R-:W-:Y:S01]  /*8840*/  HMMA.16816.F32.BF16 R20, R200.reuse, R4, R20 ;  /* 0x00000004c814723c */ /* 0x042fe20000041814 */
[----:B--2---:R-:W1:Y:S02]  /*8850*/  LDSM.16.M88.4 R8, [R221+0xa800] ;  /* 0x00a80000dd08783b */ /* 0x004e640000000200 */
[----:B------:R-:W-:Y:S06]  /*8860*/  FMNMX.FTZ R2, R192, R2, !PT ;  /* 0x00000002c0027209 */ /* 0x000fec0007810000 */
[----:B------:R-:W2:Y:S01]  /*8870*/  MUFU.TANH R198, R16 ;  /* 0x0000001000c67308 */ /* 0x000ea20000002400 */
[C---:B------:R-:W-:Y:S01]  /*8880*/  HMMA.16816.F32.BF16 R24, R200.reuse, R6, R24 ;  /* 0x00000006c818723c */ /* 0x040fe20000041818 */
[----:B------:R-:W1:Y:S02]  /*8890*/  LDSM.16.M88.4 R4, [R221+0xb000] ;  /* 0x00b00000dd04783b */ /* 0x000e640000000200 */
[----:B---3--:R-:W-:Y:S06]  /*88a0*/  FMNMX.FTZ R0, R187, R0, !PT ;  /* 0x00000000bb007209 */ /* 0x008fec0007810000 */
[----:B------:R-:W-:Y:S03]  /*88b0*/  MUFU.TANH R197, R15 ;  /* 0x0000000f00c57308 */ /* 0x000fe60000002400 */
[----:B----4-:R-:W-:Y:S02]  /*88c0*/  FMNMX.FTZ R0, R195, R0, !PT ;  /* 0x00000000c3007209 */ /* 0x010fe40007810000 */
[----:B------:R-:W-:Y:S02]  /*88d0*/  FMUL.FTZ R20, R20, c[0x0][0x320] ;  /* 0x0000c80014147a20 */ /* 0x000fe40000410000 */
[----:B------:R-:W-:Y:S03]  /*88e0*/  FMUL.FTZ R21, R21, c[0x0][0x320] ;  /* 0x0000c80015157a20 */ /* 0x000fe60000410000 */
[----:B------:R-:W3:Y:S01]  /*88f0*/  MUFU.TANH R196, R14 ;  /* 0x0000000e00c47308 */ /* 0x000ee20000002400 */
[----:B------:R-:W-:Y:S02]  /*8900*/  FMUL.FTZ R22, R22, c[0x0][0x320] ;  /* 0x0000c80016167a20 */ /* 0x000fe40000410000 */
[----:B------:R-:W-:Y:S01]  /*8910*/  FMUL.FTZ R23, R23, c[0x0][0x320] ;  /* 0x0000c80017177a20 */ /* 0x000fe20000410000 */
[----:B--2---:R-:W-:Y:S01]  /*8920*/  FMNMX.FTZ R0, R198, R0, !PT ;  /* 0x00000000c6007209 */ /* 0x004fe20007810000 */
[----:B------:R-:W-:Y:S02]  /*8930*/  FMUL.FTZ R24, R24, c[0x0][0x320] ;  /* 0x0000c80018187a20 */ /* 0x000fe40000410000 */
[----:B------:R-:W-:Y:S02]  /*8940*/  FMUL.FTZ R25, R25, c[0x0][0x320] ;  /* 0x0000c80019197a20 */ /* 0x000fe40000410000 */
[----:B------:R-:W-:Y:S01]  /*8950*/  FMUL.FTZ R26, R26, c[0x0][0x320] ;  /* 0x0000c8001a1a7a20 */ /* 0x000fe20000410000 */
[----:B------:R-:W-:Y:S01]  /*8960*/  MUFU.TANH R206, R20 ;  /* 0x0000001400ce7308 */ /* 0x000fe20000002400 */
[----:B------:R-:W-:Y:S01]  /*8970*/  FMUL.FTZ R27, R27, c[0x0][0x320] ;  /* 0x0000c8001b1b7a20 */ /* 0x000fe20000410000 */
[C---:B-1----:R-:W-:Y:S08]  /*8980*/  HMMA.16816.F32.BF16 R28, R200.reuse, R8, R28 ;  /* 0x00000008c81c723c */ /* 0x042ff0000004181c */
[----:B------:R-:W-:Y:S01]  /*8990*/  MUFU.TANH R207, R21 ;  /* 0x0000001500cf7308 */ /* 0x000fe20000002400 */
[C---:B------:R-:W-:Y:S01]  /*89a0*/  HMMA.16816.F32.BF16 R32, R200.reuse, R10, R32 ;  /* 0x0000000ac820723c */ /* 0x040fe20000041820 */
[----:B------:R-:W1:Y:S01]  /*89b0*/  LDSM.16.M88.4 R8, [R221+0xb800] ;  /* 0x00b80000dd08783b */ /* 0x000e620000000200 */
[----:B------:R-:W-:Y:S04]  /*89c0*/  DEPBAR.LE SB0, 0x0 ;  /* 0x000080000000791a */ /* 0x000fe80000000000 */
[----:B---3--:R-:W-:Y:S02]  /*89d0*/  FMNMX.FTZ R2, R196, R2, !PT ;  /* 0x00000002c4027209 */ /* 0x008fe40007810000 */
[C---:B------:R-:W-:Y:S01]  /*89e0*/  HMMA.16816.F32.BF16 R36, R200.reuse, R4, R36 ;  /* 0x00000004c824723c */ /* 0x040fe20000041824 */
[----:B------:R-:W-:Y:S04]  /*89f0*/  BAR.SYNC.DEFER_BLOCKING 0x0 ;  /* 0x0000000000007b1d */ /* 0x000fe80000010000 */
[----:B------:R-:W-:Y:S03]  /*8a00*/  FMNMX.FTZ R2, R197, R2, !PT ;  /* 0x00000002c5027209 */ /* 0x000fe60007810000 */
[C---:B------:R-:W-:Y:S04]  /*8a10*/  HMMA.16816.F32.BF16 R40, R200.reuse, R6, R40 ;  /* 0x00000006c828723c */ /* 0x040fe80000041828 */
[----:B------:R-:W-:Y:S02]  /*8a20*/  FMUL.FTZ R28, R28, c[0x0][0x320] ;  /* 0x0000c8001c1c7a20 */ /* 0x000fe40000410000 */
[----:B------:R-:W-:Y:S02]  /*8a30*/  FMUL.FTZ R29, R29, c[0x0][0x320] ;  /* 0x0000c8001d1d7a20 */ /* 0x000fe40000410000 */
[----:B------:R-:W-:Y:S04]  /*8a40*/  FMUL.FTZ R30, R30, c[0x0][0x320] ;  /* 0x0000c8001e1e7a20 */ /* 0x000fe80000410000 */
[----:B------:R-:W-:Y:S02]  /*8a50*/  FMUL.FTZ R31, R31, c[0x0][0x320] ;  /* 0x0000c8001f1f7a20 */ /* 0x000fe40000410000 */
[----:B------:R-:W-:Y:S04]  /*8a60*/  @P0 IMAD.WIDE.U32 R6, R252, c[0x0][0x1e0], RZ ;  /* 0x00007800fc060a25 */ /* 0x000fe800078e00ff */
[----:B------:R-:W-:Y:S01]  /*8a70*/  FMUL.FTZ R36, R36, c[0x0][0x320] ;  /* 0x0000c80024247a20 */ /* 0x000fe20000410000 */
[----:B------:R-:W2:Y:S01]  /*8a80*/  MUFU.TANH R12, R28 ;  /* 0x0000001c000c7308 */ /* 0x000ea20000002400 */
[----:B------:R-:W-:Y:S02]  /*8a90*/  FMUL.FTZ R37, R37, c[0x0][0x320] ;  /* 0x0000c80025257a20 */ /* 0x000fe40000410000 */
[----:B------:R-:W-:Y:S02]  /*8aa0*/  FMUL.FTZ R38, R38, c[0x0][0x320] ;  /* 0x0000c80026267a20 */ /* 0x000fe40000410000 */
[----:B------:R-:W-:Y:S01]  /*8ab0*/  FMUL.FTZ R39, R39, c[0x0][0x320] ;  /* 0x0000c80027277a20 */ /* 0x000fe20000410000 */
[C---:B-1----:R-:W-:Y:S01]  /*8ac0*/  HMMA.16816.F32.BF16 R44, R200.reuse, R8, R44 ;  /* 0x00000008c82c723c */ /* 0x042fe2000004182c */
[----:B------:R-:W3:Y:S02]  /*8ad0*/  LDL.64 R8, [R1+0x30] ;  /* 0x0000300001087983 */ /* 0x000ee40000100a00 */
[----:B------:R-:W-:Y:S01]  /*8ae0*/  FMUL.FTZ R41, R41, c[0x0][0x320] ;  /* 0x0000c80029297a20 */ /* 0x000fe20000410000 */
[----:B------:R-:W-:Y:S01]  /*8af0*/  MUFU.TANH R13, R29 ;  /* 0x0000001d000d7308 */ /* 0x000fe20000002400 */
[----:B------:R-:W-:Y:S02]  /*8b00*/  FMUL.FTZ R35, R35, c[0x0][0x320] ;  /* 0x0000c80023237a20 */ /* 0x000fe40000410000 */
[----:B------:R-:W-:Y:S01]  /*8b10*/  FMUL.FTZ R32, R32, c[0x0][0x320] ;  /* 0x0000c80020207a20 */ /* 0x000fe20000410000 */
[----:B------:R-:W-:Y:S01]  /*8b20*/  HMMA.16816.F32.BF16 R48, R200, R10, R48 ;  /* 0x0000000ac830723c */ /* 0x000fe20000041830 */
[----:B------:R-:W4:Y:S03]  /*8b30*/  LDL.64 R10, [R1+0x20] ;  /* 0x00002000010a7983 */ /* 0x000f260000100a00 */
[----:B------:R-:W-:Y:S02]  /*8b40*/  FMUL.FTZ R34, R34, c[0x0][0x320] ;  /* 0x0000c80022227a20 */ /* 0x000fe40000410000 */
[----:B------:R-:W1:Y:S01]  /*8b50*/  MUFU.TANH R199, R17 ;  /* 0x0000001100c77308 */ /* 0x000e620000002400 */
[----:B------:R-:W-:Y:S02]  /*8b60*/  FMUL.FTZ R33, R33, c[0x0][0x320] ;  /* 0x0000c80021217a20 */ /* 0x000fe40000410000 */
[----:B------:R-:W-:Y:S03]  /*8b70*/  FMUL.FTZ R40, R40, c[0x0][0x320] ;  /* 0x0000c80028287a20 */ /* 0x000fe60000410000 */
[----:B--2---:R-:W-:Y:S01]  /*8b80*/  MOV R201, R12 ;  /* 0x0000000c00c97202 */ /* 0x004fe20000000f00 */
        /* <DEDUP_REMOVED lines=8> */
[----:B------:R-:W2:Y:S01]  /*8c10*/  MUFU.TANH R205, R19 ;  /* 0x0000001300cd7308 */ /* 0x000ea20000002400 */
[----:B------:R-:W-:Y:S02]  /*8c20*/  FMUL.FTZ R49, R49, c[0x0][0x320] ;  /* 0x0000c80031317a20 */ /* 0x000fe40000410000 */
[----:B------:R-:W-:Y:S01]  /*8c30*/  FMUL.FTZ R50, R50, c[0x0][0x320] ;  /* 0x0000c80032327a20 */ /* 0x000fe20000410000 */
[----:B-1----:R-:W-:Y:S04]  /*8c40*/  FMNMX.FTZ R0, R199, R0, !PT ;  /* 0x00000000c7007209 */ /* 0x002fe80007810000 */
[----:B------:R-:W-:Y:S02]  /*8c50*/  FMNMX.FTZ R0, R206, R0, !PT ;  /* 0x00000000ce007209 */ /* 0x000fe40007810000 */
[----:B------:R-:W1:Y:S02]  /*8c60*/  MUFU.TANH R208, R22 ;  /* 0x0000001600d07308 */ /* 0x000e640000002400 */
[----:B------:R-:W-:Y:S02]  /*8c70*/  FMNMX.FTZ R0, R207, R0, !PT ;  /* 0x00000000cf007209 */ /* 0x000fe40007810000 */
[----:B--2---:R-:W-:Y:S06]  /*8c80*/  FMNMX.FTZ R2, R204, R2, !PT ;  /* 0x00000002cc027209 */ /* 0x004fec0007810000 */
[----:B------:R-:W2:Y:S01]  /*8c90*/  MUFU.TANH R214, R24 ;  /* 0x0000001800d67308 */ /* 0x000ea20000002400 */
[----:B------:R-:W-:Y:S09]  /*8ca0*/  FMNMX.FTZ R2, R205, R2, !PT ;  /* 0x00000002cd027209 */ /* 0x000ff20007810000 */
[----:B------:R-:W-:Y:S01]  /*8cb0*/  MUFU.TANH R18, R35 ;  /* 0x0000002300127308 */ /* 0x000fe20000002400 */
[----:B-1----:R-:W-:Y:S09]  /*8cc0*/  FMNMX.FTZ R2, R208, R2, !PT ;  /* 0x00000002d0027209 */ /* 0x002ff20007810000 */
[----:B------:R-:W1:Y:S01]  /*8cd0*/  MUFU.TANH R3, R34 ;  /* 0x0000002200037308 */ /* 0x000e620000002400 */
[----:B--2---:R-:W-:Y:S02]  /*8ce0*/  FMNMX.FTZ R0, R214, R0, !PT ;  /* 0x00000000d6007209 */ /* 0x004fe40007810000 */
[----:B------:R-:W-:Y:S07]  /*8cf0*/  MOV R24, c[0x0][0x1e4] ;  /* 0x0000790000187a02 */ /* 0x000fee0000000f00 */
[----:B------:R-:W2:Y:S10]  /*8d00*/  MUFU.TANH R213, R23 ;  /* 0x0000001700d57308 */ /* 0x000eb40000002400 */
[----:B------:R-:W2:Y:S01]  /*8d10*/  MUFU.TANH R14, R26 ;  /* 0x0000001a000e7308 */ /* 0x000ea20000002400 */
[----:B-1----:R-:W-:Y:S09]  /*8d20*/  MOV R35, R3 ;  /* 0x0000000300237202 */ /* 0x002ff20000000f00 */
[----:B------:R-:W1:Y:S01]  /*8d30*/  MUFU.TANH R215, R25 ;  /* 0x0000001900d77308 */ /* 0x000e620000002400 */
[----:B--2---:R-:W-:Y:S02]  /*8d40*/  FMNMX.FTZ R2, R213, R2, !PT ;  /* 0x00000002d5027209 */ /* 0x004fe40007810000 */
[----:B------:R-:W-:Y:S07]  /*8d50*/  MOV R23, c[0x0][0x1e0] ;  /* 0x0000780000177a02 */ /* 0x000fee0000000f00 */
[----:B------:R-:W2:Y:S01]  /*8d60*/  MUFU.TANH R209, R27 ;  /* 0x0000001b00d17308 */ /* 0x000ea20000002400 */
[----:B------:R-:W-:Y:S04]  /*8d70*/  MOV R202, R14 ;  /* 0x0000000e00ca7202 */ /* 0x000fe80000000f00 */
[----:B------:R-:W-:Y:S05]  /*8d80*/  FMNMX.FTZ R2, R202, R2, !PT ;  /* 0x00000002ca027209 */ /* 0x000fea0007810000 */
[----:B------:R-:W2:Y:S01]  /*8d90*/  MUFU.TANH R212, R30 ;  /* 0x0000001e00d47308 */ /* 0x000ea20000002400 */
[----:B-1----:R-:W-:Y:S04]  /*8da0*/  FMNMX.FTZ R0, R215, R0, !PT ;  /* 0x00000000d7007209 */ /* 0x002fe80007810000 */
[----:B------:R-:W-:Y:S05]  /*8db0*/  FMNMX.FTZ R0, R201, R0, !PT ;  /* 0x00000000c9007209 */ /* 0x000fea0007810000 */
[----:B------:R-:W1:Y:S01]  /*8dc0*/  MUFU.TANH R135, R31 ;  /* 0x0000001f00877308 */ /* 0x000e620000002400 */
[----:B------:R-:W-:Y:S02]  /*8dd0*/  FMNMX.FTZ R0, R13, R0, !PT ;  /* 0x000000000d007209 */ /* 0x000fe40007810000 */
[----:B--2---:R-:W-:Y:S07]  /*8de0*/  FMNMX.FTZ R2, R209, R2, !PT ;  /* 0x00000002d1027209 */ /* 0x004fee0007810000 */
[----:B------:R-:W2:Y:S01]  /*8df0*/  MUFU.TANH R17, R32 ;  /* 0x0000002000117308 */ /* 0x000ea20000002400 */
[----:B------:R-:W-:Y:S09]  /*8e00*/  FMNMX.FTZ R2, R212, R2, !PT ;  /* 0x00000002d4027209 */ /* 0x000ff20007810000 */
[----:B------:R-:W2:Y:S01]  /*8e10*/  MUFU.TANH R184, R33 ;  /* 0x0000002100b87308 */ /* 0x000ea20000002400 */
[----:B-1----:R-:W-:Y:S04]  /*8e20*/  MOV R34, R135 ;  /* 0x0000008700227202 */ /* 0x002fe80000000f00 */
[----:B------:R-:W-:Y:S05]  /*8e30*/  FMNMX.FTZ R2, R34, R2, !PT ;  /* 0x0000000222027209 */ /* 0x000fea0007810000 */
[----:B------:R-:W1:Y:S01]  /*8e40*/  MUFU.TANH R16, R36 ;  /* 0x0000002400107308 */ /* 0x000e620000002400 */
[----:B------:R-:W-:Y:S02]  /*8e50*/  FMNMX.FTZ R2, R35, R2, !PT ;  /* 0x0000000223027209 */ /* 0x000fe40007810000 */
[----:B--2---:R-:W-:Y:S07]  /*8e60*/  FMNMX.FTZ R0, R17, R0, !PT ;  /* 0x0000000011007209 */ /* 0x004fee0007810000 */
[----:B------:R-:W-:Y:S01]  /*8e70*/  MUFU.TANH R211, R37 ;  /* 0x0000002500d37308 */ /* 0x000fe20000002400 */
[----:B------:R-:W-:Y:S04]  /*8e80*/  MOV R200, R184 ;  /* 0x000000b800c87202 */ /* 0x000fe80000000f00 */
[----:B------:R-:W-:Y:S05]  /*8e90*/  FMNMX.FTZ R0, R200, R0, !PT ;  /* 0x00000000c8007209 */ /* 0x000fea0007810000 */
[----:B------:R-:W2:Y:S01]  /*8ea0*/  MUFU.TANH R3, R48 ;  /* 0x0000003000037308 */ /* 0x000ea20000002400 */
[----:B-1----:R-:W-:Y:S09]  /*8eb0*/  FMNMX.FTZ R0, R16, R0, !PT ;  /* 0x0000000010007209 */ /* 0x002ff20007810000 */
[----:B------:R2:W-:Y:S10]  /*8ec0*/  MUFU.TANH R48, R49 ;  /* 0x0000003100307308 */ /* 0x0005f40000002400 */
[----:B------:R-:W1:Y:S10]  /*8ed0*/  MUFU.TANH R19, R40 ;  /* 0x0000002800137308 */ /* 0x000e740000002400 */
[----:B------:R-:W1:Y:S01]  /*8ee0*/  MUFU.TANH R186, R41 ;  /* 0x0000002900ba7308 */ /* 0x000e620000002400 */
[----:B--2---:R-:W-:Y:S02]  /*8ef0*/  MOV R49, R3 ;  /* 0x0000000300317202 */ /* 0x004fe40000000f00 */
[----:B------:R-:W-:Y:S02]  /*8f00*/  FMNMX.FTZ R3, R18, R2, !PT ;  /* 0x0000000212037209 */ /* 0x000fe40007810000 */
[----:B------:R-:W-:Y:S01]  /*8f10*/  FMNMX.FTZ R2, R211, R0, !PT ;  /* 0x00000000d3027209 */ /* 0x000fe20007810000 */
[----:B------:R-:W-:Y:S04]  /*8f20*/  FMUL.FTZ R0, R51, c[0x0][0x320] ;  /* 0x0000c80033007a20 */ /* 0x000fe80000410000 */
[----:B------:R-:W2:Y:S01]  /*8f30*/  MUFU.TANH R41, R44 ;  /* 0x0000002c00297308 */ /* 0x000ea20000002400 */
[----:B-1----:R-:W-:Y:S09]  /*8f40*/  FMNMX.FTZ R2, R19, R2, !PT ;  /* 0x0000000213027209 */ /* 0x002ff20007810000 */
[----:B------:R1:W-:Y:S01]  /*8f50*/  MUFU.TANH R184, R0 ;  /* 0x0000000000b87308 */ /* 0x0003e20000002400 */
[----:B------:R-:W-:Y:S09]  /*8f60*/  MOV R203, R186 ;  /* 0x000000ba00cb7202 */ /* 0x000ff20000000f00 */
[----:B------:R-:W2:Y:S10]  /*8f70*/  MUFU.TANH R132, R38 ;  /* 0x0000002600847308 */ /* 0x000eb40000002400 */
[----:B------:R2:W-:Y:S01]  /*8f80*/  MUFU.TANH R210, R42 ;  /* 0x0000002a00d27308 */ /* 0x0005e20000002400 */
[----:B-1----:R-:W-:Y:S04]  /*8f90*/  FMNMX.FTZ R0, R203, R2, !PT ;  /* 0x00000002cb007209 */ /* 0x002fe80007810000 */
[----:B--2---:R-:W-:Y:S05]  /*8fa0*/  FMNMX.FTZ R0, R41, R0, !PT ;  /* 0x0000000029007209 */ /* 0x004fea0007810000 */
[----:B------:R-:W1:Y:S10]  /*8fb0*/  MUFU.TANH R14, R45 ;  /* 0x0000002d000e7308 */ /* 0x000e740000002400 */
[----:B------:R-:W2:Y:S01]  /*8fc0*/  MUFU.TANH R20, R39 ;  /* 0x0000002700147308 */ /* 0x000ea20000002400 */
[----:B------:R-:W-:Y:S04]  /*8fd0*/  MOV R42, R132 ;  /* 0x00000084002a7202 */ /* 0x000fe80000000f00 */
[----:B------:R-:W-:Y:S05]  /*8fe0*/  FMNMX.FTZ R3, R42, R3, !PT ;  /* 0x000000032a037209 */ /* 0x000fea0007810000 */
[----:B------:R-:W3:Y:S01]  /*8ff0*/  MUFU.TANH R40, R43 ;  /* 0x0000002b00287308 */ /* 0x000ee20000002400 */
[----:B-1----:R-:W-:Y:S04]  /*9000*/  FMNMX.FTZ R0, R14, R0, !PT ;  /* 0x000000000e007209 */ /* 0x002fe80007810000 */
[----:B------:R-:W-:Y:S05]  /*9010*/  FMNMX.FTZ R132, R49, R0, !PT ;  /* 0x0000000031847209 */ /* 0x000fea0007810000 */
[----:B------:R-:W1:Y:S01]  /*9020*/  MUFU.TANH R15, R46 ;  /* 0x0000002e000f7308 */ /* 0x000e620000002400 */
[----:B------:R-:W-:Y:S02]  /*9030*/  FMNMX.FTZ R132, R48, R132, !PT ;  /* 0x0000008430847209 */ /* 0x000fe40007810000 */
[----:B--2---:R-:W-:Y:S04]  /*9040*/  FMNMX.FTZ R3, R20, R3, !PT ;  /* 0x0000000314037209 */ /* 0x004fe80007810000 */
[----:B------:R-:W-:Y:S02]  /*9050*/  FMNMX.FTZ R2, R210, R3, !PT ;  /* 0x00000003d2027209 */ /* 0x000fe40007810000 */
[----:B------:R-:W2:Y:S01]  /*9060*/  SHFL.BFLY PT, R3, R132, 0x2, 0x1f ;  /* 0x0c401f0084037f89 */ /* 0x000ea200000e0000 */
[----:B------:R-:W2:Y:S01]  /*9070*/  MUFU.TANH R21, R47 ;  /* 0x0000002f00157308 */ /* 0x000ea20000002400 */
[----:B---3--:R-:W-:Y:S02]  /*9080*/  FMNMX.FTZ R2, R40, R2, !PT ;  /* 0x0000000228027209 */ /* 0x008fe40007810000 */
[----:B----4-:R-:W-:Y:S07]  /*9090*/  @P0 MOV R5, R11 ;  /* 0x0000000b00050202 */ /* 0x010fee0000000f00 */
[----:B------:R-:W3:Y:S01]  /*90a0*/  MUFU.TANH R135, R50 ;  /* 0x0000003200877308 */ /* 0x000ee20000002400 */
[----:B-1----:R-:W-:Y:S02]  /*90b0*/  FMNMX.FTZ R2, R15, R2, !PT ;  /* 0x000000020f027209 */ /* 0x002fe40007810000 */
[----:B--2---:R-:W-:Y:S02]  /*90c0*/  FMNMX.FTZ R132, R132, R3, !PT ;  /* 0x0000000384847209 */ /* 0x004fe40007810000 */
[----:B------:R-:W-:Y:S03]  /*90d0*/  FMNMX.FTZ R0, R21, R2, !PT ;  /* 0x0000000215007209 */ /* 0x000fe60007810000 */
[----:B------:R-:W1:Y:S01]  /*90e0*/  SHFL.BFLY PT, R4, R132, 0x1, 0x1f ;  /* 0x0c201f0084047f89 */ /* 0x000e6200000e0000 */
[----:B---3--:R-:W-:Y:S04]  /*90f0*/  FMNMX.FTZ R0, R135, R0, !PT ;  /* 0x0000000087007209 */ /* 0x008fe80007810000 */
[----:B------:R-:W-:Y:S05]  /*9100*/  FMNMX.FTZ R0, R184, R0, !PT ;  /* 0x00000000b8007209 */ /* 0x000fea0007810000 */
[----:B------:R-:W2:Y:S01]  /*9110*/  SHFL.BFLY PT, R2, R0, 0x2, 0x1f ;  /* 0x0c401f0000027f89 */ /* 0x000ea200000e0000 */
[----:B-1----:R-:W-:Y:S02]  /*9120*/  FMNMX.FTZ R132, R132, R4, !PT ;  /* 0x0000000484847209 */ /* 0x002fe40007810000 */
[----:B------:R-:W-:Y:S03]  /*9130*/  @P0 SHF.R.S32.HI R4, RZ, 0x1f, R252 ;  /* 0x0000001fff040819 */ /* 0x000fe600000114fc */
[----:B------:R-:W-:Y:S02]  /*9140*/  FMUL.FTZ R186, R132, c[0x0][0x2d0] ;  /* 0x0000b40084ba7a20 */ /* 0x000fe40000410000 */
[----:B------:R-:W-:Y:S02]  /*9150*/  @P0 IMAD R4, R4, c[0x0][0x1e0], RZ ;  /* 0x0000780004040a24 */ /* 0x000fe400078e02ff */
[----:B------:R-:W-:Y:S01]  /*9160*/  FFMA.FTZ R11, R189, c[0x0][0x2d0], -R186 ;  /* 0x0000b400bd0b7a23 */ /* 0x000fe200000108ba */
[----:B------:R-:W-:Y:S01]  /*9170*/  MOV R189, R15 ;  /* 0x0000000f00bd7202 */ /* 0x000fe20000000f00 */
[----:B------:R-:W-:Y:S02]  /*9180*/  @P0 IMAD R4, R252, c[0x0][0x1e4], R4 ;  /* 0x00007900fc040a24 */ /* 0x000fe400078e0204 */
[----:B------:R-:W-:Y:S01]  /*9190*/  MUFU.EX2 R50, R11 ;  /* 0x0000000b00327308 */ /* 0x000fe20000000800 */
[----:B------:R-:W-:Y:S01]  /*91a0*/  FFMA.FTZ R12, R185, c[0x0][0x2d0], -R186 ;  /* 0x0000b400b90c7a23 */ /* 0x000fe200000108ba */
[----:B--2---:R-:W-:Y:S01]  /*91b0*/  FMNMX.FTZ R0, R0, R2, !PT ;  /* 0x0000000200007209 */ /* 0x004fe20007810000 */
[----:B------:R-:W-:Y:S01]  /*91c0*/  FADD.FTZ R2, -R132, R133 ;  /* 0x0000008584027221 */ /* 0x000fe20000010100 */
[----:B------:R-:W-:Y:S02]  /*91d0*/  @P0 IADD3 R7, R7, R4, RZ ;  /* 0x0000000407070210 */ /* 0x000fe40007ffe0ff */
[----:B------:R-:W-:Y:S01]  /*91e0*/  @P0 MOV R4, R8 ;  /* 0x0000000800040202 */ /* 0x000fe20000000f00 */
[----:B------:R-:W1:Y:S03]  /*91f0*/  SHFL.BFLY PT, R3, R0, 0x1, 0x1f ;  /* 0x0c201f0000037f89 */ /* 0x000e6600000e0000 */
[----:B------:R2:W-:Y:S01]  /*9200*/  MUFU.EX2 R43, R12 ;  /* 0x0000000c002b7308 */ /* 0x0005e20000000800 */
[----:B------:R-:W-:Y:S04]  /*9210*/  @P0 IMAD.WIDE.U32 R4, R6, 0x60, R4 ;  /* 0x0000006006040825 */ /* 0x000fe800078e0004 */
[----:B------:R-:W-:Y:S01]  /*9220*/  @P0 IMAD R6, R7, 0x60, RZ ;  /* 0x0000006007060824 */ /* 0x000fe200078e02ff */
[----:B------:R-:W-:Y:S04]  /*9230*/  @P0 SHF.L.U32 R7, R4, 0x1, RZ ;  /* 0x0000000104070819 */ /* 0x000fe800000006ff */
[----:B------:R-:W-:Y:S01]  /*9240*/  @P0 IADD3 R6, R5, R6, RZ ;  /* 0x0000000605060210 */ /* 0x000fe20007ffe0ff */
[----:B------:R-:W-:Y:S01]  /*9250*/  FFMA.FTZ R5, R188, c[0x0][0x2d0], -R186 ;  /* 0x0000b400bc057a23 */ /* 0x000fe200000108ba */
[C---:B------:R-:W-:Y:S02]  /*9260*/  @P0 IADD3 R8, P6, R7.reuse, 0x80, RZ ;  /* 0x0000008007080810 */ /* 0x040fe40007fde0ff */
[----:B------:R-:W-:Y:S01]  /*9270*/  @P0 SHF.L.U64.HI R6, R4, 0x1, R6 ;  /* 0x0000000104060819 */ /* 0x000fe20000010206 */
[----:B------:R3:W-:Y:S01]  /*9280*/  MUFU.EX2 R22, R5 ;  /* 0x0000000500167308 */ /* 0x0007e20000000800 */
[----:B------:R-:W-:Y:S04]  /*9290*/  @P0 IADD3 R8, P5, R8, c[0x0][0x1c8], RZ ;  /* 0x0000720008080a10 */ /* 0x000fe80007fbe0ff */
[----:B------:R-:W-:Y:S02]  /*92a0*/  @P0 IADD3.X R9, RZ, c[0x0][0x1cc], R6, P5, P6 ;  /* 0x00007300ff090a10 */ /* 0x000fe40002fec406 */
[C---:B------:R-:W-:Y:S02]  /*92b0*/  @P0 IADD3 R4, P5, R7.reuse, c[0x0][0x1c8], RZ ;  /* 0x0000720007040a10 */ /* 0x040fe40007fbe0ff */
[----:B------:R-:W-:Y:S02]  /*92c0*/  @P0 IADD3 R10, P6, R7, 0x100, RZ ;  /* 0x00000100070a0810 */ /* 0x000fe40007fde0ff */
[----:B--2---:R-:W-:Y:S02]  /*92d0*/  @P0 SHF.L.U64.HI R12, R23, 0x6, R24 ;  /* 0x00000006170c0819 */ /* 0x004fe40000010218 */
[----:B-1----:R-:W-:Y:S01]  /*92e0*/  FMNMX.FTZ R3, R0, R3, !PT ;  /* 0x0000000300037209 */ /* 0x002fe20007810000 */
[----:B------:R-:W-:Y:S04]  /*92f0*/  FMUL.FTZ R0, R2, c[0x0][0x2d0] ;  /* 0x0000b40002007a20 */ /* 0x000fe80000410000 */
[----:B------:R1:W2:Y:S01]  /*9300*/  MUFU.EX2 R2, R0 ;  /* 0x0000000000027308 */ /* 0x0002a20000000800 */
[----:B------:R-:W-:Y:S04]  /*9310*/  FMUL.FTZ R133, R3, c[0x0][0x2d0] ;  /* 0x0000b40003857a20 */ /* 0x000fe80000410000 */
[--C-:B------:R-:W-:Y:S02]  /*9320*/  FFMA.FTZ R135, R135, c[0x0][0x2d0], -R133.reuse ;  /* 0x0000b40087877a23 */ /* 0x100fe40000010885 */
[----:B---3--:R-:W-:Y:S04]  /*9330*/  FFMA.FTZ R5, R190, c[0x0][0x2d0], -R186 ;  /* 0x0000b400be057a23 */ /* 0x008fe800000108ba */
[----:B------:R3:W4:Y:S10]  /*9340*/  MUFU.EX2 R51, R5 ;  /* 0x0000000500337308 */ /* 0x0007340000000800 */
[----:B------:R-:W-:Y:S01]  /*9350*/  MUFU.EX2 R135, R135 ;  /* 0x0000008700877308 */ /* 0x000fe20000000800 */
[----:B-1----:R-:W-:Y:S01]  /*9360*/  FADD.FTZ R0, -R3, R134 ;  /* 0x0000008603007221 */ /* 0x002fe20000010100 */
[----:B------:R-:W-:Y:S01]  /*9370*/  MOV R134, R13 ;  /* 0x0000000d00867202 */ /* 0x000fe20000000f00 */
[--C-:B------:R-:W-:Y:S01]  /*9380*/  FFMA.FTZ R13, R193, c[0x0][0x2d0], -R133.reuse ;  /* 0x0000b400c10d7a23 */ /* 0x100fe20000010885 */
[----:B------:R-:W-:Y:S01]  /*9390*/  MOV R193, R14 ;  /* 0x0000000e00c17202 */ /* 0x000fe20000000f00 */
[----:B------:R-:W-:Y:S02]  /*93a0*/  FMUL.FTZ R0, R0, c[0x0][0x2d0] ;  /* 0x0000b40000007a20 */ /* 0x000fe40000410000 */
[C---:B--2---:R-:W-:Y:S03]  /*93b0*/  FMUL.FTZ R24, R2.reuse, R156 ;  /* 0x0000009c02187220 */ /* 0x044fe60000410000 */
[----:B------:R-:W-:Y:S01]  /*93c0*/  MUFU.EX2 R185, R13 ;  /* 0x0000000d00b97308 */ /* 0x000fe20000000800 */
[C---:B------:R-:W-:Y:S01]  /*93d0*/  FMUL.FTZ R25, R2.reuse, R157 ;  /* 0x0000009d02197220 */ /* 0x040fe20000410000 */
[----:B------:R-:W-:Y:S01]  /*93e0*/  MOV R156, R50 ;  /* 0x00000032009c7202 */ /* 0x000fe20000000f00 */
[----:B------:R-:W-:Y:S01]  /*93f0*/  FMUL.FTZ R32, R2, R164 ;  /* 0x000000a402207220 */ /* 0x000fe20000410000 */
[----:B---3--:R-:W-:Y:S01]  /*9400*/  @P0 IADD3.X R5, R6, c[0x0][0x1cc], RZ, P5, !PT ;  /* 0x0000730006050a10 */ /* 0x008fe20002ffe4ff */
[----:B------:R-:W-:Y:S01]  /*9410*/  FMUL.FTZ R52, R2, R52 ;  /* 0x0000003402347220 */ /* 0x000fe20000410000 */
[----:B------:R-:W-:Y:S01]  /*9420*/  @P0 IADD3 R10, P5, R10, c[0x0][0x1c8], RZ ;  /* 0x000072000a0a0a10 */ /* 0x000fe20007fbe0ff */
[C---:B------:R-:W-:Y:S01]  /*9430*/  FMUL.FTZ R53, R2.reuse, R53 ;  /* 0x0000003502357220 */ /* 0x040fe20000410000 */
[----:B----4-:R-:W-:Y:S01]  /*9440*/  MOV R157, R51 ;  /* 0x00000033009d7202 */ /* 0x010fe20000000f00 */
[----:B------:R1:W-:Y:S01]  /*9450*/  @P0 LDGSTS.E.BYPASS.LTC128B.128 [R251+0xc100], [R4.64], !P1 ;  /* 0x0c10000004fb0fae */ /* 0x0003e2000c901d48 */
[--C-:B------:R-:W-:Y:S01]  /*9460*/  @P0 IADD3.X R11, RZ, c[0x0][0x1cc], R6.reuse, P5, P6 ;  /* 0x00007300ff0b0a10 */ /* 0x100fe20002fec406 */
[----:B------:R-:W2:Y:S01]  /*9470*/  MUFU.EX2 R0, R0 ;  /* 0x0000000000007308 */ /* 0x000ea20000000800 */
[----:B------:R-:W-:Y:S01]  /*9480*/  @P0 IADD3 R7, P6, R7, 0x180, RZ ;  /* 0x0000018007070810 */ /* 0x000fe20007fde0ff */
[C---:B------:R-:W-:Y:S02]  /*9490*/  FMUL.FTZ R56, R2.reuse, R56 ;  /* 0x0000003802387220 */ /* 0x040fe40000410000 */
[C---:B------:R-:W-:Y:S02]  /*94a0*/  FMUL.FTZ R57, R2.reuse, R57 ;  /* 0x0000003902397220 */ /* 0x040fe40000410000 */
[----:B------:R3:W-:Y:S01]  /*94b0*/  @P0 LDGSTS.E.BYPASS.LTC128B.128 [R251+0xf100], [R8.64], !P4 ;  /* 0x0f10000008fb0fae */ /* 0x0007e2000e101d48 */
[C---:B------:R-:W-:Y:S02]  /*94c0*/  FMUL.FTZ R60, R2.reuse, R60 ;  /* 0x0000003c023c7220 */ /* 0x040fe40000410000 */
[C---:B------:R-:W-:Y:S02]  /*94d0*/  FMUL.FTZ R61, R2.reuse, R61 ;  /* 0x0000003d023d7220 */ /* 0x040fe40000410000 */
[C---:B------:R-:W-:Y:S02]  /*94e0*/  FMUL.FTZ R64, R2.reuse, R64 ;  /* 0x0000004002407220 */ /* 0x040fe40000410000 */
[C---:B------:R-:W-:Y:S01]  /*94f0*/  FMUL.FTZ R65, R2.reuse, R65 ;  /* 0x0000004102417220 */ /* 0x040fe20000410000 */
[----:B------:R4:W-:Y:S01]  /*9500*/  @P0 LDGSTS.E.BYPASS.LTC128B.128 [R251+0x12100], [R10.64], !P3 ;  /* 0x121000000afb0fae */ /* 0x0009e2000d901d48 */
[C---:B------:R-:W-:Y:S02]  /*9510*/  FMUL.FTZ R68, R2.reuse, R68 ;  /* 0x0000004402447220 */ /* 0x040fe40000410000 */
[C---:B------:R-:W-:Y:S02]  /*9520*/  FMUL.FTZ R69, R2.reuse, R69 ;  /* 0x0000004502457220 */ /* 0x040fe40000410000 */
[C---:B------:R-:W-:Y:S02]  /*9530*/  FMUL.FTZ R72, R2.reuse, R72 ;  /* 0x0000004802487220 */ /* 0x040fe40000410000 */
[C---:B------:R-:W-:Y:S02]  /*9540*/  FMUL.FTZ R73, R2.reuse, R73 ;  /* 0x0000004902497220 */ /* 0x040fe40000410000 */
[----:B------:R-:W-:Y:S02]  /*9550*/  FMUL.FTZ R76, R2, R76 ;  /* 0x0000004c024c7220 */ /* 0x000fe40000410000 */
[C---:B--2---:R-:W-:Y:S02]  /*9560*/  FMUL.FTZ R26, R0.reuse, R158 ;  /* 0x0000009e001a7220 */ /* 0x044fe40000410000 */
[C---:B------:R-:W-:Y:S02]  /*9570*/  FMUL.FTZ R27, R0.reuse, R159 ;  /* 0x0000009f001b7220 */ /* 0x040fe40000410000 */
[C---:B------:R-:W-:Y:S02]  /*9580*/  FMUL.FTZ R54, R0.reuse, R54 ;  /* 0x0000003600367220 */ /* 0x040fe40000410000 */
[C---:B------:R-:W-:Y:S01]  /*9590*/  FMUL.FTZ R55, R0.reuse, R55 ;  /* 0x0000003700377220 */ /* 0x040fe20000410000 */
[----:B---3--:R-:W-:Y:S01]  /*95a0*/  @P0 IADD3 R8, P5, R7, c[0x0][0x1c8], RZ ;  /* 0x0000720007080a10 */ /* 0x008fe20007fbe0ff */
[C---:B------:R-:W-:Y:S01]  /*95b0*/  FMUL.FTZ R58, R0.reuse, R58 ;  /* 0x0000003a003a7220 */ /* 0x040fe20000410000 */
[----:B------:R-:W-:Y:S01]  /*95c0*/  @P0 SHF.L.U32 R7, R23, 0x6, RZ ;  /* 0x0000000617070819 */ /* 0x000fe200000006ff */
[C---:B------:R-:W-:Y:S01]  /*95d0*/  FMUL.FTZ R59, R0.reuse, R59 ;  /* 0x0000003b003b7220 */ /* 0x040fe20000410000 */
[----:B------:R-:W-:Y:S01]  /*95e0*/  @P0 IADD3.X R9, RZ, c[0x0][0x1cc], R6, P5, P6 ;  /* 0x00007300ff090a10 */ /* 0x000fe20002fec406 */
[----:B------:R-:W-:Y:S01]  /*95f0*/  FMUL.FTZ R62, R0, R62 ;  /* 0x0000003e003e7220 */ /* 0x000fe20000410000 */
[----:B-1----:R-:W-:Y:S01]  /*9600*/  @P0 IADD3 R4, P6, R4, R7, RZ ;  /* 0x0000000704040210 */ /* 0x002fe20007fde0ff */
[C---:B------:R-:W-:Y:S02]  /*9610*/  FMUL.FTZ R63, R0.reuse, R63 ;  /* 0x0000003f003f7220 */ /* 0x040fe40000410000 */
[----:B------:R1:W-:Y:S01]  /*9620*/  @P0 LDGSTS.E.BYPASS.LTC128B.128 [R251+0x15100], [R8.64], !P2 ;  /* 0x1510000008fb0fae */ /* 0x0003e2000d101d48 */
[----:B------:R-:W-:Y:S01]  /*9630*/  @P0 IADD3.X R5, R5, R12, RZ, P6, !PT ;  /* 0x0000000c05050210 */ /* 0x000fe200037fe4ff */
[C---:B----4-:R-:W-:Y:S01]  /*9640*/  FMUL.FTZ R10, R0.reuse, R142 ;  /* 0x0000008e000a7220 */ /* 0x050fe20000410000 */
[----:B------:R-:W-:Y:S01]  /*9650*/  @P0 IADD3 R6, P5, R7, R4, RZ ;  /* 0x0000000407060210 */ /* 0x000fe20007fbe0ff */
[C---:B------:R-:W-:Y:S02]  /*9660*/  FMUL.FTZ R11, R0.reuse, R143 ;  /* 0x0000008f000b7220 */ /* 0x040fe40000410000 */
[----:B------:R-:W-:Y:S01]  /*9670*/  FMUL.FTZ R66, R0, R66 ;  /* 0x0000004200427220 */ /* 0x000fe20000410000 */
[----:B------:R-:W-:Y:S01]  /*9680*/  @P0 IADD3.X R7, R12, R5, RZ, P5, !PT ;  /* 0x000000050c070210 */ /* 0x000fe20002ffe4ff */
[----:B------:R2:W-:Y:S01]  /*9690*/  @P0 LDGSTS.E.BYPASS.LTC128B.128 [R251+0xd100], [R4.64], !P1 ;  /* 0x0d10000004fb0fae */ /* 0x0005e2000c901d48 */
[C---:B------:R-:W-:Y:S02]  /*96a0*/  FMUL.FTZ R67, R0.reuse, R67 ;  /* 0x0000004300437220 */ /* 0x040fe40000410000 */
[C---:B------:R-:W-:Y:S02]  /*96b0*/  FMUL.FTZ R70, R0.reuse, R70 ;  /* 0x0000004600467220 */ /* 0x040fe40000410000 */
[C---:B------:R-:W-:Y:S02]  /*96c0*/  FMUL.FTZ R71, R0.reuse, R71 ;  /* 0x0000004700477220 */ /* 0x040fe40000410000 */
[C---:B------:R-:W-:Y:S01]  /*96d0*/  FMUL.FTZ R74, R0.reuse, R74 ;  /* 0x0000004a004a7220 */ /* 0x040fe20000410000 */
[----:B------:R2:W-:Y:S01]  /*96e0*/  @P0 LDGSTS.E.BYPASS.LTC128B.128 [R251+0x10100], [R4.64+0x80], !P4 ;  /* 0x1010008004fb0fae */ /* 0x0005e2000e101d48 */
[----:B------:R-:W-:Y:S02]  /*96f0*/  FMUL.FTZ R75, R0, R75 ;  /* 0x0000004b004b7220 */ /* 0x000fe40000410000 */
[----:B------:R-:W-:Y:S02]  /*9700*/  FMUL.FTZ R77, R2, R77 ;  /* 0x0000004d024d7220 */ /* 0x000fe40000410000 */
[C---:B------:R-:W-:Y:S02]  /*9710*/  FMUL.FTZ R78, R0.reuse, R78 ;  /* 0x0000004e004e7220 */ /* 0x040fe40000410000 */
[----:B------:R-:W-:Y:S01]  /*9720*/  FMUL.FTZ R79, R0, R79 ;  /* 0x0000004f004f7220 */ /* 0x000fe20000410000 */
[----:B------:R2:W-:Y:S01]  /*9730*/  @P0 LDGSTS.E.BYPASS.LTC128B.128 [R251+0x13100], [R4.64+0x100], !P3 ;  /* 0x1310010004fb0fae */ /* 0x0005e2000d901d48 */
[----:B------:R-:W-:Y:S02]  /*9740*/  FMUL.FTZ R80, R2, R80 ;  /* 0x0000005002507220 */ /* 0x000fe40000410000 */
[--C-:B-1----:R-:W-:Y:S01]  /*9750*/  FFMA.FTZ R8, R194, c[0x0][0x2d0], -R133.reuse ;  /* 0x0000b400c2087a23 */ /* 0x102fe20000010885 */
[----:B------:R-:W-:Y:S01]  /*9760*/  MOV R194, R22 ;  /* 0x0000001600c27202 */ /* 0x000fe20000000f00 */
[C---:B------:R-:W-:Y:S02]  /*9770*/  FMUL.FTZ R9, R2.reuse, R141 ;  /* 0x0000008d02097220 */ /* 0x040fe40000410000 */
[----:B------:R1:W3:Y:S01]  /*9780*/  MUFU.EX2 R190, R8 ;  /* 0x0000000800be7308 */ /* 0x0002e20000000800 */
[----:B------:R2:W-:Y:S01]  /*9790*/  @P0 LDGSTS.E.BYPASS.LTC128B.128 [R251+0x16100], [R4.64+0x180], !P2 ;  /* 0x1610018004fb0fae */ /* 0x0005e2000d101d48 */
[----:B------:R-:W-:Y:S01]  /*97a0*/  MOV R159, R194 ;  /* 0x000000c2009f7202 */ /* 0x000fe20000000f00 */
[----:B------:R-:W-:Y:S02]  /*97b0*/  FMUL.FTZ R81, R2, R81 ;  /* 0x0000005102517220 */ /* 0x000fe40000410000 */
[C---:B------:R-:W-:Y:S02]  /*97c0*/  FMUL.FTZ R82, R0.reuse, R82 ;  /* 0x0000005200527220 */ /* 0x040fe40000410000 */
[----:B------:R-:W-:Y:S02]  /*97d0*/  FMUL.FTZ R83, R0, R83 ;  /* 0x0000005300537220 */ /* 0x000fe40000410000 */
[----:B------:R4:W-:Y:S01]  /*97e0*/  @P0 LDGSTS.E.BYPASS.LTC128B.128 [R251+0xe100], [R6.64], !P1 ;  /* 0x0e10000006fb0fae */ /* 0x0009e2000c901d48 */
[C---:B------:R-:W-:Y:S02]  /*97f0*/  FMUL.FTZ R84, R2.reuse, R84 ;  /* 0x0000005402547220 */ /* 0x040fe40000410000 */
[----:B------:R-:W-:Y:S02]  /*9800*/  FMUL.FTZ R85, R2, R85 ;  /* 0x0000005502557220 */ /* 0x000fe40000410000 */
[C---:B------:R-:W-:Y:S02]  /*9810*/  FMUL.FTZ R86, R0.reuse, R86 ;  /* 0x0000005600567220 */ /* 0x040fe40000410000 */
[----:B------:R-:W-:Y:S01]  /*9820*/  FMUL.FTZ R87, R0, R87 ;  /* 0x0000005700577220 */ /* 0x000fe20000410000 */
[----:B------:R4:W-:Y:S01]  /*9830*/  @P0 LDGSTS.E.BYPASS.LTC128B.128 [R251+0x11100], [R6.64+0x80], !P4 ;  /* 0x1110008006fb0fae */ /* 0x0009e2000e101d48 */
[C---:B------:R-:W-:Y:S02]  /*9840*/  FMUL.FTZ R88, R2.reuse, R88 ;  /* 0x0000005802587220 */ /* 0x040fe40000410000 */
[----:B------:R-:W-:Y:S02]  /*9850*/  FMUL.FTZ R89, R2, R89 ;  /* 0x0000005902597220 */ /* 0x000fe40000410000 */
[----:B------:R-:W-:Y:S02]  /*9860*/  FMUL.FTZ R90, R0, R90 ;  /* 0x0000005a005a7220 */ /* 0x000fe40000410000 */
[----:B-1----:R-:W-:Y:S01]  /*9870*/  FMUL.FTZ R8, R2, R140 ;  /* 0x0000008c02087220 */ /* 0x002fe20000410000 */
[----:B------:R4:W-:Y:S01]  /*9880*/  @P0 LDGSTS.E.BYPASS.LTC128B.128 [R251+0x14100], [R6.64+0x100], !P3 ;  /* 0x1410010006fb0fae */ /* 0x0009e2000d901d48 */
[----:B---3--:R-:W-:Y:S01]  /*9890*/  MOV R158, R190 ;  /* 0x000000be009e7202 */ /* 0x008fe20000000f00 */
[----:B------:R-:W-:Y:S02]  /*98a0*/  FMUL.FTZ R91, R0, R91 ;  /* 0x0000005b005b7220 */ /* 0x000fe40000410000 */
[--C-:B--2---:R-:W-:Y:S01]  /*98b0*/  FFMA.FTZ R4, R191, c[0x0][0x2d0], -R133.reuse ;  /* 0x0000b400bf047a23 */ /* 0x104fe20000010885 */
[----:B------:R-:W-:Y:S01]  /*98c0*/  MOV R191, R21 ;  /* 0x0000001500bf7202 */ /* 0x000fe20000000f00 */
[----:B------:R-:W-:Y:S01]  /*98d0*/  FMUL.FTZ R5, R2, R137 ;  /* 0x0000008902057220 */ /* 0x000fe20000410000 */
[----:B------:R-:W-:Y:S01]  /*98e0*/  F2FP.BF16.PACK_AB R137, R190, R185 ;  /* 0x000000b9be89723e */ /* 0x000fe200000010ff */
[----:B------:R1:W-:Y:S01]  /*98f0*/  MUFU.EX2 R33, R4 ;  /* 0x0000000400217308 */ /* 0x0003e20000000800 */
[----:B------:R4:W-:Y:S01]  /*9900*/  @P0 LDGSTS.E.BYPASS.LTC128B.128 [R251+0x17100], [R6.64+0x180], !P2 ;  /* 0x1710018006fb0fae */ /* 0x0009e2000d101d48 */
[----:B------:R-:W-:Y:S01]  /*9910*/  MOV R190, R41 ;  /* 0x0000002900be7202 */ /* 0x000fe20000000f00 */
[C---:B------:R-:W-:Y:S01]  /*9920*/  FMUL.FTZ R41, R2.reuse, R173 ;  /* 0x000000ad02297220 */ /* 0x040fe20000410000 */
[----:B------:R-:W-:Y:S01]  /*9930*/  MOV R173, R159 ;  /* 0x0000009f00ad7202 */ /* 0x000fe20000000f00 */
[C---:B------:R-:W-:Y:S02]  /*9940*/  FMUL.FTZ R92, R2.reuse, R92 ;  /* 0x0000005c025c7220 */ /* 0x040fe40000410000 */
[----:B------:R-:W-:Y:S02]  /*9950*/  FMUL.FTZ R93, R2, R93 ;  /* 0x0000005d025d7220 */ /* 0x000fe40000410000 */
[----:B------:R-:W2:Y:S01]  /*9960*/  LDSM.16.MT88.4 R12, [R217+0x100] ;  /* 0x00010000d90c783b */ /* 0x000ea20000004200 */
[C---:B------:R-:W-:Y:S02]  /*9970*/  FMUL.FTZ R94, R0.reuse, R94 ;  /* 0x0000005e005e7220 */ /* 0x040fe40000410000 */
[----:B------:R-:W-:Y:S02]  /*9980*/  FMUL.FTZ R95, R0, R95 ;  /* 0x0000005f005f7220 */ /* 0x000fe40000410000 */
[C---:B------:R-:W-:Y:S02]  /*9990*/  FMUL.FTZ R96, R2.reuse, R96 ;  /* 0x0000006002607220 */ /* 0x040fe40000410000 */
[----:B------:R-:W-:Y:S01]  /*99a0*/  FMUL.FTZ R97, R2, R97 ;  /* 0x0000006102617220 */ /* 0x000fe20000410000 */
[----:B------:R-:W-:Y:S01]  /*99b0*/  LDSM.16.MT88.4 R28, [R220+0x100] ;  /* 0x00010000dc1c783b */ /* 0x000fe20000004200 */
[C---:B------:R-:W-:Y:S02]  /*99c0*/  FMUL.FTZ R98, R0.reuse, R98 ;  /* 0x0000006200627220 */ /* 0x040fe40000410000 */
[----:B------:R-:W-:Y:S02]  /*99d0*/  FMUL.FTZ R99, R0, R99 ;  /* 0x0000006300637220 */ /* 0x000fe40000410000 */
[----:B------:R-:W-:Y:S02]  /*99e0*/  FMUL.FTZ R100, R2, R100 ;  /* 0x0000006402647220 */ /* 0x000fe40000410000 */
[--C-:B-1----:R-:W-:Y:S01]  /*99f0*/  FFMA.FTZ R4, R192, c[0x0][0x2d0], -R133.reuse ;  /* 0x0000b400c0047a23 */ /* 0x102fe20000010885 */
[----:B------:R-:W-:Y:S01]  /*9a00*/  MOV R192, R20 ;  /* 0x0000001400c07202 */ /* 0x000fe20000000f00 */
[----:B------:R-:W-:Y:S01]  /*9a10*/  LDSM.16.MT88.4 R36, [R219+0x100] ;  /* 0x00010000db24783b */ /* 0x000fe20000004200 */
[----:B------:R-:W-:Y:S01]  /*9a20*/  FMUL.FTZ R101, R2, R101 ;  /* 0x0000006502657220 */ /* 0x000fe20000410000 */
[----:B------:R-:W1:Y:S01]  /*9a30*/  MUFU.EX2 R188, R4 ;  /* 0x0000000400bc7308 */ /* 0x000e620000000800 */
[C---:B----4-:R-:W-:Y:S01]  /*9a40*/  FMUL.FTZ R6, R0.reuse, R138 ;  /* 0x0000008a00067220 */ /* 0x050fe20000410000 */
[----:B------:R-:W-:Y:S01]  /*9a50*/  F2FP.BF16.PACK_AB R138, R43, R50 ;  /* 0x000000322b8a723e */ /* 0x000fe200000010ff */
[C---:B------:R-:W-:Y:S02]  /*9a60*/  FMUL.FTZ R7, R0.reuse, R139 ;  /* 0x0000008b00077220 */ /* 0x040fe40000410000 */
[C---:B------:R-:W-:Y:S01]  /*9a70*/  FMUL.FTZ R50, R0.reuse, R182 ;  /* 0x000000b600327220 */ /* 0x040fe20000410000 */
[----:B------:R-:W3:Y:S01]  /*9a80*/  LDSM.16.MT88.4 R20, [R218+0x100] ;  /* 0x00010000da14783b */ /* 0x000ee20000004200 */
[C---:B------:R-:W-:Y:S02]  /*9a90*/  FMUL.FTZ R102, R0.reuse, R102 ;  /* 0x0000006600667220 */ /* 0x040fe40000410000 */
[----:B------:R-:W-:Y:S02]  /*9aa0*/  FMUL.FTZ R103, R0, R103 ;  /* 0x0000006700677220 */ /* 0x000fe40000410000 */
[C---:B------:R-:W-:Y:S02]  /*9ab0*/  FMUL.FTZ R104, R2.reuse, R104 ;  /* 0x0000006802687220 */ /* 0x040fe40000410000 */
[----:B------:R-:W-:Y:S01]  /*9ac0*/  FMUL.FTZ R105, R2, R105 ;  /* 0x0000006902697220 */ /* 0x000fe20000410000 */
[----:B------:R-:W4:Y:S01]  /*9ad0*/  LDSM.16.MT88.4 R44, [R217+0x3100] ;  /* 0x00310000d92c783b */ /* 0x000f220000004200 */
[C---:B------:R-:W-:Y:S02]  /*9ae0*/  FMUL.FTZ R106, R0.reuse, R106 ;  /* 0x0000006a006a7220 */ /* 0x040fe40000410000 */
[----:B------:R-:W-:Y:S02]  /*9af0*/  FMUL.FTZ R107, R0, R107 ;  /* 0x0000006b006b7220 */ /* 0x000fe40000410000 */
[C---:B------:R-:W-:Y:S02]  /*9b00*/  FMUL.FTZ R108, R2.reuse, R108 ;  /* 0x0000006c026c7220 */ /* 0x040fe40000410000 */
[----:B------:R-:W-:Y:S01]  /*9b10*/  FMUL.FTZ R109, R2, R109 ;  /* 0x0000006d026d7220 */ /* 0x000fe20000410000 */
[----:B------:R-:W4:Y:S01]  /*9b20*/  LDSM.16.MT88.4 R140, [R218+0x3100] ;  /* 0x00310000da8c783b */ /* 0x000f220000004200 */
[----:B------:R-:W-:Y:S01]  /*9b30*/  FMUL.FTZ R110, R0, R110 ;  /* 0x0000006e006e7220 */ /* 0x000fe20000410000 */
[----:B-1----:R-:W-:Y:S01]  /*9b40*/  F2FP.BF16.PACK_AB R139, R188, R33 ;  /* 0x00000021bc8b723e */ /* 0x002fe200000010ff */
[----:B------:R-:W-:Y:S01]  /*9b50*/  FMUL.FTZ R4, R2, R136 ;  /* 0x0000008802047220 */ /* 0x000fe20000410000 */
[----:B------:R-:W-:Y:S01]  /*9b60*/  F2FP.BF16.PACK_AB R136, R51, R194 ;  /* 0x000000c23388723e */ /* 0x000fe200000010ff */
[----:B------:R-:W-:Y:S01]  /*9b70*/  FMUL.FTZ R51, R0, R183 ;  /* 0x000000b700337220 */ /* 0x000fe20000410000 */
[----:B------:R-:W-:Y:S01]  /*9b80*/  MOV R194, R49 ;  /* 0x0000003100c27202 */ /* 0x000fe20000000f00 */
[----:B------:R-:W-:Y:S01]  /*9b90*/  FMUL.FTZ R49, R2, R181 ;  /* 0x000000b502317220 */ /* 0x000fe20000410000 */
[----:B------:R-:W0:Y:S01]  /*9ba0*/  LDGDEPBAR ;  /* 0x00000000000079af */ /* 0x000e220000000000 */
[----:B------:R-:W-:Y:S02]  /*9bb0*/  FMUL.FTZ R111, R0, R111 ;  /* 0x0000006f006f7220 */ /* 0x000fe40000410000 */
[C---:B--2---:R-:W-:Y:S05]  /*9bc0*/  HMMA.16816.F32.BF16 R4, R136.reuse, R12, R4 ;  /* 0x0000000c8804723c */ /* 0x044fea0000041804 */
[C---:B------:R-:W-:Y:S02]  /*9bd0*/  FMUL.FTZ R112, R2.reuse, R112 ;  /* 0x0000007002707220 */ /* 0x040fe40000410000 */
[C---:B------:R-:W-:Y:S01]  /*9be0*/  FMUL.FTZ R12, R2.reuse, R144 ;  /* 0x00000090020c7220 */ /* 0x040fe20000410000 */
[C---:B------:R-:W-:Y:S04]  /*9bf0*/  HMMA.16816.F32.BF16 R8, R136.reuse, R14, R8 ;  /* 0x0000000e8808723c */ /* 0x040fe80000041808 */
[----:B------:R-:W-:Y:S01]  /*9c00*/  FMUL.FTZ R13, R2, R145 ;  /* 0x00000091020d7220 */ /* 0x000fe20000410000 */
[----:B------:R-:W-:Y:S01]  /*9c10*/  MOV R144, R19 ;  /* 0x0000001300907202 */ /* 0x000fe20000000f00 */
[C---:B------:R-:W-:Y:S01]  /*9c20*/  FMUL.FTZ R19, R0.reuse, R151 ;  /* 0x0000009700137220 */ /* 0x040fe20000410000 */
[----:B------:R-:W-:Y:S01]  /*9c30*/  MOV R145, R18 ;  /* 0x0000001200917202 */ /* 0x000fe20000000f00 */
[C---:B------:R-:W-:Y:S01]  /*9c40*/  FMUL.FTZ R14, R0.reuse, R146 ;  /* 0x00000092000e7220 */ /* 0x040fe20000410000 */
[----:B------:R-:W-:Y:S03]  /*9c50*/  MOV R146, R17 ;  /* 0x0000001100927202 */ /* 0x000fe60000000f00 */
[----:B------:R-:W-:Y:S01]  /*9c60*/  FMUL.FTZ R15, R0, R147 ;  /* 0x00000093000f7220 */ /* 0x000fe20000410000 */
[----:B------:R-:W-:Y:S01]  /*9c70*/  MOV R147, R16 ;  /* 0x0000001000937202 */ /* 0x000fe20000000f00 */
[C---:B------:R-:W-:Y:S02]  /*9c80*/  FMUL.FTZ R16, R2.reuse, R148 ;  /* 0x0000009402107220 */ /* 0x040fe40000410000 */
[----:B------:R-:W-:Y:S01]  /*9c90*/  FMUL.FTZ R17, R2, R149 ;  /* 0x0000009502117220 */ /* 0x000fe20000410000 */
[----:B------:R-:W-:Y:S01]  /*9ca0*/  MOV R164, R147 ;  /* 0x0000009300a47202 */ /* 0x000fe20000000f00 */
[----:B------:R-:W-:Y:S01]  /*9cb0*/  FMUL.FTZ R18, R0, R150 ;  /* 0x0000009600127220 */ /* 0x000fe20000410000 */
[C---:B---3--:R-:W-:Y:S01]  /*9cc0*/  HMMA.16816.F32.BF16 R12, R136.reuse, R20, R12 ;  /* 0x00000014880c723c */ /* 0x048fe2000004180c */
[----:B------:R-:W-:Y:S02]  /*9cd0*/  LDSM.16.MT88.4 R148, [R219+0x3100] ;  /* 0x00310000db94783b */ /* 0x000fe40000004200 */
[----:B------:R-:W-:Y:S01]  /*9ce0*/  MOV R181, R164 ;  /* 0x000000a400b57202 */ /* 0x000fe20000000f00 */
[----:B------:R-:W-:Y:S02]  /*9cf0*/  FMUL.FTZ R113, R2, R113 ;  /* 0x0000007102717220 */ /* 0x000fe40000410000 */
[----:B------:R-:W-:Y:S02]  /*9d00*/  FMUL.FTZ R114, R0, R114 ;  /* 0x0000007200727220 */ /* 0x000fe40000410000 */
[C---:B------:R-:W-:Y:S04]  /*9d10*/  HMMA.16816.F32.BF16 R16, R136.reuse, R22, R16 ;  /* 0x000000168810723c */ /* 0x040fe80000041810 */
[C---:B------:R-:W-:Y:S01]  /*9d20*/  FMUL.FTZ R20, R2.reuse, R152 ;  /* 0x0000009802147220 */ /* 0x040fe20000410000 */
[----:B------:R-:W-:Y:S01]  /*9d30*/  MOV R152, R40 ;  /* 0x0000002800987202 */ /* 0x000fe20000000f00 */
[----:B------:R-:W-:Y:S01]  /*9d40*/  FMUL.FTZ R21, R2, R153 ;  /* 0x0000009902157220 */ /* 0x000fe20000410000 */
[----:B------:R-:W-:Y:S01]  /*9d50*/  MOV R153, R33 ;  /* 0x0000002100997202 */ /* 0x000fe20000000f00 */
[C---:B------:R-:W-:Y:S01]  /*9d60*/  FMUL.FTZ R22, R0.reuse, R154 ;  /* 0x0000009a00167220 */ /* 0x040fe20000410000 */
[----:B------:R-:W-:Y:S03]  /*9d70*/  MOV R154, R43 ;  /* 0x0000002b009a7202 */ /* 0x000fe60000000f00 */
[----:B------:R-:W-:Y:S01]  /*9d80*/  FMUL.FTZ R23, R0, R155 ;  /* 0x0000009b00177220 */ /* 0x000fe20000410000 */
[----:B------:R-:W-:Y:S01]  /*9d90*/  MOV R155, R48 ;  /* 0x00000030009b7202 */ /* 0x000fe20000000f00 */
[----:B------:R-:W-:Y:S01]  /*9da0*/  FMUL.FTZ R33, R2, R165 ;  /* 0x000000a502217220 */ /* 0x000fe20000410000 */
[----:B------:R-:W-:Y:S01]  /*9db0*/  MOV R165, R34 ;  /* 0x0000002200a57202 */ /* 0x000fe20000000f00 */
[C---:B------:R-:W-:Y:S01]  /*9dc0*/  FMUL.FTZ R34, R0.reuse, R166 ;  /* 0x000000a600227220 */ /* 0x040fe20000410000 */
[----:B------:R-:W-:Y:S01]  /*9dd0*/  MOV R166, R35 ;  /* 0x0000002300a67202 */ /* 0x000fe20000000f00 */
[----:B------:R-:W-:Y:S01]  /*9de0*/  FMUL.FTZ R35, R0, R167 ;  /* 0x000000a700237220 */ /* 0x000fe20000410000 */
[C---:B------:R-:W-:Y:S03]  /*9df0*/  HMMA.16816.F32.BF16 R20, R136.reuse, R28, R20 ;  /* 0x0000001c8814723c */ /* 0x040fe60000041814 */
[----:B------:R-:W-:Y:S01]  /*9e00*/  MOV R183, R166 ;  /* 0x000000a600b77202 */ /* 0x000fe20000000f00 */
[----:B------:R-:W-:Y:S01]  /*9e10*/  FMUL.FTZ R40, R2, R172 ;  /* 0x000000ac02287220 */ /* 0x000fe20000410000 */
[----:B------:R-:W-:Y:S01]  /*9e20*/  MOV R172, R157 ;  /* 0x0000009d00ac7202 */ /* 0x000fe20000000f00 */
[----:B------:R-:W-:Y:S01]  /*9e30*/  FMUL.FTZ R43, R0, R175 ;  /* 0x000000af002b7220 */ /* 0x000fe20000410000 */
[----:B------:R-:W-:Y:S01]  /*9e40*/  MOV R167, R156 ;  /* 0x0000009c00a77202 */ /* 0x000fe20000000f00 */
        /* <DEDUP_REMOVED lines=13> */
[----:B------:R-:W-:Y:S01]  /*9f20*/  FMUL.FTZ R115, R0, R115 ;  /* 0x0000007300737220 */ /* 0x000fe20000410000 */
[C---:B------:R-:W-:Y:S01]  /*9f30*/  HMMA.16816.F32.BF16 R28, R136.reuse, R36, R28 ;  /* 0x00000024881c723c */ /* 0x040fe2000004181c */
[----:B------:R-:W1:Y:S02]  /*9f40*/  LDSM.16.MT88.4 R144, [R220+0x3100] ;  /* 0x00310000dc90783b */ /* 0x000e640000004200 */
[----:B------:R-:W-:Y:S01]  /*9f50*/  MOV R175, R160 ;  /* 0x000000a000af7202 */ /* 0x000fe20000000f00 */
[C---:B------:R-:W-:Y:S01]  /*9f60*/  FMUL.FTZ R116, R2.reuse, R116 ;  /* 0x0000007402747220 */ /* 0x040fe20000410000 */
[----:B------:R-:W-:Y:S01]  /*9f70*/  MOV R160, R154 ;  /* 0x0000009a00a07202 */ /* 0x000fe20000000f00 */
[C---:B------:R-:W-:Y:S01]  /*9f80*/  FMUL.FTZ R117, R2.reuse, R117 ;  /* 0x0000007502757220 */ /* 0x040fe20000410000 */
[----:B------:R-:W-:Y:S01]  /*9f90*/  MOV R174, R158 ;  /* 0x0000009e00ae7202 */ /* 0x000fe20000000f00 */
[C---:B------:R-:W-:Y:S01]  /*9fa0*/  HMMA.16816.F32.BF16 R32, R136.reuse, R38, R32 ;  /* 0x000000268820723c */ /* 0x040fe20000041820 */
[----:B------:R-:W-:Y:S03]  /*9fb0*/  LDSM.16.MT88.4 R156, [R218+0x3900] ;  /* 0x00390000da9c783b */ /* 0x000fe60000004200 */
[C---:B------:R-:W-:Y:S01]  /*9fc0*/  FMUL.FTZ R36, R2.reuse, R168 ;  /* 0x000000a802247220 */ /* 0x040fe20000410000 */
[----:B------:R-:W-:Y:S01]  /*9fd0*/  MOV R180, R211 ;  /* 0x000000d300b47202 */ /* 0x000fe20000000f00 */
[----:B------:R-:W-:Y:S01]  /*9fe0*/  FMUL.FTZ R37, R2, R169 ;  /* 0x000000a902257220 */ /* 0x000fe20000410000 */
[----:B------:R-:W-:Y:S01]  /*9ff0*/  MOV R182, R162 ;  /* 0x000000a200b67202 */ /* 0x000fe20000000f00 */
[C---:B------:R-:W-:Y:S04]  /*a000*/  FMUL.FTZ R38, R0.reuse, R170 ;  /* 0x000000aa00267220 */ /* 0x040fe80000410000 */
[C---:B------:R-:W-:Y:S02]  /*a010*/  FMUL.FTZ R39, R0.reuse, R171 ;  /* 0x000000ab00277220 */ /* 0x040fe40000410000 */
[C---:B------:R-:W-:Y:S02]  /*a020*/  FMUL.FTZ R118, R0.reuse, R118 ;  /* 0x0000007600767220 */ /* 0x040fe40000410000 */
[----:B------:R-:W-:Y:S02]  /*a030*/  FMUL.FTZ R119, R0, R119 ;  /* 0x0000007700777220 */ /* 0x000fe40000410000 */
[C---:B------:R-:W-:Y:S01]  /*a040*/  FMUL.FTZ R120, R2.reuse, R120 ;  /* 0x0000007802787220 */ /* 0x040fe20000410000 */
[C---:B----4-:R-:W-:Y:S03]  /*a050*/  HMMA.16816.F32.BF16 R36, R136.reuse, R44, R36 ;  /* 0x0000002c8824723c */ /* 0x050fe60000041824 */
[----:B------:R-:W-:Y:S02]  /*a060*/  FMUL.FTZ R121, R2, R121 ;  /* 0x0000007902797220 */ /* 0x000fe40000410000 */
[----:B------:R-:W-:Y:S02]  /*a070*/  FMUL.FTZ R122, R0, R122 ;  /* 0x0000007a007a7220 */ /* 0x000fe40000410000 */
[C---:B------:R-:W-:Y:S01]  /*a080*/  FMUL.FTZ R44, R2.reuse, R176 ;  /* 0x000000b0022c7220 */ /* 0x040fe20000410000 */
[C---:B------:R-:W-:Y:S04]  /*a090*/  HMMA.16816.F32.BF16 R40, R136.reuse, R46, R40 ;  /* 0x0000002e8828723c */ /* 0x040fe80000041828 */
[--C-:B------:R-:W-:Y:S01]  /*a0a0*/  FFMA.FTZ R134, R187, c[0x0][0x2d0], -R186.reuse ;  /* 0x0000b400bb867a23 */ /* 0x100fe200000108ba */
[----:B------:R-:W-:Y:S01]  /*a0b0*/  MOV R187, R212 ;  /* 0x000000d400bb7202 */ /* 0x000fe20000000f00 */
[----:B------:R-:W-:Y:S01]  /*a0c0*/  FMUL.FTZ R45, R2, R177 ;  /* 0x000000b1022d7220 */ /* 0x000fe20000410000 */
[----:B------:R-:W-:Y:S01]  /*a0d0*/  MOV R176, R152 ;  /* 0x0000009800b07202 */ /* 0x000fe20000000f00 */
[C---:B------:R-:W-:Y:S01]  /*a0e0*/  FMUL.FTZ R46, R0.reuse, R178 ;  /* 0x000000b2002e7220 */ /* 0x040fe20000410000 */
[----:B------:R-:W-:Y:S01]  /*a0f0*/  MOV R177, R191 ;  /* 0x000000bf00b17202 */ /* 0x000fe20000000f00 */
[----:B------:R2:W-:Y:S02]  /*a100*/  MUFU.EX2 R178, R134 ;  /* 0x0000008600b27308 */ /* 0x0005e40000000800 */
[C---:B------:R-:W-:Y:S01]  /*a110*/  FMUL.FTZ R47, R0.reuse, R179 ;  /* 0x000000b3002f7220 */ /* 0x040fe20000410000 */
[----:B------:R-:W-:Y:S01]  /*a120*/  MOV R179, R161 ;  /* 0x000000a100b37202 */ /* 0x000fe20000000f00 */
[----:B------:R-:W-:Y:S01]  /*a130*/  FMUL.FTZ R123, R0, R123 ;  /* 0x0000007b007b7220 */ /* 0x000fe20000410000 */
[----:B------:R-:W-:Y:S01]  /*a140*/  MOV R161, R153 ;  /* 0x0000009900a17202 */ /* 0x000fe20000000f00 */
[C---:B------:R-:W-:Y:S01]  /*a150*/  FMUL.FTZ R124, R2.reuse, R124 ;  /* 0x0000007c027c7220 */ /* 0x040fe20000410000 */
[----:B------:R-:W-:Y:S01]  /*a160*/  MOV R191, R210 ;  /* 0x000000d200bf7202 */ /* 0x000fe20000000f00 */
[----:B------:R-:W-:Y:S01]  /*a170*/  FMUL.FTZ R125, R2, R125 ;  /* 0x0000007d027d7220 */ /* 0x000fe20000410000 */
[C---:B------:R-:W-:Y:S03]  /*a180*/  HMMA.16816.F32.BF16 R44, R136.reuse, R140, R44 ;  /* 0x0000008c882c723c */ /* 0x040fe6000004182c */
[C---:B------:R-:W-:Y:S02]  /*a190*/  FMUL.FTZ R126, R0.reuse, R126 ;  /* 0x0000007e007e7220 */ /* 0x040fe40000410000 */
[----:B------:R-:W-:Y:S02]  /*a1a0*/  FMUL.FTZ R127, R0, R127 ;  /* 0x0000007f007f7220 */ /* 0x000fe40000410000 */
[C---:B------:R-:W-:Y:S01]  /*a1b0*/  FMUL.FTZ R128, R2.reuse, R128 ;  /* 0x0000008002807220 */ /* 0x040fe20000410000 */
[C---:B------:R-:W-:Y:S01]  /*a1c0*/  HMMA.16816.F32.BF16 R48, R136.reuse, R142, R48 ;  /* 0x0000008e8830723c */ /* 0x040fe20000041830 */
[----:B------:R-:W3:Y:S03]  /*a1d0*/  LDSM.16.MT88.4 R140, [R217+0x6100] ;  /* 0x00610000d98c783b */ /* 0x000ee60000004200 */
[----:B------:R-:W-:Y:S02]  /*a1e0*/  FMUL.FTZ R129, R2, R129 ;  /* 0x0000008102817220 */ /* 0x000fe40000410000 */
[C---:B------:R-:W-:Y:S02]  /*a1f0*/  FMUL.FTZ R130, R0.reuse, R130 ;  /* 0x0000008200827220 */ /* 0x040fe40000410000 */
[C---:B-1----:R-:W-:Y:S04]  /*a200*/  HMMA.16816.F32.BF16 R52, R136.reuse, R144, R52 ;  /* 0x000000908834723c */ /* 0x042fe80000041834 */
[--C-:B--2---:R-:W-:Y:S01]  /*a210*/  FFMA.FTZ R134, R195, c[0x0][0x2d0], -R186.reuse ;  /* 0x0000b400c3867a23 */ /* 0x104fe200000108ba */
[----:B------:R-:W-:Y:S01]  /*a220*/  MOV R195, R163 ;  /* 0x000000a300c37202 */ /* 0x000fe20000000f00 */
[----:B------:R-:W-:Y:S02]  /*a230*/  FMUL.FTZ R131, R0, R131 ;  /* 0x0000008300837220 */ /* 0x000fe40000410000 */
[C---:B------:R-:W-:Y:S01]  /*a240*/  HMMA.16816.F32.BF16 R56, R136.reuse, R146, R56 ;  /* 0x000000928838723c */ /* 0x040fe20000041838 */
[----:B------:R1:W2:Y:S01]  /*a250*/  MUFU.EX2 R168, R134 ;  /* 0x0000008600a87308 */ /* 0x0002a20000000800 */
[----:B------:R-:W4:Y:S06]  /*a260*/  LDSM.16.MT88.4 R144, [R218+0x6100] ;  /* 0x00610000da90783b */ /* 0x000f2c0000004200 */
[C---:B------:R-:W-:Y:S08]  /*a270*/  HMMA.16816.F32.BF16 R60, R136.reuse, R148, R60 ;  /* 0x00000094883c723c */ /* 0x040ff0000004183c */
[C---:B------:R-:W-:Y:S01]  /*a280*/  HMMA.16816.F32.BF16 R64, R136.reuse, R150, R64 ;  /* 0x000000968840723c */ /* 0x040fe20000041840 */
[----:B------:R-:W2:Y:S07]  /*a290*/  LDSM.16.MT88.4 R148, [R220+0x6100] ;  /* 0x00610000dc94783b */ /* 0x000eae0000004200 */
[C---:B---3--:R-:W-:Y:S04]  /*a2a0*/  HMMA.16816.F32.BF16 R68, R136.reuse, R140, R68 ;  /* 0x0000008c8844723c */ /* 0x048fe80000041844 */
[--C-:B-1----:R-:W-:Y:S01]  /*a2b0*/  FFMA.FTZ R134, R196, c[0x0][0x2d0], -R133.reuse ;  /* 0x0000b400c4867a23 */ /* 0x102fe20000010885 */
[----:B------:R-:W-:Y:S02]  /*a2c0*/  MOV R196, R166 ;  /* 0x000000a600c47202 */ /* 0x000fe40000000f00 */
[----:B------:R-:W-:Y:S01]  /*a2d0*/  MOV R166, R155 ;  /* 0x0000009b00a67202 */ /* 0x000fe20000000f00 */
[----:B------:R1:W-:Y:S01]  /*a2e0*/  MUFU.EX2 R212, R134 ;  /* 0x0000008600d47308 */ /* 0x0003e20000000800 */
[C---:B------:R-:W-:Y:S01]  /*a2f0*/  HMMA.16816.F32.BF16 R72, R136.reuse, R142, R72 ;  /* 0x0000008e8848723c */ /* 0x040fe20000041848 */
[----:B------:R-:W3:Y:S07]  /*a300*/  LDSM.16.MT88.4 R140, [R219+0x6100] ;  /* 0x00610000db8c783b */ /* 0x000eee0000004200 */
[C---:B----4-:R-:W-:Y:S01]  /*a310*/  HMMA.16816.F32.BF16 R76, R136.reuse, R144, R76 ;  /* 0x00000090884c723c */ /* 0x050fe2000004184c */
[----:B------:R-:W-:Y:S07]  /*a320*/  LDSM.16.MT88.4 R152, [R220+0x900] ;  /* 0x00090000dc98783b */ /* 0x000fee0000004200 */
[C---:B------:R-:W-:Y:S01]  /*a330*/  HMMA.16816.F32.BF16 R80, R136.reuse, R146, R80 ;  /* 0x000000928850723c */ /* 0x040fe20000041850 */
[----:B------:R-:W4:Y:S03]  /*a340*/  LDSM.16.MT88.4 R144, [R217+0x9100] ;  /* 0x00910000d990783b */ /* 0x000f260000004200 */
[--C-:B-1----:R-:W-:Y:S01]  /*a350*/  FFMA.FTZ R134, R197, c[0x0][0x2d0], -R133.reuse ;  /* 0x0000b400c5867a23 */ /* 0x102fe20000010885 */
[----:B------:R-:W-:Y:S03]  /*a360*/  MOV R197, R209 ;  /* 0x000000d100c57202 */ /* 0x000fe60000000f00 */
[C---:B--2---:R-:W-:Y:S01]  /*a370*/  HMMA.16816.F32.BF16 R84, R136.reuse, R148, R84 ;  /* 0x000000948854723c */ /* 0x044fe20000041854 */
[----:B------:R1:W2:Y:S07]  /*a380*/  MUFU.EX2 R211, R134 ;  /* 0x0000008600d37308 */ /* 0x0002ae0000000800 */
[C---:B------:R-:W-:Y:S01]  /*a390*/  HMMA.16816.F32.BF16 R88, R136.reuse, R150, R88 ;  /* 0x000000968858723c */ /* 0x040fe20000041858 */
[----:B------:R-:W2:Y:S07]  /*a3a0*/  LDSM.16.MT88.4 R148, [R218+0x9100] ;  /* 0x00910000da94783b */ /* 0x000eae0000004200 */
[C---:B---3--:R-:W-:Y:S08]  /*a3b0*/  HMMA.16816.F32.BF16 R92, R136.reuse, R140, R92 ;  /* 0x0000008c885c723c */ /* 0x048ff0000004185c */
[C---:B------:R-:W-:Y:S01]  /*a3c0*/  HMMA.16816.F32.BF16 R96, R136.reuse, R142, R96 ;  /* 0x0000008e8860723c */ /* 0x040fe20000041860 */
[----:B------:R-:W3:Y:S03]  /*a3d0*/  LDSM.16.MT88.4 R140, [R220+0x9100] ;  /* 0x00910000dc8c783b */ /* 0x000ee60000004200 */
[--C-:B-1----:R-:W-:Y:S04]  /*a3e0*/  FFMA.FTZ R134, R198, c[0x0][0x2d0], -R186.reuse ;  /* 0x0000b400c6867a23 */ /* 0x102fe800000108ba */
[----:B------:R1:W-:Y:S01]  /*a3f0*/  MUFU.EX2 R169, R134 ;  /* 0x0000008600a97308 */ /* 0x0003e20000000800 */
[C---:B----4-:R-:W-:Y:S08]  /*a400*/  HMMA.16816.F32.BF16 R100, R136.reuse, R144, R100 ;  /* 0x000000908864723c */ /* 0x050ff00000041864 */
[C---:B------:R-:W-:Y:S01]  /*a410*/  HMMA.16816.F32.BF16 R104, R136.reuse, R146, R104 ;  /* 0x000000928868723c */ /* 0x040fe20000041868 */
[----:B------:R-:W4:Y:S07]  /*a420*/  LDSM.16.MT88.4 R144, [R219+0x9100] ;  /* 0x00910000db90783b */ /* 0x000f2e0000004200 */
[C---:B--2---:R-:W-:Y:S04]  /*a430*/  HMMA.16816.F32.BF16 R108, R136.reuse, R148, R108 ;  /* 0x00000094886c723c */ /* 0x044fe8000004186c */
[--C-:B-1----:R-:W-:Y:S04]  /*a440*/  FFMA.FTZ R134, R199, c[0x0][0x2d0], -R186.reuse ;  /* 0x0000b400c7867a23 */ /* 0x102fe800000108ba */
[C---:B------:R-:W-:Y:S01]  /*a450*/  HMMA.16816.F32.BF16 R112, R136.reuse, R150, R112 ;  /* 0x000000968870723c */ /* 0x040fe20000041870 */
[----:B------:R-:W1:Y:S01]  /*a460*/  LDSM.16.MT88.4 R148, [R217+0x900] ;  /* 0x00090000d994783b */ /* 0x000e620000004200 */
[----:B------:R2:W1:Y:S06]  /*a470*/  MUFU.EX2 R170, R134 ;  /* 0x0000008600aa7308 */ /* 0x00046c0000000800 */
[C---:B---3--:R-:W-:Y:S08]  /*a480*/  HMMA.16816.F32.BF16 R116, R136.reuse, R140, R116 ;  /* 0x0000008c8874723c */ /* 0x048ff00000041874 */
[C---:B------:R-:W-:Y:S01]  /*a490*/  HMMA.16816.F32.BF16 R120, R136.reuse, R142, R120 ;  /* 0x0000008e8878723c */ /* 0x040fe20000041878 */
[----:B------:R-:W3:Y:S07]  /*a4a0*/  LDSM.16.MT88.4 R140, [R218+0x900] ;  /* 0x00090000da8c783b */ /* 0x000eee0000004200 */
[C---:B----4-:R-:W-:Y:S04]  /*a4b0*/  HMMA.16816.F32.BF16 R124, R136.reuse, R144, R124 ;  /* 0x00000090887c723c */ /* 0x050fe8000004187c */
[--C-:B--2---:R-:W-:Y:S04]  /*a4c0*/  FFMA.FTZ R134, R204, c[0x0][0x2d0], -R133.reuse ;  /* 0x0000b400cc867a23 */ /* 0x104fe80000010885 */
[----:B------:R2:W-:Y:S01]  /*a4d0*/  MUFU.EX2 R210, R134 ;  /* 0x0000008600d27308 */ /* 0x0005e20000000800 */
[----:B------:R-:W-:Y:S01]  /*a4e0*/  HMMA.16816.F32.BF16 R128, R136, R146, R128 ;  /* 0x000000928880723c */ /* 0x000fe20000041880 */
[----:B------:R-:W4:Y:S06]  /*a4f0*/  LDSM.16.MT88.4 R144, [R219+0x900] ;  /* 0x00090000db90783b */ /* 0x000f2c0000004200 */
[----:B------:R-:W-:Y:S02]  /*a500*/  F2FP.BF16.PACK_AB R136, R168, R178 ;  /* 0x000000b2a888723e */ /* 0x000fe400000010ff */
[----:B------:R-:W-:Y:S03]  /*a510*/  F2FP.BF16.PACK_AB R137, R211, R212 ;  /* 0x000000d4d389723e */ /* 0x000fe600000010ff */
[----:B-1----:R-:W-:Y:S01]  /*a520*/  F2FP.BF16.PACK_AB R138, R170, R169 ;  /* 0x000000a9aa8a723e */ /* 0x002fe200000010ff */
[--C-:B--2---:R-:W-:Y:S04]  /*a530*/  FFMA.FTZ R134, R205, c[0x0][0x2d0], -R133.reuse ;  /* 0x0000b400cd867a23 */ /* 0x104fe80000010885 */
[----:B------:R-:W1:Y:S02]  /*a540*/  MUFU.EX2 R209, R134 ;  /* 0x0000008600d17308 */ /* 0x000e640000000800 */
[----:B-1----:R-:W-:Y:S01]  /*a550*/  F2FP.BF16.PACK_AB R139, R209, R210 ;  /* 0x000000d2d18b723e */ /* 0x002fe200000010ff */
[--C-:B------:R-:W-:Y:S07]  /*a560*/  FFMA.FTZ R134, R206, c[0x0][0x2d0], -R186.reuse ;  /* 0x0000b400ce867a23 */ /* 0x100fee00000108ba */
[----:B------:R1:W-:Y:S01]  /*a570*/  MUFU.EX2 R171, R134 ;  /* 0x0000008600ab7308 */ /* 0x0003e20000000800 */
[C---:B------:R-:W-:Y:S08]  /*a580*/  HMMA.16816.F32.BF16 R4, R136.reuse, R148, R4 ;  /* 0x000000948804723c */ /* 0x040ff00000041804 */
[C---:B------:R-:W-:Y:S01]  /*a590*/  HMMA.16816.F32.BF16 R8, R136.reuse, R150, R8 ;  /* 0x000000968808723c */ /* 0x040fe20000041808 */
[----:B------:R-:W2:Y:S07]  /*a5a0*/  LDSM.16.MT88.4 R148, [R217+0x3900] ;  /* 0x00390000d994783b */ /* 0x000eae0000004200 */
[C---:B---3--:R-:W-:Y:S04]  /*a5b0*/  HMMA.16816.F32.BF16 R12, R136.reuse, R140, R12 ;  /* 0x0000008c880c723c */ /* 0x048fe8000004180c */
[--C-:B-1----:R-:W-:Y:S04]  /*a5c0*/  FFMA.FTZ R134, R207, c[0x0][0x2d0], -R186.reuse ;  /* 0x0000b400cf867a23 */ /* 0x102fe800000108ba */
[C---:B------:R-:W-:Y:S01]  /*a5d0*/  HMMA.16816.F32.BF16 R16, R136.reuse, R142, R16 ;  /* 0x0000008e8810723c */ /* 0x040fe20000041810 */
[----:B------:R-:W1:Y:S01]  /*a5e0*/  LDSM.16.MT88.4 R140, [R220+0x3900] ;  /* 0x00390000dc8c783b */ /* 0x000e620000004200 */
[----:B------:R3:W-:Y:S06]  /*a5f0*/  MUFU.EX2 R162, R134 ;  /* 0x0000008600a27308 */ /* 0x0007ec0000000800 */
[C---:B------:R-:W-:Y:S08]  /*a600*/  HMMA.16816.F32.BF16 R20, R136.reuse, R152, R20 ;  /* 0x000000988814723c */ /* 0x040ff00000041814 */
[C---:B------:R-:W-:Y:S01]  /*a610*/  HMMA.16816.F32.BF16 R24, R136.reuse, R154, R24 ;  /* 0x0000009a8818723c */ /* 0x040fe20000041818 */
[----:B------:R-:W1:Y:S07]  /*a620*/  LDSM.16.MT88.4 R152, [R219+0x3900] ;  /* 0x00390000db98783b */ /* 0x000e6e0000004200 */
[C---:B----4-:R-:W-:Y:S04]  /*a630*/  HMMA.16816.F32.BF16 R28, R136.reuse, R144, R28 ;  /* 0x00000090881c723c */ /* 0x050fe8000004181c */
[--C-:B---3--:R-:W-:Y:S04]  /*a640*/  FFMA.FTZ R134, R208, c[0x0][0x2d0], -R133.reuse ;  /* 0x0000b400d0867a23 */ /* 0x108fe80000010885 */
[C---:B------:R-:W-:Y:S01]  /*a650*/  HMMA.16816.F32.BF16 R32, R136.reuse, R146, R32 ;  /* 0x000000928820723c */ /* 0x040fe20000041820 */
[----:B------:R-:W3:Y:S01]  /*a660*/  LDSM.16.MT88.4 R144, [R217+0x6900] ;  /* 0x00690000d990783b */ /* 0x000ee20000004200 */
[----:B------:R4:W-:Y:S06]  /*a670*/  MUFU.EX2 R206, R134 ;  /* 0x0000008600ce7308 */ /* 0x0009ec0000000800 */
[C---:B--2---:R-:W-:Y:S08]  /*a680*/  HMMA.16816.F32.BF16 R36, R136.reuse, R148, R36 ;  /* 0x000000948824723c */ /* 0x044ff00000041824 */
[C---:B------:R-:W-:Y:S01]  /*a690*/  HMMA.16816.F32.BF16 R40, R136.reuse, R150, R40 ;  /* 0x000000968828723c */ /* 0x040fe20000041828 */
[----:B------:R-:W2:Y:S07]  /*a6a0*/  LDSM.16.MT88.4 R148, [R218+0x6900] ;  /* 0x00690000da94783b */ /* 0x000eae0000004200 */
[C---:B------:R-:W-:Y:S04]  /*a6b0*/  HMMA.16816.F32.BF16 R44, R136.reuse, R156, R44 ;  /* 0x0000009c882c723c */ /* 0x040fe8000004182c */
[--C-:B----4-:R-:W-:Y:S04]  /*a6c0*/  FFMA.FTZ R134, R213, c[0x0][0x2d0], -R133.reuse ;  /* 0x0000b400d5867a23 */ /* 0x110fe80000010885 */
[C---:B------:R-:W-:Y:S01]  /*a6d0*/  HMMA.16816.F32.BF16 R48, R136.reuse, R158, R48 ;  /* 0x0000009e8830723c */ /* 0x040fe20000041830 */
[----:B------:R-:W4:Y:S01]  /*a6e0*/  LDSM.16.MT88.4 R156, [R220+0x6900] ;  /* 0x00690000dc9c783b */ /* 0x000f220000004200 */
[----:B------:R2:W-:Y:S06]  /*a6f0*/  MUFU.EX2 R205, R134 ;  /* 0x0000008600cd7308 */ /* 0x0005ec0000000800 */
[C---:B-1----:R-:W-:Y:S08]  /*a700*/  HMMA.16816.F32.BF16 R52, R136.reuse, R140, R52 ;  /* 0x0000008c8834723c */ /* 0x042ff00000041834 */
[C---:B------:R-:W-:Y:S01]  /*a710*/  HMMA.16816.F32.BF16 R56, R136.reuse, R142, R56 ;  /* 0x0000008e8838723c */ /* 0x040fe20000041838 */
[----:B------:R-:W1:Y:S07]  /*a720*/  LDSM.16.MT88.4 R140, [R219+0x6900] ;  /* 0x00690000db8c783b */ /* 0x000e6e0000004200 */
[C---:B------:R-:W-:Y:S04]  /*a730*/  HMMA.16816.F32.BF16 R60, R136.reuse, R152, R60 ;  /* 0x00000098883c723c */ /* 0x040fe8000004183c */
[--C-:B--2---:R-:W-:Y:S04]  /*a740*/  FFMA.FTZ R134, R214, c[0x0][0x2d0], -R186.reuse ;  /* 0x0000b400d6867a23 */ /* 0x104fe800000108ba */
[C---:B------:R-:W-:Y:S01]  /*a750*/  HMMA.16816.F32.BF16 R64, R136.reuse, R154, R64 ;  /* 0x0000009a8840723c */ /* 0x040fe20000041840 */
[----:B------:R-:W-:Y:S01]  /*a760*/  LDSM.16.MT88.4 R152, [R220+0x9900] ;  /* 0x00990000dc98783b */ /* 0x000fe20000004200 */
[----:B------:R2:W-:Y:S06]  /*a770*/  MUFU.EX2 R163, R134 ;  /* 0x0000008600a37308 */ /* 0x0005ec0000000800 */
[C---:B---3--:R-:W-:Y:S08]  /*a780*/  HMMA.16816.F32.BF16 R68, R136.reuse, R144, R68 ;  /* 0x000000908844723c */ /* 0x048ff00000041844 */
[C---:B------:R-:W-:Y:S01]  /*a790*/  HMMA.16816.F32.BF16 R72, R136.reuse, R146, R72 ;  /* 0x000000928848723c */ /* 0x040fe20000041848 */
[----:B------:R-:W3:Y:S07]  /*a7a0*/  LDSM.16.MT88.4 R144, [R217+0x9900] ;  /* 0x00990000d990783b */ /* 0x000eee0000004200 */
[C---:B------:R-:W-:Y:S04]  /*a7b0*/  HMMA.16816.F32.BF16 R76, R136.reuse, R148, R76 ;  /* 0x00000094884c723c */ /* 0x040fe8000004184c */
[--C-:B--2---:R-:W-:Y:S04]  /*a7c0*/  FFMA.FTZ R134, R215, c[0x0][0x2d0], -R186.reuse ;  /* 0x0000b400d7867a23 */ /* 0x104fe800000108ba */
[C---:B------:R-:W-:Y:S01]  /*a7d0*/  HMMA.16816.F32.BF16 R80, R136.reuse, R150, R80 ;  /* 0x000000968850723c */ /* 0x040fe20000041850 */
[----:B------:R-:W2:Y:S01]  /*a7e0*/  LDSM.16.MT88.4 R148, [R218+0x9900] ;  /* 0x00990000da94783b */ /* 0x000ea20000004200 */
[----:B------:R3:W2:Y:S06]  /*a7f0*/  MUFU.EX2 R164, R134 ;  /* 0x0000008600a47308 */ /* 0x0006ac0000000800 */
[C---:B----4-:R-:W-:Y:S08]  /*a800*/  HMMA.16816.F32.BF16 R84, R136.reuse, R156, R84 ;  /* 0x0000009c8854723c */ /* 0x050ff00000041854 */
[C---:B------:R-:W-:Y:S01]  /*a810*/  HMMA.16816.F32.BF16 R88, R136.reuse, R158, R88 ;  /* 0x0000009e8858723c */ /* 0x040fe20000041858 */
[----:B------:R-:W-:Y:S07]  /*a820*/  LDSM.16.MT88.4 R156, [R218+0x1100] ;  /* 0x00110000da9c783b */ /* 0x000fee0000004200 */
[C---:B-1----:R-:W-:Y:S04]  /*a830*/  HMMA.16816.F32.BF16 R92, R136.reuse, R140, R92 ;  /* 0x0000008c885c723c */ /* 0x042fe8000004185c */
[--C-:B---3--:R-:W-:Y:S04]  /*a840*/  FFMA.FTZ R134, R202, c[0x0][0x2d0], -R133.reuse ;  /* 0x0000b400ca867a23 */ /* 0x108fe80000010885 */
[C---:B------:R-:W-:Y:S01]  /*a850*/  HMMA.16816.F32.BF16 R96, R136.reuse, R142, R96 ;  /* 0x0000008e8860723c */ /* 0x040fe20000041860 */
[----:B------:R-:W1:Y:S01]  /*a860*/  LDSM.16.MT88.4 R140, [R219+0x9900] ;  /* 0x00990000db8c783b */ /* 0x000e620000004200 */
[----:B------:R3:W-:Y:S06]  /*a870*/  MUFU.EX2 R202, R134 ;  /* 0x0000008600ca7308 */ /* 0x0007ec0000000800 */
[C---:B------:R-:W-:Y:S08]  /*a880*/  HMMA.16816.F32.BF16 R100, R136.reuse, R144, R100 ;  /* 0x000000908864723c */ /* 0x040ff00000041864 */
[C---:B------:R-:W-:Y:S01]  /*a890*/  HMMA.16816.F32.BF16 R104, R136.reuse, R146, R104 ;  /* 0x000000928868723c */ /* 0x040fe20000041868 */
[----:B------:R-:W4:Y:S07]  /*a8a0*/  LDSM.16.MT88.4 R144, [R217+0x1100] ;  /* 0x00110000d990783b */ /* 0x000f2e0000004200 */
[C---:B--2---:R-:W-:Y:S04]  /*a8b0*/  HMMA.16816.F32.BF16 R108, R136.reuse, R148, R108 ;  /* 0x00000094886c723c */ /* 0x044fe8000004186c */
[--C-:B---3--:R-:W-:Y:S01]  /*a8c0*/  FFMA.FTZ R134, R197, c[0x0][0x2d0], -R133.reuse ;  /* 0x0000b400c5867a23 */ /* 0x108fe20000010885 */
[----:B------:R-:W-:Y:S02]  /*a8d0*/  MOV R197, R196 ;  /* 0x000000c400c57202 */ /* 0x000fe40000000f00 */
[----:B------:R-:W-:Y:S01]  /*a8e0*/  MOV R196, R201 ;  /* 0x000000c900c47202 */ /* 0x000fe20000000f00 */
[C---:B------:R-:W-:Y:S01]  /*a8f0*/  HMMA.16816.F32.BF16 R112, R136.reuse, R150, R112 ;  /* 0x000000968870723c */ /* 0x040fe20000041870 */
[----:B------:R-:W2:Y:S01]  /*a900*/  LDSM.16.MT88.4 R148, [R220+0x1100] ;  /* 0x00110000dc94783b */ /* 0x000ea20000004200 */
[----:B------:R3:W2:Y:S06]  /*a910*/  MUFU.EX2 R201, R134 ;  /* 0x0000008600c97308 */ /* 0x0006ac0000000800 */
[C---:B------:R-:W-:Y:S08]  /*a920*/  HMMA.16816.F32.BF16 R116, R136.reuse, R152, R116 ;  /* 0x000000988874723c */ /* 0x040ff00000041874 */
[C---:B------:R-:W-:Y:S01]  /*a930*/  HMMA.16816.F32.BF16 R120, R136.reuse, R154, R120 ;  /* 0x0000009a8878723c */ /* 0x040fe20000041878 */
[----:B------:R-:W-:Y:S07]  /*a940*/  LDSM.16.MT88.4 R152, [R218+0x4100] ;  /* 0x00410000da98783b */ /* 0x000fee0000004200 */
[C---:B-1----:R-:W-:Y:S04]  /*a950*/  HMMA.16816.F32.BF16 R124, R136.reuse, R140, R124 ;  /* 0x0000008c887c723c */ /* 0x042fe8000004187c */
[--C-:B---3--:R-:W-:Y:S01]  /*a960*/  FFMA.FTZ R134, R196, c[0x0][0x2d0], -R186.reuse ;  /* 0x0000b400c4867a23 */ /* 0x108fe200000108ba */
[----:B------:R-:W-:Y:S03]  /*a970*/  MOV R196, R165 ;  /* 0x000000a500c47202 */ /* 0x000fe60000000f00 */
[----:B------:R-:W-:Y:S01]  /*a980*/  HMMA.16816.F32.BF16 R128, R136, R142, R128 ;  /* 0x0000008e8880723c */ /* 0x000fe20000041880 */
[----:B------:R-:W1:Y:S01]  /*a990*/  LDSM.16.MT88.4 R140, [R219+0x1100] ;  /* 0x00110000db8c783b */ /* 0x000e620000004200 */
[----:B------:R3:W-:Y:S05]  /*a9a0*/  MUFU.EX2 R165, R134 ;  /* 0x0000008600a57308 */ /* 0x0007ea0000000800 */
[----:B------:R-:W-:Y:S02]  /*a9b0*/  F2FP.BF16.PACK_AB R138, R164, R163 ;  /* 0x000000a3a48a723e */ /* 0x000fe400000010ff */
[----:B------:R-:W-:Y:S03]  /*a9c0*/  F2FP.BF16.PACK_AB R136, R162, R171 ;  /* 0x000000aba288723e */ /* 0x000fe600000010ff */
[----:B------:R-:W-:Y:S02]  /*a9d0*/  F2FP.BF16.PACK_AB R137, R205, R206 ;  /* 0x000000cecd89723e */ /* 0x000fe400000010ff */
[----:B--2---:R-:W-:Y:S07]  /*a9e0*/  F2FP.BF16.PACK_AB R139, R201, R202 ;  /* 0x000000cac98b723e */ /* 0x004fee00000010ff */
[C---:B----4-:R-:W-:Y:S03]  /*a9f0*/  HMMA.16816.F32.BF16 R4, R136.reuse, R144, R4 ;  /* 0x000000908804723c */ /* 0x050fe60000041804 */
[--C-:B---3--:R-:W-:Y:S05]  /*aa00*/  FFMA.FTZ R134, R197, c[0x0][0x2d0], -R186.reuse ;  /* 0x0000b400c5867a23 */ /* 0x108fea00000108ba */
[C---:B------:R-:W-:Y:S01]  /*aa10*/  HMMA.16816.F32.BF16 R8, R136.reuse, R146, R8 ;  /* 0x000000928808723c */ /* 0x040fe20000041808 */
[----:B------:R-:W2:Y:S01]  /*aa20*/  LDSM.16.MT88.4 R144, [R217+0x4100] ;  /* 0x00410000d990783b */ /* 0x000ea20000004200 */
[----:B------:R3:W4:Y:S06]  /*aa30*/  MUFU.EX2 R215, R134 ;  /* 0x0000008600d77308 */ /* 0x00072c0000000800 */
[C---:B------:R-:W-:Y:S08]  /*aa40*/  HMMA.16816.F32.BF16 R12, R136.reuse, R156, R12 ;  /* 0x0000009c880c723c */ /* 0x040ff0000004180c */
[C---:B------:R-:W-:Y:S01]  /*aa50*/  HMMA.16816.F32.BF16 R16, R136.reuse, R158, R16 ;  /* 0x0000009e8810723c */ /* 0x040fe20000041810 */
[----:B------:R-:W4:Y:S07]  /*aa60*/  LDSM.16.MT88.4 R156, [R220+0x4100] ;  /* 0x00410000dc9c783b */ /* 0x000f2e0000004200 */
[C---:B------:R-:W-:Y:S04]  /*aa70*/  HMMA.16816.F32.BF16 R20, R136.reuse, R148, R20 ;  /* 0x000000948814723c */ /* 0x040fe80000041814 */
[--C-:B---3--:R-:W-:Y:S01]  /*aa80*/  FFMA.FTZ R134, R187, c[0x0][0x2d0], -R133.reuse ;  /* 0x0000b400bb867a23 */ /* 0x108fe20000010885 */
[----:B------:R-:W-:Y:S03]  /*aa90*/  MOV R187, R200 ;  /* 0x000000c800bb7202 */ /* 0x000fe60000000f00 */
[C---:B------:R-:W-:Y:S01]  /*aaa0*/  HMMA.16816.F32.BF16 R24, R136.reuse, R150, R24 ;  /* 0x000000968818723c */ /* 0x040fe20000041818 */
[----:B------:R-:W3:Y:S01]  /*aab0*/  LDSM.16.MT88.4 R148, [R219+0x4100] ;  /* 0x00410000db94783b */ /* 0x000ee20000004200 */
[----:B------:R4:W-:Y:S06]  /*aac0*/  MUFU.EX2 R200, R134 ;  /* 0x0000008600c87308 */ /* 0x0009ec0000000800 */
[C---:B-1----:R-:W-:Y:S08]  /*aad0*/  HMMA.16816.F32.BF16 R28, R136.reuse, R140, R28 ;  /* 0x0000008c881c723c */ /* 0x042ff0000004181c */
[C---:B------:R-:W-:Y:S01]  /*aae0*/  HMMA.16816.F32.BF16 R32, R136.reuse, R142, R32 ;  /* 0x0000008e8820723c */ /* 0x040fe20000041820 */
[----:B------:R-:W1:Y:S07]  /*aaf0*/  LDSM.16.MT88.4 R140, [R217+0x7100] ;  /* 0x00710000d98c783b */ /* 0x000e6e0000004200 */
[C---:B--2---:R-:W-:Y:S04]  /*ab00*/  HMMA.16816.F32.BF16 R36, R136.reuse, R144, R36 ;  /* 0x000000908824723c */ /* 0x044fe80000041824 */
[--C-:B----4-:R-:W-:Y:S04]  /*ab10*/  FFMA.FTZ R134, R196, c[0x0][0x2d0], -R133.reuse ;  /* 0x0000b400c4867a23 */ /* 0x110fe80000010885 */
[C---:B------:R-:W-:Y:S01]  /*ab20*/  HMMA.16816.F32.BF16 R40, R136.reuse, R146, R40 ;  /* 0x000000928828723c */ /* 0x040fe20000041828 */
[----:B------:R-:W2:Y:S01]  /*ab30*/  LDSM.16.MT88.4 R144, [R218+0x7100] ;  /* 0x00710000da90783b */ /* 0x000ea20000004200 */
[----:B------:R4:W1:Y:S06]  /*ab40*/  MUFU.EX2 R199, R134 ;  /* 0x0000008600c77308 */ /* 0x00086c0000000800 */
[C---:B------:R-:W-:Y:S08]  /*ab50*/  HMMA.16816.F32.BF16 R44, R136.reuse, R152, R44 ;  /* 0x00000098882c723c */ /* 0x040ff0000004182c */
[C---:B------:R-:W-:Y:S01]  /*ab60*/  HMMA.16816.F32.BF16 R48, R136.reuse, R154, R48 ;  /* 0x0000009a8830723c */ /* 0x040fe20000041830 */
[----:B------:R-:W2:Y:S07]  /*ab70*/  LDSM.16.MT88.4 R152, [R220+0x7100] ;  /* 0x00710000dc98783b */ /* 0x000eae0000004200 */
[C---:B------:R-:W-:Y:S04]  /*ab80*/  HMMA.16816.F32.BF16 R52, R136.reuse, R156, R52 ;  /* 0x0000009c8834723c */ /* 0x040fe80000041834 */
[--C-:B----4-:R-:W-:Y:S04]  /*ab90*/  FFMA.FTZ R134, R195, c[0x0][0x2d0], -R186.reuse ;  /* 0x0000b400c3867a23 */ /* 0x110fe800000108ba */
[C---:B------:R-:W-:Y:S01]  /*aba0*/  HMMA.16816.F32.BF16 R56, R136.reuse, R158, R56 ;  /* 0x0000009e8838723c */ /* 0x040fe20000041838 */
[----:B------:R-:W4:Y:S01]  /*abb0*/  LDSM.16.MT88.4 R156, [R219+0x7100] ;  /* 0x00710000db9c783b */ /* 0x000f220000004200 */
[----:B------:R2:W-:Y:S06]  /*abc0*/  MUFU.EX2 R214, R134 ;  /* 0x0000008600d67308 */ /* 0x0005ec0000000800 */
[C---:B---3--:R-:W-:Y:S08]  /*abd0*/  HMMA.16816.F32.BF16 R60, R136.reuse, R148, R60 ;  /* 0x00000094883c723c */ /* 0x048ff0000004183c */
[C---:B------:R-:W-:Y:S01]  /*abe0*/  HMMA.16816.F32.BF16 R64, R136.reuse, R150, R64 ;  /* 0x000000968840723c */ /* 0x040fe20000041840 */
[----:B------:R-:W-:Y:S07]  /*abf0*/  LDSM.16.MT88.4 R148, [R220+0xa100] ;  /* 0x00a10000dc94783b */ /* 0x000fee0000004200 */
[C---:B-1----:R-:W-:Y:S04]  /*ac00*/  HMMA.16816.F32.BF16 R68, R136.reuse, R140, R68 ;  /* 0x0000008c8844723c */ /* 0x042fe80000041844 */
[--C-:B--2---:R-:W-:Y:S04]  /*ac10*/  FFMA.FTZ R134, R187, c[0x0][0x2d0], -R186.reuse ;  /* 0x0000b400bb867a23 */ /* 0x104fe800000108ba */
[C---:B------:R-:W-:Y:S01]  /*ac20*/  HMMA.16816.F32.BF16 R72, R136.reuse, R142, R72 ;  /* 0x0000008e8848723c */ /* 0x040fe20000041848 */
[----:B------:R-:W1:Y:S01]  /*ac30*/  LDSM.16.MT88.4 R140, [R217+0xa100] ;  /* 0x00a10000d98c783b */ /* 0x000e620000004200 */
[----:B------:R2:W3:Y:S06]  /*ac40*/  MUFU.EX2 R213, R134 ;  /* 0x0000008600d57308 */ /* 0x0004ec0000000800 */
[C---:B------:R-:W-:Y:S08]  /*ac50*/  HMMA.16816.F32.BF16 R76, R136.reuse, R144, R76 ;  /* 0x00000090884c723c */ /* 0x040ff0000004184c */
[C---:B------:R-:W-:Y:S01]  /*ac60*/  HMMA.16816.F32.BF16 R80, R136.reuse, R146, R80 ;  /* 0x000000928850723c */ /* 0x040fe20000041850 */
[----:B------:R-:W3:Y:S07]  /*ac70*/  LDSM.16.MT88.4 R144, [R218+0xa100] ;  /* 0x00a10000da90783b */ /* 0x000eee0000004200 */
[C---:B------:R-:W-:Y:S04]  /*ac80*/  HMMA.16816.F32.BF16 R84, R136.reuse, R152, R84 ;  /* 0x000000988854723c */ /* 0x040fe80000041854 */
[--C-:B--2---:R-:W-:Y:S04]  /*ac90*/  FFMA.FTZ R134, R183, c[0x0][0x2d0], -R133.reuse ;  /* 0x0000b400b7867a23 */ /* 0x104fe80000010885 */
[C---:B------:R-:W-:Y:S01]  /*aca0*/  HMMA.16816.F32.BF16 R88, R136.reuse, R154, R88 ;  /* 0x0000009a8858723c */ /* 0x040fe20000041858 */
[----:B------:R-:W2:Y:S01]  /*acb0*/  LDSM.16.MT88.4 R152, [R219+0xa100] ;  /* 0x00a10000db98783b */ /* 0x000ea20000004200 */
[----:B------:R3:W-:Y:S06]  /*acc0*/  MUFU.EX2 R198, R134 ;  /* 0x0000008600c67308 */ /* 0x0007ec0000000800 */
[C---:B----4-:R-:W-:Y:S08]  /*acd0*/  HMMA.16816.F32.BF16 R92, R136.reuse, R156, R92 ;  /* 0x0000009c885c723c */ /* 0x050ff0000004185c */
[C---:B------:R-:W-:Y:S01]  /*ace0*/  HMMA.16816.F32.BF16 R96, R136.reuse, R158, R96 ;  /* 0x0000009e8860723c */ /* 0x040fe20000041860 */
[----:B------:R-:W-:Y:S07]  /*acf0*/  LDSM.16.MT88.4 R156, [R218+0x1900] ;  /* 0x00190000da9c783b */ /* 0x000fee0000004200 */
[C---:B-1----:R-:W-:Y:S04]  /*ad00*/  HMMA.16816.F32.BF16 R100, R136.reuse, R140, R100 ;  /* 0x0000008c8864723c */ /* 0x042fe80000041864 */
[--C-:B---3--:R-:W-:Y:S04]  /*ad10*/  FFMA.FTZ R134, R182, c[0x0][0x2d0], -R133.reuse ;  /* 0x0000b400b6867a23 */ /* 0x108fe80000010885 */
[C---:B------:R-:W-:Y:S01]  /*ad20*/  HMMA.16816.F32.BF16 R104, R136.reuse, R142, R104 ;  /* 0x0000008e8868723c */ /* 0x040fe20000041868 */
[----:B------:R-:W1:Y:S01]  /*ad30*/  LDSM.16.MT88.4 R140, [R217+0x1900] ;  /* 0x00190000d98c783b */ /* 0x000e620000004200 */
[----:B------:R3:W4:Y:S06]  /*ad40*/  MUFU.EX2 R197, R134 ;  /* 0x0000008600c57308 */ /* 0x00072c0000000800 */
[C---:B------:R-:W-:Y:S08]  /*ad50*/  HMMA.16816.F32.BF16 R108, R136.reuse, R144, R108 ;  /* 0x00000090886c723c */ /* 0x040ff0000004186c */
[C---:B------:R-:W-:Y:S01]  /*ad60*/  HMMA.16816.F32.BF16 R112, R136.reuse, R146, R112 ;  /* 0x000000928870723c */ /* 0x040fe20000041870 */
[----:B------:R-:W1:Y:S07]  /*ad70*/  LDSM.16.MT88.4 R144, [R220+0x1900] ;  /* 0x00190000dc90783b */ /* 0x000e6e0000004200 */
[C---:B------:R-:W-:Y:S04]  /*ad80*/  HMMA.16816.F32.BF16 R116, R136.reuse, R148, R116 ;  /* 0x000000948874723c */ /* 0x040fe80000041874 */
[--C-:B---3--:R-:W-:Y:S04]  /*ad90*/  FFMA.FTZ R134, R181, c[0x0][0x2d0], -R186.reuse ;  /* 0x0000b400b5867a23 */ /* 0x108fe800000108ba */
[C---:B------:R-:W-:Y:S01]  /*ada0*/  HMMA.16816.F32.BF16 R120, R136.reuse, R150, R120 ;  /* 0x000000968878723c */ /* 0x040fe20000041878 */
[----:B------:R-:W3:Y:S01]  /*adb0*/  LDSM.16.MT88.4 R148, [R219+0x1900] ;  /* 0x00190000db94783b */ /* 0x000ee20000004200 */
[----:B------:R1:W-:Y:S06]  /*adc0*/  MUFU.EX2 R208, R134 ;  /* 0x0000008600d07308 */ /* 0x0003ec0000000800 */
[C---:B--2---:R-:W-:Y:S08]  /*add0*/  HMMA.16816.F32.BF16 R124, R136.reuse, R152, R124 ;  /* 0x00000098887c723c */ /* 0x044ff0000004187c */
[----:B------:R-:W-:Y:S01]  /*ade0*/  HMMA.16816.F32.BF16 R128, R136, R154, R128 ;  /* 0x0000009a8880723c */ /* 0x000fe20000041880 */
[----:B------:R-:W2:Y:S06]  /*adf0*/  LDSM.16.MT88.4 R152, [R217+0x4900] ;  /* 0x00490000d998783b */ /* 0x000eac0000004200 */
[----:B------:R-:W-:Y:S02]  /*ae00*/  F2FP.BF16.PACK_AB R136, R215, R165 ;  /* 0x000000a5d788723e */ /* 0x000fe400000010ff */
[----:B------:R-:W-:Y:S03]  /*ae10*/  F2FP.BF16.PACK_AB R137, R199, R200 ;  /* 0x000000c8c789723e */ /* 0x000fe600000010ff */
[----:B------:R-:W-:Y:S01]  /*ae20*/  F2FP.BF16.PACK_AB R138, R213, R214 ;  /* 0x000000d6d58a723e */ /* 0x000fe200000010ff */
[--C-:B-1----:R-:W-:Y:S01]  /*ae30*/  FFMA.FTZ R134, R180, c[0x0][0x2d0], -R186.reuse ;  /* 0x0000b400b4867a23 */ /* 0x102fe200000108ba */
[----:B----4-:R-:W-:Y:S02]  /*ae40*/  F2FP.BF16.PACK_AB R139, R197, R198 ;  /* 0x000000c6c58b723e */ /* 0x010fe400000010ff */
[----:B------:R-:W-:Y:S01]  /*ae50*/  MOV R180, R172 ;  /* 0x000000ac00b47202 */ /* 0x000fe20000000f00 */
[----:B------:R1:W4:Y:S01]  /*ae60*/  MUFU.EX2 R207, R134 ;  /* 0x0000008600cf7308 */ /* 0x0003220000000800 */
[----:B------:R-:W4:Y:S03]  /*ae70*/  LDL.LU R172, [R1+0x4] ;  /* 0x0000040001ac7983 */ /* 0x000f260000300800 */
[C---:B------:R-:W-:Y:S01]  /*ae80*/  HMMA.16816.F32.BF16 R4, R136.reuse, R140, R4 ;  /* 0x0000008c8804723c */ /* 0x040fe20000041804 */
[----:B------:R-:W4:Y:S07]  /*ae90*/  LDL.LU R181, [R1+0x8] ;  /* 0x0000080001b57983 */ /* 0x000f2e0000300800 */
[C---:B------:R-:W-:Y:S01]  /*aea0*/  HMMA.16816.F32.BF16 R8, R136.reuse, R142, R8 ;  /* 0x0000008e8808723c */ /* 0x040fe20000041808 */
[----:B------:R-:W2:Y:S07]  /*aeb0*/  LDSM.16.MT88.4 R140, [R218+0x4900] ;  /* 0x00490000da8c783b */ /* 0x000eae0000004200 */
[C---:B------:R-:W-:Y:S04]  /*aec0*/  HMMA.16816.F32.BF16 R12, R136.reuse, R156, R12 ;  /* 0x0000009c880c723c */ /* 0x040fe8000004180c */
[--C-:B-1----:R-:W-:Y:S01]  /*aed0*/  FFMA.FTZ R134, R177, c[0x0][0x2d0], -R133.reuse ;  /* 0x0000b400b1867a23 */ /* 0x102fe20000010885 */
[----:B------:R-:W-:Y:S02]  /*aee0*/  MOV R177, R176 ;  /* 0x000000b000b17202 */ /* 0x000fe40000000f00 */
[----:B------:R-:W-:Y:S01]  /*aef0*/  MOV R176, R193 ;  /* 0x000000c100b07202 */ /* 0x000fe20000000f00 */
[C---:B------:R-:W-:Y:S01]  /*af00*/  HMMA.16816.F32.BF16 R16, R136.reuse, R158, R16 ;  /* 0x0000009e8810723c */ /* 0x040fe20000041810 */
[----:B------:R-:W1:Y:S01]  /*af10*/  LDSM.16.MT88.4 R156, [R220+0x4900] ;  /* 0x00490000dc9c783b */ /* 0x000e620000004200 */
[----:B------:R2:W-:Y:S06]  /*af20*/  MUFU.EX2 R193, R134 ;  /* 0x0000008600c17308 */ /* 0x0005ec0000000800 */
[C---:B------:R-:W-:Y:S08]  /*af30*/  HMMA.16816.F32.BF16 R20, R136.reuse, R144, R20 ;  /* 0x000000908814723c */ /* 0x040ff00000041814 */
[C---:B------:R-:W-:Y:S01]  /*af40*/  HMMA.16816.F32.BF16 R24, R136.reuse, R146, R24 ;  /* 0x000000928818723c */ /* 0x040fe20000041818 */
[----:B------:R-:W1:Y:S07]  /*af50*/  LDSM.16.MT88.4 R144, [R219+0x4900] ;  /* 0x00490000db90783b */ /* 0x000e6e0000004200 */
[C---:B---3--:R-:W-:Y:S04]  /*af60*/  HMMA.16816.F32.BF16 R28, R136.reuse, R148, R28 ;  /* 0x00000094881c723c */ /* 0x048fe8000004181c */
[--C-:B--2---:R-:W-:Y:S04]  /*af70*/  FFMA.FTZ R134, R192, c[0x0][0x2d0], -R133.reuse ;  /* 0x0000b400c0867a23 */ /* 0x104fe80000010885 */
[C---:B------:R-:W-:Y:S01]  /*af80*/  HMMA.16816.F32.BF16 R32, R136.reuse, R150, R32 ;  /* 0x000000968820723c */ /* 0x040fe20000041820 */
[----:B------:R-:W2:Y:S01]  /*af90*/  LDSM.16.MT88.4 R148, [R217+0x7900] ;  /* 0x00790000d994783b */ /* 0x000ea20000004200 */
[----:B------:R3:W1:Y:S06]  /*afa0*/  MUFU.EX2 R192, R134 ;  /* 0x0000008600c07308 */ /* 0x00066c0000000800 */
[C---:B------:R-:W-:Y:S08]  /*afb0*/  HMMA.16816.F32.BF16 R36, R136.reuse, R152, R36 ;  /* 0x000000988824723c */ /* 0x040ff00000041824 */
[C---:B------:R-:W-:Y:S01]  /*afc0*/  HMMA.16816.F32.BF16 R40, R136.reuse, R154, R40 ;  /* 0x0000009a8828723c */ /* 0x040fe20000041828 */
[----:B------:R-:W2:Y:S07]  /*afd0*/  LDSM.16.MT88.4 R152, [R218+0x7900] ;  /* 0x00790000da98783b */ /* 0x000eae0000004200 */
        /* <DEDUP_REMOVED lines=8> */
[----:B------:R-:W-:Y:S07]  /*b060*/  LDSM.16.MT88.4 R156, [R220+0x2100] ;  /* 0x00210000dc9c783b */ /* 0x000fee0000004200 */
[C---:B------:R-:W-:Y:S04]  /*b070*/  HMMA.16816.F32.BF16 R60, R136.reuse, R144, R60 ;  /* 0x00000090883c723c */ /* 0x040fe8000004183c */
[--C-:B--2---:R-:W-:Y:S04]  /*b080*/  FFMA.FTZ R134, R203, c[0x0][0x2d0], -R186.reuse ;  /* 0x0000b400cb867a23 */ /* 0x104fe800000108ba */
[C---:B------:R-:W-:Y:S01]  /*b090*/  HMMA.16816.F32.BF16 R64, R136.reuse, R146, R64 ;  /* 0x000000928840723c */ /* 0x040fe20000041840 */
[----:B------:R-:W1:Y:S01]  /*b0a0*/  LDSM.16.MT88.4 R144, [R219+0x7900] ;  /* 0x00790000db90783b */ /* 0x000e620000004200 */
[----:B------:R2:W1:Y:S06]  /*b0b0*/  MUFU.EX2 R203, R134 ;  /* 0x0000008600cb7308 */ /* 0x00046c0000000800 */
[C---:B------:R-:W-:Y:S08]  /*b0c0*/  HMMA.16816.F32.BF16 R68, R136.reuse, R148, R68 ;  /* 0x000000948844723c */ /* 0x040ff00000041844 */
[C---:B------:R-:W-:Y:S01]  /*b0d0*/  HMMA.16816.F32.BF16 R72, R136.reuse, R150, R72 ;  /* 0x000000968848723c */ /* 0x040fe20000041848 */
[----:B------:R-:W1:Y:S07]  /*b0e0*/  LDSM.16.MT88.4 R148, [R217+0xa900] ;  /* 0x00a90000d994783b */ /* 0x000e6e0000004200 */
[C---:B------:R-:W-:Y:S04]  /*b0f0*/  HMMA.16816.F32.BF16 R76, R136.reuse, R152, R76 ;  /* 0x00000098884c723c */ /* 0x040fe8000004184c */
[--C-:B--2---:R-:W-:Y:S04]  /*b100*/  FFMA.FTZ R134, R191, c[0x0][0x2d0], -R133.reuse ;  /* 0x0000b400bf867a23 */ /* 0x104fe80000010885 */
[C---:B------:R-:W-:Y:S01]  /*b110*/  HMMA.16816.F32.BF16 R80, R136.reuse, R154, R80 ;  /* 0x0000009a8850723c */ /* 0x040fe20000041850 */
[----:B------:R-:W2:Y:S01]  /*b120*/  LDSM.16.MT88.4 R152, [R218+0xa900] ;  /* 0x00a90000da98783b */ /* 0x000ea20000004200 */
[----:B------:R1:W-:Y:S06]  /*b130*/  MUFU.EX2 R191, R134 ;  /* 0x0000008600bf7308 */ /* 0x0003ec0000000800 */
[C---:B---3--:R-:W-:Y:S08]  /*b140*/  HMMA.16816.F32.BF16 R84, R136.reuse, R140, R84 ;  /* 0x0000008c8854723c */ /* 0x048ff00000041854 */
[C---:B------:R-:W-:Y:S01]  /*b150*/  HMMA.16816.F32.BF16 R88, R136.reuse, R142, R88 ;  /* 0x0000008e8858723c */ /* 0x040fe20000041858 */
[----:B------:R-:W3:Y:S07]  /*b160*/  LDSM.16.MT88.4 R140, [R220+0xa900] ;  /* 0x00a90000dc8c783b */ /* 0x000eee0000004200 */
[C---:B-1----:R-:W-:Y:S04]  /*b170*/  HMMA.16816.F32.BF16 R92, R136.reuse, R144, R92 ;  /* 0x00000090885c723c */ /* 0x042fe8000004185c */
[--C-:B------:R-:W-:Y:S01]  /*b180*/  FFMA.FTZ R134, R177, c[0x0][0x2d0], -R133.reuse ;  /* 0x0000b400b1867a23 */ /* 0x100fe20000010885 */
[----:B------:R-:W-:Y:S03]  /*b190*/  MOV R177, R190 ;  /* 0x000000be00b17202 */ /* 0x000fe60000000f00 */
[C---:B------:R-:W-:Y:S01]  /*b1a0*/  HMMA.16816.F32.BF16 R96, R136.reuse, R146, R96 ;  /* 0x000000928860723c */ /* 0x040fe20000041860 */
[----:B------:R-:W1:Y:S01]  /*b1b0*/  LDSM.16.MT88.4 R144, [R219+0xa900] ;  /* 0x00a90000db90783b */ /* 0x000e620000004200 */
[----:B------:R3:W1:Y:S06]  /*b1c0*/  MUFU.EX2 R190, R134 ;  /* 0x0000008600be7308 */ /* 0x00066c0000000800 */
[C---:B------:R-:W-:Y:S08]  /*b1d0*/  HMMA.16816.F32.BF16 R100, R136.reuse, R148, R100 ;  /* 0x000000948864723c */ /* 0x040ff00000041864 */
[C---:B------:R-:W-:Y:S01]  /*b1e0*/  HMMA.16816.F32.BF16 R104, R136.reuse, R150, R104 ;  /* 0x000000968868723c */ /* 0x040fe20000041868 */
[----:B------:R-:W4:Y:S07]  /*b1f0*/  LDSM.16.MT88.4 R148, [R217+0x2100] ;  /* 0x00210000d994783b */ /* 0x000f2e0000004200 */
[C---:B--2---:R-:W-:Y:S04]  /*b200*/  HMMA.16816.F32.BF16 R108, R136.reuse, R152, R108 ;  /* 0x00000098886c723c */ /* 0x044fe8000004186c */
[--C-:B---3--:R-:W-:Y:S01]  /*b210*/  FFMA.FTZ R134, R177, c[0x0][0x2d0], -R186.reuse ;  /* 0x0000b400b1867a23 */ /* 0x108fe200000108ba */
[----:B------:R-:W-:Y:S03]  /*b220*/  MOV R177, R174 ;  /* 0x000000ae00b17202 */ /* 0x000fe60000000f00 */
[C---:B------:R-:W-:Y:S01]  /*b230*/  HMMA.16816.F32.BF16 R112, R136.reuse, R154, R112 ;  /* 0x0000009a8870723c */ /* 0x040fe20000041870 */
[----:B------:R-:W2:Y:S01]  /*b240*/  LDSM.16.MT88.4 R152, [R218+0x2100] ;  /* 0x00210000da98783b */ /* 0x000ea20000004200 */
[----:B------:R3:W-:Y:S06]  /*b250*/  MUFU.EX2 R196, R134 ;  /* 0x0000008600c47308 */ /* 0x0007ec0000000800 */
[C---:B------:R-:W-:Y:S08]  /*b260*/  HMMA.16816.F32.BF16 R116, R136.reuse, R140, R116 ;  /* 0x0000008c8874723c */ /* 0x040ff00000041874 */
[C---:B------:R-:W-:Y:S01]  /*b270*/  HMMA.16816.F32.BF16 R120, R136.reuse, R142, R120 ;  /* 0x0000008e8878723c */ /* 0x040fe20000041878 */
[----:B------:R-:W2:Y:S07]  /*b280*/  LDSM.16.MT88.4 R140, [R219+0x2100] ;  /* 0x00210000db8c783b */ /* 0x000eae0000004200 */
[C---:B-1----:R-:W-:Y:S04]  /*b290*/  HMMA.16816.F32.BF16 R124, R136.reuse, R144, R124 ;  /* 0x00000090887c723c */ /* 0x042fe8000004187c */
[----:B---3--:R-:W-:Y:S01]  /*b2a0*/  FFMA.FTZ R134, R176, c[0x0][0x2d0], -R186 ;  /* 0x0000b400b0867a23 */ /* 0x008fe200000108ba */
[----:B------:R-:W-:Y:S03]  /*b2b0*/  MOV R176, R167 ;  /* 0x000000a700b07202 */ /* 0x000fe60000000f00 */
[----:B------:R-:W-:Y:S01]  /*b2c0*/  HMMA.16816.F32.BF16 R128, R136, R146, R128 ;  /* 0x000000928880723c */ /* 0x000fe20000041880 */
[----:B------:R-:W1:Y:S01]  /*b2d0*/  LDSM.16.MT88.4 R144, [R217+0x5100] ;  /* 0x00510000d990783b */ /* 0x000e620000004200 */
[----:B------:R3:W1:Y:S05]  /*b2e0*/  MUFU.EX2 R195, R134 ;  /* 0x0000008600c37308 */ /* 0x00066a0000000800 */
[----:B----4-:R-:W-:Y:S02]  /*b2f0*/  F2FP.BF16.PACK_AB R136, R207, R208 ;  /* 0x000000d0cf88723e */ /* 0x010fe400000010ff */
[----:B------:R-:W-:Y:S03]  /*b300*/  F2FP.BF16.PACK_AB R137, R192, R193 ;  /* 0x000000c1c089723e */ /* 0x000fe600000010ff */
[----:B------:R-:W-:Y:S02]  /*b310*/  F2FP.BF16.PACK_AB R138, R203, R204 ;  /* 0x000000cccb8a723e */ /* 0x000fe400000010ff */
[----:B------:R-:W-:Y:S07]  /*b320*/  F2FP.BF16.PACK_AB R139, R190, R191 ;  /* 0x000000bfbe8b723e */ /* 0x000fee00000010ff */
[C---:B------:R-:W-:Y:S03]  /*b330*/  HMMA.16816.F32.BF16 R4, R136.reuse, R148, R4 ;  /* 0x000000948804723c */ /* 0x040fe60000041804 */
[----:B---3--:R-:W-:Y:S05]  /*b340*/  FFMA.FTZ R134, R189, c[0x0][0x2d0], -R133 ;  /* 0x0000b400bd867a23 */ /* 0x008fea0000010885 */
[C---:B------:R-:W-:Y:S01]  /*b350*/  HMMA.16816.F32.BF16 R8, R136.reuse, R150, R8 ;  /* 0x000000968808723c */ /* 0x040fe20000041808 */
[----:B------:R-:W3:Y:S01]  /*b360*/  LDSM.16.MT88.4 R148, [R218+0x5100] ;  /* 0x00510000da94783b */ /* 0x000ee20000004200 */
[----:B------:R4:W-:Y:S06]  /*b370*/  MUFU.EX2 R189, R134 ;  /* 0x0000008600bd7308 */ /* 0x0009ec0000000800 */
[C---:B--2---:R-:W-:Y:S08]  /*b380*/  HMMA.16816.F32.BF16 R12, R136.reuse, R152, R12 ;  /* 0x00000098880c723c */ /* 0x044ff0000004180c */
[C---:B------:R-:W-:Y:S01]  /*b390*/  HMMA.16816.F32.BF16 R16, R136.reuse, R154, R16 ;  /* 0x0000009a8810723c */ /* 0x040fe20000041810 */
[----:B------:R-:W2:Y:S03]  /*b3a0*/  LDSM.16.MT88.4 R152, [R220+0x5100] ;  /* 0x00510000dc98783b */ /* 0x000ea60000004200 */
[----:B------:R-:W-:Y:S04]  /*b3b0*/  FFMA.FTZ R2, R2, R172, R173 ;  /* 0x000000ac02027223 */ /* 0x000fe800000100ad */
[C---:B------:R-:W-:Y:S04]  /*b3c0*/  HMMA.16816.F32.BF16 R20, R136.reuse, R156, R20 ;  /* 0x0000009c8814723c */ /* 0x040fe80000041814 */
[----:B----4-:R-:W-:Y:S02]  /*b3d0*/  FFMA.FTZ R134, R175, c[0x0][0x2d0], -R133 ;  /* 0x0000b400af867a23 */ /* 0x010fe40000010885 */
[----:B------:R-:W-:Y:S01]  /*b3e0*/  LDSM.16.MT88.4 R172, [R217+0x5900] ;  /* 0x00590000d9ac783b */ /* 0x000fe20000004200 */
[----:B------:R-:W-:Y:S01]  /*b3f0*/  FFMA.FTZ R0, R0, R181, R185 ;  /* 0x000000b500007223 */ /* 0x000fe200000100b9 */
[C---:B------:R-:W-:Y:S01]  /*b400*/  HMMA.16816.F32.BF16 R24, R136.reuse, R158, R24 ;  /* 0x0000009e8818723c */ /* 0x040fe20000041818 */
[----:B------:R4:W2:Y:S03]  /*b410*/  MUFU.EX2 R188, R134 ;  /* 0x0000008600bc7308 */ /* 0x0008a60000000800 */
[----:B------:R-:W-:Y:S02]  /*b420*/  FADD.FTZ R2, R180, R2 ;  /* 0x00000002b4027221 */ /* 0x000fe40000010000 */
[----:B------:R-:W3:Y:S01]  /*b430*/  LDSM.16.MT88.4 R156, [R219+0x5100] ;  /* 0x00510000db9c783b */ /* 0x000ee20000004200 */
[----:B------:R-:W-:Y:S01]  /*b440*/  FFMA.FTZ R133, R184, c[0x0][0x2d0], -R133 ;  /* 0x0000b400b8857a23 */ /* 0x000fe20000010885 */
[C---:B------:R-:W-:Y:S04]  /*b450*/  HMMA.16816.F32.BF16 R28, R136.reuse, R140, R28 ;  /* 0x0000008c881c723c */ /* 0x040fe8000004181c */
[----:B-1----:R-:W-:Y:S01]  /*b460*/  F2FP.BF16.PACK_AB R184, R195, R196 ;  /* 0x000000c4c3b8723e */ /* 0x002fe200000010ff */
[----:B------:R-:W1:Y:S01]  /*b470*/  MUFU.EX2 R133, R133 ;  /* 0x0000008500857308 */ /* 0x000e620000000800 */
[----:B------:R-:W-:Y:S02]  /*b480*/  LDSM.16.MT88.4 R180, [R218+0x5900] ;  /* 0x00590000dab4783b */ /* 0x000fe40000004200 */
[C---:B------:R-:W-:Y:S06]  /*b490*/  HMMA.16816.F32.BF16 R32, R136.reuse, R142, R32 ;  /* 0x0000008e8820723c */ /* 0x040fec0000041820 */
[----:B------:R-:W3:Y:S02]  /*b4a0*/  LDSM.16.MT88.4 R140, [R217+0x8100] ;  /* 0x00810000d98c783b */ /* 0x000ee40000004200 */
[C---:B------:R-:W-:Y:S04]  /*b4b0*/  HMMA.16816.F32.BF16 R36, R136.reuse, R144, R36 ;  /* 0x000000908824723c */ /* 0x040fe80000041824 */
[--C-:B----4-:R-:W-:Y:S01]  /*b4c0*/  FFMA.FTZ R134, R194, c[0x0][0x2d0], -R186.reuse ;  /* 0x0000b400c2867a23 */ /* 0x110fe200000108ba */
[----:B--2---:R-:W-:Y:S03]  /*b4d0*/  F2FP.BF16.PACK_AB R185, R188, R189 ;  /* 0x000000bdbcb9723e */ /* 0x004fe600000010ff */
[C---:B------:R-:W-:Y:S01]  /*b4e0*/  HMMA.16816.F32.BF16 R40, R136.reuse, R146, R40 ;  /* 0x000000928828723c */ /* 0x040fe20000041828 */
[----:B------:R-:W2:Y:S01]  /*b4f0*/  LDSM.16.MT88.4 R144, [R218+0x8100] ;  /* 0x00810000da90783b */ /* 0x000ea20000004200 */
[----:B------:R4:W-:Y:S02]  /*b500*/  MUFU.EX2 R194, R134 ;  /* 0x0000008600c27308 */ /* 0x0009e40000000800 */
[----:B-1----:R-:W-:Y:S04]  /*b510*/  F2FP.BF16.PACK_AB R187, R133, R135 ;  /* 0x0000008785bb723e */ /* 0x002fe800000010ff */
[C---:B---3--:R-:W-:Y:S08]  /*b520*/  HMMA.16816.F32.BF16 R44, R136.reuse, R148, R44 ;  /* 0x00000094882c723c */ /* 0x048ff0000004182c */
[C---:B------:R-:W-:Y:S01]  /*b530*/  HMMA.16816.F32.BF16 R48, R136.reuse, R150, R48 ;  /* 0x000000968830723c */ /* 0x040fe20000041830 */
[----:B------:R-:W1:Y:S07]  /*b540*/  LDSM.16.MT88.4 R148, [R220+0x8100] ;  /* 0x00810000dc94783b */ /* 0x000e6e0000004200 */
[C---:B------:R-:W-:Y:S04]  /*b550*/  HMMA.16816.F32.BF16 R52, R136.reuse, R152, R52 ;  /* 0x000000988834723c */ /* 0x040fe80000041834 */
[----:B----4-:R-:W-:Y:S04]  /*b560*/  FFMA.FTZ R134, R166, c[0x0][0x2d0], -R186 ;  /* 0x0000b400a6867a23 */ /* 0x010fe800000108ba */
[C---:B------:R-:W-:Y:S01]  /*b570*/  HMMA.16816.F32.BF16 R56, R136.reuse, R154, R56 ;  /* 0x0000009a8838723c */ /* 0x040fe20000041838 */
[----:B------:R-:W3:Y:S01]  /*b580*/  LDSM.16.MT88.4 R152, [R219+0x8100] ;  /* 0x00810000db98783b */ /* 0x000ee20000004200 */
[----:B------:R-:W4:Y:S06]  /*b590*/  MUFU.EX2 R134, R134 ;  /* 0x0000008600867308 */ /* 0x000f2c0000000800 */
[C---:B------:R-:W-:Y:S08]  /*b5a0*/  HMMA.16816.F32.BF16 R60, R136.reuse, R156, R60 ;  /* 0x0000009c883c723c */ /* 0x040ff0000004183c */
[C---:B------:R-:W-:Y:S01]  /*b5b0*/  HMMA.16816.F32.BF16 R64, R136.reuse, R158, R64 ;  /* 0x0000009e8840723c */ /* 0x040fe20000041840 */
[----:B------:R-:W3:Y:S07]  /*b5c0*/  LDSM.16.MT88.4 R156, [R217+0xb100] ;  /* 0x00b10000d99c783b */ /* 0x000eee0000004200 */
[C---:B------:R-:W-:Y:S04]  /*b5d0*/  HMMA.16816.F32.BF16 R68, R136.reuse, R140, R68 ;  /* 0x0000008c8844723c */ /* 0x040fe80000041844 */
[----:B----4-:R-:W-:Y:S04]  /*b5e0*/  F2FP.BF16.PACK_AB R186, R134, R194 ;  /* 0x000000c286ba723e */ /* 0x010fe800000010ff */
[C---:B------:R-:W-:Y:S01]  /*b5f0*/  HMMA.16816.F32.BF16 R72, R136.reuse, R142, R72 ;  /* 0x0000008e8848723c */ /* 0x040fe20000041848 */
[----:B------:R-:W4:Y:S07]  /*b600*/  LDSM.16.MT88.4 R140, [R218+0xb100] ;  /* 0x00b10000da8c783b */ /* 0x000f2e0000004200 */
[C---:B--2---:R-:W-:Y:S08]  /*b610*/  HMMA.16816.F32.BF16 R76, R136.reuse, R144, R76 ;  /* 0x00000090884c723c */ /* 0x044ff0000004184c */
[C---:B------:R-:W-:Y:S01]  /*b620*/  HMMA.16816.F32.BF16 R80, R136.reuse, R146, R80 ;  /* 0x000000928850723c */ /* 0x040fe20000041850 */
[----:B------:R-:W2:Y:S07]  /*b630*/  LDSM.16.MT88.4 R144, [R220+0xb100] ;  /* 0x00b10000dc90783b */ /* 0x000eae0000004200 */
[C---:B-1----:R-:W-:Y:S08]  /*b640*/  HMMA.16816.F32.BF16 R84, R136.reuse, R148, R84 ;  /* 0x000000948854723c */ /* 0x042ff00000041854 */
[C---:B------:R-:W-:Y:S01]  /*b650*/  HMMA.16816.F32.BF16 R88, R136.reuse, R150, R88 ;  /* 0x000000968858723c */ /* 0x040fe20000041858 */
[----:B------:R-:W1:Y:S07]  /*b660*/  LDSM.16.MT88.4 R148, [R219+0xb100] ;  /* 0x00b10000db94783b */ /* 0x000e6e0000004200 */
[C---:B---3--:R-:W-:Y:S08]  /*b670*/  HMMA.16816.F32.BF16 R92, R136.reuse, R152, R92 ;  /* 0x00000098885c723c */ /* 0x048ff0000004185c */
[C---:B------:R-:W-:Y:S01]  /*b680*/  HMMA.16816.F32.BF16 R96, R136.reuse, R154, R96 ;  /* 0x0000009a8860723c */ /* 0x040fe20000041860 */
[----:B------:R-:W-:Y:S07]  /*b690*/  LDSM.16.MT88.4 R152, [R218+0x2900] ;  /* 0x00290000da98783b */ /* 0x000fee0000004200 */
[C---:B------:R-:W-:Y:S08]  /*b6a0*/  HMMA.16816.F32.BF16 R100, R136.reuse, R156, R100 ;  /* 0x0000009c8864723c */ /* 0x040ff00000041864 */
[C---:B------:R-:W-:Y:S01]  /*b6b0*/  HMMA.16816.F32.BF16 R104, R136.reuse, R158, R104 ;  /* 0x0000009e8868723c */ /* 0x040fe20000041868 */
[----:B------:R-:W-:Y:S07]  /*b6c0*/  LDSM.16.MT88.4 R156, [R220+0x2900] ;  /* 0x00290000dc9c783b */ /* 0x000fee0000004200 */
[C---:B----4-:R-:W-:Y:S08]  /*b6d0*/  HMMA.16816.F32.BF16 R108, R136.reuse, R140, R108 ;  /* 0x0000008c886c723c */ /* 0x050ff0000004186c */
[C---:B------:R-:W-:Y:S01]  /*b6e0*/  HMMA.16816.F32.BF16 R112, R136.reuse, R142, R112 ;  /* 0x0000008e8870723c */ /* 0x040fe20000041870 */
[----:B------:R-:W3:Y:S07]  /*b6f0*/  LDSM.16.MT88.4 R140, [R217+0x2900] ;  /* 0x00290000d98c783b */ /* 0x000eee0000004200 */
[C---:B--2---:R-:W-:Y:S07]  /*b700*/  HMMA.16816.F32.BF16 R116, R136.reuse, R144, R116 ;  /* 0x000000908874723c */ /* 0x044fee0000041874 */
[----:B------:R-:W-:Y:S01]  /*b710*/  MOV R144, R165 ;  /* 0x000000a500907202 */ /* 0x000fe20000000f00 */
[C---:B------:R-:W-:Y:S04]  /*b720*/  HMMA.16816.F32.BF16 R120, R136.reuse, R146, R120 ;  /* 0x000000928878723c */ /* 0x040fe80000041878 */
[----:B------:R-:W-:Y:S02]  /*b730*/  MOV R145, R164 ;  /* 0x000000a400917202 */ /* 0x000fe40000000f00 */
[----:B------:R-:W2:Y:S02]  /*b740*/  LDSM.16.MT88.4 R164, [R219+0x2900] ;  /* 0x00290000dba4783b */ /* 0x000ea40000004200 */
[C---:B-1----:R-:W-:Y:S08]  /*b750*/  HMMA.16816.F32.BF16 R124, R136.reuse, R148, R124 ;  /* 0x00000094887c723c */ /* 0x042ff0000004187c */
[----:B------:R-:W-:Y:S08]  /*b760*/  HMMA.16816.F32.BF16 R128, R136, R150, R128 ;  /* 0x000000968880723c */ /* 0x000ff00000041880 */
[C---:B---3--:R-:W-:Y:S01]  /*b770*/  HMMA.16816.F32.BF16 R136, R184.reuse, R140, R4 ;  /* 0x0000008cb888723c */ /* 0x048fe20000041804 */
[----:B------:R-:W1:Y:S07]  /*b780*/  LDSM.16.MT88.4 R4, [R220+0x5900] ;  /* 0x00590000dc04783b */ /* 0x000e6e0000004200 */
[C---:B------:R-:W-:Y:S07]  /*b790*/  HMMA.16816.F32.BF16 R140, R184.reuse, R142, R8 ;  /* 0x0000008eb88c723c */ /* 0x040fee0000041808 */
[----:B------:R-:W-:Y:S02]  /*b7a0*/  MOV R8, R144 ;  /* 0x0000009000087202 */ /* 0x000fe40000000f00 */
[----:B------:R-:W-:Y:S02]  /*b7b0*/  MOV R9, R145 ;  /* 0x0000009100097202 */ /* 0x000fe40000000f00 */
[C---:B------:R-:W-:Y:S01]  /*b7c0*/  HMMA.16816.F32.BF16 R144, R184.reuse, R152, R12 ;  /* 0x00000098b890723c */ /* 0x040fe2000004180c */
[----:B------:R-:W-:Y:S02]  /*b7d0*/  LDSM.16.MT88.4 R12, [R217+0x8900] ;  /* 0x00890000d90c783b */ /* 0x000fe40000004200 */
[----:B------:R-:W-:Y:S02]  /*b7e0*/  MOV R10, R163 ;  /* 0x000000a3000a7202 */ /* 0x000fe40000000f00 */
[----:B------:R-:W-:Y:S03]  /*b7f0*/  MOV R11, R162 ;  /* 0x000000a2000b7202 */ /* 0x000fe60000000f00 */
[C---:B------:R-:W-:Y:S01]  /*b800*/  HMMA.16816.F32.BF16 R148, R184.reuse, R154, R16 ;  /* 0x0000009ab894723c */ /* 0x040fe20000041810 */
[----:B------:R-:W-:Y:S07]  /*b810*/  LDSM.16.MT88.4 R16, [R218+0x8900] ;  /* 0x00890000da10783b */ /* 0x000fee0000004200 */
[C---:B------:R-:W-:Y:S07]  /*b820*/  HMMA.16816.F32.BF16 R152, R184.reuse, R156, R20 ;  /* 0x0000009cb898723c */ /* 0x040fee0000041814 */
[----:B------:R-:W-:Y:S01]  /*b830*/  MOV R22, R161 ;  /* 0x000000a100167202 */ /* 0x000fe20000000f00 */
[C---:B------:R-:W-:Y:S01]  /*b840*/  HMMA.16816.F32.BF16 R156, R184.reuse, R158, R24 ;  /* 0x0000009eb89c723c */ /* 0x040fe20000041818 */
[----:B------:R-:W-:Y:S03]  /*b850*/  LDSM.16.MT88.4 R24, [R219+0x8900] ;  /* 0x00890000db18783b */ /* 0x000fe60000004200 */
[----:B------:R-:W-:Y:S04]  /*b860*/  MOV R23, R160 ;  /* 0x000000a000177202 */ /* 0x000fe80000000f00 */
[C---:B--2---:R-:W-:Y:S07]  /*b870*/  HMMA.16816.F32.BF16 R160, R184.reuse, R164, R28 ;  /* 0x000000a4b8a0723c */ /* 0x044fee000004181c */
        /* <DEDUP_REMOVED lines=9> */
[----:B------:R-:W-:Y:S02]  /*b910*/  MOV R28, R11 ;  /* 0x0000000b001c7202 */ /* 0x000fe40000000f00 */
[----:B------:R-:W2:Y:S02]  /*b920*/  LDSM.16.MT88.4 R8, [R219+0x5900] ;  /* 0x00590000db08783b */ /* 0x000ea40000004200 */
[----:B------:R-:W-:Y:S01]  /*b930*/  MOV R36, R22 ;  /* 0x0000001600247202 */ /* 0x000fe20000000f00 */
[C---:B------:R-:W-:Y:S04]  /*b940*/  HMMA.16816.F32.BF16 R172, R184.reuse, R174, R40 ;  /* 0x000000aeb8ac723c */ /* 0x040fe80000041828 */
[----:B------:R-:W-:Y:S02]  /*b950*/  MOV R38, R179 ;  /* 0x000000b300267202 */ /* 0x000fe40000000f00 */
[----:B------:R-:W-:Y:S02]  /*b960*/  MOV R39, R178 ;  /* 0x000000b200277202 */ /* 0x000fe40000000f00 */
[----:B------:R-:W-:Y:S04]  /*b970*/  MOV R42, R177 ;  /* 0x000000b1002a7202 */ /* 0x000fe80000000f00 */
[----:B------:R-:W-:Y:S01]  /*b980*/  MOV R43, R176 ;  /* 0x000000b0002b7202 */ /* 0x000fe20000000f00 */
[----:B------:R-:W-:Y:S01]  /*b990*/  FADD.FTZ R0, R42, R0 ;  /* 0x000000002a007221 */ /* 0x000fe20000010000 */
[C---:B------:R-:W-:Y:S03]  /*b9a0*/  HMMA.16816.F32.BF16 R176, R184.reuse, R180, R44 ;  /* 0x000000b4b8b0723c */ /* 0x040fe6000004182c */
[----:B------:R-:W-:Y:S01]  /*b9b0*/  MOV R37, R23 ;  /* 0x0000001700257202 */ /* 0x000fe20000000f00 */
[----:B------:R-:W-:Y:S01]  /*b9c0*/  FADD.FTZ R2, R43, R2 ;  /* 0x000000022b027221 */ /* 0x000fe20000010000 */
[----:B------:R-:W3:Y:S01]  /*b9d0*/  LDSM.16.MT88.4 R20, [R220+0x8900] ;  /* 0x00890000dc14783b */ /* 0x000ee20000004200 */
[----:B------:R-:W-:Y:S02]  /*b9e0*/  FADD.FTZ R0, R36, R0 ;  /* 0x0000000024007221 */ /* 0x000fe40000010000 */
[C---:B------:R-:W-:Y:S04]  /*b9f0*/  HMMA.16816.F32.BF16 R180, R184.reuse, R182, R48 ;  /* 0x000000b6b8b4723c */ /* 0x040fe80000041830 */
        /* <DEDUP_REMOVED lines=51> */
[C---:B------:R-:W-:Y:S04]  /*bd30*/  HMMA.16816.F32.BF16 R112, R184.reuse, R10, R112 ;  /* 0x0000000ab870723c */ /* 0x040fe80000041870 */
[----:B------:R-:W-:Y:S04]  /*bd40*/  FADD.FTZ R2, R203, R2 ;  /* 0x00000002cb027221 */ /* 0x000fe80000010000 */
[C---:B----4-:R-:W-:Y:S08]  /*bd50*/  HMMA.16816.F32.BF16 R116, R184.reuse, R12, R116 ;  /* 0x0000000cb874723c */ /* 0x050ff00000041874 */
[C---:B------:R-:W-:Y:S08]  /*bd60*/  HMMA.16816.F32.BF16 R120, R184.reuse, R14, R120 ;  /* 0x0000000eb878723c */ /* 0x040ff00000041878 */
[C---:B-1----:R-:W-:Y:S07]  /*bd70*/  HMMA.16816.F32.BF16 R124, R184.reuse, R4, R124 ;  /* 0x00000004b87c723c */ /* 0x042fee000004187c */
[----:B------:R-:W-:Y:S01]  /*bd80*/  FADD.FTZ R4, R190, R0 ;  /* 0x00000000be047221 */ /* 0x000fe20000010000 */
[----:B------:R-:W-:Y:S04]  /*bd90*/  HMMA.16816.F32.BF16 R128, R184, R6, R128 ;  /* 0x00000006b880723c */ /* 0x000fe80000041880 */
[----:B------:R-:W-:Y:S02]  /*bda0*/  FADD.FTZ R0, R196, R2 ;  /* 0x00000002c4007221 */ /* 0x000fe40000010000 */
[----:B------:R-:W-:Y:S02]  /*bdb0*/  FADD.FTZ R4, R189, R4 ;  /* 0x00000004bd047221 */ /* 0x000fe40000010000 */
[----:B------:R-:W-:Y:S04]  /*bdc0*/  FADD.FTZ R0, R195, R0 ;  /* 0x00000000c3007221 */ /* 0x000fe80000010000 */
[----:B------:R-:W-:Y:S02]  /*bdd0*/  FADD.FTZ R4, R188, R4 ;  /* 0x00000004bc047221 */ /* 0x000fe40000010000 */
[----:B------:R-:W-:Y:S02]  /*bde0*/  FADD.FTZ R2, R194, R0 ;  /* 0x00000000c2027221 */ /* 0x000fe40000010000 */
[----:B------:R-:W-:Y:S02]  /*bdf0*/  FADD.FTZ R0, R135, R4 ;  /* 0x0000000487007221 */ /* 0x000fe40000010000 */
[----:B------:R-:W-:Y:S01]  /*be00*/  FADD.FTZ R2, R134, R2 ;  /* 0x0000000286027221 */ /* 0x000fe20000010000 */
[----:B------:R-:W-:Y:S01]  /*be10*/  MOV R134, R3 ;  /* 0x0000000300867202 */ /* 0x000fe20000000f00 */
[----:B------:R-:W-:Y:S01]  /*be20*/  FADD.FTZ R0, R133, R0 ;  /* 0x0000000085007221 */ /* 0x000fe20000010000 */
[----:B------:R-:W-:Y:S02]  /*be30*/  MOV R133, R132 ;  /* 0x0000008400857202 */ /* 0x000fe40000000f00 */
[----:B------:R1:W-:Y:S04]  /*be40*/  STL [R1+0x4], R2 ;  /* 0x0000040201007387 */ /* 0x0003e80000100800 */
[----:B------:R1:W-:Y:S01]  /*be50*/  STL [R1+0x8], R0 ;  /* 0x0000080001007387 */ /* 0x0003e20000100800 */
[----:B------:R-:W-:-:S05]  /*be60*/  @P0 BRA `(.L_x_685) ;  /* 0xffffb27000000947 */ /* 0x000fca000383ffff */
.L_x_684:
[----:B-1-3--:R-:W2:Y:S04]  /*be70*/  LDL.LU R0, [R1+0x4] ;  /* 0x0000040001007983 */ /* 0x00aea80000300800 */
        /* <DEDUP_REMOVED lines=134> */
[C---:B------:R-:W-:Y:S01]  /*c6e0*/  FMUL.FTZ R16, R4.reuse, R75 ;  /* 0x0000004b04107220 */ /* 0x040fe20000410000 */
[----:B------:R-:W-:Y:S01]  /*c6f0*/  UIMAD UR5, UR7, UR5, UR6 ;  /* 0x00000005070572a4 */ /* 0x000fe2000f8e0206 */
        /* <DEDUP_REMOVED lines=116> */
[----:B------:R-:W-:Y:S01]  /*ce40*/  STS [R0+0x80], R13 ;  /* 0x0000800d00007388 */ /* 0x000fe20000000800 */
[----:B------:R-:W-:-:S03]  /*ce50*/  IADD3 R9, R0, 0x80, RZ ;  /* 0x0000008000097810 */ /* 0x000fc60007ffe0ff */
[----:B------:R1:W-:Y:S01]  /*ce60*/  STS [R0+0x480], R12 ;  /* 0x0004800c00007388 */ /* 0x0003e20000000800 */
[----:B------:R-:W-:Y:S01]  /*ce70*/  IMAD R6, R7, c[0x0][0x3d8], RZ ;  /* 0x0000f60007067a24 */ /* 0x000fe200078e02ff */
[----:B------:R-:W-:Y:S02]  /*ce80*/  IADD3 R2, R0, 0x70, RZ ;  /* 0x0000007000027810 */ /* 0x000fe40007ffe0ff */
[----:B------:R-:W-:Y:S01]  /*ce90*/  @P0 IADD3 R2, R9, 0x10, RZ ;  /* 0x0000001009020810 */ /* 0x000fe20007ffe0ff */
[----:B------:R-:W-:Y:S01]  /*cea0*/  IMAD R16, R134, c[0x0][0x3dc], R6 ;  /* 0x0000f70086107a24 */ /* 0x000fe200078e0206 */
[----:B------:R-:W-:Y:S02]  /*ceb0*/  MOV R7, 0x20 ;  /* 0x0000002000077802 */ /* 0x000fe40000000f00 */
[----:B------:R-:W-:Y:S02]  /*cec0*/  SHF.R.S32.HI R6, RZ, 0x1f, R3 ;  /* 0x0000001fff067819 */ /* 0x000fe40000011403 */
[----:B------:R-:W-:-:S04]  /*ced0*/  IADD3 R8, P0, R3, R14, RZ ;  /* 0x0000000e03087210 */ /* 0x000fc80007f1e0ff */
[----:B------:R-:W-:Y:S01]  /*cee0*/  IADD3.X R9, R6, R15, R78, P0, !PT ;  /* 0x0000000f06097210 */ /* 0x000fe200007fe44e */
[----:B-1----:R-:W-:Y:S01]  /*cef0*/  IMAD.WIDE.U32 R12, R134, c[0x0][0x3d8], R4 ;  /* 0x0000f600860c7a25 */ /* 0x002fe200078e0004 */
[----:B------:R-:W-:Y:S01]  /*cf00*/  IADD3 R4, -R3, RZ, RZ ;  /* 0x000000ff03047210 */ /* 0x000fe20007ffe1ff */
[----:B------:R1:W5:Y:S04]  /*cf10*/  LDL R78, [R1+0xc] ;  /* 0x00000c00014e7983 */ /* 0x0003680000100800 */
[----:B------:R-:W-:Y:S01]  /*cf20*/  IMAD R4, R4, c[0x0][0x4e8], R10 ;  /* 0x00013a0004047a24 */ /* 0x000fe200078e020a */
[----:B------:R-:W-:Y:S02]  /*cf30*/  SEL R5, R7, 0xffffffe0, !P1 ;  /* 0xffffffe007057807 */ /* 0x000fe40004800000 */
[----:B------:R-:W-:-:S02]  /*cf40*/  MOV R6, 0x40 ;  /* 0x0000004000067802 */ /* 0x000fc40000000f00 */
[----:B------:R-:W-:Y:S02]  /*cf50*/  SHF.R.S32.HI R7, RZ, 0x1f, R4 ;  /* 0x0000001fff077819 */ /* 0x000fe40000011404 */
[----:B------:R-:W-:Y:S02]  /*cf60*/  SEL R6, R6, 0xffffffc0, !P2 ;  /* 0xffffffc006067807 */ /* 0x000fe40005000000 */
[----:B------:R-:W-:Y:S01]  /*cf70*/  F2FP.BF16.PACK_AB R17, R185, R17 ;  /* 0x00000011b911723e */ /* 0x000fe200000010ff */
[----:B------:R-:W-:Y:S01]  /*cf80*/  IMAD R7, R7, c[0x0][0x488], RZ ;  /* 0x0001220007077a24 */ /* 0x000fe200078e02ff */
[----:B------:R-:W-:Y:S02]  /*cf90*/  F2FP.BF16.PACK_AB R18, R143, R18 ;  /* 0x000000128f12723e */ /* 0x000fe400000010ff */
[----:B------:R-:W-:Y:S02]  /*cfa0*/  F2FP.BF16.PACK_AB R19, R184, R19 ;  /* 0x00000013b813723e */ /* 0x000fe400000010ff */
[----:B------:R-:W-:-:S02]  /*cfb0*/  F2FP.BF16.PACK_AB R22, R147, R22 ;  /* 0x000000169316723e */ /* 0x000fc400000010ff */
[----:B------:R-:W-:Y:S01]  /*cfc0*/  IADD3 R3, R0, R5, RZ ;  /* 0x0000000500037210 */ /* 0x000fe20007ffe0ff */
[C---:B------:R-:W-:Y:S01]  /*cfd0*/  IMAD R10, R4.reuse, c[0x0][0x48c], R7 ;  /* 0x00012300040a7a24 */ /* 0x040fe200078e0207 */
[----:B------:R-:W-:Y:S02]  /*cfe0*/  F2FP.BF16.PACK_AB R21, R149, R21 ;  /* 0x000000159515723e */ /* 0x000fe400000010ff */
[----:B------:R-:W-:Y:S02]  /*cff0*/  F2FP.BF16.PACK_AB R20, R151, R20 ;  /* 0x000000149714723e */ /* 0x000fe400000010ff */
[----:B------:R-:W-:Y:S01]  /*d000*/  IADD3 R14, R5, R2, RZ ;  /* 0x00000002050e7210 */ /* 0x000fe20007ffe0ff */
[----:B------:R-:W-:Y:S01]  /*d010*/  IMAD.WIDE.U32 R8, R4, c[0x0][0x488], R8 ;  /* 0x0001220004087a25 */ /* 0x000fe200078e0008 */
[----:B------:R-:W-:Y:S02]  /*d020*/  F2FP.BF16.PACK_AB R23, R153, R23 ;  /* 0x000000179917723e */ /* 0x000fe400000010ff */
[----:B------:R-:W-:-:S02]  /*d030*/  F2FP.BF16.PACK_AB R24, R155, R24 ;  /* 0x000000189b18723e */ /* 0x000fc400000010ff */
        /* <DEDUP_REMOVED lines=175> */
.L_x_687:
[----:B-1----:R-:W-:Y:S05]  /*db30*/  BSYNC B0 ;  /* 0x0000000000007941 */ /* 0x002fea0003800000 */
.L_x_686:
        /* <DEDUP_REMOVED lines=27> */
.L_x_689:
[----:B------:R-:W-:Y:S05]  /*dcf0*/  BSYNC B0 ;  /* 0x0000000000007941 */ /* 0x000fea0003800000 */
.L_x_688:
        /* <DEDUP_REMOVED lines=27> */
.L_x_691:
[----:B------:R-:W-:Y:S05]  /*deb0*/  BSYNC B0 ;  /* 0x0000000000007941 */ /* 0x000fea0003800000 */
.L_x_690:
        /* <DEDUP_REMOVED lines=28> */
.L_x_692:
        /* <DEDUP_REMOVED lines=16> */
.L_x_3067:


//--------------------- .text._ZN7cutlass13device_kernelIN5flash19enable_sm80_to_sm89INS1_16FlashAttnFwdSm80INS1_25CollectiveMainloopFwdSm80ILi8ELi1ELb0EN4cute5tupleIJNS5_1CILi128EEENS7_ILi96EEENS7_ILi256EEEEEELi256ENS_10bfloat16_tEfNS_4arch4Sm80ELb0ELb0ELb1ELb1ELb0ELb0ELb1ELb0EEENS1_21CollectiveEpilogueFwdINS6_IJS8_SA_S9_EEENS6_IJNS7_ILi1EEESI_SI_EEESC_SE_Li256ELb1ELb1ELb0ELb0EEENS1_19SingleTileSchedulerILb1ELb0ELb1ELi128EEEEEEEEEvNT_6ParamsE --------------------------
	.section	.text._ZN7cutlass13device_kernelIN5flash19enable_sm80_to_sm89INS1_16FlashAttnFwdSm80INS1_25CollectiveMainloopFwdSm80ILi8ELi1ELb0EN4cute5tupleIJNS5_1CILi128EEENS7_ILi96EEENS7_ILi256EEEEEELi256ENS_10bfloat16_tEfNS_4arch4Sm80ELb0ELb0ELb1ELb1ELb0ELb0ELb1ELb0EEENS1_21CollectiveEpilogueFwdINS6_IJS8_SA_S9_EEENS6_IJNS7_ILi1EEESI_SI_EEESC_SE_Li256ELb1ELb1ELb0ELb0EEENS1_19SingleTileSchedulerILb1ELb0ELb1ELi128EEEEEEEEEvNT_6ParamsE,"ax",@progbits
	.sectioninfo	@"SHI_REGISTERS=255"
	.align	128
.text._ZN7cutlass13device_kernelIN5flash19enable_sm80_to_sm89INS1_16FlashAttnFwdSm80INS1_25CollectiveMainloopFwdSm80ILi8ELi1ELb0EN4cute5tupleIJNS5_1CILi128EEENS7_ILi96EEENS7_ILi256EEEEEELi256ENS_10bfloat16_tEfNS_4arch4Sm80ELb0ELb0ELb1ELb1ELb0ELb0ELb1ELb0EEENS1_21CollectiveEpilogueFwdINS6_IJS8_SA_S9_EEENS6_IJNS7_ILi1EEESI_SI_EEESC_SE_Li256ELb1ELb1ELb0ELb0EEENS1_19SingleTileSchedulerILb1ELb0ELb1ELi128EEEEEEEEEvNT_6ParamsE:
        .type           _ZN7cutlass13device_kernelIN5flash19enable_sm80_to_sm89INS1_16FlashAttnFwdSm80INS1_25CollectiveMainloopFwdSm80ILi8ELi1ELb0EN4cute5tupleIJNS5_1CILi128EEENS7_ILi96EEENS7_ILi256EEEEEELi256ENS_10bfloat16_tEfNS_4arch4Sm80ELb0ELb0ELb1ELb1ELb0ELb0ELb1ELb0EEENS1_21CollectiveEpilogueFwdINS6_IJS8_SA_S9_EEENS6_IJNS7_ILi1EEESI_SI_EEESC_SE_Li256ELb1ELb1ELb0ELb0EEENS1_19SingleTileSchedulerILb1ELb0ELb1ELi128EEEEEEEEEvNT_6ParamsE,@function
        .size           _ZN7cutlass13device_kernelIN5flash19enable_sm80_to_sm89INS1_16FlashAttnFwdSm80INS1_25CollectiveMainloopFwdSm80ILi8ELi1ELb0EN4cute5tupleIJNS5_1CILi128EEENS7_ILi96EEENS7_ILi256EEEEEELi256ENS_10bfloat16_tEfNS_4arch4Sm80ELb0ELb0ELb1ELb1ELb0ELb0ELb1ELb0EEENS1_21CollectiveEpilogueFwdINS6_IJS8_SA_S9_EEENS6_IJNS7_ILi1EEESI_SI_EEESC_SE_Li256ELb1ELb1ELb0ELb0EEENS1_19SingleTileSchedulerILb1ELb0ELb1ELi128EEEEEEEEEvNT_6ParamsE,(.L_x_3068 - _ZN7cutlass13device_kernelIN5flash19enable_sm80_to_sm89INS1_16FlashAttnFwdSm80INS1_25CollectiveMainloopFwdSm80ILi8ELi1ELb0EN4cute5tupleIJNS5_1CILi128EEENS7_ILi96EEENS7_ILi256EEEEEELi256ENS_10bfloat16_tEfNS_4arch4Sm80ELb0ELb0ELb1ELb1ELb0ELb0ELb1ELb0EEENS1_21CollectiveEpilogueFwdINS6_IJS8_SA_S9_EEENS6_IJNS7_ILi1EEESI_SI_EEESC_SE_Li256ELb1ELb1ELb0ELb0EEENS1_19SingleTileSchedulerILb1ELb0ELb1ELi128EEEEEEEEEvNT_6ParamsE)
        .other          _ZN7cutlass13device_kernelIN5flash19enable_sm80_to_sm89INS1_16FlashAttnFwdSm80INS1_25CollectiveMainloopFwdSm80ILi8ELi1ELb0EN4cute5tupleIJNS5_1CILi128EEENS7_ILi96EEENS7_ILi256EEEEEELi256ENS_10bfloat16_tEfNS_4arch4Sm80ELb0ELb0ELb1ELb1ELb0ELb0ELb1ELb0EEENS1_21CollectiveEpilogueFwdINS6_IJS8_SA_S9_EEENS6_IJNS7_ILi1EEESI_SI_EEESC_SE_Li256ELb1ELb1ELb0ELb0EEENS1_19SingleTileSchedulerILb1ELb0ELb1ELi128EEEEEEEEEvNT_6ParamsE,@"STO_CUDA_ENTRY STV_DEFAULT"
_ZN7cutlass13device_kernelIN5flash19enable_sm80_to_sm89INS1_16FlashAttnFwdSm80INS1_25CollectiveMainloopFwdSm80ILi8ELi1ELb0EN4cute5tupleIJNS5_1CILi128EEENS7_ILi96EEENS7_ILi256EEEEEELi256ENS_10bfloat16_tEfNS_4arch4Sm80ELb0ELb0ELb1ELb1ELb0ELb0ELb1ELb0EEENS1_21CollectiveEpilogueFwdINS6_IJS8_SA_S9_EEENS6_IJNS7_ILi1EEESI_SI_EEESC_SE_Li256ELb1ELb1ELb0ELb0EEENS1_19SingleTileSchedulerILb1ELb0ELb1ELi128EEEEEEEEEvNT_6ParamsE:
        /* <DEDUP_REMOVED lines=17> */
.L_x_694:
        /* <DEDUP_REMOVED lines=8> */
.L_x_696:
[----:B------:R-:W-:-:S05]  /*0190*/  MOV R0, c[0x0][0x54c] ;  /* 0x0001530000007a02 */ /* 0x000fca0000000f00 */
.L_x_695:
[----:B-----5:R-:W-:Y:S01]  /*01a0*/  IMAD R0, R0, c[0x0][0x548], RZ ;  /* 0x0001520000007a24 */ /* 0x020fe200078e02ff */
[----:B-1----:R-:W-:-:S04]  /*01b0*/  SHF.L.U32 R2, R48, 0x7, RZ ;  /* 0x0000000730027819 */ /* 0x002fc800000006ff */
[----:B------:R-:W-:-:S04]  /*01c0*/  ISETP.GE.AND P0, PT, R2, R0, PT ;  /* 0x000000000200720c */ /* 0x000fc80003f06270 */
[----:B------:R-:W-:-:S05]  /*01d0*/  SEL R0, R5, 0xffffffff, !P0 ;  /* 0xffffffff05007807 */ /* 0x000fca0004000000 */
[----:B------:R1:W-:Y:S01]  /*01e0*/  STL [R1+0x8], R0 ;  /* 0x0000080001007387 */ /* 0x0003e20000100800 */
[----:B------:R-:W-:Y:S05]  /*01f0*/  BRA `(.L_x_697) ;  /* 0x0000013000007947 */ /* 0x000fea0003800000 */
.L_x_693:
[----:B---3--:R-:W-:-:S04]  /*0200*/  ISETP.NE.U32.AND P0, PT, RZ, c[0x0][0x568], PT ;  /* 0x00015a00ff007a0c */ /* 0x008fc80003f05070 */
[----:B------:R-:W-:-:S13]  /*0210*/  ISETP.NE.AND.EX P0, PT, RZ, c[0x0][0x56c], PT, P0 ;  /* 0x00015b00ff007a0c */ /* 0x000fda0003f05300 */
[----:B------:R-:W-:Y:S05]  /*0220*/  @!P0 BRA `(.L_x_698) ;  /* 0x0000002000008947 */ /* 0x000fea0003800000 */
[----:B------:R1:W5:Y:S01]  /*0230*/  LDG.E R0, [R2.64] ;  /* 0x0000000402007981 */ /* 0x000362000c1e1900 */
[----:B------:R-:W-:Y:S05]  /*0240*/  BRA `(.L_x_699) ;  /* 0x0000009000007947 */ /* 0x000fea0003800000 */
.L_x_698:
        /* <DEDUP_REMOVED lines=8> */
.L_x_700:
[----:B------:R-:W-:-:S05]  /*02d0*/  MOV R0, c[0x0][0x54c] ;  /* 0x0001530000007a02 */ /* 0x000fca0000000f00 */
.L_x_699:
[----:B-----5:R-:W-:Y:S01]  /*02e0*/  IMAD R0, R0, c[0x0][0x548], RZ ;  /* 0x0001520000007a24 */ /* 0x020fe200078e02ff */
[----:B-1----:R-:W-:-:S04]  /*02f0*/  SHF.L.U32 R2, R48, 0x7, RZ ;  /* 0x0000000730027819 */ /* 0x002fc800000006ff */
[----:B------:R-:W-:-:S04]  /*0300*/  ISETP.GE.AND P0, PT, R2, R0, PT ;  /* 0x000000000200720c */ /* 0x000fc80003f06270 */
[----:B------:R-:W-:-:S05]  /*0310*/  SEL R0, R5, 0xffffffff, !P0 ;  /* 0xffffffff05007807 */ /* 0x000fca0004000000 */
[----:B------:R1:W-:Y:S04]  /*0320*/  STL [R1+0x8], R0 ;  /* 0x0000080001007387 */ /* 0x0003e80000100800 */
.L_x_697:
        /* <DEDUP_REMOVED lines=28> */
.L_x_701:
[----:B------:R-:W-:-:S04]  /*04f0*/  ISETP.NE.U32.AND P0, PT, RZ, c[0x0][0x368], PT ;  /* 0x0000da00ff007a0c */ /* 0x000fc80003f05070 */
[----:B------:R-:W-:-:S13]  /*0500*/  ISETP.NE.AND.EX P0, PT, RZ, c[0x0][0x36c], PT, P0 ;  /* 0x0000db00ff007a0c */ /* 0x000fda0003f05300 */
[----:B------:R-:W-:Y:S05]  /*0510*/  @!P0 BRA `(.L_x_702) ;  /* 0x0000003000008947 */ /* 0x000fea0003800000 */
[----:B--2---:R-:W-:-:S05]  /*0520*/  IMAD.WIDE R2, R49, R27, c[0x0][0x368] ;  /* 0x0000da0031027625 */ /* 0x004fca00078e021b */
[----:B------:R1:W5:Y:S01]  /*0530*/  LDG.E R0, [R2.64] ;  /* 0x0000000402007981 */ /* 0x000362000c1e1900 */
[----:B------:R-:W-:Y:S05]  /*0540*/  BRA `(.L_x_703) ;  /* 0x0000004000007947 */ /* 0x000fea0003800000 */
.L_x_702:
[----:B------:R-:W-:Y:S05]  /*0550*/  @!P4 BRA `(.L_x_703) ;  /* 0x000000300000c947 */ /* 0x000fea0003800000 */
[----:B------:R1:W3:Y:S04]  /*0560*/  LDG.E R0, [R2.64] ;  /* 0x0000000402007981 */ /* 0x0002e8000c1e1900 */
[----:B-12---:R-:W3:Y:S02]  /*0570*/  LDG.E R2, [R2.64+0x4] ;  /* 0x0000040402027981 */ /* 0x006ee4000c1e1900 */
[----:B---3--:R-:W-:-:S05]  /*0580*/  IADD3 R0, -R0, R2, RZ ;  /* 0x0000000200007210 */ /* 0x008fca0007ffe1ff */
.L_x_703:
[--C-:B-----5:R-:W-:Y:S01]  /*0590*/  IMAD.IADD R157, R0, 0x1, -R11.reuse ;  /* 0x00000001009d7824 */ /* 0x120fe200078e0a0b */
[----:B------:R-:W-:Y:S01]  /*05a0*/  PLOP3.LUT P2, PT, PT, PT, PT, 0x80, 0x0 ;  /* 0x000000000000781c */ /* 0x000fe20003f4f070 */
[----:B------:R-:W-:Y:S01]  /*05b0*/  IMAD.IADD R12, R12, 0x1, R11 ;  /* 0x000000010c0c7824 */ /* 0x000fe200078e020b */
[----:B------:R-:W-:Y:S01]  /*05c0*/  CS2R R130, SRZ ;  /* 0x0000000000827805 */ /* 0x000fe2000001ff00 */
[----:B------:R-:W-:Y:S01]  /*05d0*/  CS2R R14, SRZ ;  /* 0x00000000000e7805 */ /* 0x000fe2000001ff00 */
[C---:B------:R-:W-:Y:S01]  /*05e0*/  IADD3 R0, R157.reuse, 0x5f, RZ ;  /* 0x0000005f9d007810 */ /* 0x040fe20007ffe0ff */
[----:B------:R-:W-:Y:S01]  /*05f0*/  IMAD.MOV.U32 R126, RZ, RZ, RZ ;  /* 0x000000ffff7e7224 */ /* 0x000fe200078e00ff */
[----:B------:R-:W-:Y:S01]  /*0600*/  ISETP.GE.AND P0, PT, R157, 0x1, PT ;  /* 0x000000019d00780c */ /* 0x000fe20003f06270 */
[----:B--2---:R-:W-:Y:S01]  /*0610*/  CS2R R8, SRZ ;  /* 0x0000000000087805 */ /* 0x004fe2000001ff00 */
[----:B------:R-:W-:Y:S01]  /*0620*/  MOV R128, RZ ;  /* 0x000000ff00807202 */ /* 0x000fe20000000f00 */
[----:B------:R-:W-:Y:S01]  /*0630*/  IMAD.HI R0, R0, 0x2aaaaaab, RZ ;  /* 0x2aaaaaab00007827 */ /* 0x000fe200078e02ff */
[----:B------:R-:W-:Y:S01]  /*0640*/  MOV R11, RZ ;  /* 0x000000ff000b7202 */ /* 0x000fe20000000f00 */
[----:B------:R-:W-:Y:S01]  /*0650*/  CS2R R120, SRZ ;  /* 0x0000000000787805 */ /* 0x000fe2000001ff00 */
[----:B------:R-:W-:Y:S01]  /*0660*/  CS2R R118, SRZ ;  /* 0x0000000000767805 */ /* 0x000fe2000001ff00 */
[----:B------:R-:W-:Y:S01]  /*0670*/  IMAD.MOV.U32 R124, RZ, RZ, RZ ;  /* 0x000000ffff7c7224 */ /* 0x000fe200078e00ff */
[----:B-1----:R-:W-:Y:S01]  /*0680*/  SHF.R.U32.HI R2, RZ, 0x1f, R0 ;  /* 0x0000001fff027819 */ /* 0x002fe20000011600 */
[----:B------:R-:W-:Y:S01]  /*0690*/  IMAD.MOV.U32 R122, RZ, RZ, RZ ;  /* 0x000000ffff7a7224 */ /* 0x000fe200078e00ff */
[----:B------:R-:W-:Y:S01]  /*06a0*/  CS2R R16, SRZ ;  /* 0x0000000000107805 */ /* 0x000fe2000001ff00 */
[----:B------:R-:W-:Y:S01]  /*06b0*/  MOV R116, RZ ;  /* 0x000000ff00747202 */ /* 0x000fe20000000f00 */
[----:B------:R-:W-:Y:S01]  /*06c0*/  IMAD.MOV.U32 R114, RZ, RZ, RZ ;  /* 0x000000ffff727224 */ /* 0x000fe200078e00ff */
[----:B------:R-:W-:Y:S01]  /*06d0*/  LEA.HI.SX32 R165, R0, R2, 0x1c ;  /* 0x0000000200a57211 */ /* 0x000fe200078fe2ff */
[----:B------:R-:W-:Y:S01]  /*06e0*/  CS2R R18, SRZ ;  /* 0x0000000000127805 */ /* 0x000fe2000001ff00 */
[----:B------:R-:W-:Y:S01]  /*06f0*/  MOV R112, RZ ;  /* 0x000000ff00707202 */ /* 0x000fe20000000f00 */
[----:B------:R-:W-:Y:S01]  /*0700*/  IMAD.MOV.U32 R110, RZ, RZ, RZ ;  /* 0x000000ffff6e7224 */ /* 0x000fe200078e00ff */
[----:B------:R-:W-:Y:S01]  /*0710*/  CS2R R20, SRZ ;  /* 0x0000000000147805 */ /* 0x000fe2000001ff00 */
[----:B------:R1:W-:Y:S01]  /*0720*/  STL [R1+0x28], R165 ;  /* 0x000028a501007387 */ /* 0x0003e20000100800 */
[----:B------:R-:W-:Y:S01]  /*0730*/  MOV R108, RZ ;  /* 0x000000ff006c7202 */ /* 0x000fe20000000f00 */
[----:B------:R-:W-:Y:S01]  /*0740*/  IMAD.MOV.U32 R106, RZ, RZ, RZ ;  /* 0x000000ffff6a7224 */ /* 0x000fe200078e00ff */
[----:B------:R-:W-:Y:S01]  /*0750*/  CS2R R22, SRZ ;  /* 0x0000000000167805 */ /* 0x000fe2000001ff00 */
[----:B------:R-:W-:Y:S01]  /*0760*/  MOV R104, RZ ;  /* 0x000000ff00687202 */ /* 0x000fe20000000f00 */
[----:B------:R-:W-:Y:S01]  /*0770*/  IMAD.MOV.U32 R102, RZ, RZ, RZ ;  /* 0x000000ffff667224 */ /* 0x000fe200078e00ff */
[----:B------:R-:W-:Y:S01]  /*0780*/  CS2R R24, SRZ ;  /* 0x0000000000187805 */ /* 0x000fe2000001ff00 */
[----:B------:R-:W-:Y:S01]  /*0790*/  MOV R100, RZ ;  /* 0x000000ff00647202 */ /* 0x000fe20000000f00 */
[----:B------:R-:W-:Y:S01]  /*07a0*/  IMAD.MOV.U32 R98, RZ, RZ, RZ ;  /* 0x000000ffff627224 */ /* 0x000fe200078e00ff */
[----:B------:R-:W-:Y:S01]  /*07b0*/  MOV R26, RZ ;  /* 0x000000ff001a7202 */ /* 0x000fe20000000f00 */
        /* <DEDUP_REMOVED lines=52> */
[----:B------:R-:W-:Y:S01]  /*0b00*/  IMAD.MOV.U32 R144, RZ, RZ, RZ ;  /* 0x000000ffff907224 */ /* 0x000fe200078e00ff */
        /* <DEDUP_REMOVED lines=14> */
[----:B------:R-:W-:Y:S01]  /*0bf0*/  SHF.R.S32.HI R15, RZ, 0x1f, R49 ;  /* 0x0000001fff0f7819 */ /* 0x000fe20000011431 */
[----:B------:R-:W-:Y:S01]  /*0c00*/  IMAD R0, R0, c[0x0][0x178], RZ ;  /* 0x00005e0000007a24 */ /* 0x000fe200078e02ff */
[-C--:B------:R-:W-:Y:S01]  /*0c10*/  LEA.HI R4, R35, R161.reuse, RZ, 0x3 ;  /* 0x000000a123047211 */ /* 0x080fe200078f18ff */
[----:B------:R-:W-:Y:S01]  /*0c20*/  IMAD R29, R13, c[0x0][0x2c4], RZ ;  /* 0x0000b1000d1d7a24 */ /* 0x000fe200078e02ff */
[----:B------:R-:W-:Y:S01]  /*0c30*/  LEA.HI R14, R35, R161, RZ, 0x4 ;  /* 0x000000a1230e7211 */ /* 0x000fe200078f20ff */
[----:B------:R-:W-:Y:S01]  /*0c40*/  IMAD R0, R10, c[0x0][0x17c], R0 ;  /* 0x00005f000a007a24 */ /* 0x000fe200078e0200 */
[----:B------:R-:W-:Y:S01]  /*0c50*/  ISETP.NE.AND P0, PT, R5, 0x1, PT ;  /* 0x000000010500780c */ /* 0x000fe20003f05270 */
[----:B------:R-:W-:Y:S01]  /*0c60*/  BSSY B0, `(.L_x_705) ;  /* 0x00000b5000007945 */ /* 0x000fe20003800000 */
[----:B------:R-:W-:-:S02]  /*0c70*/  SHF.R.S32.HI R6, RZ, 0x4, R14 ;  /* 0x00000004ff067819 */ /* 0x000fc4000001140e */
[----:B------:R-:W-:Y:S02]  /*0c80*/  SHF.R.S32.HI R24, RZ, 0x3, R4 ;  /* 0x00000003ff187819 */ /* 0x000fe40000011404 */
[----:B------:R-:W-:-:S03]  /*0c90*/  SHF.R.S32.HI R11, RZ, 0x1f, R12 ;  /* 0x0000001fff0b7819 */ /* 0x000fc6000001140c */
[----:B------:R-:W-:Y:S02]  /*0ca0*/  IMAD R31, R48, 0x80, R24 ;  /* 0x00000080301f7824 */ /* 0x000fe400078e0218 */
[----:B-1----:R-:W-:-:S03]  /*0cb0*/  IMAD.WIDE.U32 R2, R10, c[0x0][0x178], RZ ;  /* 0x00005e000a027a25 */ /* 0x002fc600078e00ff */
[----:B------:R-:W-:Y:S02]  /*0cc0*/  IADD3 R8, R31, 0x20, RZ ;  /* 0x000000201f087810 */ /* 0x000fe40007ffe0ff */
[----:B---3--:R-:W-:Y:S01]  /*0cd0*/  SHF.R.S32.HI R37, RZ, 0x1f, R36 ;  /* 0x0000001fff257819 */ /* 0x008fe20000011424 */
[----:B------:R-:W-:Y:S01]  /*0ce0*/  IMAD.IADD R3, R3, 0x1, R0 ;  /* 0x0000000103037824 */ /* 0x000fe200078e0200 */
[----:B------:R-:W-:-:S03]  /*0cf0*/  LOP3.LUT R0, R4, 0xfffffff8, RZ, 0xc0, !PT ;  /* 0xfffffff804007812 */ /* 0x000fc600078ec0ff */
[----:B------:R-:W-:Y:S02]  /*0d00*/  IMAD R4, R37, c[0x0][0x1b8], RZ ;  /* 0x00006e0025047a24 */ /* 0x000fe400078e02ff */
[----:B------:R-:W-:Y:S01]  /*0d10*/  IMAD.IADD R27, R161, 0x1, -R0 ;  /* 0x00000001a11b7824 */ /* 0x000fe200078e0a00 */
[----:B------:R-:W-:Y:S01]  /*0d20*/  LEA.HI R0, R14, R6, RZ, 0x1 ;  /* 0x000000060e007211 */ /* 0x000fe200078f08ff */
[----:B------:R-:W-:Y:S02]  /*0d30*/  IMAD R4, R36, c[0x0][0x1bc], R4 ;  /* 0x00006f0024047a24 */ /* 0x000fe400078e0204 */
[----:B------:R-:W-:Y:S01]  /*0d40*/  IMAD R5, R27, 0x20, R24 ;  /* 0x000000201b057824 */ /* 0x000fe200078e0218 */
[----:B------:R-:W-:Y:S01]  /*0d50*/  LOP3.LUT R0, R0, 0xfffffffe, RZ, 0xc0, !PT ;  /* 0xfffffffe00007812 */ /* 0x000fe200078ec0ff */
[----:B------:R-:W-:-:S04]  /*0d60*/  IMAD.WIDE.U32 R2, R36, c[0x0][0x1b8], R2 ;  /* 0x00006e0024027a25 */ /* 0x000fc800078e0002 */
[----:B------:R-:W-:Y:S02]  /*0d70*/  IMAD R5, R48, 0x80, R5 ;  /* 0x0000008030057824 */ /* 0x000fe400078e0205 */
[----:B------:R-:W-:Y:S01]  /*0d80*/  IMAD.IADD R32, R6, 0x1, -R0 ;  /* 0x0000000106207824 */ /* 0x000fe200078e0a00 */
[----:B------:R-:W-:Y:S01]  /*0d90*/  SEL R6, R15, RZ, !P3 ;  /* 0x000000ff0f067207 */ /* 0x000fe20005800000 */
[----:B------:R-:W-:-:S04]  /*0da0*/  @P0 IMAD.HI.U32 R7, R5, c[0x0][0x2c8], RZ ;  /* 0x0000b20005070a27 */ /* 0x000fc800078e00ff */
[----:B------:R-:W-:Y:S01]  /*0db0*/  IMAD.IADD R3, R3, 0x1, R4 ;  /* 0x0000000103037824 */ /* 0x000fe200078e0204 */
[----:B------:R-:W-:Y:S01]  /*0dc0*/  SEL R4, R49, RZ, !P3 ;  /* 0x000000ff31047207 */ /* 0x000fe20005800000 */
[----:B------:R-:W-:Y:S01]  /*0dd0*/  IMAD.MOV.U32 R0, RZ, RZ, R5 ;  /* 0x000000ffff007224 */ /* 0x000fe200078e0005 */
[----:B------:R-:W-:Y:S01]  /*0de0*/  @P0 SHF.R.U32.HI R0, RZ, c[0x0][0x2cc], R7 ;  /* 0x0000b300ff000a19 */ /* 0x000fe20000011607 */
[----:B------:R-:W-:Y:S01]  /*0df0*/  IMAD R6, R6, c[0x0][0x1c0], RZ ;  /* 0x0000700006067a24 */ /* 0x000fe200078e02ff */
[----:B------:R-:W-:Y:S01]  /*0e00*/  ISETP.GE.AND P0, PT, R8, R29, PT ;  /* 0x0000001d0800720c */ /* 0x000fe20003f06270 */
[C---:B------:R-:W-:Y:S01]  /*0e10*/  IMAD.WIDE.U32 R2, R4.reuse, c[0x0][0x1c0], R2 ;  /* 0x0000700004027a25 */ /* 0x040fe200078e0002 */
[----:B------:R-:W-:Y:S02]  /*0e20*/  SHF.R.S32.HI R7, RZ, 0x1f, R0 ;  /* 0x0000001fff077819 */ /* 0x000fe40000011400 */
[----:B------:R-:W-:Y:S01]  /*0e30*/  P2R R30, PR, RZ, 0x1 ;  /* 0x00000001ff1e7803 */ /* 0x000fe20000000000 */
[----:B------:R-:W-:-:S02]  /*0e40*/  IMAD R6, R4, c[0x0][0x1c4], R6 ;  /* 0x0000710004067a24 */ /* 0x000fc400078e0206 */
[----:B------:R-:W-:Y:S02]  /*0e50*/  IMAD.MOV R4, RZ, RZ, -R0 ;  /* 0x000000ffff047224 */ /* 0x000fe400078e0a00 */
[----:B------:R-:W-:Y:S02]  /*0e60*/  IMAD.SHL.U32 R8, R24, 0x40, RZ ;  /* 0x0000004018087824 */ /* 0x000fe400078e00ff */
[----:B------:R-:W-:Y:S02]  /*0e70*/  IMAD.IADD R3, R3, 0x1, R6 ;  /* 0x0000000103037824 */ /* 0x000fe400078e0206 */
[----:B------:R-:W-:Y:S01]  /*0e80*/  IMAD R5, R4, c[0x0][0x2c4], R5 ;  /* 0x0000b10004057a24 */ /* 0x000fe200078e0205 */
[----:B------:R-:W-:Y:S01]  /*0e90*/  LOP3.LUT R4, R8, 0x1c0, RZ, 0xc0, !PT ;  /* 0x000001c008047812 */ /* 0x000fe200078ec0ff */
[----:B------:R-:W-:Y:S02]  /*0ea0*/  IMAD R6, R7, c[0x0][0x1b0], RZ ;  /* 0x00006c0007067a24 */ /* 0x000fe400078e02ff */
[----:B------:R-:W-:Y:S01]  /*0eb0*/  IMAD.SHL.U32 R8, R27, 0x8, RZ ;  /* 0x000000081b087824 */ /* 0x000fe200078e00ff */
[----:B------:R-:W-:Y:S01]  /*0ec0*/  SHF.R.U32.HI R9, RZ, 0x3, R4 ;  /* 0x00000003ff097819 */ /* 0x000fe20000011604 */
[----:B------:R-:W-:-:S02]  /*0ed0*/  IMAD R6, R0, c[0x0][0x1b4], R6 ;  /* 0x00006d0000067a24 */ /* 0x000fc400078e0206 */
[----:B------:R-:W-:Y:S01]  /*0ee0*/  IMAD.WIDE.U32 R2, R0, c[0x0][0x1b0], R2 ;  /* 0x00006c0000027a25 */ /* 0x000fe200078e0002 */
[----:B------:R-:W-:Y:S02]  /*0ef0*/  IADD3 R0, P0, R12, R24, RZ ;  /* 0x000000180c007210 */ /* 0x000fe40007f1e0ff */
[----:B------:R-:W-:Y:S01]  /*0f00*/  LOP3.LUT R10, R4, 0x38, R8, 0xf8, !PT ;  /* 0x00000038040a7812 */ /* 0x000fe200078ef808 */
[----:B------:R-:W-:Y:S01]  /*0f10*/  IMAD.IADD R3, R3, 0x1, R6 ;  /* 0x0000000103037824 */ /* 0x000fe200078e0206 */
[----:B------:R-:W-:Y:S02]  /*0f20*/  SHF.R.S32.HI R4, RZ, 0x1f, R5 ;  /* 0x0000001fff047819 */ /* 0x000fe40000011405 */
[----:B------:R-:W-:Y:S01]  /*0f30*/  IADD3 R7, R8, 0x80, RZ ;  /* 0x0000008008077810 */ /* 0x000fe20007ffe0ff */
[----:B------:R-:W-:Y:S01]  /*0f40*/  IMAD.WIDE.U32 R2, R5, c[0x0][0x1a8], R2 ;  /* 0x00006a0005027a25 */ /* 0x000fe200078e0002 */
[----:B------:R-:W-:Y:S02]  /*0f50*/  LEA.HI.X.SX32 R6, R24, R11, 0x1, P0 ;  /* 0x0000000b18067211 */ /* 0x000fe400000f0eff */
[----:B------:R-:W-:Y:S01]  /*0f60*/  ISETP.GE.AND P6, PT, R7, c[0x0][0x1d4], PT ;  /* 0x0000750007007a0c */ /* 0x000fe20003fc6270 */
[----:B------:R-:W-:Y:S01]  /*0f70*/  IMAD R4, R4, c[0x0][0x1a8], RZ ;  /* 0x00006a0004047a24 */ /* 0x000fe200078e02ff */
[----:B------:R-:W-:Y:S01]  /*0f80*/  LOP3.LUT R10, R10, R9, RZ, 0x3c, !PT ;  /* 0x000000090a0a7212 */ /* 0x000fe200078e3cff */
[C---:B------:R-:W-:Y:S01]  /*0f90*/  IMAD R7, R6.reuse, c[0x0][0x1e0], RZ ;  /* 0x0000780006077a24 */ /* 0x040fe200078e02ff */
[----:B------:R-:W-:Y:S01]  /*0fa0*/  SHF.R.S32.HI R9, RZ, 0x1f, R8 ;  /* 0x0000001fff097819 */ /* 0x000fe20000011408 */
[----:B------:R-:W-:Y:S01]  /*0fb0*/  IMAD R6, R6, c[0x0][0x208], RZ ;  /* 0x0000820006067a24 */ /* 0x000fe200078e02ff */
[----:B------:R-:W-:Y:S01]  /*0fc0*/  LEA R28, P1, R2, c[0x0][0x160], 0x1 ;  /* 0x00005800021c7a11 */ /* 0x000fe200078208ff */
[----:B------:R-:W-:Y:S01]  /*0fd0*/  IMAD R4, R5, c[0x0][0x1ac], R4 ;  /* 0x00006b0005047a24 */ /* 0x000fe200078e0204 */
[----:B------:R-:W-:Y:S01]  /*0fe0*/  ISETP.GE.AND P0, PT, R31, R29, PT ;  /* 0x0000001d1f00720c */ /* 0x000fe20003f06270 */
[----:B------:R-:W-:-:S02]  /*0ff0*/  IMAD R23, R0, c[0x0][0x1e4], R7 ;  /* 0x0000790000177a24 */ /* 0x000fc400078e0207 */
[C---:B------:R-:W-:Y:S02]  /*1000*/  IMAD R26, R0.reuse, c[0x0][0x20c], R6 ;  /* 0x00008300001a7a24 */ /* 0x040fe400078e0206 */
[----:B------:R-:W-:-:S04]  /*1010*/  IMAD.WIDE.U32 R6, R0, c[0x0][0x1e0], R8 ;  /* 0x0000780000067a25 */ /* 0x000fc800078e0008 */
[----:B------:R-:W-:-:S04]  /*1020*/  IMAD.WIDE.U32 R12, R0, c[0x0][0x208], R8 ;  /* 0x00008200000c7a25 */ /* 0x000fc800078e0008 */
[----:B------:R-:W-:Y:S01]  /*1030*/  IMAD.IADD R0, R3, 0x1, R4 ;  /* 0x0000000103007824 */ /* 0x000fe200078e0204 */
[----:B------:R-:W-:Y:S01]  /*1040*/  LOP3.LUT R3, R14, 0xfffffff0, RZ, 0xc0, !PT ;  /* 0xfffffff00e037812 */ /* 0x000fe200078ec0ff */
[----:B------:R-:W-:Y:S01]  /*1050*/  IMAD.SHL.U32 R14, R27, 0x8, RZ ;  /* 0x000000081b0e7824 */ /* 0x000fe200078e00ff */
[----:B------:R-:W-:Y:S01]  /*1060*/  LEA.HI R4, R35, R161, RZ, 0x6 ;  /* 0x000000a123047211 */ /* 0x000fe200078f30ff */
[----:B------:R-:W-:Y:S01]  /*1070*/  IMAD.IADD R7, R7, 0x1, R23 ;  /* 0x0000000107077824 */ /* 0x000fe200078e0217 */
[----:B------:R-:W-:Y:S01]  /*1080*/  LEA.HI.X R25, R2, c[0x0][0x164], R0, 0x1, P1 ;  /* 0x0000590002197a11 */ /* 0x000fe200008f0c00 */
[----:B------:R-:W-:Y:S01]  /*1090*/  IMAD.IADD R0, R161, 0x1, -R3 ;  /* 0x00000001a1007824 */ /* 0x000fe200078e0a03 */
[----:B------:R-:W1:Y:S01]  /*10a0*/  SHFL.IDX PT, R2, R28, RZ, 0x181f ;  /* 0x00181fff1c027589 */ /* 0x000e6200000e0000 */
[----:B------:R-:W-:Y:S01]  /*10b0*/  IMAD.SHL.U32 R4, R4, 0x8, RZ ;  /* 0x0000000804047824 */ /* 0x000fe200078e00ff */
[----:B------:R-:W-:Y:S01]  /*10c0*/  IADD3 R33, R14, 0xc0, RZ ;  /* 0x000000c00e217810 */ /* 0x000fe20007ffe0ff */
[----:B------:R-:W-:Y:S01]  /*10d0*/  IMAD.WIDE.U32 R6, R36, c[0x0][0x1e8], R6 ;  /* 0x00007a0024067a25 */ /* 0x000fe200078e0006 */
[----:B------:R-:W3:Y:S01]  /*10e0*/  SHFL.IDX PT, R3, R25, RZ, 0x181f ;  /* 0x00181fff19037589 */ /* 0x000ee200000e0000 */
[----:B------:R-:W-:-:S02]  /*10f0*/  IADD3 R34, R14, 0x80, RZ ;  /* 0x000000800e227810 */ /* 0x000fc40007ffe0ff */
[----:B------:R-:W-:Y:S02]  /*1100*/  LOP3.LUT R251, R10, 0xfffffe00, R4, 0xf8, !PT ;  /* 0xfffffe000afb7812 */ /* 0x000fe400078ef804 */
[----:B------:R-:W-:Y:S02]  /*1110*/  SHF.R.S32.HI R4, RZ, 0x1f, R0 ;  /* 0x0000001fff047819 */ /* 0x000fe40000011400 */
[----:B------:R-:W-:Y:S02]  /*1120*/  @!P0 SHF.R.S32.HI R10, RZ, 0x1f, R34 ;  /* 0x0000001fff0a8819 */ /* 0x000fe40000011422 */
[----:B------:R-:W-:Y:S02]  /*1130*/  LEA.HI R22, R4, R0, RZ, 0x3 ;  /* 0x0000000004167211 */ /* 0x000fe400078f18ff */
[----:B------:R-:W-:Y:S02]  /*1140*/  @!P0 SHF.R.S32.HI R4, RZ, 0x1f, R33 ;  /* 0x0000001fff048819 */ /* 0x000fe40000011421 */
[----:B------:R-:W-:-:S02]  /*1150*/  LOP3.LUT R11, R22, 0xfffffff8, RZ, 0xc0, !PT ;  /* 0xfffffff8160b7812 */ /* 0x000fc400078ec0ff */
[----:B------:R-:W-:Y:S02]  /*1160*/  @!P0 LEA.HI R18, R4, R33, RZ, 0x3 ;  /* 0x0000002104128211 */ /* 0x000fe400078f18ff */
[----:B------:R-:W-:Y:S01]  /*1170*/  @!P0 LEA.HI R17, R10, R34, RZ, 0x3 ;  /* 0x000000220a118211 */ /* 0x000fe200078f18ff */
[----:B------:R-:W-:Y:S01]  /*1180*/  IMAD.IADD R19, R0, 0x1, -R11 ;  /* 0x0000000100137824 */ /* 0x000fe200078e0a0b */
[----:B------:R-:W-:Y:S01]  /*1190*/  ISETP.GE.AND P5, PT, R34, c[0x0][0x198], PT ;  /* 0x0000660022007a0c */ /* 0x000fe20003fa6270 */
[----:B------:R-:W-:Y:S01]  /*11a0*/  @!P0 IMAD.SHL.U32 R0, R251, 0x2, RZ ;  /* 0x00000002fb008824 */ /* 0x000fe200078e00ff */
[C---:B-1----:R-:W-:Y:S02]  /*11b0*/  @!P0 LEA R10, P1, R14.reuse, R2, 0x1 ;  /* 0x000000020e0a8211 */ /* 0x042fe400078208ff */
[----:B------:R-:W-:Y:S02]  /*11c0*/  ISETP.GE.AND P3, PT, R33, c[0x0][0x198], PT ;  /* 0x0000660021007a0c */ /* 0x000fe40003f66270 */
[----:B---3--:R-:W-:-:S02]  /*11d0*/  @!P0 LEA.HI.X R11, R14, R3, R9, 0x1, P1 ;  /* 0x000000030e0b8211 */ /* 0x008fc400008f0c09 */
[----:B------:R-:W-:Y:S02]  /*11e0*/  @!P0 LOP3.LUT R18, R18, 0xfffffff8, RZ, 0xc0, !PT ;  /* 0xfffffff812128812 */ /* 0x000fe400078ec0ff */
[--C-:B--2---:R-:W-:Y:S01]  /*11f0*/  @P2 SHF.R.S32.HI R5, RZ, 0x1f, R16.reuse ;  /* 0x0000001fff052819 */ /* 0x104fe20000011410 */
[----:B------:R-:W-:Y:S01]  /*1200*/  @!P2 IMAD.MOV.U32 R5, RZ, RZ, R15 ;  /* 0x000000ffff05a224 */ /* 0x000fe200078e000f */
[----:B------:R-:W-:Y:S01]  /*1210*/  IADD3 R15, R8, 0x40, RZ ;  /* 0x00000040080f7810 */ /* 0x000fe20007ffe0ff */
[----:B------:R-:W-:Y:S02]  /*1220*/  @P2 IMAD.MOV.U32 R4, RZ, RZ, R16 ;  /* 0x000000ffff042224 */ /* 0x000fe400078e0010 */
[----:B------:R-:W-:Y:S01]  /*1230*/  @!P2 IMAD.MOV.U32 R4, RZ, RZ, R49 ;  /* 0x000000ffff04a224 */ /* 0x000fe200078e0031 */
[----:B------:R-:W-:Y:S02]  /*1240*/  @!P0 SHF.R.S32.HI R16, RZ, 0x1f, R15 ;  /* 0x0000001fff108819 */ /* 0x000fe4000001140f */
[----:B------:R-:W-:-:S02]  /*1250*/  ISETP.GE.AND P2, PT, R14, c[0x0][0x198], PT ;  /* 0x000066000e007a0c */ /* 0x000fc40003f46270 */
[----:B------:R-:W-:Y:S02]  /*1260*/  @!P0 LEA.HI R16, R16, R15, RZ, 0x3 ;  /* 0x0000000f10108211 */ /* 0x000fe400078f18ff */
[----:B------:R-:W-:Y:S02]  /*1270*/  ISETP.GE.AND P1, PT, R15, c[0x0][0x198], PT ;  /* 0x000066000f007a0c */ /* 0x000fe40003f26270 */
[----:B------:R-:W-:Y:S01]  /*1280*/  SEL R21, R4, RZ, !P4 ;  /* 0x000000ff04157207 */ /* 0x000fe20006000000 */
[----:B------:R-:W-:Y:S01]  /*1290*/  IMAD.MOV.U32 R4, RZ, RZ, R12 ;  /* 0x000000ffff047224 */ /* 0x000fe200078e000c */
[----:B------:R-:W-:Y:S02]  /*12a0*/  @!P0 LOP3.LUT R16, R16, 0xfffffff8, RZ, 0xc0, !PT ;  /* 0xfffffff810108812 */ /* 0x000fe400078ec0ff */
[----:B------:R-:W-:Y:S02]  /*12b0*/  @!P0 LOP3.LUT R12, R17, 0xfffffff8, RZ, 0xc0, !PT ;  /* 0xfffffff8110c8812 */ /* 0x000fe400078ec0ff */
[----:B------:R-:W-:Y:S01]  /*12c0*/  SEL R20, R5, RZ, !P4 ;  /* 0x000000ff05147207 */ /* 0x000fe20006000000 */
[----:B------:R-:W-:Y:S01]  /*12d0*/  IMAD.IADD R5, R13, 0x1, R26 ;  /* 0x000000010d057824 */ /* 0x000fe200078e021a */
[----:B------:R-:W-:Y:S01]  /*12e0*/  @!PT LDS RZ, [RZ] ;  /* 0x00000000fffff984 */ /* 0x000fe20000000800 */
[----:B------:R1:W-:Y:S01]  /*12f0*/  @!P0 LDGSTS.E.BYPASS.LTC128B.128 [R0+0x18100], [R10.64], !P2 ;  /* 0x181000000a008fae */ /* 0x0003e2000d101d44 */
[----:B------:R-:W-:-:S04]  /*1300*/  @!P0 IMAD.WIDE R16, R16, 0x2, R2 ;  /* 0x0000000210108825 */ /* 0x000fc800078e0202 */
[--C-:B------:R-:W-:Y:S01]  /*1310*/  @!P0 IMAD.WIDE R12, R12, 0x2, R2.reuse ;  /* 0x000000020c0c8825 */ /* 0x100fe200078e0202 */
[----:B------:R2:W-:Y:S03]  /*1320*/  @!P0 LDGSTS.E.BYPASS.LTC128B.128 [R0+0x1c100], [R16.64], !P1 ;  /* 0x1c10000010008fae */ /* 0x0005e6000c901d44 */
[----:B------:R-:W-:Y:S01]  /*1330*/  @!P0 IMAD.WIDE R2, R18, 0x2, R2 ;  /* 0x0000000212028825 */ /* 0x000fe200078e0202 */
[----:B------:R3:W-:Y:S01]  /*1340*/  @!P0 LDGSTS.E.BYPASS.LTC128B.128 [R0+0x20100], [R12.64], !P5 ;  /* 0x201000000c008fae */ /* 0x0007e2000e901d44 */
[----:B------:R-:W-:-:S03]  /*1350*/  ISETP.GE.AND P5, PT, R15, c[0x0][0x1d4], PT ;  /* 0x000075000f007a0c */ /* 0x000fc60003fa6270 */
[----:B------:R2:W-:Y:S01]  /*1360*/  @!P0 LDGSTS.E.BYPASS.LTC128B.128 [R0+0x24100], [R2.64], !P3 ;  /* 0x2410000002008fae */ /* 0x0005e2000d901d44 */
[----:B------:R-:W-:Y:S02]  /*1370*/  LOP3.LUT P0, RZ, R19, 0x2, RZ, 0xc0, !PT ;  /* 0x0000000213ff7812 */ /* 0x000fe4000780c0ff */
[----:B------:R-:W-:-:S04]  /*1380*/  ISETP.GE.AND P3, PT, R8, c[0x0][0x1d4], PT ;  /* 0x0000750008007a0c */ /* 0x000fc80003f66270 */
[----:B------:R-:W-:Y:S01]  /*1390*/  SEL R26, RZ, 0x1, P3 ;  /* 0x00000001ff1a7807 */ /* 0x000fe20001800000 */
[C---:B-1----:R-:W-:Y:S02]  /*13a0*/  IMAD R11, R37.reuse, c[0x0][0x210], RZ ;  /* 0x00008400250b7a24 */ /* 0x042fe400078e02ff */
[----:B------:R-:W-:Y:S02]  /*13b0*/  IMAD.SHL.U32 R10, R32, 0x8, RZ ;  /* 0x00000008200a7824 */ /* 0x000fe400078e00ff */
[----:B------:R-:W-:Y:S02]  /*13c0*/  IMAD R11, R36, c[0x0][0x214], R11 ;  /* 0x00008500240b7a24 */ /* 0x000fe400078e020b */
[----:B---3--:R-:W-:Y:S02]  /*13d0*/  IMAD.MOV.U32 R13, RZ, RZ, 0x10 ;  /* 0x00000010ff0d7424 */ /* 0x008fe400078e00ff */
[----:B------:R-:W-:Y:S02]  /*13e0*/  IMAD R12, R37, c[0x0][0x1e8], RZ ;  /* 0x00007a00250c7a24 */ /* 0x000fe400078e02ff */
[----:B--2---:R-:W-:-:S02]  /*13f0*/  IMAD.SHL.U32 R0, R19, 0x40, RZ ;  /* 0x0000004013007824 */ /* 0x004fc400078e00ff */
[----:B------:R-:W-:Y:S01]  /*1400*/  IMAD.WIDE.U32 R2, R36, c[0x0][0x210], R4 ;  /* 0x0000840024027a25 */ /* 0x000fe200078e0004 */
[----:B------:R-:W-:Y:S02]  /*1410*/  SEL R4, R13, 0xfffffff0, !P0 ;  /* 0xfffffff00d047807 */ /* 0x000fe40004000000 */
[----:B------:R-:W-:Y:S01]  /*1420*/  LOP3.LUT R0, R0, 0x1c0, RZ, 0xc0, !PT ;  /* 0x000001c000007812 */ /* 0x000fe200078ec0ff */
[----:B------:R-:W-:Y:S01]  /*1430*/  IMAD.IADD R11, R3, 0x1, R11 ;  /* 0x00000001030b7824 */ /* 0x000fe200078e020b */
[----:B------:R-:W-:Y:S01]  /*1440*/  LOP3.LUT P0, RZ, R19, 0x4, RZ, 0xc0, !PT ;  /* 0x0000000413ff7812 */ /* 0x000fe2000780c0ff */
[----:B------:R-:W-:Y:S01]  /*1450*/  IMAD.MOV.U32 R3, RZ, RZ, 0x20 ;  /* 0x00000020ff037424 */ /* 0x000fe200078e00ff */
[----:B------:R-:W-:Y:S01]  /*1460*/  LOP3.LUT R5, R0, 0x8, R10, 0xf8, !PT ;  /* 0x0000000800057812 */ /* 0x000fe200078ef80a */
[----:B------:R-:W-:Y:S01]  /*1470*/  IMAD R12, R36, c[0x0][0x1ec], R12 ;  /* 0x00007b00240c7a24 */ /* 0x000fe200078e020c */
[----:B------:R-:W-:Y:S01]  /*1480*/  SHF.R.U32.HI R0, RZ, 0x3, R0 ;  /* 0x00000003ff007819 */ /* 0x000fe20000011600 */
[----:B------:R-:W-:Y:S01]  /*1490*/  IMAD.MOV.U32 R10, RZ, RZ, R2 ;  /* 0x000000ffff0a7224 */ /* 0x000fe200078e0002 */
[----:B------:R-:W-:Y:S01]  /*14a0*/  SEL R2, R3, 0xffffffe0, !P0 ;  /* 0xffffffe003027807 */ /* 0x000fe20004000000 */
[----:B------:R-:W-:Y:S01]  /*14b0*/  IMAD.IADD R13, R7, 0x1, R12 ;  /* 0x00000001070d7824 */ /* 0x000fe200078e020c */
[----:B------:R-:W-:Y:S01]  /*14c0*/  LOP3.LUT R17, R5, R0, RZ, 0x3c, !PT ;  /* 0x0000000005117212 */ /* 0x000fe200078e3cff */
[----:B------:R-:W-:Y:S01]  /*14d0*/  IMAD.MOV.U32 R12, RZ, RZ, R6 ;  /* 0x000000ffff0c7224 */ /* 0x000fe200078e0006 */
[----:B------:R-:W-:Y:S01]  /*14e0*/  ISETP.NE.AND P0, PT, R30, RZ, PT ;  /* 0x000000ff1e00720c */ /* 0x000fe20003f05270 */
[C---:B------:R-:W-:Y:S01]  /*14f0*/  IMAD R3, R20.reuse, c[0x0][0x1f0], RZ ;  /* 0x00007c0014037a24 */ /* 0x040fe200078e02ff */
[----:B------:R1:W2:Y:S01]  /*1500*/  SHFL.IDX PT, R6, R28, 0x1, 0x181f ;  /* 0x00381f001c067f89 */ /* 0x0002a200000e0000 */
[----:B------:R-:W-:-:S02]  /*1510*/  IMAD R0, R20, c[0x0][0x218], RZ ;  /* 0x0000860014007a24 */ /* 0x000fc400078e02ff */
[C---:B------:R-:W-:Y:S01]  /*1520*/  IMAD R16, R21.reuse, c[0x0][0x1f4], R3 ;  /* 0x00007d0015107a24 */ /* 0x040fe200078e0203 */
[----:B------:R1:W3:Y:S01]  /*1530*/  SHFL.IDX PT, R7, R25, 0x1, 0x181f ;  /* 0x00381f0019077f89 */ /* 0x0002e200000e0000 */
[----:B------:R-:W-:-:S04]  /*1540*/  IMAD.WIDE.U32 R42, R21, c[0x0][0x1f0], R12 ;  /* 0x00007c00152a7a25 */ /* 0x000fc800078e000c */
[C---:B------:R-:W-:Y:S01]  /*1550*/  IMAD R3, R21.reuse, c[0x0][0x21c], R0 ;  /* 0x0000870015037a24 */ /* 0x040fe200078e0200 */
[----:B------:R1:W-:Y:S01]  /*1560*/  STL.64 [R1+0x20], R42 ;  /* 0x0000202a01007387 */ /* 0x0003e20000100a00 */
[----:B------:R-:W-:Y:S01]  /*1570*/  IMAD.WIDE.U32 R38, R21, c[0x0][0x218], R10 ;  /* 0x0000860015267a25 */ /* 0x000fe200078e000a */
[----:B------:R-:W-:-:S03]  /*1580*/  IADD3 R0, R8, 0xc0, RZ ;  /* 0x000000c008007810 */ /* 0x000fc60007ffe0ff */
[----:B------:R-:W-:Y:S01]  /*1590*/  IMAD.IADD R45, R43, 0x1, R16 ;  /* 0x000000012b2d7824 */ /* 0x000fe200078e0210 */
[----:B------:R1:W-:Y:S01]  /*15a0*/  STL.64 [R1+0x30], R38 ;  /* 0x0000302601007387 */ /* 0x0003e20000100a00 */
[----:B------:R-:W-:Y:S01]  /*15b0*/  IMAD.IADD R41, R39, 0x1, R3 ;  /* 0x0000000127297824 */ /* 0x000fe200078e0203 */
[----:B------:R-:W-:Y:S01]  /*15c0*/  ISETP.GE.AND P4, PT, R0, c[0x0][0x1d4], PT ;  /* 0x0000750000007a0c */ /* 0x000fe20003f86270 */
[----:B------:R-:W-:Y:S01]  /*15d0*/  IMAD.SHL.U32 R5, R22, 0x40, RZ ;  /* 0x0000004016057824 */ /* 0x000fe200078e00ff */
[----:B------:R1:W-:Y:S04]  /*15e0*/  STL [R1+0x1c], R45 ;  /* 0x00001c2d01007387 */ /* 0x0003e80000100800 */
[----:B------:R1:W-:Y:S01]  /*15f0*/  STL [R1+0x14], R41 ;  /* 0x0000142901007387 */ /* 0x0003e20000100800 */
[----:B------:R-:W-:Y:S01]  /*1600*/  LOP3.LUT R5, R17, 0xfffffe00, R5, 0xf8, !PT ;  /* 0xfffffe0011057812 */ /* 0x000fe200078ef805 */
[----:B------:R-:W-:Y:S05]  /*1610*/  @P0 BRA `(.L_x_706) ;  /* 0x0000019000000947 */ /* 0x000fea0003800000 */
[C---:B--2---:R-:W-:Y:S02]  /*1620*/  IADD3 R3, R14.reuse, 0x80, RZ ;  /* 0x000000800e037810 */ /* 0x044fe40007ffe0ff */
[----:B------:R-:W-:-:S02]  /*1630*/  IADD3 R13, R14, 0xc0, RZ ;  /* 0x000000c00e0d7810 */ /* 0x000fc40007ffe0ff */
[----:B------:R-:W-:Y:S02]  /*1640*/  SHF.R.S32.HI R0, RZ, 0x1f, R15 ;  /* 0x0000001fff007819 */ /* 0x000fe4000001140f */
[----:B------:R-:W-:Y:S02]  /*1650*/  SHF.R.S32.HI R16, RZ, 0x1f, R3 ;  /* 0x0000001fff107819 */ /* 0x000fe40000011403 */
[----:B------:R-:W-:Y:S02]  /*1660*/  LEA R10, P0, R14, R6, 0x1 ;  /* 0x000000060e0a7211 */ /* 0x000fe400078008ff */
[----:B------:R-:W-:Y:S02]  /*1670*/  SHF.R.S32.HI R17, RZ, 0x1f, R13 ;  /* 0x0000001fff117819 */ /* 0x000fe4000001140d */
[----:B------:R-:W-:Y:S02]  /*1680*/  LEA.HI R12, R0, R15, RZ, 0x3 ;  /* 0x0000000f000c7211 */ /* 0x000fe400078f18ff */
[----:B------:R-:W-:-:S02]  /*1690*/  P2R R19, PR, RZ, 0x8 ;  /* 0x00000008ff137803 */ /* 0x000fc40000000000 */
[----:B------:R-:W-:Y:S02]  /*16a0*/  LEA.HI R3, R16, R3, RZ, 0x3 ;  /* 0x0000000310037211 */ /* 0x000fe400078f18ff */
[----:B---3--:R-:W-:Y:S02]  /*16b0*/  LEA.HI.X R11, R14, R7, R9, 0x1, P0 ;  /* 0x000000070e0b7211 */ /* 0x008fe400000f0c09 */
[----:B------:R-:W-:Y:S02]  /*16c0*/  LEA.HI R0, R17, R13, RZ, 0x3 ;  /* 0x0000000d11007211 */ /* 0x000fe400078f18ff */
[----:B------:R-:W-:Y:S02]  /*16d0*/  ISETP.GE.AND P3, PT, R34, c[0x0][0x198], PT ;  /* 0x0000660022007a0c */ /* 0x000fe40003f66270 */
[----:B------:R-:W-:Y:S02]  /*16e0*/  ISETP.GE.AND P0, PT, R33, c[0x0][0x198], PT ;  /* 0x0000660021007a0c */ /* 0x000fe40003f06270 */
[----:B------:R-:W-:-:S02]  /*16f0*/  LOP3.LUT R12, R12, 0xfffffff8, RZ, 0xc0, !PT ;  /* 0xfffffff80c0c7812 */ /* 0x000fc400078ec0ff */
[----:B------:R-:W-:Y:S02]  /*1700*/  LOP3.LUT R3, R3, 0xfffffff8, RZ, 0xc0, !PT ;  /* 0xfffffff803037812 */ /* 0x000fe400078ec0ff */
[----:B------:R-:W-:Y:S01]  /*1710*/  LOP3.LUT R18, R0, 0xfffffff8, RZ, 0xc0, !PT ;  /* 0xfffffff800127812 */ /* 0x000fe200078ec0ff */
[----:B------:R-:W-:Y:S02]  /*1720*/  IMAD.SHL.U32 R0, R251, 0x2, RZ ;  /* 0x00000002fb007824 */ /* 0x000fe400078e00ff */
[----:B------:R-:W-:-:S03]  /*1730*/  IMAD.WIDE R16, R12, 0x2, R6 ;  /* 0x000000020c107825 */ /* 0x000fc600078e0206 */
[----:B------:R2:W-:Y:S01]  /*1740*/  LDGSTS.E.BYPASS.LTC128B.128 [R0+0x19100], [R10.64], !P2 ;  /* 0x191000000a007fae */ /* 0x0005e2000d101d44 */
[----:B------:R-:W-:-:S03]  /*1750*/  IMAD.WIDE R12, R3, 0x2, R6 ;  /* 0x00000002030c7825 */ /* 0x000fc600078e0206 */
[----:B------:R2:W-:Y:S01]  /*1760*/  LDGSTS.E.BYPASS.LTC128B.128 [R0+0x1d100], [R16.64], !P1 ;  /* 0x1d10000010007fae */ /* 0x0005e2000c901d44 */
[----:B------:R-:W-:-:S03]  /*1770*/  IMAD.WIDE R6, R18, 0x2, R6 ;  /* 0x0000000212067825 */ /* 0x000fc600078e0206 */
[----:B------:R2:W-:Y:S01]  /*1780*/  LDGSTS.E.BYPASS.LTC128B.128 [R0+0x21100], [R12.64], !P3 ;  /* 0x211000000c007fae */ /* 0x0005e2000d901d44 */
[----:B------:R-:W-:-:S03]  /*1790*/  ISETP.NE.AND P3, PT, R19, RZ, PT ;  /* 0x000000ff1300720c */ /* 0x000fc60003f65270 */
[----:B------:R2:W-:Y:S05]  /*17a0*/  LDGSTS.E.BYPASS.LTC128B.128 [R0+0x25100], [R6.64], !P0 ;  /* 0x2510000006007fae */ /* 0x0005ea000c101d44 */
.L_x_706:
[----:B--2---:R-:W-:Y:S05]  /*17b0*/  BSYNC B0 ;  /* 0x0000000000007941 */ /* 0x004fea0003800000 */
.L_x_705:
[----:B------:R-:W-:Y:S01]  /*17c0*/  IADD3 R0, R31, 0x40, RZ ;  /* 0x000000401f007810 */ /* 0x000fe20007ffe0ff */
[----:B---3--:R2:W3:Y:S01]  /*17d0*/  SHFL.IDX PT, R7, R25, 0x2, 0x181f ;  /* 0x00581f0019077f89 */ /* 0x0084e200000e0000 */
[----:B------:R-:W-:Y:S02]  /*17e0*/  BSSY B0, `(.L_x_707) ;  /* 0x000001e000007945 */ /* 0x000fe40003800000 */
[----:B------:R-:W-:Y:S01]  /*17f0*/  ISETP.GE.AND P0, PT, R0, R29, PT ;  /* 0x0000001d0000720c */ /* 0x000fe20003f06270 */
[----:B------:R2:W4:-:S12]  /*1800*/  SHFL.IDX PT, R6, R28, 0x2, 0x181f ;  /* 0x00581f001c067f89 */ /* 0x00051800000e0000 */
[----:B------:R-:W-:Y:S05]  /*1810*/  @P0 BRA `(.L_x_708) ;  /* 0x000001a000000947 */ /* 0x000fea0003800000 */
[C---:B------:R-:W-:Y:S02]  /*1820*/  IADD3 R3, R14.reuse, 0x80, RZ ;  /* 0x000000800e037810 */ /* 0x040fe40007ffe0ff */
[C---:B------:R-:W-:Y:S02]  /*1830*/  IADD3 R13, R14.reuse, 0xc0, RZ ;  /* 0x000000c00e0d7810 */ /* 0x040fe40007ffe0ff */
[----:B------:R-:W-:Y:S02]  /*1840*/  SHF.R.S32.HI R0, RZ, 0x1f, R15 ;  /* 0x0000001fff007819 */ /* 0x000fe4000001140f */
[----:B------:R-:W-:Y:S02]  /*1850*/  SHF.R.S32.HI R16, RZ, 0x1f, R3 ;  /* 0x0000001fff107819 */ /* 0x000fe40000011403 */
[----:B----4-:R-:W-:Y:S02]  /*1860*/  LEA R10, P0, R14, R6, 0x1 ;  /* 0x000000060e0a7211 */ /* 0x010fe400078008ff */
[----:B------:R-:W-:-:S02]  /*1870*/  SHF.R.S32.HI R17, RZ, 0x1f, R13 ;  /* 0x0000001fff117819 */ /* 0x000fc4000001140d */
[----:B------:R-:W-:Y:S02]  /*1880*/  LEA.HI R12, R0, R15, RZ, 0x3 ;  /* 0x0000000f000c7211 */ /* 0x000fe400078f18ff */
[----:B------:R-:W-:Y:S02]  /*1890*/  P2R R19, PR, RZ, 0x8 ;  /* 0x00000008ff137803 */ /* 0x000fe40000000000 */
[----:B------:R-:W-:Y:S02]  /*18a0*/  LEA.HI R3, R16, R3, RZ, 0x3 ;  /* 0x0000000310037211 */ /* 0x000fe400078f18ff */
[----:B---3--:R-:W-:Y:S02]  /*18b0*/  LEA.HI.X R11, R14, R7, R9, 0x1, P0 ;  /* 0x000000070e0b7211 */ /* 0x008fe400000f0c09 */
[----:B------:R-:W-:Y:S02]  /*18c0*/  LEA.HI R0, R17, R13, RZ, 0x3 ;  /* 0x0000000d11007211 */ /* 0x000fe400078f18ff */
[----:B------:R-:W-:-:S02]  /*18d0*/  ISETP.GE.AND P3, PT, R34, c[0x0][0x198], PT ;  /* 0x0000660022007a0c */ /* 0x000fc40003f66270 */
[----:B------:R-:W-:Y:S02]  /*18e0*/  ISETP.GE.AND P0, PT, R33, c[0x0][0x198], PT ;  /* 0x0000660021007a0c */ /* 0x000fe40003f06270 */
[----:B------:R-:W-:Y:S02]  /*18f0*/  LOP3.LUT R12, R12, 0xfffffff8, RZ, 0xc0, !PT ;  /* 0xfffffff80c0c7812 */ /* 0x000fe400078ec0ff */
[----:B------:R-:W-:Y:S02]  /*1900*/  LOP3.LUT R3, R3, 0xfffffff8, RZ, 0xc0, !PT ;  /* 0xfffffff803037812 */ /* 0x000fe400078ec0ff */
[----:B------:R-:W-:Y:S01]  /*1910*/  LOP3.LUT R18, R0, 0xfffffff8, RZ, 0xc0, !PT ;  /* 0xfffffff800127812 */ /* 0x000fe200078ec0ff */
[----:B------:R-:W-:Y:S02]  /*1920*/  IMAD.SHL.U32 R0, R251, 0x2, RZ ;  /* 0x00000002fb007824 */ /* 0x000fe400078e00ff */
[----:B------:R-:W-:-:S03]  /*1930*/  IMAD.WIDE R16, R12, 0x2, R6 ;  /* 0x000000020c107825 */ /* 0x000fc600078e0206 */
[----:B------:R-:W-:Y:S01]  /*1940*/  @!PT LDS RZ, [RZ] ;  /* 0x00000000fffff984 */ /* 0x000fe20000000800 */
[----:B------:R3:W-:Y:S01]  /*1950*/  LDGSTS.E.BYPASS.LTC128B.128 [R0+0x1a100], [R10.64], !P2 ;  /* 0x1a1000000a007fae */ /* 0x0007e2000d101d44 */
[----:B------:R-:W-:-:S03]  /*1960*/  IMAD.WIDE R12, R3, 0x2, R6 ;  /* 0x00000002030c7825 */ /* 0x000fc600078e0206 */
[----:B------:R3:W-:Y:S01]  /*1970*/  LDGSTS.E.BYPASS.LTC128B.128 [R0+0x1e100], [R16.64], !P1 ;  /* 0x1e10000010007fae */ /* 0x0007e2000c901d44 */
[----:B------:R-:W-:-:S03]  /*1980*/  IMAD.WIDE R6, R18, 0x2, R6 ;  /* 0x0000000212067825 */ /* 0x000fc600078e0206 */
[----:B------:R3:W-:Y:S01]  /*1990*/  LDGSTS.E.BYPASS.LTC128B.128 [R0+0x22100], [R12.64], !P3 ;  /* 0x221000000c007fae */ /* 0x0007e2000d901d44 */
[----:B------:R-:W-:-:S03]  /*19a0*/  ISETP.NE.AND P3, PT, R19, RZ, PT ;  /* 0x000000ff1300720c */ /* 0x000fc60003f65270 */
[----:B------:R3:W-:Y:S05]  /*19b0*/  LDGSTS.E.BYPASS.LTC128B.128 [R0+0x26100], [R6.64], !P0 ;  /* 0x2610000006007fae */ /* 0x0007ea000c101d44 */
.L_x_708:
[----:B------:R-:W-:Y:S05]  /*19c0*/  BSYNC B0 ;  /* 0x0000000000007941 */ /* 0x000fea0003800000 */
.L_x_707:
[----:B---3--:R-:W-:Y:S01]  /*19d0*/  IADD3 R0, R31, 0x60, RZ ;  /* 0x000000601f007810 */ /* 0x008fe20007ffe0ff */
[----:B------:R3:W1:Y:S01]  /*19e0*/  SHFL.IDX PT, R7, R25, 0x3, 0x181f ;  /* 0x00781f0019077f89 */ /* 0x00066200000e0000 */
[----:B------:R-:W-:Y:S01]  /*19f0*/  MOV R156, 0x60 ;  /* 0x00000060009c7802 */ /* 0x000fe20000000f00 */
[----:B------:R-:W-:Y:S01]  /*1a00*/  BSSY B0, `(.L_x_709) ;  /* 0x000001f000007945 */ /* 0x000fe20003800000 */
[----:B------:R-:W-:Y:S01]  /*1a10*/  ISETP.GE.AND P0, PT, R0, R29, PT ;  /* 0x0000001d0000720c */ /* 0x000fe20003f06270 */
[----:B----4-:R3:W4:Y:S02]  /*1a20*/  SHFL.IDX PT, R6, R28, 0x3, 0x181f ;  /* 0x00781f001c067f89 */ /* 0x01072400000e0000 */
[C---:B------:R-:W-:Y:S02]  /*1a30*/  IMAD R3, R156.reuse, c[0x0][0x1e4], RZ ;  /* 0x000079009c037a24 */ /* 0x040fe400078e02ff */
[----:B------:R-:W-:-:S05]  /*1a40*/  IMAD.WIDE.U32 R162, R156, c[0x0][0x1e0], RZ ;  /* 0x000078009ca27a25 */ /* 0x000fca00078e00ff */
[----:B------:R-:W-:-:S03]  /*1a50*/  IADD3 R159, R163, R3, RZ ;  /* 0x00000003a39f7210 */ /* 0x000fc60007ffe0ff */
[----:B------:R-:W-:Y:S05]  /*1a60*/  @P0 BRA `(.L_x_710) ;  /* 0x0000018000000947 */ /* 0x000fea0003800000 */
[C---:B----4-:R-:W-:Y:S01]  /*1a70*/  LEA R8, P0, R14.reuse, R6, 0x1 ;  /* 0x000000060e087211 */ /* 0x050fe200078008ff */
[----:B------:R-:W-:Y:S01]  /*1a80*/  IMAD.SHL.U32 R12, R251, 0x2, RZ ;  /* 0x00000002fb0c7824 */ /* 0x000fe200078e00ff */
[C---:B------:R-:W-:Y:S02]  /*1a90*/  IADD3 R3, R14.reuse, 0xc0, RZ ;  /* 0x000000c00e037810 */ /* 0x040fe40007ffe0ff */
[----:B-1----:R-:W-:Y:S02]  /*1aa0*/  LEA.HI.X R9, R14, R7, R9, 0x1, P0 ;  /* 0x000000070e097211 */ /* 0x002fe400000f0c09 */
[----:B------:R-:W-:Y:S02]  /*1ab0*/  SHF.R.S32.HI R0, RZ, 0x1f, R15 ;  /* 0x0000001fff007819 */ /* 0x000fe4000001140f */
[----:B------:R-:W-:Y:S01]  /*1ac0*/  SHF.R.S32.HI R10, RZ, 0x1f, R3 ;  /* 0x0000001fff0a7819 */ /* 0x000fe20000011403 */
[----:B------:R-:W-:Y:S01]  /*1ad0*/  @!PT LDS RZ, [RZ] ;  /* 0x00000000fffff984 */ /* 0x000fe20000000800 */
[----:B------:R1:W-:Y:S01]  /*1ae0*/  LDGSTS.E.BYPASS.LTC128B.128 [R12+0x1b100], [R8.64], !P2 ;  /* 0x1b100000080c7fae */ /* 0x0003e2000d101d44 */
[----:B------:R-:W-:-:S02]  /*1af0*/  LEA.HI R0, R0, R15, RZ, 0x3 ;  /* 0x0000000f00007211 */ /* 0x000fc400078f18ff */
[----:B------:R-:W-:Y:S02]  /*1b00*/  LEA.HI R3, R10, R3, RZ, 0x3 ;  /* 0x000000030a037211 */ /* 0x000fe400078f18ff */
[----:B------:R-:W-:Y:S02]  /*1b10*/  ISETP.GE.AND P2, PT, R34, c[0x0][0x198], PT ;  /* 0x0000660022007a0c */ /* 0x000fe40003f46270 */
[----:B------:R-:W-:Y:S02]  /*1b20*/  ISETP.GE.AND P0, PT, R33, c[0x0][0x198], PT ;  /* 0x0000660021007a0c */ /* 0x000fe40003f06270 */
[----:B------:R-:W-:Y:S02]  /*1b30*/  LOP3.LUT R0, R0, 0xfffffff8, RZ, 0xc0, !PT ;  /* 0xfffffff800007812 */ /* 0x000fe400078ec0ff */
[----:B------:R-:W-:-:S03]  /*1b40*/  LOP3.LUT R3, R3, 0xfffffff8, RZ, 0xc0, !PT ;  /* 0xfffffff803037812 */ /* 0x000fc600078ec0ff */
[----:B------:R-:W-:-:S05]  /*1b50*/  IMAD.WIDE R10, R0, 0x2, R6 ;  /* 0x00000002000a7825 */ /* 0x000fca00078e0206 */
[----:B------:R4:W-:Y:S01]  /*1b60*/  LDGSTS.E.BYPASS.LTC128B.128 [R12+0x1f100], [R10.64], !P1 ;  /* 0x1f1000000a0c7fae */ /* 0x0009e2000c901d44 */
[----:B-1----:R-:W-:-:S04]  /*1b70*/  IADD3 R8, R14, 0x80, RZ ;  /* 0x000000800e087810 */ /* 0x002fc80007ffe0ff */
[----:B------:R-:W-:-:S04]  /*1b80*/  SHF.R.S32.HI R9, RZ, 0x1f, R8 ;  /* 0x0000001fff097819 */ /* 0x000fc80000011408 */
[----:B------:R-:W-:-:S04]  /*1b90*/  LEA.HI R8, R9, R8, RZ, 0x3 ;  /* 0x0000000809087211 */ /* 0x000fc800078f18ff */
[----:B------:R-:W-:-:S05]  /*1ba0*/  LOP3.LUT R8, R8, 0xfffffff8, RZ, 0xc0, !PT ;  /* 0xfffffff808087812 */ /* 0x000fca00078ec0ff */
[----:B------:R-:W-:-:S04]  /*1bb0*/  IMAD.WIDE R8, R8, 0x2, R6 ;  /* 0x0000000208087825 */ /* 0x000fc800078e0206 */
[----:B------:R-:W-:Y:S01]  /*1bc0*/  IMAD.WIDE R6, R3, 0x2, R6 ;  /* 0x0000000203067825 */ /* 0x000fe200078e0206 */
[----:B------:R4:W-:Y:S04]  /*1bd0*/  LDGSTS.E.BYPASS.LTC128B.128 [R12+0x23100], [R8.64], !P2 ;  /* 0x23100000080c7fae */ /* 0x0009e8000d101d44 */
[----:B------:R4:W-:Y:S02]  /*1be0*/  LDGSTS.E.BYPASS.LTC128B.128 [R12+0x27100], [R6.64], !P0 ;  /* 0x27100000060c7fae */ /* 0x0009e4000c101d44 */
.L_x_710:
[----:B------:R-:W-:Y:S05]  /*1bf0*/  BSYNC B0 ;  /* 0x0000000000007941 */ /* 0x000fea0003800000 */
.L_x_709:
[C---:B------:R-:W-:Y:S01]  /*1c00*/  IMAD R156, R165.reuse, -0x60, R156 ;  /* 0xffffffa0a59c7824 */ /* 0x040fe200078e029c */
[----:B------:R-:W0:Y:S01]  /*1c10*/  LDGDEPBAR ;  /* 0x00000000000079af */ /* 0x000e220000000000 */
[----:B----4-:R-:W-:Y:S01]  /*1c20*/  IADD3 R12, R165, -0x1, RZ ;  /* 0xffffffffa50c7810 */ /* 0x010fe20007ffe0ff */
[----:B------:R-:W-:Y:S01]  /*1c30*/  IMAD.MOV.U32 R166, RZ, RZ, R44 ;  /* 0x000000ffffa67224 */ /* 0x000fe200078e002c */
[----:B------:R-:W-:Y:S01]  /*1c40*/  MOV R164, c[0x0][0x1e4] ;  /* 0x0000790000a47a02 */ /* 0x000fe20000000f00 */
[----:B------:R-:W-:Y:S01]  /*1c50*/  IMAD.MOV.U32 R167, RZ, RZ, R45 ;  /* 0x000000ffffa77224 */ /* 0x000fe200078e002d */
[----:B------:R-:W-:Y:S01]  /*1c60*/  IADD3 R14, R156, R157, -R24 ;  /* 0x0000009d9c0e7210 */ /* 0x000fe20007ffe818 */
[----:B------:R-:W-:Y:S01]  /*1c70*/  IMAD R0, R159, R12, RZ ;  /* 0x0000000c9f007224 */ /* 0x000fe200078e02ff */
[----:B------:R-:W-:Y:S01]  /*1c80*/  SHF.R.S32.HI R10, RZ, 0x1f, R12 ;  /* 0x0000001fff0a7819 */ /* 0x000fe2000001140c */
[----:B------:R-:W-:Y:S01]  /*1c90*/  IMAD.MOV.U32 R166, RZ, RZ, R42 ;  /* 0x000000ffffa67224 */ /* 0x000fe200078e002a */
[C---:B------:R-:W-:Y:S01]  /*1ca0*/  ISETP.GE.AND P2, PT, R14.reuse, 0x1, PT ;  /* 0x000000010e00780c */ /* 0x040fe20003f46270 */
[----:B------:R-:W-:Y:S01]  /*1cb0*/  IMAD.SHL.U32 R251, R251, 0x2, RZ ;  /* 0x00000002fbfb7824 */ /* 0x000fe200078e00ff */
[----:B------:R-:W-:Y:S01]  /*1cc0*/  ISETP.GE.AND P1, PT, R14, 0x21, PT ;  /* 0x000000210e00780c */ /* 0x000fe20003f26270 */
[-C--:B------:R-:W-:Y:S01]  /*1cd0*/  IMAD.WIDE.U32 R8, R12, R162.reuse, R166 ;  /* 0x000000a20c087225 */ /* 0x080fe200078e00a6 */
[----:B------:R-:W-:Y:S01]  /*1ce0*/  SEL R3, RZ, 0x4, P6 ;  /* 0x00000004ff037807 */ /* 0x000fe20003000000 */
[----:B------:R-:W-:Y:S01]  /*1cf0*/  STL.64 [R1+0x18], R166 ;  /* 0x000018a601007387 */ /* 0x000fe20000100a00 */
[----:B------:R-:W-:Y:S01]  /*1d00*/  LEA.HI R158, R35, R161, RZ, 0x5 ;  /* 0x000000a1239e7211 */ /* 0x000fe200078f28ff */
[----:B------:R-:W-:-:S02]  /*1d10*/  IMAD R0, R10, R162, R0 ;  /* 0x000000a20a007224 */ /* 0x000fc400078e0200 */
[----:B------:R-:W-:Y:S02]  /*1d20*/  IMAD.MOV.U32 R160, RZ, RZ, c[0x0][0x1e0] ;  /* 0x00007800ffa07624 */ /* 0x000fe400078e00ff */
[----:B------:R-:W-:Y:S01]  /*1d30*/  IMAD.IADD R0, R9, 0x1, R0 ;  /* 0x0000000109007824 */ /* 0x000fe200078e0200 */
[----:B------:R-:W-:Y:S01]  /*1d40*/  BAR.SYNC.DEFER_BLOCKING 0x0 ;  /* 0x0000000000007b1d */ /* 0x000fe20000010000 */
[----:B------:R-:W-:Y:S01]  /*1d50*/  @P2 LEA R6, P0, R8, c[0x0][0x1c8], 0x1 ;  /* 0x0000720008062a11 */ /* 0x000fe200078008ff */
[----:B------:R-:W-:-:S03]  /*1d60*/  IMAD.WIDE.U32 R16, R160, 0x40, RZ ;  /* 0x00000040a0107825 */ /* 0x000fc600078e00ff */
[----:B-1----:R-:W-:Y:S01]  /*1d70*/  @P2 LEA.HI.X R7, R8, c[0x0][0x1cc], R0, 0x1, P0 ;  /* 0x0000730008072a11 */ /* 0x002fe200000f0c00 */
[----:B------:R-:W-:Y:S01]  /*1d80*/  IMAD.SHL.U32 R15, R24, 0x8, RZ ;  /* 0x00000008180f7824 */ /* 0x000fe200078e00ff */
[----:B------:R-:W-:Y:S01]  /*1d90*/  ISETP.GE.AND P0, PT, R14, 0x41, PT ;  /* 0x000000410e00780c */ /* 0x000fe20003f06270 */
[----:B------:R-:W-:Y:S02]  /*1da0*/  IMAD.MOV.U32 R18, RZ, RZ, R40 ;  /* 0x000000ffff127224 */ /* 0x000fe400078e0028 */
[----:B------:R-:W-:Y:S02]  /*1db0*/  IMAD.MOV.U32 R19, RZ, RZ, R41 ;  /* 0x000000ffff137224 */ /* 0x000fe400078e0029 */
[----:B------:R-:W-:-:S05]  /*1dc0*/  IMAD.MOV.U32 R18, RZ, RZ, R38 ;  /* 0x000000ffff127224 */ /* 0x000fca00078e0026 */
[----:B------:R-:W-:Y:S04]  /*1dd0*/  STL.64 [R1+0x10], R18 ;  /* 0x0000101201007387 */ /* 0x000fe80000100a00 */
[----:B------:R-:W-:Y:S01]  /*1de0*/  @!PT LDS RZ, [RZ] ;  /* 0x00000000fffff984 */ /* 0x000fe20000000800 */
[----:B------:R-:W-:Y:S01]  /*1df0*/  @!PT LDS RZ, [RZ] ;  /* 0x00000000fffff984 */ /* 0x000fe20000000800 */
[----:B------:R-:W-:Y:S01]  /*1e00*/  @!PT LDS RZ, [RZ] ;  /* 0x00000000fffff984 */ /* 0x000fe20000000800 */
[----:B------:R1:W-:Y:S04]  /*1e10*/  @P2 LDGSTS.E.BYPASS.LTC128B.128 [R251+0xc100], [R6.64], !P3 ;  /* 0x0c10000006fb2fae */ /* 0x0003e8000d901d44 */
[----:B------:R1:W-:Y:S04]  /*1e20*/  @P2 LDGSTS.E.BYPASS.LTC128B.128 [R251+0xf100], [R6.64+0x80], !P5 ;  /* 0x0f10008006fb2fae */ /* 0x0003e8000e901d44 */
[----:B------:R1:W-:Y:S04]  /*1e30*/  @P2 LDGSTS.E.BYPASS.LTC128B.128 [R251+0x12100], [R6.64+0x100], !P6 ;  /* 0x1210010006fb2fae */ /* 0x0003e8000f101d44 */
[----:B------:R1:W-:Y:S02]  /*1e40*/  @P2 LDGSTS.E.BYPASS.LTC128B.128 [R251+0x15100], [R6.64+0x180], !P4 ;  /* 0x1510018006fb2fae */ /* 0x0003e4000e101d44 */
[----:B-1----:R-:W-:-:S02]  /*1e50*/  @P1 LEA R7, P2, R160, R8, 0x5 ;  /* 0x00000008a0071211 */ /* 0x002fc400078428ff */
[----:B------:R-:W-:Y:S02]  /*1e60*/  SEL R6, RZ, 0x2, P5 ;  /* 0x00000002ff067807 */ /* 0x000fe40002800000 */
[----:B------:R-:W-:Y:S02]  /*1e70*/  @P1 LEA.HI.X R11, R160, R0, R164, 0x5, P2 ;  /* 0x00000000a00b1211 */ /* 0x000fe400010f2ca4 */
[----:B------:R-:W-:Y:S01]  /*1e80*/  @P0 IADD3 R9, P2, R8, R16, RZ ;  /* 0x0000001008090210 */ /* 0x000fe20007f5e0ff */
[----:B------:R-:W-:Y:S01]  /*1e90*/  IMAD.SHL.U32 R16, R164, 0x40, RZ ;  /* 0x00000040a4107824 */ /* 0x000fe200078e00ff */
[----:B------:R-:W-:Y:S01]  /*1ea0*/  IADD3 R26, R3, R6, R26 ;  /* 0x00000006031a7210 */ /* 0x000fe20007ffe01a */
[----:B------:R-:W-:-:S03]  /*1eb0*/  IMAD R8, R10, c[0x0][0x208], RZ ;  /* 0x000082000a087a24 */ /* 0x000fc600078e02ff */
[----:B------:R-:W-:Y:S01]  /*1ec0*/  @P0 IADD3.X R16, R0, R17, R16, P2, !PT ;  /* 0x0000001100100210 */ /* 0x000fe200017fe410 */
[C---:B------:R-:W-:Y:S01]  /*1ed0*/  IMAD R3, R12.reuse, c[0x0][0x20c], R8 ;  /* 0x000083000c037a24 */ /* 0x040fe200078e0208 */
[----:B------:R-:W-:Y:S01]  /*1ee0*/  @P1 LEA R10, P2, R7, c[0x0][0x1c8], 0x1 ;  /* 0x00007200070a1a11 */ /* 0x000fe200078408ff */
[----:B------:R-:W-:Y:S02]  /*1ef0*/  IMAD.SHL.U32 R0, R27, 0x40, RZ ;  /* 0x000000401b007824 */ /* 0x000fe400078e00ff */
[----:B------:R-:W-:Y:S01]  /*1f00*/  IMAD.WIDE.U32 R12, R12, c[0x0][0x208], RZ ;  /* 0x000082000c0c7a25 */ /* 0x000fe200078e00ff */
[----:B------:R-:W-:Y:S02]  /*1f10*/  @P1 LEA.HI.X R11, R7, c[0x0][0x1cc], R11, 0x1, P2 ;  /* 0x00007300070b1a11 */ /* 0x000fe400010f0c0b */
[----:B------:R-:W-:Y:S01]  /*1f20*/  @P0 LEA R8, P2, R9, c[0x0][0x1c8], 0x1 ;  /* 0x0000720009080a11 */ /* 0x000fe200078408ff */
[----:B------:R-:W-:Y:S01]  /*1f30*/  IMAD.IADD R3, R13, 0x1, R3 ;  /* 0x000000010d037824 */ /* 0x000fe200078e0203 */
[----:B------:R-:W-:Y:S01]  /*1f40*/  LOP3.LUT R0, R0, 0x1c0, RZ, 0xc0, !PT ;  /* 0x000001c000007812 */ /* 0x000fe200078ec0ff */
[----:B------:R1:W-:Y:S01]  /*1f50*/  @P1 LDGSTS.E.BYPASS.LTC128B.128 [R251+0xd100], [R10.64], !P3 ;  /* 0x0d1000000afb1fae */ /* 0x0003e2000d901d44 */
[----:B------:R-:W-:Y:S01]  /*1f60*/  @P0 LEA.HI.X R9, R9, c[0x0][0x1cc], R16, 0x1, P2 ;  /* 0x0000730009090a11 */ /* 0x000fe200010f0c10 */
[----:B------:R-:W-:Y:S01]  /*1f70*/  IMAD.WIDE.U32 R12, R12, 0x60, R18 ;  /* 0x000000600c0c7825 */ /* 0x000fe200078e0012 */
[----:B------:R-:W-:Y:S01]  /*1f80*/  LOP3.LUT R15, R0, 0x8, R15, 0xf8, !PT ;  /* 0x00000008000f7812 */ /* 0x000fe200078ef80f */
[----:B------:R1:W-:Y:S01]  /*1f90*/  @P1 LDGSTS.E.BYPASS.LTC128B.128 [R251+0x10100], [R10.64+0x80], !P5 ;  /* 0x101000800afb1fae */ /* 0x0003e2000e901d44 */
[----:B------:R-:W-:Y:S01]  /*1fa0*/  SHF.R.U32.HI R6, RZ, 0x3, R0 ;  /* 0x00000003ff067819 */ /* 0x000fe20000011600 */
[----:B------:R-:W-:Y:S01]  /*1fb0*/  IMAD R0, R3, 0x60, RZ ;  /* 0x0000006003007824 */ /* 0x000fe200078e02ff */
[----:B------:R-:W-:Y:S01]  /*1fc0*/  SEL R7, RZ, 0x8, P4 ;  /* 0x00000008ff077807 */ /* 0x000fe20002000000 */
[----:B------:R1:W-:Y:S01]  /*1fd0*/  @P1 LDGSTS.E.BYPASS.LTC128B.128 [R251+0x13100], [R10.64+0x100], !P6 ;  /* 0x131001000afb1fae */ /* 0x0003e2000f101d44 */
[----:B------:R-:W-:Y:S01]  /*1fe0*/  LOP3.LUT R15, R15, R6, RZ, 0x3c, !PT ;  /* 0x000000060f0f7212 */ /* 0x000fe200078e3cff */
[----:B------:R-:W-:Y:S01]  /*1ff0*/  IMAD.IADD R3, R13, 0x1, R0 ;  /* 0x000000010d037824 */ /* 0x000fe200078e0200 */
[----:B------:R-:W-:Y:S01]  /*2000*/  LEA R6, P2, R12, c[0x0][0x1f8], 0x1 ;  /* 0x00007e000c067a11 */ /* 0x000fe200078408ff */
[----:B------:R1:W-:Y:S01]  /*2010*/  @P1 LDGSTS.E.BYPASS.LTC128B.128 [R251+0x16100], [R10.64+0x180], !P4 ;  /* 0x161001800afb1fae */ /* 0x0003e2000e101d44 */
[----:B------:R-:W-:Y:S01]  /*2020*/  IADD3 R26, R26, R7, RZ ;  /* 0x000000071a1a7210 */ /* 0x000fe20007ffe0ff */
[----:B------:R-:W-:Y:S01]  /*2030*/  IMAD R0, R32, 0x200, R15 ;  /* 0x0000020020007824 */ /* 0x000fe200078e020f */
[----:B------:R-:W-:Y:S01]  /*2040*/  LEA.HI.X R7, R12, c[0x0][0x1fc], R3, 0x1, P2 ;  /* 0x00007f000c077a11 */ /* 0x000fe200010f0c03 */
[----:B------:R1:W-:Y:S01]  /*2050*/  @P0 LDGSTS.E.BYPASS.LTC128B.128 [R251+0xe100], [R8.64], !P3 ;  /* 0x0e10000008fb0fae */ /* 0x0003e2000d901d44 */
[----:B------:R-:W-:Y:S01]  /*2060*/  IMAD.MOV.U32 R3, RZ, RZ, c[0x0][0x208] ;  /* 0x00008200ff037624 */ /* 0x000fe200078e00ff */
[----:B------:R-:W-:Y:S01]  /*2070*/  LOP3.LUT P2, RZ, R27, 0x2, RZ, 0xc0, !PT ;  /* 0x000000021bff7812 */ /* 0x000fe2000784c0ff */
[----:B------:R-:W-:Y:S01]  /*2080*/  IMAD.MOV.U32 R12, RZ, RZ, 0x6 ;  /* 0x00000006ff0c7424 */ /* 0x000fe200078e00ff */
[----:B------:R1:W-:Y:S01]  /*2090*/  @P0 LDGSTS.E.BYPASS.LTC128B.128 [R251+0x11100], [R8.64+0x80], !P5 ;  /* 0x1110008008fb0fae */ /* 0x0003e2000e901d44 */
[C---:B------:R-:W-:Y:S01]  /*20a0*/  IMAD.SHL.U32 R37, R3.reuse, 0x40, RZ ;  /* 0x0000004003257824 */ /* 0x040fe200078e00ff */
[----:B------:R-:W-:Y:S01]  /*20b0*/  P2R R15, PR, RZ, 0x20 ;  /* 0x00000020ff0f7803 */ /* 0x000fe20000000000 */
[----:B------:R-:W-:Y:S01]  /*20c0*/  IMAD.SHL.U32 R216, R0, 0x2, RZ ;  /* 0x0000000200d87824 */ /* 0x000fe200078e00ff */
[----:B------:R1:W-:Y:S01]  /*20d0*/  @P0 LDGSTS.E.BYPASS.LTC128B.128 [R251+0x14100], [R8.64+0x100], !P6 ;  /* 0x1410010008fb0fae */ /* 0x0003e2000f101d44 */
[----:B------:R-:W-:-:S02]  /*20e0*/  SHF.L.U64.HI R36, R3, R12, c[0x0][0x20c] ;  /* 0x0000830003247619 */ /* 0x000fc4000001020c */
[----:B------:R-:W-:Y:S01]  /*20f0*/  SHF.L.U32 R0, R158, 0x5, RZ ;  /* 0x000000059e007819 */ /* 0x000fe200000006ff */
[----:B------:R1:W-:Y:S01]  /*2100*/  @P0 LDGSTS.E.BYPASS.LTC128B.128 [R251+0x17100], [R8.64+0x180], !P4 ;  /* 0x1710018008fb0fae */ /* 0x0003e2000e101d44 */
[C-C-:B------:R-:W-:Y:S02]  /*2110*/  IADD3 R24, P1, P0, R37.reuse, 0x80, R6.reuse ;  /* 0x0000008025187810 */ /* 0x140fe4000783e006 */
[----:B------:R-:W-:Y:S01]  /*2120*/  LOP3.LUT R0, R0, 0x7ffffc00, RZ, 0xc0, !PT ;  /* 0x7ffffc0000007812 */ /* 0x000fe200078ec0ff */
[----:B------:R-:W0:Y:S01]  /*2130*/  LDGDEPBAR ;  /* 0x00000000000079af */ /* 0x000e220000000000 */
[----:B--23--:R-:W-:Y:S02]  /*2140*/  IADD3.X R25, R36, RZ, R7, P1, P0 ;  /* 0x000000ff24197210 */ /* 0x00cfe40000fe0407 */
[----:B------:R-:W-:Y:S01]  /*2150*/  IADD3 R22, P1, P0, R37, 0x100, R6 ;  /* 0x0000010025167810 */ /* 0x000fe2000783e006 */
[----:B------:R-:W-:Y:S01]  /*2160*/  IMAD.IADD R0, R5, 0x1, R0 ;  /* 0x0000000105007824 */ /* 0x000fe200078e0200 */
[----:B------:R-:W-:-:S02]  /*2170*/  LOP3.LUT P5, RZ, R26, 0x2, RZ, 0xc0, !PT ;  /* 0x000000021aff7812 */ /* 0x000fc400078ac0ff */
[----:B------:R-:W-:Y:S01]  /*2180*/  IADD3.X R23, R36, RZ, R7, P1, P0 ;  /* 0x000000ff24177210 */ /* 0x000fe20000fe0407 */
[----:B------:R-:W-:Y:S01]  /*2190*/  IMAD.SHL.U32 R223, R0, 0x2, RZ ;  /* 0x0000000200df7824 */ /* 0x000fe200078e00ff */
[----:B------:R-:W-:Y:S01]  /*21a0*/  IADD3 R20, P1, P0, R37, 0x180, R6 ;  /* 0x0000018025147810 */ /* 0x000fe2000783e006 */
[----:B------:R-:W-:Y:S01]  /*21b0*/  IMAD.MOV.U32 R0, RZ, RZ, 0x40 ;  /* 0x00000040ff007424 */ /* 0x000fe200078e00ff */
[----:B------:R-:W-:Y:S01]  /*21c0*/  IADD3 R3, R216, 0xc100, RZ ;  /* 0x0000c100d8037810 */ /* 0x000fe20007ffe0ff */
[----:B------:R-:W-:Y:S01]  /*21d0*/  IMAD R224, R4, 0x2, R223 ;  /* 0x0000000204e07824 */ /* 0x000fe200078e02df */
[----:B------:R-:W-:Y:S01]  /*21e0*/  IADD3.X R21, R36, RZ, R7, P1, P0 ;  /* 0x000000ff24157210 */ /* 0x000fe20000fe0407 */
[----:B------:R-:W-:Y:S01]  /*21f0*/  IMAD R226, R2, 0x2, R223 ;  /* 0x0000000202e27824 */ /* 0x000fe200078e02df */
[----:B------:R-:W-:Y:S01]  /*2200*/  ISETP.LT.OR P1, PT, R14, 0x1, P3 ;  /* 0x000000010e00780c */ /* 0x000fe20001f21670 */
[----:B------:R-:W-:Y:S01]  /*2210*/  IMAD R225, R2, 0x2, R224 ;  /* 0x0000000202e17824 */ /* 0x000fe200078e02e0 */
[----:B------:R-:W-:-:S02]  /*2220*/  ISETP.LT.OR P0, PT, R14, 0x1, !P5 ;  /* 0x000000010e00780c */ /* 0x000fc40006f01670 */
[----:B------:R-:W-:Y:S02]  /*2230*/  IADD3 R227, R216, 0xc120, RZ ;  /* 0x0000c120d8e37810 */ /* 0x000fe40007ffe0ff */
[----:B------:R-:W-:Y:S02]  /*2240*/  @P2 IADD3 R227, R3, -0x20, RZ ;  /* 0xffffffe003e32810 */ /* 0x000fe40007ffe0ff */
[----:B------:R-:W-:Y:S01]  /*2250*/  IADD3 R12, P2, R37, R6, RZ ;  /* 0x00000006250c7210 */ /* 0x000fe20007f5e0ff */
[----:B------:R-:W-:-:S04]  /*2260*/  DEPBAR.LE SB0, 0x1 ;  /* 0x000080400000791a */ /* 0x000fc80000000000 */
[----:B------:R-:W-:-:S04]  /*2270*/  DEPBAR.LE SB0, 0x0 ;  /* 0x000080000000791a */ /* 0x000fc80000000000 */
[----:B------:R-:W-:Y:S01]  /*2280*/  BAR.SYNC.DEFER_BLOCKING 0x0 ;  /* 0x0000000000007b1d */ /* 0x000fe20000010000 */
[----:B------:R-:W-:Y:S01]  /*2290*/  IMAD.X R13, R36, 0x1, R7, P2 ;  /* 0x00000001240d7824 */ /* 0x000fe200010e0607 */
[----:B------:R-:W-:Y:S02]  /*22a0*/  LOP3.LUT P2, RZ, R26, 0x8, RZ, 0xc0, !PT ;  /* 0x000000081aff7812 */ /* 0x000fe4000784c0ff */
[C---:B------:R-:W-:Y:S02]  /*22b0*/  IADD3 R250, R227.reuse, 0x800, RZ ;  /* 0x00000800e3fa7810 */ /* 0x040fe40007ffe0ff */
[C---:B------:R-:W-:Y:S02]  /*22c0*/  IADD3 R249, R227.reuse, 0x1000, RZ ;  /* 0x00001000e3f97810 */ /* 0x040fe40007ffe0ff */
[C---:B------:R-:W-:Y:S02]  /*22d0*/  IADD3 R248, R227.reuse, 0x1800, RZ ;  /* 0x00001800e3f87810 */ /* 0x040fe40007ffe0ff */
[----:B------:R-:W-:-:S02]  /*22e0*/  IADD3 R247, R227, 0x2000, RZ ;  /* 0x00002000e3f77810 */ /* 0x000fc40007ffe0ff */
[C---:B------:R-:W-:Y:S02]  /*22f0*/  IADD3 R246, R227.reuse, 0x2800, RZ ;  /* 0x00002800e3f67810 */ /* 0x040fe40007ffe0ff */
[C---:B------:R-:W-:Y:S02]  /*2300*/  IADD3 R245, R227.reuse, 0x3000, RZ ;  /* 0x00003000e3f57810 */ /* 0x040fe40007ffe0ff */
[C---:B------:R-:W-:Y:S02]  /*2310*/  IADD3 R244, R227.reuse, 0x3800, RZ ;  /* 0x00003800e3f47810 */ /* 0x040fe40007ffe0ff */
[C---:B------:R-:W-:Y:S02]  /*2320*/  IADD3 R243, R227.reuse, 0x4000, RZ ;  /* 0x00004000e3f37810 */ /* 0x040fe40007ffe0ff */
[C---:B------:R-:W-:Y:S02]  /*2330*/  IADD3 R242, R227.reuse, 0x4800, RZ ;  /* 0x00004800e3f27810 */ /* 0x040fe40007ffe0ff */
[C---:B------:R-:W-:Y:S01]  /*2340*/  IADD3 R241, R227.reuse, 0x5000, RZ ;  /* 0x00005000e3f17810 */ /* 0x040fe20007ffe0ff */
[----:B-1----:R-:W-:Y:S01]  /*2350*/  LDSM.16.M88.4 R8, [R223+0x18100] ;  /* 0x01810000df08783b */ /* 0x002fe20000000200 */
[----:B------:R-:W-:-:S02]  /*2360*/  IADD3 R240, R227, 0x5800, RZ ;  /* 0x00005800e3f07810 */ /* 0x000fc40007ffe0ff */
[C---:B------:R-:W-:Y:S01]  /*2370*/  IADD3 R239, R227.reuse, 0x6000, RZ ;  /* 0x00006000e3ef7810 */ /* 0x040fe20007ffe0ff */
[----:B------:R-:W-:Y:S01]  /*2380*/  LDSM.16.M88.4 R16, [R224+0x18100] ;  /* 0x01810000e010783b */ /* 0x000fe20000000200 */
[C---:B------:R-:W-:Y:S02]  /*2390*/  IADD3 R238, R227.reuse, 0x6800, RZ ;  /* 0x00006800e3ee7810 */ /* 0x040fe40007ffe0ff */
[C---:B------:R-:W-:Y:S01]  /*23a0*/  IADD3 R237, R227.reuse, 0x7000, RZ ;  /* 0x00007000e3ed7810 */ /* 0x040fe20007ffe0ff */
[----:B------:R-:W1:Y:S01]  /*23b0*/  LDSM.16.M88.4 R32, [R216+0xc100] ;  /* 0x00c10000d820783b */ /* 0x000e620000000200 */
[C---:B------:R-:W-:Y:S02]  /*23c0*/  IADD3 R236, R227.reuse, 0x7800, RZ ;  /* 0x00007800e3ec7810 */ /* 0x040fe40007ffe0ff */
[C---:B------:R-:W-:Y:S01]  /*23d0*/  IADD3 R235, R227.reuse, 0x8000, RZ ;  /* 0x00008000e3eb7810 */ /* 0x040fe20007ffe0ff */
[----:B------:R-:W2:Y:S01]  /*23e0*/  LDSM.16.M88.4 R28, [R216+0xc900] ;  /* 0x00c90000d81c783b */ /* 0x000ea20000000200 */
[----:B------:R-:W-:-:S02]  /*23f0*/  IADD3 R234, R227, 0x8800, RZ ;  /* 0x00008800e3ea7810 */ /* 0x000fc40007ffe0ff */
[C---:B------:R-:W-:Y:S01]  /*2400*/  IADD3 R233, R227.reuse, 0x9000, RZ ;  /* 0x00009000e3e97810 */ /* 0x040fe20007ffe0ff */
[----:B------:R-:W-:Y:S01]  /*2410*/  LDSM.16.M88.4 R48, [R216+0xd100] ;  /* 0x00d10000d830783b */ /* 0x000fe20000000200 */
[C---:B------:R-:W-:Y:S02]  /*2420*/  IADD3 R232, R227.reuse, 0x9800, RZ ;  /* 0x00009800e3e87810 */ /* 0x040fe40007ffe0ff */
[C---:B------:R-:W-:Y:S01]  /*2430*/  IADD3 R231, R227.reuse, 0xa000, RZ ;  /* 0x0000a000e3e77810 */ /* 0x040fe20007ffe0ff */
[----:B------:R-:W-:Y:S01]  /*2440*/  LDSM.16.M88.4 R52, [R216+0xd900] ;  /* 0x00d90000d834783b */ /* 0x000fe20000000200 */
[C---:B------:R-:W-:Y:S02]  /*2450*/  IADD3 R230, R227.reuse, 0xa800, RZ ;  /* 0x0000a800e3e67810 */ /* 0x040fe40007ffe0ff */
[C---:B------:R-:W-:Y:S01]  /*2460*/  IADD3 R229, R227.reuse, 0xb000, RZ ;  /* 0x0000b000e3e57810 */ /* 0x040fe20007ffe0ff */
[----:B------:R-:W-:Y:S01]  /*2470*/  LDSM.16.M88.4 R56, [R216+0xe100] ;  /* 0x00e10000d838783b */ /* 0x000fe20000000200 */
[----:B------:R-:W-:-:S03]  /*2480*/  IADD3 R228, R227, 0xb800, RZ ;  /* 0x0000b800e3e47810 */ /* 0x000fc60007ffe0ff */
[----:B------:R-:W-:Y:S04]  /*2490*/  LDSM.16.M88.4 R72, [R216+0xe900] ;  /* 0x00e90000d848783b */ /* 0x000fe80000000200 */
[----:B------:R-:W3:Y:S04]  /*24a0*/  LDSM.16.M88.4 R68, [R227] ;  /* 0x00000000e344783b */ /* 0x000ee80000000200 */
[----:B------:R-:W-:Y:S04]  /*24b0*/  LDSM.16.M88.4 R64, [R227+0x800] ;  /* 0x00080000e340783b */ /* 0x000fe80000000200 */
[----:B------:R-:W-:Y:S04]  /*24c0*/  LDSM.16.M88.4 R80, [R227+0x1000] ;  /* 0x00100000e350783b */ /* 0x000fe80000000200 */
[----:B------:R-:W-:Y:S04]  /*24d0*/  LDSM.16.M88.4 R92, [R227+0x1800] ;  /* 0x00180000e35c783b */ /* 0x000fe80000000200 */
[----:B------:R-:W-:Y:S01]  /*24e0*/  LDSM.16.M88.4 R104, [R227+0x2000] ;  /* 0x00200000e368783b */ /* 0x000fe20000000200 */
[C---:B-1----:R-:W-:Y:S03]  /*24f0*/  HMMA.16816.F32.BF16 R44, R8.reuse, R32, RZ ;  /* 0x00000020082c723c */ /* 0x042fe600000418ff */
[----:B------:R-:W1:Y:S04]  /*2500*/  LDSM.16.M88.4 R112, [R227+0x2800] ;  /* 0x00280000e370783b */ /* 0x000e680000000200 */
[----:B------:R-:W-:Y:S01]  /*2510*/  @!PT LDS RZ, [RZ] ;  /* 0x00000000fffff984 */ /* 0x000fe20000000800 */
[----:B------:R-:W-:Y:S01]  /*2520*/  @!PT LDS RZ, [RZ] ;  /* 0x00000000fffff984 */ /* 0x000fe20000000800 */
[----:B------:R-:W-:Y:S01]  /*2530*/  @!PT LDS RZ, [RZ] ;  /* 0x00000000fffff984 */ /* 0x000fe20000000800 */
[----:B------:R4:W-:Y:S01]  /*2540*/  LDGSTS.E.BYPASS.LTC128B.128 [R251+0x100], [R6.64], !P1 ;  /* 0x0010000006fb7fae */ /* 0x0009e2000c901d44 */
[----:B------:R-:W-:Y:S01]  /*2550*/  LOP3.LUT P1, RZ, R26, 0x4, RZ, 0xc0, !PT ;  /* 0x000000041aff7812 */ /* 0x000fe2000782c0ff */
[----:B------:R-:W-:Y:S02]  /*2560*/  HMMA.16816.F32.BF16 R40, R8, R34, RZ ;  /* 0x000000220828723c */ /* 0x000fe400000418ff */
[----:B------:R4:W-:Y:S01]  /*2570*/  LDGSTS.E.BYPASS.LTC128B.128 [R251+0x3100], [R6.64+0x80], !P0 ;  /* 0x0310008006fb7fae */ /* 0x0009e2000c101d44 */
[----:B------:R-:W-:-:S05]  /*2580*/  ISETP.LT.OR P0, PT, R14, 0x1, !P1 ;  /* 0x000000010e00780c */ /* 0x000fca0004f01670 */
[----:B--2---:R-:W-:Y:S08]  /*2590*/  HMMA.16816.F32.BF16 R32, R8, R30, RZ ;  /* 0x0000001e0820723c */ /* 0x004ff000000418ff */
[----:B------:R4:W-:Y:S01]  /*25a0*/  LDGSTS.E.BYPASS.LTC128B.128 [R251+0x6100], [R6.64+0x100], !P0 ;  /* 0x0610010006fb7fae */ /* 0x0009e2000c101d44 */
[C---:B------:R-:W-:Y:S01]  /*25b0*/  ISETP.LT.OR P0, PT, R14.reuse, 0x1, !P2 ;  /* 0x000000010e00780c */ /* 0x040fe20005701670 */
[C---:B---3--:R-:W-:Y:S08]  /*25c0*/  HMMA.16816.F32.BF16 R100, R16.reuse, R68, R44 ;  /* 0x000000441064723c */ /* 0x048ff0000004182c */
[----:B------:R-:W-:Y:S04]  /*25d0*/  HMMA.16816.F32.BF16 R84, R16, R70, R40 ;  /* 0x000000461054723c */ /* 0x000fe80000041828 */
[----:B------:R4:W-:Y:S01]  /*25e0*/  LDGSTS.E.BYPASS.LTC128B.128 [R251+0x9100], [R6.64+0x180], !P0 ;  /* 0x0910018006fb7fae */ /* 0x0009e2000c101d44 */
[----:B------:R-:W-:-:S03]  /*25f0*/  ISETP.LT.OR P0, PT, R14, 0x21, P3 ;  /* 0x000000210e00780c */ /* 0x000fc60001f01670 */
[C---:B------:R-:W-:Y:S08]  /*2600*/  HMMA.16816.F32.BF16 R60, R8.reuse, R56, RZ ;  /* 0x00000038083c723c */ /* 0x040ff000000418ff */
[----:B------:R-:W-:Y:S02]  /*2610*/  HMMA.16816.F32.BF16 R88, R8, R58, RZ ;  /* 0x0000003a0858723c */ /* 0x000fe400000418ff */
[----:B------:R2:W-:Y:S01]  /*2620*/  LDGSTS.E.BYPASS.LTC128B.128 [R251+0x1100], [R12.64], !P0 ;  /* 0x011000000cfb7fae */ /* 0x0005e2000c101d44 */
[----:B------:R-:W-:-:S02]  /*2630*/  ISETP.LT.OR P0, PT, R14, 0x21, !P5 ;  /* 0x000000210e00780c */ /* 0x000fc40006f01670 */
[----:B------:R-:W-:-:S03]  /*2640*/  ISETP.LT.OR P5, PT, R14, 0x41, !P5 ;  /* 0x000000410e00780c */ /* 0x000fc60006fa1670 */
[----:B------:R-:W-:Y:S08]  /*2650*/  HMMA.16816.F32.BF16 R96, R8, R72, RZ ;  /* 0x000000480860723c */ /* 0x000ff000000418ff */
[----:B------:R3:W-:Y:S01]  /*2660*/  LDGSTS.E.BYPASS.LTC128B.128 [R251+0x4100], [R24.64], !P0 ;  /* 0x0410000018fb7fae */ /* 0x0007e2000c101d44 */
[----:B------:R-:W-:-:S04]  /*2670*/  LOP3.LUT P0, RZ, R27, 0x4, RZ, 0xc0, !PT ;  /* 0x000000041bff7812 */ /* 0x000fc8000780c0ff */
[----:B------:R-:W-:Y:S02]  /*2680*/  SEL R0, R0, 0xffffffc0, !P0 ;  /* 0xffffffc000007807 */ /* 0x000fe40004000000 */
[C---:B------:R-:W-:Y:S02]  /*2690*/  ISETP.LT.OR P0, PT, R14.reuse, 0x21, !P1 ;  /* 0x000000210e00780c */ /* 0x040fe40004f01670 */
[----:B------:R-:W-:Y:S01]  /*26a0*/  ISETP.LT.OR P1, PT, R14, 0x41, !P1 ;  /* 0x000000410e00780c */ /* 0x000fe20004f21670 */
[----:B------:R-:W-:Y:S02]  /*26b0*/  IMAD.IADD R222, R216, 0x1, R0 ;  /* 0x00000001d8de7824 */ /* 0x000fe400078e0200 */
[----:B------:R-:W-:-:S04]  /*26c0*/  IMAD.IADD R221, R0, 0x1, R227 ;  /* 0x0000000100dd7824 */ /* 0x000fc800078e02e3 */
[----:B-1----:R-:W-:Y:S04]  /*26d0*/  HMMA.16816.F32.BF16 R96, R16, R112, R96 ;  /* 0x000000701060723c */ /* 0x002fe80000041860 */
[----:B------:R1:W-:Y:S01]  /*26e0*/  LDGSTS.E.BYPASS.LTC128B.128 [R251+0x7100], [R22.64], !P0 ;  /* 0x0710000016fb7fae */ /* 0x0003e2000c101d44 */
[----:B----4-:R-:W-:-:S04]  /*26f0*/  IADD3 R6, P0, R12, R37, RZ ;  /* 0x000000250c067210 */ /* 0x010fc80007f1e0ff */
[----:B------:R-:W-:Y:S02]  /*2700*/  IADD3.X R7, R13, R36, RZ, P0, !PT ;  /* 0x000000240d077210 */ /* 0x000fe400007fe4ff */
[C---:B------:R-:W-:Y:S01]  /*2710*/  ISETP.LT.OR P0, PT, R14.reuse, 0x21, !P2 ;  /* 0x000000210e00780c */ /* 0x040fe20005701670 */
[C---:B------:R-:W-:Y:S08]  /*2720*/  HMMA.16816.F32.BF16 R36, R8.reuse, R28, RZ ;  /* 0x0000001c0824723c */ /* 0x040ff000000418ff */
[----:B------:R-:W-:Y:S04]  /*2730*/  HMMA.16816.F32.BF16 R28, R8, R48, RZ ;  /* 0x00000030081c723c */ /* 0x000fe800000418ff */
[----:B------:R1:W-:Y:S01]  /*2740*/  LDGSTS.E.BYPASS.LTC128B.128 [R251+0xa100], [R20.64], !P0 ;  /* 0x0a10000014fb7fae */ /* 0x0003e2000c101d44 */
[----:B------:R-:W-:-:S03]  /*2750*/  ISETP.LT.OR P0, PT, R14, 0x41, P3 ;  /* 0x000000410e00780c */ /* 0x000fc60001f01670 */
[----:B---3--:R-:W-:Y:S08]  /*2760*/  HMMA.16816.F32.BF16 R24, R8, R50, RZ ;  /* 0x000000320818723c */ /* 0x008ff000000418ff */
[----:B------:R-:W-:Y:S02]  /*2770*/  HMMA.16816.F32.BF16 R76, R16, R64, R36 ;  /* 0x00000040104c723c */ /* 0x000fe40000041824 */
[----:B------:R3:W-:Y:S01]  /*2780*/  LDGSTS.E.BYPASS.LTC128B.128 [R251+0x2100], [R6.64], !P0 ;  /* 0x0210000006fb7fae */ /* 0x0007e2000c101d44 */
[----:B------:R-:W-:-:S02]  /*2790*/  ISETP.LT.OR P0, PT, R14, 0x41, !P2 ;  /* 0x000000410e00780c */ /* 0x000fc40005701670 */
[----:B------:R-:W-:Y:S01]  /*27a0*/  ISETP.GE.AND P2, PT, R157, 0x61, PT ;  /* 0x000000619d00780c */ /* 0x000fe20003f46270 */
[----:B------:R3:W-:Y:S01]  /*27b0*/  LDGSTS.E.BYPASS.LTC128B.128 [R251+0x5100], [R6.64+0x80], !P5 ;  /* 0x0510008006fb7fae */ /* 0x0007e2000e901d44 */
[----:B------:R-:W-:Y:S01]  /*27c0*/  ISETP.NE.AND P5, PT, R15, RZ, PT ;  /* 0x000000ff0f00720c */ /* 0x000fe20003fa5270 */
[----:B------:R-:W-:Y:S02]  /*27d0*/  HMMA.16816.F32.BF16 R68, R16, R80, R28 ;  /* 0x000000501044723c */ /* 0x000fe4000004181c */
[----:B------:R3:W-:Y:S06]  /*27e0*/  LDGSTS.E.BYPASS.LTC128B.128 [R251+0x8100], [R6.64+0x100], !P1 ;  /* 0x0810010006fb7fae */ /* 0x0007ec000c901d44 */
[C---:B-1----:R-:W-:Y:S01]  /*27f0*/  HMMA.16816.F32.BF16 R20, R8.reuse, R52, RZ ;  /* 0x000000340814723c */ /* 0x042fe200000418ff */
[----:B------:R3:W-:Y:S04]  /*2800*/  LDGSTS.E.BYPASS.LTC128B.128 [R251+0xb100], [R6.64+0x180], !P0 ;  /* 0x0b10018006fb7fae */ /* 0x0007e8000c101d44 */
[----:B--2---:R-:W-:Y:S03]  /*2810*/  LDSM.16.M88.4 R12, [R226+0x18100] ;  /* 0x01810000e20c783b */ /* 0x004fe60000000200 */
[C---:B------:R-:W-:Y:S01]  /*2820*/  HMMA.16816.F32.BF16 R52, R8.reuse, R54, RZ ;  /* 0x000000360834723c */ /* 0x040fe200000418ff */
[----:B------:R-:W1:Y:S04]  /*2830*/  LDSM.16.M88.4 R44, [R222+0xc900] ;  /* 0x00c90000de2c783b */ /* 0x000e680000000200 */
[----:B------:R-:W2:Y:S03]  /*2840*/  LDSM.16.M88.4 R48, [R222+0xc100] ;  /* 0x00c10000de30783b */ /* 0x000ea60000000200 */
[----:B------:R-:W-:Y:S01]  /*2850*/  HMMA.16816.F32.BF16 R8, R8, R74, RZ ;  /* 0x0000004a0808723c */ /* 0x000fe200000418ff */
[----:B------:R-:W4:Y:S04]  /*2860*/  LDSM.16.M88.4 R40, [R222+0xd100] ;  /* 0x00d10000de28783b */ /* 0x000f280000000200 */
[----:B------:R-:W5:Y:S03]  /*2870*/  LDSM.16.M88.4 R36, [R222+0xd900] ;  /* 0x00d90000de24783b */ /* 0x000f660000000200 */
[C---:B------:R-:W-:Y:S01]  /*2880*/  HMMA.16816.F32.BF16 R72, R16.reuse, R66, R32 ;  /* 0x000000421048723c */ /* 0x040fe20000041820 */
[----:B------:R-:W1:Y:S04]  /*2890*/  LDSM.16.M88.4 R32, [R222+0xe100] ;  /* 0x00e10000de20783b */ /* 0x000e680000000200 */
[----:B------:R-:W1:Y:S03]  /*28a0*/  LDSM.16.M88.4 R108, [R222+0xe900] ;  /* 0x00e90000de6c783b */ /* 0x000e660000000200 */
[C---:B------:R-:W-:Y:S01]  /*28b0*/  HMMA.16816.F32.BF16 R56, R16.reuse, R92, R20 ;  /* 0x0000005c1038723c */ /* 0x040fe20000041814 */
[----:B------:R-:W-:Y:S04]  /*28c0*/  LDSM.16.M88.4 R120, [R221+0x1000] ;  /* 0x00100000dd78783b */ /* 0x000fe80000000200 */
[----:B------:R-:W-:Y:S03]  /*28d0*/  LDSM.16.M88.4 R116, [R216+0xf900] ;  /* 0x00f90000d874783b */ /* 0x000fe60000000200 */
        /* <DEDUP_REMOVED lines=10> */
[----:B------:R-:W-:Y:S04]  /*2980*/  LDSM.16.M88.4 R104, [R221] ;  /* 0x00000000dd68783b */ /* 0x000fe80000000200 */
[----:B------:R-:W-:Y:S03]  /*2990*/  LDSM.16.M88.4 R136, [R227+0x9800] ;  /* 0x00980000e388783b */ /* 0x000fe60000000200 */
[----:B------:R-:W-:Y:S01]  /*29a0*/  HMMA.16816.F32.BF16 R88, R16, R114, R8 ;  /* 0x000000721058723c */ /* 0x000fe20000041808 */
[----:B------:R-:W-:Y:S04]  /*29b0*/  LDSM.16.M88.4 R8, [R225+0x18100] ;  /* 0x01810000e108783b */ /* 0x000fe80000000200 */
[----:B------:R-:W3:Y:S03]  /*29c0*/  LDSM.16.M88.4 R112, [R221+0x800] ;  /* 0x00080000dd70783b */ /* 0x000ee60000000200 */
[C---:B-1----:R-:W-:Y:S01]  /*29d0*/  HMMA.16816.F32.BF16 R16, R12.reuse, R46, R72 ;  /* 0x0000002e0c10723c */ /* 0x042fe20000041848 */
[----:B------:R-:W-:Y:S04]  /*29e0*/  LDSM.16.M88.4 R144, [R221+0x9000] ;  /* 0x00900000dd90783b */ /* 0x000fe80000000200 */
[----:B------:R-:W0:Y:S03]  /*29f0*/  LDGDEPBAR ;  /* 0x00000000000079af */ /* 0x000e260000000000 */
[C---:B--2---:R-:W-:Y:S01]  /*2a00*/  HMMA.16816.F32.BF16 R92, R12.reuse, R48, R100 ;  /* 0x000000300c5c723c */ /* 0x044fe20000041864 */
[----:B------:R-:W1:Y:S07]  /*2a10*/  LDSM.16.M88.4 R100, [R221+0x1800] ;  /* 0x00180000dd64783b */ /* 0x000e6e0000000200 */
[C---:B----4-:R-:W-:Y:S08]  /*2a20*/  HMMA.16816.F32.BF16 R72, R12.reuse, R40, R68 ;  /* 0x000000280c48723c */ /* 0x050ff00000041844 */
[C---:B-----5:R-:W-:Y:S01]  /*2a30*/  HMMA.16816.F32.BF16 R68, R12.reuse, R36, R56 ;  /* 0x000000240c44723c */ /* 0x060fe20000041838 */
[----:B------:R-:W2:Y:S07]  /*2a40*/  LDSM.16.M88.4 R56, [R221+0x2000] ;  /* 0x00200000dd38783b */ /* 0x000eae0000000200 */
[C---:B------:R-:W-:Y:S08]  /*2a50*/  HMMA.16816.F32.BF16 R80, R12.reuse, R44, R76 ;  /* 0x0000002c0c50723c */ /* 0x040ff0000004184c */
[C---:B------:R-:W-:Y:S01]  /*2a60*/  HMMA.16816.F32.BF16 R76, R12.reuse, R42, R64 ;  /* 0x0000002a0c4c723c */ /* 0x040fe20000041840 */
[----:B------:R-:W-:Y:S07]  /*2a70*/  LDSM.16.M88.4 R40, [R216+0xf100] ;  /* 0x00f10000d828783b */ /* 0x000fee0000000200 */
[C---:B------:R-:W-:Y:S08]  /*2a80*/  HMMA.16816.F32.BF16 R84, R12.reuse, R50, R84 ;  /* 0x000000320c54723c */ /* 0x040ff00000041854 */
[C---:B------:R-:W-:Y:S08]  /*2a90*/  HMMA.16816.F32.BF16 R64, R12.reuse, R38, R28 ;  /* 0x000000260c40723c */ /* 0x040ff0000004181c */
[C---:B------:R-:W-:Y:S08]  /*2aa0*/  HMMA.16816.F32.BF16 R60, R12.reuse, R32, R24 ;  /* 0x000000200c3c723c */ /* 0x040ff00000041818 */
[C---:B------:R-:W-:Y:S01]  /*2ab0*/  HMMA.16816.F32.BF16 R48, R12.reuse, R34, R20 ;  /* 0x000000220c30723c */ /* 0x040fe20000041814 */
[----:B------:R-:W4:Y:S07]  /*2ac0*/  LDSM.16.M88.4 R20, [R223+0x1c100] ;  /* 0x01c10000df14783b */ /* 0x000f2e0000000200 */
[C---:B------:R-:W-:Y:S01]  /*2ad0*/  HMMA.16816.F32.BF16 R44, R12.reuse, R108, R96 ;  /* 0x0000006c0c2c723c */ /* 0x040fe20000041860 */
[----:B------:R-:W-:Y:S07]  /*2ae0*/  LDSM.16.M88.4 R96, [R216+0x10900] ;  /* 0x01090000d860783b */ /* 0x000fee0000000200 */
[----:B------:R-:W-:Y:S08]  /*2af0*/  HMMA.16816.F32.BF16 R36, R12, R110, R88 ;  /* 0x0000006e0c24723c */ /* 0x000ff00000041858 */
[C---:B---3--:R-:W-:Y:S08]  /*2b00*/  HMMA.16816.F32.BF16 R16, R8.reuse, R114, R16 ;  /* 0x000000720810723c */ /* 0x048ff00000041810 */
[C---:B------:R-:W-:Y:S08]  /*2b10*/  HMMA.16816.F32.BF16 R24, R8.reuse, R112, R80 ;  /* 0x000000700818723c */ /* 0x040ff00000041850 */
[C---:B------:R-:W-:Y:S08]  /*2b20*/  HMMA.16816.F32.BF16 R32, R8.reuse, R104, R92 ;  /* 0x000000680820723c */ /* 0x040ff0000004185c */
[C---:B------:R-:W-:Y:S08]  /*2b30*/  HMMA.16816.F32.BF16 R28, R8.reuse, R106, R84 ;  /* 0x0000006a081c723c */ /* 0x040ff00000041854 */
[C---:B------:R-:W-:Y:S08]  /*2b40*/  HMMA.16816.F32.BF16 R12, R8.reuse, R120, R72 ;  /* 0x00000078080c723c */ /* 0x040ff00000041848 */
[C---:B------:R-:W-:Y:S01]  /*2b50*/  HMMA.16816.F32.BF16 R76, R8.reuse, R122, R76 ;  /* 0x0000007a084c723c */ /* 0x040fe2000004184c */
[----:B------:R-:W3:Y:S07]  /*2b60*/  LDSM.16.M88.4 R120, [R216+0x11100] ;  /* 0x01110000d878783b */ /* 0x000eee0000000200 */
[C---:B-1----:R-:W-:Y:S08]  /*2b70*/  HMMA.16816.F32.BF16 R88, R8.reuse, R100, R68 ;  /* 0x000000640858723c */ /* 0x042ff00000041844 */
[C---:B------:R-:W-:Y:S01]  /*2b80*/  HMMA.16816.F32.BF16 R80, R8.reuse, R102, R64 ;  /* 0x000000660850723c */ /* 0x040fe20000041840 */
[----:B------:R-:W1:Y:S07]  /*2b90*/  LDSM.16.M88.4 R64, [R216+0x11900] ;  /* 0x01190000d840783b */ /* 0x000e6e0000000200 */
[C---:B--2---:R-:W-:Y:S01]  /*2ba0*/  HMMA.16816.F32.BF16 R112, R8.reuse, R56, R60 ;  /* 0x000000380870723c */ /* 0x044fe2000004183c */
[----:B------:R-:W-:Y:S07]  /*2bb0*/  LDSM.16.M88.4 R60, [R227+0x3000] ;  /* 0x00300000e33c783b */ /* 0x000fee0000000200 */
[C---:B------:R-:W-:Y:S01]  /*2bc0*/  HMMA.16816.F32.BF16 R104, R8.reuse, R58, R48 ;  /* 0x0000003a0868723c */ /* 0x040fe20000041830 */
[----:B------:R-:W-:Y:S04]  /*2bd0*/  LDSM.16.M88.4 R56, [R227+0x3800] ;  /* 0x00380000e338783b */ /* 0x000fe80000000200 */
[----:B------:R-:W-:Y:S03]  /*2be0*/  LDSM.16.M88.4 R48, [R227+0x4800] ;  /* 0x00480000e330783b */ /* 0x000fe60000000200 */
[C---:B------:R-:W-:Y:S01]  /*2bf0*/  HMMA.16816.F32.BF16 R108, R8.reuse, R52, R44 ;  /* 0x00000034086c723c */ /* 0x040fe2000004182c */
[----:B------:R-:W-:Y:S07]  /*2c00*/  LDSM.16.M88.4 R44, [R227+0x5000] ;  /* 0x00500000e32c783b */ /* 0x000fee0000000200 */
[----:B------:R-:W-:Y:S01]  /*2c10*/  HMMA.16816.F32.BF16 R100, R8, R54, R36 ;  /* 0x000000360864723c */ /* 0x000fe20000041824 */
[----:B------:R-:W2:Y:S04]  /*2c20*/  LDSM.16.M88.4 R8, [R224+0x1c100] ;  /* 0x01c10000e008783b */ /* 0x000ea80000000200 */
[----:B------:R-:W5:Y:S03]  /*2c30*/  LDSM.16.M88.4 R52, [R227+0x4000] ;  /* 0x00400000e334783b */ /* 0x000f660000000200 */
[C---:B----4-:R-:W-:Y:S01]  /*2c40*/  HMMA.16816.F32.BF16 R68, R20.reuse, R118, R16 ;  /* 0x000000761444723c */ /* 0x050fe20000041810 */
[----:B------:R-:W-:Y:S07]  /*2c50*/  LDSM.16.M88.4 R16, [R226+0x1c100] ;  /* 0x01c10000e210783b */ /* 0x000fee0000000200 */
[C---:B------:R-:W-:Y:S01]  /*2c60*/  HMMA.16816.F32.BF16 R72, R20.reuse, R116, R24 ;  /* 0x000000741448723c */ /* 0x040fe20000041818 */
[----:B------:R-:W-:Y:S07]  /*2c70*/  LDSM.16.M88.4 R116, [R222+0xf100] ;  /* 0x00f10000de74783b */ /* 0x000fee0000000200 */
[C---:B------:R-:W-:Y:S08]  /*2c80*/  HMMA.16816.F32.BF16 R84, R20.reuse, R42, R28 ;  /* 0x0000002a1454723c */ /* 0x040ff0000004181c */
[C---:B------:R-:W-:Y:S08]  /*2c90*/  HMMA.16816.F32.BF16 R92, R20.reuse, R40, R32 ;  /* 0x00000028145c723c */ /* 0x040ff00000041820 */
[C---:B------:R-:W-:Y:S08]  /*2ca0*/  HMMA.16816.F32.BF16 R36, R20.reuse, R126, R76 ;  /* 0x0000007e1424723c */ /* 0x040ff0000004184c */
[C---:B------:R-:W-:Y:S08]  /*2cb0*/  HMMA.16816.F32.BF16 R40, R20.reuse, R124, R12 ;  /* 0x0000007c1428723c */ /* 0x040ff0000004180c */
[C---:B---3--:R-:W-:Y:S01]  /*2cc0*/  HMMA.16816.F32.BF16 R24, R20.reuse, R120, R112 ;  /* 0x000000781418723c */ /* 0x048fe20000041870 */
[----:B------:R-:W3:Y:S07]  /*2cd0*/  LDSM.16.M88.4 R112, [R227+0x5800] ;  /* 0x00580000e370783b */ /* 0x000eee0000000200 */
[C---:B-1----:R-:W-:Y:S08]  /*2ce0*/  HMMA.16816.F32.BF16 R76, R20.reuse, R64, R108 ;  /* 0x00000040144c723c */ /* 0x042ff0000004186c */
[C---:B------:R-:W-:Y:S08]  /*2cf0*/  HMMA.16816.F32.BF16 R32, R20.reuse, R96, R88 ;  /* 0x000000601420723c */ /* 0x040ff00000041858 */
[C---:B------:R-:W-:Y:S08]  /*2d00*/  HMMA.16816.F32.BF16 R28, R20.reuse, R98, R80 ;  /* 0x00000062141c723c */ /* 0x040ff00000041850 */
[----:B------:R-:W-:Y:S08]  /*2d10*/  HMMA.16816.F32.BF16 R12, R20, R122, R104 ;  /* 0x0000007a140c723c */ /* 0x000ff00000041868 */
[----:B--2---:R-:W-:Y:S01]  /*2d20*/  HMMA.16816.F32.BF16 R108, R8, R58, R68 ;  /* 0x0000003a086c723c */ /* 0x004fe20000041844 */
[----:B------:R-:W1:Y:S07]  /*2d30*/  LDSM.16.M88.4 R68, [R222+0xf900] ;  /* 0x00f90000de44783b */ /* 0x000e6e0000000200 */
[----:B------:R-:W-:Y:S01]  /*2d40*/  HMMA.16816.F32.BF16 R20, R20, R66, R100 ;  /* 0x000000421414723c */ /* 0x000fe20000041864 */
[----:B------:R-:W2:Y:S07]  /*2d50*/  LDSM.16.M88.4 R64, [R222+0x10100] ;  /* 0x01010000de40783b */ /* 0x000eae0000000200 */
[C---:B------:R-:W-:Y:S08]  /*2d60*/  HMMA.16816.F32.BF16 R104, R8.reuse, R56, R72 ;  /* 0x000000380868723c */ /* 0x040ff00000041848 */
[C---:B------:R-:W-:Y:S08]  /*2d70*/  HMMA.16816.F32.BF16 R96, R8.reuse, R62, R84 ;  /* 0x0000003e0860723c */ /* 0x040ff00000041854 */
[C---:B------:R-:W-:Y:S01]  /*2d80*/  HMMA.16816.F32.BF16 R88, R8.reuse, R48, R32 ;  /* 0x000000300858723c */ /* 0x040fe20000041820 */
[----:B------:R-:W-:Y:S07]  /*2d90*/  LDSM.16.M88.4 R32, [R221+0x3800] ;  /* 0x00380000dd20783b */ /* 0x000fee0000000200 */
[C---:B------:R-:W-:Y:S01]  /*2da0*/  HMMA.16816.F32.BF16 R84, R8.reuse, R50, R28 ;  /* 0x000000320854723c */ /* 0x040fe2000004181c */
[----:B------:R-:W4:Y:S07]  /*2db0*/  LDSM.16.M88.4 R48, [R222+0x11100] ;  /* 0x01110000de30783b */ /* 0x000f2e0000000200 */
[C---:B------:R-:W-:Y:S01]  /*2dc0*/  HMMA.16816.F32.BF16 R56, R8.reuse, R46, R12 ;  /* 0x0000002e0838723c */ /* 0x040fe2000004180c */
[----:B------:R-:W1:Y:S07]  /*2dd0*/  LDSM.16.M88.4 R12, [R225+0x1c100] ;  /* 0x01c10000e10c783b */ /* 0x000e6e0000000200 */
[C---:B------:R-:W-:Y:S01]  /*2de0*/  HMMA.16816.F32.BF16 R80, R8.reuse, R60, R92 ;  /* 0x0000003c0850723c */ /* 0x040fe2000004185c */
[----:B------:R-:W2:Y:S07]  /*2df0*/  LDSM.16.M88.4 R60, [R222+0x10900] ;  /* 0x01090000de3c783b */ /* 0x000eae0000000200 */
[C---:B------:R-:W-:Y:S01]  /*2e00*/  HMMA.16816.F32.BF16 R72, R8.reuse, R44, R24 ;  /* 0x0000002c0848723c */ /* 0x040fe20000041818 */
[----:B------:R-:W2:Y:S07]  /*2e10*/  LDSM.16.M88.4 R44, [R222+0x11900] ;  /* 0x01190000de2c783b */ /* 0x000eae0000000200 */
[C---:B-----5:R-:W-:Y:S01]  /*2e20*/  HMMA.16816.F32.BF16 R92, R8.reuse, R54, R36 ;  /* 0x00000036085c723c */ /* 0x060fe20000041824 */
[----:B------:R-:W5:Y:S07]  /*2e30*/  LDSM.16.M88.4 R36, [R221+0x3000] ;  /* 0x00300000dd24783b */ /* 0x000f6e0000000200 */
[C---:B------:R-:W-:Y:S08]  /*2e40*/  HMMA.16816.F32.BF16 R100, R8.reuse, R52, R40 ;  /* 0x000000340864723c */ /* 0x040ff00000041828 */
[----:B---3--:R-:W-:Y:S08]  /*2e50*/  HMMA.16816.F32.BF16 R40, R8, R114, R20 ;  /* 0x000000720828723c */ /* 0x008ff00000041814 */
[----:B-1----:R-:W-:Y:S01]  /*2e60*/  HMMA.16816.F32.BF16 R20, R16, R68, R104 ;  /* 0x000000441014723c */ /* 0x002fe20000041868 */
[----:B------:R-:W1:Y:S07]  /*2e70*/  LDSM.16.M88.4 R104, [R221+0x4800] ;  /* 0x00480000dd68783b */ /* 0x000e6e0000000200 */
[----:B------:R-:W-:Y:S01]  /*2e80*/  HMMA.16816.F32.BF16 R52, R8, R112, R76 ;  /* 0x000000700834723c */ /* 0x000fe2000004184c */
[----:B------:R-:W3:Y:S07]  /*2e90*/  LDSM.16.M88.4 R76, [R221+0x4000] ;  /* 0x00400000dd4c783b */ /* 0x000eee0000000200 */
[C---:B------:R-:W-:Y:S08]  /*2ea0*/  HMMA.16816.F32.BF16 R24, R16.reuse, R118, R96 ;  /* 0x000000761018723c */ /* 0x040ff00000041860 */
[C---:B------:R-:W-:Y:S08]  /*2eb0*/  HMMA.16816.F32.BF16 R8, R16.reuse, R70, R108 ;  /* 0x000000461008723c */ /* 0x040ff0000004186c */
[C---:B------:R-:W-:Y:S08]  /*2ec0*/  HMMA.16816.F32.BF16 R28, R16.reuse, R116, R80 ;  /* 0x00000074101c723c */ /* 0x040ff00000041850 */
[C---:B--2---:R-:W-:Y:S08]  /*2ed0*/  HMMA.16816.F32.BF16 R68, R16.reuse, R64, R100 ;  /* 0x000000401044723c */ /* 0x044ff00000041864 */
[C---:B------:R-:W-:Y:S08]  /*2ee0*/  HMMA.16816.F32.BF16 R64, R16.reuse, R66, R92 ;  /* 0x000000421040723c */ /* 0x040ff0000004185c */
[----:B----4-:R-:W-:Y:S08]  /*2ef0*/  HMMA.16816.F32.BF16 R112, R16, R48, R72 ;  /* 0x000000301070723c */ /* 0x010ff00000041848 */
[----:B------:R-:W-:Y:S01]  /*2f00*/  HMMA.16816.F32.BF16 R80, R12, R32, R20 ;  /* 0x000000200c50723c */ /* 0x000fe20000041814 */
[----:B------:R-:W2:Y:S07]  /*2f10*/  LDSM.16.M88.4 R20, [R221+0x5000] ;  /* 0x00500000dd14783b */ /* 0x000eae0000000200 */
[C---:B------:R-:W-:Y:S08]  /*2f20*/  HMMA.16816.F32.BF16 R92, R16.reuse, R60, R88 ;  /* 0x0000003c105c723c */ /* 0x040ff00000041858 */
[C---:B------:R-:W-:Y:S01]  /*2f30*/  HMMA.16816.F32.BF16 R84, R16.reuse, R62, R84 ;  /* 0x0000003e1054723c */ /* 0x040fe20000041854 */
[----:B------:R-:W-:Y:S07]  /*2f40*/  LDSM.16.M88.4 R60, [R216+0x12900] ;  /* 0x01290000d83c783b */ /* 0x000fee0000000200 */
[C---:B------:R-:W-:Y:S01]  /*2f50*/  HMMA.16816.F32.BF16 R72, R16.reuse, R50, R56 ;  /* 0x000000321048723c */ /* 0x040fe20000041838 */
[----:B------:R-:W-:Y:S07]  /*2f60*/  LDSM.16.M88.4 R56, [R216+0x13100] ;  /* 0x01310000d838783b */ /* 0x000fee0000000200 */
[C---:B------:R-:W-:Y:S01]  /*2f70*/  HMMA.16816.F32.BF16 R108, R16.reuse, R44, R52 ;  /* 0x0000002c106c723c */ /* 0x040fe20000041834 */
[----:B------:R-:W-:Y:S07]  /*2f80*/  LDSM.16.M88.4 R52, [R216+0x13900] ;  /* 0x01390000d834783b */ /* 0x000fee0000000200 */
[----:B------:R-:W-:Y:S01]  /*2f90*/  HMMA.16816.F32.BF16 R100, R16, R46, R40 ;  /* 0x0000002e1064723c */ /* 0x000fe20000041828 */
[----:B------:R-:W4:Y:S07]  /*2fa0*/  LDSM.16.M88.4 R16, [R221+0x5800] ;  /* 0x00580000dd10783b */ /* 0x000f2e0000000200 */
[C---:B-----5:R-:W-:Y:S01]  /*2fb0*/  HMMA.16816.F32.BF16 R88, R12.reuse, R38, R24 ;  /* 0x000000260c58723c */ /* 0x060fe20000041818 */
[----:B------:R-:W-:Y:S07]  /*2fc0*/  LDSM.16.M88.4 R24, [R216+0x12100] ;  /* 0x01210000d818783b */ /* 0x000fee0000000200 */
[C---:B------:R-:W-:Y:S01]  /*2fd0*/  HMMA.16816.F32.BF16 R48, R12.reuse, R34, R8 ;  /* 0x000000220c30723c */ /* 0x040fe20000041808 */
[----:B------:R-:W5:Y:S04]  /*2fe0*/  LDSM.16.M88.4 R8, [R223+0x20100] ;  /* 0x02010000df08783b */ /* 0x000f680000000200 */
[----:B------:R-:W-:Y:S03]  /*2ff0*/  LDSM.16.M88.4 R32, [R224+0x20100] ;  /* 0x02010000e020783b */ /* 0x000fe60000000200 */
[C---:B------:R-:W-:Y:S08]  /*3000*/  HMMA.16816.F32.BF16 R96, R12.reuse, R36, R28 ;  /* 0x000000240c60723c */ /* 0x040ff0000004181c */
[C---:B-1----:R-:W-:Y:S01]  /*3010*/  HMMA.16816.F32.BF16 R36, R12.reuse, R104, R92 ;  /* 0x000000680c24723c */ /* 0x042fe2000004185c */
[----:B------:R-:W1:Y:S07]  /*3020*/  LDSM.16.M88.4 R92, [R227+0x6000] ;  /* 0x00600000e35c783b */ /* 0x000e6e0000000200 */
[C---:B------:R-:W-:Y:S01]  /*3030*/  HMMA.16816.F32.BF16 R28, R12.reuse, R106, R84 ;  /* 0x0000006a0c1c723c */ /* 0x040fe20000041854 */
[----:B------:R-:W1:Y:S07]  /*3040*/  LDSM.16.M88.4 R84, [R216+0x14900] ;  /* 0x01490000d854783b */ /* 0x000e6e0000000200 */
[C---:B---3--:R-:W-:Y:S08]  /*3050*/  HMMA.16816.F32.BF16 R40, R12.reuse, R78, R64 ;  /* 0x0000004e0c28723c */ /* 0x048ff00000041840 */
[C---:B--2---:R-:W-:Y:S08]  /*3060*/  HMMA.16816.F32.BF16 R64, R12.reuse, R20, R112 ;  /* 0x000000140c40723c */ /* 0x044ff00000041870 */
[C---:B------:R-:W-:Y:S08]  /*3070*/  HMMA.16816.F32.BF16 R72, R12.reuse, R22, R72 ;  /* 0x000000160c48723c */ /* 0x040ff00000041848 */
[C---:B----4-:R-:W-:Y:S08]  /*3080*/  HMMA.16816.F32.BF16 R20, R12.reuse, R16, R108 ;  /* 0x000000100c14723c */ /* 0x050ff0000004186c */
[C---:B------:R-:W-:Y:S01]  /*3090*/  HMMA.16816.F32.BF16 R44, R12.reuse, R76, R68 ;  /* 0x0000004c0c2c723c */ /* 0x040fe20000041844 */
[----:B------:R-:W2:Y:S07]  /*30a0*/  LDSM.16.M88.4 R76, [R216+0x14100] ;  /* 0x01410000d84c783b */ /* 0x000eae0000000200 */
[----:B------:R-:W-:Y:S08]  /*30b0*/  HMMA.16816.F32.BF16 R16, R12, R18, R100 ;  /* 0x000000120c10723c */ /* 0x000ff00000041864 */
[C---:B-----5:R-:W-:Y:S08]  /*30c0*/  HMMA.16816.F32.BF16 R12, R8.reuse, R24, R96 ;  /* 0x00000018080c723c */ /* 0x060ff00000041860 */
[C---:B------:R-:W-:Y:S01]  /*30d0*/  HMMA.16816.F32.BF16 R108, R8.reuse, R52, R36 ;  /* 0x00000034086c723c */ /* 0x040fe20000041824 */
[----:B------:R-:W-:Y:S07]  /*30e0*/  LDSM.16.M88.4 R36, [R222+0x12100] ;  /* 0x01210000de24783b */ /* 0x000fee0000000200 */
[C---:B------:R-:W-:Y:S01]  /*30f0*/  HMMA.16816.F32.BF16 R100, R8.reuse, R54, R28 ;  /* 0x000000360864723c */ /* 0x040fe2000004181c */
[----:B------:R-:W3:Y:S04]  /*3100*/  LDSM.16.M88.4 R28, [R226+0x20100] ;  /* 0x02010000e21c783b */ /* 0x000ee80000000200 */
[----:B------:R-:W-:Y:S03]  /*3110*/  LDSM.16.M88.4 R52, [R227+0x7000] ;  /* 0x00700000e334783b */ /* 0x000fe60000000200 */
[----:B------:R-:W-:Y:S01]  /*3120*/  HMMA.16816.F32.BF16 R68, R8, R26, R88 ;  /* 0x0000001a0844723c */ /* 0x000fe20000041858 */
[----:B------:R-:W-:Y:S07]  /*3130*/  LDSM.16.M88.4 R24, [R225+0x20100] ;  /* 0x02010000e118783b */ /* 0x000fee0000000200 */
[----:B-1----:R-:W-:Y:S08]  /*3140*/  HMMA.16816.F32.BF16 R12, R32, R92, R12 ;  /* 0x0000005c200c723c */ /* 0x002ff0000004180c */
[C---:B------:R-:W-:Y:S01]  /*3150*/  HMMA.16816.F32.BF16 R116, R8.reuse, R56, R44 ;  /* 0x000000380874723c */ /* 0x040fe2000004182c */
[----:B------:R-:W-:Y:S07]  /*3160*/  LDSM.16.M88.4 R44, [R227+0x8000] ;  /* 0x00800000e32c783b */ /* 0x000fee0000000200 */
[C---:B------:R-:W-:Y:S01]  /*3170*/  HMMA.16816.F32.BF16 R112, R8.reuse, R58, R40 ;  /* 0x0000003a0870723c */ /* 0x040fe20000041828 */
[----:B------:R-:W1:Y:S07]  /*3180*/  LDSM.16.M88.4 R56, [R227+0x6800] ;  /* 0x00680000e338783b */ /* 0x000e6e0000000200 */
[C---:B------:R-:W-:Y:S08]  /*3190*/  HMMA.16816.F32.BF16 R80, R8.reuse, R60, R80 ;  /* 0x0000003c0850723c */ /* 0x040ff00000041850 */
[C---:B------:R-:W-:Y:S01]  /*31a0*/  HMMA.16816.F32.BF16 R104, R8.reuse, R62, R48 ;  /* 0x0000003e0868723c */ /* 0x040fe20000041830 */
[----:B------:R-:W4:Y:S04]  /*31b0*/  LDSM.16.M88.4 R60, [R221+0x6000] ;  /* 0x00600000dd3c783b */ /* 0x000f280000000200 */
[----:B------:R-:W-:Y:S03]  /*31c0*/  LDSM.16.M88.4 R48, [R227+0x7800] ;  /* 0x00780000e330783b */ /* 0x000fe60000000200 */
[C---:B------:R-:W-:Y:S08]  /*31d0*/  HMMA.16816.F32.BF16 R120, R8.reuse, R86, R16 ;  /* 0x000000560878723c */ /* 0x040ff00000041810 */
[C---:B--2---:R-:W-:Y:S08]  /*31e0*/  HMMA.16816.F32.BF16 R96, R8.reuse, R76, R64 ;  /* 0x0000004c0860723c */ /* 0x044ff00000041840 */
[C---:B------:R-:W-:Y:S01]  /*31f0*/  HMMA.16816.F32.BF16 R88, R8.reuse, R78, R72 ;  /* 0x0000004e0858723c */ /* 0x040fe20000041848 */
[----:B------:R-:W-:Y:S04]  /*3200*/  LDSM.16.M88.4 R76, [R216+0x15100] ;  /* 0x01510000d84c783b */ /* 0x000fe80000000200 */
[----:B------:R-:W-:Y:S03]  /*3210*/  LDSM.16.M88.4 R72, [R227+0x8800] ;  /* 0x00880000e348783b */ /* 0x000fe60000000200 */
[----:B------:R-:W-:Y:S01]  /*3220*/  HMMA.16816.F32.BF16 R128, R8, R84, R20 ;  /* 0x000000540880723c */ /* 0x000fe20000041814 */
[----:B------:R-:W-:Y:S07]  /*3230*/  LDSM.16.M88.4 R20, [R223+0x24100] ;  /* 0x02410000df14783b */ /* 0x000fee0000000200 */
[----:B------:R-:W-:Y:S01]  /*3240*/  HMMA.16816.F32.BF16 R16, R32, R94, R68 ;  /* 0x0000005e2010723c */ /* 0x000fe20000041844 */
[----:B------:R-:W2:Y:S07]  /*3250*/  LDSM.16.M88.4 R68, [R222+0x12900] ;  /* 0x01290000de44783b */ /* 0x000eae0000000200 */
[----:B---3--:R-:W-:Y:S08]  /*3260*/  HMMA.16816.F32.BF16 R8, R28, R36, R12 ;  /* 0x000000241c08723c */ /* 0x008ff0000004180c */
[----:B-1----:R-:W-:Y:S01]  /*3270*/  HMMA.16816.F32.BF16 R40, R32, R56, R80 ;  /* 0x000000382028723c */ /* 0x002fe20000041850 */
[----:B------:R-:W-:Y:S07]  /*3280*/  LDSM.16.M88.4 R80, [R222+0x13100] ;  /* 0x01310000de50783b */ /* 0x000fee0000000200 */
[----:B------:R-:W-:Y:S01]  /*3290*/  HMMA.16816.F32.BF16 R12, R28, R38, R16 ;  /* 0x000000261c0c723c */ /* 0x000fe20000041810 */
[----:B------:R-:W1:Y:S07]  /*32a0*/  LDSM.16.M88.4 R16, [R224+0x24100] ;  /* 0x02410000e010783b */ /* 0x000e6e0000000200 */
[----:B----4-:R-:W-:Y:S08]  /*32b0*/  HMMA.16816.F32.BF16 R8, R24, R60, R8 ;  /* 0x0000003c1808723c */ /* 0x010ff00000041808 */
[----:B------:R-:W-:Y:S01]  /*32c0*/  HMMA.16816.F32.BF16 R56, R32, R58, R104 ;  /* 0x0000003a2038723c */ /* 0x000fe20000041868 */
[----:B------:R-:W-:Y:S07]  /*32d0*/  LDSM.16.M88.4 R104, [R221+0x8000] ;  /* 0x00800000dd68783b */ /* 0x000fee0000000200 */
[----:B--2---:R-:W-:Y:S08]  /*32e0*/  HMMA.16816.F32.BF16 R40, R28, R68, R40 ;  /* 0x000000441c28723c */ /* 0x004ff00000041828 */
[----:B------:R-:W-:Y:S01]  /*32f0*/  HMMA.16816.F32.BF16 R36, R24, R62, R12 ;  /* 0x0000003e1824723c */ /* 0x000fe2000004180c */
[----:B------:R-:W-:Y:S04]  /*3300*/  LDSM.16.M88.4 R12, [R226+0x24100] ;  /* 0x02410000e20c783b */ /* 0x000fe80000000200 */
[----:B------:R-:W-:Y:S03]  /*3310*/  LDSM.16.M88.4 R60, [R221+0x7000] ;  /* 0x00700000dd3c783b */ /* 0x000fe60000000200 */
[----:B------:R-:W-:Y:S08]  /*3320*/  HMMA.16816.F32.BF16 R8, R20, R76, R8 ;  /* 0x0000004c1408723c */ /* 0x000ff00000041808 */
[C---:B------:R-:W-:Y:S08]  /*3330*/  HMMA.16816.F32.BF16 R64, R32.reuse, R52, R116 ;  /* 0x000000342040723c */ /* 0x040ff00000041874 */
[C---:B------:R-:W-:Y:S01]  /*3340*/  HMMA.16816.F32.BF16 R84, R32.reuse, R54, R112 ;  /* 0x000000362054723c */ /* 0x040fe20000041870 */
[----:B------:R-:W2:Y:S07]  /*3350*/  LDSM.16.M88.4 R52, [R222+0x13900] ;  /* 0x01390000de34783b */ /* 0x000eae0000000200 */
[C---:B------:R-:W-:Y:S01]  /*3360*/  HMMA.16816.F32.BF16 R124, R32.reuse, R48, R108 ;  /* 0x00000030207c723c */ /* 0x040fe2000004186c */
[----:B------:R-:W-:Y:S07]  /*3370*/  LDSM.16.M88.4 R108, [R222+0x14900] ;  /* 0x01490000de6c783b */ /* 0x000fee0000000200 */
[C---:B------:R-:W-:Y:S01]  /*3380*/  HMMA.16816.F32.BF16 R92, R32.reuse, R50, R100 ;  /* 0x00000032205c723c */ /* 0x040fe20000041864 */
[----:B------:R-:W3:Y:S07]  /*3390*/  LDSM.16.M88.4 R48, [R222+0x14100] ;  /* 0x01410000de30783b */ /* 0x000eee0000000200 */
[C---:B------:R-:W-:Y:S01]  /*33a0*/  HMMA.16816.F32.BF16 R116, R32.reuse, R44, R96 ;  /* 0x0000002c2074723c */ /* 0x040fe20000041860 */
[----:B------:R-:W4:Y:S07]  /*33b0*/  LDSM.16.M88.4 R96, [R221+0x7800] ;  /* 0x00780000dd60783b */ /* 0x000f2e0000000200 */
[----:B------:R-:W-:Y:S08]  /*33c0*/  HMMA.16816.F32.BF16 R112, R32, R46, R88 ;  /* 0x0000002e2070723c */ /* 0x000ff00000041858 */
[----:B------:R-:W-:Y:S08]  /*33d0*/  HMMA.16816.F32.BF16 R44, R28, R70, R56 ;  /* 0x000000461c2c723c */ /* 0x000ff00000041838 */
[----:B------:R-:W-:Y:S08]  /*33e0*/  HMMA.16816.F32.BF16 R40, R24, R140, R40 ;  /* 0x0000008c1828723c */ /* 0x000ff00000041828 */
[C---:B------:R-:W-:Y:S01]  /*33f0*/  HMMA.16816.F32.BF16 R88, R32.reuse, R72, R128 ;  /* 0x000000482058723c */ /* 0x040fe20000041880 */
[----:B------:R-:W-:Y:S07]  /*3400*/  LDSM.16.M88.4 R128, [R221+0x8800] ;  /* 0x00880000dd80783b */ /* 0x000fee0000000200 */
[----:B------:R-:W-:Y:S08]  /*3410*/  HMMA.16816.F32.BF16 R120, R32, R74, R120 ;  /* 0x0000004a2078723c */ /* 0x000ff00000041878 */
[----:B------:R-:W-:Y:S08]  /*3420*/  HMMA.16816.F32.BF16 R36, R20, R78, R36 ;  /* 0x0000004e1424723c */ /* 0x000ff00000041824 */
[----:B-1----:R-:W-:Y:S01]  /*3430*/  HMMA.16816.F32.BF16 R32, R16, R148, R8 ;  /* 0x000000941020723c */ /* 0x002fe20000041808 */
[----:B------:R-:W1:Y:S07]  /*3440*/  LDSM.16.M88.4 R8, [R225+0x24100] ;  /* 0x02410000e108783b */ /* 0x000e6e0000000200 */
[----:B------:R-:W-:Y:S08]  /*3450*/  HMMA.16816.F32.BF16 R100, R28, R80, R64 ;  /* 0x000000501c64723c */ /* 0x000ff00000041840 */
[----:B------:R-:W-:Y:S08]  /*3460*/  HMMA.16816.F32.BF16 R56, R24, R142, R44 ;  /* 0x0000008e1838723c */ /* 0x000ff0000004182c */
[----:B------:R-:W-:Y:S08]  /*3470*/  HMMA.16816.F32.BF16 R44, R20, R132, R40 ;  /* 0x00000084142c723c */ /* 0x000ff00000041828 */
[C---:B------:R-:W-:Y:S08]  /*3480*/  HMMA.16816.F32.BF16 R76, R28.reuse, R82, R84 ;  /* 0x000000521c4c723c */ /* 0x040ff00000041854 */
[C---:B--2---:R-:W-:Y:S08]  /*3490*/  HMMA.16816.F32.BF16 R84, R28.reuse, R52, R124 ;  /* 0x000000341c54723c */ /* 0x044ff0000004187c */
[----:B---3--:R-:W-:Y:S08]  /*34a0*/  HMMA.16816.F32.BF16 R80, R28, R48, R116 ;  /* 0x000000301c50723c */ /* 0x008ff00000041874 */
[----:B------:R-:W-:Y:S08]  /*34b0*/  HMMA.16816.F32.BF16 R64, R16, R150, R36 ;  /* 0x000000961040723c */ /* 0x000ff00000041824 */
[C---:B------:R-:W-:Y:S08]  /*34c0*/  HMMA.16816.F32.BF16 R92, R28.reuse, R54, R92 ;  /* 0x000000361c5c723c */ /* 0x040ff0000004185c */
[C---:B------:R-:W-:Y:S01]  /*34d0*/  HMMA.16816.F32.BF16 R72, R28.reuse, R50, R112 ;  /* 0x000000321c48723c */ /* 0x040fe20000041870 */
[----:B------:R-:W-:Y:S07]  /*34e0*/  LDSM.16.M88.4 R112, [R216+0x16900] ;  /* 0x01690000d870783b */ /* 0x000fee0000000200 */
[----:B------:R-:W-:Y:S01]  /*34f0*/  HMMA.16816.F32.BF16 R68, R28, R108, R88 ;  /* 0x0000006c1c44723c */ /* 0x000fe20000041858 */
[----:B------:R-:W2:Y:S07]  /*3500*/  LDSM.16.M88.4 R88, [R216+0x16100] ;  /* 0x01610000d858783b */ /* 0x000eae0000000200 */
[----:B------:R-:W-:Y:S08]  /*3510*/  HMMA.16816.F32.BF16 R36, R12, R152, R32 ;  /* 0x000000980c24723c */ /* 0x000ff00000041820 */
[----:B------:R-:W-:Y:S01]  /*3520*/  HMMA.16816.F32.BF16 R32, R28, R110, R120 ;  /* 0x0000006e1c20723c */ /* 0x000fe20000041878 */
[----:B------:R-:W3:Y:S07]  /*3530*/  LDSM.16.M88.4 R108, [R222+0x15900] ;  /* 0x01590000de6c783b */ /* 0x000eee0000000200 */
[----:B------:R-:W-:Y:S08]  /*3540*/  HMMA.16816.F32.BF16 R28, R24, R60, R100 ;  /* 0x0000003c181c723c */ /* 0x000ff00000041864 */
[----:B------:R-:W-:Y:S08]  /*3550*/  HMMA.16816.F32.BF16 R44, R16, R136, R44 ;  /* 0x00000088102c723c */ /* 0x000ff0000004182c */
[----:B------:R-:W-:Y:S08]  /*3560*/  HMMA.16816.F32.BF16 R40, R20, R134, R56 ;  /* 0x000000861428723c */ /* 0x000ff00000041838 */
[C---:B----4-:R-:W-:Y:S08]  /*3570*/  HMMA.16816.F32.BF16 R48, R24.reuse, R96, R84 ;  /* 0x000000601830723c */ /* 0x050ff00000041854 */
[C---:B------:R-:W-:Y:S08]  /*3580*/  HMMA.16816.F32.BF16 R84, R24.reuse, R104, R80 ;  /* 0x000000681854723c */ /* 0x040ff00000041850 */
[C---:B------:R-:W-:Y:S08]  /*3590*/  HMMA.16816.F32.BF16 R92, R24.reuse, R98, R92 ;  /* 0x00000062185c723c */ /* 0x040ff0000004185c */
[----:B------:R-:W-:Y:S01]  /*35a0*/  HMMA.16816.F32.BF16 R104, R24, R106, R72 ;  /* 0x0000006a1868723c */ /* 0x000fe20000041848 */
[----:B------:R-:W4:Y:S07]  /*35b0*/  LDSM.16.M88.4 R72, [R227+0xa000] ;  /* 0x00a00000e348783b */ /* 0x000f2e0000000200 */
[----:B-1----:R-:W-:Y:S08]  /*35c0*/  HMMA.16816.F32.BF16 R56, R8, R144, R36 ;  /* 0x000000900838723c */ /* 0x002ff00000041824 */
[----:B------:R-:W-:Y:S01]  /*35d0*/  HMMA.16816.F32.BF16 R96, R24, R128, R68 ;  /* 0x000000801860723c */ /* 0x000fe20000041844 */
[----:B------:R-:W1:Y:S07]  /*35e0*/  LDSM.16.M88.4 R68, [R221+0x9800] ;  /* 0x00980000dd44783b */ /* 0x000e6e0000000200 */
[----:B------:R-:W-:Y:S08]  /*35f0*/  HMMA.16816.F32.BF16 R36, R12, R154, R64 ;  /* 0x0000009a0c24723c */ /* 0x000ff00000041840 */
[C---:B------:R-:W-:Y:S01]  /*3600*/  HMMA.16816.F32.BF16 R52, R24.reuse, R62, R76 ;  /* 0x0000003e1834723c */ /* 0x040fe2000004184c */
[----:B------:R-:W-:Y:S01]  /*3610*/  FMUL.FTZ R0, R56, c[0x0][0x320] ;  /* 0x0000c80038007a20 */ /* 0x000fe20000410000 */
[----:B------:R-:W-:Y:S03]  /*3620*/  LDSM.16.M88.4 R60, [R221+0xa000] ;  /* 0x00a00000dd3c783b */ /* 0x000fe60000000200 */
[----:B------:R5:W1:Y:S01]  /*3630*/  MUFU.TANH R116, R0 ;  /* 0x0000000000747308 */ /* 0x000a620000002400 */
[----:B------:R-:W-:Y:S02]  /*3640*/  LDSM.16.M88.4 R76, [R216+0x17100] ;  /* 0x01710000d84c783b */ /* 0x000fe40000000200 */
[----:B------:R-:W-:Y:S08]  /*3650*/  HMMA.16816.F32.BF16 R128, R24, R130, R32 ;  /* 0x000000821880723c */ /* 0x000ff00000041820 */
[----:B--2---:R-:W-:Y:S01]  /*3660*/  HMMA.16816.F32.BF16 R28, R20, R88, R28 ;  /* 0x00000058141c723c */ /* 0x004fe2000004181c */
[----:B-----5:R-:W-:-:S07]  /*3670*/  FMUL.FTZ R0, R57, c[0x0][0x320] ;  /* 0x0000c80039007a20 */ /* 0x020fce0000410000 */
[----:B---3--:R-:W-:Y:S08]  /*3680*/  HMMA.16816.F32.BF16 R24, R12, R108, R44 ;  /* 0x0000006c0c18723c */ /* 0x008ff0000004182c */
[----:B------:R-:W-:Y:S08]  /*3690*/  HMMA.16816.F32.BF16 R32, R16, R138, R40 ;  /* 0x0000008a1020723c */ /* 0x000ff00000041828 */
[----:B------:R-:W-:Y:S01]  /*36a0*/  HMMA.16816.F32.BF16 R80, R20, R112, R48 ;  /* 0x000000701450723c */ /* 0x000fe20000041830 */
[----:B------:R-:W-:Y:S01]  /*36b0*/  LDSM.16.M88.4 R48, [R222+0x16100] ;  /* 0x01610000de30783b */ /* 0x000fe20000000200 */
[----:B------:R2:W3:Y:S06]  /*36c0*/  MUFU.TANH R113, R0 ;  /* 0x0000000000717308 */ /* 0x0004ec0000002400 */
[----:B------:R-:W-:Y:S08]  /*36d0*/  HMMA.16816.F32.BF16 R36, R8, R146, R36 ;  /* 0x000000920824723c */ /* 0x000ff00000041824 */
[----:B------:R-:W-:Y:S01]  /*36e0*/  HMMA.16816.F32.BF16 R64, R20, R90, R52 ;  /* 0x0000005a1440723c */ /* 0x000fe20000041834 */
[----:B------:R-:W5:Y:S01]  /*36f0*/  LDSM.16.M88.4 R52, [R227+0xa800] ;  /* 0x00a80000e334783b */ /* 0x000f620000000200 */
[----:B--2---:R-:W-:-:S04]  /*3700*/  FMUL.FTZ R0, R58, c[0x0][0x320] ;  /* 0x0000c8003a007a20 */ /* 0x004fc80000410000 */
[----:B------:R2:W2:Y:S02]  /*3710*/  MUFU.TANH R112, R0 ;  /* 0x0000000000707308 */ /* 0x0004a40000002400 */
[----:B----4-:R-:W-:Y:S08]  /*3720*/  HMMA.16816.F32.BF16 R28, R16, R72, R28 ;  /* 0x00000048101c723c */ /* 0x010ff0000004181c */
[----:B-1----:R-:W-:Y:S01]  /*3730*/  HMMA.16816.F32.BF16 R44, R8, R68, R24 ;  /* 0x00000044082c723c */ /* 0x002fe20000041818 */
[----:B--2---:R-:W-:-:S07]  /*3740*/  FMUL.FTZ R0, R59, c[0x0][0x320] ;  /* 0x0000c8003b007a20 */ /* 0x004fce0000410000 */
[----:B------:R-:W-:Y:S01]  /*3750*/  HMMA.16816.F32.BF16 R24, R12, R110, R32 ;  /* 0x0000006e0c18723c */ /* 0x000fe20000041820 */
[----:B------:R1:W2:Y:S07]  /*3760*/  MUFU.TANH R109, R0 ;  /* 0x00000000006d7308 */ /* 0x0002ae0000002400 */
[----:B------:R-:W-:Y:S01]  /*3770*/  HMMA.16816.F32.BF16 R40, R16, R74, R64 ;  /* 0x0000004a1028723c */ /* 0x000fe20000041840 */
[----:B------:R-:W-:Y:S04]  /*3780*/  LDSM.16.M88.4 R64, [R222+0x16900] ;  /* 0x01690000de40783b */ /* 0x000fe80000000200 */
[----:B------:R-:W4:Y:S03]  /*3790*/  LDSM.16.M88.4 R72, [R216+0x17900] ;  /* 0x01790000d848783b */ /* 0x000f260000000200 */
[----:B------:R-:W-:Y:S01]  /*37a0*/  HMMA.16816.F32.BF16 R92, R20, R114, R92 ;  /* 0x00000072145c723c */ /* 0x000fe2000004185c */
[----:B-1----:R-:W-:-:S04]  /*37b0*/  FMUL.FTZ R0, R36, c[0x0][0x320] ;  /* 0x0000c80024007a20 */ /* 0x002fc80000410000 */
[----:B------:R1:W1:Y:S03]  /*37c0*/  MUFU.TANH R108, R0 ;  /* 0x00000000006c7308 */ /* 0x0002660000002400 */
[----:B------:R-:W-:Y:S08]  /*37d0*/  HMMA.16816.F32.BF16 R24, R8, R70, R24 ;  /* 0x000000460818723c */ /* 0x000ff00000041818 */
[----:B-----5:R-:W-:Y:S01]  /*37e0*/  HMMA.16816.F32.BF16 R32, R16, R52, R80 ;  /* 0x000000341020723c */ /* 0x020fe20000041850 */
[----:B-1----:R-:W-:-:S07]  /*37f0*/  FMUL.FTZ R0, R37, c[0x0][0x320] ;  /* 0x0000c80025007a20 */ /* 0x002fce0000410000 */
[C---:B------:R-:W-:Y:S01]  /*3800*/  HMMA.16816.F32.BF16 R84, R20.reuse, R76, R84 ;  /* 0x0000004c1454723c */ /* 0x040fe20000041854 */
[----:B------:R1:W1:Y:S07]  /*3810*/  MUFU.TANH R103, R0 ;  /* 0x0000000000677308 */ /* 0x00026e0000002400 */
[C---:B------:R-:W-:Y:S08]  /*3820*/  HMMA.16816.F32.BF16 R56, R20.reuse, R78, R104 ;  /* 0x0000004e1438723c */ /* 0x040ff00000041868 */
[----:B----4-:R-:W-:Y:S01]  /*3830*/  HMMA.16816.F32.BF16 R68, R20, R72, R96 ;  /* 0x000000481444723c */ /* 0x010fe20000041860 */
[----:B-1----:R-:W-:-:S04]  /*3840*/  FMUL.FTZ R0, R38, c[0x0][0x320] ;  /* 0x0000c80026007a20 */ /* 0x002fc80000410000 */
[----:B------:R1:W4:Y:S03]  /*3850*/  MUFU.TANH R102, R0 ;  /* 0x0000000000667308 */ /* 0x0003260000002400 */
[----:B------:R-:W-:Y:S01]  /*3860*/  HMMA.16816.F32.BF16 R20, R20, R74, R128 ;  /* 0x0000004a1414723c */ /* 0x000fe20000041880 */
[----:B-1----:R-:W-:-:S07]  /*3870*/  FMUL.FTZ R0, R39, c[0x0][0x320] ;  /* 0x0000c80027007a20 */ /* 0x002fce0000410000 */
[C---:B------:R-:W-:Y:S01]  /*3880*/  HMMA.16816.F32.BF16 R36, R12.reuse, R48, R28 ;  /* 0x000000300c24723c */ /* 0x040fe2000004181c */
[----:B------:R1:W1:Y:S07]  /*3890*/  MUFU.TANH R101, R0 ;  /* 0x0000000000657308 */ /* 0x00026e0000002400 */
[----:B------:R-:W-:Y:S01]  /*38a0*/  HMMA.16816.F32.BF16 R28, R12, R50, R40 ;  /* 0x000000320c1c723c */ /* 0x000fe20000041828 */
[----:B------:R-:W5:Y:S07]  /*38b0*/  LDSM.16.M88.4 R48, [R227+0xb000] ;  /* 0x00b00000e330783b */ /* 0x000f6e0000000200 */
[----:B------:R-:W-:Y:S01]  /*38c0*/  HMMA.16816.F32.BF16 R40, R16, R54, R92 ;  /* 0x000000361028723c */ /* 0x000fe2000004185c */
[----:B------:R-:W2:Y:S01]  /*38d0*/  LDSM.16.M88.4 R52, [R221+0xa800] ;  /* 0x00a80000dd34783b */ /* 0x000ea20000000200 */
[----:B-1----:R-:W-:-:S04]  /*38e0*/  FMUL.FTZ R0, R44, c[0x0][0x320] ;  /* 0x0000c8002c007a20 */ /* 0x002fc80000410000 */
[----:B------:R1:W1:Y:S02]  /*38f0*/  MUFU.TANH R100, R0 ;  /* 0x0000000000647308 */ /* 0x0002640000002400 */
[----:B-1----:R-:W-:-:S06]  /*3900*/  FMUL.FTZ R0, R45, c[0x0][0x320] ;  /* 0x0000c8002d007a20 */ /* 0x002fcc0000410000 */
[----:B------:R1:W1:Y:S02]  /*3910*/  MUFU.TANH R91, R0 ;  /* 0x00000000005b7308 */ /* 0x0002640000002400 */
[----:B-1----:R-:W-:-:S06]  /*3920*/  FMUL.FTZ R0, R46, c[0x0][0x320] ;  /* 0x0000c8002e007a20 */ /* 0x002fcc0000410000 */
[----:B------:R1:W1:Y:S02]  /*3930*/  MUFU.TANH R90, R0 ;  /* 0x00000000005a7308 */ /* 0x0002640000002400 */
[----:B-1----:R-:W-:Y:S02]  /*3940*/  FMUL.FTZ R0, R47, c[0x0][0x320] ;  /* 0x0000c8002f007a20 */ /* 0x002fe40000410000 */
[----:B------:R-:W-:Y:S04]  /*3950*/  HMMA.16816.F32.BF16 R44, R8, R60, R36 ;  /* 0x0000003c082c723c */ /* 0x000fe80000041824 */
[----:B------:R1:W1:Y:S04]  /*3960*/  MUFU.TANH R89, R0 ;  /* 0x0000000000597308 */ /* 0x0002680000002400 */
[----:B------:R-:W-:Y:S08]  /*3970*/  HMMA.16816.F32.BF16 R36, R12, R64, R32 ;  /* 0x000000400c24723c */ /* 0x000ff00000041820 */
[----:B-----5:R-:W-:Y:S01]  /*3980*/  HMMA.16816.F32.BF16 R32, R16, R48, R84 ;  /* 0x000000301020723c */ /* 0x020fe20000041854 */
        /* <DEDUP_REMOVED lines=12> */
[----:B--2---:R-:W-:Y:S01]  /*3a50*/  HMMA.16816.F32.BF16 R40, R8, R52, R36 ;  /* 0x000000340828723c */ /* 0x004fe20000041824 */
[----:B-----5:R-:W-:-:S04]  /*3a60*/  FMUL.FTZ R0, R44, c[0x0][0x320] ;  /* 0x0000c8002c007a20 */ /* 0x020fc80000410000 */
[----:B------:R2:W1:Y:S03]  /*3a70*/  MUFU.TANH R80, R0 ;  /* 0x0000000000507308 */ /* 0x0004660000002400 */
[----:B------:R-:W-:Y:S01]  /*3a80*/  HMMA.16816.F32.BF16 R36, R16, R50, R56 ;  /* 0x000000321024723c */ /* 0x000fe20000041838 */
[----:B------:R-:W5:Y:S07]  /*3a90*/  LDSM.16.M88.4 R48, [R221+0xb000] ;  /* 0x00b00000dd30783b */ /* 0x000f6e0000000200 */
[----:B------:R-:W-:Y:S01]  /*3aa0*/  HMMA.16816.F32.BF16 R28, R8, R54, R28 ;  /* 0x00000036081c723c */ /* 0x000fe2000004181c */
[----:B--2---:R-:W-:-:S07]  /*3ab0*/  FMUL.FTZ R0, R45, c[0x0][0x320] ;  /* 0x0000c8002d007a20 */ /* 0x004fce0000410000 */
[----:B------:R-:W-:Y:S01]  /*3ac0*/  FMUL.FTZ R41, R41, c[0x0][0x320] ;  /* 0x0000c80029297a20 */ /* 0x000fe20000410000 */
[----:B-1----:R-:W-:Y:S01]  /*3ad0*/  HMMA.16816.F32.BF16 R32, R12, R60, R32 ;  /* 0x0000003c0c20723c */ /* 0x002fe20000041820 */
[----:B------:R1:W2:Y:S01]  /*3ae0*/  MUFU.TANH R79, R0 ;  /* 0x00000000004f7308 */ /* 0x0002a20000002400 */
[----:B------:R-:W-:Y:S02]  /*3af0*/  FMUL.FTZ R42, R42, c[0x0][0x320] ;  /* 0x0000c8002a2a7a20 */ /* 0x000fe40000410000 */
[----:B------:R-:W-:-:S04]  /*3b00*/  FMUL.FTZ R43, R43, c[0x0][0x320] ;  /* 0x0000c8002b2b7a20 */ /* 0x000fc80000410000 */
[----:B------:R-:W-:Y:S01]  /*3b10*/  HMMA.16816.F32.BF16 R36, R12, R62, R36 ;  /* 0x0000003e0c24723c */ /* 0x000fe20000041824 */
[----:B------:R-:W2:Y:S06]  /*3b20*/  MUFU.TANH R57, R41 ;  /* 0x0000002900397308 */ /* 0x000eac0000002400 */
[----:B------:R-:W-:Y:S02]  /*3b30*/  FMUL.FTZ R30, R30, c[0x0][0x320] ;  /* 0x0000c8001e1e7a20 */ /* 0x000fe40000410000 */
[----:B-1----:R-:W-:Y:S01]  /*3b40*/  FMUL.FTZ R0, R46, c[0x0][0x320] ;  /* 0x0000c8002e007a20 */ /* 0x002fe20000410000 */
[----:B------:R-:W1:Y:S01]  /*3b50*/  MUFU.TANH R56, R42 ;  /* 0x0000002a00387308 */ /* 0x000e620000002400 */
[----:B------:R-:W-:-:S02]  /*3b60*/  FMUL.FTZ R31, R31, c[0x0][0x320] ;  /* 0x0000c8001f1f7a20 */ /* 0x000fc40000410000 */
[----:B------:R-:W-:Y:S02]  /*3b70*/  FMUL.FTZ R28, R28, c[0x0][0x320] ;  /* 0x0000c8001c1c7a20 */ /* 0x000fe40000410000 */
[----:B------:R-:W-:Y:S01]  /*3b80*/  FMUL.FTZ R29, R29, c[0x0][0x320] ;  /* 0x0000c8001d1d7a20 */ /* 0x000fe20000410000 */
[----:B-----5:R-:W-:Y:S02]  /*3b90*/  HMMA.16816.F32.BF16 R32, R8, R48, R32 ;  /* 0x000000300820723c */ /* 0x020fe40000041820 */
[----:B------:R5:W1:Y:S08]  /*3ba0*/  MUFU.TANH R78, R0 ;  /* 0x00000000004e7308 */ /* 0x000a700000002400 */
[----:B------:R-:W1:Y:S01]  /*3bb0*/  MUFU.TANH R55, R43 ;  /* 0x0000002b00377308 */ /* 0x000e620000002400 */
[----:B-----5:R-:W-:-:S07]  /*3bc0*/  FMUL.FTZ R0, R47, c[0x0][0x320] ;  /* 0x0000c8002f007a20 */ /* 0x020fce0000410000 */
[----:B------:R-:W1:Y:S01]  /*3bd0*/  MUFU.TANH R52, R30 ;  /* 0x0000001e00347308 */ /* 0x000e620000002400 */
[----:B------:R-:W5:Y:S07]  /*3be0*/  LDSM.16.M88.4 R44, [R222+0x17900] ;  /* 0x01790000de2c783b */ /* 0x000f6e0000000200 */
[----:B------:R1:W1:Y:S08]  /*3bf0*/  MUFU.TANH R77, R0 ;  /* 0x00000000004d7308 */ /* 0x0002700000002400 */
[----:B------:R-:W2:Y:S01]  /*3c00*/  MUFU.TANH R54, R28 ;  /* 0x0000001c00367308 */ /* 0x000ea20000002400 */
[----:B-1----:R-:W-:-:S07]  /*3c10*/  FMUL.FTZ R0, R24, c[0x0][0x320] ;  /* 0x0000c80018007a20 */ /* 0x002fce0000410000 */
[----:B------:R-:W1:Y:S08]  /*3c20*/  MUFU.TANH R53, R29 ;  /* 0x0000001d00357308 */ /* 0x000e700000002400 */
[----:B------:R1:W1:Y:S02]  /*3c30*/  MUFU.TANH R76, R0 ;  /* 0x00000000004c7308 */ /* 0x0002640000002400 */
[----:B-1----:R-:W-:-:S06]  /*3c40*/  FMUL.FTZ R0, R25, c[0x0][0x320] ;  /* 0x0000c80019007a20 */ /* 0x002fcc0000410000 */
[----:B------:R1:W1:Y:S02]  /*3c50*/  MUFU.TANH R73, R0 ;  /* 0x0000000000497308 */ /* 0x0002640000002400 */
[----:B-1----:R-:W-:-:S06]  /*3c60*/  FMUL.FTZ R0, R26, c[0x0][0x320] ;  /* 0x0000c8001a007a20 */ /* 0x002fcc0000410000 */
[----:B------:R1:W1:Y:S02]  /*3c70*/  MUFU.TANH R72, R0 ;  /* 0x0000000000487308 */ /* 0x0002640000002400 */
[----:B-1----:R-:W-:Y:S02]  /*3c80*/  FMUL.FTZ R0, R27, c[0x0][0x320] ;  /* 0x0000c8001b007a20 */ /* 0x002fe40000410000 */
[C---:B------:R-:W-:Y:S04]  /*3c90*/  HMMA.16816.F32.BF16 R24, R16.reuse, R64, R68 ;  /* 0x000000401018723c */ /* 0x040fe80000041844 */
[----:B------:R1:W1:Y:S04]  /*3ca0*/  MUFU.TANH R59, R0 ;  /* 0x00000000003b7308 */ /* 0x0002680000002400 */
[----:B------:R-:W-:Y:S01]  /*3cb0*/  HMMA.16816.F32.BF16 R16, R16, R66, R20 ;  /* 0x000000421010723c */ /* 0x000fe20000041814 */
[----:B-1----:R-:W-:-:S02]  /*3cc0*/  FMUL.FTZ R0, R40, c[0x0][0x320] ;  /* 0x0000c80028007a20 */ /* 0x002fc40000410000 */
[----:B------:R-:W1:Y:S01]  /*3cd0*/  LDSM.16.M88.4 R40, [R221+0xb800] ;  /* 0x00b80000dd28783b */ /* 0x000e620000000200 */
[----:B------:R-:W-:Y:S11]  /*3ce0*/  DEPBAR.LE SB0, 0x0 ;  /* 0x000080000000791a */ /* 0x000ff60000000000 */
[----:B------:R-:W-:Y:S01]  /*3cf0*/  @!UPT UIADD3 URZ, URZ, URZ, URZ ;  /* 0x0000003f3f3ff290 */ /* 0x000fe2000fffe03f */
[C---:B-----5:R-:W-:Y:S01]  /*3d00*/  HMMA.16816.F32.BF16 R20, R12.reuse, R44, R24 ;  /* 0x0000002c0c14723c */ /* 0x060fe20000041818 */
[----:B------:R5:W1:Y:S07]  /*3d10*/  MUFU.TANH R58, R0 ;  /* 0x00000000003a7308 */ /* 0x000a6e0000002400 */
[----:B------:R-:W-:Y:S01]  /*3d20*/  HMMA.16816.F32.BF16 R12, R12, R46, R16 ;  /* 0x0000002e0c0c723c */ /* 0x000fe20000041810 */
[----:B------:R-:W1:Y:S07]  /*3d30*/  MUFU.TANH R45, R31 ;  /* 0x0000001f002d7308 */ /* 0x000e6e0000002400 */
[----:B------:R-:W-:Y:S01]  /*3d40*/  HMMA.16816.F32.BF16 R24, R8, R50, R36 ;  /* 0x000000320818723c */ /* 0x000fe20000041824 */
[----:B-----5:R-:W-:-:S04]  /*3d50*/  FMUL.FTZ R0, R32, c[0x0][0x320] ;  /* 0x0000c80020007a20 */ /* 0x020fc80000410000 */
[----:B------:R5:W2:Y:S03]  /*3d60*/  MUFU.TANH R44, R0 ;  /* 0x00000000002c7308 */ /* 0x000aa60000002400 */
[C---:B-1----:R-:W-:Y:S01]  /*3d70*/  HMMA.16816.F32.BF16 R16, R8.reuse, R40, R20 ;  /* 0x000000280810723c */ /* 0x042fe20000041814 */
[----:B-----5:R-:W-:Y:S11]  /*3d80*/  FMUL.FTZ R0, R33, c[0x0][0x320] ;  /* 0x0000c80021007a20 */ /* 0x020ff60000410000 */
[----:B------:R-:W-:Y:S04]  /*3d90*/  @!UPT UIADD3 URZ, URZ, URZ, URZ ;  /* 0x0000003f3f3ff290 */ /* 0x000fe8000fffe03f */
[----:B------:R-:W-:Y:S01]  /*3da0*/  FMUL.FTZ R26, R26, c[0x0][0x320] ;  /* 0x0000c8001a1a7a20 */ /* 0x000fe20000410000 */
[----:B------:R1:W1:Y:S01]  /*3db0*/  MUFU.TANH R39, R0 ;  /* 0x0000000000277308 */ /* 0x0002620000002400 */
[----:B------:R-:W-:Y:S01]  /*3dc0*/  FMUL.FTZ R24, R24, c[0x0][0x320] ;  /* 0x0000c80018187a20 */ /* 0x000fe20000410000 */
[----:B------:R-:W-:Y:S01]  /*3dd0*/  HMMA.16816.F32.BF16 R8, R8, R42, R12 ;  /* 0x0000002a0808723c */ /* 0x000fe2000004180c */
[----:B------:R-:W-:Y:S02]  /*3de0*/  FMUL.FTZ R27, R27, c[0x0][0x320] ;  /* 0x0000c8001b1b7a20 */ /* 0x000fe40000410000 */
[----:B------:R-:W-:-:S03]  /*3df0*/  FMUL.FTZ R25, R25, c[0x0][0x320] ;  /* 0x0000c80019197a20 */ /* 0x000fc60000410000 */
[----:B------:R-:W2:Y:S01]  /*3e00*/  MUFU.TANH R33, R26 ;  /* 0x0000001a00217308 */ /* 0x000ea20000002400 */
[----:B-1----:R-:W-:-:S07]  /*3e10*/  FMUL.FTZ R0, R34, c[0x0][0x320] ;  /* 0x0000c80022007a20 */ /* 0x002fce0000410000 */
[----:B------:R-:W1:Y:S01]  /*3e20*/  MUFU.TANH R36, R24 ;  /* 0x0000001800247308 */ /* 0x000e620000002400 */
[----:B------:R-:W-:Y:S02]  /*3e30*/  FMUL.FTZ R19, R19, c[0x0][0x320] ;  /* 0x0000c80013137a20 */ /* 0x000fe40000410000 */
[----:B------:R-:W-:Y:S02]  /*3e40*/  FMUL.FTZ R16, R16, c[0x0][0x320] ;  /* 0x0000c80010107a20 */ /* 0x000fe40000410000 */
[----:B------:R-:W-:Y:S02]  /*3e50*/  FMUL.FTZ R17, R17, c[0x0][0x320] ;  /* 0x0000c80011117a20 */ /* 0x000fe40000410000 */
[----:B------:R-:W-:Y:S01]  /*3e60*/  FMUL.FTZ R18, R18, c[0x0][0x320] ;  /* 0x0000c80012127a20 */ /* 0x000fe20000410000 */
[----:B------:R5:W1:Y:S02]  /*3e70*/  MUFU.TANH R38, R0 ;  /* 0x0000000000267308 */ /* 0x000a640000002400 */
[----:B------:R-:W-:-:S02]  /*3e80*/  FMUL.FTZ R8, R8, c[0x0][0x320] ;  /* 0x0000c80008087a20 */ /* 0x000fc40000410000 */
[----:B------:R-:W-:Y:S02]  /*3e90*/  FMUL.FTZ R9, R9, c[0x0][0x320] ;  /* 0x0000c80009097a20 */ /* 0x000fe40000410000 */
[----:B------:R-:W-:Y:S02]  /*3ea0*/  FMUL.FTZ R10, R10, c[0x0][0x320] ;  /* 0x0000c8000a0a7a20 */ /* 0x000fe40000410000 */
[----:B------:R-:W-:Y:S01]  /*3eb0*/  FMUL.FTZ R11, R11, c[0x0][0x320] ;  /* 0x0000c8000b0b7a20 */ /* 0x000fe20000410000 */
[----:B------:R-:W1:Y:S01]  /*3ec0*/  MUFU.TANH R34, R27 ;  /* 0x0000001b00227308 */ /* 0x000e620000002400 */
[----:B-----5:R-:W-:-:S07]  /*3ed0*/  FMUL.FTZ R0, R35, c[0x0][0x320] ;  /* 0x0000c80023007a20 */ /* 0x020fce0000410000 */
[----:B------:R-:W1:Y:S08]  /*3ee0*/  MUFU.TANH R26, R19 ;  /* 0x00000013001a7308 */ /* 0x000e700000002400 */
        /* <DEDUP_REMOVED lines=8> */
[----:B------:R5:W1:Y:S02]  /*3f70*/  MUFU.TANH R25, R18 ;  /* 0x0000001200197308 */ /* 0x000a640000002400 */
[----:B-----5:R-:W-:Y:S01]  /*3f80*/  P2R R18, PR, RZ, 0x4 ;  /* 0x00000004ff127803 */ /* 0x020fe20000000000 */
[----:B------:R-:W-:Y:S06]  /*3f90*/  BAR.SYNC.DEFER_BLOCKING 0x0 ;  /* 0x0000000000007b1d */ /* 0x000fec0000010000 */
[----:B------:R-:W-:Y:S05]  /*3fa0*/  @!P2 BRA `(.L_x_711) ;  /* 0x000002300000a947 */ /* 0x000fea0003800000 */
[----:B-1234-:R-:W-:-:S04]  /*3fb0*/  IADD3 R8, R165, -0x2, RZ ;  /* 0xfffffffea5087810 */ /* 0x01efc80007ffe0ff */
[----:B------:R-:W-:Y:S01]  /*3fc0*/  SHF.R.S32.HI R3, RZ, 0x1f, R8 ;  /* 0x0000001fff037819 */ /* 0x000fe20000011408 */
[----:B------:R-:W-:Y:S02]  /*3fd0*/  IMAD R0, R159, R8, RZ ;  /* 0x000000089f007224 */ /* 0x000fe400078e02ff */
[----:B------:R-:W-:-:S04]  /*3fe0*/  IMAD.WIDE.U32 R8, R8, R162, R166 ;  /* 0x000000a208087225 */ /* 0x000fc800078e00a6 */
[----:B------:R-:W-:Y:S01]  /*3ff0*/  IMAD R0, R3, R162, R0 ;  /* 0x000000a203007224 */ /* 0x000fe200078e0200 */
[----:B------:R-:W-:Y:S02]  /*4000*/  LEA R6, P0, R8, c[0x0][0x1c8], 0x1 ;  /* 0x0000720008067a11 */ /* 0x000fe400078008ff */
[C---:B------:R-:W-:Y:S01]  /*4010*/  SHF.L.U64.HI R3, R160.reuse, 0x6, R164 ;  /* 0x00000006a0037819 */ /* 0x040fe200000102a4 */
[----:B------:R-:W-:Y:S02]  /*4020*/  IMAD.IADD R0, R9, 0x1, R0 ;  /* 0x0000000109007824 */ /* 0x000fe400078e0200 */
[----:B------:R-:W-:-:S03]  /*4030*/  IMAD.SHL.U32 R9, R160, 0x40, RZ ;  /* 0x00000040a0097824 */ /* 0x000fc600078e00ff */
        /* <DEDUP_REMOVED lines=26> */
.L_x_711:
[----:B-1234-:R-:W-:Y:S01]  /*41e0*/  LOP3.LUT R0, R158, 0xffffffe0, RZ, 0xc0, !PT ;  /* 0xffffffe09e007812 */ /* 0x01efe200078ec0ff */
[----:B------:R-:W-:Y:S01]  /*41f0*/  IMAD.IADD R6, R157, 0x1, R156 ;  /* 0x000000019d067824 */ /* 0x000fe200078e029c */
[----:B------:R1:W-:Y:S01]  /*4200*/  STL [R1+0x50], R226 ;  /* 0x000050e201007387 */ /* 0x0003e20000100800 */
[----:B------:R-:W-:-:S02]  /*4210*/  IMAD.SHL.U32 R217, R5, 0x2, RZ ;  /* 0x0000000205d97824 */ /* 0x000fc400078e00ff */
[----:B------:R-:W-:Y:S01]  /*4220*/  IMAD.IADD R0, R161, 0x1, -R0 ;  /* 0x00000001a1007824 */ /* 0x000fe200078e0a00 */
[----:B------:R-:W-:Y:S01]  /*4230*/  STL [R1+0x4c], R225 ;  /* 0x00004ce101007387 */ /* 0x000fe20000100800 */
[----:B------:R-:W-:Y:S01]  /*4240*/  IMAD R220, R2, 0x2, R217 ;  /* 0x0000000202dc7824 */ /* 0x000fe200078e02d9 */
[----:B------:R-:W-:Y:S02]  /*4250*/  LEA R218, R4, R217, 0x1 ;  /* 0x000000d904da7211 */ /* 0x000fe400078e08ff */
[----:B------:R-:W-:Y:S01]  /*4260*/  SHF.R.S32.HI R3, RZ, 0x1f, R0 ;  /* 0x0000001fff037819 */ /* 0x000fe20000011400 */
[----:B------:R-:W-:Y:S02]  /*4270*/  STL [R1+0x48], R224 ;  /* 0x000048e001007387 */ /* 0x000fe40000100800 */
[----:B------:R-:W-:Y:S01]  /*4280*/  IMAD R219, R2, 0x2, R218 ;  /* 0x0000000202db7824 */ /* 0x000fe200078e02da */
[----:B------:R-:W-:Y:S01]  /*4290*/  LEA.HI R3, R3, R0, RZ, 0x2 ;  /* 0x0000000003037211 */ /* 0x000fe200078f10ff */
[----:B------:R-:W-:Y:S03]  /*42a0*/  STL [R1+0x44], R223 ;  /* 0x000044df01007387 */ /* 0x000fe60000100800 */
[----:B------:R-:W-:Y:S01]  /*42b0*/  LOP3.LUT R3, R3, 0x7ffffffc, RZ, 0xc0, !PT ;  /* 0x7ffffffc03037812 */ /* 0x000fe200078ec0ff */
[----:B------:R-:W-:Y:S03]  /*42c0*/  STL [R1+0x40], R222 ;  /* 0x000040de01007387 */ /* 0x000fe60000100800 */
[----:B------:R-:W-:Y:S01]  /*42d0*/  IADD3 R0, R0, -R3, RZ ;  /* 0x8000000300007210 */ /* 0x000fe20007ffe0ff */
[----:B------:R-:W-:Y:S04]  /*42e0*/  STL [R1+0x3c], R221 ;  /* 0x00003cdd01007387 */ /* 0x000fe80000100800 */
[----:B------:R-:W-:Y:S01]  /*42f0*/  IMAD R0, R0, -0x2, R6 ;  /* 0xfffffffe00007824 */ /* 0x000fe200078e0206 */
[----:B------:R2:W-:Y:S04]  /*4300*/  STL [R1+0x38], R216 ;  /* 0x000038d801007387 */ /* 0x0005e80000100800 */
[C---:B------:R-:W-:Y:S01]  /*4310*/  ISETP.GT.AND P0, PT, R0.reuse, RZ, PT ;  /* 0x000000ff0000720c */ /* 0x040fe20003f04270 */
[----:B------:R-:W-:Y:S01]  /*4320*/  LDSM.16.MT88.4 R40, [R217+0x900] ;  /* 0x00090000d928783b */ /* 0x000fe20000004200 */
[----:B------:R-:W-:-:S02]  /*4330*/  ISETP.GT.AND P1, PT, R0, 0x1, PT ;  /* 0x000000010000780c */ /* 0x000fc40003f24270 */
[----:B------:R-:W-:Y:S01]  /*4340*/  FSEL R14, R112, -INF , P0 ;  /* 0xff800000700e7808 */ /* 0x000fe20000000000 */
[----:B------:R-:W-:Y:S01]  /*4350*/  LDSM.16.MT88.4 R64, [R218+0x3900] ;  /* 0x00390000da40783b */ /* 0x000fe20000004200 */
[----:B------:R-:W-:Y:S02]  /*4360*/  FSEL R7, R116, -INF , P0 ;  /* 0xff80000074077808 */ /* 0x000fe40000000000 */
[C---:B------:R-:W-:Y:S01]  /*4370*/  ISETP.GT.AND P0, PT, R0.reuse, 0x8, PT ;  /* 0x000000080000780c */ /* 0x040fe20003f04270 */
[----:B------:R-:W-:Y:S01]  /*4380*/  LDSM.16.MT88.4 R60, [R220+0x3900] ;  /* 0x00390000dc3c783b */ /* 0x000fe20000004200 */
[----:B------:R-:W-:Y:S02]  /*4390*/  FSEL R8, R113, -INF , P1 ;  /* 0xff80000071087808 */ /* 0x000fe40000800000 */
[----:B------:R-:W-:Y:S01]  /*43a0*/  FSEL R15, R109, -INF , P1 ;  /* 0xff8000006d0f7808 */ /* 0x000fe20000800000 */
[----:B------:R-:W-:Y:S01]  /*43b0*/  LDSM.16.MT88.4 R84, [R217+0x3900] ;  /* 0x00390000d954783b */ /* 0x000fe20000004200 */
[----:B------:R-:W-:-:S02]  /*43c0*/  ISETP.GT.AND P1, PT, R0, 0x9, PT ;  /* 0x000000090000780c */ /* 0x000fc40003f24270 */
[----:B------:R-:W-:Y:S01]  /*43d0*/  FSEL R9, R108, -INF , P0 ;  /* 0xff8000006c097808 */ /* 0x000fe20000000000 */
[----:B------:R-:W-:Y:S01]  /*43e0*/  LDSM.16.MT88.4 R68, [R217+0x6900] ;  /* 0x00690000d944783b */ /* 0x000fe20000004200 */
[----:B------:R-:W-:Y:S02]  /*43f0*/  FMNMX.FTZ R132, R7, R8, !PT ;  /* 0x0000000807847209 */ /* 0x000fe40007810000 */
[----:B------:R-:W-:Y:S01]  /*4400*/  FSEL R20, R102, -INF , P0 ;  /* 0xff80000066147808 */ /* 0x000fe20000000000 */
[----:B------:R-:W-:Y:S01]  /*4410*/  LDSM.16.MT88.4 R92, [R220+0x6100] ;  /* 0x00610000dc5c783b */ /* 0x000fe20000004200 */
[----:B------:R-:W-:Y:S02]  /*4420*/  ISETP.GT.AND P0, PT, R0, 0x10, PT ;  /* 0x000000100000780c */ /* 0x000fe40003f04270 */
[----:B------:R-:W-:Y:S01]  /*4430*/  FSEL R10, R103, -INF , P1 ;  /* 0xff800000670a7808 */ /* 0x000fe20000800000 */
[----:B------:R-:W0:Y:S01]  /*4440*/  LDGDEPBAR ;  /* 0x00000000000079af */ /* 0x000e220000000000 */
[----:B------:R-:W-:-:S02]  /*4450*/  FMNMX.FTZ R132, R9, R132, !PT ;  /* 0x0000008409847209 */ /* 0x000fc40007810000 */
        /* <DEDUP_REMOVED lines=66> */
[----:B-1----:R-:W-:Y:S02]  /*4880*/  FSEL R226, R38, -INF , P0 ;  /* 0xff80000026e27808 */ /* 0x002fe40000000000 */
        /* <DEDUP_REMOVED lines=15> */
[----:B------:R-:W-:-:S02]  /*4980*/  ISETP.GT.AND P2, PT, R0, 0x51, PT ;  /* 0x000000510000780c */ /* 0x000fc40003f44270 */
[----:B--2---:R-:W-:Y:S02]  /*4990*/  FSEL R216, R30, -INF , P0 ;  /* 0xff8000001ed87808 */ /* 0x004fe40000000000 */
        /* <DEDUP_REMOVED lines=13> */
[----:B------:R-:W-:Y:S02]  /*4a70*/  FMNMX.FTZ R0, R208, R0, !PT ;  /* 0x00000000d0007209 */ /* 0x000fe40007810000 */
[----:B------:R-:W-:Y:S02]  /*4a80*/  FMNMX.FTZ R132, R98, R132, !PT ;  /* 0x0000008462847209 */ /* 0x000fe40007810000 */
[----:B------:R-:W-:Y:S02]  /*4a90*/  FMNMX.FTZ R0, R207, R0, !PT ;  /* 0x00000000cf007209 */ /* 0x000fe40007810000 */
[----:B------:R-:W-:-:S02]  /*4aa0*/  FMNMX.FTZ R132, R215, R132, !PT ;  /* 0x00000084d7847209 */ /* 0x000fc40007810000 */
[----:B------:R-:W-:Y:S02]  /*4ab0*/  FMNMX.FTZ R0, R226, R0, !PT ;  /* 0x00000000e2007209 */ /* 0x000fe40007810000 */
[----:B------:R-:W-:Y:S01]  /*4ac0*/  FSEL R122, R26, -INF , P2 ;  /* 0xff8000001a7a7808 */ /* 0x000fe20001000000 */
[----:B------:R-:W1:Y:S01]  /*4ad0*/  SHFL.BFLY PT, R3, R132, 0x2, 0x1f ;  /* 0x0c401f0084037f89 */ /* 0x000e6200000e0000 */
[----:B------:R-:W-:Y:S02]  /*4ae0*/  FMNMX.FTZ R0, R99, R0, !PT ;  /* 0x0000000063007209 */ /* 0x000fe40007810000 */
[----:B------:R-:W-:Y:S01]  /*4af0*/  FSEL R209, R32, -INF , P1 ;  /* 0xff80000020d17808 */ /* 0x000fe20000800000 */
[----:B------:R-:W-:Y:S01]  /*4b00*/  LDSM.16.MT88.4 R24, [R218+0x100] ;  /* 0x00010000da18783b */ /* 0x000fe20000004200 */
[----:B------:R-:W-:Y:S02]  /*4b10*/  FMNMX.FTZ R0, R121, R0, !PT ;  /* 0x0000000079007209 */ /* 0x000fe40007810000 */
[----:B------:R-:W-:-:S02]  /*4b20*/  FSEL R110, R31, -INF , P0 ;  /* 0xff8000001f6e7808 */ /* 0x000fc40000000000 */
[----:B------:R-:W-:Y:S02]  /*4b30*/  FMNMX.FTZ R0, R102, R0, !PT ;  /* 0x0000000066007209 */ /* 0x000fe40007810000 */
[----:B------:R-:W-:Y:S02]  /*4b40*/  ISETP.NE.AND P2, PT, R18, RZ, PT ;  /* 0x000000ff1200720c */ /* 0x000fe40003f45270 */
[----:B------:R-:W-:-:S04]  /*4b50*/  FMNMX.FTZ R0, R221, R0, !PT ;  /* 0x00000000dd007209 */ /* 0x000fc80007810000 */
[----:B------:R-:W-:-:S04]  /*4b60*/  FMNMX.FTZ R0, R122, R0, !PT ;  /* 0x000000007a007209 */ /* 0x000fc80007810000 */
[----:B------:R-:W-:Y:S02]  /*4b70*/  FMNMX.FTZ R0, R209, R0, !PT ;  /* 0x00000000d1007209 */ /* 0x000fe40007810000 */
[----:B-1----:R-:W-:Y:S02]  /*4b80*/  FMNMX.FTZ R132, R132, R3, !PT ;  /* 0x0000000384847209 */ /* 0x002fe40007810000 */
[----:B------:R-:W-:-:S03]  /*4b90*/  FMNMX.FTZ R3, R110, R0, !PT ;  /* 0x000000006e037209 */ /* 0x000fc60007810000 */
[----:B------:R-:W1:Y:S04]  /*4ba0*/  SHFL.BFLY PT, R0, R132, 0x1, 0x1f ;  /* 0x0c201f0084007f89 */ /* 0x000e6800000e0000 */
[----:B------:R-:W2:Y:S01]  /*4bb0*/  SHFL.BFLY PT, R6, R3, 0x2, 0x1f ;  /* 0x0c401f0003067f89 */ /* 0x000ea200000e0000 */
[----:B-1----:R-:W-:Y:S02]  /*4bc0*/  FMNMX.FTZ R132, R132, R0, !PT ;  /* 0x0000000084847209 */ /* 0x002fe40007810000 */
[----:B--2---:R-:W-:-:S03]  /*4bd0*/  FMNMX.FTZ R3, R3, R6, !PT ;  /* 0x0000000603037209 */ /* 0x004fc60007810000 */
[C---:B------:R-:W-:Y:S01]  /*4be0*/  FMUL.FTZ R12, R132.reuse, c[0x0][0x2d0] ;  /* 0x0000b400840c7a20 */ /* 0x040fe20000410000 */
[----:B------:R-:W-:Y:S01]  /*4bf0*/  FSETP.NEU.FTZ.AND P0, PT, R132, -INF , PT ;  /* 0xff8000008400780b */ /* 0x000fe20003f1d000 */
[----:B------:R-:W1:Y:S03]  /*4c00*/  SHFL.BFLY PT, R6, R3, 0x1, 0x1f ;  /* 0x0c201f0003067f89 */ /* 0x000e6600000e0000 */
[----:B------:R-:W-:-:S05]  /*4c10*/  FSEL R12, R12, RZ, P0 ;  /* 0x000000ff0c0c7208 */ /* 0x000fca0000000000 */
[----:B------:R-:W-:-:S04]  /*4c20*/  FFMA.FTZ R0, R7, c[0x0][0x2d0], -R12 ;  /* 0x0000b40007007a23 */ /* 0x000fc8000001080c */
[----:B------:R2:W-:Y:S01]  /*4c30*/  MUFU.EX2 R96, R0 ;  /* 0x0000000000607308 */ /* 0x0005e20000000800 */
[----:B-1----:R-:W-:Y:S01]  /*4c40*/  FMNMX.FTZ R3, R3, R6, !PT ;  /* 0x0000000603037209 */ /* 0x002fe20007810000 */
[--C-:B------:R-:W-:Y:S02]  /*4c50*/  FFMA.FTZ R6, R11, c[0x0][0x2d0], -R12.reuse ;  /* 0x0000b4000b067a23 */ /* 0x100fe4000001080c */
[----:B--2---:R-:W-:Y:S01]  /*4c60*/  FFMA.FTZ R0, R8, c[0x0][0x2d0], -R12 ;  /* 0x0000b40008007a23 */ /* 0x004fe2000001080c */
[----:B------:R-:W-:-:S03]  /*4c70*/  FSETP.NEU.FTZ.AND P0, PT, R3, -INF , PT ;  /* 0xff8000000300780b */ /* 0x000fc60003f1d000 */
[----:B------:R1:W-:Y:S08]  /*4c80*/  MUFU.EX2 R211, R6 ;  /* 0x0000000600d37308 */ /* 0x0003f00000000800 */
[----:B------:R2:W3:Y:S01]  /*4c90*/  MUFU.EX2 R225, R0 ;  /* 0x0000000000e17308 */ /* 0x0004e20000000800 */
[----:B-1----:R-:W-:-:S07]  /*4ca0*/  FFMA.FTZ R6, R13, c[0x0][0x2d0], -R12 ;  /* 0x0000b4000d067a23 */ /* 0x002fce000001080c */
[----:B------:R-:W-:Y:S01]  /*4cb0*/  MUFU.EX2 R223, R6 ;  /* 0x0000000600df7308 */ /* 0x000fe20000000800 */
[----:B--2---:R-:W-:Y:S01]  /*4cc0*/  FFMA.FTZ R0, R9, c[0x0][0x2d0], -R12 ;  /* 0x0000b40009007a23 */ /* 0x004fe2000001080c */
[----:B---3--:R-:W-:-:S06]  /*4cd0*/  F2FP.BF16.PACK_AB R8, R225, R96 ;  /* 0x00000060e108723e */ /* 0x008fcc00000010ff */
[----:B------:R1:W-:Y:S02]  /*4ce0*/  MUFU.EX2 R97, R0 ;  /* 0x0000000000617308 */ /* 0x0003e40000000800 */
[----:B-1----:R-:W-:-:S06]  /*4cf0*/  FFMA.FTZ R0, R10, c[0x0][0x2d0], -R12 ;  /* 0x0000b4000a007a23 */ /* 0x002fcc000001080c */
[----:B------:R1:W2:Y:S02]  /*4d00*/  MUFU.EX2 R16, R0 ;  /* 0x0000000000107308 */ /* 0x0002a40000000800 */
[----:B-1----:R-:W-:-:S05]  /*4d10*/  FMUL.FTZ R0, R3, c[0x0][0x2d0] ;  /* 0x0000b40003007a20 */ /* 0x002fca0000410000 */
[----:B------:R-:W-:-:S05]  /*4d20*/  FSEL R0, R0, RZ, P0 ;  /* 0x000000ff00007208 */ /* 0x000fca0000000000 */
[----:B------:R-:W-:Y:S02]  /*4d30*/  FFMA.FTZ R5, R14, c[0x0][0x2d0], -R0 ;  /* 0x0000b4000e057a23 */ /* 0x000fe40000010800 */
[----:B--2---:R-:W-:Y:S02]  /*4d40*/  IMAD.MOV.U32 R14, RZ, RZ, R16 ;  /* 0x000000ffff0e7224 */ /* 0x004fe400078e0010 */
[----:B------:R-:W1:Y:S01]  /*4d50*/  LDSM.16.MT88.4 R16, [R217+0x100] ;  /* 0x00010000d910783b */ /* 0x000e620000004200 */
[----:B------:R2:W-:Y:S01]  /*4d60*/  MUFU.EX2 R224, R5 ;  /* 0x0000000500e07308 */ /* 0x0005e20000000800 */
[----:B------:R-:W-:Y:S01]  /*4d70*/  FFMA.FTZ R4, R21, c[0x0][0x2d0], -R0 ;  /* 0x0000b40015047a23 */ /* 0x000fe20000010800 */
[----:B------:R-:W-:-:S06]  /*4d80*/  F2FP.BF16.PACK_AB R10, R14, R97 ;  /* 0x000000610e0a723e */ /* 0x000fcc00000010ff */
[----:B------:R3:W4:Y:S01]  /*4d90*/  MUFU.EX2 R6, R4 ;  /* 0x0000000400067308 */ /* 0x0007220000000800 */
[----:B--2---:R-:W-:-:S07]  /*4da0*/  FFMA.FTZ R5, R15, c[0x0][0x2d0], -R0 ;  /* 0x0000b4000f057a23 */ /* 0x004fce0000010800 */
[----:B------:R2:W2:Y:S01]  /*4db0*/  MUFU.EX2 R213, R5 ;  /* 0x0000000500d57308 */ /* 0x0004a20000000800 */
[----:B---3--:R-:W-:Y:S01]  /*4dc0*/  FFMA.FTZ R4, R22, c[0x0][0x2d0], -R12 ;  /* 0x0000b40016047a23 */ /* 0x008fe2000001080c */
[----:B----4-:R-:W-:-:S06]  /*4dd0*/  MOV R2, R6 ;  /* 0x0000000600027202 */ /* 0x010fcc0000000f00 */
[----:B------:R3:W-:Y:S01]  /*4de0*/  MUFU.EX2 R222, R4 ;  /* 0x0000000400de7308 */ /* 0x0007e20000000800 */
[----:B--2---:R-:W-:Y:S01]  /*4df0*/  FFMA.FTZ R5, R20, c[0x0][0x2d0], -R0 ;  /* 0x0000b40014057a23 */ /* 0x004fe20000010800 */
[----:B------:R-:W-:-:S06]  /*4e00*/  F2FP.BF16.PACK_AB R9, R213, R224 ;  /* 0x000000e0d509723e */ /* 0x000fcc00000010ff */
[----:B------:R-:W2:Y:S01]  /*4e10*/  MUFU.EX2 R100, R5 ;  /* 0x0000000500647308 */ /* 0x000ea20000000800 */
[----:B---3--:R-:W-:-:S07]  /*4e20*/  FFMA.FTZ R4, R23, c[0x0][0x2d0], -R12 ;  /* 0x0000b40017047a23 */ /* 0x008fce000001080c */
[----:B------:R3:W4:Y:S01]  /*4e30*/  MUFU.EX2 R101, R4 ;  /* 0x0000000400657308 */ /* 0x0007220000000800 */
[----:B--2---:R-:W-:-:S07]  /*4e40*/  F2FP.BF16.PACK_AB R11, R6, R100 ;  /* 0x00000064060b723e */ /* 0x004fce00000010ff */
[----:B-1----:R-:W-:Y:S01]  /*4e50*/  HMMA.16816.F32.BF16 R32, R8, R16, RZ ;  /* 0x000000100820723c */ /* 0x002fe200000418ff */
[----:B---3--:R-:W-:Y:S01]  /*4e60*/  FFMA.FTZ R4, R28, c[0x0][0x2d0], -R0 ;  /* 0x0000b4001c047a23 */ /* 0x008fe20000010800 */
[----:B----4-:R-:W-:-:S03]  /*4e70*/  F2FP.BF16.PACK_AB R6, R101, R222 ;  /* 0x000000de6506723e */ /* 0x010fc600000010ff */
[----:B------:R1:W-:Y:S03]  /*4e80*/  MUFU.EX2 R15, R4 ;  /* 0x00000004000f7308 */ /* 0x0003e60000000800 */
[----:B------:R-:W-:Y:S01]  /*4e90*/  HMMA.16816.F32.BF16 R20, R8, R24, RZ ;  /* 0x000000180814723c */ /* 0x000fe200000418ff */
[----:B-1----:R-:W-:-:S07]  /*4ea0*/  FFMA.FTZ R4, R29, c[0x0][0x2d0], -R0 ;  /* 0x0000b4001d047a23 */ /* 0x002fce0000010800 */
[C---:B------:R-:W-:Y:S01]  /*4eb0*/  HMMA.16816.F32.BF16 R28, R8.reuse, R18, RZ ;  /* 0x00000012081c723c */ /* 0x040fe200000418ff */
[----:B------:R1:W2:Y:S07]  /*4ec0*/  MUFU.EX2 R252, R4 ;  /* 0x0000000400fc7308 */ /* 0x0002ae0000000800 */
[C---:B------:R-:W-:Y:S08]  /*4ed0*/  HMMA.16816.F32.BF16 R16, R8.reuse, R26, RZ ;  /* 0x0000001a0810723c */ /* 0x040ff000000418ff */
[----:B------:R-:W-:Y:S01]  /*4ee0*/  HMMA.16816.F32.BF16 R24, R8, R46, RZ ;  /* 0x0000002e0818723c */ /* 0x000fe200000418ff */
        /* <DEDUP_REMOVED lines=9> */
[C---:B------:R-:W-:Y:S08]  /*4f80*/  HMMA.16816.F32.BF16 R188, R4.reuse, R36, R20 ;  /* 0x0000002404bc723c */ /* 0x040ff00000041814 */
[----:B------:R-:W-:Y:S01]  /*4f90*/  HMMA.16816.F32.BF16 R180, R4, R38, R16 ;  /* 0x0000002604b4723c */ /* 0x000fe20000041810 */
[----:B------:R-:W2:Y:S07]  /*4fa0*/  LDSM.16.MT88.4 R36, [R217+0x3100] ;  /* 0x00310000d924783b */ /* 0x000eae0000004200 */
[----:B------:R-:W-:Y:S01]  /*4fb0*/  HMMA.16816.F32.BF16 R28, R8, R44, RZ ;  /* 0x0000002c081c723c */ /* 0x000fe200000418ff */
[----:B------:R-:W3:Y:S07]  /*4fc0*/  LDSM.16.MT88.4 R44, [R218+0x3100] ;  /* 0x00310000da2c783b */ /* 0x000eee0000004200 */
[----:B------:R-:W-:Y:S01]  /*4fd0*/  HMMA.16816.F32.BF16 R200, R4, R40, R32 ;  /* 0x0000002804c8723c */ /* 0x000fe20000041820 */
[----:B------:R-:W4:Y:S07]  /*4fe0*/  LDSM.16.MT88.4 R32, [R219+0x900] ;  /* 0x00090000db20783b */ /* 0x000f2e0000004200 */
[C---:B-1----:R-:W-:Y:S08]  /*4ff0*/  HMMA.16816.F32.BF16 R20, R8.reuse, R48, RZ ;  /* 0x000000300814723c */ /* 0x042ff000000418ff */
[----:B------:R-:W-:Y:S08]  /*5000*/  HMMA.16816.F32.BF16 R16, R8, R50, RZ ;  /* 0x000000320810723c */ /* 0x000ff000000418ff */
[C---:B------:R-:W-:Y:S08]  /*5010*/  HMMA.16816.F32.BF16 R172, R4.reuse, R52, R28 ;  /* 0x0000003404ac723c */ /* 0x040ff0000004181c */
[----:B------:R-:W-:Y:S08]  /*5020*/  HMMA.16816.F32.BF16 R192, R4, R54, R24 ;  /* 0x0000003604c0723c */ /* 0x000ff00000041818 */
[C---:B--2---:R-:W-:Y:S08]  /*5030*/  HMMA.16816.F32.BF16 R52, R8.reuse, R36, RZ ;  /* 0x000000240834723c */ /* 0x044ff000000418ff */
[C---:B------:R-:W-:Y:S08]  /*5040*/  HMMA.16816.F32.BF16 R48, R8.reuse, R38, RZ ;  /* 0x000000260830723c */ /* 0x040ff000000418ff */
[C---:B---3--:R-:W-:Y:S08]  /*5050*/  HMMA.16816.F32.BF16 R36, R8.reuse, R46, RZ ;  /* 0x0000002e0824723c */ /* 0x048ff000000418ff */
[C---:B------:R-:W-:Y:S08]  /*5060*/  HMMA.16816.F32.BF16 R28, R8.reuse, R74, RZ ;  /* 0x0000004a081c723c */ /* 0x040ff000000418ff */
[----:B------:R-:W-:Y:S08]  /*5070*/  HMMA.16816.F32.BF16 R40, R8, R44, RZ ;  /* 0x0000002c0828723c */ /* 0x000ff000000418ff */
[C---:B----4-:R-:W-:Y:S08]  /*5080*/  HMMA.16816.F32.BF16 R184, R4.reuse, R32, R20 ;  /* 0x0000002004b8723c */ /* 0x050ff00000041814 */
[----:B------:R-:W-:Y:S08]  /*5090*/  HMMA.16816.F32.BF16 R176, R4, R34, R16 ;  /* 0x0000002204b0723c */ /* 0x000ff00000041810 */
[C---:B------:R-:W-:Y:S08]  /*50a0*/  HMMA.16816.F32.BF16 R24, R8.reuse, R80, RZ ;  /* 0x000000500818723c */ /* 0x040ff000000418ff */
[C---:B------:R-:W-:Y:S01]  /*50b0*/  HMMA.16816.F32.BF16 R20, R8.reuse, R82, RZ ;  /* 0x000000520814723c */ /* 0x040fe200000418ff */
[----:B------:R-:W-:Y:S07]  /*50c0*/  LDSM.16.MT88.4 R80, [R219+0x6900] ;  /* 0x00690000db50783b */ /* 0x000fee0000004200 */
[----:B------:R-:W-:Y:S08]  /*50d0*/  HMMA.16816.F32.BF16 R16, R8, R88, RZ ;  /* 0x000000580810723c */ /* 0x000ff000000418ff */
[C---:B------:R-:W-:Y:S01]  /*50e0*/  HMMA.16816.F32.BF16 R128, R4.reuse, R66, R36 ;  /* 0x000000420480723c */ /* 0x040fe20000041824 */
[----:B------:R-:W1:Y:S07]  /*50f0*/  LDSM.16.MT88.4 R36, [R217+0x9100] ;  /* 0x00910000d924783b */ /* 0x000e6e0000004200 */
[----:B------:R-:W-:Y:S01]  /*5100*/  HMMA.16816.F32.BF16 R168, R4, R62, R28 ;  /* 0x0000003e04a8723c */ /* 0x000fe2000004181c */
[----:B------:R-:W2:Y:S07]  /*5110*/  LDSM.16.MT88.4 R28, [R219+0x6100] ;  /* 0x00610000db1c783b */ /* 0x000eae0000004200 */
[----:B------:R-:W-:Y:S01]  /*5120*/  HMMA.16816.F32.BF16 R44, R8, R90, RZ ;  /* 0x0000005a082c723c */ /* 0x000fe200000418ff */
[----:B------:R-:W3:Y:S07]  /*5130*/  LDSM.16.MT88.4 R88, [R218+0x6900] ;  /* 0x00690000da58783b */ /* 0x000eee0000004200 */
[C---:B------:R-:W-:Y:S01]  /*5140*/  HMMA.16816.F32.BF16 R116, R4.reuse, R86, R48 ;  /* 0x000000560474723c */ /* 0x040fe20000041830 */
[----:B------:R-:W4:Y:S06]  /*5150*/  LDSM.16.MT88.4 R48, [R220+0x6900] ;  /* 0x00690000dc30783b */ /* 0x000f2c0000004200 */
[----:B------:R-:W-:Y:S01]  /*5160*/  IMAD.MOV.U32 R87, RZ, RZ, R122 ;  /* 0x000000ffff577224 */ /* 0x000fe200078e007a */
[----:B------:R-:W-:Y:S01]  /*5170*/  HMMA.16816.F32.BF16 R148, R4, R84, R52 ;  /* 0x000000540494723c */ /* 0x000fe20000041834 */
[----:B------:R-:W-:Y:S01]  /*5180*/  LDSM.16.MT88.4 R52, [R220+0x9100] ;  /* 0x00910000dc34783b */ /* 0x000fe20000004200 */
[----:B------:R-:W-:-:S05]  /*5190*/  IMAD.MOV.U32 R86, RZ, RZ, R103 ;  /* 0x000000ffff567224 */ /* 0x000fca00078e0067 */
[----:B------:R-:W-:Y:S01]  /*51a0*/  MOV R84, R121 ;  /* 0x0000007900547202 */ /* 0x000fe20000000f00 */
[----:B------:R-:W-:Y:S01]  /*51b0*/  HMMA.16816.F32.BF16 R124, R4, R64, R40 ;  /* 0x00000040047c723c */ /* 0x000fe20000041828 */
[----:B------:R-:W1:Y:S01]  /*51c0*/  LDSM.16.MT88.4 R40, [R218+0x9100] ;  /* 0x00910000da28783b */ /* 0x000e620000004200 */
[----:B------:R-:W-:-:S03]  /*51d0*/  IMAD.MOV.U32 R85, RZ, RZ, R120 ;  /* 0x000000ffff557224 */ /* 0x000fc600078e0078 */
[----:B------:R-:W1:Y:S03]  /*51e0*/  LDSM.16.MT88.4 R64, [R219+0x9100] ;  /* 0x00910000db40783b */ /* 0x000e660000004200 */
[----:B------:R-:W-:Y:S01]  /*51f0*/  HMMA.16816.F32.BF16 R32, R8, R72, RZ ;  /* 0x000000480820723c */ /* 0x000fe200000418ff */
[----:B------:R-:W-:Y:S07]  /*5200*/  LDSM.16.MT88.4 R72, [R218+0x9900] ;  /* 0x00990000da48783b */ /* 0x000fee0000004200 */
[C---:B------:R-:W-:Y:S08]  /*5210*/  HMMA.16816.F32.BF16 R152, R4.reuse, R56, R24 ;  /* 0x000000380498723c */ /* 0x040ff00000041818 */
[C---:B------:R-:W-:Y:S08]  /*5220*/  HMMA.16816.F32.BF16 R164, R4.reuse, R58, R20 ;  /* 0x0000003a04a4723c */ /* 0x040ff00000041814 */
[----:B------:R-:W-:Y:S08]  /*5230*/  HMMA.16816.F32.BF16 R160, R4, R68, R16 ;  /* 0x0000004404a0723c */ /* 0x000ff00000041810 */
[C---:B------:R-:W-:Y:S08]  /*5240*/  HMMA.16816.F32.BF16 R24, R8.reuse, R76, RZ ;  /* 0x0000004c0818723c */ /* 0x040ff000000418ff */
[C---:B------:R-:W-:Y:S01]  /*5250*/  HMMA.16816.F32.BF16 R20, R8.reuse, R78, RZ ;  /* 0x0000004e0814723c */ /* 0x040fe200000418ff */
[----:B------:R-:W3:Y:S07]  /*5260*/  LDSM.16.MT88.4 R76, [R217+0x9900] ;  /* 0x00990000d94c783b */ /* 0x000eee0000004200 */
[----:B------:R-:W-:Y:S08]  /*5270*/  HMMA.16816.F32.BF16 R16, R8, R92, RZ ;  /* 0x0000005c0810723c */ /* 0x000ff000000418ff */
[----:B------:R-:W-:Y:S08]  /*5280*/  HMMA.16816.F32.BF16 R140, R4, R60, R32 ;  /* 0x0000003c048c723c */ /* 0x000ff00000041820 */
[----:B-1----:R-:W-:Y:S08]  /*5290*/  HMMA.16816.F32.BF16 R32, R8, R36, RZ ;  /* 0x000000240820723c */ /* 0x002ff000000418ff */
[----:B------:R-:W-:Y:S01]  /*52a0*/  HMMA.16816.F32.BF16 R156, R4, R70, R44 ;  /* 0x00000046049c723c */ /* 0x000fe2000004182c */
[----:B------:R-:W1:Y:S07]  /*52b0*/  LDSM.16.MT88.4 R68, [R220+0x9900] ;  /* 0x00990000dc44783b */ /* 0x000e6e0000004200 */
[C---:B--2---:R-:W-:Y:S08]  /*52c0*/  HMMA.16816.F32.BF16 R56, R8.reuse, R28, RZ ;  /* 0x0000001c0838723c */ /* 0x044ff000000418ff */
[----:B------:R-:W-:Y:S08]  /*52d0*/  HMMA.16816.F32.BF16 R44, R8, R30, RZ ;  /* 0x0000001e082c723c */ /* 0x000ff000000418ff */
[C---:B---3--:R-:W-:Y:S07]  /*52e0*/  HMMA.16816.F32.BF16 R144, R4.reuse, R88, R24 ;  /* 0x000000580490723c */ /* 0x048fee0000041818 */
[----:B------:R-:W-:Y:S01]  /*52f0*/  IMAD.MOV.U32 R88, RZ, RZ, R111 ;  /* 0x000000ffff587224 */ /* 0x000fe200078e006f */
[----:B------:R-:W-:Y:S01]  /*5300*/  HMMA.16816.F32.BF16 R136, R4, R90, R20 ;  /* 0x0000005a0488723c */ /* 0x000fe20000041814 */
[----:B------:R-:W-:-:S07]  /*5310*/  MOV R89, R101 ;  /* 0x0000006500597202 */ /* 0x000fce0000000f00 */
[----:B----4-:R-:W-:Y:S07]  /*5320*/  HMMA.16816.F32.BF16 R120, R4, R48, R16 ;  /* 0x000000300478723c */ /* 0x010fee0000041810 */
[----:B------:R-:W-:Y:S01]  /*5330*/  IMAD.MOV.U32 R48, RZ, RZ, R110 ;  /* 0x000000ffff307224 */ /* 0x000fe200078e006e */
[----:B------:R-:W-:Y:S01]  /*5340*/  HMMA.16816.F32.BF16 R28, R8, R38, RZ ;  /* 0x00000026081c723c */ /* 0x000fe200000418ff */
[----:B------:R-:W-:-:S07]  /*5350*/  IMAD.MOV.U32 R49, RZ, RZ, R100 ;  /* 0x000000ffff317224 */ /* 0x000fce00078e0064 */
[C---:B------:R-:W-:Y:S08]  /*5360*/  HMMA.16816.F32.BF16 R24, R8.reuse, R40, RZ ;  /* 0x000000280818723c */ /* 0x040ff000000418ff */
[C---:B------:R-:W-:Y:S08]  /*5370*/  HMMA.16816.F32.BF16 R20, R8.reuse, R42, RZ ;  /* 0x0000002a0814723c */ /* 0x040ff000000418ff */
[C---:B------:R-:W-:Y:S08]  /*5380*/  HMMA.16816.F32.BF16 R16, R8.reuse, R52, RZ ;  /* 0x000000340810723c */ /* 0x040ff000000418ff */
[C---:B------:R-:W-:Y:S08]  /*5390*/  HMMA.16816.F32.BF16 R36, R8.reuse, R54, RZ ;  /* 0x000000360824723c */ /* 0x040ff000000418ff */
[C---:B------:R-:W-:Y:S08]  /*53a0*/  HMMA.16816.F32.BF16 R60, R8.reuse, R94, RZ ;  /* 0x0000005e083c723c */ /* 0x040ff000000418ff */
[C---:B------:R-:W-:Y:S08]  /*53b0*/  HMMA.16816.F32.BF16 R52, R8.reuse, R64, RZ ;  /* 0x000000400834723c */ /* 0x040ff000000418ff */
[----:B------:R-:W-:Y:S01]  /*53c0*/  HMMA.16816.F32.BF16 R40, R8, R66, RZ ;  /* 0x000000420828723c */ /* 0x000fe200000418ff */
[----:B------:R-:W2:Y:S07]  /*53d0*/  LDSM.16.MT88.4 R8, [R219+0x9900] ;  /* 0x00990000db08783b */ /* 0x000eae0000004200 */
[C---:B------:R-:W-:Y:S07]  /*53e0*/  HMMA.16816.F32.BF16 R92, R4.reuse, R76, R32 ;  /* 0x0000004c045c723c */ /* 0x040fee0000041820 */
[----:B------:R-:W-:Y:S01]  /*53f0*/  IMAD.MOV.U32 R33, RZ, RZ, R2 ;  /* 0x000000ffff217224 */ /* 0x000fe200078e0002 */
[----:B------:R-:W-:Y:S01]  /*5400*/  MOV R34, R89 ;  /* 0x0000005900227202 */ /* 0x000fe20000000f00 */
[----:B------:R-:W-:Y:S01]  /*5410*/  FFMA.FTZ R2, R107, c[0x0][0x2d0], -R12 ;  /* 0x0000b4006b027a23 */ /* 0x000fe2000001080c */
[----:B------:R-:W-:Y:S01]  /*5420*/  HMMA.16816.F32.BF16 R108, R4, R50, R60 ;  /* 0x00000032046c723c */ /* 0x000fe2000004183c */
[----:B------:R-:W-:-:S06]  /*5430*/  IMAD.MOV.U32 R35, RZ, RZ, R88 ;  /* 0x000000ffff237224 */ /* 0x000fcc00078e0058 */
[----:B------:R-:W-:Y:S01]  /*5440*/  MOV R62, R102 ;  /* 0x00000066003e7202 */ /* 0x000fe20000000f00 */
[C---:B------:R-:W-:Y:S01]  /*5450*/  HMMA.16816.F32.BF16 R88, R4.reuse, R78, R28 ;  /* 0x0000004e0458723c */ /* 0x040fe2000004181c */
[----:B------:R-:W-:Y:S01]  /*5460*/  IMAD.MOV.U32 R61, RZ, RZ, R99 ;  /* 0x000000ffff3d7224 */ /* 0x000fe200078e0063 */
[----:B------:R-:W-:Y:S01]  /*5470*/  MOV R51, R97 ;  /* 0x0000006100337202 */ /* 0x000fe20000000f00 */
[----:B------:R-:W-:Y:S02]  /*5480*/  IMAD.MOV.U32 R60, RZ, RZ, R98 ;  /* 0x000000ffff3c7224 */ /* 0x000fe400078e0062 */
[----:B------:R-:W-:Y:S02]  /*5490*/  IMAD.MOV.U32 R50, RZ, RZ, R96 ;  /* 0x000000ffff327224 */ /* 0x000fe400078e0060 */
[----:B------:R-:W-:Y:S01]  /*54a0*/  MOV R30, R211 ;  /* 0x000000d3001e7202 */ /* 0x000fe20000000f00 */
[----:B------:R-:W-:Y:S01]  /*54b0*/  HMMA.16816.F32.BF16 R100, R4, R80, R56 ;  /* 0x000000500464723c */ /* 0x000fe20000041838 */
[----:B------:R3:W-:Y:S01]  /*54c0*/  MUFU.EX2 R211, R2 ;  /* 0x0000000200d37308 */ /* 0x0007e20000000800 */
[----:B------:R-:W-:-:S06]  /*54d0*/  IMAD.MOV.U32 R31, RZ, RZ, R226 ;  /* 0x000000ffff1f7224 */ /* 0x000fcc00078e00e2 */
[C---:B------:R-:W-:Y:S08]  /*54e0*/  HMMA.16816.F32.BF16 R96, R4.reuse, R82, R44 ;  /* 0x000000520460723c */ /* 0x040ff0000004182c */
[C---:B------:R-:W-:Y:S01]  /*54f0*/  HMMA.16816.F32.BF16 R80, R4.reuse, R72, R24 ;  /* 0x000000480450723c */ /* 0x040fe20000041818 */
[--C-:B---3--:R-:W-:Y:S01]  /*5500*/  FFMA.FTZ R2, R106, c[0x0][0x2d0], -R12.reuse ;  /* 0x0000b4006a027a23 */ /* 0x108fe2000001080c */
[----:B------:R-:W-:Y:S06]  /*5510*/  LDSM.16.MT88.4 R24, [R220+0x1100] ;  /* 0x00110000dc18783b */ /* 0x000fec0000004200 */
[C---:B------:R-:W-:Y:S01]  /*5520*/  HMMA.16816.F32.BF16 R72, R4.reuse, R74, R20 ;  /* 0x0000004a0448723c */ /* 0x040fe20000041814 */
[----:B------:R3:W4:Y:S07]  /*5530*/  MUFU.EX2 R23, R2 ;  /* 0x0000000200177308 */ /* 0x00072e0000000800 */
[C---:B-1----:R-:W-:Y:S01]  /*5540*/  HMMA.16816.F32.BF16 R44, R4.reuse, R68, R16 ;  /* 0x00000044042c723c */ /* 0x042fe20000041810 */
[----:B------:R-:W1:Y:S07]  /*5550*/  LDSM.16.MT88.4 R16, [R217+0x1100] ;  /* 0x00110000d910783b */ /* 0x000e6e0000004200 */
[----:B--2---:R-:W-:Y:S01]  /*5560*/  HMMA.16816.F32.BF16 R52, R4, R8, R52 ;  /* 0x000000080434723c */ /* 0x004fe20000041834 */
[----:B---3--:R-:W-:-:S04]  /*5570*/  FFMA.FTZ R2, R105, c[0x0][0x2d0], -R12 ;  /* 0x0000b40069027a23 */ /* 0x008fc8000001080c */
[----:B------:R2:W-:Y:S03]  /*5580*/  MUFU.EX2 R63, R2 ;  /* 0x00000002003f7308 */ /* 0x0005e60000000800 */
[C---:B------:R-:W-:Y:S01]  /*5590*/  HMMA.16816.F32.BF16 R40, R4.reuse, R10, R40 ;  /* 0x0000000a0428723c */ /* 0x040fe20000041828 */
[----:B------:R-:W3:Y:S07]  /*55a0*/  LDSM.16.MT88.4 R8, [R218+0x1100] ;  /* 0x00110000da08783b */ /* 0x000eee0000004200 */
[----:B------:R-:W-:Y:S01]  /*55b0*/  HMMA.16816.F32.BF16 R36, R4, R70, R36 ;  /* 0x000000460424723c */ /* 0x000fe20000041824 */
[----:B--2---:R-:W-:-:S06]  /*55c0*/  FFMA.FTZ R2, R104, c[0x0][0x2d0], -R12 ;  /* 0x0000b40068027a23 */ /* 0x004fcc000001080c */
[----:B----4-:R-:W-:Y:S01]  /*55d0*/  F2FP.BF16.PACK_AB R4, R23, R211 ;  /* 0x000000d31704723e */ /* 0x010fe200000010ff */
[----:B------:R2:W4:Y:S02]  /*55e0*/  MUFU.EX2 R64, R2 ;  /* 0x0000000200407308 */ /* 0x0005240000000800 */
[----:B--2---:R-:W-:Y:S01]  /*55f0*/  FFMA.FTZ R2, R112, c[0x0][0x2d0], -R0 ;  /* 0x0000b40070027a23 */ /* 0x004fe20000010800 */
[----:B----4-:R-:W-:-:S05]  /*5600*/  F2FP.BF16.PACK_AB R6, R64, R63 ;  /* 0x0000003f4006723e */ /* 0x010fca00000010ff */
[----:B------:R2:W-:Y:S02]  /*5610*/  MUFU.EX2 R28, R2 ;  /* 0x00000002001c7308 */ /* 0x0005e40000000800 */
[----:B--2---:R-:W-:-:S06]  /*5620*/  FFMA.FTZ R2, R113, c[0x0][0x2d0], -R0 ;  /* 0x0000b40071027a23 */ /* 0x004fcc0000010800 */
[----:B------:R2:W4:Y:S02]  /*5630*/  MUFU.EX2 R32, R2 ;  /* 0x0000000200207308 */ /* 0x0005240000000800 */
[----:B--2---:R-:W-:Y:S01]  /*5640*/  FFMA.FTZ R2, R114, c[0x0][0x2d0], -R0 ;  /* 0x0000b40072027a23 */ /* 0x004fe20000010800 */
[----:B----4-:R-:W-:-:S05]  /*5650*/  F2FP.BF16.PACK_AB R5, R32, R28 ;  /* 0x0000001c2005723e */ /* 0x010fca00000010ff */
[----:B------:R2:W-:Y:S02]  /*5660*/  MUFU.EX2 R29, R2 ;  /* 0x00000002001d7308 */ /* 0x0005e40000000800 */
[----:B--2---:R-:W-:-:S06]  /*5670*/  FFMA.FTZ R2, R115, c[0x0][0x2d0], -R0 ;  /* 0x0000b40073027a23 */ /* 0x004fcc0000010800 */
[----:B------:R-:W2:Y:S02]  /*5680*/  MUFU.EX2 R226, R2 ;  /* 0x0000000200e27308 */ /* 0x000ea40000000800 */
[----:B--2---:R-:W-:Y:S02]  /*5690*/  F2FP.BF16.PACK_AB R7, R226, R29 ;  /* 0x0000001de207723e */ /* 0x004fe400000010ff */
[----:B------:R-:W-:-:S05]  /*56a0*/  MOV R2, R33 ;  /* 0x0000002100027202 */ /* 0x000fca0000000f00 */
[C---:B-1----:R-:W-:Y:S07]  /*56b0*/  HMMA.16816.F32.BF16 R56, R4.reuse, R16, R200 ;  /* 0x000000100438723c */ /* 0x042fee00000418c8 */
[----:B------:R-:W-:Y:S01]  /*56c0*/  IMAD.MOV.U32 R200, RZ, RZ, R31 ;  /* 0x000000ffffc87224 */ /* 0x000fe200078e001f */
[----:B---3--:R-:W-:Y:S01]  /*56d0*/  HMMA.16816.F32.BF16 R76, R4, R8, R188 ;  /* 0x00000008044c723c */ /* 0x008fe200000418bc */
[----:B------:R-:W-:Y:S02]  /*56e0*/  IMAD.MOV.U32 R31, RZ, RZ, R85 ;  /* 0x000000ffff1f7224 */ /* 0x000fe400078e0055 */
[----:B------:R-:W-:-:S02]  /*56f0*/  IMAD.MOV.U32 R201, RZ, RZ, R64 ;  /* 0x000000ffffc97224 */ /* 0x000fc400078e0040 */
[----:B------:R-:W-:Y:S02]  /*5700*/  IMAD.MOV.U32 R202, RZ, RZ, R50 ;  /* 0x000000ffffca7224 */ /* 0x000fe400078e0032 */
[----:B------:R-:W-:Y:S01]  /*5710*/  IMAD.MOV.U32 R191, RZ, RZ, R23 ;  /* 0x000000ffffbf7224 */ /* 0x000fe200078e0017 */
[----:B------:R-:W-:Y:S01]  /*5720*/  MOV R190, R28 ;  /* 0x0000001c00be7202 */ /* 0x000fe20000000f00 */
[----:B------:R-:W-:Y:S01]  /*5730*/  IMAD.MOV.U32 R189, RZ, RZ, R30 ;  /* 0x000000ffffbd7224 */ /* 0x000fe200078e001e */
[----:B------:R-:W-:Y:S01]  /*5740*/  MOV R30, R84 ;  /* 0x00000054001e7202 */ /* 0x000fe20000000f00 */
[----:B------:R-:W-:Y:S01]  /*5750*/  IMAD.MOV.U32 R28, RZ, RZ, R86 ;  /* 0x000000ffff1c7224 */ /* 0x000fe200078e0056 */
[----:B------:R-:W1:Y:S01]  /*5760*/  LDSM.16.MT88.4 R20, [R219+0x1100] ;  /* 0x00110000db14783b */ /* 0x000e620000004200 */
[----:B------:R-:W-:Y:S01]  /*5770*/  IMAD.MOV.U32 R188, RZ, RZ, R87 ;  /* 0x000000ffffbc7224 */ /* 0x000fe200078e0057 */
[C---:B------:R-:W-:Y:S01]  /*5780*/  HMMA.16816.F32.BF16 R64, R4.reuse, R18, R196 ;  /* 0x000000120440723c */ /* 0x040fe200000418c4 */
[----:B------:R-:W-:Y:S01]  /*5790*/  IMAD.MOV.U32 R203, RZ, RZ, R48 ;  /* 0x000000ffffcb7224 */ /* 0x000fe200078e0030 */
[----:B------:R-:W-:Y:S05]  /*57a0*/  LDSM.16.MT88.4 R16, [R217+0x4100] ;  /* 0x00410000d910783b */ /* 0x000fea0000004200 */
        /* <DEDUP_REMOVED lines=9> */
[C---:B------:R-:W-:Y:S01]  /*5840*/  HMMA.16816.F32.BF16 R68, R4.reuse, R24, R172 ;  /* 0x000000180444723c */ /* 0x040fe200000418ac */
[----:B------:R-:W-:Y:S01]  /*5850*/  MOV R180, R51 ;  /* 0x0000003300b47202 */ /* 0x000fe20000000f00 */
[----:B------:R-:W3:Y:S05]  /*5860*/  LDSM.16.MT88.4 R32, [R220+0x4100] ;  /* 0x00410000dc20783b */ /* 0x000eea0000004200 */
[----:B------:R-:W-:Y:S01]  /*5870*/  MOV R173, R49 ;  /* 0x0000003100ad7202 */ /* 0x000fe20000000f00 */
[----:B------:R-:W-:Y:S01]  /*5880*/  IMAD.MOV.U32 R175, RZ, RZ, R29 ;  /* 0x000000ffffaf7224 */ /* 0x000fe200078e001d */
[----:B------:R-:W-:Y:S01]  /*5890*/  MOV R174, R28 ;  /* 0x0000001c00ae7202 */ /* 0x000fe20000000f00 */
[C---:B------:R-:W-:Y:S01]  /*58a0*/  HMMA.16816.F32.BF16 R60, R4.reuse, R26, R192 ;  /* 0x0000001a043c723c */ /* 0x040fe200000418c0 */
[----:B------:R-:W-:Y:S07]  /*58b0*/  LDSM.16.MT88.4 R24, [R220+0xa100] ;  /* 0x00a10000dc18783b */ /* 0x000fee0000004200 */
[C---:B-1----:R-:W-:Y:S08]  /*58c0*/  HMMA.16816.F32.BF16 R48, R4.reuse, R20, R184 ;  /* 0x000000140430723c */ /* 0x042ff000000418b8 */
[C---:B------:R-:W-:Y:S01]  /*58d0*/  HMMA.16816.F32.BF16 R104, R4.reuse, R22, R176 ;  /* 0x000000160468723c */ /* 0x040fe200000418b0 */
[----:B------:R-:W1:Y:S07]  /*58e0*/  LDSM.16.MT88.4 R20, [R219+0x4100] ;  /* 0x00410000db14783b */ /* 0x000e6e0000004200 */
[C---:B--2---:R-:W-:Y:S08]  /*58f0*/  HMMA.16816.F32.BF16 R124, R4.reuse, R8, R124 ;  /* 0x00000008047c723c */ /* 0x044ff0000004187c */
[C---:B------:R-:W-:Y:S01]  /*5900*/  HMMA.16816.F32.BF16 R128, R4.reuse, R10, R128 ;  /* 0x0000000a0480723c */ /* 0x040fe20000041880 */
[----:B------:R-:W2:Y:S07]  /*5910*/  LDSM.16.MT88.4 R8, [R218+0x7100] ;  /* 0x00710000da08783b */ /* 0x000eae0000004200 */
[C---:B------:R-:W-:Y:S08]  /*5920*/  HMMA.16816.F32.BF16 R112, R4.reuse, R16, R148 ;  /* 0x000000100470723c */ /* 0x040ff00000041894 */
[C---:B------:R-:W-:Y:S01]  /*5930*/  HMMA.16816.F32.BF16 R116, R4.reuse, R18, R116 ;  /* 0x000000120474723c */ /* 0x040fe20000041874 */
[----:B------:R-:W4:Y:S07]  /*5940*/  LDSM.16.MT88.4 R16, [R217+0x7100] ;  /* 0x00710000d910783b */ /* 0x000f2e0000004200 */
[C---:B---3--:R-:W-:Y:S07]  /*5950*/  HMMA.16816.F32.BF16 R148, R4.reuse, R34, R168 ;  /* 0x000000220494723c */ /* 0x048fee00000418a8 */
[----:B------:R-:W-:Y:S01]  /*5960*/  MOV R170, R196 ;  /* 0x000000c400aa7202 */ /* 0x000fe20000000f00 */
[----:B------:R-:W-:Y:S01]  /*5970*/  IMAD.MOV.U32 R171, RZ, RZ, R197 ;  /* 0x000000ffffab7224 */ /* 0x000fe200078e00c5 */
[----:B------:R-:W-:Y:S01]  /*5980*/  MOV R34, R199 ;  /* 0x000000c700227202 */ /* 0x000fe20000000f00 */
[----:B------:R-:W-:Y:S01]  /*5990*/  IMAD.MOV.U32 R35, RZ, RZ, R198 ;  /* 0x000000ffff237224 */ /* 0x000fe200078e00c6 */
[----:B------:R-:W-:Y:S01]  /*59a0*/  HMMA.16816.F32.BF16 R140, R4, R32, R140 ;  /* 0x00000020048c723c */ /* 0x000fe2000004188c */
[----:B------:R-:W-:-:S02]  /*59b0*/  IMAD.MOV.U32 R169, RZ, RZ, R180 ;  /* 0x000000ffffa97224 */ /* 0x000fc400078e00b4 */
[----:B------:R-:W-:-:S04]  /*59c0*/  IMAD.MOV.U32 R168, RZ, RZ, R173 ;  /* 0x000000ffffa87224 */ /* 0x000fc800078e00ad */
[----:B------:R-:W-:Y:S01]  /*59d0*/  IMAD.MOV.U32 R33, RZ, RZ, R200 ;  /* 0x000000ffff217224 */ /* 0x000fe200078e00c8 */
[C---:B-1----:R-:W-:Y:S01]  /*59e0*/  HMMA.16816.F32.BF16 R196, R4.reuse, R22, R164 ;  /* 0x0000001604c4723c */ /* 0x042fe200000418a4 */
[----:B------:R-:W-:Y:S01]  /*59f0*/  IMAD.MOV.U32 R200, RZ, RZ, R2 ;  /* 0x000000ffffc87224 */ /* 0x000fe200078e0002 */
[----:B------:R-:W-:Y:S01]  /*5a00*/  MOV R2, R31 ;  /* 0x0000001f00027202 */ /* 0x000fe20000000f00 */
[----:B------:R-:W-:Y:S02]  /*5a10*/  IMAD.MOV.U32 R32, RZ, RZ, R30 ;  /* 0x000000ffff207224 */ /* 0x000fe400078e001e */
[----:B------:R-:W1:Y:S02]  /*5a20*/  LDSM.16.MT88.4 R28, [R220+0x7100] ;  /* 0x00710000dc1c783b */ /* 0x000e640000004200 */
[----:B------:R-:W-:Y:S01]  /*5a30*/  IMAD.MOV.U32 R164, RZ, RZ, R181 ;  /* 0x000000ffffa47224 */ /* 0x000fe200078e00b5 */
[----:B------:R-:W-:Y:S01]  /*5a40*/  MOV R166, R183 ;  /* 0x000000b700a67202 */ /* 0x000fe20000000f00 */
[----:B------:R-:W-:Y:S01]  /*5a50*/  IMAD.MOV.U32 R165, RZ, RZ, R182 ;  /* 0x000000ffffa57224 */ /* 0x000fe200078e00b6 */
[----:B--2---:R-:W-:Y:S01]  /*5a60*/  HMMA.16816.F32.BF16 R184, R4, R8, R144 ;  /* 0x0000000804b8723c */ /* 0x004fe20000041890 */
[----:B------:R-:W-:-:S07]  /*5a70*/  IMAD.MOV.U32 R167, RZ, RZ, R188 ;  /* 0x000000ffffa77224 */ /* 0x000fce00078e00bc */
[C---:B------:R-:W-:Y:S01]  /*5a80*/  HMMA.16816.F32.BF16 R180, R4.reuse, R10, R136 ;  /* 0x0000000a04b4723c */ /* 0x040fe20000041888 */
[----:B------:R-:W2:Y:S07]  /*5a90*/  LDSM.16.MT88.4 R8, [R218+0xa100] ;  /* 0x00a10000da08783b */ /* 0x000eae0000004200 */
[C---:B------:R-:W-:Y:S01]  /*5aa0*/  HMMA.16816.F32.BF16 R152, R4.reuse, R20, R152 ;  /* 0x000000140498723c */ /* 0x040fe20000041898 */
[----:B------:R-:W-:Y:S07]  /*5ab0*/  LDSM.16.MT88.4 R20, [R219+0x7100] ;  /* 0x00710000db14783b */ /* 0x000fee0000004200 */
[----:B----4-:R-:W-:Y:S07]  /*5ac0*/  HMMA.16816.F32.BF16 R192, R4, R16, R160 ;  /* 0x0000001004c0723c */ /* 0x010fee00000418a0 */
[----:B------:R-:W-:Y:S01]  /*5ad0*/  IMAD.MOV.U32 R161, RZ, RZ, R189 ;  /* 0x000000ffffa17224 */ /* 0x000fe200078e00bd */
[----:B------:R-:W-:Y:S01]  /*5ae0*/  MOV R162, R190 ;  /* 0x000000be00a27202 */ /* 0x000fe20000000f00 */
[----:B------:R-:W-:-:S02]  /*5af0*/  IMAD.MOV.U32 R163, RZ, RZ, R191 ;  /* 0x000000ffffa37224 */ /* 0x000fc400078e00bf */
[C---:B------:R-:W-:Y:S01]  /*5b00*/  HMMA.16816.F32.BF16 R188, R4.reuse, R18, R156 ;  /* 0x0000001204bc723c */ /* 0x040fe2000004189c */
[----:B------:R-:W3:Y:S07]  /*5b10*/  LDSM.16.MT88.4 R16, [R217+0xa100] ;  /* 0x00a10000d910783b */ /* 0x000eee0000004200 */
[C---:B-1----:R-:W-:Y:S07]  /*5b20*/  HMMA.16816.F32.BF16 R176, R4.reuse, R28, R120 ;  /* 0x0000001c04b0723c */ /* 0x042fee0000041878 */
[----:B------:R-:W-:Y:S01]  /*5b30*/  IMAD.MOV.U32 R28, RZ, RZ, R174 ;  /* 0x000000ffff1c7224 */ /* 0x000fe200078e00ae */
[----:B--2---:R-:W-:Y:S01]  /*5b40*/  HMMA.16816.F32.BF16 R144, R4, R8, R80 ;  /* 0x000000080490723c */ /* 0x004fe20000041850 */
[----:B------:R-:W-:-:S07]  /*5b50*/  MOV R29, R175 ;  /* 0x000000af001d7202 */ /* 0x000fce0000000f00 */
[C---:B------:R-:W-:Y:S01]  /*5b60*/  HMMA.16816.F32.BF16 R136, R4.reuse, R10, R72 ;  /* 0x0000000a0488723c */ /* 0x040fe20000041848 */
[----:B------:R-:W1:Y:S07]  /*5b70*/  LDSM.16.MT88.4 R8, [R219+0xa100] ;  /* 0x00a10000db08783b */ /* 0x000e6e0000004200 */
[C---:B------:R-:W-:Y:S07]  /*5b80*/  HMMA.16816.F32.BF16 R172, R4.reuse, R30, R108 ;  /* 0x0000001e04ac723c */ /* 0x040fee000004186c */
[----:B------:R-:W-:Y:S01]  /*5b90*/  IMAD.MOV.U32 R30, RZ, RZ, R161 ;  /* 0x000000ffff1e7224 */ /* 0x000fe200078e00a1 */
[----:B------:R-:W-:Y:S01]  /*5ba0*/  MOV R108, R163 ;  /* 0x000000a3006c7202 */ /* 0x000fe20000000f00 */
[----:B------:R-:W-:Y:S01]  /*5bb0*/  IMAD.MOV.U32 R31, RZ, RZ, R162 ;  /* 0x000000ffff1f7224 */ /* 0x000fe200078e00a2 */
[----:B---3--:R-:W-:Y:S01]  /*5bc0*/  HMMA.16816.F32.BF16 R156, R4, R18, R88 ;  /* 0x00000012049c723c */ /* 0x008fe20000041858 */
[----:B------:R-:W-:Y:S01]  /*5bd0*/  IMAD.MOV.U32 R111, RZ, RZ, R164 ;  /* 0x000000ffff6f7224 */ /* 0x000fe200078e00a4 */
[----:B------:R-:W-:Y:S01]  /*5be0*/  MOV R109, R166 ;  /* 0x000000a6006d7202 */ /* 0x000fe20000000f00 */
[----:B------:R-:W-:-:S05]  /*5bf0*/  IMAD.MOV.U32 R110, RZ, RZ, R165 ;  /* 0x000000ffff6e7224 */ /* 0x000fca00078e00a5 */
[C---:B------:R-:W-:Y:S07]  /*5c00*/  HMMA.16816.F32.BF16 R160, R4.reuse, R20, R100 ;  /* 0x0000001404a0723c */ /* 0x040fee0000041864 */
[----:B------:R-:W-:Y:S01]  /*5c10*/  IMAD.MOV.U32 R21, RZ, RZ, R168 ;  /* 0x000000ffff157224 */ /* 0x000fe200078e00a8 */
[----:B------:R-:W-:Y:S01]  /*5c20*/  MOV R100, R169 ;  /* 0x000000a900647202 */ /* 0x000fe20000000f00 */
[----:B------:R-:W-:Y:S01]  /*5c30*/  IMAD.MOV.U32 R101, RZ, RZ, R170 ;  /* 0x000000ffff657224 */ /* 0x000fe200078e00aa */
[----:B------:R-:W-:Y:S01]  /*5c40*/  MOV R103, R2 ;  /* 0x0000000200677202 */ /* 0x000fe20000000f00 */
[----:B------:R-:W-:Y:S01]  /*5c50*/  IMAD.MOV.U32 R102, RZ, RZ, R171 ;  /* 0x000000ffff667224 */ /* 0x000fe200078e00ab */
[----:B------:R-:W-:Y:S01]  /*5c60*/  HMMA.16816.F32.BF16 R120, R4, R24, R44 ;  /* 0x000000180478723c */ /* 0x000fe2000004182c */
[----:B------:R-:W-:-:S02]  /*5c70*/  FFMA.FTZ R2, R204, c[0x0][0x2d0], -R12 ;  /* 0x0000b400cc027a23 */ /* 0x000fc4000001080c */
[----:B------:R-:W-:-:S04]  /*5c80*/  IMAD.MOV.U32 R20, RZ, RZ, R167 ;  /* 0x000000ffff147224 */ /* 0x000fc800078e00a7 */
[----:B------:R-:W-:Y:S01]  /*5c90*/  IMAD.MOV.U32 R204, RZ, RZ, R20 ;  /* 0x000000ffffcc7224 */ /* 0x000fe200078e0014 */
[C---:B------:R-:W-:Y:S01]  /*5ca0*/  HMMA.16816.F32.BF16 R168, R4.reuse, R22, R96 ;  /* 0x0000001604a8723c */ /* 0x040fe20000041860 */
[----:B------:R-:W-:Y:S01]  /*5cb0*/  IMAD.MOV.U32 R20, RZ, RZ, R102 ;  /* 0x000000ffff147224 */ /* 0x000fe200078e0066 */
[----:B------:R-:W-:Y:S01]  /*5cc0*/  MOV R102, R30 ;  /* 0x0000001e00667202 */ /* 0x000fe20000000f00 */
[----:B------:R-:W-:Y:S01]  /*5cd0*/  IMAD.MOV.U32 R30, RZ, RZ, R34 ;  /* 0x000000ffff1e7224 */ /* 0x000fe200078e0022 */
[----:B------:R-:W-:Y:S01]  /*5ce0*/  MOV R34, R252 ;  /* 0x000000fc00227202 */ /* 0x000fe20000000f00 */
[----:B------:R-:W-:Y:S02]  /*5cf0*/  IMAD.MOV.U32 R91, RZ, RZ, R20 ;  /* 0x000000ffff5b7224 */ /* 0x000fe400078e0014 */
[----:B------:R-:W-:Y:S01]  /*5d00*/  IMAD.MOV.U32 R97, RZ, RZ, R21 ;  /* 0x000000ffff617224 */ /* 0x000fe200078e0015 */
[----:B------:R-:W-:Y:S01]  /*5d10*/  MOV R98, R100 ;  /* 0x0000006400627202 */ /* 0x000fe20000000f00 */
[----:B------:R-:W-:Y:S01]  /*5d20*/  IMAD.MOV.U32 R21, RZ, RZ, R29 ;  /* 0x000000ffff157224 */ /* 0x000fe200078e001d */
[C---:B------:R-:W-:Y:S01]  /*5d30*/  HMMA.16816.F32.BF16 R164, R4.reuse, R16, R92 ;  /* 0x0000001004a4723c */ /* 0x040fe2000004185c */
[----:B------:R-:W-:Y:S01]  /*5d40*/  IMAD.MOV.U32 R29, RZ, RZ, R33 ;  /* 0x000000ffff1d7224 */ /* 0x000fe200078e0021 */
[----:B------:R-:W-:Y:S01]  /*5d50*/  MOV R33, R213 ;  /* 0x000000d500217202 */ /* 0x000fe20000000f00 */
[----:B------:R-:W-:Y:S01]  /*5d60*/  IMAD.MOV.U32 R99, RZ, RZ, R101 ;  /* 0x000000ffff637224 */ /* 0x000fe200078e0065 */
[----:B------:R2:W-:Y:S01]  /*5d70*/  MUFU.EX2 R213, R2 ;  /* 0x0000000200d57308 */ /* 0x0005e20000000800 */
        /* <DEDUP_REMOVED lines=9> */
[----:B------:R-:W-:Y:S01]  /*5e10*/  HMMA.16816.F32.BF16 R92, R4, R26, R36 ;  /* 0x0000001a045c723c */ /* 0x000fe20000041824 */
[----:B------:R-:W-:Y:S01]  /*5e20*/  IMAD.MOV.U32 R90, RZ, RZ, R21 ;  /* 0x000000ffff5a7224 */ /* 0x000fe200078e0015 */
[----:B------:R-:W-:Y:S01]  /*5e30*/  LDSM.16.MT88.4 R24, [R219+0x1900] ;  /* 0x00190000db18783b */ /* 0x000fe20000004200 */
[----:B------:R-:W-:-:S02]  /*5e40*/  IMAD.MOV.U32 R17, RZ, RZ, R98 ;  /* 0x000000ffff117224 */ /* 0x000fc400078e0062 */
[----:B------:R-:W-:Y:S01]  /*5e50*/  IMAD.MOV.U32 R16, RZ, RZ, R212 ;  /* 0x000000ffff107224 */ /* 0x000fe200078e00d4 */
[----:B------:R-:W3:Y:S01]  /*5e60*/  LDSM.16.MT88.4 R20, [R217+0x1900] ;  /* 0x00190000d914783b */ /* 0x000ee20000004200 */
[----:B--2---:R-:W-:Y:S01]  /*5e70*/  FFMA.FTZ R2, R135, c[0x0][0x2d0], -R12 ;  /* 0x0000b40087027a23 */ /* 0x004fe2000001080c */
[----:B-1----:R-:W-:Y:S01]  /*5e80*/  HMMA.16816.F32.BF16 R72, R4, R8, R52 ;  /* 0x000000080448723c */ /* 0x002fe20000041834 */
[----:B------:R-:W-:Y:S01]  /*5e90*/  IMAD.MOV.U32 R98, RZ, RZ, R34 ;  /* 0x000000ffff627224 */ /* 0x000fe200078e0022 */
[----:B------:R-:W-:Y:S01]  /*5ea0*/  MOV R135, R16 ;  /* 0x0000001000877202 */ /* 0x000fe20000000f00 */
[----:B------:R1:W-:Y:S01]  /*5eb0*/  MUFU.EX2 R215, R2 ;  /* 0x0000000200d77308 */ /* 0x0003e20000000800 */
[----:B------:R-:W-:Y:S02]  /*5ec0*/  IMAD.MOV.U32 R29, RZ, RZ, R35 ;  /* 0x000000ffff1d7224 */ /* 0x000fe400078e0023 */
[----:B------:R-:W-:Y:S02]  /*5ed0*/  IMAD.MOV.U32 R96, RZ, RZ, R33 ;  /* 0x000000ffff607224 */ /* 0x000fe400078e0021 */
[----:B------:R-:W-:-:S02]  /*5ee0*/  IMAD.MOV.U32 R83, RZ, RZ, R90 ;  /* 0x000000ffff537224 */ /* 0x000fc400078e005a */
[--C-:B-1----:R-:W-:Y:S02]  /*5ef0*/  FFMA.FTZ R2, R134, c[0x0][0x2d0], -R12.reuse ;  /* 0x0000b40086027a23 */ /* 0x102fe4000001080c */
[----:B------:R-:W-:Y:S02]  /*5f00*/  IMAD.MOV.U32 R134, RZ, RZ, R17 ;  /* 0x000000ffff867224 */ /* 0x000fe400078e0011 */
[----:B------:R1:W-:Y:S01]  /*5f10*/  MUFU.EX2 R214, R2 ;  /* 0x0000000200d67308 */ /* 0x0003e20000000800 */
[----:B------:R-:W2:Y:S01]  /*5f20*/  LDSM.16.MT88.4 R16, [R218+0x1900] ;  /* 0x00190000da10783b */ /* 0x000ea20000004200 */
[----:B-1----:R-:W-:Y:S02]  /*5f30*/  FFMA.FTZ R2, R133, c[0x0][0x2d0], -R12 ;  /* 0x0000b40085027a23 */ /* 0x002fe4000001080c */
[----:B------:R-:W-:-:S04]  /*5f40*/  IMAD.MOV.U32 R133, RZ, RZ, R210 ;  /* 0x000000ffff857224 */ /* 0x000fc800078e00d2 */
[----:B------:R1:W4:Y:S02]  /*5f50*/  MUFU.EX2 R252, R2 ;  /* 0x0000000200fc7308 */ /* 0x0003240000000800 */
[----:B-1----:R-:W-:Y:S02]  /*5f60*/  FFMA.FTZ R2, R205, c[0x0][0x2d0], -R0 ;  /* 0x0000b400cd027a23 */ /* 0x002fe40000010800 */
[----:B------:R-:W-:Y:S01]  /*5f70*/  IMAD.MOV.U32 R205, RZ, RZ, R97 ;  /* 0x000000ffffcd7224 */ /* 0x000fe200078e0061 */
[----:B------:R-:W-:-:S03]  /*5f80*/  MOV R97, R32 ;  /* 0x0000002000617202 */ /* 0x000fc60000000f00 */
[----:B------:R1:W-:Y:S01]  /*5f90*/  MUFU.EX2 R212, R2 ;  /* 0x0000000200d47308 */ /* 0x0003e20000000800 */
[----:B------:R-:W-:Y:S01]  /*5fa0*/  HMMA.16816.F32.BF16 R32, R4, R10, R40 ;  /* 0x0000000a0420723c */ /* 0x000fe20000041828 */
[----:B------:R-:W2:Y:S06]  /*5fb0*/  LDSM.16.MT88.4 R8, [R220+0x1900] ;  /* 0x00190000dc08783b */ /* 0x000eac0000004200 */
[--C-:B------:R-:W-:Y:S01]  /*5fc0*/  FFMA.FTZ R4, R208, c[0x0][0x2d0], -R0.reuse ;  /* 0x0000b400d0047a23 */ /* 0x100fe20000010800 */
[----:B------:R-:W-:Y:S01]  /*5fd0*/  MOV R208, R13 ;  /* 0x0000000d00d07202 */ /* 0x000fe20000000f00 */
[----:B------:R-:W-:Y:S01]  /*5fe0*/  IMAD.MOV.U32 R13, RZ, RZ, R209 ;  /* 0x000000ffff0d7224 */ /* 0x000fe200078e00d1 */
[----:B----4-:R-:W-:Y:S01]  /*5ff0*/  F2FP.BF16.PACK_AB R6, R252, R214 ;  /* 0x000000d6fc06723e */ /* 0x010fe200000010ff */
[----:B------:R4:W-:Y:S01]  /*6000*/  MUFU.EX2 R209, R4 ;  /* 0x0000000400d17308 */ /* 0x0009e20000000800 */
[----:B-1----:R-:W-:Y:S01]  /*6010*/  FFMA.FTZ R2, R206, c[0x0][0x2d0], -R0 ;  /* 0x0000b400ce027a23 */ /* 0x002fe20000010800 */
[----:B------:R-:W-:-:S06]  /*6020*/  MOV R206, R211 ;  /* 0x000000d300ce7202 */ /* 0x000fcc0000000f00 */
[----:B------:R1:W1:Y:S01]  /*6030*/  MUFU.EX2 R211, R2 ;  /* 0x0000000200d37308 */ /* 0x0002620000000800 */
[----:B----4-:R-:W-:Y:S01]  /*6040*/  F2FP.BF16.PACK_AB R4, R215, R213 ;  /* 0x000000d5d704723e */ /* 0x010fe200000010ff */
[----:B-1----:R-:W-:Y:S01]  /*6050*/  FFMA.FTZ R2, R207, c[0x0][0x2d0], -R0 ;  /* 0x0000b400cf027a23 */ /* 0x002fe20000010800 */
[----:B------:R-:W-:Y:S01]  /*6060*/  F2FP.BF16.PACK_AB R5, R211, R212 ;  /* 0x000000d4d305723e */ /* 0x000fe200000010ff */
[----:B------:R-:W-:-:S04]  /*6070*/  IMAD.MOV.U32 R207, RZ, RZ, R89 ;  /* 0x000000ffffcf7224 */ /* 0x000fc800078e0059 */
[----:B------:R-:W1:Y:S02]  /*6080*/  MUFU.EX2 R210, R2 ;  /* 0x0000000200d27308 */ /* 0x000e640000000800 */
[----:B-1----:R-:W-:Y:S01]  /*6090*/  F2FP.BF16.PACK_AB R7, R210, R209 ;  /* 0x000000d1d207723e */ /* 0x002fe200000010ff */
[----:B------:R-:W-:-:S06]  /*60a0*/  IMAD.MOV.U32 R2, RZ, RZ, R91 ;  /* 0x000000ffff027224 */ /* 0x000fcc00078e005b */
[C---:B---3--:R-:W-:Y:S08]  /*60b0*/  HMMA.16816.F32.BF16 R44, R4.reuse, R20, R56 ;  /* 0x00000014042c723c */ /* 0x048ff00000041838 */
[C---:B------:R-:W-:Y:S01]  /*60c0*/  HMMA.16816.F32.BF16 R40, R4.reuse, R22, R64 ;  /* 0x000000160428723c */ /* 0x040fe20000041840 */
[----:B------:R-:W1:Y:S07]  /*60d0*/  LDSM.16.MT88.4 R20, [R217+0x4900] ;  /* 0x00490000d914783b */ /* 0x000e6e0000004200 */
[C---:B--2---:R-:W-:Y:S07]  /*60e0*/  HMMA.16816.F32.BF16 R88, R4.reuse, R18, R84 ;  /* 0x000000120458723c */ /* 0x044fee0000041854 */
[----:B------:R-:W-:Y:S01]  /*60f0*/  MOV R84, R83 ;  /* 0x0000005300547202 */ /* 0x000fe20000000f00 */
[----:B------:R-:W-:Y:S01]  /*6100*/  HMMA.16816.F32.BF16 R36, R4, R16, R76 ;  /* 0x000000100424723c */ /* 0x000fe2000004184c */
[----:B------:R-:W2:Y:S01]  /*6110*/  LDSM.16.MT88.4 R16, [R218+0x4900] ;  /* 0x00490000da10783b */ /* 0x000ea20000004200 */
[----:B------:R-:W-:Y:S01]  /*6120*/  IMAD.MOV.U32 R85, RZ, RZ, R30 ;  /* 0x000000ffff557224 */ /* 0x000fe200078e001e */
[----:B------:R-:W-:Y:S01]  /*6130*/  MOV R87, R28 ;  /* 0x0000001c00577202 */ /* 0x000fe20000000f00 */
[----:B------:R-:W-:-:S04]  /*6140*/  IMAD.MOV.U32 R86, RZ, RZ, R31 ;  /* 0x000000ffff567224 */ /* 0x000fc800078e001f */
[C---:B------:R-:W-:Y:S08]  /*6150*/  HMMA.16816.F32.BF16 R80, R4.reuse, R8, R68 ;  /* 0x000000080450723c */ /* 0x040ff00000041844 */
[C---:B------:R-:W-:Y:S01]  /*6160*/  HMMA.16816.F32.BF16 R76, R4.reuse, R10, R60 ;  /* 0x0000000a044c723c */ /* 0x040fe2000004183c */
[----:B------:R-:W3:Y:S07]  /*6170*/  LDSM.16.MT88.4 R8, [R220+0x4900] ;  /* 0x00490000dc08783b */ /* 0x000eee0000004200 */
[C---:B------:R-:W-:Y:S07]  /*6180*/  HMMA.16816.F32.BF16 R68, R4.reuse, R24, R48 ;  /* 0x000000180444723c */ /* 0x040fee0000041830 */
[----:B------:R-:W-:Y:S01]  /*6190*/  IMAD.MOV.U32 R51, RZ, RZ, R29 ;  /* 0x000000ffff337224 */ /* 0x000fe200078e001d */
[C---:B-1----:R-:W-:Y:S01]  /*61a0*/  HMMA.16816.F32.BF16 R60, R4.reuse, R20, R112 ;  /* 0x00000014043c723c */ /* 0x042fe20000041870 */
[----:B------:R-:W-:Y:S07]  /*61b0*/  LDSM.16.MT88.4 R28, [R219+0x4900] ;  /* 0x00490000db1c783b */ /* 0x000fee0000004200 */
[C---:B------:R-:W-:Y:S01]  /*61c0*/  HMMA.16816.F32.BF16 R56, R4.reuse, R22, R116 ;  /* 0x000000160438723c */ /* 0x040fe20000041874 */
[----:B------:R-:W-:Y:S07]  /*61d0*/  LDSM.16.MT88.4 R20, [R217+0x7900] ;  /* 0x00790000d914783b */ /* 0x000fee0000004200 */
[C---:B------:R-:W-:Y:S01]  /*61e0*/  HMMA.16816.F32.BF16 R64, R4.reuse, R26, R104 ;  /* 0x0000001a0440723c */ /* 0x040fe20000041868 */
[----:B------:R-:W1:Y:S07]  /*61f0*/  LDSM.16.MT88.4 R24, [R219+0x7900] ;  /* 0x00790000db18783b */ /* 0x000e6e0000004200 */
[C---:B--2---:R-:W-:Y:S08]  /*6200*/  HMMA.16816.F32.BF16 R52, R4.reuse, R16, R124 ;  /* 0x000000100434723c */ /* 0x044ff0000004187c */
[C---:B---3--:R-:W-:Y:S08]  /*6210*/  HMMA.16816.F32.BF16 R112, R4.reuse, R8, R140 ;  /* 0x000000080470723c */ /* 0x048ff0000004188c */
[C---:B------:R-:W-:Y:S01]  /*6220*/  HMMA.16816.F32.BF16 R116, R4.reuse, R10, R148 ;  /* 0x0000000a0474723c */ /* 0x040fe20000041894 */
[----:B------:R-:W2:Y:S07]  /*6230*/  LDSM.16.MT88.4 R8, [R220+0x7900] ;  /* 0x00790000dc08783b */ /* 0x000eae0000004200 */
[C---:B------:R-:W-:Y:S01]  /*6240*/  HMMA.16816.F32.BF16 R104, R4.reuse, R18, R128 ;  /* 0x000000120468723c */ /* 0x040fe20000041880 */
[----:B------:R-:W3:Y:S06]  /*6250*/  LDSM.16.MT88.4 R16, [R218+0x7900] ;  /* 0x00790000da10783b */ /* 0x000eec0000004200 */
        /* <DEDUP_REMOVED lines=9> */
[----:B-1----:R-:W-:Y:S01]  /*62f0*/  HMMA.16816.F32.BF16 R140, R4, R24, R160 ;  /* 0x00000018048c723c */ /* 0x002fe200000418a0 */
[----:B------:R-:W-:Y:S01]  /*6300*/  IMAD.MOV.U32 R208, RZ, RZ, R134 ;  /* 0x000000ffffd07224 */ /* 0x000fe200078e0086 */
[----:B------:R-:W-:Y:S01]  /*6310*/  MOV R134, R96 ;  /* 0x0000006000867202 */ /* 0x000fe20000000f00 */
[----:B------:R-:W-:-:S02]  /*6320*/  IMAD.MOV.U32 R133, RZ, RZ, R135 ;  /* 0x000000ffff857224 */ /* 0x000fc400078e0087 */
[----:B------:R-:W-:Y:S01]  /*6330*/  IMAD.MOV.U32 R135, RZ, RZ, R97 ;  /* 0x000000ffff877224 */ /* 0x000fe200078e0061 */
[----:B------:R-:W-:Y:S01]  /*6340*/  MOV R97, R99 ;  /* 0x0000006300617202 */ /* 0x000fe20000000f00 */
[----:B------:R-:W-:Y:S02]  /*6350*/  IMAD.MOV.U32 R96, RZ, RZ, R98 ;  /* 0x000000ffff607224 */ /* 0x000fe400078e0062 */
[----:B------:R-:W-:Y:S02]  /*6360*/  IMAD.MOV.U32 R98, RZ, RZ, R108 ;  /* 0x000000ffff627224 */ /* 0x000fe400078e006c */
[----:B------:R-:W-:Y:S02]  /*6370*/  IMAD.MOV.U32 R99, RZ, RZ, R109 ;  /* 0x000000ffff637224 */ /* 0x000fe400078e006d */
[----:B------:R-:W-:Y:S02]  /*6380*/  IMAD.MOV.U32 R87, RZ, RZ, R111 ;  /* 0x000000ffff577224 */ /* 0x000fe400078e006f */
[----:B------:R-:W-:Y:S01]  /*6390*/  HMMA.16816.F32.BF16 R108, R4, R28, R152 ;  /* 0x0000001c046c723c */ /* 0x000fe20000041898 */
[----:B------:R-:W-:-:S06]  /*63a0*/  FFMA.FTZ R2, R2, c[0x0][0x2d0], -R12 ;  /* 0x0000b40002027a23 */ /* 0x000fcc000001080c */
[----:B------:R-:W-:Y:S01]  /*63b0*/  IMAD.MOV.U32 R153, RZ, RZ, R100 ;  /* 0x000000ffff997224 */ /* 0x000fe200078e0064 */
[----:B------:R-:W-:Y:S01]  /*63c0*/  MOV R152, R101 ;  /* 0x0000006500987202 */ /* 0x000fe20000000f00 */
[----:B------:R-:W-:Y:S01]  /*63d0*/  IMAD.MOV.U32 R29, RZ, RZ, R102 ;  /* 0x000000ffff1d7224 */ /* 0x000fe200078e0066 */
[----:B--2---:R-:W-:Y:S01]  /*63e0*/  HMMA.16816.F32.BF16 R176, R4, R8, R176 ;  /* 0x0000000804b0723c */ /* 0x004fe200000418b0 */
[----:B------:R-:W-:Y:S01]  /*63f0*/  IMAD.MOV.U32 R28, RZ, RZ, R103 ;  /* 0x000000ffff1c7224 */ /* 0x000fe200078e0067 */
[----:B------:R-:W-:Y:S01]  /*6400*/  MOV R155, R86 ;  /* 0x00000056009b7202 */ /* 0x000fe20000000f00 */
[----:B------:R-:W-:Y:S02]  /*6410*/  IMAD.MOV.U32 R154, RZ, RZ, R134 ;  /* 0x000000ffff9a7224 */ /* 0x000fe400078e0086 */
[----:B------:R-:W-:-:S03]  /*6420*/  IMAD.MOV.U32 R134, RZ, RZ, R99 ;  /* 0x000000ffff867224 */ /* 0x000fc600078e0063 */
[C---:B------:R-:W-:Y:S07]  /*6430*/  HMMA.16816.F32.BF16 R100, R4.reuse, R30, R196 ;  /* 0x0000001e0464723c */ /* 0x040fee00000418c4 */
[----:B------:R-:W-:Y:S01]  /*6440*/  IMAD.MOV.U32 R30, RZ, RZ, R133 ;  /* 0x000000ffff1e7224 */ /* 0x000fe200078e0085 */
[----:B------:R-:W-:Y:S01]  /*6450*/  MOV R31, R135 ;  /* 0x00000087001f7202 */ /* 0x000fe20000000f00 */
[----:B------:R-:W-:Y:S01]  /*6460*/  IMAD.MOV.U32 R133, RZ, RZ, R96 ;  /* 0x000000ffff857224 */ /* 0x000fe200078e0060 */
[----:B------:R-:W-:Y:S01]  /*6470*/  MOV R135, R98 ;  /* 0x0000006200877202 */ /* 0x000fe20000000f00 */
[----:B------:R-:W-:Y:S01]  /*6480*/  IMAD.MOV.U32 R196, RZ, RZ, R97 ;  /* 0x000000ffffc47224 */ /* 0x000fe200078e0061 */
[----:B------:R-:W-:Y:S01]  /*6490*/  MOV R199, R51 ;  /* 0x0000003300c77202 */ /* 0x000fe20000000f00 */
[----:B------:R-:W-:Y:S01]  /*64a0*/  HMMA.16816.F32.BF16 R96, R4, R20, R192 ;  /* 0x000000140460723c */ /* 0x000fe200000418c0 */
[----:B------:R-:W-:-:S02]  /*64b0*/  IMAD.MOV.U32 R197, RZ, RZ, R85 ;  /* 0x000000ffffc57224 */ /* 0x000fc400078e0055 */
[----:B------:R-:W-:-:S04]  /*64c0*/  IMAD.MOV.U32 R198, RZ, RZ, R84 ;  /* 0x000000ffffc67224 */ /* 0x000fc800078e0054 */
[----:B------:R-:W-:Y:S01]  /*64d0*/  IMAD.MOV.U32 R195, RZ, RZ, R87 ;  /* 0x000000ffffc37224 */ /* 0x000fe200078e0057 */
[C---:B------:R-:W-:Y:S01]  /*64e0*/  HMMA.16816.F32.BF16 R172, R4.reuse, R10, R172 ;  /* 0x0000000a04ac723c */ /* 0x040fe200000418ac */
[----:B------:R-:W-:Y:S01]  /*64f0*/  IMAD.MOV.U32 R194, RZ, RZ, R30 ;  /* 0x000000ffffc27224 */ /* 0x000fe200078e001e */
[----:B------:R-:W-:Y:S01]  /*6500*/  MOV R30, R196 ;  /* 0x000000c4001e7202 */ /* 0x000fe20000000f00 */
[----:B------:R-:W1:Y:S01]  /*6510*/  LDSM.16.MT88.4 R8, [R220+0xa900] ;  /* 0x00a90000dc08783b */ /* 0x000e620000004200 */
        /* <DEDUP_REMOVED lines=17> */
[----:B---3--:R-:W-:Y:S01]  /*6630*/  HMMA.16816.F32.BF16 R48, R4, R16, R184 ;  /* 0x000000100430723c */ /* 0x008fe200000418b8 */
[----:B------:R2:W-:Y:S01]  /*6640*/  MUFU.EX2 R201, R2 ;  /* 0x0000000200c97308 */ /* 0x0005e20000000800 */
[----:B------:R-:W-:-:S02]  /*6650*/  IMAD.MOV.U32 R192, RZ, RZ, R194 ;  /* 0x000000ffffc07224 */ /* 0x000fc400078e00c2 */
[----:B------:R-:W-:Y:S01]  /*6660*/  IMAD.MOV.U32 R207, RZ, RZ, R205 ;  /* 0x000000ffffcf7224 */ /* 0x000fe200078e00cd */
[----:B------:R-:W-:Y:S01]  /*6670*/  MOV R205, R226 ;  /* 0x000000e200cd7202 */ /* 0x000fe20000000f00 */
[----:B------:R-:W-:Y:S01]  /*6680*/  IMAD.MOV.U32 R194, RZ, RZ, R30 ;  /* 0x000000ffffc27224 */ /* 0x000fe200078e001e */
[----:B------:R3:W5:Y:S01]  /*6690*/  LDL.LU R226, [R1+0x50] ;  /* 0x0000500001e27983 */ /* 0x0007620000300800 */
[----:B------:R-:W-:Y:S01]  /*66a0*/  IMAD.MOV.U32 R30, RZ, RZ, R196 ;  /* 0x000000ffff1e7224 */ /* 0x000fe200078e00c4 */
[----:B------:R-:W-:Y:S01]  /*66b0*/  HMMA.16816.F32.BF16 R148, R4, R18, R180 ;  /* 0x000000120494723c */ /* 0x000fe200000418b4 */
[----:B------:R-:W-:Y:S01]  /*66c0*/  IMAD.MOV.U32 R196, RZ, RZ, R199 ;  /* 0x000000ffffc47224 */ /* 0x000fe200078e00c7 */
[----:B------:R-:W4:Y:S01]  /*66d0*/  LDSM.16.MT88.4 R16, [R218+0xa900] ;  /* 0x00a90000da10783b */ /* 0x000f220000004200 */
[----:B--2---:R-:W-:Y:S01]  /*66e0*/  FFMA.FTZ R2, R193, c[0x0][0x2d0], -R12 ;  /* 0x0000b400c1027a23 */ /* 0x004fe2000001080c */
[----:B------:R-:W-:-:S04]  /*66f0*/  MOV R193, R195 ;  /* 0x000000c300c17202 */ /* 0x000fc80000000f00 */
[C---:B------:R-:W-:Y:S01]  /*6700*/  HMMA.16816.F32.BF16 R84, R4.reuse, R22, R188 ;  /* 0x000000160454723c */ /* 0x040fe200000418bc */
[----:B------:R-:W-:Y:S01]  /*6710*/  MOV R195, R31 ;  /* 0x0000001f00c37202 */ /* 0x000fe20000000f00 */
[----:B------:R-:W-:Y:S01]  /*6720*/  IMAD.MOV.U32 R199, RZ, RZ, R29 ;  /* 0x000000ffffc77224 */ /* 0x000fe200078e001d */
[----:B------:R-:W-:Y:S01]  /*6730*/  MOV R31, R197 ;  /* 0x000000c5001f7202 */ /* 0x000fe20000000f00 */
[----:B------:R-:W2:Y:S01]  /*6740*/  LDSM.16.MT88.4 R20, [R217+0xa900] ;  /* 0x00a90000d914783b */ /* 0x000ea20000004200 */
[----:B------:R-:W-:Y:S02]  /*6750*/  MOV R197, R28 ;  /* 0x0000001c00c57202 */ /* 0x000fe40000000f00 */
        /* <DEDUP_REMOVED lines=10> */
[----:B------:R1:W1:Y:S01]  /*6800*/  MUFU.EX2 R203, R2 ;  /* 0x0000000200cb7308 */ /* 0x0002620000000800 */
        /* <DEDUP_REMOVED lines=9> */
[C---:B------:R-:W-:Y:S01]  /*68a0*/  HMMA.16816.F32.BF16 R184, R4.reuse, R26, R168 ;  /* 0x0000001a04b8723c */ /* 0x040fe200000418a8 */
[----:B------:R-:W-:Y:S01]  /*68b0*/  MOV R29, R131 ;  /* 0x00000083001d7202 */ /* 0x000fe20000000f00 */
[----:B------:R3:W5:Y:S01]  /*68c0*/  LDL.LU R225, [R1+0x4c] ;  /* 0x00004c0001e17983 */ /* 0x0007620000300800 */
[----:B-1----:R-:W-:Y:S01]  /*68d0*/  FFMA.FTZ R2, R192, c[0x0][0x2d0], -R12 ;  /* 0x0000b400c0027a23 */ /* 0x002fe2000001080c */
[----:B------:R-:W-:Y:S01]  /*68e0*/  MOV R153, R224 ;  /* 0x000000e000997202 */ /* 0x000fe20000000f00 */
[----:B------:R-:W-:Y:S01]  /*68f0*/  IMAD.MOV.U32 R192, RZ, RZ, R196 ;  /* 0x000000ffffc07224 */ /* 0x000fe200078e00c4 */
[----:B------:R-:W-:Y:S01]  /*6900*/  MOV R31, R129 ;  /* 0x00000081001f7202 */ /* 0x000fe20000000f00 */
[----:B------:R1:W-:Y:S01]  /*6910*/  MUFU.EX2 R208, R2 ;  /* 0x0000000200d07308 */ /* 0x0003e20000000800 */
[----:B------:R-:W-:Y:S01]  /*6920*/  IMAD.MOV.U32 R195, RZ, RZ, R28 ;  /* 0x000000ffffc37224 */ /* 0x000fe200078e001c */
[----:B------:R-:W3:Y:S01]  /*6930*/  LDSM.16.MT88.4 R24, [R219+0xa900] ;  /* 0x00a90000db18783b */ /* 0x000ee20000004200 */
[----:B------:R-:W-:Y:S01]  /*6940*/  IMAD.MOV.U32 R28, RZ, RZ, R130 ;  /* 0x000000ffff1c7224 */ /* 0x000fe200078e0082 */
[----:B------:R-:W-:Y:S01]  /*6950*/  HMMA.16816.F32.BF16 R120, R4, R8, R120 ;  /* 0x000000080478723c */ /* 0x000fe20000041878 */
[----:B------:R-:W-:Y:S01]  /*6960*/  IMAD.MOV.U32 R162, RZ, RZ, R188 ;  /* 0x000000ffffa27224 */ /* 0x000fe200078e00bc */
[----:B------:R2:W5:Y:S01]  /*6970*/  LDL.LU R224, [R1+0x48] ;  /* 0x0000480001e07983 */ /* 0x0005620000300800 */
[----:B------:R-:W-:-:S02]  /*6980*/  IMAD.MOV.U32 R188, RZ, RZ, R190 ;  /* 0x000000ffffbc7224 */ /* 0x000fc400078e00be */
[----:B------:R-:W-:Y:S01]  /*6990*/  IMAD.MOV.U32 R190, RZ, RZ, R192 ;  /* 0x000000ffffbe7224 */ /* 0x000fe200078e00c0 */
[----:B------:R-:W-:Y:S01]  /*69a0*/  MOV R192, R30 ;  /* 0x0000001e00c07202 */ /* 0x000fe20000000f00 */
[----:B------:R-:W-:Y:S01]  /*69b0*/  IMAD.MOV.U32 R30, RZ, RZ, R31 ;  /* 0x000000ffff1e7224 */ /* 0x000fe200078e001f */
[----:B------:R-:W-:Y:S01]  /*69c0*/  HMMA.16816.F32.BF16 R180, R4, R10, R92 ;  /* 0x0000000a04b4723c */ /* 0x000fe2000004185c */
[----:B-1----:R-:W-:Y:S01]  /*69d0*/  FFMA.FTZ R2, R163, c[0x0][0x2d0], -R12 ;  /* 0x0000b400a3027a23 */ /* 0x002fe2000001080c */
[----:B------:R-:W-:Y:S01]  /*69e0*/  MOV R163, R189 ;  /* 0x000000bd00a37202 */ /* 0x000fe20000000f00 */
[----:B------:R-:W1:Y:S01]  /*69f0*/  LDSM.16.MT88.4 R8, [R217+0x2100] ;  /* 0x00210000d908783b */ /* 0x000e620000004200 */
[----:B------:R-:W-:Y:S01]  /*6a00*/  MOV R189, R191 ;  /* 0x000000bf00bd7202 */ /* 0x000fe20000000f00 */
[----:B------:R-:W-:-:S03]  /*6a10*/  IMAD.MOV.U32 R191, RZ, RZ, R29 ;  /* 0x000000ffffbf7224 */ /* 0x000fc600078e001d */
[C---:B----4-:R-:W-:Y:S01]  /*6a20*/  HMMA.16816.F32.BF16 R144, R4.reuse, R16, R144 ;  /* 0x000000100490723c */ /* 0x050fe20000041890 */
[----:B------:R-:W-:Y:S01]  /*6a30*/  IMAD.MOV.U32 R29, RZ, RZ, R153 ;  /* 0x000000ffff1d7224 */ /* 0x000fe200078e0099 */
[----:B------:R-:W-:Y:S01]  /*6a40*/  MOV R31, R28 ;  /* 0x0000001c001f7202 */ /* 0x000fe20000000f00 */
[----:B------:R-:W-:Y:S01]  /*6a50*/  IMAD.MOV.U32 R153, RZ, RZ, R202 ;  /* 0x000000ffff997224 */ /* 0x000fe200078e00ca */
[----:B------:R-:W-:Y:S01]  /*6a60*/  MOV R28, R152 ;  /* 0x00000098001c7202 */ /* 0x000fe20000000f00 */
[----:B------:R4:W1:Y:S01]  /*6a70*/  MUFU.EX2 R202, R2 ;  /* 0x0000000200ca7308 */ /* 0x0008620000000800 */
[----:B------:R-:W-:Y:S01]  /*6a80*/  IMAD.MOV.U32 R161, RZ, RZ, R163 ;  /* 0x000000ffffa17224 */ /* 0x000fe200078e00a3 */
[----:B------:R-:W-:Y:S01]  /*6a90*/  MOV R152, R154 ;  /* 0x0000009a00987202 */ /* 0x000fe20000000f00 */
[----:B------:R-:W-:Y:S01]  /*6aa0*/  IMAD.MOV.U32 R163, RZ, RZ, R189 ;  /* 0x000000ffffa37224 */ /* 0x000fe200078e00bd */
[----:B------:R-:W-:Y:S01]  /*6ab0*/  MOV R189, R29 ;  /* 0x0000001d00bd7202 */ /* 0x000fe20000000f00 */
[----:B------:R-:W-:Y:S01]  /*6ac0*/  HMMA.16816.F32.BF16 R124, R4, R18, R136 ;  /* 0x00000012047c723c */ /* 0x000fe20000041888 */
[----:B------:R-:W-:Y:S01]  /*6ad0*/  MOV R154, R223 ;  /* 0x000000df009a7202 */ /* 0x000fe20000000f00 */
[----:B------:R-:W1:Y:S01]  /*6ae0*/  LDSM.16.MT88.4 R16, [R219+0x2100] ;  /* 0x00210000db10783b */ /* 0x000e620000004200 */
[----:B------:R-:W-:-:S02]  /*6af0*/  MOV R29, R153 ;  /* 0x00000099001d7202 */ /* 0x000fc40000000f00 */
[----:B------:R-:W-:Y:S01]  /*6b00*/  MOV R153, R133 ;  /* 0x0000008500997202 */ /* 0x000fe20000000f00 */
[----:B------:R1:W5:Y:S02]  /*6b10*/  LDL.LU R223, [R1+0x44] ;  /* 0x0000440001df7983 */ /* 0x0003640000300800 */
[C---:B--2---:R-:W-:Y:S01]  /*6b20*/  HMMA.16816.F32.BF16 R164, R4.reuse, R20, R164 ;  /* 0x0000001404a4723c */ /* 0x044fe200000418a4 */
[----:B----4-:R-:W-:Y:S01]  /*6b30*/  FFMA.FTZ R2, R162, c[0x0][0x2d0], -R0 ;  /* 0x0000b400a2027a23 */ /* 0x010fe20000010800 */
[----:B------:R-:W-:Y:S02]  /*6b40*/  MOV R162, R188 ;  /* 0x000000bc00a27202 */ /* 0x000fe40000000f00 */
[----:B------:R-:W-:Y:S01]  /*6b50*/  MOV R188, R190 ;  /* 0x000000be00bc7202 */ /* 0x000fe20000000f00 */
[----:B------:R-:W-:Y:S01]  /*6b60*/  IMAD.MOV.U32 R190, RZ, RZ, R28 ;  /* 0x000000ffffbe7224 */ /* 0x000fe200078e001c */
[----:B------:R2:W-:Y:S01]  /*6b70*/  MUFU.EX2 R133, R2 ;  /* 0x0000000200857308 */ /* 0x0005e20000000800 */
[----:B------:R-:W-:Y:S01]  /*6b80*/  IMAD.MOV.U32 R28, RZ, RZ, R152 ;  /* 0x000000ffff1c7224 */ /* 0x000fe200078e0098 */
[----:B------:R-:W-:Y:S01]  /*6b90*/  HMMA.16816.F32.BF16 R156, R4, R22, R156 ;  /* 0x00000016049c723c */ /* 0x000fe2000004189c */
[----:B------:R-:W-:Y:S01]  /*6ba0*/  IMAD.MOV.U32 R152, RZ, RZ, R154 ;  /* 0x000000ffff987224 */ /* 0x000fe200078e009a */
[----:B------:R-:W-:Y:S01]  /*6bb0*/  MOV R196, R199 ;  /* 0x000000c700c47202 */ /* 0x000fe20000000f00 */
[----:B------:R-:W-:Y:S01]  /*6bc0*/  IMAD.MOV.U32 R154, RZ, RZ, R222 ;  /* 0x000000ffff9a7224 */ /* 0x000fe200078e00de */
[----:B------:R-:W-:Y:S01]  /*6bd0*/  LDSM.16.MT88.4 R20, [R220+0x2100] ;  /* 0x00210000dc14783b */ /* 0x000fe20000004200 */
[----:B--2---:R-:W-:Y:S01]  /*6be0*/  FFMA.FTZ R2, R161, c[0x0][0x2d0], -R0 ;  /* 0x0000b400a1027a23 */ /* 0x004fe20000010800 */
        /* <DEDUP_REMOVED lines=11> */
[----:B------:R2:W4:Y:S01]  /*6ca0*/  MUFU.EX2 R134, R2 ;  /* 0x0000000200867308 */ /* 0x0005220000000800 */
[----:B------:R-:W-:Y:S01]  /*6cb0*/  MOV R160, R162 ;  /* 0x000000a200a07202 */ /* 0x000fe20000000f00 */
[----:B------:R-:W-:Y:S01]  /*6cc0*/  IMAD.MOV.U32 R199, RZ, RZ, R128 ;  /* 0x000000ffffc77224 */ /* 0x000fe200078e0080 */
[----:B------:R-:W-:Y:S01]  /*6cd0*/  MOV R162, R200 ;  /* 0x000000c800a27202 */ /* 0x000fe20000000f00 */
[----:B------:R-:W-:Y:S01]  /*6ce0*/  IMAD.MOV.U32 R200, RZ, RZ, R15 ;  /* 0x000000ffffc87224 */ /* 0x000fe200078e000f */
[----:B------:R1:W5:Y:S01]  /*6cf0*/  LDL.LU R222, [R1+0x40] ;  /* 0x0000400001de7983 */ /* 0x0003620000300800 */
[----:B--2---:R-:W-:-:S02]  /*6d00*/  FFMA.FTZ R2, R161, c[0x0][0x2d0], -R0 ;  /* 0x0000b400a1027a23 */ /* 0x004fc40000010800 */
[----:B------:R-:W-:Y:S01]  /*6d10*/  IMAD.MOV.U32 R161, RZ, RZ, R28 ;  /* 0x000000ffffa17224 */ /* 0x000fe200078e001c */
[----:B------:R-:W-:Y:S01]  /*6d20*/  MOV R28, R29 ;  /* 0x0000001d001c7202 */ /* 0x000fe20000000f00 */
[----:B------:R-:W-:Y:S01]  /*6d30*/  IMAD.MOV.U32 R29, RZ, RZ, R152 ;  /* 0x000000ffff1d7224 */ /* 0x000fe200078e0098 */
[----:B------:R-:W-:Y:S01]  /*6d40*/  MOV R152, R153 ;  /* 0x0000009900987202 */ /* 0x000fe20000000f00 */
[----:B------:R-:W-:Y:S01]  /*6d50*/  IMAD.MOV.U32 R153, RZ, RZ, R154 ;  /* 0x000000ffff997224 */ /* 0x000fe200078e009a */
[----:B------:R-:W-:Y:S01]  /*6d60*/  MOV R154, R155 ;  /* 0x0000009b009a7202 */ /* 0x000fe20000000f00 */
[----:B------:R-:W-:Y:S02]  /*6d70*/  IMAD.MOV.U32 R155, RZ, RZ, R135 ;  /* 0x000000ffff9b7224 */ /* 0x000fe400078e0087 */
[----:B------:R2:W-:Y:S01]  /*6d80*/  MUFU.EX2 R135, R2 ;  /* 0x0000000200877308 */ /* 0x0005e20000000800 */
[----:B------:R-:W-:Y:S01]  /*6d90*/  IMAD.MOV.U32 R93, RZ, RZ, R200 ;  /* 0x000000ffff5d7224 */ /* 0x000fe200078e00c8 */
[----:B---3--:R-:W-:Y:S01]  /*6da0*/  HMMA.16816.F32.BF16 R128, R4, R24, R72 ;  /* 0x000000180480723c */ /* 0x008fe20000041848 */
[----:B--2---:R-:W-:-:S05]  /*6db0*/  FFMA.FTZ R2, R160, c[0x0][0x2d0], -R0 ;  /* 0x0000b400a0027a23 */ /* 0x004fca0000010800 */
[----:B------:R-:W2:Y:S02]  /*6dc0*/  MUFU.EX2 R200, R2 ;  /* 0x0000000200c87308 */ /* 0x000ea40000000800 */
[----:B------:R-:W-:Y:S01]  /*6dd0*/  HMMA.16816.F32.BF16 R72, R4, R26, R32 ;  /* 0x0000001a0448723c */ /* 0x000fe20000041820 */
[----:B------:R-:W3:Y:S01]  /*6de0*/  LDSM.16.MT88.4 R24, [R218+0x2100] ;  /* 0x00210000da18783b */ /* 0x000ee20000004200 */
[----:B------:R-:W-:Y:S01]  /*6df0*/  IMAD.MOV.U32 R95, RZ, RZ, R161 ;  /* 0x000000ffff5f7224 */ /* 0x000fe200078e00a1 */
[----:B------:R-:W-:Y:S02]  /*6e00*/  MOV R94, R162 ;  /* 0x000000a2005e7202 */ /* 0x000fe40000000f00 */
[----:B------:R-:W-:Y:S02]  /*6e10*/  LDSM.16.MT88.4 R32, [R218+0x5100] ;  /* 0x00510000da20783b */ /* 0x000fe40000004200 */
[----:B------:R-:W-:Y:S02]  /*6e20*/  F2FP.BF16.PACK_AB R4, R203, R201 ;  /* 0x000000c9cb04723e */ /* 0x000fe400000010ff */
[----:B-1----:R-:W-:-:S02]  /*6e30*/  F2FP.BF16.PACK_AB R6, R202, R208 ;  /* 0x000000d0ca06723e */ /* 0x002fc400000010ff */
[----:B----4-:R-:W-:Y:S02]  /*6e40*/  F2FP.BF16.PACK_AB R5, R134, R133 ;  /* 0x000000858605723e */ /* 0x010fe400000010ff */
[----:B--2---:R-:W-:-:S07]  /*6e50*/  F2FP.BF16.PACK_AB R7, R200, R135 ;  /* 0x00000087c807723e */ /* 0x004fce00000010ff */
[C---:B------:R-:W-:Y:S08]  /*6e60*/  HMMA.16816.F32.BF16 R136, R4.reuse, R8, R44 ;  /* 0x000000080488723c */ /* 0x040ff0000004182c */
[----:B------:R-:W-:Y:S01]  /*6e70*/  HMMA.16816.F32.BF16 R44, R4, R10, R40 ;  /* 0x0000000a042c723c */ /* 0x000fe20000041828 */
[----:B------:R-:W1:Y:S01]  /*6e80*/  LDSM.16.MT88.4 R8, [R217+0x5100] ;  /* 0x00510000d908783b */ /* 0x000e620000004200 */
[----:B------:R-:W-:-:S06]  /*6e90*/  IMAD.MOV.U32 R2, RZ, RZ, R163 ;  /* 0x000000ffff027224 */ /* 0x000fcc00078e00a3 */
[C---:B------:R-:W-:Y:S08]  /*6ea0*/  HMMA.16816.F32.BF16 R160, R4.reuse, R16, R68 ;  /* 0x0000001004a0723c */ /* 0x040ff00000041844 */
[C---:B------:R-:W-:Y:S01]  /*6eb0*/  HMMA.16816.F32.BF16 R68, R4.reuse, R18, R64 ;  /* 0x000000120444723c */ /* 0x040fe20000041840 */
[----:B------:R-:W2:Y:S07]  /*6ec0*/  LDSM.16.MT88.4 R16, [R219+0x5100] ;  /* 0x00510000db10783b */ /* 0x000eae0000004200 */
[----:B---3--:R-:W-:Y:S07]  /*6ed0*/  HMMA.16816.F32.BF16 R40, R4, R26, R88 ;  /* 0x0000001a0428723c */ /* 0x008fee0000041858 */
[----:B------:R-:W-:Y:S01]  /*6ee0*/  MOV R88, R152 ;  /* 0x0000009800587202 */ /* 0x000fe20000000f00 */
[----:B------:R-:W-:Y:S01]  /*6ef0*/  IMAD.MOV.U32 R89, RZ, RZ, R153 ;  /* 0x000000ffff597224 */ /* 0x000fe200078e0099 */
[----:B------:R-:W-:Y:S01]  /*6f00*/  MOV R90, R154 ;  /* 0x0000009a005a7202 */ /* 0x000fe20000000f00 */
[----:B------:R-:W-:-:S02]  /*6f10*/  IMAD.MOV.U32 R91, RZ, RZ, R155 ;  /* 0x000000ffff5b7224 */ /* 0x000fc400078e009b */
[C---:B------:R-:W-:Y:S08]  /*6f20*/  HMMA.16816.F32.BF16 R152, R4.reuse, R20, R80 ;  /* 0x000000140498723c */ /* 0x040ff00000041850 */
[C---:B------:R-:W-:Y:S01]  /*6f30*/  HMMA.16816.F32.BF16 R80, R4.reuse, R22, R76 ;  /* 0x000000160450723c */ /* 0x040fe2000004184c */
[----:B------:R-:W3:Y:S07]  /*6f40*/  LDSM.16.MT88.4 R20, [R220+0x5100] ;  /* 0x00510000dc14783b */ /* 0x000eee0000004200 */
[C---:B-1----:R-:W-:Y:S08]  /*6f50*/  HMMA.16816.F32.BF16 R168, R4.reuse, R8, R60 ;  /* 0x0000000804a8723c */ /* 0x042ff0000004183c */
[C---:B------:R-:W-:Y:S01]  /*6f60*/  HMMA.16816.F32.BF16 R60, R4.reuse, R10, R56 ;  /* 0x0000000a043c723c */ /* 0x040fe20000041838 */
[----:B------:R-:W1:Y:S07]  /*6f70*/  LDSM.16.MT88.4 R8, [R217+0x8100] ;  /* 0x00810000d908783b */ /* 0x000e6e0000004200 */
[C---:B------:R-:W-:Y:S08]  /*6f80*/  HMMA.16816.F32.BF16 R52, R4.reuse, R32, R52 ;  /* 0x000000200434723c */ /* 0x040ff00000041834 */
[C---:B------:R-:W-:Y:S08]  /*6f90*/  HMMA.16816.F32.BF16 R32, R4.reuse, R34, R104 ;  /* 0x000000220420723c */ /* 0x040ff00000041868 */
[C---:B--2---:R-:W-:Y:S08]  /*6fa0*/  HMMA.16816.F32.BF16 R108, R4.reuse, R16, R108 ;  /* 0x00000010046c723c */ /* 0x044ff0000004186c */
[----:B------:R-:W-:Y:S01]  /*6fb0*/  HMMA.16816.F32.BF16 R104, R4, R18, R100 ;  /* 0x000000120468723c */ /* 0x000fe20000041864 */
[----:B------:R-:W2:Y:S01]  /*6fc0*/  LDSM.16.MT88.4 R16, [R219+0x8100] ;  /* 0x00810000db10783b */ /* 0x000ea20000004200 */
[----:B------:R-:W-:Y:S01]  /*6fd0*/  MOV R26, R28 ;  /* 0x0000001c001a7202 */ /* 0x000fe20000000f00 */
[----:B------:R-:W-:-:S05]  /*6fe0*/  IMAD.MOV.U32 R27, RZ, RZ, R29 ;  /* 0x000000ffff1b7224 */ /* 0x000fca00078e001d */
[C---:B------:R-:W-:Y:S07]  /*6ff0*/  HMMA.16816.F32.BF16 R36, R4.reuse, R24, R36 ;  /* 0x000000180424723c */ /* 0x040fee0000041824 */
[----:B------:R-:W-:Y:S01]  /*7000*/  MOV R25, R30 ;  /* 0x0000001e00197202 */ /* 0x000fe20000000f00 */
[----:B------:R-:W-:Y:S01]  /*7010*/  IMAD.MOV.U32 R24, RZ, RZ, R31 ;  /* 0x000000ffff187224 */ /* 0x000fe200078e001f */
[C---:B---3--:R-:W-:Y:S01]  /*7020*/  HMMA.16816.F32.BF16 R64, R4.reuse, R20, R112 ;  /* 0x000000140440723c */ /* 0x048fe20000041870 */
[----:B------:R-:W3:Y:S07]  /*7030*/  LDSM.16.MT88.4 R28, [R218+0x8100] ;  /* 0x00810000da1c783b */ /* 0x000eee0000004200 */
[C---:B------:R-:W-:Y:S01]  /*7040*/  HMMA.16816.F32.BF16 R116, R4.reuse, R22, R116 ;  /* 0x000000160474723c */ /* 0x040fe20000041874 */
[----:B------:R-:W4:Y:S07]  /*7050*/  LDSM.16.MT88.4 R20, [R220+0x8100] ;  /* 0x00810000dc14783b */ /* 0x000f2e0000004200 */
[----:B-1----:R-:W-:Y:S01]  /*7060*/  HMMA.16816.F32.BF16 R76, R4, R8, R96 ;  /* 0x00000008044c723c */ /* 0x002fe20000041860 */
[----:B------:R-:W-:-:S07]  /*7070*/  IMAD.MOV.U32 R59, RZ, RZ, R89 ;  /* 0x000000ffff3b7224 */ /* 0x000fce00078e0059 */
[C---:B------:R-:W-:Y:S01]  /*7080*/  HMMA.16816.F32.BF16 R84, R4.reuse, R10, R84 ;  /* 0x0000000a0454723c */ /* 0x040fe20000041854 */
[----:B------:R-:W1:Y:S01]  /*7090*/  LDSM.16.MT88.4 R8, [R217+0xb100] ;  /* 0x00b10000d908783b */ /* 0x000e620000004200 */
[----:B------:R-:W-:Y:S01]  /*70a0*/  MOV R96, R88 ;  /* 0x0000005800607202 */ /* 0x000fe20000000f00 */
[----:B------:R-:W-:Y:S01]  /*70b0*/  IMAD.MOV.U32 R89, RZ, RZ, R91 ;  /* 0x000000ffff597224 */ /* 0x000fe200078e005b */
[----:B------:R-:W-:Y:S01]  /*70c0*/  MOV R88, R90 ;  /* 0x0000005a00587202 */ /* 0x000fe20000000f00 */
[----:B------:R-:W-:Y:S01]  /*70d0*/  IMAD.MOV.U32 R97, RZ, RZ, R27 ;  /* 0x000000ffff617224 */ /* 0x000fe200078e001b */
[----:B------:R-:W-:Y:S01]  /*70e0*/  MOV R98, R26 ;  /* 0x0000001a00627202 */ /* 0x000fe20000000f00 */
[----:B------:R-:W-:Y:S01]  /*70f0*/  IMAD.MOV.U32 R91, RZ, RZ, R25 ;  /* 0x000000ffff5b7224 */ /* 0x000fe200078e0019 */
[----:B------:R-:W-:Y:S01]  /*7100*/  MOV R90, R24 ;  /* 0x00000018005a7202 */ /* 0x000fe20000000f00 */
[C---:B--2---:R-:W-:Y:S01]  /*7110*/  HMMA.16816.F32.BF16 R112, R4.reuse, R16, R140 ;  /* 0x000000100470723c */ /* 0x044fe2000004188c */
[----:B------:R-:W2:Y:S07]  /*7120*/  LDSM.16.MT88.4 R24, [R218+0xb100] ;  /* 0x00b10000da18783b */ /* 0x000eae0000004200 */
[----:B------:R-:W-:Y:S01]  /*7130*/  HMMA.16816.F32.BF16 R184, R4, R18, R184 ;  /* 0x0000001204b8723c */ /* 0x000fe200000418b8 */
[----:B------:R-:W1:Y:S01]  /*7140*/  LDSM.16.MT88.4 R16, [R220+0xb100] ;  /* 0x00b10000dc10783b */ /* 0x000e620000004200 */
[----:B------:R-:W-:Y:S01]  /*7150*/  IMAD.MOV.U32 R99, RZ, RZ, R93 ;  /* 0x000000ffff637224 */ /* 0x000fe200078e005d */
[----:B------:R-:W-:-:S05]  /*7160*/  MOV R56, R94 ;  /* 0x0000005e00387202 */ /* 0x000fca0000000f00 */
[C---:B---3--:R-:W-:Y:S08]  /*7170*/  HMMA.16816.F32.BF16 R48, R4.reuse, R28, R48 ;  /* 0x0000001c0430723c */ /* 0x048ff00000041830 */
[C---:B------:R-:W-:Y:S07]  /*7180*/  HMMA.16816.F32.BF16 R28, R4.reuse, R30, R148 ;  /* 0x0000001e041c723c */ /* 0x040fee0000041894 */
[----:B------:R-:W-:Y:S01]  /*7190*/  MOV R148, R91 ;  /* 0x0000005b00947202 */ /* 0x000fe20000000f00 */
[----:B----4-:R-:W-:Y:S01]  /*71a0*/  HMMA.16816.F32.BF16 R100, R4, R22, R172 ;  /* 0x000000160464723c */ /* 0x010fe200000418ac */
[----:B------:R-:W-:Y:S01]  /*71b0*/  IMAD.MOV.U32 R91, RZ, RZ, R2 ;  /* 0x000000ffff5b7224 */ /* 0x000fe200078e0002 */
[----:B------:R-:W-:Y:S01]  /*71c0*/  MOV R149, R89 ;  /* 0x0000005900957202 */ /* 0x000fe20000000f00 */
[----:B------:R-:W-:Y:S01]  /*71d0*/  IMAD.MOV.U32 R89, RZ, RZ, R95 ;  /* 0x000000ffff597224 */ /* 0x000fe200078e005f */
[----:B------:R-:W-:-:S03]  /*71e0*/  MOV R2, R92 ;  /* 0x0000005c00027202 */ /* 0x000fc60000000f00 */
[----:B------:R-:W-:Y:S01]  /*71f0*/  IMAD.MOV.U32 R23, RZ, RZ, R199 ;  /* 0x000000ffff177224 */ /* 0x000fe200078e00c7 */
[----:B------:R-:W-:Y:S01]  /*7200*/  MOV R172, R207 ;  /* 0x000000cf00ac7202 */ /* 0x000fe20000000f00 */
[----:B------:R-:W-:Y:S01]  /*7210*/  IMAD.MOV.U32 R173, RZ, RZ, R206 ;  /* 0x000000ffffad7224 */ /* 0x000fe200078e00ce */
[----:B------:R-:W-:Y:S01]  /*7220*/  MOV R174, R205 ;  /* 0x000000cd00ae7202 */ /* 0x000fe20000000f00 */
[----:B------:R-:W-:Y:S01]  /*7230*/  HMMA.16816.F32.BF16 R92, R4, R20, R176 ;  /* 0x00000014045c723c */ /* 0x000fe200000418b0 */
[----:B------:R-:W-:Y:S01]  /*7240*/  IMAD.MOV.U32 R175, RZ, RZ, R204 ;  /* 0x000000ffffaf7224 */ /* 0x000fe200078e00cc */
[----:B------:R-:W-:Y:S01]  /*7250*/  MOV R143, R23 ;  /* 0x00000017008f7202 */ /* 0x000fe20000000f00 */
[----:B------:R-:W-:Y:S01]  /*7260*/  IMAD.MOV.U32 R23, RZ, RZ, R172 ;  /* 0x000000ffff177224 */ /* 0x000fe200078e00ac */
[----:B------:R-:W-:Y:S01]  /*7270*/  MOV R22, R198 ;  /* 0x000000c600167202 */ /* 0x000fe20000000f00 */
[----:B------:R-:W-:Y:S02]  /*7280*/  FFMA.FTZ R2, R2, c[0x0][0x2d0], -R12 ;  /* 0x0000b40002027a23 */ /* 0x000fe4000001080c */
        /* <DEDUP_REMOVED lines=15> */
[----:B------:R-:W-:Y:S01]  /*7380*/  IMAD.MOV.U32 R177, RZ, RZ, R195 ;  /* 0x000000ffffb17224 */ /* 0x000fe200078e00c3 */
[----:B-1----:R-:W-:Y:S01]  /*7390*/  HMMA.16816.F32.BF16 R188, R4, R8, R164 ;  /* 0x0000000804bc723c */ /* 0x002fe200000418a4 */
[----:B---3--:R-:W-:Y:S01]  /*73a0*/  FFMA.FTZ R2, R22, c[0x0][0x2d0], -R12 ;  /* 0x0000b40016027a23 */ /* 0x008fe2000001080c */
[----:B------:R-:W-:-:S06]  /*73b0*/  MOV R22, R21 ;  /* 0x0000001500167202 */ /* 0x000fcc0000000f00 */
[C---:B------:R-:W-:Y:S01]  /*73c0*/  HMMA.16816.F32.BF16 R192, R4.reuse, R10, R156 ;  /* 0x0000000a04c0723c */ /* 0x040fe2000004189c */
[----:B------:R1:W3:Y:S01]  /*73d0*/  MUFU.EX2 R21, R2 ;  /* 0x0000000200157308 */ /* 0x0002e20000000800 */
[----:B------:R-:W4:Y:S01]  /*73e0*/  LDSM.16.MT88.4 R8, [R219+0xb100] ;  /* 0x00b10000db08783b */ /* 0x000f220000004200 */
[----:B------:R-:W-:Y:S01]  /*73f0*/  MOV R178, R196 ;  /* 0x000000c400b27202 */ /* 0x000fe20000000f00 */
[----:B------:R-:W-:Y:S01]  /*7400*/  IMAD.MOV.U32 R167, RZ, RZ, R176 ;  /* 0x000000ffffa77224 */ /* 0x000fe200078e00b0 */
[----:B------:R-:W-:Y:S02]  /*7410*/  MOV R15, R221 ;  /* 0x000000dd000f7202 */ /* 0x000fe40000000f00 */
[----:B------:R-:W-:Y:S01]  /*7420*/  IMAD.MOV.U32 R159, RZ, RZ, R172 ;  /* 0x000000ffff9f7224 */ /* 0x000fe200078e00ac */
[----:B------:R-:W-:Y:S01]  /*7430*/  MOV R164, R173 ;  /* 0x000000ad00a47202 */ /* 0x000fe20000000f00 */
[----:B------:R-:W-:Y:S01]  /*7440*/  IMAD.MOV.U32 R173, RZ, RZ, R178 ;  /* 0x000000ffffad7224 */ /* 0x000fe200078e00b2 */
[----:B------:R-:W-:Y:S01]  /*7450*/  MOV R166, R175 ;  /* 0x000000af00a67202 */ /* 0x000fe20000000f00 */
[----:B-1----:R-:W-:Y:S01]  /*7460*/  FFMA.FTZ R2, R143, c[0x0][0x2d0], -R12 ;  /* 0x0000b4008f027a23 */ /* 0x002fe2000001080c */
[----:B------:R-:W-:Y:S01]  /*7470*/  MOV R176, R149 ;  /* 0x0000009500b07202 */ /* 0x000fe20000000f00 */
[----:B------:R-:W-:Y:S01]  /*7480*/  IMAD.MOV.U32 R143, RZ, RZ, R23 ;  /* 0x000000ffff8f7224 */ /* 0x000fe200078e0017 */
[C---:B--2---:R-:W-:Y:S01]  /*7490*/  HMMA.16816.F32.BF16 R204, R4.reuse, R26, R124 ;  /* 0x0000001a04cc723c */ /* 0x044fe2000004187c */
[----:B------:R1:W-:Y:S01]  /*74a0*/  MUFU.EX2 R23, R2 ;  /* 0x0000000200177308 */ /* 0x0003e20000000800 */
[----:B------:R-:W-:Y:S01]  /*74b0*/  MOV R172, R177 ;  /* 0x000000b100ac7202 */ /* 0x000fe20000000f00 */
[----:B------:R-:W-:Y:S01]  /*74c0*/  IMAD.MOV.U32 R179, RZ, RZ, R197 ;  /* 0x000000ffffb37224 */ /* 0x000fe200078e00c5 */
[----:B------:R-:W-:Y:S01]  /*74d0*/  MOV R178, R151 ;  /* 0x0000009700b27202 */ /* 0x000fe20000000f00 */
[----:B------:R-:W-:Y:S01]  /*74e0*/  IMAD.MOV.U32 R175, RZ, RZ, R148 ;  /* 0x000000ffffaf7224 */ /* 0x000fe200078e0094 */
[----:B------:R2:W5:Y:S01]  /*74f0*/  LDL.LU R221, [R1+0x3c] ;  /* 0x00003c0001dd7983 */ /* 0x0005620000300800 */
[----:B------:R-:W-:Y:S01]  /*7500*/  IMAD.MOV.U32 R177, RZ, RZ, R150 ;  /* 0x000000ffffb17224 */ /* 0x000fe200078e0096 */
[----:B------:R-:W-:Y:S02]  /*7510*/  HMMA.16816.F32.BF16 R196, R4, R24, R144 ;  /* 0x0000001804c4723c */ /* 0x000fe40000041890 */
[----:B------:R-:W2:Y:S01]  /*7520*/  LDSM.16.MT88.4 R148, [R218+0x2900] ;  /* 0x00290000da94783b */ /* 0x000ea20000004200 */
[----:B------:R-:W-:-:S02]  /*7530*/  IMAD.MOV.U32 R165, RZ, RZ, R174 ;  /* 0x000000ffffa57224 */ /* 0x000fc400078e00ae */
[----:B-1----:R-:W-:-:S03]  /*7540*/  FFMA.FTZ R2, R22, c[0x0][0x2d0], -R12 ;  /* 0x0000b40016027a23 */ /* 0x002fc6000001080c */
[----:B------:R-:W-:Y:S01]  /*7550*/  HMMA.16816.F32.BF16 R24, R4, R16, R120 ;  /* 0x000000100418723c */ /* 0x000fe20000041878 */
[----:B------:R1:W5:Y:S01]  /*7560*/  LDL.LU R216, [R1+0x38] ;  /* 0x0000380001d87983 */ /* 0x0003620000300800 */
[----:B------:R3:W1:Y:S01]  /*7570*/  MUFU.EX2 R22, R2 ;  /* 0x0000000200167308 */ /* 0x0006620000000800 */
[----:B------:R-:W-:Y:S01]  /*7580*/  MOV R174, R179 ;  /* 0x000000b300ae7202 */ /* 0x000fe20000000f00 */
[----:B------:R-:W-:-:S04]  /*7590*/  IMAD.MOV.U32 R179, RZ, RZ, R96 ;  /* 0x000000ffffb37224 */ /* 0x000fc800078e0060 */
[----:B------:R-:W-:Y:S01]  /*75a0*/  HMMA.16816.F32.BF16 R16, R4, R18, R180 ;  /* 0x000000120410723c */ /* 0x000fe200000418b4 */
[----:B------:R-:W1:Y:S01]  /*75b0*/  LDSM.16.MT88.4 R180, [R218+0x5900] ;  /* 0x00590000dab4783b */ /* 0x000e620000004200 */
[----:B------:R-:W-:Y:S01]  /*75c0*/  MOV R96, R97 ;  /* 0x0000006100607202 */ /* 0x000fe20000000f00 */
[----:B------:R-:W-:Y:S01]  /*75d0*/  IMAD.MOV.U32 R97, RZ, RZ, R98 ;  /* 0x000000ffff617224 */ /* 0x000fe200078e0062 */
[----:B------:R-:W-:Y:S01]  /*75e0*/  MOV R98, R99 ;  /* 0x0000006300627202 */ /* 0x000fe20000000f00 */
[----:B---3--:R-:W-:Y:S01]  /*75f0*/  FFMA.FTZ R2, R15, c[0x0][0x2d0], -R0 ;  /* 0x0000b4000f027a23 */ /* 0x008fe20000010800 */
[----:B------:R-:W-:-:S03]  /*7600*/  MOV R15, R13 ;  /* 0x0000000d000f7202 */ /* 0x000fc60000000f00 */
[----:B------:R3:W-:Y:S01]  /*7610*/  MUFU.EX2 R13, R2 ;  /* 0x00000002000d7308 */ /* 0x0007e20000000800 */
[----:B------:R-:W-:Y:S01]  /*7620*/  IMAD.MOV.U32 R99, RZ, RZ, R56 ;  /* 0x000000ffff637224 */ /* 0x000fe200078e0038 */
[----:B------:R-:W-:Y:S01]  /*7630*/  MOV R56, R14 ;  /* 0x0000000e00387202 */ /* 0x000fe20000000f00 */
[--C-:B---3--:R-:W-:Y:S02]  /*7640*/  FFMA.FTZ R2, R143, c[0x0][0x2d0], -R0.reuse ;  /* 0x0000b4008f027a23 */ /* 0x108fe40000010800 */
[----:B------:R-:W3:Y:S03]  /*7650*/  LDSM.16.MT88.4 R140, [R217+0x2900] ;  /* 0x00290000d98c783b */ /* 0x000ee60000004200 */
[----:B------:R1:W1:Y:S02]  /*7660*/  MUFU.EX2 R14, R2 ;  /* 0x00000002000e7308 */ /* 0x0002640000000800 */
[----:B-1----:R-:W-:-:S02]  /*7670*/  FFMA.FTZ R2, R15, c[0x0][0x2d0], -R0 ;  /* 0x0000b4000f027a23 */ /* 0x002fc40000010800 */
[----:B------:R-:W-:-:S04]  /*7680*/  FFMA.FTZ R0, R159, c[0x0][0x2d0], -R0 ;  /* 0x0000b4009f007a23 */ /* 0x000fc80000010800 */
[----:B------:R1:W-:Y:S01]  /*7690*/  MUFU.EX2 R15, R2 ;  /* 0x00000002000f7308 */ /* 0x0003e20000000800 */
[----:B----4-:R-:W-:Y:S01]  /*76a0*/  HMMA.16816.F32.BF16 R124, R4, R8, R128 ;  /* 0x00000008047c723c */ /* 0x010fe20000041880 */
[----:B------:R-:W-:Y:S01]  /*76b0*/  IMAD.MOV.U32 R122, RZ, RZ, R56 ;  /* 0x000000ffff7a7224 */ /* 0x000fe200078e0038 */
[----:B------:R-:W-:Y:S01]  /*76c0*/  MOV R121, R57 ;  /* 0x0000003900797202 */ /* 0x000fe20000000f00 */
[----:B------:R-:W-:Y:S01]  /*76d0*/  IMAD.MOV.U32 R120, RZ, RZ, R58 ;  /* 0x000000ffff787224 */ /* 0x000fe200078e003a */
[----:B------:R-:W-:Y:S01]  /*76e0*/  MOV R123, R99 ;  /* 0x00000063007b7202 */ /* 0x000fe20000000f00 */
[----:B------:R-:W-:Y:S02]  /*76f0*/  LDSM.16.MT88.4 R156, [R220+0x2900] ;  /* 0x00290000dc9c783b */ /* 0x000fe40000004200 */
[----:B------:R-:W4:Y:S01]  /*7700*/  MUFU.EX2 R12, R0 ;  /* 0x00000000000c7308 */ /* 0x000f220000000800 */
[----:B------:R-:W-:Y:S02]  /*7710*/  F2FP.BF16.PACK_AB R128, R21, R20 ;  /* 0x000000141580723e */ /* 0x000fe400000010ff */
[----:B------:R-:W-:-:S02]  /*7720*/  F2FP.BF16.PACK_AB R130, R22, R23 ;  /* 0x000000171682723e */ /* 0x000fc400000010ff */
[----:B------:R-:W-:Y:S02]  /*7730*/  F2FP.BF16.PACK_AB R129, R14, R13 ;  /* 0x0000000d0e81723e */ /* 0x000fe400000010ff */
[----:B-1----:R-:W-:Y:S02]  /*7740*/  MOV R2, R59 ;  /* 0x0000003b00027202 */ /* 0x002fe40000000f00 */
[----:B------:R-:W1:Y:S01]  /*7750*/  LDSM.16.MT88.4 R56, [R220+0x5900] ;  /* 0x00590000dc38783b */ /* 0x000e620000004200 */
[----:B----4-:R-:W-:Y:S01]  /*7760*/  F2FP.BF16.PACK_AB R131, R12, R15 ;  /* 0x0000000f0c83723e */ /* 0x010fe200000010ff */
[----:B------:R-:W-:Y:S01]  /*7770*/  HMMA.16816.F32.BF16 R8, R4, R10, R72 ;  /* 0x0000000a0408723c */ /* 0x000fe20000041848 */
[----:B------:R-:W-:Y:S01]  /*7780*/  MOV R0, R89 ;  /* 0x0000005900007202 */ /* 0x000fe20000000f00 */
[----:B------:R-:W-:Y:S06]  /*7790*/  LDSM.16.MT88.4 R72, [R217+0x8900] ;  /* 0x00890000d948783b */ /* 0x000fec0000004200 */
[----:B--2---:R-:W-:Y:S01]  /*77a0*/  HMMA.16816.F32.BF16 R144, R128, R148, R36 ;  /* 0x000000948090723c */ /* 0x004fe20000041824 */
[----:B------:R-:W-:Y:S01]  /*77b0*/  IMAD.MOV.U32 R7, RZ, RZ, R178 ;  /* 0x000000ffff077224 */ /* 0x000fe200078e00b2 */
[----:B------:R-:W-:Y:S01]  /*77c0*/  MOV R6, R179 ;  /* 0x000000b300067202 */ /* 0x000fe20000000f00 */
[----:B------:R-:W-:-:S05]  /*77d0*/  IMAD.MOV.U32 R4, RZ, RZ, R88 ;  /* 0x000000ffff047224 */ /* 0x000fca00078e0058 */
[C---:B------:R-:W-:Y:S07]  /*77e0*/  HMMA.16816.F32.BF16 R148, R128.reuse, R150, R40 ;  /* 0x000000968094723c */ /* 0x040fee0000041828 */
[----:B------:R-:W-:Y:S01]  /*77f0*/  IMAD.MOV.U32 R43, RZ, RZ, R176 ;  /* 0x000000ffff2b7224 */ /* 0x000fe200078e00b0 */
[----:B------:R-:W-:Y:S02]  /*7800*/  MOV R42, R177 ;  /* 0x000000b1002a7202 */ /* 0x000fe40000000f00 */
[----:B------:R-:W-:Y:S01]  /*7810*/  HMMA.16816.F32.BF16 R176, R128, R180, R52 ;  /* 0x000000b480b0723c */ /* 0x000fe20000041834 */
[----:B------:R-:W-:-:S07]  /*7820*/  FADD.FTZ R4, R2, R4 ;  /* 0x0000000402047221 */ /* 0x000fce0000010000 */
[----:B------:R-:W-:Y:S07]  /*7830*/  HMMA.16816.F32.BF16 R180, R128, R182, R32 ;  /* 0x000000b680b4723c */ /* 0x000fee0000041820 */
[----:B------:R-:W-:-:S04]  /*7840*/  IMAD.MOV.U32 R34, RZ, RZ, R90 ;  /* 0x000000ffff227224 */ /* 0x000fc800078e005a */
[----:B------:R-:W-:Y:S01]  /*7850*/  FADD.FTZ R0, R0, R34 ;  /* 0x0000002200007221 */ /* 0x000fe20000010000 */
[----:B------:R-:W-:Y:S01]  /*7860*/  MOV R35, R91 ;  /* 0x0000005b00237202 */ /* 0x000fe20000000f00 */
[----:B------:R-:W-:Y:S01]  /*7870*/  IMAD.MOV.U32 R40, RZ, RZ, R98 ;  /* 0x000000ffff287224 */ /* 0x000fe200078e0062 */
[----:B------:R-:W-:Y:S01]  /*7880*/  MOV R41, R97 ;  /* 0x0000006100297202 */ /* 0x000fe20000000f00 */
[----:B------:R-:W-:Y:S02]  /*7890*/  FADD.FTZ R2, R120, R0 ;  /* 0x0000000078027221 */ /* 0x000fe40000010000 */
[----:B------:R-:W-:Y:S01]  /*78a0*/  IMAD.MOV.U32 R5, RZ, RZ, R96 ;  /* 0x000000ffff057224 */ /* 0x000fe200078e0060 */
[----:B---3--:R-:W-:Y:S01]  /*78b0*/  HMMA.16816.F32.BF16 R136, R128, R140, R136 ;  /* 0x0000008c8088723c */ /* 0x008fe20000041888 */
[----:B------:R-:W-:Y:S01]  /*78c0*/  FADD.FTZ R0, R121, R4 ;  /* 0x0000000479007221 */ /* 0x000fe20000010000 */
[----:B------:R-:W-:Y:S01]  /*78d0*/  MOV R36, R175 ;  /* 0x000000af00247202 */ /* 0x000fe20000000f00 */
[----:B------:R-:W-:Y:S01]  /*78e0*/  FADD.FTZ R2, R122, R2 ;  /* 0x000000027a027221 */ /* 0x000fe20000010000 */
[----:B------:R-:W-:Y:S01]  /*78f0*/  MOV R38, R173 ;  /* 0x000000ad00267202 */ /* 0x000fe20000000f00 */
[----:B------:R-:W-:Y:S01]  /*7900*/  FADD.FTZ R0, R123, R0 ;  /* 0x000000007b007221 */ /* 0x000fe20000010000 */
[----:B------:R-:W-:Y:S01]  /*7910*/  LDSM.16.MT88.4 R88, [R220+0x8900] ;  /* 0x00890000dc58783b */ /* 0x000fe20000004200 */
[----:B------:R-:W-:-:S02]  /*7920*/  FADD.FTZ R2, R35, R2 ;  /* 0x0000000223027221 */ /* 0x000fc40000010000 */
[----:B------:R-:W-:Y:S01]  /*7930*/  FADD.FTZ R0, R40, R0 ;  /* 0x0000000028007221 */ /* 0x000fe20000010000 */
[----:B------:R-:W-:Y:S01]  /*7940*/  HMMA.16816.F32.BF16 R140, R128, R142, R44 ;  /* 0x0000008e808c723c */ /* 0x000fe2000004182c */
[----:B------:R-:W-:Y:S01]  /*7950*/  FADD.FTZ R2, R41, R2 ;  /* 0x0000000229027221 */ /* 0x000fe20000010000 */
[----:B------:R-:W-:Y:S01]  /*7960*/  LDSM.16.MT88.4 R96, [R219+0x8900] ;  /* 0x00890000db60783b */ /* 0x000fe20000004200 */
[----:B------:R-:W-:Y:S02]  /*7970*/  FADD.FTZ R0, R5, R0 ;  /* 0x0000000005007221 */ /* 0x000fe40000010000 */
[----:B------:R-:W-:Y:S01]  /*7980*/  FADD.FTZ R2, R6, R2 ;  /* 0x0000000206027221 */ /* 0x000fe20000010000 */
[----:B------:R-:W-:Y:S01]  /*7990*/  LDSM.16.MT88.4 R120, [R220+0xb900] ;  /* 0x00b90000dc78783b */ /* 0x000fe20000004200 */
[----:B------:R-:W-:Y:S01]  /*79a0*/  FADD.FTZ R0, R7, R0 ;  /* 0x0000000007007221 */ /* 0x000fe20000010000 */
[----:B------:R-:W-:Y:S01]  /*79b0*/  MOV R46, R165 ;  /* 0x000000a5002e7202 */ /* 0x000fe20000000f00 */
[----:B------:R-:W-:Y:S01]  /*79c0*/  IMAD.MOV.U32 R47, RZ, RZ, R164 ;  /* 0x000000ffff2f7224 */ /* 0x000fe200078e00a4 */
[----:B------:R-:W-:Y:S01]  /*79d0*/  MOV R44, R167 ;  /* 0x000000a7002c7202 */ /* 0x000fe20000000f00 */
[----:B------:R-:W-:-:S02]  /*79e0*/  IMAD.MOV.U32 R45, RZ, RZ, R166 ;  /* 0x000000ffff2d7224 */ /* 0x000fc400078e00a6 */
[----:B------:R-:W-:Y:S01]  /*79f0*/  IMAD.MOV.U32 R39, RZ, RZ, R172 ;  /* 0x000000ffff277224 */ /* 0x000fe200078e00ac */
[----:B------:R-:W2:Y:S01]  /*7a00*/  LDSM.16.MT88.4 R164, [R219+0x2900] ;  /* 0x00290000dba4783b */ /* 0x000ea20000004200 */
[----:B------:R-:W-:Y:S02]  /*7a10*/  FADD.FTZ R2, R42, R2 ;  /* 0x000000022a027221 */ /* 0x000fe40000010000 */
[----:B------:R-:W-:Y:S01]  /*7a20*/  IMAD.MOV.U32 R37, RZ, RZ, R174 ;  /* 0x000000ffff257224 */ /* 0x000fe200078e00ae */
[----:B-1----:R-:W-:Y:S01]  /*7a30*/  HMMA.16816.F32.BF16 R52, R128, R56, R64 ;  /* 0x000000388034723c */ /* 0x002fe20000041840 */
[----:B------:R-:W-:Y:S01]  /*7a40*/  FADD.FTZ R0, R43, R0 ;  /* 0x000000002b007221 */ /* 0x000fe20000010000 */
[----:B------:R-:W1:Y:S01]  /*7a50*/  LDSM.16.MT88.4 R172, [R217+0x5900] ;  /* 0x00590000d9ac783b */ /* 0x000e620000004200 */
[----:B------:R-:W-:-:S03]  /*7a60*/  FADD.FTZ R2, R36, R2 ;  /* 0x0000000224027221 */ /* 0x000fc60000010000 */
[----:B------:R-:W3:Y:S01]  /*7a70*/  LDSM.16.MT88.4 R4, [R219+0xb900] ;  /* 0x00b90000db04783b */ /* 0x000ee20000004200 */
[----:B------:R-:W-:-:S03]  /*7a80*/  FADD.FTZ R0, R37, R0 ;  /* 0x0000000025007221 */ /* 0x000fc60000010000 */
[----:B------:R-:W4:Y:S01]  /*7a90*/  LDSM.16.MT88.4 R64, [R219+0x5900] ;  /* 0x00590000db40783b */ /* 0x000f220000004200 */
        /* <DEDUP_REMOVED lines=15> */
[----:B------:R-:W-:Y:S01]  /*7b90*/  FADD.FTZ R0, R133, R0 ;  /* 0x0000000085007221 */ /* 0x000fe20000010000 */
[----:B--2---:R-:W-:Y:S01]  /*7ba0*/  HMMA.16816.F32.BF16 R160, R128, R164, R160 ;  /* 0x000000a480a0723c */ /* 0x004fe200000418a0 */
[----:B------:R-:W-:Y:S02]  /*7bb0*/  FADD.FTZ R2, R203, R2 ;  /* 0x00000002cb027221 */ /* 0x000fe40000010000 */
[----:B------:R-:W-:-:S05]  /*7bc0*/  FADD.FTZ R0, R134, R0 ;  /* 0x0000000086007221 */ /* 0x000fca0000010000 */
[C---:B------:R-:W-:Y:S08]  /*7bd0*/  HMMA.16816.F32.BF16 R164, R128.reuse, R166, R68 ;  /* 0x000000a680a4723c */ /* 0x040ff00000041844 */
[C---:B-1----:R-:W-:Y:S08]  /*7be0*/  HMMA.16816.F32.BF16 R168, R128.reuse, R172, R168 ;  /* 0x000000ac80a8723c */ /* 0x042ff000000418a8 */
[C---:B------:R-:W-:Y:S08]  /*7bf0*/  HMMA.16816.F32.BF16 R68, R128.reuse, R72, R76 ;  /* 0x000000488044723c */ /* 0x040ff0000004184c */
[C---:B------:R-:W-:Y:S08]  /*7c00*/  HMMA.16816.F32.BF16 R172, R128.reuse, R174, R60 ;  /* 0x000000ae80ac723c */ /* 0x040ff0000004183c */
[C---:B------:R-:W-:Y:S08]  /*7c10*/  HMMA.16816.F32.BF16 R72, R128.reuse, R74, R84 ;  /* 0x0000004a8048723c */ /* 0x040ff00000041854 */
[C---:B---3--:R-:W-:Y:S07]  /*7c20*/  HMMA.16816.F32.BF16 R124, R128.reuse, R4, R124 ;  /* 0x00000004807c723c */ /* 0x048fee000004187c */
[----:B------:R-:W-:Y:S01]  /*7c30*/  FADD.FTZ R4, R208, R2 ;  /* 0x00000002d0047221 */ /* 0x000fe20000010000 */
[----:B------:R-:W-:Y:S01]  /*7c40*/  HMMA.16816.F32.BF16 R152, R128, R156, R152 ;  /* 0x0000009c8098723c */ /* 0x000fe20000041898 */
[----:B------:R-:W-:-:S02]  /*7c50*/  FADD.FTZ R2, R135, R0 ;  /* 0x0000000087027221 */ /* 0x000fc40000010000 */
[----:B------:R-:W-:-:S05]  /*7c60*/  FADD.FTZ R0, R202, R4 ;  /* 0x00000004ca007221 */ /* 0x000fca0000010000 */
[----:B----4-:R-:W-:Y:S01]  /*7c70*/  HMMA.16816.F32.BF16 R60, R128, R64, R108 ;  /* 0x00000040803c723c */ /* 0x010fe2000004186c */
[----:B------:R-:W-:-:S07]  /*7c80*/  FADD.FTZ R2, R200, R2 ;  /* 0x00000002c8027221 */ /* 0x000fce0000010000 */
[----:B------:R-:W-:Y:S01]  /*7c90*/  HMMA.16816.F32.BF16 R84, R128, R88, R92 ;  /* 0x000000588054723c */ /* 0x000fe2000004185c */
[----:B------:R-:W-:-:S07]  /*7ca0*/  FADD.FTZ R0, R20, R0 ;  /* 0x0000000014007221 */ /* 0x000fce0000010000 */
[C---:B------:R-:W-:Y:S01]  /*7cb0*/  HMMA.16816.F32.BF16 R156, R128.reuse, R158, R80 ;  /* 0x0000009e809c723c */ /* 0x040fe20000041850 */
[----:B------:R-:W1:Y:S07]  /*7cc0*/  LDSM.16.MT88.4 R80, [R218+0x8900] ;  /* 0x00890000da50783b */ /* 0x000e6e0000004200 */
[C---:B------:R-:W-:Y:S01]  /*7cd0*/  HMMA.16816.F32.BF16 R64, R128.reuse, R66, R104 ;  /* 0x000000428040723c */ /* 0x040fe20000041868 */
[----:B------:R-:W2:Y:S07]  /*7ce0*/  LDSM.16.MT88.4 R104, [R217+0xb900] ;  /* 0x00b90000d968783b */ /* 0x000eae0000004200 */
[----:B------:R-:W-:Y:S01]  /*7cf0*/  HMMA.16816.F32.BF16 R92, R128, R96, R112 ;  /* 0x00000060805c723c */ /* 0x000fe20000041870 */
[----:B------:R-:W3:Y:S01]  /*7d00*/  LDSM.16.MT88.4 R112, [R218+0xb900] ;  /* 0x00b90000da70783b */ /* 0x000ee20000004200 */
        /* <DEDUP_REMOVED lines=8> */
[----:B------:R4:W-:Y:S01]  /*7d90*/  STL [R1], R4 ;  /* 0x0000000401007387 */ /* 0x0009e20000100800 */
[C---:B------:R-:W-:Y:S08]  /*7da0*/  HMMA.16816.F32.BF16 R56, R128.reuse, R58, R116 ;  /* 0x0000003a8038723c */ /* 0x040ff00000041874 */
[C---:B------:R-:W-:Y:S08]  /*7db0*/  HMMA.16816.F32.BF16 R88, R128.reuse, R90, R100 ;  /* 0x0000005a8058723c */ /* 0x040ff00000041864 */
[C---:B-1----:R-:W-:Y:S08]  /*7dc0*/  HMMA.16816.F32.BF16 R76, R128.reuse, R80, R48 ;  /* 0x00000050804c723c */ /* 0x042ff00000041830 */
[C---:B--2---:R-:W-:Y:S08]  /*7dd0*/  HMMA.16816.F32.BF16 R100, R128.reuse, R104, R188 ;  /* 0x000000688064723c */ /* 0x044ff000000418bc */
[C---:B---3--:R-:W-:Y:S08]  /*7de0*/  HMMA.16816.F32.BF16 R108, R128.reuse, R112, R196 ;  /* 0x00000070806c723c */ /* 0x048ff000000418c4 */
        /* <DEDUP_REMOVED lines=8> */
[----:B----4-:R-:W2:Y:S01]  /*7e70*/  LDL.LU R47, [R1+0x28] ;  /* 0x00002800012f7983 */ /* 0x010ea20000300800 */
[----:B------:R-:W-:-:S02]  /*7e80*/  IMAD.MOV.U32 R134, RZ, RZ, R3 ;  /* 0x000000ffff867224 */ /* 0x000fc400078e0003 */
[----:B------:R-:W-:Y:S01]  /*7e90*/  IMAD.MOV.U32 R133, RZ, RZ, R132 ;  /* 0x000000ffff857224 */ /* 0x000fe200078e0084 */
[----:B------:R-:W3:Y:S01]  /*7ea0*/  LDL.LU.64 R44, [R1+0x10] ;  /* 0x00001000012c7983 */ /* 0x000ee20000300a00 */
[----:B--2---:R-:W-:-:S03]  /*7eb0*/  IADD3 R252, R47, -0x2, RZ ;  /* 0xfffffffe2ffc7810 */ /* 0x004fc60007ffe0ff */
[----:B------:R-:W2:Y:S01]  /*7ec0*/  LDL.LU.64 R46, [R1+0x30] ;  /* 0x00003000012e7983 */ /* 0x000ea20000300a00 */
[----:B---3--:R-:W-:Y:S02]  /*7ed0*/  MOV R3, R45 ;  /* 0x0000002d00037202 */ /* 0x008fe40000000f00 */
[----:B--2---:R-:W-:-:S05]  /*7ee0*/  MOV R2, R46 ;  /* 0x0000002e00027202 */ /* 0x004fca0000000f00 */
[----:B------:R1:W-:Y:S02]  /*7ef0*/  STL.64 [R1+0x10], R2 ;  /* 0x0000100201007387 */ /* 0x0003e40000100a00 */
.L_x_713:
[----:B------:R-:W2:Y:S01]  /*7f00*/  LDL.64 R12, [R1+0x10] ;  /* 0x00001000010c7983 */ /* 0x000ea20000100a00 */
[----:B-1----:R-:W-:Y:S01]  /*7f10*/  SHF.R.S32.HI R0, RZ, 0x1f, R252 ;  /* 0x0000001fff007819 */ /* 0x002fe200000114fc */
[----:B------:R-:W-:Y:S04]  /*7f20*/  DEPBAR.LE SB0, 0x0 ;  /* 0x000080000000791a */ /* 0x000fe80000000000 */
[----:B------:R-:W-:Y:S01]  /*7f30*/  BAR.SYNC.DEFER_BLOCKING 0x0 ;  /* 0x0000000000007b1d */ /* 0x000fe20000010000 */
[----:B------:R-:W-:Y:S01]  /*7f40*/  IMAD R0, R0, c[0x0][0x208], RZ ;  /* 0x0000820000007a24 */ /* 0x000fe200078e02ff */
[----:B------:R-:W-:Y:S01]  /*7f50*/  MOV R29, c[0x0][0x208] ;  /* 0x00008200001d7a02 */ /* 0x000fe20000000f00 */
[C---:B-1----:R-:W-:Y:S01]  /*7f60*/  IMAD.WIDE.U32 R2, R252.reuse, c[0x0][0x208], RZ ;  /* 0x00008200fc027a25 */ /* 0x042fe200078e00ff */
[----:B------:R-:W-:Y:S02]  /*7f70*/  MOV R45, 0x6 ;  /* 0x00000006002d7802 */ /* 0x000fe40000000f00 */
[----:B------:R-:W-:Y:S01]  /*7f80*/  SHF.L.U32 R29, R29, 0x6, RZ ;  /* 0x000000061d1d7819 */ /* 0x000fe200000006ff */
[----:B------:R-:W-:Y:S01]  /*7f90*/  IMAD R0, R252, c[0x0][0x20c], R0 ;  /* 0x00008300fc007a24 */ /* 0x000fe200078e0200 */
[----:B------:R-:W-:Y:S04]  /*7fa0*/  MOV R44, c[0x0][0x208] ;  /* 0x00008200002c7a02 */ /* 0x000fe80000000f00 */
[----:B------:R-:W-:Y:S02]  /*7fb0*/  IADD3 R0, R3, R0, RZ ;  /* 0x0000000003007210 */ /* 0x000fe40007ffe0ff */
[----:B------:R-:W-:Y:S03]  /*7fc0*/  SHF.L.U64.HI R44, R44, R45, c[0x0][0x20c] ;  /* 0x000083002c2c7619 */ /* 0x000fe6000001022d */
[----:B------:R-:W-:Y:S01]  /*7fd0*/  IMAD R0, R0, 0x60, RZ ;  /* 0x0000006000007824 */ /* 0x000fe200078e02ff */
[----:B-----5:R-:W-:Y:S08]  /*7fe0*/  LDSM.16.M88.4 R48, [R223+0x18100] ;  /* 0x01810000df30783b */ /* 0x020ff00000000200 */
        /* <DEDUP_REMOVED lines=8> */
[----:B------:R-:W-:Y:S08]  /*8070*/  LDSM.16.M88.4 R188, [R224+0x18100] ;  /* 0x01810000e0bc783b */ /* 0x000ff00000000200 */
        /* <DEDUP_REMOVED lines=33> */
[----:B--2---:R-:W-:Y:S03]  /*8290*/  IADD3 R2, P0, R2, R29, RZ ;  /* 0x0000001d02027210 */ /* 0x004fe60007f1e0ff */
[----:B------:R2:W-:Y:S03]  /*82a0*/  LDGSTS.E.BYPASS.LTC128B.128 [R251+0x9100], [R38.64], !P4 ;  /* 0x0910000026fb7fae */ /* 0x0005e6000e101d44 */
[----:B------:R-:W-:Y:S05]  /*82b0*/  IADD3.X R3, R3, R44, RZ, P0, !PT ;  /* 0x0000002c03037210 */ /* 0x000fea00007fe4ff */
[----:B------:R1:W-:Y:S08]  /*82c0*/  LDGSTS.E.BYPASS.LTC128B.128 [R251+0x1100], [R2.64], !P3 ;  /* 0x0110000002fb7fae */ /* 0x0003f0000d901d44 */
[----:B------:R1:W-:Y:S01]  /*82d0*/  LDGSTS.E.BYPASS.LTC128B.128 [R251+0x4100], [R2.64+0x80], !P5 ;  /* 0x0410008002fb7fae */ /* 0x0003e2000e901d44 */
[----:B----4-:R-:W-:Y:S02]  /*82e0*/  IADD3 R36, P0, R29, R2, RZ ;  /* 0x000000021d247210 */ /* 0x010fe40007f1e0ff */
[C---:B---3--:R-:W-:Y:S02]  /*82f0*/  HMMA.16816.F32.BF16 R28, R48.reuse, R32, RZ ;  /* 0x00000020301c723c */ /* 0x048fe400000418ff */
[----:B------:R-:W-:Y:S03]  /*8300*/  IADD3.X R37, R44, R3, RZ, P0, !PT ;  /* 0x000000032c257210 */ /* 0x000fe600007fe4ff */
[----:B------:R3:W-:Y:S01]  /*8310*/  LDGSTS.E.BYPASS.LTC128B.128 [R251+0x7100], [R2.64+0x100], !P6 ;  /* 0x0710010002fb7fae */ /* 0x0007e2000f101d44 */
[C---:B------:R-:W-:Y:S02]  /*8320*/  ISETP.GT.AND P0, PT, R252.reuse, RZ, PT ;  /* 0x000000fffc00720c */ /* 0x040fe40003f04270 */
[----:B------:R-:W-:Y:S01]  /*8330*/  IADD3 R252, R252, -0x1, RZ ;  /* 0xfffffffffcfc7810 */ /* 0x000fe20007ffe0ff */
[C---:B------:R-:W-:Y:S04]  /*8340*/  HMMA.16816.F32.BF16 R32, R48.reuse, R34, RZ ;  /* 0x000000223020723c */ /* 0x040fe800000418ff */
        /* <DEDUP_REMOVED lines=10> */
[----:B------:R-:W-:Y:S07]  /*83f0*/  LDSM.16.M88.4 R184, [R226+0x18100] ;  /* 0x01810000e2b8783b */ /* 0x000fee0000000200 */
        /* <DEDUP_REMOVED lines=32> */
[----:B------:R-:W1:Y:S07]  /*8600*/  LDSM.16.M88.4 R188, [R225+0x18100] ;  /* 0x01810000e1bc783b */ /* 0x000e6e0000000200 */
        /* <DEDUP_REMOVED lines=877> */
[----:B------:R-:W4:Y:S03]  /*bce0*/  LDL.LU R172, [R1] ;  /* 0x0000000001ac7983 */ /* 0x000f260000300800 */
        /* <DEDUP_REMOVED lines=252> */
[----:B------:R1:W-:Y:S04]  /*ccb0*/  STL [R1], R2 ;  /* 0x0000000201007387 */ /* 0x0003e80000100800 */
[----:B------:R1:W-:Y:S01]  /*ccc0*/  STL [R1+0x4], R0 ;  /* 0x0000040001007387 */ /* 0x0003e20000100800 */
[----:B------:R-:W-:-:S05]  /*ccd0*/  @P0 BRA `(.L_x_713) ;  /* 0xffffb22000000947 */ /* 0x000fca000383ffff */
.L_x_712:
[----:B----4-:R-:W2:Y:S04]  /*cce0*/  LDL.LU R5, [R1] ;  /* 0x0000000001057983 */ /* 0x010ea80000300800 */
[----:B-1----:R-:W3:Y:S01]  /*ccf0*/  LDL.LU R2, [R1+0x4] ;  /* 0x0000040001027983 */ /* 0x002ee20000300800 */
[----:B------:R-:W-:-:S02]  /*cd00*/  MOV R50, 0xff800000 ;  /* 0xff80000000327802 */ /* 0x000fc40000000f00 */
[----:B------:R-:W-:Y:S02]  /*cd10*/  MOV R51, 0xff800000 ;  /* 0xff80000000337802 */ /* 0x000fe40000000f00 */
[----:B------:R-:W-:Y:S01]  /*cd20*/  PLOP3.LUT P2, PT, PT, PT, PT, 0x8, 0x0 ;  /* 0x000000000000781c */ /* 0x000fe20003f4e170 */
        /* <DEDUP_REMOVED lines=152> */
.L_x_704:
        /* <DEDUP_REMOVED lines=184> */
.L_x_715:
[----:B-1----:R-:W-:Y:S01]  /*e230*/  LOP3.LUT R0, R49, 0xffffffe0, RZ, 0xc0, !PT ;  /* 0xffffffe031007812 */ /* 0x002fe200078ec0ff */
[----:B------:R-:W1:Y:S01]  /*e240*/  S2R R11, SR_CTAID.Y ;  /* 0x00000000000b7919 */ /* 0x000e620000002600 */
[----:B------:R-:W-:Y:S01]  /*e250*/  SHF.R.S32.HI R4, RZ, 0x1f, R48 ;  /* 0x0000001fff047819 */ /* 0x000fe20000011430 */
[----:B------:R-:W-:Y:S01]  /*e260*/  IMAD.MOV.U32 R7, RZ, RZ, c[0x0][0x4e8] ;  /* 0x00013a00ff077624 */ /* 0x000fe200078e00ff */
[----:B------:R-:W-:Y:S01]  /*e270*/  LEA.HI R15, R52, R53, RZ, 0x3 ;  /* 0x00000035340f7211 */ /* 0x000fe200078f18ff */
[----:B------:R-:W-:Y:S01]  /*e280*/  IMAD.IADD R0, R53, 0x1, -R0 ;  /* 0x0000000135007824 */ /* 0x000fe200078e0a00 */
[----:B------:R-:W2:Y:S01]  /*e290*/  S2R R28, SR_CTAID.X ;  /* 0x00000000001c7919 */ /* 0x000ea20000002500 */
        /* <DEDUP_REMOVED lines=16> */
[----:B-1----:R-:W-:Y:S01]  /*e3a0*/  SHF.R.S32.HI R10, RZ, 0x1f, R11 ;  /* 0x0000001fff0a7819 */ /* 0x002fe2000001140b */
[----:B------:R-:W-:Y:S01]  /*e3b0*/  IMAD R6, R2, c[0x0][0x3a4], R6 ;  /* 0x0000e90002067a24 */ /* 0x000fe200078e0206 */
[----:B------:R-:W-:Y:S01]  /*e3c0*/  IADD3 R14, -R4, R53, RZ ;  /* 0x00000035040e7210 */ /* 0x000fe20007ffe1ff */
[----:B------:R-:W-:Y:S01]  /*e3d0*/  IMAD R0, R0, 0x8, R16 ;  /* 0x0000000800007824 */ /* 0x000fe200078e0210 */
[----:B------:R-:W-:Y:S01]  /*e3e0*/  SEL R12, R57, RZ, !P0 ;  /* 0x000000ff390c7207 */ /* 0x000fe20004000000 */
[----:B------:R-:W-:Y:S01]  /*e3f0*/  IMAD.WIDE.U32 R4, R2, c[0x0][0x3a0], RZ ;  /* 0x0000e80002047a25 */ /* 0x000fe200078e00ff */
[----:B------:R-:W-:-:S02]  /*e400*/  SHF.R.S32.HI R15, RZ, 0x3, R15 ;  /* 0x00000003ff0f7819 */ /* 0x000fc4000001140f */
[----:B------:R-:W-:Y:S01]  /*e410*/  LEA.HI R18, R52, R53, RZ, 0x6 ;  /* 0x0000003534127211 */ /* 0x000fe200078f30ff */
[----:B--2---:R-:W-:Y:S01]  /*e420*/  IMAD R7, R28, 0x80, R0 ;  /* 0x000000801c077824 */ /* 0x004fe200078e0200 */
[----:B------:R-:W-:Y:S01]  /*e430*/  LEA R13, R14, R15, 0x5 ;  /* 0x0000000f0e0d7211 */ /* 0x000fe200078e28ff */
[----:B------:R-:W-:Y:S01]  /*e440*/  IMAD.WIDE.U32 R8, R11, c[0x0][0x490], R2 ;  /* 0x000124000b087a25 */ /* 0x000fe200078e0002 */
[----:B------:R-:W-:-:S03]  /*e450*/  IADD3 R3, R5, R6, RZ ;  /* 0x0000000605037210 */ /* 0x000fc60007ffe0ff */
[----:B------:R-:W-:Y:S02]  /*e460*/  IMAD R5, R10, c[0x0][0x490], RZ ;  /* 0x000124000a057a24 */ /* 0x000fe400078e02ff */
[----:B------:R-:W-:-:S04]  /*e470*/  @P1 IMAD.HI.U32 R6, R7, c[0x0][0x4ec], RZ ;  /* 0x00013b0007061a27 */ /* 0x000fc800078e00ff */
        /* <DEDUP_REMOVED lines=9> */
[----:B------:R-:W-:-:S02]  /*e510*/  SEL R11, R4, RZ, !P0 ;  /* 0x000000ff040b7207 */ /* 0x000fc40004000000 */
[--C-:B------:R-:W-:Y:S01]  /*e520*/  SHF.R.S32.HI R9, RZ, 0x1f, R0.reuse ;  /* 0x0000001fff097819 */ /* 0x100fe20000011400 */
[----:B------:R-:W-:Y:S01]  /*e530*/  IMAD.MOV R6, RZ, RZ, -R0 ;  /* 0x000000ffff067224 */ /* 0x000fe200078e0a00 */
[----:B------:R-:W-:Y:S01]  /*e540*/  IADD3 R3, R3, R10, RZ ;  /* 0x0000000a03037210 */ /* 0x000fe20007ffe0ff */
[----:B------:R-:W-:Y:S02]  /*e550*/  IMAD.MOV.U32 R4, RZ, RZ, R8 ;  /* 0x000000ffff047224 */ /* 0x000fe400078e0008 */
[----:B------:R-:W-:Y:S02]  /*e560*/  IMAD R8, R6, c[0x0][0x4e8], R7 ;  /* 0x00013a0006087a24 */ /* 0x000fe400078e0207 */
[----:B------:R-:W-:-:S04]  /*e570*/  IMAD.WIDE.U32 R4, R12, c[0x0][0x498], R4 ;  /* 0x000126000c047a25 */ /* 0x000fc800078e0004 */
[----:B------:R-:W-:Y:S01]  /*e580*/  IMAD R6, R11, c[0x0][0x498], RZ ;  /* 0x000126000b067a24 */ /* 0x000fe200078e02ff */
[----:B------:R-:W-:Y:S01]  /*e590*/  IADD3 R4, P0, R0, R4, RZ ;  /* 0x0000000400047210 */ /* 0x000fe20007f1e0ff */
[----:B------:R-:W-:Y:S01]  /*e5a0*/  IMAD R13, R28, 0x80, R13 ;  /* 0x000000801c0d7824 */ /* 0x000fe200078e020d */
[----:B------:R-:W-:Y:S01]  /*e5b0*/  SHF.R.S32.HI R0, RZ, 0x1f, R8 ;  /* 0x0000001fff007819 */ /* 0x000fe20000011408 */
[----:B------:R-:W-:Y:S02]  /*e5c0*/  IMAD R6, R12, c[0x0][0x49c], R6 ;  /* 0x000127000c067a24 */ /* 0x000fe400078e0206 */
[----:B------:R-:W-:Y:S02]  /*e5d0*/  IMAD.SHL.U32 R17, R15, 0x40, RZ ;  /* 0x000000400f117824 */ /* 0x000fe400078e00ff */
[----:B------:R-:W-:Y:S01]  /*e5e0*/  @P1 IMAD.HI.U32 R10, R13, c[0x0][0x4ec], RZ ;  /* 0x00013b000d0a1a27 */ /* 0x000fe200078e00ff */
[----:B------:R-:W-:Y:S02]  /*e5f0*/  IADD3.X R5, R9, R5, R6, P0, !PT ;  /* 0x0000000509057210 */ /* 0x000fe400007fe406 */
[----:B------:R-:W-:Y:S01]  /*e600*/  LOP3.LUT R6, R17, 0x1c0, RZ, 0xc0, !PT ;  /* 0x000001c011067812 */ /* 0x000fe200078ec0ff */
[----:B------:R-:W-:-:S02]  /*e610*/  IMAD R9, R0, c[0x0][0x488], RZ ;  /* 0x0001220000097a24 */ /* 0x000fc400078e02ff */
        /* <DEDUP_REMOVED lines=9> */
[----:B------:R-:W-:Y:S01]  /*e6b0*/  LEA R6, P0, R4, c[0x0][0x450], 0x2 ;  /* 0x0001140004067a11 */ /* 0x000fe200078010ff */
[----:B------:R-:W-:Y:S01]  /*e6c0*/  IMAD R8, R12, c[0x0][0x3f4], R8 ;  /* 0x0000fd000c087a24 */ /* 0x000fe200078e0208 */
[----:B------:R-:W-:Y:S01]  /*e6d0*/  IADD3 R9, R5, R9, RZ ;  /* 0x0000000905097210 */ /* 0x000fe20007ffe0ff */
[----:B------:R-:W-:Y:S01]  /*e6e0*/  IMAD.MOV R5, RZ, RZ, -R7 ;  /* 0x000000ffff057224 */ /* 0x000fe200078e0a07 */
[----:B------:R-:W-:Y:S01]  /*e6f0*/  LOP3.LUT R14, R10, R11, RZ, 0x3c, !PT ;  /* 0x0000000b0a0e7212 */ /* 0x000fe200078e3cff */
[----:B------:R-:W-:Y:S01]  /*e700*/  IMAD.IADD R3, R3, 0x1, R8 ;  /* 0x0000000103037824 */ /* 0x000fe200078e0208 */
[----:B------:R-:W-:Y:S01]  /*e710*/  LEA.HI.X R4, R4, c[0x0][0x454], R9, 0x2, P0 ;  /* 0x0001150004047a11 */ /* 0x000fe200000f1409 */
[----:B------:R-:W-:Y:S01]  /*e720*/  SHFL.IDX PT, R10, R6, RZ, 0x1c1f ;  /* 0x001c1fff060a7589 */ /* 0x000fe200000e0000 */
[----:B------:R-:W-:Y:S01]  /*e730*/  SHF.R.S32.HI R12, RZ, 0x1f, R7 ;  /* 0x0000001fff0c7819 */ /* 0x000fe20000011407 */
[----:B------:R-:W-:-:S02]  /*e740*/  IMAD R5, R5, c[0x0][0x4e8], R13 ;  /* 0x00013a0005057a24 */ /* 0x000fc400078e020d */
[----:B------:R-:W1:Y:S01]  /*e750*/  SHFL.IDX PT, R11, R4, RZ, 0x1c1f ;  /* 0x001c1fff040b7589 */ /* 0x000e6200000e0000 */
[----:B------:R-:W-:-:S03]  /*e760*/  IMAD.WIDE.U32 R2, R7, c[0x0][0x3e0], R2 ;  /* 0x0000f80007027a25 */ /* 0x000fc600078e0002 */
[----:B------:R2:W-:Y:S04]  /*e770*/  SHFL.IDX PT, R8, R6, 0x1, 0x1c1f ;  /* 0x003c1f0006087f89 */ /* 0x0005e800000e0000 */
[----:B------:R3:W4:Y:S01]  /*e780*/  SHFL.IDX PT, R9, R4, 0x1, 0x1c1f ;  /* 0x003c1f0004097f89 */ /* 0x00072200000e0000 */
[----:B--2---:R-:W-:Y:S01]  /*e790*/  IMAD R6, R12, c[0x0][0x3e0], RZ ;  /* 0x0000f8000c067a24 */ /* 0x004fe200078e02ff */
[----:B---3--:R-:W-:-:S03]  /*e7a0*/  LEA R4, R28, R16, 0x7 ;  /* 0x000000101c047211 */ /* 0x008fc600078e38ff */
[----:B------:R-:W-:Y:S01]  /*e7b0*/  IMAD R12, R7, c[0x0][0x3e4], R6 ;  /* 0x0000f900070c7a24 */ /* 0x000fe200078e0206 */
[----:B------:R-:W-:Y:S01]  /*e7c0*/  LEA R28, R28, R15, 0x7 ;  /* 0x0000000f1c1c7211 */ /* 0x000fe200078e38ff */
[----:B------:R-:W-:Y:S01]  /*e7d0*/  IMAD.SHL.U32 R6, R18, 0x8, RZ ;  /* 0x0000000812067824 */ /* 0x000fe200078e00ff */
[C---:B------:R-:W-:Y:S01]  /*e7e0*/  IADD3 R13, R4.reuse, 0x8, RZ ;  /* 0x00000008040d7810 */ /* 0x040fe20007ffe0ff */
[----:B------:R-:W-:Y:S01]  /*e7f0*/  IMAD.IADD R3, R3, 0x1, R12 ;  /* 0x0000000103037824 */ /* 0x000fe200078e020c */
[-C--:B------:R-:W-:Y:S02]  /*e800*/  ISETP.GE.OR P1, PT, R4, R29.reuse, P2 ;  /* 0x0000001d0400720c */ /* 0x080fe40001726670 */
[----:B------:R-:W-:Y:S02]  /*e810*/  SHF.R.S32.HI R4, RZ, 0x1f, R5 ;  /* 0x0000001fff047819 */ /* 0x000fe40000011405 */
[----:B------:R-:W-:Y:S02]  /*e820*/  ISETP.GE.OR P0, PT, R13, R29, P2 ;  /* 0x0000001d0d00720c */ /* 0x000fe40001706670 */
[----:B------:R-:W-:Y:S01]  /*e830*/  LOP3.LUT R7, R14, 0x7ffffe00, R6, 0xf8, !PT ;  /* 0x7ffffe000e077812 */ /* 0x000fe200078ef806 */
[----:B------:R-:W-:-:S04]  /*e840*/  IMAD R4, R4, c[0x0][0x3d8], RZ ;  /* 0x0000f60004047a24 */ /* 0x000fc800078e02ff */
[C---:B------:R-:W-:Y:S02]  /*e850*/  IMAD R6, R5.reuse, c[0x0][0x3dc], R4 ;  /* 0x0000f70005067a24 */ /* 0x040fe400078e0204 */
[----:B------:R-:W-:Y:S01]  /*e860*/  IMAD.WIDE.U32 R4, R5, c[0x0][0x3d8], R2 ;  /* 0x0000f60005047a25 */ /* 0x000fe200078e0002 */
[----:B------:R-:W-:Y:S01]  /*e870*/  SHF.L.U32 R2, R7, 0x1, RZ ;  /* 0x0000000107027819 */ /* 0x000fe200000006ff */
[----:B-1----:R1:W-:Y:S02]  /*e880*/  @!P1 ST.E [R10.64], R50 ;  /* 0x000000320a009985 */ /* 0x0023e4000c101904 */
[----:B------:R-:W-:Y:S02]  /*e890*/  IMAD.IADD R3, R5, 0x1, R6 ;  /* 0x0000000105037824 */ /* 0x000fe400078e0206 */
        /* <DEDUP_REMOVED lines=28> */
[----:B------:R4:W5:Y:S01]  /*ea60*/  LDS.128 R12, [R2+0xc080] ;  /* 0x00c08000020c7984 */ /* 0x0009620000000c00 */
        /* <DEDUP_REMOVED lines=17> */
[----:B-----5:R2:W-:Y:S02]  /*eb80*/  @!P0 ST.E.128 [R2.64], R12 ;  /* 0x0000000c02008985 */ /* 0x0205e4000c101d04 */
.L_x_717:
[----:B--234-:R-:W-:Y:S05]  /*eb90*/  BSYNC B0 ;  /* 0x0000000000007941 */ /* 0x01cfea0003800000 */
.L_x_716:
        /* <DEDUP_REMOVED lines=30> */
.L_x_719:
[----:B------:R-:W-:Y:S05]  /*ed80*/  BSYNC B0 ;  /* 0x0000000000007941 */ /* 0x000fea0003800000 */
.L_x_718:
        /* <DEDUP_REMOVED lines=30> */
.L_x_721:
[----:B------:R-:W-:Y:S05]  /*ef70*/  BSYNC B0 ;  /* 0x0000000000007941 */ /* 0x000fea0003800000 */
.L_x_720:
        /* <DEDUP_REMOVED lines=31> */
.L_x_714:
        /* <DEDUP_REMOVED lines=19> */
.L_x_722:
        /* <DEDUP_REMOVED lines=42> */
.L_x_724:
[----:B------:R-:W-:Y:S05]  /*f540*/  BSYNC B0 ;  /* 0x0000000000007941 */ /* 0x000fea0003800000 */
.L_x_723:
        /* <DEDUP_REMOVED lines=73> */
.L_x_726:
[----:B------:R-:W-:Y:S05]  /*f9e0*/  BSYNC B0 ;  /* 0x0000000000007941 */ /* 0x000fea0003800000 */
.L_x_725:
        /* <DEDUP_REMOVED lines=27> */
.L_x_728:
[----:B------:R-:W-:Y:S05]  /*fba0*/  BSYNC B0 ;  /* 0x0000000000007941 */ /* 0x000fea0003800000 */
.L_x_727:
        /* <DEDUP_REMOVED lines=27> */
.L_x_730:
[----:B------:R-:W-:Y:S05]  /*fd60*/  BSYNC B0 ;  /* 0x0000000000007941 */ /* 0x000fea0003800000 */
.L_x_729:
        /* <DEDUP_REMOVED lines=28> */
.L_x_731:
        /* <DEDUP_REMOVED lines=13> */
.L_x_3068:


//--------------------- .text._ZN7cutlass13device_kernelIN5flash19enable_sm80_to_sm89INS1_16FlashAttnFwdSm80INS1_25CollectiveMainloopFwdSm80ILi8ELi1ELb0EN4cute5tupleIJNS5_1CILi128EEENS7_ILi48EEENS7_ILi256EEEEEELi256ENS_10bfloat16_tEfNS_4arch4Sm80ELb0ELb0ELb1ELb1ELb0ELb1ELb1ELb0EEENS1_21CollectiveEpilogueFwdINS6_IJS8_SA_S9_EEENS6_IJNS7_ILi1EEESI_SI_EEESC_SE_Li256ELb1ELb1ELb0ELb0EEENS1_19SingleTileSchedulerILb1ELb0ELb1ELi128EEEEEEEEEvNT_6ParamsE --------------------------
	.section	.text._ZN7cutlass13device_kernelIN5flash19enable_sm80_to_sm89INS1_16FlashAttnFwdSm80INS1_25CollectiveMainloopFwdSm80ILi8ELi1ELb0EN4cute5tupleIJNS5_1CILi128EEENS7_ILi48EEENS7_ILi256EEEEEELi256ENS_10bfloat16_tEfNS_4arch4Sm80ELb0ELb0ELb1ELb1ELb0ELb1ELb1ELb0EEENS1_21CollectiveEpilogueFwdINS6_IJS8_SA_S9_EEENS6_IJNS7_ILi1EEESI_SI_EEESC_SE_Li256ELb1ELb1ELb0ELb0EEENS1_19SingleTileSchedulerILb1ELb0ELb1ELi128EEEEEEEEEvNT_6ParamsE,"ax",@progbits
	.sectioninfo	@"SHI_REGISTERS=255"
	.align	128
.text._ZN7cutlass13device_kernelIN5flash19enable_sm80_to_sm89INS1_16FlashAttnFwdSm80INS1_25CollectiveMainloopFwdSm80ILi8ELi1ELb0EN4cute5tupleIJNS5_1CILi128EEENS7_ILi48EEENS7_ILi256EEEEEELi256ENS_10bfloat16_tEfNS_4arch4Sm80ELb0ELb0ELb1ELb1ELb0ELb1ELb1ELb0EEENS1_21CollectiveEpilogueFwdINS6_IJS8_SA_S9_EEENS6_IJNS7_ILi1EEESI_SI_EEESC_SE_Li256ELb1ELb1ELb0ELb0EEENS1_19SingleTileSchedulerILb1ELb0ELb1ELi128EEEEEEEEEvNT_6ParamsE:
        .type           _ZN7cutlass13device_kernelIN5flash19enable_sm80_to_sm89INS1_16FlashAttnFwdSm80INS1_25CollectiveMainloopFwdSm80ILi8ELi1ELb0EN4cute5tupleIJNS5_1CILi128EEENS7_ILi48EEENS7_ILi256EEEEEELi256ENS_10bfloat16_tEfNS_4arch4Sm80ELb0ELb0ELb1ELb1ELb0ELb1ELb1ELb0EEENS1_21CollectiveEpilogueFwdINS6_IJS8_SA_S9_EEENS6_IJNS7_ILi1EEESI_SI_EEESC_SE_Li256ELb1ELb1ELb0ELb0EEENS1_19SingleTileSchedulerILb1ELb0ELb1ELi128EEEEEEEEEvNT_6ParamsE,@function
        .size           _ZN7cutlass13device_kernelIN5flash19enable_sm80_to_sm89INS1_16FlashAttnFwdSm80INS1_25CollectiveMainloopFwdSm80ILi8ELi1ELb0EN4cute5tupleIJNS5_1CILi128EEENS7_ILi48EEENS7_ILi256EEEEEELi256ENS_10bfloat16_tEfNS_4arch4Sm80ELb0ELb0ELb1ELb1ELb0ELb1ELb1ELb0EEENS1_21CollectiveEpilogueFwdINS6_IJS8_SA_S9_EEENS6_IJNS7_ILi1EEESI_SI_EEESC_SE_Li256ELb1ELb1ELb0ELb0EEENS1_19SingleTileSchedulerILb1ELb0ELb1ELi128EEEEEEEEEvNT_6ParamsE,(.L_x_3069 - _ZN7cutlass13device_kernelIN5flash19enable_sm80_to_sm89INS1_16FlashAttnFwdSm80INS1_25CollectiveMainloopFwdSm80ILi8ELi1ELb0EN4cute5tupleIJNS5_1CILi128EEENS7_ILi48EEENS7_ILi256EEEEEELi256ENS_10bfloat16_tEfNS_4arch4Sm80ELb0ELb0ELb1ELb1ELb0ELb1ELb1ELb0EEENS1_21CollectiveEpilogueFwdINS6_IJS8_SA_S9_EEENS6_IJNS7_ILi1EEESI_SI_EEESC_SE_Li256ELb1ELb1ELb0ELb0EEENS1_19SingleTileSchedulerILb1ELb0ELb1ELi128EEEEEEEEEvNT_6ParamsE)
        .other          _ZN7cutlass13device_kernelIN5flash19enable_sm80_to_sm89INS1_16FlashAttnFwdSm80INS1_25CollectiveMainloopFwdSm80ILi8ELi1ELb0EN4cute5tupleIJNS5_1CILi128EEENS7_ILi48EEENS7_ILi256EEEEEELi256ENS_10bfloat16_tEfNS_4arch4Sm80ELb0ELb0ELb1ELb1ELb0ELb1ELb1ELb0EEENS1_21CollectiveEpilogueFwdINS6_IJS8_SA_S9_EEENS6_IJNS7_ILi1EEESI_SI_EEESC_SE_Li256ELb1ELb1ELb0ELb0EEENS1_19SingleTileSchedulerILb1ELb0ELb1ELi128EEEEEEEEEvNT_6ParamsE,@"STO_CUDA_ENTRY STV_DEFAULT"
_ZN7cutlass13device_kernelIN5flash19enable_sm80_to_sm89INS1_16FlashAttnFwdSm80INS1_25CollectiveMainloopFwdSm80ILi8ELi1ELb0EN4cute5tupleIJNS5_1CILi128EEENS7_ILi48EEENS7_ILi256EEEEEELi256ENS_10bfloat16_tEfNS_4arch4Sm80ELb0ELb0ELb1ELb1ELb0ELb1ELb1ELb0EEENS1_21CollectiveEpilogueFwdINS6_IJS8_SA_S9_EEENS6_IJNS7_ILi1EEESI_SI_EEESC_SE_Li256ELb1ELb1ELb0ELb0EEENS1_19SingleTileSchedulerILb1ELb0ELb1ELi128EEEEEEEEEvNT_6ParamsE:
        /* <DEDUP_REMOVED lines=16> */
.L_x_733:
        /* <DEDUP_REMOVED lines=8> */
.L_x_735:
[----:B------:R-:W-:-:S05]  /*0180*/  MOV R3, c[0x0][0x54c] ;  /* 0x0001530000037a02 */ /* 0x000fca0000000f00 */
.L_x_734:
[----:B-----5:R-:W-:Y:S01]  /*0190*/  IMAD R3, R3, c[0x0][0x548], RZ ;  /* 0x0001520003037a24 */ /* 0x020fe200078e02ff */
[----:B------:R-:W-:-:S04]  /*01a0*/  SHF.L.U32 R0, R100, 0x7, RZ ;  /* 0x0000000764007819 */ /* 0x000fc800000006ff */
[----:B------:R-:W-:-:S04]  /*01b0*/  ISETP.GE.AND P0, PT, R0, R3, PT ;  /* 0x000000030000720c */ /* 0x000fc80003f06270 */
[----:B------:R-:W-:Y:S01]  /*01c0*/  SEL R224, R224, 0xffffffff, !P0 ;  /* 0xffffffffe0e07807 */ /* 0x000fe20004000000 */
[----:B------:R-:W-:Y:S05]  /*01d0*/  BRA `(.L_x_736) ;  /* 0x0000012000007947 */ /* 0x000fea0003800000 */
.L_x_732:
[----:B---3--:R-:W-:-:S04]  /*01e0*/  ISETP.NE.U32.AND P0, PT, RZ, c[0x0][0x568], PT ;  /* 0x00015a00ff007a0c */ /* 0x008fc80003f05070 */
[----:B------:R-:W-:-:S13]  /*01f0*/  ISETP.NE.AND.EX P0, PT, RZ, c[0x0][0x56c], PT, P0 ;  /* 0x00015b00ff007a0c */ /* 0x000fda0003f05300 */
[----:B------:R-:W-:Y:S05]  /*0200*/  @!P0 BRA `(.L_x_737) ;  /* 0x0000002000008947 */ /* 0x000fea0003800000 */
[----:B------:R1:W5:Y:S01]  /*0210*/  LDG.E R3, [R2.64] ;  /* 0x0000001202037981 */ /* 0x000362000c1e1900 */
[----:B------:R-:W-:Y:S05]  /*0220*/  BRA `(.L_x_738) ;  /* 0x0000009000007947 */ /* 0x000fea0003800000 */
.L_x_737:
        /* <DEDUP_REMOVED lines=8> */
.L_x_739:
[----:B------:R-:W-:-:S05]  /*02b0*/  MOV R3, c[0x0][0x54c] ;  /* 0x0001530000037a02 */ /* 0x000fca0000000f00 */
.L_x_738:
[----:B-----5:R-:W-:Y:S01]  /*02c0*/  IMAD R3, R3, c[0x0][0x548], RZ ;  /* 0x0001520003037a24 */ /* 0x020fe200078e02ff */
[----:B------:R-:W-:-:S04]  /*02d0*/  SHF.L.U32 R0, R100, 0x7, RZ ;  /* 0x0000000764007819 */ /* 0x000fc800000006ff */
[----:B------:R-:W-:-:S04]  /*02e0*/  ISETP.GE.AND P0, PT, R0, R3, PT ;  /* 0x000000030000720c */ /* 0x000fc80003f06270 */
[----:B------:R-:W-:-:S04]  /*02f0*/  SEL R224, R224, 0xffffffff, !P0 ;  /* 0xffffffffe0e07807 */ /* 0x000fc80004000000 */
.L_x_736:
        /* <DEDUP_REMOVED lines=19> */
[CC--:B------:R-:W-:Y:S01]  /*0430*/  IMAD.WIDE R8, R224.reuse, R7.reuse, c[0x0][0x358] ;  /* 0x0000d600e0087625 */ /* 0x0c0fe200078e0207 */
[----:B------:R2:W5:Y:S01]  /*0440*/  @P2 LDG.E R145, [R14.64] ;  /* 0x000000120e912981 */ /* 0x000562000c1e1900 */
[----:B------:R-:W-:Y:S02]  /*0450*/  P2R R20, PR, RZ, 0x20 ;  /* 0x00000020ff147803 */ /* 0x000fe40000000000 */
[----:B-1----:R-:W-:Y:S02]  /*0460*/  @P0 IMAD.WIDE R2, R224, R7, c[0x0][0x360] ;  /* 0x0000d800e0020625 */ /* 0x002fe400078e0207 */
[----:B------:R2:W5:Y:S04]  /*0470*/  @P5 LDG.E R142, [R10.64] ;  /* 0x000000120a8e5981 */ /* 0x000568000c1e1900 */
[----:B------:R2:W5:Y:S04]  /*0480*/  @P0 LDG.E R146, [R2.64] ;  /* 0x0000001202920981 */ /* 0x000568000c1e1900 */
[----:B------:R2:W5:Y:S04]  /*0490*/  @P1 LDG.E R144, [R12.64] ;  /* 0x000000120c901981 */ /* 0x000568000c1e1900 */
[----:B------:R2:W5:Y:S04]  /*04a0*/  @P3 LDG.E R110, [R8.64] ;  /* 0x00000012086e3981 */ /* 0x000568000c1e1900 */
[----:B------:R-:W1:Y:S01]  /*04b0*/  S2R R223, SR_CTAID.Y ;  /* 0x0000000000df7919 */ /* 0x000e620000002600 */
[----:B------:R-:W-:-:S02]  /*04c0*/  IMAD.MOV.U32 R4, RZ, RZ, c[0x0][0x1d0] ;  /* 0x00007400ff047624 */ /* 0x000fc400078e00ff */
[----:B------:R-:W-:Y:S01]  /*04d0*/  IMAD.MOV.U32 R0, RZ, RZ, c[0x0][0x228] ;  /* 0x00008a00ff007624 */ /* 0x000fe200078e00ff */
[----:B-1----:R-:W-:Y:S01]  /*04e0*/  SHF.R.S32.HI R121, RZ, 0x1f, R223 ;  /* 0x0000001fff797819 */ /* 0x002fe200000114df */
[----:B------:R-:W-:Y:S05]  /*04f0*/  @P0 BRA `(.L_x_740) ;  /* 0x0000004000000947 */ /* 0x000fea0003800000 */
[----:B--2---:R-:W-:Y:S05]  /*0500*/  @!P1 BRA `(.L_x_740) ;  /* 0x0000003000009947 */ /* 0x004fea0003800000 */
[----:B-----5:R-:W2:Y:S04]  /*0510*/  LDG.E R146, [R12.64] ;  /* 0x000000120c927981 */ /* 0x020ea8000c1e1900 */
[----:B------:R-:W2:Y:S02]  /*0520*/  LDG.E R3, [R12.64+0x4] ;  /* 0x000004120c037981 */ /* 0x000ea4000c1e1900 */
[----:B--2---:R-:W-:Y:S02]  /*0530*/  IADD3 R146, -R146, R3, RZ ;  /* 0x0000000392927210 */ /* 0x004fe40007ffe1ff */
.L_x_740:
[----:B--2---:R-:W-:-:S04]  /*0540*/  ISETP.NE.U32.AND P0, PT, RZ, c[0x0][0x368], PT ;  /* 0x0000da00ff007a0c */ /* 0x004fc80003f05070 */
[----:B------:R-:W-:-:S13]  /*0550*/  ISETP.NE.AND.EX P0, PT, RZ, c[0x0][0x36c], PT, P0 ;  /* 0x0000db00ff007a0c */ /* 0x000fda0003f05300 */
[----:B------:R-:W-:Y:S05]  /*0560*/  @!P0 BRA `(.L_x_741) ;  /* 0x0000003000008947 */ /* 0x000fea0003800000 */
[----:B------:R-:W-:-:S06]  /*0570*/  IMAD.WIDE R4, R224, R7, c[0x0][0x368] ;  /* 0x0000da00e0047625 */ /* 0x000fcc00078e0207 */
[----:B------:R1:W5:Y:S01]  /*0580*/  LDG.E R4, [R4.64] ;  /* 0x0000001204047981 */ /* 0x000362000c1e1900 */
[----:B------:R-:W-:Y:S05]  /*0590*/  BRA `(.L_x_742) ;  /* 0x0000004000007947 */ /* 0x000fea0003800000 */
.L_x_741:
[----:B------:R-:W-:Y:S05]  /*05a0*/  @!P5 BRA `(.L_x_742) ;  /* 0x000000300000d947 */ /* 0x000fea0003800000 */
[----:B------:R-:W2:Y:S04]  /*05b0*/  LDG.E R4, [R10.64] ;  /* 0x000000120a047981 */ /* 0x000ea8000c1e1900 */
[----:B------:R-:W2:Y:S02]  /*05c0*/  LDG.E R3, [R10.64+0x4] ;  /* 0x000004120a037981 */ /* 0x000ea4000c1e1900 */
[----:B--2---:R-:W-:Y:S02]  /*05d0*/  IADD3 R4, -R4, R3, RZ ;  /* 0x0000000304047210 */ /* 0x004fe40007ffe1ff */
.L_x_742:
[----:B------:R-:W2:Y:S04]  /*05e0*/  @P3 LDG.E R2, [R8.64] ;  /* 0x0000001208023981 */ /* 0x000ea8000c1e1900 */
[----:B------:R-:W2:Y:S01]  /*05f0*/  @P3 LDG.E R3, [R8.64+0x4] ;  /* 0x0000041208033981 */ /* 0x000ea2000c1e1900 */
[----:B-1---5:R-:W-:Y:S01]  /*0600*/  IMAD.IADD R5, R4, 0x1, -R145 ;  /* 0x0000000104057824 */ /* 0x022fe200078e0a91 */
[----:B------:R-:W-:Y:S01]  /*0610*/  ISETP.NE.U32.AND P0, PT, RZ, c[0x0][0x378], PT ;  /* 0x0000de00ff007a0c */ /* 0x000fe20003f05070 */
[----:B------:R-:W-:-:S03]  /*0620*/  IMAD.MOV.U32 R101, RZ, RZ, R4 ;  /* 0x000000ffff657224 */ /* 0x000fc600078e0004 */
[----:B------:R-:W-:Y:S01]  /*0630*/  ISETP.NE.AND.EX P0, PT, RZ, c[0x0][0x37c], PT, P0 ;  /* 0x0000df00ff007a0c */ /* 0x000fe20003f05300 */
[----:B------:R-:W-:-:S05]  /*0640*/  IMAD.MOV R118, RZ, RZ, -R5 ;  /* 0x000000ffff767224 */ /* 0x000fca00078e0a05 */
[----:B------:R-:W-:-:S07]  /*0650*/  IMNMX R118, RZ, R118, !PT ;  /* 0x00000076ff767217 */ /* 0x000fce0007800200 */
[----:B------:R-:W-:-:S05]  /*0660*/  @P0 IMAD.WIDE R10, R224, R7, c[0x0][0x378] ;  /* 0x0000de00e00a0625 */ /* 0x000fca00078e0207 */
[----:B------:R1:W5:Y:S01]  /*0670*/  @P0 LDG.E R101, [R10.64] ;  /* 0x000000120a650981 */ /* 0x000362000c1e1900 */
[----:B--2---:R-:W-:-:S04]  /*0680*/  @P3 IMAD.IADD R0, R3, 0x1, -R2 ;  /* 0x0000000103003824 */ /* 0x004fc800078e0a02 */
[----:B------:R-:W-:-:S05]  /*0690*/  IMAD.IADD R99, R5, 0x1, R0 ;  /* 0x0000000105637824 */ /* 0x000fca00078e0200 */
[----:B------:R-:W-:-:S05]  /*06a0*/  IADD3 R3, R99, 0x2f, RZ ;  /* 0x0000002f63037810 */ /* 0x000fca0007ffe0ff */
[----:B------:R-:W-:-:S05]  /*06b0*/  IMAD.HI R3, R3, 0x2aaaaaab, RZ ;  /* 0x2aaaaaab03037827 */ /* 0x000fca00078e02ff */
[----:B------:R-:W-:-:S04]  /*06c0*/  SHF.R.U32.HI R156, RZ, 0x1f, R3 ;  /* 0x0000001fff9c7819 */ /* 0x000fc80000011603 */
[----:B------:R-:W-:-:S05]  /*06d0*/  LEA.HI.SX32 R156, R3, R156, 0x1d ;  /* 0x0000009c039c7211 */ /* 0x000fca00078feaff */
[----:B------:R-:W-:-:S05]  /*06e0*/  IMAD R5, R156, 0x30, -R5 ;  /* 0x000000309c057824 */ /* 0x000fca00078e0a05 */
[----:B------:R-:W-:-:S04]  /*06f0*/  IMNMX R5, R5, R0, PT ;  /* 0x0000000005057217 */ /* 0x000fc80003800200 */
[----:B------:R-:W-:Y:S01]  /*0700*/  ISETP.GT.AND P0, PT, R5, R118, PT ;  /* 0x000000760500720c */ /* 0x000fe20003f04270 */
[----:B------:R-:W-:-:S05]  /*0710*/  IMAD.WIDE.U32 R118, R118, -0x55555555, RZ ;  /* 0xaaaaaaab76767825 */ /* 0x000fca00078e00ff */
[----:B------:R-:W-:-:S05]  /*0720*/  SHF.R.U32.HI R118, RZ, 0x5, R119 ;  /* 0x00000005ff767819 */ /* 0x000fca0000011677 */
[----:B------:R-:W-:Y:S02]  /*0730*/  IMAD.MOV.U32 R3, RZ, RZ, R118 ;  /* 0x000000ffff037224 */ /* 0x000fe400078e0076 */
[----:B------:R-:W-:-:S05]  /*0740*/  @P0 IADD3 R5, R5, 0x2f, RZ ;  /* 0x0000002f05050810 */ /* 0x000fca0007ffe0ff */
[----:B------:R-:W-:-:S05]  /*0750*/  @P0 IMAD.HI R5, R5, 0x2aaaaaab, RZ ;  /* 0x2aaaaaab05050827 */ /* 0x000fca00078e02ff */
[----:B------:R-:W-:-:S04]  /*0760*/  @P0 SHF.R.U32.HI R2, RZ, 0x1f, R5 ;  /* 0x0000001fff020819 */ /* 0x000fc80000011605 */
[----:B------:R-:W-:-:S04]  /*0770*/  @P0 LEA.HI.SX32 R3, R5, R2, 0x1d ;  /* 0x0000000205030211 */ /* 0x000fc800078feaff */
[----:B------:R-:W-:-:S13]  /*0780*/  ISETP.GT.AND P0, PT, R3, R118, PT ;  /* 0x000000760300720c */ /* 0x000fda0003f04270 */
[----:B------:R-:W-:Y:S05]  /*0790*/  @!P0 BRA `(.L_x_743) ;  /* 0x00006a9000008947 */ /* 0x000fea0003800000 */
[----:B-1----:R-:W-:Y:S01]  /*07a0*/  SHF.R.S32.HI R5, RZ, 0x1f, R98 ;  /* 0x0000001fff057819 */ /* 0x002fe20000011462 */
[----:B------:R-:W-:Y:S01]  /*07b0*/  IMAD R158, R121, c[0x0][0x240], RZ ;  /* 0x00009000799e7a24 */ /* 0x000fe200078e02ff */
[----:B------:R-:W-:Y:S01]  /*07c0*/  IADD3 R57, R3, -0x1, RZ ;  /* 0xffffffff03397810 */ /* 0x000fe20007ffe0ff */
[----:B------:R-:W-:Y:S01]  /*07d0*/  UMOV UR24, 0x30 ;  /* 0x0000003000187882 */ /* 0x000fe20000000000 */
[----:B------:R-:W-:Y:S01]  /*07e0*/  LEA.HI R9, R5, R98, RZ, 0x3 ;  /* 0x0000006205097211 */ /* 0x000fe200078f18ff */
[----:B------:R-:W-:Y:S01]  /*07f0*/  IMAD R158, R223, c[0x0][0x244], R158 ;  /* 0x00009100df9e7a24 */ /* 0x000fe200078e029e */
[----:B------:R-:W-:Y:S01]  /*0800*/  ULDC.64 UR4, c[0x0][0x238] ;  /* 0x00008e0000047ab9 */ /* 0x000fe20000000a00 */
[----:B------:R-:W-:Y:S01]  /*0810*/  IMAD R10, R57, -0x30, R0 ;  /* 0xffffffd0390a7824 */ /* 0x000fe200078e0200 */
[----:B------:R-:W-:Y:S01]  /*0820*/  SHF.R.S32.HI R143, RZ, 0x3, R9 ;  /* 0x00000003ff8f7819 */ /* 0x000fe20000011409 */
[----:B------:R-:W-:Y:S01]  /*0830*/  UIMAD.WIDE.U32 UR16, UR24, UR4, URZ ;  /* 0x00000004181072a5 */ /* 0x000fe2000f8e003f */
[----:B------:R-:W-:Y:S01]  /*0840*/  LOP3.LUT R9, R9, 0xfffffff8, RZ, 0xc0, !PT ;  /* 0xfffffff809097812 */ /* 0x000fe200078ec0ff */
[----:B------:R-:W-:Y:S01]  /*0850*/  UIMAD UR9, UR24, UR5, URZ ;  /* 0x00000005180972a4 */ /* 0x000fe2000f8e023f */
[----:B------:R-:W-:Y:S01]  /*0860*/  SHF.R.S32.HI R2, RZ, 0x1f, R143 ;  /* 0x0000001fff027819 */ /* 0x000fe2000001148f */
[----:B------:R-:W-:Y:S01]  /*0870*/  ULDC UR6, c[0x0][0x27c] ;  /* 0x00009f0000067ab9 */ /* 0x000fe20000000800 */
[----:B------:R-:W-:Y:S01]  /*0880*/  IADD3 R111, P0, R143, R110, RZ ;  /* 0x0000006e8f6f7210 */ /* 0x000fe20007f1e0ff */
[----:B------:R-:W-:Y:S01]  /*0890*/  IMAD.IADD R16, R98, 0x1, -R9 ;  /* 0x0000000162107824 */ /* 0x000fe200078e0a09 */
[----:B------:R-:W-:Y:S01]  /*08a0*/  IMNMX R10, R10, 0x30, PT ;  /* 0x000000300a0a7817 */ /* 0x000fe20003800200 */
[----:B------:R-:W-:Y:S01]  /*08b0*/  UIADD3 UR9, UR17, UR9, URZ ;  /* 0x0000000911097290 */ /* 0x000fe2000fffe03f */
[----:B------:R-:W-:Y:S01]  /*08c0*/  LEA.HI.X.SX32 R110, R110, R2, 0x1, P0 ;  /* 0x000000026e6e7211 */ /* 0x000fe200000f0eff */
[----:B------:R-:W-:Y:S01]  /*08d0*/  IMAD.SHL.U32 R14, R16, 0x8, RZ ;  /* 0x00000008100e7824 */ /* 0x000fe200078e00ff */
[----:B------:R-:W-:Y:S01]  /*08e0*/  SEL R154, R224, RZ, !P3 ;  /* 0x000000ffe09a7207 */ /* 0x000fe20005800000 */
[----:B------:R-:W-:Y:S01]  /*08f0*/  IMAD.IADD R3, R10, 0x1, -R143 ;  /* 0x000000010a037824 */ /* 0x000fe200078e0a8f */
[----:B------:R-:W-:Y:S01]  /*0900*/  SHF.R.S32.HI R11, RZ, 0x1f, R57 ;  /* 0x0000001fff0b7819 */ /* 0x000fe20000011439 */
[----:B------:R-:W-:Y:S01]  /*0910*/  IMAD R8, R110, c[0x0][0x238], RZ ;  /* 0x00008e006e087a24 */ /* 0x000fe200078e02ff */
[----:B------:R-:W-:Y:S01]  /*0920*/  SHF.R.S32.HI R15, RZ, 0x1f, R14 ;  /* 0x0000001fff0f7819 */ /* 0x000fe2000001140e */
[----:B------:R-:W-:Y:S01]  /*0930*/  USHF.L.U32 UR8, UR6, 0x1, URZ ;  /* 0x0000000106087899 */ /* 0x000fe2000800063f */
[----:B------:R-:W-:Y:S01]  /*0940*/  ISETP.GE.AND P1, PT, R3, 0x1, PT ;  /* 0x000000010300780c */ /* 0x000fe20003f26270 */
[----:B------:R-:W-:Y:S01]  /*0950*/  IMAD R8, R111, c[0x0][0x23c], R8 ;  /* 0x00008f006f087a24 */ /* 0x000fe200078e0208 */
[----:B------:R-:W-:Y:S01]  /*0960*/  ISETP.GT.AND P0, PT, R3, 0x20, PT ;  /* 0x000000200300780c */ /* 0x000fe20003f04270 */
[----:B------:R-:W-:Y:S01]  /*0970*/  IMAD.WIDE.U32 R12, R111, c[0x0][0x238], R14 ;  /* 0x00008e006f0c7a25 */ /* 0x000fe200078e000e */
[----:B------:R-:W-:Y:S01]  /*0980*/  SHF.R.S32.HI R3, RZ, 0x1f, R224 ;  /* 0x0000001fff037819 */ /* 0x000fe200000114e0 */
[----:B------:R-:W-:Y:S01]  /*0990*/  ULDC UR7, c[0x0][0x1d4] ;  /* 0x0000750000077ab9 */ /* 0x000fe20000000800 */
[C---:B------:R-:W-:Y:S01]  /*09a0*/  ISETP.GE.AND P2, PT, R14.reuse, c[0x0][0x1d4], PT ;  /* 0x000075000e007a0c */ /* 0x040fe20003f46270 */
[----:B------:R-:W-:Y:S01]  /*09b0*/  IMAD.IADD R9, R13, 0x1, R8 ;  /* 0x000000010d097824 */ /* 0x000fe200078e0208 */
[----:B------:R-:W-:Y:S01]  /*09c0*/  SEL R107, R3, RZ, !P3 ;  /* 0x000000ff036b7207 */ /* 0x000fe20005800000 */
[----:B------:R-:W-:Y:S01]  /*09d0*/  IMAD.MOV.U32 R8, RZ, RZ, R12 ;  /* 0x000000ffff087224 */ /* 0x000fe200078e000c */
[----:B------:R-:W-:Y:S01]  /*09e0*/  UIADD3 UR7, -UR8, UR7, URZ ;  /* 0x0000000708077290 */ /* 0x000fe2000fffe13f */
[----:B------:R-:W-:Y:S01]  /*09f0*/  IMAD R6, R57, UR9, RZ ;  /* 0x0000000939067c24 */ /* 0x000fe2000f8e02ff */
[C---:B------:R-:W-:Y:S01]  /*0a00*/  ISETP.GE.AND P3, PT, R14.reuse, c[0x0][0x27c], PT ;  /* 0x00009f000e007a0c */ /* 0x040fe20003f66270 */
[----:B------:R-:W-:Y:S01]  /*0a10*/  IMAD.WIDE.U32 R8, R223, c[0x0][0x240], R8 ;  /* 0x00009000df087a25 */ /* 0x000fe200078e0008 */
[----:B------:R-:W-:Y:S01]  /*0a20*/  P2R R148, PR, RZ, 0x4 ;  /* 0x00000004ff947803 */ /* 0x000fe20000000000 */
[----:B------:R-:W-:Y:S01]  /*0a30*/  USHF.L.U32 UR11, UR4, 0x5, URZ ;  /* 0x00000005040b7899 */ /* 0x000fe2000800063f */
[----:B------:R-:W-:Y:S01]  /*0a40*/  IADD3 R140, R14, 0x80, RZ ;  /* 0x000000800e8c7810 */ /* 0x000fe20007ffe0ff */
[----:B------:R-:W-:Y:S01]  /*0a50*/  IMAD R175, R107, c[0x0][0x248], RZ ;  /* 0x000092006baf7a24 */ /* 0x000fe200078e02ff */
[----:B------:R-:W-:Y:S01]  /*0a60*/  IADD3 R159, R9, R158, RZ ;  /* 0x0000009e099f7210 */ /* 0x000fe20007ffe0ff */
[----:B------:R-:W-:Y:S01]  /*0a70*/  IMAD.MOV.U32 R158, RZ, RZ, R8 ;  /* 0x000000ffff9e7224 */ /* 0x000fe200078e0008 */
[----:B------:R-:W-:Y:S01]  /*0a80*/  SEL R9, RZ, c[0x0][0x27c], !P3 ;  /* 0x00009f00ff097a07 */ /* 0x000fe20005800000 */
[----:B------:R-:W-:Y:S01]  /*0a90*/  IMAD R175, R154, c[0x0][0x24c], R175 ;  /* 0x000093009aaf7a24 */ /* 0x000fe200078e02af */
[----:B------:R-:W-:Y:S01]  /*0aa0*/  IADD3 R139, R14, 0xc0, RZ ;  /* 0x000000c00e8b7810 */ /* 0x000fe20007ffe0ff */
[----:B------:R-:W-:Y:S01]  /*0ab0*/  IMAD.WIDE.U32 R158, R154, c[0x0][0x248], R158 ;  /* 0x000092009a9e7a25 */ /* 0x000fe200078e009e */
[----:B------:R-:W-:-:S02]  /*0ac0*/  ISETP.GE.AND P6, PT, R140, c[0x0][0x1d4], PT ;  /* 0x000075008c007a0c */ /* 0x000fc40003fc6270 */
[----:B------:R-:W-:Y:S01]  /*0ad0*/  ISETP.GE.AND P4, PT, R139, c[0x0][0x1d4], PT ;  /* 0x000075008b007a0c */ /* 0x000fe20003f86270 */
[----:B------:R-:W-:Y:S01]  /*0ae0*/  IMAD.SHL.U32 R16, R16, 0x4, RZ ;  /* 0x0000000410107824 */ /* 0x000fe200078e00ff */
[----:B------:R-:W-:Y:S01]  /*0af0*/  IADD3 R175, R159, R175, RZ ;  /* 0x000000af9faf7210 */ /* 0x000fe20007ffe0ff */
[----:B------:R-:W-:Y:S02]  /*0b00*/  IMAD.MOV.U32 R174, RZ, RZ, R158 ;  /* 0x000000ffffae7224 */ /* 0x000fe400078e009e */
[----:B------:R-:W-:Y:S01]  /*0b10*/  IMAD R6, R11, UR16, R6 ;  /* 0x000000100b067c24 */ /* 0x000fe2000f8e0206 */
[----:B------:R-:W-:Y:S01]  /*0b20*/  LEA.HI R11, R5, R98, RZ, 0x6 ;  /* 0x00000062050b7211 */ /* 0x000fe200078f30ff */
[----:B------:R-:W-:Y:S01]  /*0b30*/  IMAD.U32 R8, RZ, RZ, UR8 ;  /* 0x00000008ff087e24 */ /* 0x000fe2000f8e00ff */
[----:B------:R-:W-:Y:S01]  /*0b40*/  IADD3 R13, R16, 0x40, RZ ;  /* 0x00000040100d7810 */ /* 0x000fe20007ffe0ff */
[----:B------:R-:W-:Y:S02]  /*0b50*/  IMAD.SHL.U32 R19, R143, 0x40, RZ ;  /* 0x000000408f137824 */ /* 0x000fe400078e00ff */
[----:B------:R-:W-:Y:S01]  /*0b60*/  IMAD.WIDE.U32 R22, R57, UR16, R174 ;  /* 0x0000001039167c25 */ /* 0x000fe2000f8e00ae */
[----:B------:R-:W-:-:S02]  /*0b70*/  SEL R17, R8, UR7, !P3 ;  /* 0x0000000708117c07 */ /* 0x000fc4000d800000 */
[----:B------:R-:W-:Y:S01]  /*0b80*/  LOP3.LUT R19, R19, 0x1c0, RZ, 0xc0, !PT ;  /* 0x000001c013137812 */ /* 0x000fe200078ec0ff */
[----:B------:R-:W-:Y:S01]  /*0b90*/  IMAD.SHL.U32 R11, R11, 0x8, RZ ;  /* 0x000000080b0b7824 */ /* 0x000fe200078e00ff */
[----:B------:R-:W-:Y:S01]  /*0ba0*/  @P1 LEA R24, P3, R22, c[0x0][0x220], 0x1 ;  /* 0x0000880016181a11 */ /* 0x000fe200078608ff */
[----:B------:R-:W-:Y:S01]  /*0bb0*/  IMAD.IADD R6, R23, 0x1, R6 ;  /* 0x0000000117067824 */ /* 0x000fe200078e0206 */
[----:B------:R-:W-:Y:S01]  /*0bc0*/  SHF.R.U32.HI R18, RZ, 0x3, R19 ;  /* 0x00000003ff127819 */ /* 0x000fe20000011613 */
[----:B------:R-:W-:Y:S01]  /*0bd0*/  IMAD.IADD R12, R16, 0x1, R13 ;  /* 0x00000001100c7824 */ /* 0x000fe200078e020d */
[----:B------:R-:W-:Y:S02]  /*0be0*/  LOP3.LUT R11, R11, 0xfffffe00, RZ, 0xc0, !PT ;  /* 0xfffffe000b0b7812 */ /* 0x000fe400078ec0ff */
[----:B------:R-:W-:Y:S02]  /*0bf0*/  LOP3.LUT R10, R19, 0x38, R14, 0xf8, !PT ;  /* 0x00000038130a7812 */ /* 0x000fe400078ef80e */
[----:B------:R-:W-:-:S02]  /*0c00*/  @P1 LEA.HI.X R25, R22, c[0x0][0x224], R6, 0x1, P3 ;  /* 0x0000890016191a11 */ /* 0x000fc400018f0c06 */
[----:B------:R-:W-:Y:S02]  /*0c10*/  ISETP.NE.AND P3, PT, R148, RZ, PT ;  /* 0x000000ff9400720c */ /* 0x000fe40003f65270 */
[C---:B------:R-:W-:Y:S02]  /*0c20*/  ISETP.GE.AND P5, PT, R12.reuse, c[0x0][0x1d4], PT ;  /* 0x000075000c007a0c */ /* 0x040fe40003fa6270 */
[----:B------:R-:W-:Y:S02]  /*0c30*/  LOP3.LUT R10, R11, R10, R18, 0xf6, !PT ;  /* 0x0000000a0b0a7212 */ /* 0x000fe400078ef612 */
[----:B------:R-:W-:-:S03]  /*0c40*/  ISETP.GE.AND P2, PT, R12, c[0x0][0x27c], PT ;  /* 0x00009f000c007a0c */ /* 0x000fc60003f46270 */
[----:B------:R-:W-:Y:S01]  /*0c50*/  IMAD.SHL.U32 R141, R10, 0x2, RZ ;  /* 0x000000020a8d7824 */ /* 0x000fe200078e00ff */
[----:B------:R-:W-:Y:S01]  /*0c60*/  SEL R8, R8, UR7, !P2 ;  /* 0x0000000708087c07 */ /* 0x000fe2000d000000 */
[----:B------:R-:W-:Y:S01]  /*0c70*/  UMOV UR7, 0x5 ;  /* 0x0000000500077882 */ /* 0x000fe20000000000 */
[----:B------:R-:W-:Y:S01]  /*0c80*/  IMAD.IADD R4, R142, 0x1, R4 ;  /* 0x000000018e047824 */ /* 0x000fe200078e0204 */
[----:B------:R-:W-:Y:S01]  /*0c90*/  USHF.L.U64.HI UR10, UR4, UR7, UR5 ;  /* 0x00000007040a7299 */ /* 0x000fe20008010205 */
[----:B------:R-:W-:Y:S01]  /*0ca0*/  @!PT LDS RZ, [RZ] ;  /* 0x00000000fffff984 */ /* 0x000fe20000000800 */
[----:B------:R-:W-:Y:S01]  /*0cb0*/  @!PT LDS RZ, [RZ] ;  /* 0x00000000fffff984 */ /* 0x000fe20000000800 */
[----:B------:R-:W-:Y:S01]  /*0cc0*/  @!PT LDS RZ, [RZ] ;  /* 0x00000000fffff984 */ /* 0x000fe20000000800 */
[----:B------:R1:W-:Y:S01]  /*0cd0*/  @P1 LDGSTS.E.BYPASS.LTC128B.128 [R141+0xa080], [R24.64], !P3 ;  /* 0x0a080000188d1fae */ /* 0x0003e2000d901d52 */
[----:B------:R-:W-:Y:S01]  /*0ce0*/  IMAD.IADD R9, R14, 0x1, R9 ;  /* 0x000000010e097824 */ /* 0x000fe200078e0209 */
[----:B------:R-:W-:Y:S02]  /*0cf0*/  SEL R5, RZ, c[0x0][0x27c], !P2 ;  /* 0x00009f00ff057a07 */ /* 0x000fe40005000000 */
[----:B------:R-:W-:Y:S01]  /*0d00*/  IADD3 R138, R143, 0x20, RZ ;  /* 0x000000208f8a7810 */ /* 0x000fe20007ffe0ff */
[----:B------:R1:W-:Y:S01]  /*0d10*/  @P1 LDGSTS.E.BYPASS.LTC128B.128 [R141+0xb880], [R24.64+0x80], !P5 ;  /* 0x0b880080188d1fae */ /* 0x0003e2000e901d52 */
[----:B------:R-:W-:Y:S01]  /*0d20*/  ISETP.NE.AND P2, PT, R20, RZ, PT ;  /* 0x000000ff1400720c */ /* 0x000fe20003f45270 */
[----:B------:R-:W-:-:S04]  /*0d30*/  IMAD.WIDE.U32 R28, R4, c[0x0][0x1e0], RZ ;  /* 0x00007800041c7a25 */ /* 0x000fc800078e00ff */
[----:B------:R-:W-:Y:S01]  /*0d40*/  IMAD R152, R121, c[0x0][0x210], RZ ;  /* 0x0000840079987a24 */ /* 0x000fe200078e02ff */
[----:B------:R1:W-:Y:S01]  /*0d50*/  @P1 LDGSTS.E.BYPASS.LTC128B.128 [R141+0xd080], [R24.64+0x100], !P6 ;  /* 0x0d080100188d1fae */ /* 0x0003e2000f101d52 */
[----:B------:R-:W-:Y:S01]  /*0d60*/  IMAD R107, R107, c[0x0][0x268], RZ ;  /* 0x00009a006b6b7a24 */ /* 0x000fe200078e02ff */
[----:B------:R-:W-:Y:S01]  /*0d70*/  SHF.R.S32.HI R133, RZ, 0x1f, R8 ;  /* 0x0000001fff857819 */ /* 0x000fe20000011408 */
[----:B------:R-:W-:Y:S01]  /*0d80*/  IMAD R160, R121, c[0x0][0x1e8], RZ ;  /* 0x00007a0079a07a24 */ /* 0x000fe200078e02ff */
[----:B------:R1:W-:Y:S01]  /*0d90*/  @P1 LDGSTS.E.BYPASS.LTC128B.128 [R141+0xe880], [R24.64+0x180], !P4 ;  /* 0x0e880180188d1fae */ /* 0x0003e2000e101d52 */
[----:B------:R-:W-:Y:S01]  /*0da0*/  @P0 IADD3 R21, P1, R22, UR11, RZ ;  /* 0x0000000b16150c10 */ /* 0x000fe2000ff3e0ff */
[C---:B------:R-:W-:Y:S01]  /*0db0*/  IMAD R164, R2.reuse, c[0x0][0x280], RZ ;  /* 0x0000a00002a47a24 */ /* 0x040fe200078e02ff */
[----:B------:R-:W-:Y:S01]  /*0dc0*/  SHF.R.S32.HI R134, RZ, 0x1f, R17 ;  /* 0x0000001fff867819 */ /* 0x000fe20000011411 */
[----:B------:R-:W-:Y:S01]  /*0dd0*/  IMAD R162, R2, c[0x0][0x290], RZ ;  /* 0x0000a40002a27a24 */ /* 0x000fe200078e02ff */
[----:B------:R-:W-:Y:S01]  /*0de0*/  @P0 IADD3.X R6, R6, UR10, RZ, P1, !PT ;  /* 0x0000000a06060c10 */ /* 0x000fe20008ffe4ff */
[----:B------:R-:W-:Y:S01]  /*0df0*/  ULDC.U8 UR23, c[0x0][0x298] ;  /* 0x0000a60000177ab9 */ /* 0x000fe20000000000 */
[----:B------:R-:W-:Y:S01]  /*0e00*/  @P0 LEA R26, P1, R21, c[0x0][0x220], 0x1 ;  /* 0x00008800151a0a11 */ /* 0x000fe200078208ff */
[----:B------:R-:W-:-:S03]  /*0e10*/  ULDC.64 UR4, c[0x0][0x1e0] ;  /* 0x0000780000047ab9 */ /* 0x000fc60000000a00 */
[----:B------:R-:W-:Y:S02]  /*0e20*/  @P0 LEA.HI.X R27, R21, c[0x0][0x224], R6, 0x1, P1 ;  /* 0x00008900151b0a11 */ /* 0x000fe400008f0c06 */
[----:B------:R-:W-:Y:S02]  /*0e30*/  ISETP.NE.U32.AND P1, PT, RZ, c[0x0][0x340], PT ;  /* 0x0000d000ff007a0c */ /* 0x000fe40003f25070 */
[----:B------:R-:W-:Y:S01]  /*0e40*/  SHF.R.S32.HI R20, RZ, 0x1f, R9 ;  /* 0x0000001fff147819 */ /* 0x000fe20000011409 */
[----:B------:R-:W-:Y:S01]  /*0e50*/  IMAD R22, R121, c[0x0][0x260], RZ ;  /* 0x0000980079167a24 */ /* 0x000fe200078e02ff */
[----:B------:R-:W-:Y:S01]  /*0e60*/  ISETP.NE.AND.EX P1, PT, RZ, c[0x0][0x344], PT, P1 ;  /* 0x0000d100ff007a0c */ /* 0x000fe20003f25310 */
[C---:B------:R-:W-:Y:S02]  /*0e70*/  IMAD R152, R223.reuse, c[0x0][0x214], R152 ;  /* 0x00008500df987a24 */ /* 0x040fe400078e0298 */
[----:B------:R-:W-:Y:S02]  /*0e80*/  IMAD.IADD R5, R12, 0x1, R5 ;  /* 0x000000010c057824 */ /* 0x000fe400078e0205 */
[----:B-1----:R-:W-:Y:S01]  /*0e90*/  IMAD.WIDE.U32 R24, R223, c[0x0][0x260], R14 ;  /* 0x00009800df187a25 */ /* 0x002fe200078e000e */
[----:B------:R-:W-:Y:S01]  /*0ea0*/  LEA.HI R133, R133, R8, RZ, 0x4 ;  /* 0x0000000885857211 */ /* 0x000fe200078f20ff */
[----:B------:R1:W-:Y:S06]  /*0eb0*/  @P0 LDGSTS.E.BYPASS.LTC128B.128 [R141+0xb080], [R26.64], !P3 ;  /* 0x0b0800001a8d0fae */ /* 0x0003ec000d901d52 */
[----:B------:R-:W-:Y:S01]  /*0ec0*/  @P1 IMAD.WIDE R30, R224, R7, c[0x0][0x340] ;  /* 0x0000d000e01e1625 */ /* 0x000fe200078e0207 */
[CC--:B------:R-:W-:Y:S01]  /*0ed0*/  LEA.HI R137, R20.reuse, R9.reuse, RZ, 0x3 ;  /* 0x0000000914897211 */ /* 0x0c0fe200078f18ff */
[----:B------:R1:W-:Y:S01]  /*0ee0*/  @P0 LDGSTS.E.BYPASS.LTC128B.128 [R141+0xc880], [R26.64+0x80], !P5 ;  /* 0x0c8800801a8d0fae */ /* 0x0003e2000e901d52 */
[----:B------:R-:W-:-:S02]  /*0ef0*/  LEA.HI R20, R20, R9, RZ, 0x6 ;  /* 0x0000000914147211 */ /* 0x000fc400078f30ff */
[----:B------:R-:W-:Y:S01]  /*0f00*/  SHF.R.S32.HI R9, RZ, 0x1f, R138 ;  /* 0x0000001fff097819 */ /* 0x000fe2000001148a */
[----:B------:R1:W-:Y:S03]  /*0f10*/  @P0 LDGSTS.E.BYPASS.LTC128B.128 [R141+0xe080], [R26.64+0x100], !P6 ;  /* 0x0e0801001a8d0fae */ /* 0x0003e6000f101d52 */
[----:B------:R-:W-:Y:S01]  /*0f20*/  LEA.HI R9, R9, R138, RZ, 0x3 ;  /* 0x0000008a09097211 */ /* 0x000fe200078f18ff */
[----:B------:R1:W-:Y:S04]  /*0f30*/  @P0 LDGSTS.E.BYPASS.LTC128B.128 [R141+0xf880], [R26.64+0x180], !P4 ;  /* 0x0f8801801a8d0fae */ /* 0x0003e8000e101d52 */
[----:B------:R-:W-:Y:S01]  /*0f40*/  IMAD.SHL.U32 R9, R9, 0x40, RZ ;  /* 0x0000004009097824 */ /* 0x000fe200078e00ff */
[----:B------:R-:W-:Y:S01]  /*0f50*/  SHF.R.S32.HI R20, RZ, 0x6, R20 ;  /* 0x00000006ff147819 */ /* 0x000fe20000011414 */
[----:B------:R-:W0:Y:S04]  /*0f60*/  LDGDEPBAR ;  /* 0x00000000000079af */ /* 0x000e280000000000 */
[----:B------:R2:W3:Y:S01]  /*0f70*/  @P1 LDG.E R6, [R30.64] ;  /* 0x000000121e061981 */ /* 0x0004e2000c1e1900 */
[----:B------:R-:W-:Y:S01]  /*0f80*/  SHF.R.S32.HI R7, RZ, 0x1f, R4 ;  /* 0x0000001fff077819 */ /* 0x000fe20000011404 */
[----:B------:R-:W-:Y:S01]  /*0f90*/  IMAD R22, R223, c[0x0][0x264], R22 ;  /* 0x00009900df167a24 */ /* 0x000fe200078e0216 */
[----:B------:R-:W-:Y:S01]  /*0fa0*/  LOP3.LUT R9, R9, 0xfffffe00, RZ, 0xc0, !PT ;  /* 0xfffffe0009097812 */ /* 0x000fe200078ec0ff */
[----:B------:R-:W-:Y:S01]  /*0fb0*/  IMAD R107, R154, c[0x0][0x26c], R107 ;  /* 0x00009b009a6b7a24 */ /* 0x000fe200078e026b */
[----:B------:R-:W-:Y:S01]  /*0fc0*/  LEA.HI R134, R134, R17, RZ, 0x4 ;  /* 0x0000001186867211 */ /* 0x000fe200078f20ff */
[----:B------:R-:W-:Y:S01]  /*0fd0*/  IMAD R21, R7, c[0x0][0x1e0], RZ ;  /* 0x0000780007157a24 */ /* 0x000fe200078e02ff */
[----:B------:R-:W-:Y:S01]  /*0fe0*/  SHF.R.S32.HI R133, RZ, 0x4, R133 ;  /* 0x00000004ff857819 */ /* 0x000fe20000011485 */
[----:B------:R-:W-:Y:S01]  /*0ff0*/  IMAD.IADD R23, R25, 0x1, R22 ;  /* 0x0000000119177824 */ /* 0x000fe200078e0216 */
[----:B------:R-:W-:Y:S01]  /*1000*/  SHF.R.S32.HI R134, RZ, 0x4, R134 ;  /* 0x00000004ff867819 */ /* 0x000fe20000011486 */
[----:B------:R-:W-:Y:S01]  /*1010*/  IMAD R10, R4, c[0x0][0x1e4], R21 ;  /* 0x00007900040a7a24 */ /* 0x000fe200078e0215 */
[----:B------:R-:W-:Y:S01]  /*1020*/  LOP3.LUT R21, R19, 0x38, R137, 0xf8, !PT ;  /* 0x0000003813157812 */ /* 0x000fe200078ef889 */
[----:B------:R-:W-:Y:S01]  /*1030*/  IMAD.MOV.U32 R22, RZ, RZ, R24 ;  /* 0x000000ffff167224 */ /* 0x000fe200078e0018 */
[----:B------:R-:W-:Y:S01]  /*1040*/  LEA.HI.SX32 R134, R137, R134, 0x1d ;  /* 0x0000008689867211 */ /* 0x000fe200078feaff */
[----:B------:R-:W-:Y:S01]  /*1050*/  IMAD.WIDE.U32 R24, R223, c[0x0][0x210], R14 ;  /* 0x00008400df187a25 */ /* 0x000fe200078e000e */
[----:B------:R-:W-:Y:S01]  /*1060*/  IADD3 R29, R29, R10, RZ ;  /* 0x0000000a1d1d7210 */ /* 0x000fe20007ffe0ff */
[----:B------:R-:W-:Y:S01]  /*1070*/  UIMAD.WIDE.U32 UR12, UR24, UR4, URZ ;  /* 0x00000004180c72a5 */ /* 0x000fe2000f8e003f */
[----:B------:R-:W-:Y:S01]  /*1080*/  LOP3.LUT R132, R21, R18, RZ, 0x3c, !PT ;  /* 0x0000001215847212 */ /* 0x000fe200078e3cff */
[----:B------:R-:W-:Y:S01]  /*1090*/  IMAD.SHL.U32 R10, R138, 0x40, RZ ;  /* 0x000000408a0a7824 */ /* 0x000fe200078e00ff */
[----:B------:R-:W-:Y:S01]  /*10a0*/  SHF.R.S32.HI R17, RZ, 0x1f, R16 ;  /* 0x0000001fff117819 */ /* 0x000fe20000011410 */
[----:B------:R-:W-:Y:S01]  /*10b0*/  IMAD.IADD R153, R25, 0x1, R152 ;  /* 0x0000000119997824 */ /* 0x000fe200078e0298 */
[----:B------:R-:W-:Y:S01]  /*10c0*/  IADD3 R105, P0, R4, R143, RZ ;  /* 0x0000008f04697210 */ /* 0x000fe20007f1e0ff */
[----:B------:R-:W-:Y:S01]  /*10d0*/  IMAD.MOV.U32 R152, RZ, RZ, R24 ;  /* 0x000000ffff987224 */ /* 0x000fe200078e0018 */
[----:B------:R-:W-:Y:S01]  /*10e0*/  LOP3.LUT R10, R10, 0x1c0, RZ, 0xc0, !PT ;  /* 0x000001c00a0a7812 */ /* 0x000fe200078ec0ff */
[----:B------:R-:W-:Y:S01]  /*10f0*/  IMAD.WIDE.U32 R154, R154, c[0x0][0x268], R22 ;  /* 0x00009a009a9a7a25 */ /* 0x000fe200078e0016 */
[----:B------:R-:W-:Y:S01]  /*1100*/  SHF.R.S32.HI R24, RZ, 0x1f, R5 ;  /* 0x0000001fff187819 */ /* 0x000fe20000011405 */
[----:B------:R-:W-:Y:S01]  /*1110*/  UIMAD UR8, UR24, UR5, URZ ;  /* 0x00000005180872a4 */ /* 0x000fe2000f8e023f */
[----:B------:R-:W-:Y:S01]  /*1120*/  SHF.R.U32.HI R8, RZ, 0x3, R10 ;  /* 0x00000003ff087819 */ /* 0x000fe2000001160a */
[----:B------:R-:W-:Y:S01]  /*1130*/  IMAD R21, R20, 0xc00, R11 ;  /* 0x00000c0014157824 */ /* 0x000fe200078e020b */
[----:B------:R-:W-:Y:S01]  /*1140*/  LOP3.LUT R23, R10, 0x38, R137, 0xf8, !PT ;  /* 0x000000380a177812 */ /* 0x000fe200078ef889 */
[----:B------:R-:W-:Y:S01]  /*1150*/  IMAD R160, R223, c[0x0][0x1ec], R160 ;  /* 0x00007b00dfa07a24 */ /* 0x000fe200078e02a0 */
[CC--:B------:R-:W-:Y:S01]  /*1160*/  LEA.HI R136, R24.reuse, R5.reuse, RZ, 0x3 ;  /* 0x0000000518887211 */ /* 0x0c0fe200078f18ff */
[----:B------:R-:W-:Y:S01]  /*1170*/  IMAD.IADD R132, R21, 0x1, R132 ;  /* 0x0000000115847824 */ /* 0x000fe200078e0284 */
[----:B------:R-:W-:Y:S01]  /*1180*/  LEA.HI R24, R24, R5, RZ, 0x6 ;  /* 0x0000000518187211 */ /* 0x000fe200078f30ff */
[----:B------:R-:W-:Y:S01]  /*1190*/  IMAD R5, R20, 0xc00, R9 ;  /* 0x00000c0014057824 */ /* 0x000fe200078e0209 */
[----:B------:R-:W-:Y:S01]  /*11a0*/  LOP3.LUT R128, R23, R8, RZ, 0x3c, !PT ;  /* 0x0000000817807212 */ /* 0x000fe200078e3cff */
[----:B------:R-:W-:Y:S01]  /*11b0*/  IMAD.WIDE.U32 R28, R223, c[0x0][0x1e8], R28 ;  /* 0x00007a00df1c7a25 */ /* 0x000fe200078e001c */
[----:B------:R-:W-:Y:S01]  /*11c0*/  LEA.HI.SX32 R133, R136, R133, 0x1d ;  /* 0x0000008588857211 */ /* 0x000fe200078feaff */
[----:B------:R-:W-:Y:S01]  /*11d0*/  ULDC.64 UR4, c[0x0][0x280] ;  /* 0x0000a00000047ab9 */ /* 0x000fe20000000a00 */
[----:B------:R-:W-:Y:S01]  /*11e0*/  IADD3 R128, R5, R128, RZ ;  /* 0x0000008005807210 */ /* 0x000fe20007ffe0ff */
[----:B------:R-:W-:Y:S01]  /*11f0*/  IMAD.IADD R161, R29, 0x1, R160 ;  /* 0x000000011da17824 */ /* 0x000fe200078e02a0 */
[----:B------:R-:W-:Y:S01]  /*1200*/  LOP3.LUT R5, R19, 0x38, R136, 0xf8, !PT ;  /* 0x0000003813057812 */ /* 0x000fe200078ef888 */
[----:B------:R-:W-:Y:S01]  /*1210*/  IMAD.MOV.U32 R160, RZ, RZ, R28 ;  /* 0x000000ffffa07224 */ /* 0x000fe200078e001c */
[----:B------:R-:W-:Y:S01]  /*1220*/  SHF.R.S32.HI R24, RZ, 0x6, R24 ;  /* 0x00000006ff187819 */ /* 0x000fe20000011418 */
[----:B------:R-:W-:Y:S01]  /*1230*/  IMAD R164, R143, c[0x0][0x284], R164 ;  /* 0x0000a1008fa47a24 */ /* 0x000fe200078e02a4 */
[----:B------:R-:W-:Y:S01]  /*1240*/  LOP3.LUT R130, R5, R18, RZ, 0x3c, !PT ;  /* 0x0000001205827212 */ /* 0x000fe200078e3cff */
[----:B------:R-:W-:Y:S01]  /*1250*/  IMAD.WIDE.U32 R168, R143, c[0x0][0x280], R16 ;  /* 0x0000a0008fa87a25 */ /* 0x000fe200078e0010 */
[----:B------:R-:W-:Y:S01]  /*1260*/  SHF.R.S32.HI R5, RZ, 0x1f, R134 ;  /* 0x0000001fff057819 */ /* 0x000fe20000011486 */
[----:B------:R-:W-:Y:S01]  /*1270*/  UIMAD.WIDE.U32 UR26, UR24, UR4, URZ ;  /* 0x00000004181a72a5 */ /* 0x000fe2000f8e003f */
[----:B------:R-:W-:Y:S01]  /*1280*/  LOP3.LUT R125, R10, 0x38, R136, 0xf8, !PT ;  /* 0x000000380a7d7812 */ /* 0x000fe200078ef888 */
[----:B------:R-:W-:Y:S01]  /*1290*/  IMAD R21, R24, 0xc00, R11 ;  /* 0x00000c0018157824 */ /* 0x000fe200078e020b */
[----:B------:R-:W-:Y:S01]  /*12a0*/  LEA.HI R20, R5, R134, RZ, 0x3 ;  /* 0x0000008605147211 */ /* 0x000fe200078f18ff */
[----:B------:R-:W-:Y:S01]  /*12b0*/  IMAD.SHL.U32 R134, R134, 0x8, RZ ;  /* 0x0000000886867824 */ /* 0x000fe200078e00ff */
[----:B------:R-:W-:Y:S01]  /*12c0*/  LOP3.LUT R125, R125, R8, RZ, 0x3c, !PT ;  /* 0x000000087d7d7212 */ /* 0x000fe200078e3cff */
[C---:B------:R-:W-:Y:S01]  /*12d0*/  IMAD R162, R143.reuse, c[0x0][0x294], R162 ;  /* 0x0000a5008fa27a24 */ /* 0x040fe200078e02a2 */
[----:B------:R-:W-:Y:S01]  /*12e0*/  SHF.R.S32.HI R20, RZ, 0x3, R20 ;  /* 0x00000003ff147819 */ /* 0x000fe20000011414 */
[----:B------:R-:W-:Y:S01]  /*12f0*/  IMAD.WIDE.U32 R166, R143, c[0x0][0x290], R16 ;  /* 0x0000a4008fa67a25 */ /* 0x000fe200078e0010 */
[--C-:B------:R-:W-:Y:S01]  /*1300*/  LOP3.LUT R131, R19, 0x38, R134.reuse, 0xf8, !PT ;  /* 0x0000003813837812 */ /* 0x100fe200078ef886 */
[----:B------:R-:W-:Y:S01]  /*1310*/  UIMAD UR14, UR24, UR5, URZ ;  /* 0x00000005180e72a4 */ /* 0x000fe2000f8e023f */
[----:B------:R-:W-:Y:S01]  /*1320*/  LOP3.LUT R127, R10, 0x38, R134, 0xf8, !PT ;  /* 0x000000380a7f7812 */ /* 0x000fe200078ef886 */
[C---:B------:R-:W-:Y:S01]  /*1330*/  IMAD R22, R20.reuse, 0xc00, R11 ;  /* 0x00000c0014167824 */ /* 0x040fe200078e020b */
[----:B------:R-:W-:Y:S01]  /*1340*/  LOP3.LUT R131, R131, R18, RZ, 0x3c, !PT ;  /* 0x0000001283837212 */ /* 0x000fe200078e3cff */
[----:B------:R-:W-:Y:S01]  /*1350*/  IMAD R20, R20, 0xc00, R9 ;  /* 0x00000c0014147824 */ /* 0x000fe200078e0209 */
[----:B------:R-:W-:Y:S01]  /*1360*/  LOP3.LUT R127, R127, R8, RZ, 0x3c, !PT ;  /* 0x000000087f7f7212 */ /* 0x000fe200078e3cff */
[----:B------:R-:W-:Y:S01]  /*1370*/  IMAD.WIDE.U32 R28, R143, c[0x0][0x290], R14 ;  /* 0x0000a4008f1c7a25 */ /* 0x000fe200078e000e */
[----:B------:R-:W-:Y:S01]  /*1380*/  SHF.R.S32.HI R117, RZ, 0x1f, R138 ;  /* 0x0000001fff757819 */ /* 0x000fe2000001148a */
[----:B------:R-:W-:Y:S01]  /*1390*/  ULDC.64 UR4, c[0x0][0x290] ;  /* 0x0000a40000047ab9 */ /* 0x000fe20000000a00 */
[----:B------:R-:W-:Y:S01]  /*13a0*/  IADD3 R127, R20, R127, RZ ;  /* 0x0000007f147f7210 */ /* 0x000fe20007ffe0ff */
[----:B------:R-:W-:Y:S01]  /*13b0*/  IMAD.IADD R131, R22, 0x1, R131 ;  /* 0x0000000116837824 */ /* 0x000fe200078e0283 */
[----:B------:R-:W-:Y:S01]  /*13c0*/  SHF.R.S32.HI R22, RZ, 0x1f, R133 ;  /* 0x0000001fff167819 */ /* 0x000fe20000011485 */
[----:B------:R-:W-:Y:S01]  /*13d0*/  IMAD.X R104, R7, 0x1, R2, P0 ;  /* 0x0000000107687824 */ /* 0x000fe200000e0602 */
[----:B------:R-:W-:Y:S01]  /*13e0*/  IADD3 R169, R169, R164, RZ ;  /* 0x000000a4a9a97210 */ /* 0x000fe20007ffe0ff */
[----:B--2---:R-:W-:Y:S01]  /*13f0*/  IMAD.WIDE.U32 R30, R143, c[0x0][0x280], R14 ;  /* 0x0000a0008f1e7a25 */ /* 0x004fe200078e000e */
[----:B------:R-:W-:Y:S01]  /*1400*/  LEA.HI R5, R22, R133, RZ, 0x3 ;  /* 0x0000008516057211 */ /* 0x000fe200078f18ff */
[----:B------:R-:W-:Y:S01]  /*1410*/  UIMAD.WIDE.U32 UR28, UR24, UR4, URZ ;  /* 0x00000004181c72a5 */ /* 0x000fe2000f8e003f */
[----:B------:R-:W-:Y:S01]  /*1420*/  LOP3.LUT R137, R137, 0xfffffff8, RZ, 0xc0, !PT ;  /* 0xfffffff889897812 */ /* 0x000fe200078ec0ff */
[----:B------:R-:W-:Y:S01]  /*1430*/  IMAD.SHL.U32 R133, R133, 0x8, RZ ;  /* 0x0000000885857824 */ /* 0x000fe200078e00ff */
[----:B------:R-:W-:Y:S01]  /*1440*/  SHF.R.S32.HI R20, RZ, 0x3, R5 ;  /* 0x00000003ff147819 */ /* 0x000fe20000011405 */
[----:B------:R-:W-:Y:S01]  /*1450*/  IMAD R2, R2, c[0x0][0x1e0], RZ ;  /* 0x0000780002027a24 */ /* 0x000fe200078e02ff */
[----:B------:R-:W-:Y:S01]  /*1460*/  LOP3.LUT R136, R136, 0xfffffff8, RZ, 0xc0, !PT ;  /* 0xfffffff888887812 */ /* 0x000fe200078ec0ff */
[----:B------:R-:W-:Y:S01]  /*1470*/  IMAD.IADD R167, R167, 0x1, R162 ;  /* 0x00000001a7a77824 */ /* 0x000fe200078e02a2 */
[----:B------:R-:W-:Y:S01]  /*1480*/  LOP3.LUT R19, R19, 0x38, R133, 0xf8, !PT ;  /* 0x0000003813137812 */ /* 0x000fe200078ef885 */
[----:B------:R-:W-:Y:S01]  /*1490*/  IMAD R123, R20, 0xc00, R9 ;  /* 0x00000c00147b7824 */ /* 0x000fe200078e0209 */
[----:B------:R-:W-:Y:S01]  /*14a0*/  LOP3.LUT R5, R10, 0x38, R133, 0xf8, !PT ;  /* 0x000000380a057812 */ /* 0x000fe200078ef885 */
[----:B------:R-:W-:Y:S01]  /*14b0*/  IMAD R10, R20, 0xc00, R11 ;  /* 0x00000c00140a7824 */ /* 0x000fe200078e020b */
[----:B------:R-:W-:Y:S01]  /*14c0*/  LOP3.LUT R19, R19, R18, RZ, 0x3c, !PT ;  /* 0x0000001213137212 */ /* 0x000fe200078e3cff */
[----:B------:R-:W-:Y:S01]  /*14d0*/  IMAD.IADD R163, R162, 0x1, R29 ;  /* 0x00000001a2a37824 */ /* 0x000fe200078e021d */
[----:B------:R-:W-:Y:S01]  /*14e0*/  LOP3.LUT R8, R5, R8, RZ, 0x3c, !PT ;  /* 0x0000000805087212 */ /* 0x000fe200078e3cff */
[----:B------:R-:W-:Y:S01]  /*14f0*/  IMAD.IADD R165, R164, 0x1, R31 ;  /* 0x00000001a4a57824 */ /* 0x000fe200078e021f */
[----:B------:R-:W-:Y:S01]  /*1500*/  MOV R162, R28 ;  /* 0x0000001c00a27202 */ /* 0x000fe20000000f00 */
[----:B------:R-:W-:Y:S01]  /*1510*/  IMAD.IADD R129, R10, 0x1, R19 ;  /* 0x000000010a817824 */ /* 0x000fe200078e0213 */
[----:B------:R-:W-:Y:S01]  /*1520*/  UIMAD UR24, UR24, UR5, URZ ;  /* 0x00000005181872a4 */ /* 0x000fe2000f8e023f */
[----:B------:R-:W-:Y:S01]  /*1530*/  IMAD.IADD R123, R123, 0x1, R8 ;  /* 0x000000017b7b7824 */ /* 0x000fe200078e0208 */
[----:B------:R-:W-:Y:S01]  /*1540*/  ULDC UR22, c[0x0][0x1e0] ;  /* 0x0000780000167ab9 */ /* 0x000fe20000000800 */
[C---:B------:R-:W-:Y:S01]  /*1550*/  IMAD.WIDE.U32 R172, R143.reuse, c[0x0][0x1e0], RZ ;  /* 0x000078008fac7a25 */ /* 0x040fe200078e00ff */
[----:B------:R-:W-:Y:S01]  /*1560*/  ULDC UR15, c[0x0][0x1e4] ;  /* 0x00007900000f7ab9 */ /* 0x000fe20000000800 */
[C---:B------:R-:W-:Y:S01]  /*1570*/  IADD3 R135, -R143.reuse, 0x30, RZ ;  /* 0x000000308f877810 */ /* 0x040fe20007ffe1ff */
[----:B------:R-:W-:Y:S01]  /*1580*/  ULDC UR21, c[0x0][0x280] ;  /* 0x0000a00000157ab9 */ /* 0x000fe20000000800 */
[----:B------:R-:W-:Y:S01]  /*1590*/  IMAD R119, R143, c[0x0][0x1e4], R2 ;  /* 0x000079008f777a24 */ /* 0x000fe200078e0202 */
[----:B------:R-:W-:Y:S01]  /*15a0*/  ULDC UR5, c[0x0][0x284] ;  /* 0x0000a10000057ab9 */ /* 0x000fe20000000800 */
[----:B------:R-:W-:Y:S01]  /*15b0*/  IMAD.MOV.U32 R164, RZ, RZ, R30 ;  /* 0x000000ffffa47224 */ /* 0x000fe200078e001e */
[----:B------:R-:W-:Y:S01]  /*15c0*/  ULDC UR20, c[0x0][0x290] ;  /* 0x0000a40000147ab9 */ /* 0x000fe20000000800 */
[----:B------:R-:W-:Y:S01]  /*15d0*/  IMAD R24, R24, 0xc00, R9 ;  /* 0x00000c0018187824 */ /* 0x000fe200078e0209 */
[----:B------:R-:W-:Y:S01]  /*15e0*/  ULDC UR4, c[0x0][0x294] ;  /* 0x0000a50000047ab9 */ /* 0x000fe20000000800 */
[----:B------:R-:W-:Y:S01]  /*15f0*/  IMAD R117, R117, c[0x0][0x1e0], RZ ;  /* 0x0000780075757a24 */ /* 0x000fe200078e02ff */
[----:B------:R-:W-:Y:S01]  /*1600*/  IADD3 R107, R155, R107, RZ ;  /* 0x0000006b9b6b7210 */ /* 0x000fe20007ffe0ff */
[----:B------:R-:W-:Y:S01]  /*1610*/  IMAD.IADD R119, R173, 0x1, R119 ;  /* 0x00000001ad777824 */ /* 0x000fe200078e0277 */
[----:B------:R-:W-:Y:S01]  /*1620*/  SHF.R.S32.HI R126, RZ, 0x1f, R137 ;  /* 0x0000001fff7e7819 */ /* 0x000fe20000011489 */
[----:B------:R-:W-:Y:S01]  /*1630*/  IMAD.IADD R130, R21, 0x1, R130 ;  /* 0x0000000115827824 */ /* 0x000fe200078e0282 */
[----:B------:R-:W-:Y:S01]  /*1640*/  SHF.R.S32.HI R122, RZ, 0x1f, R134 ;  /* 0x0000001fff7a7819 */ /* 0x000fe20000011486 */
[----:B------:R-:W-:Y:S01]  /*1650*/  IMAD.IADD R125, R24, 0x1, R125 ;  /* 0x00000001187d7824 */ /* 0x000fe200078e027d */
[----:B------:R-:W-:Y:S01]  /*1660*/  SHF.R.S32.HI R124, RZ, 0x1f, R136 ;  /* 0x0000001fff7c7819 */ /* 0x000fe20000011488 */
[C---:B------:R-:W-:Y:S01]  /*1670*/  IMAD.WIDE.U32 R170, R138.reuse, c[0x0][0x1e0], RZ ;  /* 0x000078008aaa7a25 */ /* 0x040fe200078e00ff */
[----:B------:R-:W-:Y:S01]  /*1680*/  SHF.R.S32.HI R120, RZ, 0x1f, R133 ;  /* 0x0000001fff787819 */ /* 0x000fe20000011485 */
[----:B------:R-:W-:Y:S01]  /*1690*/  USHF.L.U64.HI UR15, UR22, UR7, UR15 ;  /* 0x00000007160f7299 */ /* 0x000fe2000801020f */
[----:B------:R-:W-:Y:S01]  /*16a0*/  SHF.L.U32 R131, R131, 0x1, RZ ;  /* 0x0000000183837819 */ /* 0x000fe200000006ff */
[----:B------:R-:W-:Y:S01]  /*16b0*/  IMAD R117, R138, c[0x0][0x1e4], R117 ;  /* 0x000079008a757a24 */ /* 0x000fe200078e0275 */
[----:B------:R-:W-:Y:S01]  /*16c0*/  USHF.L.U64.HI UR5, UR21, UR7, UR5 ;  /* 0x0000000715057299 */ /* 0x000fe20008010205 */
[----:B-----5:R-:W-:Y:S01]  /*16d0*/  IMAD.WIDE.U32 R168, R101, c[0x0][0x280], R168 ;  /* 0x0000a00065a87a25 */ /* 0x020fe200078e00a8 */
[----:B------:R-:W-:-:S02]  /*16e0*/  USHF.L.U64.HI UR4, UR20, UR7, UR4 ;  /* 0x0000000714047299 */ /* 0x000fc40008010204 */
[----:B------:R-:W-:Y:S01]  /*16f0*/  USHF.L.U32 UR22, UR22, 0x5, URZ ;  /* 0x0000000516167899 */ /* 0x000fe2000800063f */
[C---:B------:R-:W-:Y:S01]  /*1700*/  IMAD.WIDE.U32 R166, R101.reuse, c[0x0][0x290], R166 ;  /* 0x0000a40065a67a25 */ /* 0x040fe200078e00a6 */
[----:B------:R-:W-:Y:S02]  /*1710*/  USHF.L.U32 UR21, UR21, 0x5, URZ ;  /* 0x0000000515157899 */ /* 0x000fe4000800063f */
[----:B------:R-:W-:Y:S01]  /*1720*/  USHF.L.U32 UR20, UR20, 0x5, URZ ;  /* 0x0000000514147899 */ /* 0x000fe2000800063f */
[C---:B------:R-:W-:Y:S01]  /*1730*/  IMAD.WIDE.U32 R164, R101.reuse, c[0x0][0x280], R164 ;  /* 0x0000a00065a47a25 */ /* 0x040fe200078e00a4 */
[----:B------:R-:W-:Y:S02]  /*1740*/  UISETP.GE.AND UP0, UPT, UR6, 0x1, UPT ;  /* 0x000000010600788c */ /* 0x000fe4000bf06270 */
[----:B------:R-:W-:Y:S01]  /*1750*/  UIADD3 UR8, UR13, UR8, URZ ;  /* 0x000000080d087290 */ /* 0x000fe2000fffe03f */
[----:B------:R-:W-:Y:S01]  /*1760*/  IMAD.WIDE.U32 R162, R101, c[0x0][0x290], R162 ;  /* 0x0000a40065a27a25 */ /* 0x000fe200078e00a2 */
[----:B------:R-:W-:-:S02]  /*1770*/  UIADD3 UR14, UR27, UR14, URZ ;  /* 0x0000000e1b0e7290 */ /* 0x000fc4000fffe03f */
[----:B------:R-:W-:Y:S01]  /*1780*/  UIADD3 UR24, UR29, UR24, URZ ;  /* 0x000000181d187290 */ /* 0x000fe2000fffe03f */
[----:B------:R-:W-:Y:S02]  /*1790*/  IMAD.IADD R117, R171, 0x1, R117 ;  /* 0x00000001ab757824 */ /* 0x000fe400078e0275 */
[----:B------:R-:W-:Y:S02]  /*17a0*/  IMAD.SHL.U32 R132, R132, 0x2, RZ ;  /* 0x0000000284847824 */ /* 0x000fe400078e00ff */
[----:B------:R-:W-:Y:S02]  /*17b0*/  IMAD.SHL.U32 R128, R128, 0x2, RZ ;  /* 0x0000000280807824 */ /* 0x000fe400078e00ff */
[----:B------:R-:W-:Y:S02]  /*17c0*/  IMAD.SHL.U32 R130, R130, 0x2, RZ ;  /* 0x0000000282827824 */ /* 0x000fe400078e00ff */
[----:B------:R-:W-:Y:S02]  /*17d0*/  IMAD.SHL.U32 R125, R125, 0x2, RZ ;  /* 0x000000027d7d7824 */ /* 0x000fe400078e00ff */
[----:B------:R-:W-:-:S02]  /*17e0*/  IMAD.SHL.U32 R127, R127, 0x2, RZ ;  /* 0x000000027f7f7824 */ /* 0x000fc400078e00ff */
[----:B------:R-:W-:Y:S02]  /*17f0*/  IMAD.SHL.U32 R129, R129, 0x2, RZ ;  /* 0x0000000281817824 */ /* 0x000fe400078e00ff */
[----:B------:R-:W-:Y:S01]  /*1800*/  IMAD.SHL.U32 R123, R123, 0x2, RZ ;  /* 0x000000027b7b7824 */ /* 0x000fe200078e00ff */
[--C-:B---3--:R-:W-:Y:S01]  /*1810*/  @P1 SHF.R.S32.HI R11, RZ, 0x1f, R6.reuse ;  /* 0x0000001fff0b1819 */ /* 0x108fe20000011406 */
[----:B------:R-:W-:Y:S01]  /*1820*/  @P1 IMAD.MOV.U32 R10, RZ, RZ, R6 ;  /* 0x000000ffff0a1224 */ /* 0x000fe200078e0006 */
[----:B------:R-:W-:Y:S01]  /*1830*/  @!P1 MOV R11, R3 ;  /* 0x00000003000b9202 */ /* 0x000fe20000000f00 */
[----:B------:R-:W-:Y:S01]  /*1840*/  @!P1 IMAD.MOV.U32 R10, RZ, RZ, R224 ;  /* 0x000000ffff0a9224 */ /* 0x000fe200078e00e0 */
[----:B------:R-:W-:Y:S02]  /*1850*/  SHF.R.S32.HI R6, RZ, 0x1f, R101 ;  /* 0x0000001fff067819 */ /* 0x000fe40000011465 */
[----:B------:R-:W-:Y:S02]  /*1860*/  SEL R8, R11, RZ, !P2 ;  /* 0x000000ff0b087207 */ /* 0x000fe40005000000 */
[----:B------:R-:W-:Y:S01]  /*1870*/  SEL R3, R10, RZ, !P2 ;  /* 0x000000ff0a037207 */ /* 0x000fe20005000000 */
[----:B------:R-:W-:Y:S01]  /*1880*/  BAR.SYNC.DEFER_BLOCKING 0x0 ;  /* 0x0000000000007b1d */ /* 0x000fe20000010000 */
[----:B------:R-:W-:Y:S01]  /*1890*/  ISETP.NE.AND P1, PT, RZ, UR23, PT ;  /* 0x00000017ff007c0c */ /* 0x000fe2000bf25270 */
[----:B------:R-:W-:Y:S01]  /*18a0*/  IMAD R10, R8, c[0x0][0x1f0], RZ ;  /* 0x00007c00080a7a24 */ /* 0x000fe200078e02ff */
[----:B------:R-:W-:Y:S01]  /*18b0*/  IADD3 R11, R16, 0x20, RZ ;  /* 0x00000020100b7810 */ /* 0x000fe20007ffe0ff */
[----:B------:R-:W-:Y:S01]  /*18c0*/  IMAD R8, R8, c[0x0][0x218], RZ ;  /* 0x0000860008087a24 */ /* 0x000fe200078e02ff */
[----:B------:R-:W-:Y:S01]  /*18d0*/  P2R R147, PR, RZ, 0x2 ;  /* 0x00000002ff937803 */ /* 0x000fe20000000000 */
[----:B------:R-:W-:-:S04]  /*18e0*/  IMAD.WIDE.U32 R160, R3, c[0x0][0x1f0], R160 ;  /* 0x00007c0003a07a25 */ /* 0x000fc800078e00a0 */
[C---:B------:R-:W-:Y:S01]  /*18f0*/  IMAD R103, R3.reuse, c[0x0][0x21c], R8 ;  /* 0x0000870003677a24 */ /* 0x040fe200078e0208 */
[----:B------:R-:W-:Y:S01]  /*1900*/  IADD3 R109, P1, P0, R160, R172, R14 ;  /* 0x000000aca06d7210 */ /* 0x000fe2000783e00e */
[C---:B------:R-:W-:Y:S01]  /*1910*/  IMAD R113, R3.reuse, c[0x0][0x1f4], R10 ;  /* 0x00007d0003717a24 */ /* 0x040fe200078e020a */
[----:B------:R-:W-:Y:S01]  /*1920*/  IADD3 R10, R16, 0x60, RZ ;  /* 0x00000060100a7810 */ /* 0x000fe20007ffe0ff */
[C---:B------:R-:W-:Y:S02]  /*1930*/  IMAD R8, R6.reuse, c[0x0][0x280], RZ ;  /* 0x0000a00006087a24 */ /* 0x040fe400078e02ff */
[----:B------:R-:W-:Y:S02]  /*1940*/  IMAD R6, R6, c[0x0][0x290], RZ ;  /* 0x0000a40006067a24 */ /* 0x000fe400078e02ff */
[----:B------:R-:W-:-:S04]  /*1950*/  IMAD.WIDE.U32 R152, R3, c[0x0][0x218], R152 ;  /* 0x0000860003987a25 */ /* 0x000fc800078e0098 */
[----:B------:R-:W-:Y:S01]  /*1960*/  IMAD.IADD R113, R161, 0x1, R113 ;  /* 0x00000001a1717824 */ /* 0x000fe200078e0271 */
[----:B------:R-:W-:Y:S01]  /*1970*/  IADD3 R103, R153, R103, RZ ;  /* 0x0000006799677210 */ /* 0x000fe20007ffe0ff */
[C---:B------:R-:W-:Y:S02]  /*1980*/  IMAD R5, R101.reuse, c[0x0][0x284], R8 ;  /* 0x0000a10065057a24 */ /* 0x040fe400078e0208 */
[----:B------:R-:W-:Y:S01]  /*1990*/  IMAD R3, R101, c[0x0][0x294], R6 ;  /* 0x0000a50065037a24 */ /* 0x000fe200078e0206 */
[----:B------:R-:W-:Y:S01]  /*19a0*/  IADD3.X R108, R113, R119, R15, P1, P0 ;  /* 0x00000077716c7210 */ /* 0x000fe20000fe040f */
[----:B------:R-:W-:Y:S02]  /*19b0*/  IMAD.IADD R116, R169, 0x1, R5 ;  /* 0x00000001a9747824 */ /* 0x000fe400078e0205 */
[----:B------:R-:W-:Y:S02]  /*19c0*/  IMAD.IADD R114, R5, 0x1, R165 ;  /* 0x0000000105727824 */ /* 0x000fe400078e02a5 */
[----:B------:R-:W-:-:S02]  /*19d0*/  IMAD.IADD R115, R167, 0x1, R3 ;  /* 0x00000001a7737824 */ /* 0x000fc400078e0203 */
[----:B-1----:R-:W-:Y:S02]  /*19e0*/  IMAD.IADD R112, R3, 0x1, R163 ;  /* 0x0000000103707824 */ /* 0x002fe400078e02a3 */
.L_x_783:
[----:B------:R-:W-:Y:S01]  /*19f0*/  SHF.R.S32.HI R102, RZ, 0x1f, R57 ;  /* 0x0000001fff667819 */ /* 0x000fe20000011439 */
[C---:B-1----:R-:W-:Y:S01]  /*1a00*/  IMAD R5, R57.reuse, UR8, RZ ;  /* 0x0000000839057c24 */ /* 0x042fe2000f8e02ff */
[----:B------:R-:W-:Y:S04]  /*1a10*/  DEPBAR.LE SB0, 0x0 ;  /* 0x000080000000791a */ /* 0x000fe80000000000 */
[----:B------:R-:W-:Y:S01]  /*1a20*/  IMAD.WIDE.U32 R176, R57, UR12, RZ ;  /* 0x0000000c39b07c25 */ /* 0x000fe2000f8e00ff */
[----:B------:R-:W-:Y:S03]  /*1a30*/  BAR.SYNC.DEFER_BLOCKING 0x0 ;  /* 0x0000000000007b1d */ /* 0x000fe60000010000 */
[----:B------:R-:W-:Y:S01]  /*1a40*/  IMAD R5, R102, UR12, R5 ;  /* 0x0000000c66057c24 */ /* 0x000fe2000f8e0205 */
[----:B------:R-:W-:Y:S03]  /*1a50*/  IADD3 R3, P1, P0, R109, UR22, R176 ;  /* 0x000000166d037c10 */ /* 0x000fe6000f83e0b0 */
[----:B------:R-:W-:Y:S05]  /*1a60*/  IMAD.IADD R106, R177, 0x1, R5 ;  /* 0x00000001b16a7824 */ /* 0x000fea00078e0205 */
[----:B------:R-:W-:Y:S02]  /*1a70*/  IADD3.X R2, R108, UR15, R106, P1, P0 ;  /* 0x0000000f6c027c10 */ /* 0x000fe40008fe046a */
[----:B------:R-:W-:Y:S04]  /*1a80*/  IADD3 R5, P1, R109, R176, RZ ;  /* 0x000000b06d057210 */ /* 0x000fe80007f3e0ff */
[----:B------:R-:W-:Y:S01]  /*1a90*/  LEA R88, P0, R5, c[0x0][0x1c8], 0x1 ;  /* 0x0000720005587a11 */ /* 0x000fe200078008ff */
[----:B------:R-:W-:Y:S01]  /*1aa0*/  IMAD.X R4, R106, 0x1, R108, P1 ;  /* 0x000000016a047824 */ /* 0x000fe200008e066c */
[----:B------:R-:W-:Y:S04]  /*1ab0*/  LEA R86, P1, R3, c[0x0][0x1c8], 0x1 ;  /* 0x0000720003567a11 */ /* 0x000fe800078208ff */
[----:B------:R-:W-:Y:S02]  /*1ac0*/  LEA.HI.X R89, R5, c[0x0][0x1cc], R4, 0x1, P0 ;  /* 0x0000730005597a11 */ /* 0x000fe400000f0c04 */
[----:B------:R-:W-:Y:S01]  /*1ad0*/  PLOP3.LUT P0, PT, PT, PT, UP0, 0x40, 0x0 ;  /* 0x000000000000781c */ /* 0x000fe20003f0e808 */
[----:B------:R-:W-:Y:S01]  /*1ae0*/  BSSY B2, `(.L_x_744) ;  /* 0x00004ef000027945 */ /* 0x000fe20003800000 */
[----:B------:R-:W-:Y:S11]  /*1af0*/  LEA.HI.X R87, R3, c[0x0][0x1cc], R2, 0x1, P1 ;  /* 0x0000730003577a11 */ /* 0x000ff600008f0c02 */
[----:B------:R-:W-:-:S05]  /*1b00*/  @P0 BRA `(.L_x_745) ;  /* 0x00004ca000000947 */ /* 0x000fca0003800000 */
[----:B------:R-:W-:Y:S01]  /*1b10*/  IMAD R59, R57, UR14, RZ ;  /* 0x0000000e393b7c24 */ /* 0x000fe2000f8e02ff */
[----:B------:R-:W-:Y:S01]  /*1b20*/  ISETP.NE.AND P2, PT, R147, RZ, PT ;  /* 0x000000ff9300720c */ /* 0x000fe20003f45270 */
[C---:B------:R-:W-:Y:S02]  /*1b30*/  IMAD R55, R57.reuse, UR24, RZ ;  /* 0x0000001839377c24 */ /* 0x040fe4000f8e02ff */
[C---:B------:R-:W-:Y:S02]  /*1b40*/  IMAD R2, R57.reuse, -0x30, R0 ;  /* 0xffffffd039027824 */ /* 0x040fe400078e0200 */
[C---:B------:R-:W-:Y:S03]  /*1b50*/  IMAD.WIDE.U32 R90, R57.reuse, UR26, RZ ;  /* 0x0000001a395a7c25 */ /* 0x040fe6000f8e00ff */
[----:B------:R-:W-:Y:S01]  /*1b60*/  IMNMX R150, R2, 0x30, PT ;  /* 0x0000003002967817 */ /* 0x000fe20003800200 */
        /* <DEDUP_REMOVED lines=16> */
[----:B------:R-:W-:Y:S03]  /*1c70*/  CS2R R52, SRZ ;  /* 0x0000000000347805 */ /* 0x000fe6000001ff00 */
[----:B------:R-:W-:-:S05]  /*1c80*/  @P3 BRA `(.L_x_748) ;  /* 0x0000020000003947 */ /* 0x000fca0003800000 */
[----:B------:R-:W-:Y:S01]  /*1c90*/  IADD3 R3, P0, R168, R90, RZ ;  /* 0x0000005aa8037210 */ /* 0x000fe20007f1e0ff */
[----:B------:R-:W-:Y:S01]  /*1ca0*/  CS2R R44, SRZ ;  /* 0x00000000002c7805 */ /* 0x000fe2000001ff00 */
[----:B------:R-:W-:Y:S01]  /*1cb0*/  CS2R R52, SRZ ;  /* 0x0000000000347805 */ /* 0x000fe2000001ff00 */
[----:B------:R-:W-:Y:S01]  /*1cc0*/  CS2R R50, SRZ ;  /* 0x0000000000327805 */ /* 0x000fe2000001ff00 */
[----:B------:R-:W-:Y:S01]  /*1cd0*/  CS2R R84, SRZ ;  /* 0x0000000000547805 */ /* 0x000fe2000001ff00 */
[----:B------:R-:W-:Y:S01]  /*1ce0*/  IMAD.X R2, R59, 0x1, R116, P0 ;  /* 0x000000013b027824 */ /* 0x000fe200000e0674 */
[----:B------:R-:W-:Y:S01]  /*1cf0*/  IADD3 R5, P0, R166, R70, RZ ;  /* 0x00000046a6057210 */ /* 0x000fe20007f1e0ff */
[----:B------:R-:W-:Y:S01]  /*1d00*/  CS2R R46, SRZ ;  /* 0x00000000002e7805 */ /* 0x000fe2000001ff00 */
[----:B------:R-:W-:Y:S01]  /*1d10*/  CS2R R80, SRZ ;  /* 0x0000000000507805 */ /* 0x000fe2000001ff00 */
[----:B------:R-:W-:Y:S01]  /*1d20*/  CS2R R38, SRZ ;  /* 0x0000000000267805 */ /* 0x000fe2000001ff00 */
[----:B------:R-:W-:Y:S01]  /*1d30*/  CS2R R76, SRZ ;  /* 0x00000000004c7805 */ /* 0x000fe2000001ff00 */
[----:B------:R-:W-:Y:S01]  /*1d40*/  IMAD.X R4, R55, 0x1, R115, P0 ;  /* 0x0000000137047824 */ /* 0x000fe200000e0673 */
[C---:B------:R-:W-:Y:S04]  /*1d50*/  LEA R6, P0, R3.reuse, c[0x0][0x270], 0x1 ;  /* 0x00009c0003067a11 */ /* 0x040fe800078008ff */
[----:B------:R-:W-:Y:S02]  /*1d60*/  LEA.HI.X R7, R3, c[0x0][0x274], R2, 0x1, P0 ;  /* 0x00009d0003077a11 */ /* 0x000fe400000f0c02 */
[C---:B------:R-:W-:Y:S04]  /*1d70*/  LEA R2, P0, R5.reuse, c[0x0][0x288], 0x1 ;  /* 0x0000a20005027a11 */ /* 0x040fe800078008ff */
[----:B------:R-:W-:Y:S02]  /*1d80*/  LEA.HI.X R3, R5, c[0x0][0x28c], R4, 0x1, P0 ;  /* 0x0000a30005037a11 */ /* 0x000fe400000f0c04 */
[----:B------:R-:W-:Y:S11]  /*1d90*/  ISETP.GE.AND P0, PT, R16, c[0x0][0x27c], PT ;  /* 0x00009f0010007a0c */ /* 0x000ff60003f06270 */
[----:B------:R-:W-:Y:S02]  /*1da0*/  @!UPT UIADD3 URZ, URZ, URZ, URZ ;  /* 0x0000003f3f3ff290 */ /* 0x000fe4000fffe03f */
[----:B------:R1:W5:Y:S04]  /*1db0*/  @!P0 LDG.E.64 R44, [R6.64] ;  /* 0x00000012062c8981 */ /* 0x000368000c1e1b00 */
[----:B------:R1:W5:Y:S01]  /*1dc0*/  @!P0 LDG.E.64 R52, [R2.64] ;  /* 0x0000001202348981 */ /* 0x000362000c1e1b00 */
[----:B------:R-:W-:Y:S11]  /*1dd0*/  ISETP.GE.AND P0, PT, R11, c[0x0][0x27c], PT ;  /* 0x00009f000b007a0c */ /* 0x000ff60003f06270 */
[----:B------:R-:W-:Y:S02]  /*1de0*/  @!UPT UIADD3 URZ, URZ, URZ, URZ ;  /* 0x0000003f3f3ff290 */ /* 0x000fe4000fffe03f */
[----:B------:R1:W5:Y:S04]  /*1df0*/  @!P0 LDG.E.64 R50, [R6.64+0x40] ;  /* 0x0000401206328981 */ /* 0x000368000c1e1b00 */
[----:B------:R1:W5:Y:S01]  /*1e00*/  @!P0 LDG.E.64 R84, [R2.64+0x40] ;  /* 0x0000401202548981 */ /* 0x000362000c1e1b00 */
[----:B------:R-:W-:Y:S11]  /*1e10*/  ISETP.GE.AND P0, PT, R13, c[0x0][0x27c], PT ;  /* 0x00009f000d007a0c */ /* 0x000ff60003f06270 */
[----:B------:R-:W-:Y:S02]  /*1e20*/  @!UPT UIADD3 URZ, URZ, URZ, URZ ;  /* 0x0000003f3f3ff290 */ /* 0x000fe4000fffe03f */
[----:B------:R1:W5:Y:S04]  /*1e30*/  @!P0 LDG.E.64 R46, [R6.64+0x80] ;  /* 0x00008012062e8981 */ /* 0x000368000c1e1b00 */
[----:B------:R1:W5:Y:S01]  /*1e40*/  @!P0 LDG.E.64 R80, [R2.64+0x80] ;  /* 0x0000801202508981 */ /* 0x000362000c1e1b00 */
[----:B------:R-:W-:Y:S11]  /*1e50*/  ISETP.GE.AND P0, PT, R10, c[0x0][0x27c], PT ;  /* 0x00009f000a007a0c */ /* 0x000ff60003f06270 */
[----:B------:R-:W-:Y:S02]  /*1e60*/  @!UPT UIADD3 URZ, URZ, URZ, URZ ;  /* 0x0000003f3f3ff290 */ /* 0x000fe4000fffe03f */
[----:B------:R1:W5:Y:S04]  /*1e70*/  @!P0 LDG.E.64 R38, [R6.64+0xc0] ;  /* 0x0000c01206268981 */ /* 0x000368000c1e1b00 */
[----:B------:R1:W5:Y:S02]  /*1e80*/  @!P0 LDG.E.64 R76, [R2.64+0xc0] ;  /* 0x0000c012024c8981 */ /* 0x000364000c1e1b00 */
.L_x_748:
[----:B------:R-:W-:Y:S05]  /*1e90*/  BSYNC B0 ;  /* 0x0000000000007941 */ /* 0x000fea0003800000 */
.L_x_747:
[----:B------:R-:W-:Y:S01]  /*1ea0*/  ISETP.GE.AND P2, PT, R138, R150, PT ;  /* 0x000000968a00720c */ /* 0x000fe20003f46270 */
[----:B-----5:R-:W-:Y:S01]  /*1eb0*/  IMAD.MOV.U32 R5, RZ, RZ, R38 ;  /* 0x000000ffff057224 */ /* 0x020fe200078e0026 */
[----:B------:R-:W-:Y:S01]  /*1ec0*/  BSSY B0, `(.L_x_749) ;  /* 0x0000048000007945 */ /* 0x000fe20003800000 */
[----:B------:R-:W-:Y:S01]  /*1ed0*/  IMAD.MOV.U32 R4, RZ, RZ, R39 ;  /* 0x000000ffff047224 */ /* 0x000fe200078e0027 */
[----:B------:R-:W-:Y:S01]  /*1ee0*/  CS2R R28, SRZ ;  /* 0x00000000001c7805 */ /* 0x000fe2000001ff00 */
[----:B-1----:R-:W-:Y:S01]  /*1ef0*/  IMAD.MOV.U32 R3, RZ, RZ, R46 ;  /* 0x000000ffff037224 */ /* 0x002fe200078e002e */
        /* <DEDUP_REMOVED lines=35> */
[----:B------:R-:W-:-:S05]  /*2130*/  @P2 BRA `(.L_x_750) ;  /* 0x0000020000002947 */ /* 0x000fca0003800000 */
[----:B------:R-:W-:Y:S01]  /*2140*/  IADD3 R90, P1, P0, R168, UR21, R90 ;  /* 0x00000015a85a7c10 */ /* 0x000fe2000f83e05a */
[----:B------:R-:W-:Y:S01]  /*2150*/  CS2R R36, SRZ ;  /* 0x0000000000247805 */ /* 0x000fe2000001ff00 */
[----:B------:R-:W-:Y:S01]  /*2160*/  CS2R R72, SRZ ;  /* 0x0000000000487805 */ /* 0x000fe2000001ff00 */
[----:B------:R-:W-:Y:S01]  /*2170*/  CS2R R32, SRZ ;  /* 0x0000000000207805 */ /* 0x000fe2000001ff00 */
[----:B------:R-:W-:Y:S01]  /*2180*/  IADD3.X R59, R116, UR5, R59, P1, P0 ;  /* 0x00000005743b7c10 */ /* 0x000fe20008fe043b */
[----:B------:R-:W-:Y:S01]  /*2190*/  CS2R R68, SRZ ;  /* 0x0000000000447805 */ /* 0x000fe2000001ff00 */
[----:B------:R-:W-:Y:S01]  /*21a0*/  IADD3 R70, P1, P0, R166, UR20, R70 ;  /* 0x00000014a6467c10 */ /* 0x000fe2000f83e046 */
[----:B------:R-:W-:Y:S01]  /*21b0*/  CS2R R28, SRZ ;  /* 0x00000000001c7805 */ /* 0x000fe2000001ff00 */
[----:B------:R-:W-:Y:S01]  /*21c0*/  CS2R R64, SRZ ;  /* 0x0000000000407805 */ /* 0x000fe2000001ff00 */
[----:B------:R-:W-:Y:S01]  /*21d0*/  CS2R R8, SRZ ;  /* 0x0000000000087805 */ /* 0x000fe2000001ff00 */
[----:B------:R-:W-:Y:S01]  /*21e0*/  IADD3.X R55, R115, UR4, R55, P1, P0 ;  /* 0x0000000473377c10 */ /* 0x000fe20008fe0437 */
[----:B------:R-:W-:Y:S01]  /*21f0*/  CS2R R60, SRZ ;  /* 0x00000000003c7805 */ /* 0x000fe2000001ff00 */
        /* <DEDUP_REMOVED lines=20> */
.L_x_750:
[----:B------:R-:W-:Y:S05]  /*2340*/  BSYNC B0 ;  /* 0x0000000000007941 */ /* 0x000fea0003800000 */
.L_x_749:
        /* <DEDUP_REMOVED lines=35> */
[----:B------:R-:W-:Y:S01]  /*2580*/  @!UPT UIADD3 URZ, URZ, URZ, URZ ;  /* 0x0000003f3f3ff290 */ /* 0x000fe2000fffe03f */
[----:B------:R-:W-:Y:S11]  /*2590*/  BSSY B0, `(.L_x_753) ;  /* 0x0000036000007945 */ /* 0x000ff60003800000 */
[----:B------:R-:W-:-:S05]  /*25a0*/  @P0 BRA `(.L_x_754) ;  /* 0x0000034000000947 */ /* 0x000fca0003800000 */
[----:B------:R-:W-:Y:S01]  /*25b0*/  ISETP.GE.AND P0, PT, R16, c[0x0][0x27c], PT ;  /* 0x00009f0010007a0c */ /* 0x000fe20003f06270 */
[----:B------:R-:W1:Y:S11]  /*25c0*/  LDS.128 R24, [R141+0xa080] ;  /* 0x00a080008d187984 */ /* 0x000e760000000c00 */
[----:B------:R-:W-:Y:S01]  /*25d0*/  @!UPT UIADD3 URZ, URZ, URZ, URZ ;  /* 0x0000003f3f3ff290 */ /* 0x000fe2000fffe03f */
[----:B------:R-:W-:Y:S02]  /*25e0*/  @!P0 SHF.R.U64 R52, R52, 0x10, R53 ;  /* 0x0000001034348819 */ /* 0x000fe40000001235 */
[--C-:B------:R-:W-:Y:S02]  /*25f0*/  @!P0 SHF.R.U64 R44, R44, 0x10, R45.reuse ;  /* 0x000000102c2c8819 */ /* 0x100fe4000000122d */
[----:B------:R-:W-:Y:S02]  /*2600*/  @!P0 SHF.R.U32.HI R45, RZ, 0x10, R45 ;  /* 0x00000010ff2d8819 */ /* 0x000fe4000001162d */
[----:B------:R-:W-:Y:S02]  /*2610*/  @!P0 PRMT R52, R49, 0x5410, R52 ;  /* 0x0000541031348816 */ /* 0x000fe40000000034 */
[----:B------:R-:W-:Y:S02]  /*2620*/  @!P0 PRMT R43, R43, 0x5410, R44 ;  /* 0x000054102b2b8816 */ /* 0x000fe4000000002c */
[----:B------:R-:W-:Y:S01]  /*2630*/  @!P0 SHF.R.U32.HI R53, RZ, 0x10, R53 ;  /* 0x00000010ff358819 */ /* 0x000fe20000011635 */
[----:B------:R-:W-:Y:S01]  /*2640*/  @!P0 IMAD.U32 R49, R52, 0x10000, RZ ;  /* 0x0001000034318824 */ /* 0x000fe200078e00ff */
[----:B------:R-:W-:Y:S01]  /*2650*/  @!P0 PRMT R42, R42, 0x5410, R45 ;  /* 0x000054102a2a8816 */ /* 0x000fe2000000002d */
[C---:B------:R-:W-:Y:S01]  /*2660*/  @!P0 IMAD.U32 R44, R43.reuse, 0x10000, RZ ;  /* 0x000100002b2c8824 */ /* 0x040fe200078e00ff */
[----:B------:R-:W-:Y:S02]  /*2670*/  @!P0 LOP3.LUT R52, R52, 0xffff0000, RZ, 0xc0, !PT ;  /* 0xffff000034348812 */ /* 0x000fe400078ec0ff */
[----:B------:R-:W-:Y:S02]  /*2680*/  @!P0 PRMT R58, R58, 0x5410, R53 ;  /* 0x000054103a3a8816 */ /* 0x000fe40000000035 */
        /* <DEDUP_REMOVED lines=11> */
[----:B------:R-:W-:Y:S01]  /*2740*/  @!P0 LOP3.LUT R44, R26, 0xffff0000, RZ, 0xc0, !PT ;  /* 0xffff00001a2c8812 */ /* 0x000fe200078ec0ff */
        /* <DEDUP_REMOVED lines=8> */
[----:B------:R-:W-:Y:S01]  /*27d0*/  @!P0 FMUL.FTZ R4, R44, R43 ;  /* 0x0000002b2c048220 */ /* 0x000fe20000410000 */
        /* <DEDUP_REMOVED lines=17> */
.L_x_754:
[----:B------:R-:W-:Y:S05]  /*28f0*/  BSYNC B0 ;  /* 0x0000000000007941 */ /* 0x000fea0003800000 */
.L_x_753:
        /* <DEDUP_REMOVED lines=37> */
[----:B------:R-:W-:Y:S02]  /*2b50*/  @!P0 IMAD.U32 R45, R82, 0x10000, RZ ;  /* 0x00010000522d8824 */ /* 0x000fe400078e00ff */
        /* <DEDUP_REMOVED lines=18> */
.L_x_756:
[----:B------:R-:W-:Y:S05]  /*2c80*/  BSYNC B0 ;  /* 0x0000000000007941 */ /* 0x000fea0003800000 */
.L_x_755:
        /* <DEDUP_REMOVED lines=56> */
.L_x_758:
[----:B------:R-:W-:Y:S05]  /*3010*/  BSYNC B0 ;  /* 0x0000000000007941 */ /* 0x000fea0003800000 */
.L_x_757:
[----:B------:R-:W-:Y:S11]  /*3020*/  ISETP.GE.AND P0, PT, R139, c[0x0][0x1d4], PT ;  /* 0x000075008b007a0c */ /* 0x000ff60003f06270 */
[----:B------:R-:W-:Y:S02]  /*3030*/  @!UPT UIADD3 URZ, URZ, URZ, URZ ;  /* 0x0000003f3f3ff290 */ /* 0x000fe4000fffe03f */
        /* <DEDUP_REMOVED lines=53> */
.L_x_752:
[----:B------:R-:W-:Y:S05]  /*3390*/  BSYNC B1 ;  /* 0x0000000000017941 */ /* 0x000fea0003800000 */
.L_x_751:
[----:B------:R-:W-:-:S05]  /*33a0*/  @P2 BRA `(.L_x_759) ;  /* 0x0000362000002947 */ /* 0x000fca0003800000 */
        /* <DEDUP_REMOVED lines=56> */
.L_x_761:
[----:B------:R-:W-:Y:S05]  /*3730*/  BSYNC B0 ;  /* 0x0000000000007941 */ /* 0x000fea0003800000 */
.L_x_760:
        /* <DEDUP_REMOVED lines=56> */
.L_x_763:
[----:B------:R-:W-:Y:S05]  /*3ac0*/  BSYNC B0 ;  /* 0x0000000000007941 */ /* 0x000fea0003800000 */
.L_x_762:
[----:B------:R-:W-:Y:S01]  /*3ad0*/  ISETP.GE.AND P0, PT, R140, c[0x0][0x1d4], PT ;  /* 0x000075008c007a0c */ /* 0x000fe20003f06270 */
[----:B------:R-:W-:Y:S01]  /*3ae0*/  @!UPT UIADD3 URZ, URZ, URZ, URZ ;  /* 0x0000003f3f3ff290 */ /* 0x000fe2000fffe03f */
[----:B------:R-:W-:Y:S11]  /*3af0*/  BSSY B0, `(.L_x_764) ;  /* 0x0000036000007945 */ /* 0x000ff60003800000 */
[----:B------:R-:W-:-:S05]  /*3b00*/  @P0 BRA `(.L_x_765) ;  /* 0x0000034000000947 */ /* 0x000fca0003800000 */
[----:B------:R-:W-:Y:S01]  /*3b10*/  ISETP.GE.AND P0, PT, R13, c[0x0][0x27c], PT ;  /* 0x00009f000d007a0c */ /* 0x000fe20003f06270 */
[----:B------:R-:W2:Y:S11]  /*3b20*/  LDS.128 R20, [R141+0xe080] ;  /* 0x00e080008d147984 */ /* 0x000eb60000000c00 */
[----:B------:R-:W-:Y:S01]  /*3b30*/  @!UPT UIADD3 URZ, URZ, URZ, URZ ;  /* 0x0000003f3f3ff290 */ /* 0x000fe2000fffe03f */
[----:B------:R-:W-:Y:S02]  /*3b40*/  @!P0 SHF.R.U64 R30, R64, 0x10, R65 ;  /* 0x00000010401e8819 */ /* 0x000fe40000001241 */
[--C-:B-1----:R-:W-:Y:S02]  /*3b50*/  @!P0 SHF.R.U64 R24, R28, 0x10, R29.reuse ;  /* 0x000000101c188819 */ /* 0x102fe4000000121d */
        /* <DEDUP_REMOVED lines=11> */
[C---:B--2---:R-:W-:Y:S01]  /*3c10*/  @!P0 IMAD.U32 R32, R21.reuse, 0x10000, RZ ;  /* 0x0001000015208824 */ /* 0x044fe200078e00ff */
        /* <DEDUP_REMOVED lines=35> */
.L_x_765:
[----:B------:R-:W-:Y:S05]  /*3e50*/  BSYNC B0 ;  /* 0x0000000000007941 */ /* 0x000fea0003800000 */
.L_x_764:
        /* <DEDUP_REMOVED lines=8> */
[----:B------:R-:W-:Y:S02]  /*3ee0*/  @!P0 SHF.R.U32.HI R9, RZ, 0x10, R9 ;  /* 0x00000010ff098819 */ /* 0x000fe40000011609 */
[----:B------:R-:W-:Y:S02]  /*3ef0*/  @!P0 PRMT R59, R59, 0x5410, R24 ;  /* 0x000054103b3b8816 */ /* 0x000fe40000000018 */
[----:B------:R-:W-:Y:S02]  /*3f00*/  @!P0 PRMT R7, R7, 0x5410, R8 ;  /* 0x0000541007078816 */ /* 0x000fe40000000008 */
        /* <DEDUP_REMOVED lines=45> */
.L_x_746:
        /* <DEDUP_REMOVED lines=30> */
[----:B------:R1:W5:Y:S04]  /*43c0*/  @!P0 LDG.E.128 R44, [R6.64] ;  /* 0x00000012062c8981 */ /* 0x000368000c1e1d00 */
[----:B------:R1:W5:Y:S01]  /*43d0*/  @!P0 LDG.E.128 R60, [R2.64] ;  /* 0x00000012023c8981 */ /* 0x000362000c1e1d00 */
[----:B------:R-:W-:Y:S11]  /*43e0*/  ISETP.GE.AND P0, PT, R12, c[0x0][0x27c], PT ;  /* 0x00009f000c007a0c */ /* 0x000ff60003f06270 */
[----:B------:R-:W-:Y:S02]  /*43f0*/  @!UPT UIADD3 URZ, URZ, URZ, URZ ;  /* 0x0000003f3f3ff290 */ /* 0x000fe4000fffe03f */
[----:B------:R1:W5:Y:S04]  /*4400*/  @!P0 LDG.E.128 R36, [R6.64+0x80] ;  /* 0x0000801206248981 */ /* 0x000368000c1e1d00 */
[----:B------:R1:W5:Y:S02]  /*4410*/  @!P0 LDG.E.128 R84, [R2.64+0x80] ;  /* 0x0000801202548981 */ /* 0x000364000c1e1d00 */
.L_x_767:
[----:B------:R-:W-:Y:S05]  /*4420*/  BSYNC B0 ;  /* 0x0000000000007941 */ /* 0x000fea0003800000 */
.L_x_766:
        /* <DEDUP_REMOVED lines=66> */
.L_x_769:
[----:B------:R-:W-:Y:S05]  /*4850*/  BSYNC B0 ;  /* 0x0000000000007941 */ /* 0x000fea0003800000 */
.L_x_768:
        /* <DEDUP_REMOVED lines=34> */
[----:B------:R-:W-:Y:S01]  /*4a80*/  IADD3 R151, P0, R172, R176, RZ ;  /* 0x000000b0ac977210 */ /* 0x000fe20007f1e0ff */
[----:B------:R-:W-:Y:S04]  /*4a90*/  BSSY B0, `(.L_x_772) ;  /* 0x0000074000007945 */ /* 0x000fe80003800000 */
[----:B------:R-:W-:Y:S01]  /*4aa0*/  IMAD.X R149, R119, 0x1, R106, P0 ;  /* 0x0000000177957824 */ /* 0x000fe200000e066a */
[----:B------:R-:W-:Y:S11]  /*4ab0*/  ISETP.GE.AND P0, PT, R14, c[0x0][0x1d4], PT ;  /* 0x000075000e007a0c */ /* 0x000ff60003f06270 */
[----:B------:R-:W-:Y:S02]  /*4ac0*/  @!UPT UIADD3 URZ, URZ, URZ, URZ ;  /* 0x0000003f3f3ff290 */ /* 0x000fe4000fffe03f */
[----:B------:R-:W-:-:S05]  /*4ad0*/  @P0 BRA `(.L_x_773) ;  /* 0x000006f000000947 */ /* 0x000fca0003800000 */
[----:B------:R-:W-:Y:S01]  /*4ae0*/  ISETP.GE.AND P2, PT, R134, c[0x0][0x1d4], PT ;  /* 0x0000750086007a0c */ /* 0x000fe20003f46270 */
[----:B------:R-:W-:Y:S01]  /*4af0*/  LDS.128 R32, [R131+0xa080] ;  /* 0x00a0800083207984 */ /* 0x000fe20000000c00 */
[C---:B------:R-:W-:Y:S04]  /*4b00*/  IADD3 R179, P1, P0, R160.reuse, R151, R137 ;  /* 0x00000097a0b37210 */ /* 0x040fe8000783e089 */
[C---:B------:R-:W-:Y:S03]  /*4b10*/  IADD3.X R178, R113.reuse, R149, R126, P1, P0 ;  /* 0x0000009571b27210 */ /* 0x040fe60000fe047e */
[----:B------:R-:W1:Y:S04]  /*4b20*/  LDS.128 R88, [R132+0xa080] ;  /* 0x00a0800084587984 */ /* 0x000e680000000c00 */
[----:B------:R-:W-:Y:S04]  /*4b30*/  @!P2 IADD3 R182, P1, P0, R160, R151, R134 ;  /* 0x00000097a0b6a210 */ /* 0x000fe8000783e086 */
[----:B------:R-:W-:Y:S02]  /*4b40*/  @!P2 IADD3.X R157, R113, R149, R122, P1, P0 ;  /* 0x00000095719da210 */ /* 0x000fe40000fe047a */
[C---:B------:R-:W-:Y:S04]  /*4b50*/  LEA R180, P0, R179.reuse, c[0x0][0x1c8], 0x1 ;  /* 0x00007200b3b47a11 */ /* 0x040fe800078008ff */
[----:B------:R-:W-:Y:S02]  /*4b60*/  LEA.HI.X R181, R179, c[0x0][0x1cc], R178, 0x1, P0 ;  /* 0x00007300b3b57a11 */ /* 0x000fe400000f0cb2 */
[C---:B------:R-:W-:Y:S04]  /*4b70*/  @!P2 LEA R178, P0, R182.reuse, c[0x0][0x1c8], 0x1 ;  /* 0x00007200b6b2aa11 */ /* 0x040fe800078008ff */
[----:B------:R-:W-:Y:S02]  /*4b80*/  @!P2 LEA.HI.X R179, R182, c[0x0][0x1cc], R157, 0x1, P0 ;  /* 0x00007300b6b3aa11 */ /* 0x000fe400000f0c9d */
[----:B------:R-:W-:Y:S11]  /*4b90*/  ISETP.GE.AND P0, PT, R14, c[0x0][0x27c], PT ;  /* 0x00009f000e007a0c */ /* 0x000ff60003f06270 */
[----:B------:R-:W-:Y:S02]  /*4ba0*/  @!UPT UIADD3 URZ, URZ, URZ, URZ ;  /* 0x0000003f3f3ff290 */ /* 0x000fe4000fffe03f */
[----:B------:R-:W-:Y:S02]  /*4bb0*/  @!P0 SHF.R.U64 R59, R60, 0x10, R61 ;  /* 0x000000103c3b8819 */ /* 0x000fe4000000123d */
[----:B------:R-:W-:Y:S02]  /*4bc0*/  @!P0 SHF.R.U64 R46, R46, 0x10, R47 ;  /* 0x000000102e2e8819 */ /* 0x000fe4000000122f */
[----:B------:R-:W-:Y:S01]  /*4bd0*/  @!P0 PRMT R56, R54, 0x5410, R59 ;  /* 0x0000541036388816 */ /* 0x000fe2000000003b */
[----:B-1----:R-:W-:Y:S01]  /*4be0*/  @!P0 IMAD.U32 R54, R88, 0x10000, RZ ;  /* 0x0001000058368824 */ /* 0x002fe200078e00ff */
[C---:B------:R-:W-:Y:S01]  /*4bf0*/  @!P0 LOP3.LUT R71, R91.reuse, 0xffff0000, RZ, 0xc0, !PT ;  /* 0xffff00005b478812 */ /* 0x040fe200078ec0ff */
[----:B------:R-:W-:Y:S01]  /*4c00*/  @!P0 IMAD.U32 R64, R91, 0x10000, RZ ;  /* 0x000100005b408824 */ /* 0x000fe200078e00ff */
[----:B------:R-:W-:Y:S01]  /*4c10*/  @!P0 LOP3.LUT R67, R90, 0xffff0000, RZ, 0xc0, !PT ;  /* 0xffff00005a438812 */ /* 0x000fe200078ec0ff */
[----:B------:R-:W-:Y:S01]  /*4c20*/  @!P0 IMAD.U32 R59, R56, 0x10000, RZ ;  /* 0x00010000383b8824 */ /* 0x000fe200078e00ff */
[----:B------:R-:W-:Y:S01]  /*4c30*/  @!P0 SHF.R.U32.HI R61, RZ, 0x10, R61 ;  /* 0x00000010ff3d8819 */ /* 0x000fe2000001163d */
[----:B------:R-:W-:Y:S01]  /*4c40*/  @!P0 IMAD.U32 R60, R90, 0x10000, RZ ;  /* 0x000100005a3c8824 */ /* 0x000fe200078e00ff */
[----:B------:R-:W-:Y:S01]  /*4c50*/  @!P0 PRMT R53, R53, 0x5410, R46 ;  /* 0x0000541035358816 */ /* 0x000fe2000000002e */
[C---:B------:R-:W-:Y:S01]  /*4c60*/  @!P0 IMAD.U32 R46, R32.reuse, 0x10000, RZ ;  /* 0x00010000202e8824 */ /* 0x040fe200078e00ff */
[----:B------:R-:W-:Y:S02]  /*4c70*/  @!P0 SHF.R.U32.HI R55, RZ, 0x10, R47 ;  /* 0x00000010ff378819 */ /* 0x000fe4000001162f */
[----:B------:R-:W-:Y:S01]  /*4c80*/  @!P0 LOP3.LUT R47, R32, 0xffff0000, RZ, 0xc0, !PT ;  /* 0xffff0000202f8812 */ /* 0x000fe200078ec0ff */
[----:B------:R-:W-:Y:S01]  /*4c90*/  @!P0 FMUL.FTZ R157, R46, R59 ;  /* 0x0000003b2e9d8220 */ /* 0x000fe20000410000 */
[----:B------:R-:W-:Y:S02]  /*4ca0*/  @!P0 PRMT R58, R58, 0x5410, R61 ;  /* 0x000054103a3a8816 */ /* 0x000fe4000000003d */
[----:B------:R-:W-:Y:S02]  /*4cb0*/  @!P0 LOP3.LUT R61, R88, 0xffff0000, RZ, 0xc0, !PT ;  /* 0xffff0000583d8812 */ /* 0x000fe400078ec0ff */
[----:B------:R-:W-:Y:S02]  /*4cc0*/  @!P0 LOP3.LUT R56, R56, 0xffff0000, RZ, 0xc0, !PT ;  /* 0xffff000038388812 */ /* 0x000fe400078ec0ff */
[--C-:B------:R-:W-:Y:S02]  /*4cd0*/  @!P0 SHF.R.U32.HI R65, RZ, 0x10, R63.reuse ;  /* 0x00000010ff418819 */ /* 0x100fe4000001163f */
[----:B------:R-:W-:Y:S01]  /*4ce0*/  @!P0 SHF.R.U64 R63, R62, 0x10, R63 ;  /* 0x000000103e3f8819 */ /* 0x000fe2000000123f */
[----:B------:R-:W-:Y:S01]  /*4cf0*/  @!P0 FMUL.FTZ R182, R47, R56 ;  /* 0x000000382fb68220 */ /* 0x000fe20000410000 */
[----:B------:R-:W-:Y:S02]  /*4d00*/  @!P0 SHF.R.U64 R44, R44, 0x10, R45 ;  /* 0x000000102c2c8819 */ /* 0x000fe4000000122d */
[----:B------:R-:W-:Y:S02]  /*4d10*/  @!P0 PRMT R62, R18, 0x5432, R63 ;  /* 0x00005432123e8816 */ /* 0x000fe4000000003f */
[----:B------:R-:W-:Y:S02]  /*4d20*/  @!P0 LOP3.LUT R63, R89, 0xffff0000, RZ, 0xc0, !PT ;  /* 0xffff0000593f8812 */ /* 0x000fe400078ec0ff */
[----:B------:R-:W-:Y:S02]  /*4d30*/  @!P0 PRMT R51, R51, 0x5410, R44 ;  /* 0x0000541033338816 */ /* 0x000fe4000000002c */
[----:B------:R-:W-:Y:S02]  /*4d40*/  @!P0 SHF.R.U32.HI R45, RZ, 0x10, R45 ;  /* 0x00000010ff2d8819 */ /* 0x000fe4000001162d */
[C---:B------:R-:W-:Y:S02]  /*4d50*/  @!P0 LOP3.LUT R44, R51.reuse, 0xffff0000, RZ, 0xc0, !PT ;  /* 0xffff0000332c8812 */ /* 0x040fe400078ec0ff */
[----:B------:R-:W-:Y:S01]  /*4d60*/  @!P0 PRMT R50, R50, 0x5410, R45 ;  /* 0x0000541032328816 */ /* 0x000fe2000000002d */
[----:B------:R-:W-:Y:S01]  /*4d70*/  @!P0 IMAD.U32 R45, R51, 0x10000, RZ ;  /* 0x00010000332d8824 */ /* 0x000fe200078e00ff */
[----:B------:R-:W-:Y:S01]  /*4d80*/  @!P0 PRMT R66, R66, 0x5410, R65 ;  /* 0x0000541042428816 */ /* 0x000fe20000000041 */
[----:B------:R-:W-:Y:S01]  /*4d90*/  @!P0 FMUL.FTZ R3, R47, R44 ;  /* 0x0000002c2f038220 */ /* 0x000fe20000410000 */
[C---:B------:R-:W-:Y:S01]  /*4da0*/  @!P0 LOP3.LUT R47, R33.reuse, 0xffff0000, RZ, 0xc0, !PT ;  /* 0xffff0000212f8812 */ /* 0x040fe200078ec0ff */
[-C--:B------:R-:W-:Y:S01]  /*4db0*/  @!P0 FMUL.FTZ R2, R46, R45.reuse ;  /* 0x0000002d2e028220 */ /* 0x080fe20000410000 */
[----:B------:R-:W-:Y:S01]  /*4dc0*/  @!P0 PRMT R52, R52, 0x5410, R55 ;  /* 0x0000541034348816 */ /* 0x000fe20000000037 */
[----:B------:R-:W-:Y:S02]  /*4dd0*/  @!P0 IMAD.U32 R46, R33, 0x10000, RZ ;  /* 0x00010000212e8824 */ /* 0x000fe400078e00ff */
[----:B------:R-:W-:Y:S01]  /*4de0*/  @!P0 FFMA.FTZ R2, R59, R54, R2 ;  /* 0x000000363b028223 */ /* 0x000fe20000010002 */
[C---:B------:R-:W-:Y:S01]  /*4df0*/  @!P0 SHF.L.U32 R59, R58.reuse, 0x10, RZ ;  /* 0x000000103a3b8819 */ /* 0x040fe200000006ff */
[----:B------:R-:W-:Y:S01]  /*4e00*/  @!P0 FFMA.FTZ R182, R61, R44, -R182 ;  /* 0x0000002c3db68223 */ /* 0x000fe200000108b6 */
[----:B------:R-:W-:Y:S01]  /*4e10*/  @!P0 LOP3.LUT R58, R58, 0xffff0000, RZ, 0xc0, !PT ;  /* 0xffff00003a3a8812 */ /* 0x000fe200078ec0ff */
[----:B------:R-:W-:Y:S01]  /*4e20*/  @!P0 FFMA.FTZ R157, R54, R45, -R157 ;  /* 0x0000002d369d8223 */ /* 0x000fe2000001089d */
[C---:B------:R-:W-:Y:S01]  /*4e30*/  @!P0 LOP3.LUT R44, R50.reuse, 0xffff0000, RZ, 0xc0, !PT ;  /* 0xffff0000322c8812 */ /* 0x040fe200078ec0ff */
[----:B------:R-:W-:Y:S02]  /*4e40*/  @!P0 IMAD.U32 R45, R50, 0x10000, RZ ;  /* 0x00010000322d8824 */ /* 0x000fe400078e00ff */
[----:B------:R-:W-:Y:S01]  /*4e50*/  @!P0 FMUL.FTZ R184, R47, R58 ;  /* 0x0000003a2fb88220 */ /* 0x000fe20000410000 */
[----:B------:R-:W-:Y:S01]  /*4e60*/  @!P0 F2FP.BF16.PACK_AB R157, R182, R157 ;  /* 0x0000009db69d823e */ /* 0x000fe200000010ff */
[----:B------:R-:W-:Y:S02]  /*4e70*/  @!P0 IMAD.U32 R54, R89, 0x10000, RZ ;  /* 0x0001000059368824 */ /* 0x000fe400078e00ff */
[C---:B------:R-:W-:Y:S01]  /*4e80*/  @!P0 FMUL.FTZ R183, R46.reuse, R59 ;  /* 0x0000003b2eb78220 */ /* 0x040fe20000410000 */
[----:B------:R-:W-:Y:S01]  /*4e90*/  @!P0 MOV R88, R157 ;  /* 0x0000009d00588202 */ /* 0x000fe20000000f00 */
[-C--:B------:R-:W-:Y:S02]  /*4ea0*/  @!P0 FMUL.FTZ R4, R46, R45.reuse ;  /* 0x0000002d2e048220 */ /* 0x080fe40000410000 */
[-C--:B------:R-:W-:Y:S01]  /*4eb0*/  @!P0 FMUL.FTZ R5, R47, R44.reuse ;  /* 0x0000002c2f058220 */ /* 0x080fe20000410000 */
[----:B------:R-:W-:Y:S01]  /*4ec0*/  @!P0 LOP3.LUT R47, R35, 0xffff0000, RZ, 0xc0, !PT ;  /* 0xffff0000232f8812 */ /* 0x000fe200078ec0ff */
[----:B------:R-:W-:Y:S01]  /*4ed0*/  @!P0 FFMA.FTZ R184, R63, R44, -R184 ;  /* 0x0000002c3fb88223 */ /* 0x000fe200000108b8 */
[----:B------:R-:W-:Y:S01]  /*4ee0*/  @!P0 LOP3.LUT R44, R52, 0xffff0000, RZ, 0xc0, !PT ;  /* 0xffff0000342c8812 */ /* 0x000fe200078ec0ff */
[----:B------:R-:W-:Y:S02]  /*4ef0*/  @!P0 IMAD.U32 R46, R35, 0x10000, RZ ;  /* 0x00010000232e8824 */ /* 0x000fe400078e00ff */
[C---:B------:R-:W-:Y:S01]  /*4f00*/  @!P0 IMAD.U32 R69, R66.reuse, 0x10000, RZ ;  /* 0x0001000042458824 */ /* 0x040fe200078e00ff */
[----:B------:R-:W-:Y:S01]  /*4f10*/  @!P0 LOP3.LUT R66, R66, 0xffff0000, RZ, 0xc0, !PT ;  /* 0xffff000042428812 */ /* 0x000fe200078ec0ff */
[----:B------:R-:W-:Y:S01]  /*4f20*/  @!P0 FFMA.FTZ R183, R54, R45, -R183 ;  /* 0x0000002d36b78223 */ /* 0x000fe200000108b7 */
[----:B------:R-:W-:Y:S01]  /*4f30*/  @!P0 SHF.L.U32 R45, R52, 0x10, RZ ;  /* 0x00000010342d8819 */ /* 0x000fe200000006ff */
[----:B------:R-:W-:Y:S02]  /*4f40*/  @!P0 FMUL.FTZ R185, R46, R69 ;  /* 0x000000452eb98220 */ /* 0x000fe40000410000 */
[C---:B------:R-:W-:Y:S01]  /*4f50*/  @!P0 FMUL.FTZ R188, R47.reuse, R66 ;  /* 0x000000422fbc8220 */ /* 0x040fe20000410000 */
[----:B------:R-:W-:Y:S01]  /*4f60*/  @!P0 F2FP.BF16.PACK_AB R184, R184, R183 ;  /* 0x000000b7b8b8823e */ /* 0x000fe200000010ff */
[-C--:B------:R-:W-:Y:S01]  /*4f70*/  @!P0 FMUL.FTZ R9, R47, R44.reuse ;  /* 0x0000002c2f098220 */ /* 0x080fe20000410000 */
[----:B------:R-:W-:Y:S01]  /*4f80*/  @!P0 LOP3.LUT R47, R34, 0xffff0000, RZ, 0xc0, !PT ;  /* 0xffff0000222f8812 */ /* 0x000fe200078ec0ff */
[C---:B------:R-:W-:Y:S01]  /*4f90*/  @!P0 IMAD.U32 R65, R62.reuse, 0x10000, RZ ;  /* 0x000100003e418824 */ /* 0x040fe200078e00ff */
[----:B------:R-:W-:Y:S01]  /*4fa0*/  @!P0 LOP3.LUT R62, R62, 0xffff0000, RZ, 0xc0, !PT ;  /* 0xffff00003e3e8812 */ /* 0x000fe200078ec0ff */
[-C--:B------:R-:W-:Y:S02]  /*4fb0*/  @!P0 FMUL.FTZ R8, R46, R45.reuse ;  /* 0x0000002d2e088220 */ /* 0x080fe40000410000 */
[----:B------:R-:W-:Y:S02]  /*4fc0*/  @!P0 IMAD.U32 R46, R34, 0x10000, RZ ;  /* 0x00010000222e8824 */ /* 0x000fe400078e00ff */
[----:B------:R-:W-:Y:S02]  /*4fd0*/  @!P0 FFMA.FTZ R185, R64, R45, -R185 ;  /* 0x0000002d40b98223 */ /* 0x000fe400000108b9 */
[----:B------:R-:W-:Y:S02]  /*4fe0*/  @!P0 IMAD.U32 R45, R53, 0x10000, RZ ;  /* 0x00010000352d8824 */ /* 0x000fe400078e00ff */
[----:B------:R-:W-:Y:S01]  /*4ff0*/  @!P0 FFMA.FTZ R188, R71, R44, -R188 ;  /* 0x0000002c47bc8223 */ /* 0x000fe200000108bc */
[----:B------:R-:W-:Y:S01]  /*5000*/  @!P0 LOP3.LUT R44, R53, 0xffff0000, RZ, 0xc0, !PT ;  /* 0xffff0000352c8812 */ /* 0x000fe200078ec0ff */
[----:B------:R-:W-:Y:S02]  /*5010*/  @!P0 FMUL.FTZ R186, R46, R65 ;  /* 0x000000412eba8220 */ /* 0x000fe40000410000 */
[----:B------:R-:W-:Y:S01]  /*5020*/  @!P0 FMUL.FTZ R187, R47, R62 ;  /* 0x0000003e2fbb8220 */ /* 0x000fe20000410000 */
[----:B------:R-:W-:Y:S01]  /*5030*/  @!P0 F2FP.BF16.PACK_AB R185, R188, R185 ;  /* 0x000000b9bcb9823e */ /* 0x000fe200000010ff */
[----:B------:R-:W-:Y:S02]  /*5040*/  @!P0 FFMA.FTZ R3, R56, R61, R3 ;  /* 0x0000003d38038223 */ /* 0x000fe40000010003 */
[-C--:B------:R-:W-:Y:S02]  /*5050*/  @!P0 FMUL.FTZ R6, R46, R45.reuse ;  /* 0x0000002d2e068220 */ /* 0x080fe40000410000 */
[----:B------:R-:W-:Y:S01]  /*5060*/  @!P0 FFMA.FTZ R4, R59, R54, R4 ;  /* 0x000000363b048223 */ /* 0x000fe20000010004 */
[----:B------:R-:W-:Y:S01]  /*5070*/  @!P0 F2FP.BF16.PACK_AB R182, R3, R2 ;  /* 0x0000000203b6823e */ /* 0x000fe200000010ff */
[----:B------:R-:W-:Y:S02]  /*5080*/  @!P0 FFMA.FTZ R186, R60, R45, -R186 ;  /* 0x0000002d3cba8223 */ /* 0x000fe400000108ba */
[-C--:B------:R-:W-:Y:S02]  /*5090*/  @!P0 FMUL.FTZ R7, R47, R44.reuse ;  /* 0x0000002c2f078220 */ /* 0x080fe40000410000 */
[----:B------:R-:W-:Y:S02]  /*50a0*/  @!P0 FFMA.FTZ R187, R67, R44, -R187 ;  /* 0x0000002c43bb8223 */ /* 0x000fe400000108bb */
[----:B------:R-:W-:Y:S02]  /*50b0*/  @!P0 FFMA.FTZ R5, R58, R63, R5 ;  /* 0x0000003f3a058223 */ /* 0x000fe40000010005 */
[----:B------:R-:W-:Y:S01]  /*50c0*/  @!P0 FFMA.FTZ R6, R65, R60, R6 ;  /* 0x0000003c41068223 */ /* 0x000fe20000010006 */
[----:B------:R-:W-:Y:S01]  /*50d0*/  @!P0 F2FP.BF16.PACK_AB R186, R187, R186 ;  /* 0x000000babbba823e */ /* 0x000fe200000010ff */
[----:B------:R-:W-:Y:S01]  /*50e0*/  @!P0 FFMA.FTZ R7, R62, R67, R7 ;  /* 0x000000433e078223 */ /* 0x000fe20000010007 */
[----:B------:R-:W-:Y:S01]  /*50f0*/  @!P0 F2FP.BF16.PACK_AB R183, R5, R4 ;  /* 0x0000000405b7823e */ /* 0x000fe200000010ff */
[----:B------:R-:W-:Y:S02]  /*5100*/  @!P0 FFMA.FTZ R8, R69, R64, R8 ;  /* 0x0000004045088223 */ /* 0x000fe40000010008 */
[----:B------:R-:W-:Y:S01]  /*5110*/  @!P0 FFMA.FTZ R9, R66, R71, R9 ;  /* 0x0000004742098223 */ /* 0x000fe20000010009 */
[----:B------:R-:W-:Y:S01]  /*5120*/  @!P0 F2FP.BF16.PACK_AB R187, R7, R6 ;  /* 0x0000000607bb823e */ /* 0x000fe200000010ff */
[----:B------:R-:W-:Y:S01]  /*5130*/  @!P0 IMAD.MOV.U32 R89, RZ, RZ, R184 ;  /* 0x000000ffff598224 */ /* 0x000fe200078e00b8 */
[----:B------:R-:W-:Y:S01]  /*5140*/  @!P0 MOV R33, R183 ;  /* 0x000000b700218202 */ /* 0x000fe20000000f00 */
[----:B------:R-:W-:Y:S01]  /*5150*/  @!P0 IMAD.MOV.U32 R90, RZ, RZ, R186 ;  /* 0x000000ffff5a8224 */ /* 0x000fe200078e00ba */
[----:B------:R-:W-:Y:S01]  /*5160*/  @!P0 F2FP.BF16.PACK_AB R188, R9, R8 ;  /* 0x0000000809bc823e */ /* 0x000fe200000010ff */
[----:B------:R-:W-:Y:S02]  /*5170*/  @!P0 IMAD.MOV.U32 R91, RZ, RZ, R185 ;  /* 0x000000ffff5b8224 */ /* 0x000fe400078e00b9 */
[----:B------:R-:W-:Y:S02]  /*5180*/  @!P0 IMAD.MOV.U32 R32, RZ, RZ, R182 ;  /* 0x000000ffff208224 */ /* 0x000fe400078e00b6 */
[----:B------:R-:W-:Y:S01]  /*5190*/  @!P0 IMAD.MOV.U32 R34, RZ, RZ, R187 ;  /* 0x000000ffff228224 */ /* 0x000fe200078e00bb */
[----:B------:R1:W-:Y:S01]  /*51a0*/  STG.E.128 [R180.64], R88 ;  /* 0x00000058b4007986 */ /* 0x0003e2000c101d12 */
[----:B------:R-:W-:Y:S07]  /*51b0*/  @!P0 IMAD.MOV.U32 R35, RZ, RZ, R188 ;  /* 0x000000ffff238224 */ /* 0x000fee00078e00bc */
[----:B------:R1:W-:Y:S02]  /*51c0*/  @!P2 STG.E.128 [R178.64], R32 ;  /* 0x00000020b200a986 */ /* 0x0003e4000c101d12 */
.L_x_773:
[----:B------:R-:W-:Y:S05]  /*51d0*/  BSYNC B0 ;  /* 0x0000000000007941 */ /* 0x000fea0003800000 */
.L_x_772:
[----:B------:R-:W-:Y:S11]  /*51e0*/  ISETP.GE.AND P0, PT, R12, c[0x0][0x1d4], PT ;  /* 0x000075000c007a0c */ /* 0x000ff60003f06270 */
[----:B------:R-:W-:Y:S02]  /*51f0*/  @!UPT UIADD3 URZ, URZ, URZ, URZ ;  /* 0x0000003f3f3ff290 */ /* 0x000fe4000fffe03f */
[----:B------:R-:W-:-:S05]  /*5200*/  @P0 BRA `(.L_x_771) ;  /* 0x000006f000000947 */ /* 0x000fca0003800000 */
[----:B------:R-:W-:Y:S01]  /*5210*/  ISETP.GE.AND P2, PT, R133, c[0x0][0x1d4], PT ;  /* 0x0000750085007a0c */ /* 0x000fe20003f46270 */
[----:B-1----:R-:W-:Y:S01]  /*5220*/  LDS.128 R32, [R129+0xa080] ;  /* 0x00a0800081207984 */ /* 0x002fe20000000c00 */
        /* <DEDUP_REMOVED lines=12> */
[--C-:B------:R-:W-:Y:S02]  /*52f0*/  @!P0 SHF.R.U64 R38, R38, 0x10, R39.reuse ;  /* 0x0000001026268819 */ /* 0x100fe40000001227 */
[----:B------:R-:W-:Y:S01]  /*5300*/  @!P0 PRMT R97, R97, 0x5410, R44 ;  /* 0x0000541061618816 */ /* 0x000fe2000000002c */
[C---:B-1----:R-:W-:Y:S01]  /*5310*/  @!P0 IMAD.U32 R44, R64.reuse, 0x10000, RZ ;  /* 0x00010000402c8824 */ /* 0x042fe200078e00ff */
[----:B------:R-:W-:Y:S01]  /*5320*/  @!P0 LOP3.LUT R51, R64, 0xffff0000, RZ, 0xc0, !PT ;  /* 0xffff000040338812 */ /* 0x000fe200078ec0ff */
[----:B------:R-:W-:Y:S01]  /*5330*/  @!P0 IMAD.U32 R56, R67, 0x10000, RZ ;  /* 0x0001000043388824 */ /* 0x000fe200078e00ff */
[----:B------:R-:W-:Y:S01]  /*5340*/  @!P0 LOP3.LUT R53, R65, 0xffff0000, RZ, 0xc0, !PT ;  /* 0xffff000041358812 */ /* 0x000fe200078ec0ff */
[----:B------:R-:W-:Y:S01]  /*5350*/  @!P0 IMAD.U32 R47, R97, 0x10000, RZ ;  /* 0x00010000612f8824 */ /* 0x000fe200078e00ff */
[----:B------:R-:W-:Y:S01]  /*5360*/  @!P0 LOP3.LUT R63, R67, 0xffff0000, RZ, 0xc0, !PT ;  /* 0xffff0000433f8812 */ /* 0x000fe200078ec0ff */
[C---:B------:R-:W-:Y:S01]  /*5370*/  @!P0 IMAD.U32 R52, R66.reuse, 0x10000, RZ ;  /* 0x0001000042348824 */ /* 0x040fe200078e00ff */
[----:B------:R-:W-:Y:S02]  /*5380*/  @!P0 LOP3.LUT R59, R66, 0xffff0000, RZ, 0xc0, !PT ;  /* 0xffff0000423b8812 */ /* 0x000fe400078ec0ff */
[----:B------:R-:W-:Y:S01]  /*5390*/  @!P0 PRMT R49, R49, 0x5410, R38 ;  /* 0x0000541031318816 */ /* 0x000fe20000000026 */
[C---:B------:R-:W-:Y:S01]  /*53a0*/  @!P0 IMAD.U32 R38, R32.reuse, 0x10000, RZ ;  /* 0x0001000020268824 */ /* 0x040fe200078e00ff */
[----:B------:R-:W-:Y:S02]  /*53b0*/  @!P0 SHF.R.U32.HI R45, RZ, 0x10, R39 ;  /* 0x00000010ff2d8819 */ /* 0x000fe40000011627 */
[----:B------:R-:W-:Y:S01]  /*53c0*/  @!P0 LOP3.LUT R39, R32, 0xffff0000, RZ, 0xc0, !PT ;  /* 0xffff000020278812 */ /* 0x000fe200078ec0ff */
[----:B------:R-:W-:Y:S01]  /*53d0*/  @!P0 FMUL.FTZ R60, R38, R47 ;  /* 0x0000002f263c8220 */ /* 0x000fe20000410000 */
[--C-:B------:R-:W-:Y:S02]  /*53e0*/  @!P0 SHF.R.U64 R36, R36, 0x10, R37.reuse ;  /* 0x0000001024248819 */ /* 0x100fe40000001225 */
[----:B------:R-:W-:Y:S02]  /*53f0*/  @!P0 SHF.R.U32.HI R37, RZ, 0x10, R37 ;  /* 0x00000010ff258819 */ /* 0x000fe40000011625 */
[----:B------:R-:W-:Y:S02]  /*5400*/  @!P0 PRMT R43, R43, 0x5410, R36 ;  /* 0x000054102b2b8816 */ /* 0x000fe40000000024 */
[----:B------:R-:W-:Y:S02]  /*5410*/  @!P0 SHF.R.U32.HI R46, RZ, 0x10, R87 ;  /* 0x00000010ff2e8819 */ /* 0x000fe40000011657 */
[C---:B------:R-:W-:Y:S02]  /*5420*/  @!P0 LOP3.LUT R36, R43.reuse, 0xffff0000, RZ, 0xc0, !PT ;  /* 0xffff00002b248812 */ /* 0x040fe400078ec0ff */
[----:B------:R-:W-:Y:S01]  /*5430*/  @!P0 PRMT R42, R42, 0x5410, R37 ;  /* 0x000054102a2a8816 */ /* 0x000fe20000000025 */
[----:B------:R-:W-:Y:S01]  /*5440*/  @!P0 IMAD.U32 R37, R43, 0x10000, RZ ;  /* 0x000100002b258824 */ /* 0x000fe200078e00ff */
[----:B------:R-:W-:Y:S01]  /*5450*/  @!P0 PRMT R95, R95, 0x5410, R46 ;  /* 0x000054105f5f8816 */ /* 0x000fe2000000002e */
[----:B------:R-:W-:Y:S01]  /*5460*/  @!P0 FMUL.FTZ R3, R39, R36 ;  /* 0x0000002427038220 */ /* 0x000fe20000410000 */
[----:B------:R-:W-:Y:S01]  /*5470*/  @!P0 LOP3.LUT R46, R97, 0xffff0000, RZ, 0xc0, !PT ;  /* 0xffff0000612e8812 */ /* 0x000fe200078ec0ff */
[-C--:B------:R-:W-:Y:S01]  /*5480*/  @!P0 FMUL.FTZ R2, R38, R37.reuse ;  /* 0x0000002526028220 */ /* 0x080fe20000410000 */
[----:B------:R-:W-:Y:S01]  /*5490*/  @!P0 LOP3.LUT R58, R95, 0xffff0000, RZ, 0xc0, !PT ;  /* 0xffff00005f3a8812 */ /* 0x000fe200078ec0ff */
[----:B------:R-:W-:Y:S01]  /*54a0*/  @!P0 IMAD.U32 R38, R33, 0x10000, RZ ;  /* 0x0001000021268824 */ /* 0x000fe200078e00ff */
[----:B------:R-:W-:Y:S01]  /*54b0*/  @!P0 PRMT R48, R48, 0x5410, R45 ;  /* 0x0000541030308816 */ /* 0x000fe2000000002d */
[----:B------:R-:W-:Y:S01]  /*54c0*/  @!P0 FMUL.FTZ R69, R39, R46 ;  /* 0x0000002e27458220 */ /* 0x000fe20000410000 */
[----:B------:R-:W-:Y:S01]  /*54d0*/  @!P0 LOP3.LUT R39, R33, 0xffff0000, RZ, 0xc0, !PT ;  /* 0xffff000021278812 */ /* 0x000fe200078ec0ff */
[----:B------:R-:W-:Y:S01]  /*54e0*/  @!P0 FFMA.FTZ R2, R47, R44, R2 ;  /* 0x0000002c2f028223 */ /* 0x000fe20000010002 */
[----:B------:R-:W-:Y:S01]  /*54f0*/  @!P0 SHF.R.U32.HI R85, RZ, 0x10, R85 ;  /* 0x00000010ff558819 */ /* 0x000fe20000011655 */
[----:B------:R-:W-:Y:S01]  /*5500*/  @!P0 FFMA.FTZ R69, R51, R36, -R69 ;  /* 0x0000002433458223 */ /* 0x000fe20000010845 */
[----:B------:R-:W-:Y:S01]  /*5510*/  @!P0 LOP3.LUT R36, R42, 0xffff0000, RZ, 0xc0, !PT ;  /* 0xffff00002a248812 */ /* 0x000fe200078ec0ff */
[----:B------:R-:W-:Y:S01]  /*5520*/  @!P0 FFMA.FTZ R60, R44, R37, -R60 ;  /* 0x000000252c3c8223 */ /* 0x000fe2000001083c */
[----:B------:R-:W-:Y:S01]  /*5530*/  @!P0 PRMT R96, R96, 0x5410, R85 ;  /* 0x0000541060608816 */ /* 0x000fe20000000055 */
[----:B------:R-:W-:Y:S01]  /*5540*/  @!P0 IMAD.U32 R37, R42, 0x10000, RZ ;  /* 0x000100002a258824 */ /* 0x000fe200078e00ff */
[----:B------:R-:W-:Y:S01]  /*5550*/  @!P0 SHF.R.U64 R87, R86, 0x10, R87 ;  /* 0x0000001056578819 */ /* 0x000fe20000001257 */
[----:B------:R-:W-:Y:S01]  /*5560*/  @!P0 IMAD.U32 R44, R65, 0x10000, RZ ;  /* 0x00010000412c8824 */ /* 0x000fe200078e00ff */
[----:B------:R-:W-:Y:S01]  /*5570*/  @!P0 F2FP.BF16.PACK_AB R60, R69, R60 ;  /* 0x0000003c453c823e */ /* 0x000fe200000010ff */
[----:B------:R-:W-:Y:S01]  /*5580*/  @!P0 FMUL.FTZ R4, R38, R37 ;  /* 0x0000002526048220 */ /* 0x000fe20000410000 */
[C---:B------:R-:W-:Y:S01]  /*5590*/  @!P0 LOP3.LUT R50, R96.reuse, 0xffff0000, RZ, 0xc0, !PT ;  /* 0xffff000060328812 */ /* 0x040fe200078ec0ff */
[----:B------:R-:W-:Y:S01]  /*55a0*/  @!P0 FMUL.FTZ R5, R39, R36 ;  /* 0x0000002427058220 */ /* 0x000fe20000410000 */
[----:B------:R-:W-:Y:S01]  /*55b0*/  @!P0 SHF.L.U32 R47, R96, 0x10, RZ ;  /* 0x00000010602f8819 */ /* 0x000fe200000006ff */
[----:B------:R-:W-:Y:S01]  /*55c0*/  @!P0 IMAD.U32 R61, R95, 0x10000, RZ ;  /* 0x000100005f3d8824 */ /* 0x000fe200078e00ff */
[----:B------:R-:W-:Y:S01]  /*55d0*/  @!P0 MOV R64, R60 ;  /* 0x0000003c00408202 */ /* 0x000fe20000000f00 */
[----:B------:R-:W-:Y:S01]  /*55e0*/  @!P0 FMUL.FTZ R71, R39, R50 ;  /* 0x0000003227478220 */ /* 0x000fe20000410000 */
[----:B------:R-:W-:Y:S01]  /*55f0*/  @!P0 LOP3.LUT R39, R35, 0xffff0000, RZ, 0xc0, !PT ;  /* 0xffff000023278812 */ /* 0x000fe200078ec0ff */
[----:B------:R-:W-:Y:S01]  /*5600*/  @!P0 FMUL.FTZ R62, R38, R47 ;  /* 0x0000002f263e8220 */ /* 0x000fe20000410000 */
[----:B------:R-:W-:Y:S01]  /*5610*/  @!P0 PRMT R94, R94, 0x5410, R87 ;  /* 0x000054105e5e8816 */ /* 0x000fe20000000057 */
[----:B------:R-:W-:Y:S01]  /*5620*/  @!P0 FFMA.FTZ R71, R53, R36, -R71 ;  /* 0x0000002435478223 */ /* 0x000fe20000010847 */
[----:B------:R-:W-:Y:S01]  /*5630*/  @!P0 LOP3.LUT R36, R48, 0xffff0000, RZ, 0xc0, !PT ;  /* 0xffff000030248812 */ /* 0x000fe200078ec0ff */
[----:B------:R-:W-:Y:S01]  /*5640*/  @!P0 IMAD.U32 R38, R35, 0x10000, RZ ;  /* 0x0001000023268824 */ /* 0x000fe200078e00ff */
[----:B------:R-:W-:Y:S01]  /*5650*/  @!P0 LOP3.LUT R54, R94, 0xffff0000, RZ, 0xc0, !PT ;  /* 0xffff00005e368812 */ /* 0x000fe200078ec0ff */
[----:B------:R-:W-:Y:S01]  /*5660*/  @!P0 FFMA.FTZ R62, R44, R37, -R62 ;  /* 0x000000252c3e8223 */ /* 0x000fe2000001083e */
[----:B------:R-:W-:Y:S01]  /*5670*/  @!P0 SHF.L.U32 R37, R48, 0x10, RZ ;  /* 0x0000001030258819 */ /* 0x000fe200000006ff */
[----:B------:R-:W-:Y:S02]  /*5680*/  @!P0 FMUL.FTZ R149, R38, R61 ;  /* 0x0000003d26958220 */ /* 0x000fe40000410000 */
[----:B------:R-:W-:Y:S01]  /*5690*/  @!P0 FMUL.FTZ R178, R39, R58 ;  /* 0x0000003a27b28220 */ /* 0x000fe20000410000 */
[----:B------:R-:W-:Y:S01]  /*56a0*/  @!P0 F2FP.BF16.PACK_AB R71, R71, R62 ;  /* 0x0000003e4747823e */ /* 0x000fe200000010ff */
[-C--:B------:R-:W-:Y:S01]  /*56b0*/  @!P0 FMUL.FTZ R9, R39, R36.reuse ;  /* 0x0000002427098220 */ /* 0x080fe20000410000 */
[----:B------:R-:W-:Y:S01]  /*56c0*/  @!P0 LOP3.LUT R39, R34, 0xffff0000, RZ, 0xc0, !PT ;  /* 0xffff000022278812 */ /* 0x000fe200078ec0ff */
[-C--:B------:R-:W-:Y:S02]  /*56d0*/  @!P0 FMUL.FTZ R8, R38, R37.reuse ;  /* 0x0000002526088220 */ /* 0x080fe40000410000 */
[----:B------:R-:W-:Y:S02]  /*56e0*/  @!P0 IMAD.U32 R38, R34, 0x10000, RZ ;  /* 0x0001000022268824 */ /* 0x000fe400078e00ff */
        /* <DEDUP_REMOVED lines=33> */
.L_x_771:
[----:B------:R-:W-:Y:S05]  /*5900*/  BSYNC B1 ;  /* 0x0000000000017941 */ /* 0x000fea0003800000 */
.L_x_770:
[----:B------:R-:W-:Y:S04]  /*5910*/  IADD3 R177, P0, R170, R176, RZ ;  /* 0x000000b0aab17210 */ /* 0x000fe80007f1e0ff */
[----:B------:R-:W-:Y:S01]  /*5920*/  IADD3.X R106, R106, R117, RZ, P0, !PT ;  /* 0x000000756a6a7210 */ /* 0x000fe200007fe4ff */
[----:B------:R-:W-:-:S05]  /*5930*/  @P3 BRA `(.L_x_759) ;  /* 0x0000109000003947 */ /* 0x000fca0003800000 */
[----:B------:R-:W-:Y:S01]  /*5940*/  ISETP.GE.AND P0, PT, R14, c[0x0][0x1d4], PT ;  /* 0x000075000e007a0c */ /* 0x000fe20003f06270 */
[----:B------:R-:W-:Y:S01]  /*5950*/  @!UPT UIADD3 URZ, URZ, URZ, URZ ;  /* 0x0000003f3f3ff290 */ /* 0x000fe2000fffe03f */
[----:B------:R-:W-:Y:S11]  /*5960*/  BSSY B0, `(.L_x_774) ;  /* 0x0000071000007945 */ /* 0x000ff60003800000 */
[----:B------:R-:W-:-:S05]  /*5970*/  @P0 BRA `(.L_x_775) ;  /* 0x000006f000000947 */ /* 0x000fca0003800000 */
[----:B------:R-:W-:Y:S01]  /*5980*/  ISETP.GE.AND P2, PT, R134, c[0x0][0x1d4], PT ;  /* 0x0000750086007a0c */ /* 0x000fe20003f46270 */
[----:B-1----:R-:W-:Y:S01]  /*5990*/  LDS.128 R32, [R127+0xa080] ;  /* 0x00a080007f207984 */ /* 0x002fe20000000c00 */
[CC--:B------:R-:W-:Y:S04]  /*59a0*/  IADD3 R59, P1, P0, R160.reuse, R177.reuse, R137 ;  /* 0x000000b1a03b7210 */ /* 0x0c0fe8000783e089 */
[CC--:B------:R-:W-:Y:S03]  /*59b0*/  IADD3.X R54, R113.reuse, R106.reuse, R126, P1, P0 ;  /* 0x0000006a71367210 */ /* 0x0c0fe60000fe047e */
        /* <DEDUP_REMOVED lines=107> */
.L_x_775:
[----:B------:R-:W-:Y:S05]  /*6070*/  BSYNC B0 ;  /* 0x0000000000007941 */ /* 0x000fea0003800000 */
.L_x_774:
[----:B------:R-:W-:Y:S11]  /*6080*/  ISETP.GE.AND P0, PT, R12, c[0x0][0x1d4], PT ;  /* 0x000075000c007a0c */ /* 0x000ff60003f06270 */
[----:B------:R-:W-:Y:S02]  /*6090*/  @!UPT UIADD3 URZ, URZ, URZ, URZ ;  /* 0x0000003f3f3ff290 */ /* 0x000fe4000fffe03f */
[----:B------:R-:W-:-:S05]  /*60a0*/  @P0 BRA `(.L_x_759) ;  /* 0x0000092000000947 */ /* 0x000fca0003800000 */
[----:B------:R-:W-:Y:S01]  /*60b0*/  IADD3 R51, P1, P0, R160, R177, R136 ;  /* 0x000000b1a0337210 */ /* 0x000fe2000783e088 */
[----:B------:R-:W2:Y:S03]  /*60c0*/  LDS.128 R24, [R123+0xa080] ;  /* 0x00a080007b187984 */ /* 0x000ea60000000c00 */
[----:B------:R-:W-:Y:S02]  /*60d0*/  IADD3.X R48, R113, R106, R124, P1, P0 ;  /* 0x0000006a71307210 */ /* 0x000fe40000fe047c */
[----:B------:R-:W-:Y:S02]  /*60e0*/  ISETP.GE.AND P0, PT, R12, c[0x0][0x27c], PT ;  /* 0x00009f000c007a0c */ /* 0x000fe40003f06270 */
[C---:B------:R-:W-:Y:S01]  /*60f0*/  LEA R50, P1, R51.reuse, c[0x0][0x1c8], 0x1 ;  /* 0x0000720033327a11 */ /* 0x040fe200078208ff */
[----:B-1----:R-:W1:Y:S03]  /*6100*/  LDS.128 R52, [R125+0xa080] ;  /* 0x00a080007d347984 */ /* 0x002e660000000c00 */
[----:B------:R-:W-:Y:S02]  /*6110*/  LEA.HI.X R51, R51, c[0x0][0x1cc], R48, 0x1, P1 ;  /* 0x0000730033337a11 */ /* 0x000fe400008f0c30 */
[----:B------:R-:W-:Y:S05]  /*6120*/  ISETP.GE.AND P1, PT, R133, c[0x0][0x1d4], PT ;  /* 0x0000750085007a0c */ /* 0x000fea0003f26270 */
[----:B------:R-:W-:Y:S02]  /*6130*/  @!P0 SHF.R.U32.HI R34, RZ, 0x10, R73 ;  /* 0x00000010ff228819 */ /* 0x000fe40000011649 */
[----:B------:R-:W-:Y:S02]  /*6140*/  @!P0 SHF.R.U32.HI R31, RZ, 0x10, R21 ;  /* 0x00000010ff1f8819 */ /* 0x000fe40000011615 */
[----:B------:R-:W-:Y:S02]  /*6150*/  @!P0 PRMT R81, R81, 0x5410, R34 ;  /* 0x0000541051518816 */ /* 0x000fe40000000022 */
[----:B------:R-:W-:Y:S02]  /*6160*/  @!P0 PRMT R18, R18, 0x5410, R31 ;  /* 0x0000541012128816 */ /* 0x000fe4000000001f */
[C---:B------:R-:W-:Y:S01]  /*6170*/  @!P0 LOP3.LUT R40, R81.reuse, 0xffff0000, RZ, 0xc0, !PT ;  /* 0xffff000051288812 */ /* 0x040fe200078ec0ff */
[----:B------:R-:W-:Y:S01]  /*6180*/  @!P0 IMAD.U32 R37, R81, 0x10000, RZ ;  /* 0x0001000051258824 */ /* 0x000fe200078e00ff */
[----:B------:R-:W-:Y:S02]  /*6190*/  @!P0 SHF.R.U64 R20, R20, 0x10, R21 ;  /* 0x0000001014148819 */ /* 0x000fe40000001215 */
[----:B------:R-:W-:Y:S02]  /*61a0*/  @!P0 SHF.R.U32.HI R21, RZ, 0x10, R23 ;  /* 0x00000010ff158819 */ /* 0x000fe40000011617 */
[----:B------:R-:W-:Y:S01]  /*61b0*/  @!P0 PRMT R20, R19, 0x5410, R20 ;  /* 0x0000541013148816 */ /* 0x000fe20000000014 */
[----:B------:R-:W-:Y:S01]  /*61c0*/  @!P0 IMAD.U32 R19, R18, 0x10000, RZ ;  /* 0x0001000012138824 */ /* 0x000fe200078e00ff */
[----:B------:R-:W-:Y:S02]  /*61d0*/  @!P0 PRMT R28, R28, 0x5410, R21 ;  /* 0x000054101c1c8816 */ /* 0x000fe40000000015 */
[----:B------:R-:W-:Y:S01]  /*61e0*/  @!P0 SHF.R.U32.HI R33, RZ, 0x10, R75 ;  /* 0x00000010ff218819 */ /* 0x000fe2000001164b */
[----:B------:R-:W-:Y:S01]  /*61f0*/  @!P0 IMAD.U32 R21, R20, 0x10000, RZ ;  /* 0x0001000014158824 */ /* 0x000fe200078e00ff */
[----:B------:R-:W-:Y:S01]  /*6200*/  @!P0 SHF.R.U64 R22, R22, 0x10, R23 ;  /* 0x0000001016168819 */ /* 0x000fe20000001217 */
[C---:B--2---:R-:W-:Y:S01]  /*6210*/  @!P0 IMAD.U32 R30, R25.reuse, 0x10000, RZ ;  /* 0x00010000191e8824 */ /* 0x044fe200078e00ff */
[----:B------:R-:W-:Y:S01]  /*6220*/  @!P0 LOP3.LUT R31, R25, 0xffff0000, RZ, 0xc0, !PT ;  /* 0xffff0000191f8812 */ /* 0x000fe200078ec0ff */
[----:B------:R-:W-:Y:S01]  /*6230*/  @!P0 IMAD.U32 R32, R24, 0x10000, RZ ;  /* 0x0001000018208824 */ /* 0x000fe200078e00ff */
[----:B------:R-:W-:Y:S01]  /*6240*/  @!P0 PRMT R22, R29, 0x5410, R22 ;  /* 0x000054101d168816 */ /* 0x000fe20000000016 */
[----:B------:R-:W-:Y:S01]  /*6250*/  @!P0 FMUL.FTZ R48, R30, R37 ;  /* 0x000000251e308220 */ /* 0x000fe20000410000 */
[----:B------:R-:W-:Y:S01]  /*6260*/  @!P0 LOP3.LUT R23, R26, 0xffff0000, RZ, 0xc0, !PT ;  /* 0xffff00001a178812 */ /* 0x000fe200078ec0ff */
[-C--:B------:R-:W-:Y:S01]  /*6270*/  @!P0 FMUL.FTZ R4, R30, R19.reuse ;  /* 0x000000131e048220 */ /* 0x080fe20000410000 */
[----:B------:R-:W-:Y:S01]  /*6280*/  @!P0 LOP3.LUT R30, R24, 0xffff0000, RZ, 0xc0, !PT ;  /* 0xffff0000181e8812 */ /* 0x000fe200078ec0ff */
[C---:B-1----:R-:W-:Y:S01]  /*6290*/  @!P0 IMAD.U32 R38, R53.reuse, 0x10000, RZ ;  /* 0x0001000035268824 */ /* 0x042fe200078e00ff */
[----:B------:R-:W-:Y:S01]  /*62a0*/  @!P0 LOP3.LUT R36, R52, 0xffff0000, RZ, 0xc0, !PT ;  /* 0xffff000034248812 */ /* 0x000fe200078ec0ff */
[----:B------:R-:W-:Y:S01]  /*62b0*/  @!P0 IMAD.U32 R29, R26, 0x10000, RZ ;  /* 0x000100001a1d8824 */ /* 0x000fe200078e00ff */
[----:B------:R-:W-:Y:S01]  /*62c0*/  @!P0 SHF.L.U32 R34, R52, 0x10, RZ ;  /* 0x0000001034228819 */ /* 0x000fe200000006ff */
[----:B------:R-:W-:Y:S01]  /*62d0*/  @!P0 FFMA.FTZ R48, R38, R19, -R48 ;  /* 0x0000001326308223 */ /* 0x000fe20000010830 */
[----:B------:R-:W-:Y:S01]  /*62e0*/  @!P0 SHF.R.U64 R73, R72, 0x10, R73 ;  /* 0x0000001048498819 */ /* 0x000fe20000001249 */
[----:B------:R-:W-:Y:S01]  /*62f0*/  @!P0 FMUL.FTZ R2, R32, R21 ;  /* 0x0000001520028220 */ /* 0x000fe20000410000 */
[----:B------:R-:W-:Y:S01]  /*6300*/  @!P0 LOP3.LUT R39, R53, 0xffff0000, RZ, 0xc0, !PT ;  /* 0xffff000035278812 */ /* 0x000fe200078ec0ff */
[----:B------:R-:W-:Y:S01]  /*6310*/  @!P0 IMAD.U32 R43, R54, 0x10000, RZ ;  /* 0x00010000362b8824 */ /* 0x000fe200078e00ff */
[----:B------:R-:W-:Y:S01]  /*6320*/  @!P0 PRMT R80, R80, 0x5410, R73 ;  /* 0x0000541050508816 */ /* 0x000fe20000000049 */
[----:B------:R-:W-:Y:S01]  /*6330*/  @!P0 FMUL.FTZ R65, R31, R40 ;  /* 0x000000281f418220 */ /* 0x000fe20000410000 */
[----:B------:R-:W-:Y:S02]  /*6340*/  @!P0 LOP3.LUT R45, R54, 0xffff0000, RZ, 0xc0, !PT ;  /* 0xffff0000362d8812 */ /* 0x000fe400078ec0ff */
[C---:B------:R-:W-:Y:S02]  /*6350*/  @!P0 SHF.L.U32 R47, R55.reuse, 0x10, RZ ;  /* 0x00000010372f8819 */ /* 0x040fe400000006ff */
[----:B------:R-:W-:Y:S02]  /*6360*/  @!P0 LOP3.LUT R49, R55, 0xffff0000, RZ, 0xc0, !PT ;  /* 0xffff000037318812 */ /* 0x000fe400078ec0ff */
[----:B------:R-:W-:Y:S01]  /*6370*/  @!P0 LOP3.LUT R19, R20, 0xffff0000, RZ, 0xc0, !PT ;  /* 0xffff000014138812 */ /* 0x000fe200078ec0ff */
[----:B------:R-:W-:Y:S01]  /*6380*/  @!P0 IMAD.U32 R20, R28, 0x10000, RZ ;  /* 0x000100001c148824 */ /* 0x000fe200078e00ff */
[----:B------:R-:W-:Y:S02]  /*6390*/  @!P0 LOP3.LUT R35, R80, 0xffff0000, RZ, 0xc0, !PT ;  /* 0xffff000050238812 */ /* 0x000fe400078ec0ff */
[----:B------:R-:W-:Y:S01]  /*63a0*/  @!P0 SHF.R.U64 R75, R74, 0x10, R75 ;  /* 0x000000104a4b8819 */ /* 0x000fe2000000124b */
[----:B------:R-:W-:Y:S01]  /*63b0*/  @!P0 FMUL.FTZ R3, R30, R19 ;  /* 0x000000131e038220 */ /* 0x000fe20000410000 */
[----:B------:R-:W-:Y:S01]  /*63c0*/  @!P0 PRMT R68, R68, 0x5410, R33 ;  /* 0x0000541044448816 */ /* 0x000fe20000000021 */
[----:B------:R-:W-:Y:S01]  /*63d0*/  @!P0 IMAD.U32 R33, R80, 0x10000, RZ ;  /* 0x0001000050218824 */ /* 0x000fe200078e00ff */
[----:B------:R-:W-:Y:S01]  /*63e0*/  @!P0 PRMT R70, R70, 0x5410, R75 ;  /* 0x0000541046468816 */ /* 0x000fe2000000004b */
[----:B------:R-:W-:Y:S01]  /*63f0*/  @!P0 FMUL.FTZ R59, R30, R35 ;  /* 0x000000231e3b8220 */ /* 0x000fe20000410000 */
[----:B------:R-:W-:Y:S01]  /*6400*/  @!P0 LOP3.LUT R30, R18, 0xffff0000, RZ, 0xc0, !PT ;  /* 0xffff0000121e8812 */ /* 0x000fe200078ec0ff */
[----:B------:R-:W-:Y:S01]  /*6410*/  @!P0 FMUL.FTZ R56, R32, R33 ;  /* 0x0000002120388220 */ /* 0x000fe20000410000 */
[----:B------:R-:W-:Y:S01]  /*6420*/  @!P0 LOP3.LUT R42, R70, 0xffff0000, RZ, 0xc0, !PT ;  /* 0xffff0000462a8812 */ /* 0x000fe200078ec0ff */
[----:B------:R-:W-:Y:S01]  /*6430*/  @!P0 FFMA.FTZ R59, R36, R19, -R59 ;  /* 0x00000013243b8223 */ /* 0x000fe2000001083b */
[----:B------:R-:W-:Y:S01]  /*6440*/  @!P0 LOP3.LUT R18, R28, 0xffff0000, RZ, 0xc0, !PT ;  /* 0xffff00001c128812 */ /* 0x000fe200078ec0ff */
[----:B------:R-:W-:Y:S01]  /*6450*/  @!P0 IMAD.U32 R41, R70, 0x10000, RZ ;  /* 0x0001000046298824 */ /* 0x000fe200078e00ff */
[C---:B------:R-:W-:Y:S01]  /*6460*/  @!P0 LOP3.LUT R19, R27.reuse, 0xffff0000, RZ, 0xc0, !PT ;  /* 0xffff00001b138812 */ /* 0x040fe200078ec0ff */
[----:B------:R-:W-:Y:S01]  /*6470*/  @!P0 FFMA.FTZ R56, R34, R21, -R56 ;  /* 0x0000001522388223 */ /* 0x000fe20000010838 */
[C---:B------:R-:W-:Y:S01]  /*6480*/  @!P0 SHF.L.U32 R44, R68.reuse, 0x10, RZ ;  /* 0x00000010442c8819 */ /* 0x040fe200000006ff */
[----:B------:R-:W-:Y:S01]  /*6490*/  @!P0 IMAD.U32 R21, R27, 0x10000, RZ ;  /* 0x000100001b158824 */ /* 0x000fe200078e00ff */
[----:B------:R-:W-:Y:S01]  /*64a0*/  @!P0 LOP3.LUT R46, R68, 0xffff0000, RZ, 0xc0, !PT ;  /* 0xffff0000442e8812 */ /* 0x000fe200078ec0ff */
        /* <DEDUP_REMOVED lines=29> */
[----:B------:R-:W-:Y:S02]  /*6680*/  @!P0 FFMA.FTZ R6, R41, R43, R6 ;  /* 0x0000002b29068223 */ /* 0x000fe40000010006 */
[----:B------:R-:W-:Y:S02]  /*6690*/  @!P0 FMUL.FTZ R9, R19, R18 ;  /* 0x0000001213098220 */ /* 0x000fe40000410000 */
[----:B------:R-:W-:Y:S02]  /*66a0*/  @!P0 FFMA.FTZ R7, R42, R45, R7 ;  /* 0x0000002d2a078223 */ /* 0x000fe40000010007 */
[----:B------:R-:W-:Y:S02]  /*66b0*/  @!P0 FFMA.FTZ R8, R44, R47, R8 ;  /* 0x0000002f2c088223 */ /* 0x000fe40000010008 */
[----:B------:R-:W-:Y:S02]  /*66c0*/  @!P0 FFMA.FTZ R9, R46, R49, R9 ;  /* 0x000000312e098223 */ /* 0x000fe40000010009 */
[----:B------:R-:W-:Y:S03]  /*66d0*/  @!P0 IMAD.MOV.U32 R24, RZ, RZ, R48 ;  /* 0x000000ffff188224 */ /* 0x000fe600078e0030 */
[----:B------:R-:W-:Y:S05]  /*66e0*/  @!P0 F2FP.BF16.PACK_AB R59, R9, R8 ;  /* 0x00000008093b823e */ /* 0x000fea00000010ff */
[----:B------:R-:W-:Y:S01]  /*66f0*/  @!P0 IMAD.MOV.U32 R27, RZ, RZ, R59 ;  /* 0x000000ffff1b8224 */ /* 0x000fe200078e003b */
[----:B-1----:R-:W-:Y:S02]  /*6700*/  @!P0 F2FP.BF16.PACK_AB R51, R5, R4 ;  /* 0x000000040533823e */ /* 0x002fe400000010ff */
[----:B------:R-:W-:Y:S03]  /*6710*/  @!P0 F2FP.BF16.PACK_AB R50, R7, R6 ;  /* 0x000000060732823e */ /* 0x000fe600000010ff */
[----:B------:R-:W-:Y:S01]  /*6720*/  @!P0 IMAD.MOV.U32 R25, RZ, RZ, R51 ;  /* 0x000000ffff198224 */ /* 0x000fe200078e0033 */
[----:B------:R-:W-:Y:S01]  /*6730*/  @!P0 MOV R26, R50 ;  /* 0x00000032001a8202 */ /* 0x000fe20000000f00 */
[----:B------:R-:W-:-:S05]  /*6740*/  @P1 BRA `(.L_x_759) ;  /* 0x0000028000001947 */ /* 0x000fca0003800000 */
[----:B------:R-:W-:Y:S04]  /*6750*/  IADD3 R177, P1, P0, R160, R177, R133 ;  /* 0x000000b1a0b17210 */ /* 0x000fe8000783e085 */
[----:B------:R-:W-:Y:S02]  /*6760*/  IADD3.X R106, R113, R106, R120, P1, P0 ;  /* 0x0000006a716a7210 */ /* 0x000fe40000fe0478 */
[C---:B------:R-:W-:Y:S04]  /*6770*/  LEA R2, P0, R177.reuse, c[0x0][0x1c8], 0x1 ;  /* 0x00007200b1027a11 */ /* 0x040fe800078008ff */
[----:B------:R-:W-:Y:S05]  /*6780*/  LEA.HI.X R3, R177, c[0x0][0x1cc], R106, 0x1, P0 ;  /* 0x00007300b1037a11 */ /* 0x000fea00000f0c6a */
[----:B------:R1:W-:Y:S01]  /*6790*/  STG.E.128 [R2.64], R24 ;  /* 0x0000001802007986 */ /* 0x0003e2000c101d12 */
[----:B------:R-:W-:-:S05]  /*67a0*/  BRA `(.L_x_759) ;  /* 0x0000022000007947 */ /* 0x000fca0003800000 */
.L_x_745:
[----:B------:R-:W-:Y:S01]  /*67b0*/  IMAD R2, R57, -0x30, R0 ;  /* 0xffffffd039027824 */ /* 0x000fe200078e0200 */
[----:B------:R-:W-:Y:S04]  /*67c0*/  BSSY B0, `(.L_x_776) ;  /* 0x0000011000007945 */ /* 0x000fe80003800000 */
[----:B------:R-:W-:Y:S04]  /*67d0*/  IMNMX R150, R2, 0x30, PT ;  /* 0x0000003002967817 */ /* 0x000fe80003800200 */
[----:B------:R-:W-:Y:S11]  /*67e0*/  ISETP.GE.AND P0, PT, R143, R150, PT ;  /* 0x000000968f00720c */ /* 0x000ff60003f06270 */
[----:B------:R-:W-:Y:S02]  /*67f0*/  @!UPT UIADD3 URZ, URZ, URZ, URZ ;  /* 0x0000003f3f3ff290 */ /* 0x000fe4000fffe03f */
[----:B------:R-:W-:-:S05]  /*6800*/  @P0 BRA `(.L_x_777) ;  /* 0x000000c000000947 */ /* 0x000fca0003800000 */
[----:B------:R-:W-:Y:S02]  /*6810*/  ISETP.GE.AND P0, PT, R14, c[0x0][0x1d4], PT ;  /* 0x000075000e007a0c */ /* 0x000fe40003f06270 */
[----:B------:R-:W-:Y:S02]  /*6820*/  ISETP.GE.AND P2, PT, R12, c[0x0][0x1d4], PT ;  /* 0x000075000c007a0c */ /* 0x000fe40003f46270 */
[----:B------:R-:W-:Y:S09]  /*6830*/  ISETP.GE.AND P1, PT, R140, c[0x0][0x1d4], PT ;  /* 0x000075008c007a0c */ /* 0x000ff20003f26270 */
[----:B------:R-:W1:Y:S04]  /*6840*/  @!P0 LDS.128 R28, [R141+0xa080] ;  /* 0x00a080008d1c8984 */ /* 0x000e680000000c00 */
[----:B------:R-:W2:Y:S04]  /*6850*/  @!P2 LDS.128 R24, [R141+0xb880] ;  /* 0x00b880008d18a984 */ /* 0x000ea80000000c00 */
[----:B------:R-:W3:Y:S04]  /*6860*/  @!P1 LDS.128 R20, [R141+0xd080] ;  /* 0x00d080008d149984 */ /* 0x000ee80000000c00 */
[----:B-1----:R-:W-:Y:S01]  /*6870*/  @!P0 STG.E.128 [R88.64], R28 ;  /* 0x0000001c58008986 */ /* 0x002fe2000c101d12 */
[----:B------:R-:W-:Y:S03]  /*6880*/  ISETP.GE.AND P0, PT, R139, c[0x0][0x1d4], PT ;  /* 0x000075008b007a0c */ /* 0x000fe60003f06270 */
[----:B--2---:R-:W-:Y:S04]  /*6890*/  @!P2 STG.E.128 [R88.64+0x80], R24 ;  /* 0x000080185800a986 */ /* 0x004fe8000c101d12 */
[----:B---3--:R-:W-:Y:S06]  /*68a0*/  @!P1 STG.E.128 [R88.64+0x100], R20 ;  /* 0x0001001458009986 */ /* 0x008fec000c101d12 */
[----:B------:R-:W1:Y:S04]  /*68b0*/  @!P0 LDS.128 R4, [R141+0xe880] ;  /* 0x00e880008d048984 */ /* 0x000e680000000c00 */
[----:B-1----:R1:W-:Y:S02]  /*68c0*/  @!P0 STG.E.128 [R88.64+0x180], R4 ;  /* 0x0001800458008986 */ /* 0x0023e4000c101d12 */
.L_x_777:
[----:B------:R-:W-:Y:S05]  /*68d0*/  BSYNC B0 ;  /* 0x0000000000007941 */ /* 0x000fea0003800000 */
.L_x_776:
[----:B------:R-:W-:Y:S11]  /*68e0*/  ISETP.GE.AND P0, PT, R138, R150, PT ;  /* 0x000000968a00720c */ /* 0x000ff60003f06270 */
[----:B------:R-:W-:Y:S02]  /*68f0*/  @!UPT UIADD3 URZ, URZ, URZ, URZ ;  /* 0x0000003f3f3ff290 */ /* 0x000fe4000fffe03f */
[----:B------:R-:W-:-:S05]  /*6900*/  @P0 BRA `(.L_x_759) ;  /* 0x000000c000000947 */ /* 0x000fca0003800000 */
[----:B------:R-:W-:Y:S02]  /*6910*/  ISETP.GE.AND P0, PT, R14, c[0x0][0x1d4], PT ;  /* 0x000075000e007a0c */ /* 0x000fe40003f06270 */
[----:B------:R-:W-:Y:S02]  /*6920*/  ISETP.GE.AND P2, PT, R12, c[0x0][0x1d4], PT ;  /* 0x000075000c007a0c */ /* 0x000fe40003f46270 */
[----:B------:R-:W-:Y:S09]  /*6930*/  ISETP.GE.AND P1, PT, R140, c[0x0][0x1d4], PT ;  /* 0x000075008c007a0c */ /* 0x000ff20003f26270 */
[----:B------:R-:W2:Y:S04]  /*6940*/  @!P0 LDS.128 R28, [R141+0xb080] ;  /* 0x00b080008d1c8984 */ /* 0x000ea80000000c00 */
[----:B------:R-:W3:Y:S04]  /*6950*/  @!P2 LDS.128 R24, [R141+0xc880] ;  /* 0x00c880008d18a984 */ /* 0x000ee80000000c00 */
[----:B------:R-:W4:Y:S04]  /*6960*/  @!P1 LDS.128 R20, [R141+0xe080] ;  /* 0x00e080008d149984 */ /* 0x000f280000000c00 */
[----:B--2---:R-:W-:Y:S01]  /*6970*/  @!P0 STG.E.128 [R86.64], R28 ;  /* 0x0000001c56008986 */ /* 0x004fe2000c101d12 */
[----:B------:R-:W-:Y:S03]  /*6980*/  ISETP.GE.AND P0, PT, R139, c[0x0][0x1d4], PT ;  /* 0x000075008b007a0c */ /* 0x000fe60003f06270 */
[----:B---3--:R-:W-:Y:S04]  /*6990*/  @!P2 STG.E.128 [R86.64+0x80], R24 ;  /* 0x000080185600a986 */ /* 0x008fe8000c101d12 */
[----:B----4-:R-:W-:Y:S06]  /*69a0*/  @!P1 STG.E.128 [R86.64+0x100], R20 ;  /* 0x0001001456009986 */ /* 0x010fec000c101d12 */
[----:B-1----:R-:W1:Y:S04]  /*69b0*/  @!P0 LDS.128 R4, [R141+0xf880] ;  /* 0x00f880008d048984 */ /* 0x002e680000000c00 */
[----:B-1----:R1:W-:Y:S02]  /*69c0*/  @!P0 STG.E.128 [R86.64+0x180], R4 ;  /* 0x0001800456008986 */ /* 0x0023e4000c101d12 */
.L_x_759:
[----:B------:R-:W-:Y:S05]  /*69d0*/  BSYNC B2 ;  /* 0x0000000000027941 */ /* 0x000fea0003800000 */
.L_x_744:
[----:B-1----:R-:W-:Y:S01]  /*69e0*/  IMAD.IADD R2, R150, 0x1, -R143 ;  /* 0x0000000196027824 */ /* 0x002fe200078e0a8f */
[----:B------:R-:W-:Y:S01]  /*69f0*/  ISETP.NE.AND P3, PT, R148, RZ, PT ;  /* 0x000000ff9400720c */ /* 0x000fe20003f65270 */
[----:B------:R-:W-:Y:S01]  /*6a00*/  IMAD.WIDE.U32 R6, R57, 0x30, RZ ;  /* 0x0000003039067825 */ /* 0x000fe200078e00ff */
[----:B------:R-:W-:Y:S02]  /*6a10*/  BSSY B0, `(.L_x_778) ;  /* 0x000003f000007945 */ /* 0x000fe40003800000 */
[----:B------:R-:W-:Y:S01]  /*6a20*/  ISETP.GE.AND P0, PT, R2, 0x21, PT ;  /* 0x000000210200780c */ /* 0x000fe20003f06270 */
[----:B------:R-:W-:Y:S04]  /*6a30*/  IMAD R5, R102, 0x30, RZ ;  /* 0x0000003066057824 */ /* 0x000fe800078e02ff */
[----:B------:R-:W-:Y:S01]  /*6a40*/  IMAD.IADD R5, R7, 0x1, R5 ;  /* 0x0000000107057824 */ /* 0x000fe200078e0205 */
[----:B------:R-:W-:Y:S04]  /*6a50*/  IADD3 R7, P1, R111, R6, RZ ;  /* 0x000000066f077210 */ /* 0x000fe80007f3e0ff */
[----:B------:R-:W-:Y:S03]  /*6a60*/  IADD3.X R3, R5, R110, RZ, P1, !PT ;  /* 0x0000006e05037210 */ /* 0x000fe60000ffe4ff */
[----:B------:R-:W-:Y:S05]  /*6a70*/  @P0 IADD3 R9, P1, R7, 0x20, RZ ;  /* 0x0000002007090810 */ /* 0x000fea0007f3e0ff */
[----:B------:R-:W-:Y:S01]  /*6a80*/  @P0 IMAD.X R4, RZ, RZ, R3, P1 ;  /* 0x000000ffff040224 */ /* 0x000fe200008e0603 */
[----:B------:R-:W-:Y:S03]  /*6a90*/  ISETP.GE.AND P1, PT, R2, 0x1, PT ;  /* 0x000000010200780c */ /* 0x000fe60003f26270 */
[----:B------:R-:W-:Y:S04]  /*6aa0*/  @P0 IMAD R4, R4, c[0x0][0x258], RZ ;  /* 0x0000960004040a24 */ /* 0x000fe800078e02ff */
[----:B------:R-:W-:Y:S06]  /*6ab0*/  @P0 IMAD R4, R9, c[0x0][0x25c], R4 ;  /* 0x0000970009040a24 */ /* 0x000fec00078e0204 */
[-C--:B------:R-:W-:Y:S01]  /*6ac0*/  @P1 MOV R106, R154.reuse ;  /* 0x0000009a006a1202 */ /* 0x080fe20000000f00 */
[----:B------:R-:W-:Y:S04]  /*6ad0*/  @P1 IMAD R2, R3, c[0x0][0x258], RZ ;  /* 0x0000960003021a24 */ /* 0x000fe800078e02ff */
[C---:B------:R-:W-:Y:S01]  /*6ae0*/  @P1 IMAD.WIDE.U32 R18, R7.reuse, c[0x0][0x258], R106 ;  /* 0x0000960007121a25 */ /* 0x040fe200078e006a */
[----:B------:R-:W-:Y:S03]  /*6af0*/  @P0 MOV R106, R154 ;  /* 0x0000009a006a0202 */ /* 0x000fe60000000f00 */
[----:B------:R-:W-:Y:S01]  /*6b00*/  @P1 IMAD R2, R7, c[0x0][0x25c], R2 ;  /* 0x0000970007021a24 */ /* 0x000fe200078e0202 */
[C---:B------:R-:W-:Y:S03]  /*6b10*/  @P1 LEA R20, P2, R18.reuse, c[0x0][0x250], 0x1 ;  /* 0x0000940012141a11 */ /* 0x040fe600078408ff */
[----:B------:R-:W-:Y:S05]  /*6b20*/  @P1 IMAD.IADD R2, R19, 0x1, R2 ;  /* 0x0000000113021824 */ /* 0x000fea00078e0202 */
[----:B------:R-:W-:Y:S01]  /*6b30*/  @P1 LEA.HI.X R21, R18, c[0x0][0x254], R2, 0x1, P2 ;  /* 0x0000950012151a11 */ /* 0x000fe200010f0c02 */
[----:B------:R-:W-:Y:S04]  /*6b40*/  @P0 IMAD.WIDE.U32 R2, R9, c[0x0][0x258], R106 ;  /* 0x0000960009020a25 */ /* 0x000fe800078e006a */
[----:B------:R-:W-:Y:S01]  /*6b50*/  @!PT LDS RZ, [RZ] ;  /* 0x00000000fffff984 */ /* 0x000fe20000000800 */
[----:B------:R-:W-:Y:S01]  /*6b60*/  @!PT LDS RZ, [RZ] ;  /* 0x00000000fffff984 */ /* 0x000fe20000000800 */
[----:B------:R-:W-:Y:S01]  /*6b70*/  @!PT LDS RZ, [RZ] ;  /* 0x00000000fffff984 */ /* 0x000fe20000000800 */
[----:B------:R1:W-:Y:S01]  /*6b80*/  @P1 LDGSTS.E.BYPASS.LTC128B.128 [R141+0x4080], [R20.64], !P3 ;  /* 0x04080000148d1fae */ /* 0x0003e2000d901d52 */
[C---:B------:R-:W-:Y:S01]  /*6b90*/  @P0 LEA R8, P2, R2.reuse, c[0x0][0x250], 0x1 ;  /* 0x0000940002080a11 */ /* 0x040fe200078408ff */
[----:B------:R-:W-:Y:S02]  /*6ba0*/  @P0 IMAD.IADD R4, R3, 0x1, R4 ;  /* 0x0000000103040824 */ /* 0x000fe400078e0204 */
[----:B------:R1:W-:Y:S03]  /*6bb0*/  @P1 LDGSTS.E.BYPASS.LTC128B.128 [R141+0x5880], [R20.64+0x80], !P5 ;  /* 0x05880080148d1fae */ /* 0x0003e6000e901d52 */
[----:B------:R-:W-:Y:S01]  /*6bc0*/  @P0 LEA.HI.X R9, R2, c[0x0][0x254], R4, 0x1, P2 ;  /* 0x0000950002090a11 */ /* 0x000fe200010f0c04 */
[----:B------:R1:W-:Y:S04]  /*6bd0*/  @P1 LDGSTS.E.BYPASS.LTC128B.128 [R141+0x7080], [R20.64+0x100], !P6 ;  /* 0x07080100148d1fae */ /* 0x0003e8000f101d52 */
[----:B------:R1:W-:Y:S01]  /*6be0*/  @P1 LDGSTS.E.BYPASS.LTC128B.128 [R141+0x8880], [R20.64+0x180], !P4 ;  /* 0x08880180148d1fae */ /* 0x0003e2000e101d52 */
[----:B------:R-:W-:Y:S03]  /*6bf0*/  ISETP.GT.AND P1, PT, R150, R143, PT ;  /* 0x0000008f9600720c */ /* 0x000fe60003f24270 */
[----:B------:R1:W-:Y:S04]  /*6c00*/  @P0 LDGSTS.E.BYPASS.LTC128B.128 [R141+0x5080], [R8.64], !P3 ;  /* 0x05080000088d0fae */ /* 0x0003e8000d901d52 */
[----:B------:R1:W-:Y:S04]  /*6c10*/  @P0 LDGSTS.E.BYPASS.LTC128B.128 [R141+0x6880], [R8.64+0x80], !P5 ;  /* 0x06880080088d0fae */ /* 0x0003e8000e901d52 */
[----:B------:R1:W-:Y:S04]  /*6c20*/  @P0 LDGSTS.E.BYPASS.LTC128B.128 [R141+0x8080], [R8.64+0x100], !P6 ;  /* 0x08080100088d0fae */ /* 0x0003e8000f101d52 */
[----:B------:R1:W-:Y:S01]  /*6c30*/  @P0 LDGSTS.E.BYPASS.LTC128B.128 [R141+0x9880], [R8.64+0x180], !P4 ;  /* 0x09880180088d0fae */ /* 0x0003e2000e101d52 */
[----:B------:R-:W-:Y:S03]  /*6c40*/  IADD3 R3, P0, R105, R6, RZ ;  /* 0x0000000669037210 */ /* 0x000fe60007f1e0ff */
[----:B------:R-:W0:Y:S01]  /*6c50*/  LDGDEPBAR ;  /* 0x00000000000079af */ /* 0x000e220000000000 */
[----:B------:R-:W-:Y:S01]  /*6c60*/  IADD3.X R2, R5, R104, RZ, P0, !PT ;  /* 0x0000006805027210 */ /* 0x000fe200007fe4ff */
[----:B------:R-:W-:Y:S04]  /*6c70*/  DEPBAR.LE SB0, 0x0 ;  /* 0x000080000000791a */ /* 0x000fe80000000000 */
[----:B------:R-:W-:Y:S06]  /*6c80*/  BAR.SYNC.DEFER_BLOCKING 0x0 ;  /* 0x0000000000007b1d */ /* 0x000fec0000010000 */
[----:B------:R-:W-:-:S05]  /*6c90*/  @!P1 BRA `(.L_x_779) ;  /* 0x0000016000009947 */ /* 0x000fca0003800000 */
[----:B-1----:R-:W-:Y:S01]  /*6ca0*/  IMAD.MOV.U32 R102, RZ, RZ, R152 ;  /* 0x000000ffff667224 */ /* 0x002fe200078e0098 */
[----:B------:R-:W-:Y:S01]  /*6cb0*/  ISETP.GE.AND P1, PT, R14, c[0x0][0x1d4], PT ;  /* 0x000075000e007a0c */ /* 0x000fe20003f26270 */
[----:B------:R-:W-:Y:S02]  /*6cc0*/  IMAD R4, R2, c[0x0][0x208], RZ ;  /* 0x0000820002047a24 */ /* 0x000fe400078e02ff */
[C---:B------:R-:W-:Y:S04]  /*6cd0*/  IMAD.WIDE.U32 R6, R3.reuse, c[0x0][0x208], R102 ;  /* 0x0000820003067a25 */ /* 0x040fe800078e0066 */
[----:B------:R-:W-:Y:S01]  /*6ce0*/  IMAD R4, R3, c[0x0][0x20c], R4 ;  /* 0x0000830003047a24 */ /* 0x000fe200078e0204 */
[C---:B------:R-:W-:Y:S03]  /*6cf0*/  LEA R8, P0, R6.reuse, c[0x0][0x1f8], 0x1 ;  /* 0x00007e0006087a11 */ /* 0x040fe600078008ff */
[----:B------:R-:W-:Y:S02]  /*6d00*/  IMAD.IADD R4, R7, 0x1, R4 ;  /* 0x0000000107047824 */ /* 0x000fe400078e0204 */
[----:B------:R-:W1:Y:S03]  /*6d10*/  @!P1 LDS.128 R28, [R141+0x4080] ;  /* 0x004080008d1c9984 */ /* 0x000e660000000c00 */
[----:B------:R-:W-:Y:S02]  /*6d20*/  LEA.HI.X R9, R6, c[0x0][0x1fc], R4, 0x1, P0 ;  /* 0x00007f0006097a11 */ /* 0x000fe400000f0c04 */
[----:B------:R-:W-:Y:S11]  /*6d30*/  ISETP.GE.AND P0, PT, R12, c[0x0][0x1d4], PT ;  /* 0x000075000c007a0c */ /* 0x000ff60003f06270 */
[----:B------:R-:W-:Y:S02]  /*6d40*/  @!UPT UIADD3 URZ, URZ, URZ, URZ ;  /* 0x0000003f3f3ff290 */ /* 0x000fe4000fffe03f */
[----:B------:R-:W2:Y:S04]  /*6d50*/  @!P0 LDS.128 R24, [R141+0x5880] ;  /* 0x005880008d188984 */ /* 0x000ea80000000c00 */
[----:B-1----:R-:W-:Y:S01]  /*6d60*/  @!P1 STG.E.128 [R8.64], R28 ;  /* 0x0000001c08009986 */ /* 0x002fe2000c101d12 */
[----:B------:R-:W-:Y:S11]  /*6d70*/  ISETP.GE.AND P1, PT, R140, c[0x0][0x1d4], PT ;  /* 0x000075008c007a0c */ /* 0x000ff60003f26270 */
[----:B------:R-:W-:Y:S02]  /*6d80*/  @!UPT UIADD3 URZ, URZ, URZ, URZ ;  /* 0x0000003f3f3ff290 */ /* 0x000fe4000fffe03f */
[----:B------:R-:W1:Y:S04]  /*6d90*/  @!P1 LDS.128 R20, [R141+0x7080] ;  /* 0x007080008d149984 */ /* 0x000e680000000c00 */
[----:B--2---:R-:W-:Y:S01]  /*6da0*/  @!P0 STG.E.128 [R8.64+0x80], R24 ;  /* 0x0000801808008986 */ /* 0x004fe2000c101d12 */
[----:B------:R-:W-:Y:S11]  /*6db0*/  ISETP.GE.AND P0, PT, R139, c[0x0][0x1d4], PT ;  /* 0x000075008b007a0c */ /* 0x000ff60003f06270 */
[----:B------:R-:W-:Y:S02]  /*6dc0*/  @!UPT UIADD3 URZ, URZ, URZ, URZ ;  /* 0x0000003f3f3ff290 */ /* 0x000fe4000fffe03f */
[----:B------:R-:W2:Y:S04]  /*6dd0*/  @!P0 LDS.128 R4, [R141+0x8880] ;  /* 0x008880008d048984 */ /* 0x000ea80000000c00 */
[----:B-1----:R1:W-:Y:S04]  /*6de0*/  @!P1 STG.E.128 [R8.64+0x100], R20 ;  /* 0x0001001408009986 */ /* 0x0023e8000c101d12 */
[----:B--2---:R1:W-:Y:S02]  /*6df0*/  @!P0 STG.E.128 [R8.64+0x180], R4 ;  /* 0x0001800408008986 */ /* 0x0043e4000c101d12 */
.L_x_779:
[----:B-1----:R-:W-:Y:S05]  /*6e00*/  BSYNC B0 ;  /* 0x0000000000007941 */ /* 0x002fea0003800000 */
.L_x_778:
[----:B------:R-:W-:Y:S01]  /*6e10*/  ISETP.GE.AND P0, PT, R138, R150, PT ;  /* 0x000000968a00720c */ /* 0x000fe20003f06270 */
[----:B------:R-:W-:Y:S01]  /*6e20*/  @!UPT UIADD3 URZ, URZ, URZ, URZ ;  /* 0x0000003f3f3ff290 */ /* 0x000fe2000fffe03f */
[----:B------:R-:W-:Y:S11]  /*6e30*/  BSSY B0, `(.L_x_780) ;  /* 0x000001a000007945 */ /* 0x000ff60003800000 */
[----:B------:R-:W-:-:S05]  /*6e40*/  @P0 BRA `(.L_x_781) ;  /* 0x0000018000000947 */ /* 0x000fca0003800000 */
[----:B------:R-:W-:Y:S01]  /*6e50*/  IADD3 R3, P0, R3, 0x20, RZ ;  /* 0x0000002003037810 */ /* 0x000fe20007f1e0ff */
[----:B------:R-:W-:Y:S01]  /*6e60*/  IMAD.MOV.U32 R102, RZ, RZ, R152 ;  /* 0x000000ffff667224 */ /* 0x000fe200078e0098 */
[----:B------:R-:W-:Y:S03]  /*6e70*/  ISETP.GE.AND P1, PT, R14, c[0x0][0x1d4], PT ;  /* 0x000075000e007a0c */ /* 0x000fe60003f26270 */
[----:B------:R-:W-:Y:S02]  /*6e80*/  IMAD.X R2, RZ, RZ, R2, P0 ;  /* 0x000000ffff027224 */ /* 0x000fe400000e0602 */
[C---:B------:R-:W-:Y:S04]  /*6e90*/  IMAD.WIDE.U32 R4, R3.reuse, c[0x0][0x208], R102 ;  /* 0x0000820003047a25 */ /* 0x040fe800078e0066 */
[----:B------:R-:W-:Y:S01]  /*6ea0*/  IMAD R2, R2, c[0x0][0x208], RZ ;  /* 0x0000820002027a24 */ /* 0x000fe200078e02ff */
[C---:B------:R-:W-:Y:S03]  /*6eb0*/  LEA R8, P0, R4.reuse, c[0x0][0x1f8], 0x1 ;  /* 0x00007e0004087a11 */ /* 0x040fe600078008ff */
[----:B------:R-:W1:Y:S01]  /*6ec0*/  @!P1 LDS.128 R28, [R141+0x5080] ;  /* 0x005080008d1c9984 */ /* 0x000e620000000c00 */
[----:B------:R-:W-:Y:S04]  /*6ed0*/  IMAD R2, R3, c[0x0][0x20c], R2 ;  /* 0x0000830003027a24 */ /* 0x000fe800078e0202 */
[----:B------:R-:W-:Y:S05]  /*6ee0*/  IMAD.IADD R2, R5, 0x1, R2 ;  /* 0x0000000105027824 */ /* 0x000fea00078e0202 */
        /* <DEDUP_REMOVED lines=14> */
.L_x_781:
[----:B------:R-:W-:Y:S05]  /*6fd0*/  BSYNC B0 ;  /* 0x0000000000007941 */ /* 0x000fea0003800000 */
.L_x_780:
[----:B------:R-:W-:Y:S11]  /*6fe0*/  ISETP.GT.AND P3, PT, R57, R118, PT ;  /* 0x000000763900720c */ /* 0x000ff60003f64270 */
[----:B------:R-:W-:Y:S02]  /*6ff0*/  @!UPT UIADD3 URZ, URZ, URZ, URZ ;  /* 0x0000003f3f3ff290 */ /* 0x000fe4000fffe03f */
[----:B------:R-:W-:-:S05]  /*7000*/  @!P3 BRA `(.L_x_782) ;  /* 0x000001e00000b947 */ /* 0x000fca0003800000 */
[----:B-1----:R-:W-:Y:S01]  /*7010*/  IADD3 R4, R57, -0x1, RZ ;  /* 0xffffffff39047810 */ /* 0x002fe20007ffe0ff */
[----:B------:R-:W-:Y:S01]  /*7020*/  IMAD.MOV.U32 R6, RZ, RZ, R158 ;  /* 0x000000ffff067224 */ /* 0x000fe200078e009e */
[----:B------:R-:W-:Y:S01]  /*7030*/  ISETP.GE.AND P1, PT, R135, 0x1, PT ;  /* 0x000000018700780c */ /* 0x000fe20003f26270 */
[----:B------:R-:W-:Y:S01]  /*7040*/  IMAD.MOV.U32 R7, RZ, RZ, R175 ;  /* 0x000000ffff077224 */ /* 0x000fe200078e00af */
[----:B------:R-:W-:Y:S01]  /*7050*/  SHF.R.S32.HI R3, RZ, 0x1f, R4 ;  /* 0x0000001fff037819 */ /* 0x000fe20000011404 */
[C---:B------:R-:W-:Y:S02]  /*7060*/  IMAD R2, R4.reuse, UR9, RZ ;  /* 0x0000000904027c24 */ /* 0x040fe4000f8e02ff */
[----:B------:R-:W-:Y:S04]  /*7070*/  IMAD.WIDE.U32 R4, R4, UR16, R6 ;  /* 0x0000001004047c25 */ /* 0x000fe8000f8e0006 */
[----:B------:R-:W-:Y:S04]  /*7080*/  IMAD R2, R3, UR16, R2 ;  /* 0x0000001003027c24 */ /* 0x000fe8000f8e0202 */
[----:B------:R-:W-:Y:S01]  /*7090*/  IMAD.IADD R2, R5, 0x1, R2 ;  /* 0x0000000105027824 */ /* 0x000fe200078e0202 */
[C---:B------:R-:W-:Y:S04]  /*70a0*/  @P1 LEA R6, P0, R4.reuse, c[0x0][0x220], 0x1 ;  /* 0x0000880004061a11 */ /* 0x040fe800078008ff */
[C---:B------:R-:W-:Y:S02]  /*70b0*/  @P1 LEA.HI.X R7, R4.reuse, c[0x0][0x224], R2, 0x1, P0 ;  /* 0x0000890004071a11 */ /* 0x040fe400000f0c02 */
[----:B------:R-:W-:Y:S11]  /*70c0*/  ISETP.GE.AND P0, PT, R135, 0x21, PT ;  /* 0x000000218700780c */ /* 0x000ff60003f06270 */
[----:B------:R-:W-:Y:S02]  /*70d0*/  @!UPT UIADD3 URZ, URZ, URZ, URZ ;  /* 0x0000003f3f3ff290 */ /* 0x000fe4000fffe03f */
[----:B------:R-:W-:Y:S04]  /*70e0*/  @P0 IADD3 R3, P2, R4, UR11, RZ ;  /* 0x0000000b04030c10 */ /* 0x000fe8000ff5e0ff */
[----:B------:R-:W-:Y:S02]  /*70f0*/  @P0 IADD3.X R2, R2, UR10, RZ, P2, !PT ;  /* 0x0000000a02020c10 */ /* 0x000fe400097fe4ff */
[C---:B------:R-:W-:Y:S04]  /*7100*/  @P0 LEA R4, P2, R3.reuse, c[0x0][0x220], 0x1 ;  /* 0x0000880003040a11 */ /* 0x040fe800078408ff */
[----:B------:R-:W-:Y:S02]  /*7110*/  @P0 LEA.HI.X R5, R3, c[0x0][0x224], R2, 0x1, P2 ;  /* 0x0000890003050a11 */ /* 0x000fe400010f0c02 */
[----:B------:R-:W-:Y:S11]  /*7120*/  ISETP.NE.AND P2, PT, R148, RZ, PT ;  /* 0x000000ff9400720c */ /* 0x000ff60003f45270 */
[----:B------:R-:W-:Y:S02]  /*7130*/  @!UPT UIADD3 URZ, URZ, URZ, URZ ;  /* 0x0000003f3f3ff290 */ /* 0x000fe4000fffe03f */
        /* <DEDUP_REMOVED lines=11> */
.L_x_782:
[----:B------:R-:W0:Y:S01]  /*71f0*/  LDGDEPBAR ;  /* 0x00000000000079af */ /* 0x000e220000000000 */
[----:B------:R-:W-:Y:S01]  /*7200*/  IADD3 R57, R57, -0x1, RZ ;  /* 0xffffffff39397810 */ /* 0x000fe20007ffe0ff */
[----:B------:R-:W-:-:S05]  /*7210*/  @P3 BRA `(.L_x_783) ;  /* 0xffffa7d000003947 */ /* 0x000fca000383ffff */
[----:B------:R-:W-:Y:S06]  /*7220*/  BAR.SYNC.DEFER_BLOCKING 0x0 ;  /* 0x0000000000007b1d */ /* 0x000fec0000010000 */
.L_x_743:
[----:B-1----:R-:W-:Y:S01]  /*7230*/  ISETP.GE.AND P0, PT, R99, 0x1, PT ;  /* 0x000000016300780c */ /* 0x002fe20003f06270 */
[----:B------:R-:W-:Y:S01]  /*7240*/  IMAD.IADD R0, R142, 0x1, R145 ;  /* 0x000000018e007824 */ /* 0x000fe200078e0291 */
[----:B------:R-:W-:Y:S01]  /*7250*/  PLOP3.LUT P2, PT, PT, PT, PT, 0x80, 0x0 ;  /* 0x000000000000781c */ /* 0x000fe20003f4f070 */
[----:B------:R-:W-:Y:S01]  /*7260*/  CS2R R130, SRZ ;  /* 0x0000000000827805 */ /* 0x000fe2000001ff00 */
[----:B------:R-:W-:Y:S01]  /*7270*/  MOV R5, RZ ;  /* 0x000000ff00057202 */ /* 0x000fe20000000f00 */
[----:B------:R-:W-:Y:S01]  /*7280*/  IMAD.MOV.U32 R128, RZ, RZ, RZ ;  /* 0x000000ffff807224 */ /* 0x000fe200078e00ff */
        /* <DEDUP_REMOVED lines=60> */
[----:B------:R-:W-:Y:S01]  /*7650*/  MOV R2, RZ ;  /* 0x000000ff00027202 */ /* 0x000fe20000000f00 */
[----:B------:R-:W-:Y:S01]  /*7660*/  CS2R R150, SRZ ;  /* 0x0000000000967805 */ /* 0x000fe2000001ff00 */
[----:B------:R-:W-:Y:S01]  /*7670*/  CS2R R148, SRZ ;  /* 0x0000000000947805 */ /* 0x000fe2000001ff00 */
[----:B------:R-:W-:Y:S01]  /*7680*/  CS2R R154, SRZ ;  /* 0x00000000009a7805 */ /* 0x000fe2000001ff00 */
[----:B------:R-:W-:Y:S01]  /*7690*/  CS2R R152, SRZ ;  /* 0x0000000000987805 */ /* 0x000fe2000001ff00 */
[----:B------:R-:W-:Y:S01]  /*76a0*/  IMAD.MOV.U32 R14, RZ, RZ, RZ ;  /* 0x000000ffff0e7224 */ /* 0x000fe200078e00ff */
        /* <DEDUP_REMOVED lines=12> */
[-C--:B------:R-:W-:Y:S01]  /*7770*/  LEA.HI R157, R7, R98.reuse, RZ, 0x3 ;  /* 0x00000062079d7211 */ /* 0x080fe200078f18ff */
[----:B------:R-:W-:Y:S01]  /*7780*/  IMAD.MOV.U32 R2, RZ, RZ, c[0x0][0x2c4] ;  /* 0x0000b100ff027624 */ /* 0x000fe200078e00ff */
[----:B------:R-:W-:Y:S01]  /*7790*/  SHF.R.S32.HI R9, RZ, 0x1f, R224 ;  /* 0x0000001fff097819 */ /* 0x000fe200000114e0 */
[----:B------:R-:W-:Y:S01]  /*77a0*/  IMAD R3, R144, c[0x0][0x17c], R3 ;  /* 0x00005f0090037a24 */ /* 0x000fe200078e0203 */
[----:B------:R-:W-:Y:S01]  /*77b0*/  ISETP.NE.AND.EX P0, PT, RZ, c[0x0][0x34c], PT, P0 ;  /* 0x0000d300ff007a0c */ /* 0x000fe20003f05300 */
[----:B------:R-:W-:Y:S01]  /*77c0*/  IMAD R33, R146, c[0x0][0x2c4], RZ ;  /* 0x0000b10092217a24 */ /* 0x000fe200078e02ff */
[----:B------:R-:W-:Y:S01]  /*77d0*/  ISETP.NE.AND P1, PT, R2, 0x1, PT ;  /* 0x000000010200780c */ /* 0x000fe20003f25270 */
[----:B------:R-:W-:Y:S01]  /*77e0*/  IMAD.IADD R3, R5, 0x1, R3 ;  /* 0x0000000105037824 */ /* 0x000fe200078e0203 */
[----:B------:R-:W-:Y:S01]  /*77f0*/  LOP3.LUT R5, R157, 0xfffffff8, RZ, 0xc0, !PT ;  /* 0xfffffff89d057812 */ /* 0x000fe200078ec0ff */
[----:B------:R-:W-:Y:S01]  /*7800*/  IMAD.MOV.U32 R2, RZ, RZ, R4 ;  /* 0x000000ffff027224 */ /* 0x000fe200078e0004 */
[----:B------:R-:W-:Y:S01]  /*7810*/  SHF.R.S32.HI R157, RZ, 0x3, R157 ;  /* 0x00000003ff9d7819 */ /* 0x000fe2000001149d */
[----:B------:R-:W-:Y:S01]  /*7820*/  IMAD R4, R121, c[0x0][0x1b8], RZ ;  /* 0x00006e0079047a24 */ /* 0x000fe200078e02ff */
[----:B------:R-:W-:Y:S01]  /*7830*/  SEL R11, R9, RZ, !P0 ;  /* 0x000000ff090b7207 */ /* 0x000fe20004000000 */
[----:B------:R-:W-:Y:S01]  /*7840*/  IMAD.IADD R20, R98, 0x1, -R5 ;  /* 0x0000000162147824 */ /* 0x000fe200078e0a05 */
[----:B------:R-:W-:Y:S01]  /*7850*/  SEL R18, R224, RZ, !P0 ;  /* 0x000000ffe0127207 */ /* 0x000fe20004000000 */
[----:B------:R-:W-:Y:S01]  /*7860*/  IMAD R13, R223, c[0x0][0x1bc], R4 ;  /* 0x00006f00df0d7a24 */ /* 0x000fe200078e0204 */
[----:B------:R-:W-:Y:S01]  /*7870*/  SHF.R.S32.HI R26, RZ, 0x1f, R0 ;  /* 0x0000001fff1a7819 */ /* 0x000fe20000011400 */
[----:B------:R-:W-:Y:S01]  /*7880*/  IMAD R5, R20, 0x20, R157 ;  /* 0x0000002014057824 */ /* 0x000fe200078e029d */
[----:B------:R-:W-:Y:S01]  /*7890*/  LEA.HI R45, R7, R98, RZ, 0x6 ;  /* 0x00000062072d7211 */ /* 0x000fe200078f30ff */
[----:B------:R-:W-:Y:S01]  /*78a0*/  IMAD.WIDE.U32 R2, R223, c[0x0][0x1b8], R2 ;  /* 0x00006e00df027a25 */ /* 0x000fe200078e0002 */
[----:B------:R-:W-:-:S03]  /*78b0*/  LOP3.LUT R225, R225, 0xfffffffd, RZ, 0xc0, !PT ;  /* 0xfffffffde1e17812 */ /* 0x000fc600078ec0ff */
[----:B------:R-:W-:Y:S02]  /*78c0*/  IMAD R5, R100, 0x80, R5 ;  /* 0x0000008064057824 */ /* 0x000fe400078e0205 */
[----:B------:R-:W-:Y:S02]  /*78d0*/  IMAD R11, R11, c[0x0][0x1c0], RZ ;  /* 0x000070000b0b7a24 */ /* 0x000fe400078e02ff */
[----:B------:R-:W-:-:S04]  /*78e0*/  @P1 IMAD.HI.U32 R4, R5, c[0x0][0x2c8], RZ ;  /* 0x0000b20005041a27 */ /* 0x000fc800078e00ff */
[----:B------:R-:W-:Y:S01]  /*78f0*/  IMAD.MOV.U32 R10, RZ, RZ, R5 ;  /* 0x000000ffff0a7224 */ /* 0x000fe200078e0005 */
[----:B------:R-:W-:Y:S01]  /*7900*/  @P1 SHF.R.U32.HI R10, RZ, c[0x0][0x2cc], R4 ;  /* 0x0000b300ff0a1a19 */ /* 0x000fe20000011604 */
[----:B------:R-:W-:Y:S02]  /*7910*/  IMAD.IADD R3, R3, 0x1, R13 ;  /* 0x0000000103037824 */ /* 0x000fe400078e020d */
[C---:B------:R-:W-:Y:S01]  /*7920*/  IMAD R11, R18.reuse, c[0x0][0x1c4], R11 ;  /* 0x00007100120b7a24 */ /* 0x040fe200078e020b */
[----:B------:R-:W-:Y:S01]  /*7930*/  SHF.R.S32.HI R13, RZ, 0x1f, R10 ;  /* 0x0000001fff0d7819 */ /* 0x000fe2000001140a */
[----:B------:R-:W-:Y:S01]  /*7940*/  IMAD.WIDE.U32 R18, R18, c[0x0][0x1c0], R2 ;  /* 0x0000700012127a25 */ /* 0x000fe200078e0002 */
[----:B------:R-:W-:-:S03]  /*7950*/  LEA.HI R3, R7, R98, RZ, 0x4 ;  /* 0x0000006207037211 */ /* 0x000fc600078f20ff */
[----:B------:R-:W-:Y:S01]  /*7960*/  IMAD.MOV R14, RZ, RZ, -R10 ;  /* 0x000000ffff0e7224 */ /* 0x000fe200078e0a0a */
[----:B------:R-:W-:Y:S01]  /*7970*/  SHF.R.S32.HI R6, RZ, 0x4, R3 ;  /* 0x00000004ff067819 */ /* 0x000fe20000011403 */
[----:B------:R-:W-:Y:S02]  /*7980*/  IMAD R4, R100, 0x80, R157 ;  /* 0x0000008064047824 */ /* 0x000fe400078e029d */
[----:B------:R-:W-:Y:S01]  /*7990*/  IMAD R14, R14, c[0x0][0x2c4], R5 ;  /* 0x0000b1000e0e7a24 */ /* 0x000fe200078e0205 */
[----:B------:R-:W-:Y:S01]  /*79a0*/  LEA.HI R17, R3, R6, RZ, 0x1 ;  /* 0x0000000603117211 */ /* 0x000fe200078f08ff */
[----:B------:R-:W-:Y:S01]  /*79b0*/  IMAD R13, R13, c[0x0][0x1b0], RZ ;  /* 0x00006c000d0d7a24 */ /* 0x000fe200078e02ff */
[----:B------:R-:W-:Y:S01]  /*79c0*/  IADD3 R2, R4, 0x20, RZ ;  /* 0x0000002004027810 */ /* 0x000fe20007ffe0ff */
[----:B------:R-:W-:Y:S01]  /*79d0*/  IMAD.IADD R19, R19, 0x1, R11 ;  /* 0x0000000113137824 */ /* 0x000fe200078e020b */
[----:B------:R-:W-:Y:S01]  /*79e0*/  SHF.R.S32.HI R5, RZ, 0x1f, R14 ;  /* 0x0000001fff057819 */ /* 0x000fe2000001140e */
[C---:B------:R-:W-:Y:S01]  /*79f0*/  IMAD R13, R10.reuse, c[0x0][0x1b4], R13 ;  /* 0x00006d000a0d7a24 */ /* 0x040fe200078e020d */
[----:B------:R-:W-:Y:S01]  /*7a00*/  LOP3.LUT R17, R17, 0xfffffffe, RZ, 0xc0, !PT ;  /* 0xfffffffe11117812 */ /* 0x000fe200078ec0ff */
[----:B------:R-:W-:Y:S01]  /*7a10*/  IMAD.WIDE.U32 R10, R10, c[0x0][0x1b0], R18 ;  /* 0x00006c000a0a7a25 */ /* 0x000fe200078e0012 */
[----:B------:R-:W-:-:S02]  /*7a20*/  ISETP.GE.AND P0, PT, R2, R33, PT ;  /* 0x000000210200720c */ /* 0x000fc40003f06270 */
[----:B------:R-:W-:Y:S01]  /*7a30*/  LOP3.LUT R3, R3, 0xfffffff0, RZ, 0xc0, !PT ;  /* 0xfffffff003037812 */ /* 0x000fe200078ec0ff */
[----:B------:R-:W-:Y:S01]  /*7a40*/  IMAD R5, R5, c[0x0][0x1a8], RZ ;  /* 0x00006a0005057a24 */ /* 0x000fe200078e02ff */
[----:B------:R-:W-:Y:S01]  /*7a50*/  P2R R2, PR, RZ, 0x1 ;  /* 0x00000001ff027803 */ /* 0x000fe20000000000 */
[----:B------:R-:W-:Y:S01]  /*7a60*/  IMAD.IADD R11, R11, 0x1, R13 ;  /* 0x000000010b0b7824 */ /* 0x000fe200078e020d */
[C---:B------:R-:W-:Y:S01]  /*7a70*/  IADD3 R31, P0, R157.reuse, R0, RZ ;  /* 0x000000009d1f7210 */ /* 0x040fe20007f1e0ff */
[----:B------:R-:W-:Y:S01]  /*7a80*/  IMAD.IADD R17, R6, 0x1, -R17 ;  /* 0x0000000106117824 */ /* 0x000fe200078e0a11 */
[----:B------:R-:W-:Y:S01]  /*7a90*/  ISETP.GE.AND P1, PT, R4, R33, PT ;  /* 0x000000210400720c */ /* 0x000fe20003f26270 */
[C---:B------:R-:W-:Y:S01]  /*7aa0*/  IMAD R6, R14.reuse, c[0x0][0x1ac], R5 ;  /* 0x00006b000e067a24 */ /* 0x040fe200078e0205 */
[----:B------:R-:W-:Y:S01]  /*7ab0*/  LEA.HI.X.SX32 R26, R157, R26, 0x1, P0 ;  /* 0x0000001a9d1a7211 */ /* 0x000fe200000f0eff */
[----:B------:R-:W-:-:S04]  /*7ac0*/  IMAD.WIDE.U32 R14, R14, c[0x0][0x1a8], R10 ;  /* 0x00006a000e0e7a25 */ /* 0x000fc800078e000a */
[----:B------:R-:W-:Y:S01]  /*7ad0*/  IMAD.IADD R6, R15, 0x1, R6 ;  /* 0x000000010f067824 */ /* 0x000fe200078e0206 */
[----:B------:R-:W-:Y:S01]  /*7ae0*/  LEA R8, P0, R14, c[0x0][0x160], 0x1 ;  /* 0x000058000e087a11 */ /* 0x000fe200078008ff */
[----:B------:R-:W-:Y:S02]  /*7af0*/  IMAD.IADD R12, R98, 0x1, -R3 ;  /* 0x00000001620c7824 */ /* 0x000fe400078e0a03 */
[----:B------:R-:W-:Y:S01]  /*7b00*/  IMAD.SHL.U32 R42, R20, 0x8, RZ ;  /* 0x00000008142a7824 */ /* 0x000fe200078e00ff */
[----:B------:R-:W-:Y:S01]  /*7b10*/  LEA.HI.X R6, R14, c[0x0][0x164], R6, 0x1, P0 ;  /* 0x000059000e067a11 */ /* 0x000fe200000f0c06 */
[----:B------:R-:W1:Y:S01]  /*7b20*/  SHFL.IDX PT, R24, R8, RZ, 0x181f ;  /* 0x00181fff08187589 */ /* 0x000e6200000e0000 */
[----:B------:R-:W-:Y:S01]  /*7b30*/  SHF.R.S32.HI R5, RZ, 0x1f, R12 ;  /* 0x0000001fff057819 */ /* 0x000fe2000001140c */
[C---:B------:R-:W-:Y:S01]  /*7b40*/  IMAD R28, R26.reuse, c[0x0][0x1e0], RZ ;  /* 0x000078001a1c7a24 */ /* 0x040fe200078e02ff */
[----:B------:R-:W-:Y:S01]  /*7b50*/  SHF.R.S32.HI R43, RZ, 0x1f, R42 ;  /* 0x0000001fff2b7819 */ /* 0x000fe2000001142a */
[----:B------:R-:W3:Y:S01]  /*7b60*/  SHFL.IDX PT, R25, R6, RZ, 0x181f ;  /* 0x00181fff06197589 */ /* 0x000ee200000e0000 */
[----:B------:R-:W-:Y:S01]  /*7b70*/  IMAD R26, R26, c[0x0][0x208], RZ ;  /* 0x000082001a1a7a24 */ /* 0x000fe200078e02ff */
[----:B------:R-:W-:Y:S01]  /*7b80*/  LEA.HI R18, R5, R12, RZ, 0x3 ;  /* 0x0000000c05127211 */ /* 0x000fe200078f18ff */
[----:B------:R-:W-:-:S02]  /*7b90*/  IMAD.SHL.U32 R32, R20, 0x8, RZ ;  /* 0x0000000814207824 */ /* 0x000fc400078e00ff */
[C---:B------:R-:W-:Y:S01]  /*7ba0*/  IMAD R28, R31.reuse, c[0x0][0x1e4], R28 ;  /* 0x000079001f1c7a24 */ /* 0x040fe200078e021c */
[----:B------:R-:W-:Y:S01]  /*7bb0*/  LOP3.LUT R5, R18, 0xfffffff8, RZ, 0xc0, !PT ;  /* 0xfffffff812057812 */ /* 0x000fe200078ec0ff */
[C---:B------:R-:W-:Y:S01]  /*7bc0*/  IMAD R26, R31.reuse, c[0x0][0x20c], R26 ;  /* 0x000083001f1a7a24 */ /* 0x040fe200078e021a */
[C---:B------:R-:W-:Y:S01]  /*7bd0*/  IADD3 R0, R32.reuse, 0x80, RZ ;  /* 0x0000008020007810 */ /* 0x040fe20007ffe0ff */
[C---:B------:R-:W-:Y:S01]  /*7be0*/  IMAD.WIDE.U32 R34, R31.reuse, c[0x0][0x1e0], R42 ;  /* 0x000078001f227a25 */ /* 0x040fe200078e002a */
[----:B------:R-:W-:Y:S02]  /*7bf0*/  ISETP.GE.AND P3, PT, R32, c[0x0][0x198], PT ;  /* 0x0000660020007a0c */ /* 0x000fe40003f66270 */
[----:B------:R-:W-:Y:S01]  /*7c00*/  @!P1 SHF.R.S32.HI R3, RZ, 0x1f, R0 ;  /* 0x0000001fff039819 */ /* 0x000fe20000011400 */
[----:B------:R-:W-:Y:S01]  /*7c10*/  IMAD.WIDE.U32 R30, R31, c[0x0][0x208], R42 ;  /* 0x000082001f1e7a25 */ /* 0x000fe200078e002a */
[----:B------:R-:W-:Y:S02]  /*7c20*/  ISETP.GE.AND P6, PT, R0, c[0x0][0x198], PT ;  /* 0x0000660000007a0c */ /* 0x000fe40003fc6270 */
[----:B------:R-:W-:Y:S01]  /*7c30*/  @!P1 LEA.HI R10, R3, R0, RZ, 0x3 ;  /* 0x00000000030a9211 */ /* 0x000fe200078f18ff */
[----:B------:R-:W-:Y:S01]  /*7c40*/  IMAD.IADD R29, R35, 0x1, R28 ;  /* 0x00000001231d7824 */ /* 0x000fe200078e021c */
[----:B------:R-:W-:Y:S01]  /*7c50*/  IADD3 R3, R32, 0xc0, RZ ;  /* 0x000000c020037810 */ /* 0x000fe20007ffe0ff */
[----:B------:R-:W-:Y:S01]  /*7c60*/  IMAD.IADD R27, R31, 0x1, R26 ;  /* 0x000000011f1b7824 */ /* 0x000fe200078e021a */
[----:B------:R-:W-:Y:S01]  /*7c70*/  P2R R11, PR, RZ, 0x40 ;  /* 0x00000040ff0b7803 */ /* 0x000fe20000000000 */
[----:B------:R-:W-:Y:S01]  /*7c80*/  IMAD.IADD R5, R12, 0x1, -R5 ;  /* 0x000000010c057824 */ /* 0x000fe200078e0a05 */
[----:B------:R-:W-:Y:S01]  /*7c90*/  @!P1 SHF.R.S32.HI R14, RZ, 0x1f, R3 ;  /* 0x0000001fff0e9819 */ /* 0x000fe20000011403 */
[----:B------:R-:W-:Y:S01]  /*7ca0*/  IMAD.MOV.U32 R28, RZ, RZ, R34 ;  /* 0x000000ffff1c7224 */ /* 0x000fe200078e0022 */
[----:B------:R-:W-:Y:S01]  /*7cb0*/  ISETP.GE.AND P4, PT, R3, c[0x0][0x198], PT ;  /* 0x0000660003007a0c */ /* 0x000fe20003f86270 */
[----:B------:R-:W-:Y:S01]  /*7cc0*/  IMAD.MOV.U32 R26, RZ, RZ, R30 ;  /* 0x000000ffff1a7224 */ /* 0x000fe200078e001e */
[----:B------:R-:W-:Y:S01]  /*7cd0*/  LOP3.LUT P5, RZ, R5, 0x4, RZ, 0xc0, !PT ;  /* 0x0000000405ff7812 */ /* 0x000fe200078ac0ff */
[----:B------:R-:W-:Y:S01]  /*7ce0*/  IMAD R12, R121, c[0x0][0x210], RZ ;  /* 0x00008400790c7a24 */ /* 0x000fe200078e02ff */
[----:B------:R-:W-:Y:S01]  /*7cf0*/  @!P1 LEA.HI R3, R14, R3, RZ, 0x3 ;  /* 0x000000030e039211 */ /* 0x000fe200078f18ff */
[----:B------:R-:W-:Y:S01]  /*7d00*/  IMAD.SHL.U32 R15, R5, 0x40, RZ ;  /* 0x00000040050f7824 */ /* 0x000fe200078e00ff */
[----:B------:R-:W-:Y:S01]  /*7d10*/  @!P1 LOP3.LUT R19, R10, 0xfffffff8, RZ, 0xc0, !PT ;  /* 0xfffffff80a139812 */ /* 0x000fe200078ec0ff */
[----:B------:R-:W-:Y:S01]  /*7d20*/  IMAD.WIDE.U32 R30, R223, c[0x0][0x1e8], R28 ;  /* 0x00007a00df1e7a25 */ /* 0x000fe200078e001c */
[----:B------:R-:W-:-:S02]  /*7d30*/  @!P1 LOP3.LUT R3, R3, 0xfffffff8, RZ, 0xc0, !PT ;  /* 0xfffffff803039812 */ /* 0x000fc400078ec0ff */
[----:B------:R-:W-:Y:S01]  /*7d40*/  LOP3.LUT R15, R15, 0x1c0, RZ, 0xc0, !PT ;  /* 0x000001c00f0f7812 */ /* 0x000fe200078ec0ff */
[C---:B------:R-:W-:Y:S01]  /*7d50*/  IMAD.WIDE.U32 R28, R223.reuse, c[0x0][0x210], R26 ;  /* 0x00008400df1c7a25 */ /* 0x040fe200078e001a */
[----:B-1----:R-:W-:Y:S02]  /*7d60*/  @!P1 LEA R26, P0, R32, R24, 0x1 ;  /* 0x00000018201a9211 */ /* 0x002fe400078008ff */
[----:B------:R-:W-:Y:S01]  /*7d70*/  IADD3 R10, R42, 0x80, RZ ;  /* 0x000000802a0a7810 */ /* 0x000fe20007ffe0ff */
[----:B------:R-:W-:Y:S01]  /*7d80*/  IMAD R13, R223, c[0x0][0x214], R12 ;  /* 0x00008500df0d7a24 */ /* 0x000fe200078e020c */
[----:B---3--:R-:W-:Y:S01]  /*7d90*/  @!P1 LEA.HI.X R27, R32, R25, R43, 0x1, P0 ;  /* 0x00000019201b9211 */ /* 0x008fe200000f0c2b */
[----:B------:R-:W-:Y:S01]  /*7da0*/  IMAD.SHL.U32 R12, R17, 0x8, RZ ;  /* 0x00000008110c7824 */ /* 0x000fe200078e00ff */
[----:B------:R-:W-:Y:S01]  /*7db0*/  LOP3.LUT P0, RZ, R5, 0x2, RZ, 0xc0, !PT ;  /* 0x0000000205ff7812 */ /* 0x000fe2000780c0ff */
[----:B------:R-:W-:Y:S02]  /*7dc0*/  IMAD.SHL.U32 R47, R157, 0x40, RZ ;  /* 0x000000409d2f7824 */ /* 0x000fe400078e00ff */
[----:B------:R-:W-:Y:S01]  /*7dd0*/  IMAD.MOV.U32 R5, RZ, RZ, 0x10 ;  /* 0x00000010ff057424 */ /* 0x000fe200078e00ff */
[----:B------:R-:W-:Y:S01]  /*7de0*/  LOP3.LUT R12, R15, 0x8, R12, 0xf8, !PT ;  /* 0x000000080f0c7812 */ /* 0x000fe200078ef80c */
[----:B------:R-:W-:Y:S01]  /*7df0*/  IMAD.SHL.U32 R45, R45, 0x8, RZ ;  /* 0x000000082d2d7824 */ /* 0x000fe200078e00ff */
[----:B------:R-:W-:Y:S01]  /*7e00*/  SHF.R.U32.HI R15, RZ, 0x3, R15 ;  /* 0x00000003ff0f7819 */ /* 0x000fe2000001160f */
[----:B------:R-:W-:Y:S01]  /*7e10*/  IMAD.SHL.U32 R18, R18, 0x40, RZ ;  /* 0x0000004012127824 */ /* 0x000fe200078e00ff */
[----:B------:R-:W-:Y:S01]  /*7e20*/  LOP3.LUT R47, R47, 0x1c0, RZ, 0xc0, !PT ;  /* 0x000001c02f2f7812 */ /* 0x000fe200078ec0ff */
[----:B------:R-:W-:Y:S01]  /*7e30*/  IMAD.IADD R13, R13, 0x1, R29 ;  /* 0x000000010d0d7824 */ /* 0x000fe200078e021d */
[----:B------:R-:W-:Y:S01]  /*7e40*/  SEL R5, R5, 0xfffffff0, !P0 ;  /* 0xfffffff005057807 */ /* 0x000fe20004000000 */
[----:B------:R-:W-:Y:S01]  /*7e50*/  IMAD R230, R121, c[0x0][0x1e8], RZ ;  /* 0x00007a0079e67a24 */ /* 0x000fe200078e02ff */
[----:B------:R-:W-:Y:S01]  /*7e60*/  LOP3.LUT R15, R12, R15, RZ, 0x3c, !PT ;  /* 0x0000000f0c0f7212 */ /* 0x000fe200078e3cff */
[----:B------:R-:W-:Y:S01]  /*7e70*/  IMAD.MOV.U32 R12, RZ, RZ, R28 ;  /* 0x000000ffff0c7224 */ /* 0x000fe200078e001c */
[----:B------:R-:W-:Y:S01]  /*7e80*/  LOP3.LUT R45, R45, 0xfffffe00, RZ, 0xc0, !PT ;  /* 0xfffffe002d2d7812 */ /* 0x000fe200078ec0ff */
[----:B------:R-:W-:Y:S01]  /*7e90*/  IMAD R230, R223, c[0x0][0x1ec], R230 ;  /* 0x00007b00dfe67a24 */ /* 0x000fe200078e02e6 */
[----:B------:R-:W-:-:S02]  /*7ea0*/  LOP3.LUT R16, R47, 0x38, R42, 0xf8, !PT ;  /* 0x000000382f107812 */ /* 0x000fc400078ef82a */
[----:B------:R-:W-:Y:S01]  /*7eb0*/  SHF.R.U32.HI R44, RZ, 0x3, R47 ;  /* 0x00000003ff2c7819 */ /* 0x000fe2000001162f */
[----:B------:R-:W-:Y:S01]  /*7ec0*/  IMAD.IADD R231, R230, 0x1, R31 ;  /* 0x00000001e6e77824 */ /* 0x000fe200078e021f */
[----:B------:R-:W-:Y:S01]  /*7ed0*/  ISETP.NE.AND P0, PT, R2, RZ, PT ;  /* 0x000000ff0200720c */ /* 0x000fe20003f05270 */
[----:B------:R-:W-:Y:S01]  /*7ee0*/  IMAD.MOV.U32 R230, RZ, RZ, R30 ;  /* 0x000000ffffe67224 */ /* 0x000fe200078e001e */
[----:B------:R-:W-:Y:S02]  /*7ef0*/  LOP3.LUT R2, R15, 0xfffffe00, R18, 0xf8, !PT ;  /* 0xfffffe000f027812 */ /* 0x000fe400078ef812 */
[----:B------:R-:W-:Y:S02]  /*7f00*/  P2R R11, PR, RZ, 0x1 ;  /* 0x00000001ff0b7803 */ /* 0x000fe40000000000 */
[----:B------:R-:W-:Y:S02]  /*7f10*/  LOP3.LUT R16, R45, R16, R44, 0xf6, !PT ;  /* 0x000000102d107212 */ /* 0x000fe400078ef62c */
[----:B------:R-:W-:-:S03]  /*7f20*/  ISETP.GE.AND P0, PT, R42, c[0x0][0x1d4], PT ;  /* 0x000075002a007a0c */ /* 0x000fc60003f06270 */
[----:B------:R-:W-:-:S05]  /*7f30*/  @!P1 IMAD.SHL.U32 R21, R16, 0x2, RZ ;  /* 0x0000000210159824 */ /* 0x000fca00078e00ff */
[----:B------:R-:W-:Y:S01]  /*7f40*/  @!PT LDS RZ, [RZ] ;  /* 0x00000000fffff984 */ /* 0x000fe20000000800 */
[----:B------:R1:W-:Y:S05]  /*7f50*/  @!P1 LDGSTS.E.BYPASS.LTC128B.128 [R21+0x10080], [R26.64], !P3 ;  /* 0x100800001a159fae */ /* 0x0003ea000d901d52 */
[----:B------:R-:W-:-:S04]  /*7f60*/  @P0 LOP3.LUT R225, R225, 0x2, RZ, 0xfc, !PT ;  /* 0x00000002e1e10812 */ /* 0x000fc800078efcff */
[----:B------:R-:W-:Y:S02]  /*7f70*/  LOP3.LUT R225, R225, 0xfffffffe, RZ, 0xc0, !PT ;  /* 0xfffffffee1e17812 */ /* 0x000fe400078ec0ff */
[----:B--2---:R-:W-:Y:S01]  /*7f80*/  @P2 SHF.R.S32.HI R23, RZ, 0x1f, R22 ;  /* 0x0000001fff172819 */ /* 0x004fe20000011416 */
[----:B------:R-:W-:Y:S02]  /*7f90*/  @!P2 IMAD.MOV.U32 R22, RZ, RZ, R224 ;  /* 0x000000ffff16a224 */ /* 0x000fe400078e00e0 */
[----:B------:R-:W-:Y:S01]  /*7fa0*/  @!P2 IMAD.MOV.U32 R23, RZ, RZ, R9 ;  /* 0x000000ffff17a224 */ /* 0x000fe200078e0009 */
[----:B------:R-:W-:-:S04]  /*7fb0*/  ISETP.NE.U32.AND P2, PT, RZ, c[0x0][0x350], PT ;  /* 0x0000d400ff007a0c */ /* 0x000fc80003f45070 */
[----:B------:R-:W-:-:S04]  /*7fc0*/  ISETP.NE.AND.EX P2, PT, RZ, c[0x0][0x354], PT, P2 ;  /* 0x0000d500ff007a0c */ /* 0x000fc80003f45320 */
        /* <DEDUP_REMOVED lines=9> */
[----:B------:R-:W-:Y:S01]  /*8060*/  IMAD R233, R226, c[0x0][0x21c], R233 ;  /* 0x00008700e2e97a24 */ /* 0x000fe200078e02e9 */
[----:B------:R-:W-:Y:S01]  /*8070*/  IADD3 R9, R42, 0xc0, RZ ;  /* 0x000000c02a097810 */ /* 0x000fe20007ffe0ff */
[----:B------:R-:W-:Y:S01]  /*8080*/  IMAD.WIDE.U32 R230, R226, c[0x0][0x1f0], R230 ;  /* 0x00007c00e2e67a25 */ /* 0x000fe200078e00e6 */
[----:B------:R-:W-:-:S03]  /*8090*/  @!P1 LOP3.LUT R15, R14, 0xfffffff8, RZ, 0xc0, !PT ;  /* 0xfffffff80e0f9812 */ /* 0x000fc600078ec0ff */
[----:B------:R-:W-:-:S04]  /*80a0*/  IMAD.WIDE.U32 R226, R226, c[0x0][0x218], R12 ;  /* 0x00008600e2e27a25 */ /* 0x000fc800078e000c */
[----:B------:R-:W-:-:S04]  /*80b0*/  @!P1 IMAD.WIDE R28, R15, 0x2, R24 ;  /* 0x000000020f1c9825 */ /* 0x000fc800078e0218 */
[--C-:B------:R-:W-:Y:S01]  /*80c0*/  @!P1 IMAD.WIDE R14, R19, 0x2, R24.reuse ;  /* 0x00000002130e9825 */ /* 0x100fe200078e0218 */
[----:B------:R1:W-:Y:S03]  /*80d0*/  @!P1 LDGSTS.E.BYPASS.LTC128B.128 [R21+0x14080], [R28.64], !P2 ;  /* 0x140800001c159fae */ /* 0x0003e6000d101d52 */
[----:B------:R-:W-:Y:S01]  /*80e0*/  @!P1 IMAD.WIDE R18, R3, 0x2, R24 ;  /* 0x0000000203129825 */ /* 0x000fe200078e0218 */
[----:B------:R1:W-:Y:S01]  /*80f0*/  @!P1 LDGSTS.E.BYPASS.LTC128B.128 [R21+0x18080], [R14.64], !P6 ;  /* 0x180800000e159fae */ /* 0x0003e2000f101d52 */
[----:B------:R-:W-:Y:S02]  /*8100*/  ISETP.GE.AND P6, PT, R10, c[0x0][0x1d4], PT ;  /* 0x000075000a007a0c */ /* 0x000fe40003fc6270 */
[----:B------:R-:W-:Y:S01]  /*8110*/  IMAD.MOV.U32 R3, RZ, RZ, 0x20 ;  /* 0x00000020ff037424 */ /* 0x000fe200078e00ff */
[----:B------:R2:W-:Y:S01]  /*8120*/  @!P1 LDGSTS.E.BYPASS.LTC128B.128 [R21+0x1c080], [R18.64], !P4 ;  /* 0x1c08000012159fae */ /* 0x0005e2000e101d52 */
[----:B------:R-:W-:-:S02]  /*8130*/  IMAD.IADD R235, R231, 0x1, R235 ;  /* 0x00000001e7eb7824 */ /* 0x000fc400078e02eb */
[----:B------:R-:W-:Y:S01]  /*8140*/  IMAD.IADD R233, R227, 0x1, R233 ;  /* 0x00000001e3e97824 */ /* 0x000fe200078e02e9 */
[----:B------:R1:W3:Y:S01]  /*8150*/  SHFL.IDX PT, R24, R8, 0x1, 0x181f ;  /* 0x00381f0008187f89 */ /* 0x0002e200000e0000 */
[----:B------:R-:W-:Y:S02]  /*8160*/  SEL R3, R3, 0xffffffe0, !P5 ;  /* 0xffffffe003037807 */ /* 0x000fe40006800000 */
[----:B------:R-:W-:Y:S01]  /*8170*/  ISETP.GE.AND P5, PT, R9, c[0x0][0x1d4], PT ;  /* 0x0000750009007a0c */ /* 0x000fe20003fa6270 */
[----:B------:R1:W4:Y:S01]  /*8180*/  SHFL.IDX PT, R25, R6, 0x1, 0x181f ;  /* 0x00381f0006197f89 */ /* 0x00032200000e0000 */
[----:B--2---:R-:W-:Y:S02]  /*8190*/  SEL R18, RZ, 0x1, P0 ;  /* 0x00000001ff127807 */ /* 0x004fe40000000000 */
[----:B------:R-:W-:-:S13]  /*81a0*/  ISETP.GE.AND P0, PT, R23, c[0x0][0x1d4], PT ;  /* 0x0000750017007a0c */ /* 0x000fda0003f06270 */
[----:B------:R-:W-:Y:S02]  /*81b0*/  @P0 LOP3.LUT R225, R225, 0x1, RZ, 0xfc, !PT ;  /* 0x00000001e1e10812 */ /* 0x000fe400078efcff */
[----:B------:R-:W-:-:S13]  /*81c0*/  ISETP.NE.AND P0, PT, R11, RZ, PT ;  /* 0x000000ff0b00720c */ /* 0x000fda0003f05270 */
[----:B------:R-:W-:Y:S05]  /*81d0*/  @P0 BRA `(.L_x_786) ;  /* 0x0000016000000947 */ /* 0x000fea0003800000 */
[----:B-1-34-:R-:W-:Y:S01]  /*81e0*/  IADD3 R12, R32, 0x80, RZ ;  /* 0x00000080200c7810 */ /* 0x01afe20007ffe0ff */
[----:B------:R-:W-:Y:S01]  /*81f0*/  IMAD.SHL.U32 R15, R16, 0x2, RZ ;  /* 0x00000002100f7824 */ /* 0x000fe200078e00ff */
[C---:B------:R-:W-:Y:S02]  /*8200*/  IADD3 R10, R32.reuse, 0xc0, RZ ;  /* 0x000000c0200a7810 */ /* 0x040fe40007ffe0ff */
[----:B------:R-:W-:Y:S02]  /*8210*/  SHF.R.S32.HI R14, RZ, 0x1f, R23 ;  /* 0x0000001fff0e7819 */ /* 0x000fe40000011417 */
[----:B------:R-:W-:Y:S02]  /*8220*/  LEA R26, P0, R32, R24, 0x1 ;  /* 0x00000018201a7211 */ /* 0x000fe400078008ff */
[----:B------:R-:W-:Y:S02]  /*8230*/  SHF.R.S32.HI R11, RZ, 0x1f, R12 ;  /* 0x0000001fff0b7819 */ /* 0x000fe4000001140c */
[----:B------:R-:W-:-:S02]  /*8240*/  SHF.R.S32.HI R9, RZ, 0x1f, R10 ;  /* 0x0000001fff097819 */ /* 0x000fc4000001140a */
[----:B------:R-:W-:Y:S02]  /*8250*/  LEA.HI R13, R14, R23, RZ, 0x3 ;  /* 0x000000170e0d7211 */ /* 0x000fe400078f18ff */
[----:B------:R-:W-:Y:S02]  /*8260*/  LEA.HI.X R27, R32, R25, R43, 0x1, P0 ;  /* 0x00000019201b7211 */ /* 0x000fe400000f0c2b */
[----:B------:R-:W-:Y:S02]  /*8270*/  LEA.HI R11, R11, R12, RZ, 0x3 ;  /* 0x0000000c0b0b7211 */ /* 0x000fe400078f18ff */
[----:B------:R-:W-:Y:S01]  /*8280*/  LEA.HI R9, R9, R10, RZ, 0x3 ;  /* 0x0000000a09097211 */ /* 0x000fe200078f18ff */
[----:B------:R1:W-:Y:S01]  /*8290*/  LDGSTS.E.BYPASS.LTC128B.128 [R15+0x11080], [R26.64], !P3 ;  /* 0x110800001a0f7fae */ /* 0x0003e2000d901d52 */
[----:B------:R-:W-:Y:S02]  /*82a0*/  ISETP.GE.AND P0, PT, R0, c[0x0][0x198], PT ;  /* 0x0000660000007a0c */ /* 0x000fe40003f06270 */
[----:B------:R-:W-:-:S02]  /*82b0*/  LOP3.LUT R13, R13, 0xfffffff8, RZ, 0xc0, !PT ;  /* 0xfffffff80d0d7812 */ /* 0x000fc400078ec0ff */
[----:B------:R-:W-:Y:S02]  /*82c0*/  LOP3.LUT R11, R11, 0xfffffff8, RZ, 0xc0, !PT ;  /* 0xfffffff80b0b7812 */ /* 0x000fe400078ec0ff */
[----:B------:R-:W-:Y:S01]  /*82d0*/  LOP3.LUT R9, R9, 0xfffffff8, RZ, 0xc0, !PT ;  /* 0xfffffff809097812 */ /* 0x000fe200078ec0ff */
[----:B------:R-:W-:-:S04]  /*82e0*/  IMAD.WIDE R12, R13, 0x2, R24 ;  /* 0x000000020d0c7825 */ /* 0x000fc800078e0218 */
[--C-:B------:R-:W-:Y:S01]  /*82f0*/  IMAD.WIDE R10, R11, 0x2, R24.reuse ;  /* 0x000000020b0a7825 */ /* 0x100fe200078e0218 */
[----:B------:R1:W-:Y:S03]  /*8300*/  LDGSTS.E.BYPASS.LTC128B.128 [R15+0x15080], [R12.64], !P2 ;  /* 0x150800000c0f7fae */ /* 0x0003e6000d101d52 */
[----:B------:R-:W-:Y:S01]  /*8310*/  IMAD.WIDE R24, R9, 0x2, R24 ;  /* 0x0000000209187825 */ /* 0x000fe200078e0218 */
[----:B------:R1:W-:Y:S04]  /*8320*/  LDGSTS.E.BYPASS.LTC128B.128 [R15+0x19080], [R10.64], !P0 ;  /* 0x190800000a0f7fae */ /* 0x0003e8000c101d52 */
[----:B------:R1:W-:Y:S02]  /*8330*/  LDGSTS.E.BYPASS.LTC128B.128 [R15+0x1d080], [R24.64], !P4 ;  /* 0x1d080000180f7fae */ /* 0x0003e4000e101d52 */
.L_x_786:
[----:B-1-34-:R-:W-:Y:S05]  /*8340*/  BSYNC B0 ;  /* 0x0000000000007941 */ /* 0x01afea0003800000 */
.L_x_785:
[----:B------:R-:W-:Y:S01]  /*8350*/  IADD3 R10, R4, 0x40, RZ ;  /* 0x00000040040a7810 */ /* 0x000fe20007ffe0ff */
[----:B------:R1:W2:Y:S01]  /*8360*/  SHFL.IDX PT, R25, R6, 0x2, 0x181f ;  /* 0x00581f0006197f89 */ /* 0x0002a200000e0000 */
[----:B------:R-:W-:Y:S02]  /*8370*/  BSSY B0, `(.L_x_787) ;  /* 0x000001b000007945 */ /* 0x000fe40003800000 */
[----:B------:R-:W-:Y:S01]  /*8380*/  ISETP.GE.AND P0, PT, R10, R33, PT ;  /* 0x000000210a00720c */ /* 0x000fe20003f06270 */
[----:B------:R1:W3:-:S12]  /*8390*/  SHFL.IDX PT, R24, R8, 0x2, 0x181f ;  /* 0x00581f0008187f89 */ /* 0x0002d800000e0000 */
[----:B------:R-:W-:Y:S05]  /*83a0*/  @P0 BRA `(.L_x_788) ;  /* 0x0000017000000947 */ /* 0x000fea0003800000 */
[----:B------:R-:W-:Y:S01]  /*83b0*/  IADD3 R12, R32, 0x80, RZ ;  /* 0x00000080200c7810 */ /* 0x000fe20007ffe0ff */
[----:B------:R-:W-:Y:S01]  /*83c0*/  IMAD.SHL.U32 R15, R16, 0x2, RZ ;  /* 0x00000002100f7824 */ /* 0x000fe200078e00ff */
[C---:B------:R-:W-:Y:S02]  /*83d0*/  IADD3 R10, R32.reuse, 0xc0, RZ ;  /* 0x000000c0200a7810 */ /* 0x040fe40007ffe0ff */
[----:B------:R-:W-:Y:S02]  /*83e0*/  SHF.R.S32.HI R14, RZ, 0x1f, R23 ;  /* 0x0000001fff0e7819 */ /* 0x000fe40000011417 */
[----:B---3--:R-:W-:Y:S02]  /*83f0*/  LEA R26, P0, R32, R24, 0x1 ;  /* 0x00000018201a7211 */ /* 0x008fe400078008ff */
[----:B------:R-:W-:Y:S02]  /*8400*/  SHF.R.S32.HI R11, RZ, 0x1f, R12 ;  /* 0x0000001fff0b7819 */ /* 0x000fe4000001140c */
[----:B------:R-:W-:-:S02]  /*8410*/  SHF.R.S32.HI R9, RZ, 0x1f, R10 ;  /* 0x0000001fff097819 */ /* 0x000fc4000001140a */
[----:B------:R-:W-:Y:S02]  /*8420*/  LEA.HI R13, R14, R23, RZ, 0x3 ;  /* 0x000000170e0d7211 */ /* 0x000fe400078f18ff */
[----:B--2---:R-:W-:Y:S02]  /*8430*/  LEA.HI.X R27, R32, R25, R43, 0x1, P0 ;  /* 0x00000019201b7211 */ /* 0x004fe400000f0c2b */
[----:B------:R-:W-:Y:S02]  /*8440*/  LEA.HI R11, R11, R12, RZ, 0x3 ;  /* 0x0000000c0b0b7211 */ /* 0x000fe400078f18ff */
[----:B------:R-:W-:Y:S01]  /*8450*/  LEA.HI R9, R9, R10, RZ, 0x3 ;  /* 0x0000000a09097211 */ /* 0x000fe200078f18ff */
[----:B------:R-:W-:Y:S01]  /*8460*/  @!PT LDS RZ, [RZ] ;  /* 0x00000000fffff984 */ /* 0x000fe20000000800 */
        /* <DEDUP_REMOVED lines=11> */
.L_x_788:
[----:B------:R-:W-:Y:S05]  /*8520*/  BSYNC B0 ;  /* 0x0000000000007941 */ /* 0x000fea0003800000 */
.L_x_787:
[----:B--2---:R-:W-:Y:S01]  /*8530*/  IADD3 R10, R4, 0x60, RZ ;  /* 0x00000060040a7810 */ /* 0x004fe20007ffe0ff */
[----:B------:R2:W4:Y:S01]  /*8540*/  SHFL.IDX PT, R15, R6, 0x3, 0x181f ;  /* 0x00781f00060f7f89 */ /* 0x00052200000e0000 */
[----:B------:R-:W-:Y:S01]  /*8550*/  MOV R9, 0x30 ;  /* 0x0000003000097802 */ /* 0x000fe20000000f00 */
[----:B------:R-:W-:Y:S01]  /*8560*/  BSSY B0, `(.L_x_789) ;  /* 0x000001e000007945 */ /* 0x000fe20003800000 */
[----:B------:R-:W-:Y:S01]  /*8570*/  ISETP.GE.AND P0, PT, R10, R33, PT ;  /* 0x000000210a00720c */ /* 0x000fe20003f06270 */
[----:B------:R2:W1:Y:S02]  /*8580*/  SHFL.IDX PT, R14, R8, 0x3, 0x181f ;  /* 0x00781f00080e7f89 */ /* 0x00046400000e0000 */
[----:B------:R-:W-:-:S02]  /*8590*/  IMAD R11, R9, c[0x0][0x1e4], RZ ;  /* 0x00007900090b7a24 */ /* 0x000fc400078e02ff */
[----:B------:R-:W-:-:S05]  /*85a0*/  IMAD.WIDE.U32 R88, R9, c[0x0][0x1e0], RZ ;  /* 0x0000780009587a25 */ /* 0x000fca00078e00ff */
[----:B------:R-:W-:-:S03]  /*85b0*/  IADD3 R4, R89, R11, RZ ;  /* 0x0000000b59047210 */ /* 0x000fc60007ffe0ff */
[----:B------:R-:W-:Y:S05]  /*85c0*/  @P0 BRA `(.L_x_790) ;  /* 0x0000017000000947 */ /* 0x000fea0003800000 */
[----:B-12---:R-:W-:Y:S01]  /*85d0*/  SHF.R.S32.HI R6, RZ, 0x1f, R23 ;  /* 0x0000001fff067819 */ /* 0x006fe20000011417 */
[----:B------:R-:W-:Y:S01]  /*85e0*/  IMAD.SHL.U32 R10, R16, 0x2, RZ ;  /* 0x00000002100a7824 */ /* 0x000fe200078e00ff */
[----:B------:R-:W-:Y:S02]  /*85f0*/  IADD3 R13, R32, 0x80, RZ ;  /* 0x00000080200d7810 */ /* 0x000fe40007ffe0ff */
[----:B------:R-:W-:Y:S02]  /*8600*/  LEA.HI R11, R6, R23, RZ, 0x3 ;  /* 0x00000017060b7211 */ /* 0x000fe400078f18ff */
[----:B---3--:R-:W-:Y:S02]  /*8610*/  LEA R24, P0, R32, R14, 0x1 ;  /* 0x0000000e20187211 */ /* 0x008fe400078008ff */
[----:B------:R-:W-:Y:S02]  /*8620*/  LOP3.LUT R11, R11, 0xfffffff8, RZ, 0xc0, !PT ;  /* 0xfffffff80b0b7812 */ /* 0x000fe400078ec0ff */
[----:B------:R-:W-:-:S02]  /*8630*/  SHF.R.S32.HI R8, RZ, 0x1f, R13 ;  /* 0x0000001fff087819 */ /* 0x000fc4000001140d */
[C---:B----4-:R-:W-:Y:S01]  /*8640*/  LEA.HI.X R25, R32.reuse, R15, R43, 0x1, P0 ;  /* 0x0000000f20197211 */ /* 0x050fe200000f0c2b */
[----:B------:R-:W-:Y:S01]  /*8650*/  IMAD.WIDE R26, R11, 0x2, R14 ;  /* 0x000000020b1a7825 */ /* 0x000fe200078e020e */
[----:B------:R-:W-:Y:S02]  /*8660*/  IADD3 R11, R32, 0xc0, RZ ;  /* 0x000000c0200b7810 */ /* 0x000fe40007ffe0ff */
[----:B------:R-:W-:Y:S01]  /*8670*/  LEA.HI R8, R8, R13, RZ, 0x3 ;  /* 0x0000000d08087211 */ /* 0x000fe200078f18ff */
[----:B------:R-:W-:Y:S01]  /*8680*/  @!PT LDS RZ, [RZ] ;  /* 0x00000000fffff984 */ /* 0x000fe20000000800 */
[----:B------:R1:W-:Y:S01]  /*8690*/  LDGSTS.E.BYPASS.LTC128B.128 [R10+0x13080], [R24.64], !P3 ;  /* 0x13080000180a7fae */ /* 0x0003e2000d901d52 */
[----:B------:R-:W-:Y:S02]  /*86a0*/  SHF.R.S32.HI R6, RZ, 0x1f, R11 ;  /* 0x0000001fff067819 */ /* 0x000fe4000001140b */
[----:B------:R-:W-:Y:S01]  /*86b0*/  ISETP.GE.AND P0, PT, R0, c[0x0][0x198], PT ;  /* 0x0000660000007a0c */ /* 0x000fe20003f06270 */
[----:B------:R1:W-:Y:S01]  /*86c0*/  LDGSTS.E.BYPASS.LTC128B.128 [R10+0x17080], [R26.64], !P2 ;  /* 0x170800001a0a7fae */ /* 0x0003e2000d101d52 */
[----:B------:R-:W-:-:S02]  /*86d0*/  LEA.HI R6, R6, R11, RZ, 0x3 ;  /* 0x0000000b06067211 */ /* 0x000fc400078f18ff */
[----:B------:R-:W-:Y:S02]  /*86e0*/  LOP3.LUT R8, R8, 0xfffffff8, RZ, 0xc0, !PT ;  /* 0xfffffff808087812 */ /* 0x000fe400078ec0ff */
[----:B------:R-:W-:-:S03]  /*86f0*/  LOP3.LUT R11, R6, 0xfffffff8, RZ, 0xc0, !PT ;  /* 0xfffffff8060b7812 */ /* 0x000fc600078ec0ff */
[----:B------:R-:W-:-:S04]  /*8700*/  IMAD.WIDE R12, R8, 0x2, R14 ;  /* 0x00000002080c7825 */ /* 0x000fc800078e020e */
[----:B------:R-:W-:Y:S01]  /*8710*/  IMAD.WIDE R14, R11, 0x2, R14 ;  /* 0x000000020b0e7825 */ /* 0x000fe200078e020e */
[----:B------:R1:W-:Y:S04]  /*8720*/  LDGSTS.E.BYPASS.LTC128B.128 [R10+0x1b080], [R12.64], !P0 ;  /* 0x1b0800000c0a7fae */ /* 0x0003e8000c101d52 */
[----:B------:R1:W-:Y:S02]  /*8730*/  LDGSTS.E.BYPASS.LTC128B.128 [R10+0x1f080], [R14.64], !P4 ;  /* 0x1f0800000e0a7fae */ /* 0x0003e4000e101d52 */
.L_x_790:
[----:B------:R-:W-:Y:S05]  /*8740*/  BSYNC B0 ;  /* 0x0000000000007941 */ /* 0x000fea0003800000 */
.L_x_789:
[C---:B------:R-:W-:Y:S01]  /*8750*/  IMAD R0, R156.reuse, -0x30, R9 ;  /* 0xffffffd09c007824 */ /* 0x040fe200078e0209 */
[----:B------:R-:W0:Y:S01]  /*8760*/  LDGDEPBAR ;  /* 0x00000000000079af */ /* 0x000e220000000000 */
[----:B------:R-:W-:Y:S01]  /*8770*/  IADD3 R21, R156, -0x1, RZ ;  /* 0xffffffff9c157810 */ /* 0x000fe20007ffe0ff */
[----:B------:R-:W-:Y:S01]  /*8780*/  IMAD.MOV.U32 R234, RZ, RZ, R230 ;  /* 0x000000ffffea7224 */ /* 0x000fe200078e00e6 */
[----:B------:R-:W-:Y:S01]  /*8790*/  LOP3.LUT P3, RZ, R225, 0x2, RZ, 0xc0, !PT ;  /* 0x00000002e1ff7812 */ /* 0x000fe2000786c0ff */
[----:B-12---:R-:W-:Y:S01]  /*87a0*/  IMAD.IADD R6, R99, 0x1, R0 ;  /* 0x0000000163067824 */ /* 0x006fe200078e0200 */
[----:B------:R-:W-:Y:S01]  /*87b0*/  SHF.R.S32.HI R19, RZ, 0x1f, R21 ;  /* 0x0000001fff137819 */ /* 0x000fe20000011415 */
[----:B------:R-:W-:Y:S01]  /*87c0*/  IMAD R9, R4, R21, RZ ;  /* 0x0000001504097224 */ /* 0x000fe200078e02ff */
[----:B------:R-:W-:Y:S01]  /*87d0*/  BAR.SYNC.DEFER_BLOCKING 0x0 ;  /* 0x0000000000007b1d */ /* 0x000fe20000010000 */
[----:B------:R-:W-:Y:S01]  /*87e0*/  IMAD.WIDE.U32 R12, R21, R88, R234 ;  /* 0x00000058150c7225 */ /* 0x000fe200078e00ea */
[----:B------:R-:W-:-:S02]  /*87f0*/  IMNMX R10, R6, 0x30, PT ;  /* 0x00000030060a7817 */ /* 0x000fc40003800200 */
[----:B------:R-:W-:Y:S01]  /*8800*/  LOP3.LUT P4, RZ, R225, 0x1, RZ, 0xc0, !PT ;  /* 0x00000001e1ff7812 */ /* 0x000fe2000788c0ff */
[----:B------:R-:W-:Y:S01]  /*8810*/  IMAD R9, R19, R88, R9 ;  /* 0x0000005813097224 */ /* 0x000fe200078e0209 */
[----:B------:R-:W-:Y:S01]  /*8820*/  UMOV UR8, 0x5 ;  /* 0x0000000500087882 */ /* 0x000fe20000000000 */
[----:B------:R-:W-:Y:S01]  /*8830*/  IMAD.IADD R10, R10, 0x1, -R157 ;  /* 0x000000010a0a7824 */ /* 0x000fe200078e0a9d */
[----:B------:R-:W-:Y:S01]  /*8840*/  ULDC.64 UR4, c[0x0][0x1e0] ;  /* 0x0000780000047ab9 */ /* 0x000fe20000000a00 */
[----:B------:R-:W-:Y:S01]  /*8850*/  IMAD.IADD R9, R13, 0x1, R9 ;  /* 0x000000010d097824 */ /* 0x000fe200078e0209 */
[----:B------:R-:W-:Y:S01]  /*8860*/  USHF.L.U64.HI UR8, UR4, UR8, UR5 ;  /* 0x0000000804087299 */ /* 0x000fe20008010205 */
[----:B------:R-:W-:Y:S01]  /*8870*/  BSSY B0, `(.L_x_791) ;  /* 0x0000018000007945 */ /* 0x000fe20003800000 */
[----:B------:R-:W-:Y:S01]  /*8880*/  ISETP.GE.AND P0, PT, R10, 0x1, PT ;  /* 0x000000010a00780c */ /* 0x000fe20003f06270 */
[----:B------:R-:W-:-:S12]  /*8890*/  USHF.L.U32 UR5, UR4, 0x5, URZ ;  /* 0x0000000504057899 */ /* 0x000fd8000800063f */
[----:B------:R-:W-:Y:S01]  /*88a0*/  @P0 LEA R14, P2, R12, c[0x0][0x1c8], 0x1 ;  /* 0x000072000c0e0a11 */ /* 0x000fe200078408ff */
[----:B------:R-:W-:-:S03]  /*88b0*/  @P0 IMAD.SHL.U32 R8, R16, 0x2, RZ ;  /* 0x0000000210080824 */ /* 0x000fc600078e00ff */
[----:B----4-:R-:W-:-:S05]  /*88c0*/  @P0 LEA.HI.X R15, R12, c[0x0][0x1cc], R9, 0x1, P2 ;  /* 0x000073000c0f0a11 */ /* 0x010fca00010f0c09 */
[----:B------:R-:W-:Y:S01]  /*88d0*/  @!PT LDS RZ, [RZ] ;  /* 0x00000000fffff984 */ /* 0x000fe20000000800 */
[----:B------:R-:W-:Y:S01]  /*88e0*/  @!PT LDS RZ, [RZ] ;  /* 0x00000000fffff984 */ /* 0x000fe20000000800 */
[----:B------:R-:W-:Y:S01]  /*88f0*/  @!PT LDS RZ, [RZ] ;  /* 0x00000000fffff984 */ /* 0x000fe20000000800 */
[----:B------:R1:W-:Y:S04]  /*8900*/  @P0 LDGSTS.E.BYPASS.LTC128B.128 [R8+0xa080], [R14.64], !P3 ;  /* 0x0a0800000e080fae */ /* 0x0003e8000d901d52 */
[----:B------:R1:W-:Y:S04]  /*8910*/  @P0 LDGSTS.E.BYPASS.LTC128B.128 [R8+0xb880], [R14.64+0x80], !P4 ;  /* 0x0b8800800e080fae */ /* 0x0003e8000e101d52 */
[----:B------:R1:W-:Y:S04]  /*8920*/  @P0 LDGSTS.E.BYPASS.LTC128B.128 [R8+0xd080], [R14.64+0x100], !P6 ;  /* 0x0d0801000e080fae */ /* 0x0003e8000f101d52 */
[----:B------:R1:W-:Y:S01]  /*8930*/  @P0 LDGSTS.E.BYPASS.LTC128B.128 [R8+0xe880], [R14.64+0x180], !P5 ;  /* 0x0e8801800e080fae */ /* 0x0003e2000e901d52 */
[----:B------:R-:W-:-:S13]  /*8940*/  ISETP.GE.AND P0, PT, R10, 0x21, PT ;  /* 0x000000210a00780c */ /* 0x000fda0003f06270 */
[----:B------:R-:W-:Y:S05]  /*8950*/  @!P0 BRA `(.L_x_792) ;  /* 0x0000009000008947 */ /* 0x000fea0003800000 */
[----:B-1----:R-:W-:-:S04]  /*8960*/  IADD3 R8, P0, R12, UR5, RZ ;  /* 0x000000050c087c10 */ /* 0x002fc8000ff1e0ff */
[----:B------:R-:W-:Y:S02]  /*8970*/  IADD3.X R9, R9, UR8, RZ, P0, !PT ;  /* 0x0000000809097c10 */ /* 0x000fe400087fe4ff */
[----:B------:R-:W-:-:S04]  /*8980*/  LEA R10, P0, R8, c[0x0][0x1c8], 0x1 ;  /* 0x00007200080a7a11 */ /* 0x000fc800078008ff */
[----:B------:R-:W-:Y:S01]  /*8990*/  LEA.HI.X R11, R8, c[0x0][0x1cc], R9, 0x1, P0 ;  /* 0x00007300080b7a11 */ /* 0x000fe200000f0c09 */
[----:B------:R-:W-:-:S05]  /*89a0*/  IMAD.SHL.U32 R8, R16, 0x2, RZ ;  /* 0x0000000210087824 */ /* 0x000fca00078e00ff */
[----:B------:R1:W-:Y:S04]  /*89b0*/  LDGSTS.E.BYPASS.LTC128B.128 [R8+0xb080], [R10.64], !P3 ;  /* 0x0b0800000a087fae */ /* 0x0003e8000d901d52 */
[----:B------:R1:W-:Y:S04]  /*89c0*/  LDGSTS.E.BYPASS.LTC128B.128 [R8+0xc880], [R10.64+0x80], !P4 ;  /* 0x0c8800800a087fae */ /* 0x0003e8000e101d52 */
[----:B------:R1:W-:Y:S04]  /*89d0*/  LDGSTS.E.BYPASS.LTC128B.128 [R8+0xe080], [R10.64+0x100], !P6 ;  /* 0x0e0801000a087fae */ /* 0x0003e8000f101d52 */
[----:B------:R1:W-:Y:S02]  /*89e0*/  LDGSTS.E.BYPASS.LTC128B.128 [R8+0xf880], [R10.64+0x180], !P5 ;  /* 0x0f8801800a087fae */ /* 0x0003e4000e901d52 */
.L_x_792:
[----:B------:R-:W-:Y:S05]  /*89f0*/  BSYNC B0 ;  /* 0x0000000000007941 */ /* 0x000fea0003800000 */
.L_x_791:
[----:B------:R-:W-:Y:S01]  /*8a00*/  ISETP.LT.AND P0, PT, RZ, c[0x0][0x27c], PT ;  /* 0x00009f00ff007a0c */ /* 0x000fe20003f01270 */
[----:B------:R-:W0:-:S12]  /*8a10*/  LDGDEPBAR ;  /* 0x00000000000079af */ /* 0x000e180000000000 */
[----:B------:R-:W-:Y:S05]  /*8a20*/  @P0 BRA `(.L_x_793) ;  /* 0x0000002000000947 */ /* 0x000fea0003800000 */
[----:B------:R-:W-:-:S04]  /*8a30*/  DEPBAR.LE SB0, 0x1 ;  /* 0x000080400000791a */ /* 0x000fc80000000000 */
[----:B------:R-:W-:Y:S05]  /*8a40*/  BRA `(.L_x_794) ;  /* 0x00006c1000007947 */ /* 0x000fea0003800000 */
.L_x_793:
[----:B-1---5:R-:W-:Y:S01]  /*8a50*/  SHF.R.S32.HI R10, RZ, 0x1f, R101 ;  /* 0x0000001fff0a7819 */ /* 0x022fe20000011465 */
[----:B------:R-:W-:Y:S01]  /*8a60*/  ULDC.U8 UR4, c[0x0][0x298] ;  /* 0x0000a60000047ab9 */ /* 0x000fe20000000000 */
[C---:B------:R-:W-:Y:S01]  /*8a70*/  IMAD.WIDE.U32 R12, R101.reuse, c[0x0][0x280], RZ ;  /* 0x0000a000650c7a25 */ /* 0x040fe200078e00ff */
[----:B------:R-:W-:Y:S01]  /*8a80*/  ISETP.NE.AND P2, PT, RZ, UR4, PT ;  /* 0x00000004ff007c0c */ /* 0x000fe2000bf45270 */
[----:B------:R-:W-:Y:S01]  /*8a90*/  BSSY B2, `(.L_x_794) ;  /* 0x00006bc000027945 */ /* 0x000fe20003800000 */
[----:B------:R-:W-:Y:S01]  /*8aa0*/  SHF.L.U32 R22, R16, 0x1, RZ ;  /* 0x0000000110167819 */ /* 0x000fe200000006ff */
[----:B------:R-:W-:Y:S01]  /*8ab0*/  IMAD R8, R10, c[0x0][0x280], RZ ;  /* 0x0000a0000a087a24 */ /* 0x000fe200078e02ff */
        /* <DEDUP_REMOVED lines=8> */
[----:B------:R-:W-:-:S04]  /*8b40*/  IADD3 R101, R101, R15, RZ ;  /* 0x0000000f65657210 */ /* 0x000fc80007ffe0ff */
        /* <DEDUP_REMOVED lines=53> */
.L_x_797:
[----:B------:R-:W-:Y:S05]  /*8ea0*/  BSYNC B0 ;  /* 0x0000000000007941 */ /* 0x000fea0003800000 */
.L_x_796:
[--C-:B-1---5:R-:W-:Y:S01]  /*8eb0*/  SHF.R.U64 R36, R26, 0x10, R27.reuse ;  /* 0x000000101a247819 */ /* 0x122fe2000000121b */
[--C-:B------:R-:W-:Y:S01]  /*8ec0*/  IMAD.MOV.U32 R47, RZ, RZ, R27.reuse ;  /* 0x000000ffff2f7224 */ /* 0x100fe200078e001b */
[----:B------:R-:W-:Y:S01]  /*8ed0*/  SHF.R.U32.HI R35, RZ, 0x10, R27 ;  /* 0x00000010ff237819 */ /* 0x000fe2000001161b */
[----:B------:R-:W-:Y:S01]  /*8ee0*/  IMAD.MOV.U32 R32, RZ, RZ, R28 ;  /* 0x000000ffff207224 */ /* 0x000fe200078e001c */
[----:B------:R-:W-:Y:S01]  /*8ef0*/  SHF.R.U64 R27, R28, 0x10, R29 ;  /* 0x000000101c1b7819 */ /* 0x000fe2000000121d */
[----:B------:R-:W-:Y:S01]  /*8f00*/  IMAD R33, R100, -0x80, R33 ;  /* 0xffffff8064217824 */ /* 0x000fe200078e0221 */
[----:B------:R-:W-:Y:S01]  /*8f10*/  SHF.R.U64 R31, R38, 0x10, R39 ;  /* 0x00000010261f7819 */ /* 0x000fe20000001227 */
[----:B------:R-:W-:Y:S01]  /*8f20*/  IMAD.MOV.U32 R48, RZ, RZ, R26 ;  /* 0x000000ffff307224 */ /* 0x000fe200078e001a */
[----:B------:R-:W-:Y:S01]  /*8f30*/  PRMT R27, R32, 0x5410, R27 ;  /* 0x00005410201b7816 */ /* 0x000fe2000000001b */
[----:B------:R-:W-:Y:S01]  /*8f40*/  IMAD.MOV.U32 R46, RZ, RZ, R38 ;  /* 0x000000ffff2e7224 */ /* 0x000fe200078e0026 */
[----:B------:R-:W-:Y:S01]  /*8f50*/  IMNMX R32, R33, 0x80, PT ;  /* 0x0000008021207817 */ /* 0x000fe20003800200 */
[--C-:B------:R-:W-:Y:S01]  /*8f60*/  IMAD.MOV.U32 R45, RZ, RZ, R39.reuse ;  /* 0x000000ffff2d7224 */ /* 0x100fe200078e0027 */
[----:B------:R-:W-:Y:S01]  /*8f70*/  SHF.R.U32.HI R30, RZ, 0x10, R39 ;  /* 0x00000010ff1e7819 */ /* 0x000fe20000011627 */
[--C-:B------:R-:W-:Y:S01]  /*8f80*/  IMAD.MOV.U32 R43, RZ, RZ, R29.reuse ;  /* 0x000000ffff2b7224 */ /* 0x100fe200078e001d */
[----:B------:R-:W-:Y:S01]  /*8f90*/  ISETP.GE.AND P0, PT, R157, R32, PT ;  /* 0x000000209d00720c */ /* 0x000fe20003f06270 */
[----:B------:R-:W-:Y:S01]  /*8fa0*/  IMAD.MOV.U32 R41, RZ, RZ, R24 ;  /* 0x000000ffff297224 */ /* 0x000fe200078e0018 */
[----:B------:R-:W-:Y:S01]  /*8fb0*/  SHF.R.U32.HI R26, RZ, 0x10, R29 ;  /* 0x00000010ff1a7819 */ /* 0x000fe2000001161d */
        /* <DEDUP_REMOVED lines=79> */
.L_x_801:
[----:B------:R-:W-:Y:S05]  /*94b0*/  BSYNC B0 ;  /* 0x0000000000007941 */ /* 0x000fea0003800000 */
.L_x_800:
        /* <DEDUP_REMOVED lines=42> */
.L_x_803:
[----:B------:R-:W-:Y:S05]  /*9760*/  BSYNC B0 ;  /* 0x0000000000007941 */ /* 0x000fea0003800000 */
.L_x_802:
        /* <DEDUP_REMOVED lines=42> */
.L_x_805:
[----:B------:R-:W-:Y:S05]  /*9a10*/  BSYNC B0 ;  /* 0x0000000000007941 */ /* 0x000fea0003800000 */
.L_x_804:
        /* <DEDUP_REMOVED lines=41> */
.L_x_799:
[----:B------:R-:W-:Y:S05]  /*9cb0*/  BSYNC B1 ;  /* 0x0000000000017941 */ /* 0x000fea0003800000 */
.L_x_798:
        /* <DEDUP_REMOVED lines=45> */
.L_x_809:
[----:B------:R-:W-:Y:S05]  /*9f90*/  BSYNC B0 ;  /* 0x0000000000007941 */ /* 0x000fea0003800000 */
.L_x_808:
        /* <DEDUP_REMOVED lines=42> */
.L_x_811:
[----:B------:R-:W-:Y:S05]  /*a240*/  BSYNC B0 ;  /* 0x0000000000007941 */ /* 0x000fea0003800000 */
.L_x_810:
        /* <DEDUP_REMOVED lines=42> */
.L_x_813:
[----:B------:R-:W-:Y:S05]  /*a4f0*/  BSYNC B0 ;  /* 0x0000000000007941 */ /* 0x000fea0003800000 */
.L_x_812:
        /* <DEDUP_REMOVED lines=41> */
.L_x_807:
[----:B------:R-:W-:Y:S05]  /*a790*/  BSYNC B1 ;  /* 0x0000000000017941 */ /* 0x000fea0003800000 */
.L_x_806:
        /* <DEDUP_REMOVED lines=45> */
.L_x_817:
[----:B------:R-:W-:Y:S05]  /*aa70*/  BSYNC B0 ;  /* 0x0000000000007941 */ /* 0x000fea0003800000 */
.L_x_816:
        /* <DEDUP_REMOVED lines=42> */
.L_x_819:
[----:B------:R-:W-:Y:S05]  /*ad20*/  BSYNC B0 ;  /* 0x0000000000007941 */ /* 0x000fea0003800000 */
.L_x_818:
        /* <DEDUP_REMOVED lines=42> */
.L_x_821:
[----:B------:R-:W-:Y:S05]  /*afd0*/  BSYNC B0 ;  /* 0x0000000000007941 */ /* 0x000fea0003800000 */
.L_x_820:
        /* <DEDUP_REMOVED lines=41> */
.L_x_815:
[----:B------:R-:W-:Y:S05]  /*b270*/  BSYNC B1 ;  /* 0x0000000000017941 */ /* 0x000fea0003800000 */
.L_x_814:
        /* <DEDUP_REMOVED lines=44> */
.L_x_824:
[----:B------:R-:W-:Y:S05]  /*b540*/  BSYNC B0 ;  /* 0x0000000000007941 */ /* 0x000fea0003800000 */
.L_x_823:
        /* <DEDUP_REMOVED lines=42> */
.L_x_826:
[----:B------:R-:W-:Y:S05]  /*b7f0*/  BSYNC B0 ;  /* 0x0000000000007941 */ /* 0x000fea0003800000 */
.L_x_825:
        /* <DEDUP_REMOVED lines=42> */
.L_x_828:
[----:B------:R-:W-:Y:S05]  /*baa0*/  BSYNC B0 ;  /* 0x0000000000007941 */ /* 0x000fea0003800000 */
.L_x_827:
        /* <DEDUP_REMOVED lines=42> */
.L_x_795:
        /* <DEDUP_REMOVED lines=19> */
[C---:B------:R-:W-:Y:S01]  /*be80*/  @!P0 IMAD.X R39, R13.reuse, 0x1, R35, P2 ;  /* 0x000000010d278824 */ /* 0x040fe200010e0623 */
        /* <DEDUP_REMOVED lines=11> */
.L_x_830:
[----:B------:R-:W-:Y:S05]  /*bf40*/  BSYNC B0 ;  /* 0x0000000000007941 */ /* 0x000fea0003800000 */
.L_x_829:
[----:B-----5:R-:W-:Y:S01]  /*bf50*/  IMAD.MOV.U32 R53, RZ, RZ, R28 ;  /* 0x000000ffff357224 */ /* 0x020fe200078e001c */
[----:B-1----:R-:W-:Y:S01]  /*bf60*/  SHF.R.U64 R34, R28, 0x10, R29 ;  /* 0x000000101c227819 */ /* 0x002fe2000000121d */
[----:B------:R-:W-:Y:S01]  /*bf70*/  IMAD R33, R100, -0x80, R33 ;  /* 0xffffff8064217824 */ /* 0x000fe200078e0221 */
[--C-:B------:R-:W-:Y:S01]  /*bf80*/  SHF.R.U64 R41, R24, 0x10, R25.reuse ;  /* 0x0000001018297819 */ /* 0x100fe20000001219 */
[--C-:B------:R-:W-:Y:S01]  /*bf90*/  IMAD.MOV.U32 R40, RZ, RZ, R25.reuse ;  /* 0x000000ffff287224 */ /* 0x100fe200078e0019 */
[----:B------:R-:W-:Y:S01]  /*bfa0*/  SHF.R.U32.HI R55, RZ, 0x10, R25 ;  /* 0x00000010ff377819 */ /* 0x000fe20000011619 */
[--C-:B------:R-:W-:Y:S01]  /*bfb0*/  IMAD.MOV.U32 R25, RZ, RZ, R29.reuse ;  /* 0x000000ffff197224 */ /* 0x100fe200078e001d */
[----:B------:R-:W-:Y:S01]  /*bfc0*/  SHF.R.U32.HI R52, RZ, 0x10, R29 ;  /* 0x00000010ff347819 */ /* 0x000fe2000001161d */
[--C-:B------:R-:W-:Y:S01]  /*bfd0*/  IMAD.MOV.U32 R28, RZ, RZ, R31.reuse ;  /* 0x000000ffff1c7224 */ /* 0x100fe200078e001f */
[----:B------:R-:W-:Y:S01]  /*bfe0*/  SHF.R.U64 R29, R30, 0x10, R31 ;  /* 0x000000101e1d7819 */ /* 0x000fe2000000121f */
[----:B------:R-:W-:Y:S01]  /*bff0*/  IMAD.MOV.U32 R38, RZ, RZ, R27 ;  /* 0x000000ffff267224 */ /* 0x000fe200078e001b */
[----:B------:R-:W-:Y:S01]  /*c000*/  SHF.R.U32.HI R49, RZ, 0x10, R31 ;  /* 0x00000010ff317819 */ /* 0x000fe2000001161f */
[----:B------:R-:W-:Y:S01]  /*c010*/  IMAD.MOV.U32 R48, RZ, RZ, R10 ;  /* 0x000000ffff307224 */ /* 0x000fe200078e000a */
[----:B------:R-:W-:Y:S01]  /*c020*/  PRMT R31, R53, 0x5410, R34 ;  /* 0x00005410351f7816 */ /* 0x000fe20000000022 */
[----:B------:R-:W-:Y:S01]  /*c030*/  IMAD.MOV.U32 R54, RZ, RZ, R24 ;  /* 0x000000ffff367224 */ /* 0x000fe200078e0018 */
[----:B------:R-:W-:Y:S01]  /*c040*/  IMNMX R34, R33, 0x80, PT ;  /* 0x0000008021227817 */ /* 0x000fe20003800200 */
[----:B------:R-:W-:Y:S01]  /*c050*/  IMAD.MOV.U32 R56, RZ, RZ, R26 ;  /* 0x000000ffff387224 */ /* 0x000fe200078e001a */
[----:B------:R-:W-:Y:S01]  /*c060*/  SHF.R.U64 R39, R26, 0x10, R27 ;  /* 0x000000101a277819 */ /* 0x000fe2000000121b */
[----:B------:R-:W-:Y:S01]  /*c070*/  IMAD.MOV.U32 R46, RZ, RZ, R8 ;  /* 0x000000ffff2e7224 */ /* 0x000fe200078e0008 */
[----:B------:R-:W-:Y:S01]  /*c080*/  ISETP.GE.AND P0, PT, R157, R34, PT ;  /* 0x000000229d00720c */ /* 0x000fe20003f06270 */
[----:B------:R-:W-:Y:S01]  /*c090*/  IMAD.MOV.U32 R36, RZ, RZ, R9 ;  /* 0x000000ffff247224 */ /* 0x000fe200078e0009 */
[----:B------:R-:W-:Y:S01]  /*c0a0*/  SHF.R.U32.HI R57, RZ, 0x10, R27 ;  /* 0x00000010ff397819 */ /* 0x000fe2000001161b */
[----:B------:R-:W-:Y:S01]  /*c0b0*/  IMAD.MOV.U32 R50, RZ, RZ, R30 ;  /* 0x000000ffff327224 */ /* 0x000fe200078e001e */
[----:B------:R-:W-:Y:S01]  /*c0c0*/  SHF.R.U64 R35, R10, 0x10, R11 ;  /* 0x000000100a237819 */ /* 0x000fe2000000120b */
[----:B------:R-:W-:Y:S01]  /*c0d0*/  IMAD.MOV.U32 R10, RZ, RZ, R12 ;  /* 0x000000ffff0a7224 */ /* 0x000fe200078e000c */
[----:B------:R-:W-:Y:S01]  /*c0e0*/  SHF.R.U64 R37, R8, 0x10, R9 ;  /* 0x0000001008257819 */ /* 0x000fe20000001209 */
[----:B------:R-:W-:Y:S01]  /*c0f0*/  IMAD.MOV.U32 R8, RZ, RZ, R11 ;  /* 0x000000ffff087224 */ /* 0x000fe200078e000b */
[----:B------:R-:W-:Y:S01]  /*c100*/  SHF.R.U32.HI R51, RZ, 0x10, R9 ;  /* 0x00000010ff337819 */ /* 0x000fe20000011609 */
[--C-:B------:R-:W-:Y:S01]  /*c110*/  IMAD.MOV.U32 R26, RZ, RZ, R13.reuse ;  /* 0x000000ffff1a7224 */ /* 0x100fe200078e000d */
[----:B------:R-:W-:Y:S01]  /*c120*/  SHF.R.U64 R27, R12, 0x10, R13 ;  /* 0x000000100c1b7819 */ /* 0x000fe2000000120d */
[----:B------:R-:W-:Y:S01]  /*c130*/  IMAD.MOV.U32 R12, RZ, RZ, R14 ;  /* 0x000000ffff0c7224 */ /* 0x000fe200078e000e */
[--C-:B------:R-:W-:Y:S01]  /*c140*/  SHF.R.U64 R9, R14, 0x10, R15.reuse ;  /* 0x000000100e097819 */ /* 0x100fe2000000120f */
[----:B------:R-:W-:Y:S01]  /*c150*/  IMAD.MOV.U32 R24, RZ, RZ, R15 ;  /* 0x000000ffff187224 */ /* 0x000fe200078e000f */
[----:B------:R-:W-:Y:S01]  /*c160*/  SHF.R.U32.HI R11, RZ, 0x10, R11 ;  /* 0x00000010ff0b7819 */ /* 0x000fe2000001160b */
[----:B------:R-:W-:-:S04]  /*c170*/  DEPBAR.LE SB0, 0x1 ;  /* 0x000080400000791a */ /* 0x000fc80000000000 */
[----:B------:R-:W-:Y:S01]  /*c180*/  SHF.R.U32.HI R13, RZ, 0x10, R13 ;  /* 0x00000010ff0d7819 */ /* 0x000fe2000001160d */
        /* <DEDUP_REMOVED lines=109> */
.L_x_834:
[----:B------:R-:W-:Y:S05]  /*c860*/  BSYNC B0 ;  /* 0x0000000000007941 */ /* 0x000fea0003800000 */
.L_x_833:
        /* <DEDUP_REMOVED lines=13> */
[-C--:B------:R-:W-:Y:S02]  /*c940*/  LOP3.LUT R12, R13, R44.reuse, RZ, 0x3c, !PT ;  /* 0x0000002c0d0c7212 */ /* 0x080fe400078e3cff */
        /* <DEDUP_REMOVED lines=85> */
.L_x_832:
[----:B------:R-:W-:Y:S05]  /*cea0*/  BSYNC B1 ;  /* 0x0000000000017941 */ /* 0x000fea0003800000 */
.L_x_831:
        /* <DEDUP_REMOVED lines=104> */
.L_x_838:
[----:B------:R-:W-:Y:S05]  /*d530*/  BSYNC B0 ;  /* 0x0000000000007941 */ /* 0x000fea0003800000 */
.L_x_837:
[----:B------:R-:W-:-:S13]  /*d540*/  ISETP.GE.AND P0, PT, R23, c[0x0][0x27c], PT ;  /* 0x00009f0017007a0c */ /* 0x000fda0003f06270 */
[----:B------:R-:W-:Y:S05]  /*d550*/  @P0 BRA `(.L_x_836) ;  /* 0x0000068000000947 */ /* 0x000fea0003800000 */
[----:B-1----:R-:W-:Y:S01]  /*d560*/  SHF.R.S32.HI R12, RZ, 0x1f, R23 ;  /* 0x0000001fff0c7819 */ /* 0x002fe20000011417 */
[----:B------:R-:W-:Y:S01]  /*d570*/  IMAD.MOV.U32 R13, RZ, RZ, c[0x0][0x27c] ;  /* 0x00009f00ff0d7624 */ /* 0x000fe200078e00ff */
[----:B------:R-:W-:Y:S01]  /*d580*/  SHF.R.S32.HI R10, RZ, 0x1f, R45 ;  /* 0x0000001fff0a7819 */ /* 0x000fe2000001142d */
[----:B------:R-:W-:Y:S01]  /*d590*/  IMAD.SHL.U32 R14, R45, 0x40, RZ ;  /* 0x000000402d0e7824 */ /* 0x000fe200078e00ff */
[----:B------:R-:W-:Y:S01]  /*d5a0*/  LEA.HI R15, R12, R23, RZ, 0x3 ;  /* 0x000000170c0f7211 */ /* 0x000fe200078f18ff */
[----:B------:R-:W-:Y:S01]  /*d5b0*/  IMAD.U32 R55, R27, 0x10000, RZ ;  /* 0x000100001b377824 */ /* 0x000fe200078e00ff */
[----:B------:R-:W-:Y:S01]  /*d5c0*/  LEA.HI R9, R10, R45, RZ, 0x3 ;  /* 0x0000002d0a097211 */ /* 0x000fe200078f18ff */
[----:B------:R-:W-:Y:S01]  /*d5d0*/  IMAD.U32 R53, R31, 0x10000, RZ ;  /* 0x000100001f357824 */ /* 0x000fe200078e00ff */
[----:B------:R-:W-:Y:S02]  /*d5e0*/  SHF.R.S32.HI R8, RZ, 0x3, R15 ;  /* 0x00000003ff087819 */ /* 0x000fe4000001140f */
[----:B------:R-:W-:Y:S01]  /*d5f0*/  LOP3.LUT R14, R14, 0x1c0, RZ, 0xc0, !PT ;  /* 0x000001c00e0e7812 */ /* 0x000fe200078ec0ff */
[----:B------:R-:W-:Y:S01]  /*d600*/  IMAD.SHL.U32 R9, R9, 0x40, RZ ;  /* 0x0000004009097824 */ /* 0x000fe200078e00ff */
[----:B------:R-:W-:-:S02]  /*d610*/  LEA.HI R13, R13, R8, RZ, 0x1d ;  /* 0x000000080d0d7211 */ /* 0x000fc400078fe8ff */
[----:B------:R-:W-:Y:S02]  /*d620*/  LEA.HI R12, R12, R23, RZ, 0x6 ;  /* 0x000000170c0c7211 */ /* 0x000fe400078f30ff */
[----:B------:R-:W-:Y:S01]  /*d630*/  SHF.R.S32.HI R10, RZ, 0x1f, R13 ;  /* 0x0000001fff0a7819 */ /* 0x000fe2000001140d */
[----:B------:R-:W-:Y:S01]  /*d640*/  IMAD.SHL.U32 R11, R13, 0x8, RZ ;  /* 0x000000080d0b7824 */ /* 0x000fe200078e00ff */
[----:B------:R-:W-:Y:S02]  /*d650*/  SHF.R.U32.HI R8, RZ, 0x3, R14 ;  /* 0x00000003ff087819 */ /* 0x000fe4000001160e */
[----:B------:R-:W-:Y:S02]  /*d660*/  LEA.HI R10, R10, R13, RZ, 0x3 ;  /* 0x0000000d0a0a7211 */ /* 0x000fe400078f18ff */
[----:B------:R-:W-:Y:S02]  /*d670*/  LOP3.LUT R11, R14, 0x38, R11, 0xf8, !PT ;  /* 0x000000380e0b7812 */ /* 0x000fe400078ef80b */
[----:B------:R-:W-:Y:S01]  /*d680*/  SHF.L.U32 R12, R12, 0x7, RZ ;  /* 0x000000070c0c7819 */ /* 0x000fe200000006ff */
[----:B------:R-:W-:Y:S01]  /*d690*/  IMAD.SHL.U32 R10, R10, 0x400, RZ ;  /* 0x000004000a0a7824 */ /* 0x000fe200078e00ff */
[----:B------:R-:W-:-:S02]  /*d6a0*/  LOP3.LUT R15, R14, 0x38, R15, 0xf8, !PT ;  /* 0x000000380e0f7812 */ /* 0x000fc400078ef80f */
[----:B------:R-:W-:Y:S02]  /*d6b0*/  LOP3.LUT R9, R9, 0xfffffe00, RZ, 0xc0, !PT ;  /* 0xfffffe0009097812 */ /* 0x000fe400078ec0ff */
[-C--:B------:R-:W-:Y:S02]  /*d6c0*/  LOP3.LUT R22, R11, R8.reuse, RZ, 0x3c, !PT ;  /* 0x000000080b167212 */ /* 0x080fe400078e3cff */
[----:B------:R-:W-:Y:S02]  /*d6d0*/  LOP3.LUT R10, R10, 0x7fffe000, RZ, 0xc0, !PT ;  /* 0x7fffe0000a0a7812 */ /* 0x000fe400078ec0ff */
[----:B------:R-:W-:Y:S02]  /*d6e0*/  LOP3.LUT R12, R12, 0x7fffe000, RZ, 0xc0, !PT ;  /* 0x7fffe0000c0c7812 */ /* 0x000fe400078ec0ff */
[----:B------:R-:W-:Y:S02]  /*d6f0*/  LOP3.LUT R15, R15, R8, RZ, 0x3c, !PT ;  /* 0x000000080f0f7212 */ /* 0x000fe400078e3cff */
[----:B------:R-:W-:-:S02]  /*d700*/  IADD3 R22, R22, R10, R9 ;  /* 0x0000000a16167210 */ /* 0x000fc40007ffe009 */
        /* <DEDUP_REMOVED lines=77> */
.L_x_836:
[----:B------:R-:W-:Y:S05]  /*dbe0*/  BSYNC B1 ;  /* 0x0000000000017941 */ /* 0x000fea0003800000 */
.L_x_835:
        /* <DEDUP_REMOVED lines=104> */
.L_x_842:
[----:B------:R-:W-:Y:S05]  /*e270*/  BSYNC B0 ;  /* 0x0000000000007941 */ /* 0x000fea0003800000 */
.L_x_841:
        /* <DEDUP_REMOVED lines=106> */
.L_x_840:
[----:B------:R-:W-:Y:S05]  /*e920*/  BSYNC B1 ;  /* 0x0000000000017941 */ /* 0x000fea0003800000 */
.L_x_839:
        /* <DEDUP_REMOVED lines=103> */
.L_x_844:
[----:B------:R-:W-:Y:S05]  /*efa0*/  BSYNC B0 ;  /* 0x0000000000007941 */ /* 0x000fea0003800000 */
.L_x_843:
[----:B------:R-:W-:-:S13]  /*efb0*/  ISETP.GE.AND P0, PT, R23, c[0x0][0x27c], PT ;  /* 0x00009f0017007a0c */ /* 0x000fda0003f06270 */
[----:B------:R-:W-:Y:S05]  /*efc0*/  @P0 BRA `(.L_x_822) ;  /* 0x0000068000000947 */ /* 0x000fea0003800000 */
[----:B-1----:R-:W-:Y:S01]  /*efd0*/  SHF.R.S32.HI R14, RZ, 0x1f, R23 ;  /* 0x0000001fff0e7819 */ /* 0x002fe20000011417 */
[----:B------:R-:W-:Y:S01]  /*efe0*/  IMAD.MOV.U32 R11, RZ, RZ, c[0x0][0x27c] ;  /* 0x00009f00ff0b7624 */ /* 0x000fe200078e00ff */
[----:B------:R-:W-:Y:S01]  /*eff0*/  SHF.R.S32.HI R8, RZ, 0x1f, R45 ;  /* 0x0000001fff087819 */ /* 0x000fe2000001142d */
[----:B------:R-:W-:Y:S01]  /*f000*/  IMAD.SHL.U32 R12, R45, 0x40, RZ ;  /* 0x000000402d0c7824 */ /* 0x000fe200078e00ff */
[CC--:B------:R-:W-:Y:S02]  /*f010*/  LEA.HI R9, R14.reuse, R23.reuse, RZ, 0x3 ;  /* 0x000000170e097211 */ /* 0x0c0fe400078f18ff */
[----:B------:R-:W-:Y:S02]  /*f020*/  LEA.HI R13, R14, R23, RZ, 0x6 ;  /* 0x000000170e0d7211 */ /* 0x000fe400078f30ff */
[----:B------:R-:W-:Y:S02]  /*f030*/  SHF.R.S32.HI R10, RZ, 0x3, R9 ;  /* 0x00000003ff0a7819 */ /* 0x000fe40000011409 */
[----:B------:R-:W-:Y:S01]  /*f040*/  LOP3.LUT R12, R12, 0x1c0, RZ, 0xc0, !PT ;  /* 0x000001c00c0c7812 */ /* 0x000fe200078ec0ff */
[----:B------:R-:W-:Y:S01]  /*f050*/  IMAD.SHL.U32 R13, R13, 0x80, RZ ;  /* 0x000000800d0d7824 */ /* 0x000fe200078e00ff */
[----:B------:R-:W-:-:S02]  /*f060*/  LEA.HI R11, R11, R10, RZ, 0x1d ;  /* 0x0000000a0b0b7211 */ /* 0x000fc400078fe8ff */
[----:B------:R-:W-:Y:S02]  /*f070*/  LEA.HI R8, R8, R45, RZ, 0x3 ;  /* 0x0000002d08087211 */ /* 0x000fe400078f18ff */
[----:B------:R-:W-:Y:S01]  /*f080*/  SHF.R.S32.HI R10, RZ, 0x1f, R11 ;  /* 0x0000001fff0a7819 */ /* 0x000fe2000001140b */
[----:B------:R-:W-:Y:S01]  /*f090*/  IMAD.SHL.U32 R15, R11, 0x8, RZ ;  /* 0x000000080b0f7824 */ /* 0x000fe200078e00ff */
[----:B------:R-:W-:Y:S02]  /*f0a0*/  LOP3.LUT R14, R12, 0x38, R9, 0xf8, !PT ;  /* 0x000000380c0e7812 */ /* 0x000fe400078ef809 */
[----:B------:R-:W-:Y:S02]  /*f0b0*/  LEA.HI R10, R10, R11, RZ, 0x3 ;  /* 0x0000000b0a0a7211 */ /* 0x000fe400078f18ff */
[----:B------:R-:W-:Y:S02]  /*f0c0*/  SHF.L.U32 R8, R8, 0x6, RZ ;  /* 0x0000000608087819 */ /* 0x000fe400000006ff */
[----:B------:R-:W-:Y:S01]  /*f0d0*/  SHF.R.U32.HI R9, RZ, 0x3, R12 ;  /* 0x00000003ff097819 */ /* 0x000fe2000001160c */
[----:B------:R-:W-:Y:S01]  /*f0e0*/  IMAD.SHL.U32 R11, R10, 0x400, RZ ;  /* 0x000004000a0b7824 */ /* 0x000fe200078e00ff */
[----:B------:R-:W-:-:S02]  /*f0f0*/  LOP3.LUT R12, R12, 0x38, R15, 0xf8, !PT ;  /* 0x000000380c0c7812 */ /* 0x000fc400078ef80f */
[----:B------:R-:W-:Y:S02]  /*f100*/  LOP3.LUT R13, R13, 0x7fffe000, RZ, 0xc0, !PT ;  /* 0x7fffe0000d0d7812 */ /* 0x000fe400078ec0ff */
[----:B------:R-:W-:Y:S02]  /*f110*/  LOP3.LUT R8, R8, 0xfffffe00, RZ, 0xc0, !PT ;  /* 0xfffffe0008087812 */ /* 0x000fe400078ec0ff */
[-C--:B------:R-:W-:Y:S02]  /*f120*/  LOP3.LUT R14, R14, R9.reuse, RZ, 0x3c, !PT ;  /* 0x000000090e0e7212 */ /* 0x080fe400078e3cff */
[----:B------:R-:W-:Y:S02]  /*f130*/  LOP3.LUT R10, R12, R9, RZ, 0x3c, !PT ;  /* 0x000000090c0a7212 */ /* 0x000fe400078e3cff */
[----:B------:R-:W-:Y:S02]  /*f140*/  LOP3.LUT R9, R11, 0x7fffe000, RZ, 0xc0, !PT ;  /* 0x7fffe0000b097812 */ /* 0x000fe400078ec0ff */
[----:B------:R-:W-:-:S02]  /*f150*/  IADD3 R13, R14, R13, R8 ;  /* 0x0000000d0e0d7210 */ /* 0x000fc40007ffe008 */
        /* <DEDUP_REMOVED lines=79> */
.L_x_822:
[----:B------:R-:W-:Y:S05]  /*f650*/  BSYNC B2 ;  /* 0x0000000000027941 */ /* 0x000fea0003800000 */
.L_x_794:
[----:B-1----:R-:W-:Y:S01]  /*f660*/  IMAD R8, R19, c[0x0][0x208], RZ ;  /* 0x0000820013087a24 */ /* 0x002fe200078e02ff */
[----:B------:R-:W-:Y:S01]  /*f670*/  ISETP.GT.AND P3, PT, R98, 0x7f, PT ;  /* 0x0000007f6200780c */ /* 0x000fe20003f64270 */
[----:B------:R-:W-:Y:S01]  /*f680*/  IMAD.SHL.U32 R10, R20, 0x40, RZ ;  /* 0x00000040140a7824 */ /* 0x000fe200078e00ff */
[----:B------:R-:W-:Y:S01]  /*f690*/  SEL R13, RZ, 0x4, P6 ;  /* 0x00000004ff0d7807 */ /* 0x000fe20003000000 */
[----:B------:R-:W-:Y:S01]  /*f6a0*/  IMAD.WIDE.U32 R14, R21, c[0x0][0x208], RZ ;  /* 0x00008200150e7a25 */ /* 0x000fe200078e00ff */
[----:B------:R-:W-:Y:S01]  /*f6b0*/  LEA.HI R7, R7, R98, RZ, 0x5 ;  /* 0x0000006207077211 */ /* 0x000fe200078f28ff */
[----:B------:R-:W-:-:S04]  /*f6c0*/  DEPBAR.LE SB0, 0x0 ;  /* 0x000080000000791a */ /* 0x000fc80000000000 */
[----:B------:R-:W-:Y:S01]  /*f6d0*/  IMAD R8, R21, c[0x0][0x20c], R8 ;  /* 0x0000830015087a24 */ /* 0x000fe200078e0208 */
[----:B------:R-:W-:Y:S01]  /*f6e0*/  LOP3.LUT R10, R10, 0x1c0, RZ, 0xc0, !PT ;  /* 0x000001c00a0a7812 */ /* 0x000fe200078ec0ff */
[----:B------:R-:W-:Y:S01]  /*f6f0*/  IMAD.SHL.U32 R9, R157, 0x8, RZ ;  /* 0x000000089d097824 */ /* 0x000fe200078e00ff */
[----:B------:R-:W-:Y:S01]  /*f700*/  BAR.SYNC.DEFER_BLOCKING 0x0 ;  /* 0x0000000000007b1d */ /* 0x000fe20000010000 */
[----:B------:R-:W-:Y:S01]  /*f710*/  IMAD.MOV.U32 R232, RZ, RZ, R226 ;  /* 0x000000ffffe87224 */ /* 0x000fe200078e00e2 */
[----:B------:R-:W-:Y:S01]  /*f720*/  LOP3.LUT P1, RZ, R20, 0x2, RZ, 0xc0, !PT ;  /* 0x0000000214ff7812 */ /* 0x000fe2000782c0ff */
[----:B------:R-:W-:Y:S01]  /*f730*/  IMAD.IADD R8, R15, 0x1, R8 ;  /* 0x000000010f087824 */ /* 0x000fe200078e0208 */
[----:B------:R-:W-:Y:S01]  /*f740*/  LOP3.LUT R9, R10, 0x8, R9, 0xf8, !PT ;  /* 0x000000080a097812 */ /* 0x000fe200078ef809 */
[----:B------:R-:W-:Y:S01]  /*f750*/  IMAD.WIDE.U32 R14, R14, 0x30, R232 ;  /* 0x000000300e0e7825 */ /* 0x000fe200078e00e8 */
[----:B------:R-:W-:Y:S02]  /*f760*/  SHF.R.U32.HI R10, RZ, 0x3, R10 ;  /* 0x00000003ff0a7819 */ /* 0x000fe4000001160a */
[----:B------:R-:W-:Y:S01]  /*f770*/  P2R R12, PR, RZ, 0x40 ;  /* 0x00000040ff0c7803 */ /* 0x000fe20000000000 */
[----:B------:R-:W-:Y:S01]  /*f780*/  IMAD R8, R8, 0x30, RZ ;  /* 0x0000003008087824 */ /* 0x000fe200078e02ff */
[----:B------:R-:W-:Y:S01]  /*f790*/  LOP3.LUT R10, R9, R10, RZ, 0x3c, !PT ;  /* 0x0000000a090a7212 */ /* 0x000fe200078e3cff */
[----:B------:R-:W-:Y:S01]  /*f7a0*/  IMAD.SHL.U32 R11, R7, 0x20, RZ ;  /* 0x00000020070b7824 */ /* 0x000fe200078e00ff */
[----:B---3--:R-:W-:Y:S01]  /*f7b0*/  LEA R24, P0, R14, c[0x0][0x1f8], 0x1 ;  /* 0x00007e000e187a11 */ /* 0x008fe200078008ff */
[----:B------:R-:W-:Y:S01]  /*f7c0*/  IMAD.IADD R8, R15, 0x1, R8 ;  /* 0x000000010f087824 */ /* 0x000fe200078e0208 */
[----:B------:R-:W-:Y:S01]  /*f7d0*/  SEL R9, RZ, 0x2, P4 ;  /* 0x00000002ff097807 */ /* 0x000fe20002000000 */
[----:B------:R-:W-:Y:S01]  /*f7e0*/  IMAD R221, R17, 0x200, R10 ;  /* 0x0000020011dd7824 */ /* 0x000fe200078e020a */
[----:B------:R-:W-:Y:S01]  /*f7f0*/  LOP3.LUT R11, R11, 0x7ffffc00, RZ, 0xc0, !PT ;  /* 0x7ffffc000b0b7812 */ /* 0x000fe200078ec0ff */
[----:B------:R-:W-:Y:S01]  /*f800*/  IMAD.SHL.U32 R228, R16, 0x2, RZ ;  /* 0x0000000210e47824 */ /* 0x000fe200078e00ff */
[----:B------:R-:W-:Y:S01]  /*f810*/  LEA.HI.X R25, R14, c[0x0][0x1fc], R8, 0x1, P0 ;  /* 0x00007f000e197a11 */ /* 0x000fe200000f0c08 */
[----:B------:R-:W-:Y:S01]  /*f820*/  @!P3 IMAD.MOV.U32 R8, RZ, RZ, c[0x0][0x20c] ;  /* 0x00008300ff08b624 */ /* 0x000fe200078e00ff */
[----:B------:R-:W-:Y:S01]  /*f830*/  IADD3 R13, R13, R9, R18 ;  /* 0x000000090d0d7210 */ /* 0x000fe20007ffe012 */
[----:B------:R-:W-:Y:S01]  /*f840*/  @!P3 IMAD.MOV.U32 R9, RZ, RZ, c[0x0][0x208] ;  /* 0x00008200ff09b624 */ /* 0x000fe200078e00ff */
[----:B------:R-:W-:Y:S01]  /*f850*/  SEL R14, RZ, 0x8, P5 ;  /* 0x00000008ff0e7807 */ /* 0x000fe20002800000 */
[----:B------:R-:W-:-:S03]  /*f860*/  IMAD.SHL.U32 R221, R221, 0x2, RZ ;  /* 0x00000002dddd7824 */ /* 0x000fc600078e00ff */
[C---:B------:R-:W-:Y:S01]  /*f870*/  @!P3 LEA R56, P0, R9.reuse, R24, 0x6 ;  /* 0x000000180938b211 */ /* 0x040fe200078030ff */
[----:B------:R-:W-:Y:S01]  /*f880*/  IMAD.IADD R13, R14, 0x1, R13 ;  /* 0x000000010e0d7824 */ /* 0x000fe200078e020d */
[----:B------:R-:W-:Y:S01]  /*f890*/  IADD3 R14, R0, R99, -R157 ;  /* 0x00000063000e7210 */ /* 0x000fe20007ffe89d */
[----:B------:R-:W-:Y:S01]  /*f8a0*/  IMAD.IADD R0, R2, 0x1, R11 ;  /* 0x0000000102007824 */ /* 0x000fe200078e020b */
[----:B------:R-:W-:Y:S01]  /*f8b0*/  @!P3 LEA.HI.X R57, R9, R25, R8, 0x6, P0 ;  /* 0x000000190939b211 */ /* 0x000fe200000f3408 */
[----:B------:R-:W-:Y:S01]  /*f8c0*/  LDSM.16.M88.4 R16, [R221+0xa080] ;  /* 0x00a08000dd10783b */ /* 0x000fe20000000200 */
[----:B------:R-:W-:Y:S01]  /*f8d0*/  LOP3.LUT P4, RZ, R13, 0x1, RZ, 0xc0, !PT ;  /* 0x000000010dff7812 */ /* 0x000fe2000788c0ff */
[C---:B------:R-:W-:Y:S01]  /*f8e0*/  IMAD.SHL.U32 R28, R0.reuse, 0x2, RZ ;  /* 0x00000002001c7824 */ /* 0x040fe200078e00ff */
[----:B------:R-:W-:Y:S01]  /*f8f0*/  LEA R222, R0, 0x10080, 0x1 ;  /* 0x0001008000de7811 */ /* 0x000fe200078e08ff */
[----:B------:R-:W-:Y:S01]  /*f900*/  LDSM.16.M88.4 R44, [R221+0xa880] ;  /* 0x00a88000dd2c783b */ /* 0x000fe20000000200 */
[----:B------:R-:W-:Y:S01]  /*f910*/  ISETP.LT.OR P0, PT, R14, 0x1, !P4 ;  /* 0x000000010e00780c */ /* 0x000fe20006701670 */
[----:B------:R-:W-:Y:S01]  /*f920*/  IMAD.MOV.U32 R0, RZ, RZ, 0x40 ;  /* 0x00000040ff007424 */ /* 0x000fe200078e00ff */
[----:B------:R-:W-:Y:S01]  /*f930*/  IADD3 R10, R221, 0xa080, RZ ;  /* 0x0000a080dd0a7810 */ /* 0x000fe20007ffe0ff */
[--C-:B------:R-:W-:Y:S01]  /*f940*/  IMAD R220, R5, 0x2, R222.reuse ;  /* 0x0000000205dc7824 */ /* 0x100fe200078e02de */
[----:B------:R-:W-:Y:S01]  /*f950*/  IADD3 R219, R221, 0xa0a0, RZ ;  /* 0x0000a0a0dddb7810 */ /* 0x000fe20007ffe0ff */
[----:B------:R-:W1:Y:S01]  /*f960*/  LDSM.16.M88.4 R28, [R28+0x10080] ;  /* 0x010080001c1c783b */ /* 0x000e620000000200 */
[----:B------:R-:W-:Y:S01]  /*f970*/  @P1 IADD3 R219, R10, -0x20, RZ ;  /* 0xffffffe00adb1810 */ /* 0x000fe20007ffe0ff */
[----:B------:R-:W-:Y:S01]  /*f980*/  IMAD R218, R3, 0x2, R222 ;  /* 0x0000000203da7824 */ /* 0x000fe200078e02de */
[C---:B------:R-:W-:Y:S01]  /*f990*/  LOP3.LUT P2, RZ, R13.reuse, 0x2, RZ, 0xc0, !PT ;  /* 0x000000020dff7812 */ /* 0x040fe2000784c0ff */
[----:B------:R-:W-:Y:S01]  /*f9a0*/  LDSM.16.M88.4 R40, [R221+0xb080] ;  /* 0x00b08000dd28783b */ /* 0x000fe20000000200 */
[----:B------:R-:W-:Y:S01]  /*f9b0*/  LOP3.LUT P1, RZ, R13, 0x4, RZ, 0xc0, !PT ;  /* 0x000000040dff7812 */ /* 0x000fe2000782c0ff */
[----:B------:R-:W-:Y:S01]  /*f9c0*/  IMAD R217, R3, 0x2, R220 ;  /* 0x0000000203d97824 */ /* 0x000fe200078e02dc */
[----:B------:R-:W-:Y:S01]  /*f9d0*/  @!P3 ISETP.LT.OR P4, PT, R14, 0x21, !P4 ;  /* 0x000000210e00b80c */ /* 0x000fe20006781670 */
[----:B------:R-:W-:Y:S01]  /*f9e0*/  LDSM.16.M88.4 R8, [R220] ;  /* 0x00000000dc08783b */ /* 0x000fe20000000200 */
[----:B------:R-:W-:-:S02]  /*f9f0*/  IADD3 R211, R219, 0x800, RZ ;  /* 0x00000800dbd37810 */ /* 0x000fc40007ffe0ff */
[C---:B------:R-:W-:Y:S01]  /*fa00*/  IADD3 R210, R219.reuse, 0x1000, RZ ;  /* 0x00001000dbd27810 */ /* 0x040fe20007ffe0ff */
[----:B------:R-:W2:Y:S01]  /*fa10*/  LDSM.16.M88.4 R52, [R219] ;  /* 0x00000000db34783b */ /* 0x000ea20000000200 */
[C---:B------:R-:W-:Y:S02]  /*fa20*/  IADD3 R208, R219.reuse, 0x1800, RZ ;  /* 0x00001800dbd07810 */ /* 0x040fe40007ffe0ff */
[C---:B------:R-:W-:Y:S01]  /*fa30*/  IADD3 R207, R219.reuse, 0x2000, RZ ;  /* 0x00002000dbcf7810 */ /* 0x040fe20007ffe0ff */
[----:B------:R-:W3:Y:S01]  /*fa40*/  LDSM.16.M88.4 R48, [R219+0x800] ;  /* 0x00080000db30783b */ /* 0x000ee20000000200 */
[C---:B------:R-:W-:Y:S02]  /*fa50*/  IADD3 R206, R219.reuse, 0x2800, RZ ;  /* 0x00002800dbce7810 */ /* 0x040fe40007ffe0ff */
[C---:B------:R-:W-:Y:S01]  /*fa60*/  IADD3 R205, R219.reuse, 0x3000, RZ ;  /* 0x00003000dbcd7810 */ /* 0x040fe20007ffe0ff */
[----:B------:R-:W-:Y:S01]  /*fa70*/  LDSM.16.M88.4 R36, [R219+0x1000] ;  /* 0x00100000db24783b */ /* 0x000fe20000000200 */
[----:B------:R-:W-:-:S02]  /*fa80*/  IADD3 R204, R219, 0x3800, RZ ;  /* 0x00003800dbcc7810 */ /* 0x000fc40007ffe0ff */
[C---:B------:R-:W-:Y:S01]  /*fa90*/  IADD3 R203, R219.reuse, 0x4000, RZ ;  /* 0x00004000dbcb7810 */ /* 0x040fe20007ffe0ff */
[----:B------:R-:W-:Y:S01]  /*faa0*/  @!PT LDS RZ, [RZ] ;  /* 0x00000000fffff984 */ /* 0x000fe20000000800 */
[----:B------:R-:W-:Y:S01]  /*fab0*/  @!PT LDS RZ, [RZ] ;  /* 0x00000000fffff984 */ /* 0x000fe20000000800 */
[----:B------:R-:W-:Y:S01]  /*fac0*/  @!PT LDS RZ, [RZ] ;  /* 0x00000000fffff984 */ /* 0x000fe20000000800 */
[----:B------:R4:W-:Y:S01]  /*fad0*/  LDGSTS.E.BYPASS.LTC128B.128 [R228+0x4080], [R24.64], !P0 ;  /* 0x0408000018e47fae */ /* 0x0009e2000c101d52 */
[----:B------:R-:W-:Y:S02]  /*fae0*/  LOP3.LUT P0, RZ, R20, 0x4, RZ, 0xc0, !PT ;  /* 0x0000000414ff7812 */ /* 0x000fe4000780c0ff */
[----:B------:R-:W-:Y:S02]  /*faf0*/  IADD3 R202, R219, 0x4800, RZ ;  /* 0x00004800dbca7810 */ /* 0x000fe40007ffe0ff */
[----:B------:R-:W-:Y:S02]  /*fb00*/  SEL R0, R0, 0xffffffc0, !P0 ;  /* 0xffffffc000007807 */ /* 0x000fe40004000000 */
[C---:B------:R-:W-:Y:S02]  /*fb10*/  ISETP.LT.OR P0, PT, R14.reuse, 0x1, !P2 ;  /* 0x000000010e00780c */ /* 0x040fe40005701670 */
[C---:B------:R-:W-:Y:S01]  /*fb20*/  @!P3 ISETP.LT.OR P2, PT, R14.reuse, 0x21, !P2 ;  /* 0x000000210e00b80c */ /* 0x040fe20005741670 */
[--C-:B------:R-:W-:Y:S01]  /*fb30*/  IMAD.IADD R215, R221, 0x1, R0.reuse ;  /* 0x00000001ddd77824 */ /* 0x100fe200078e0200 */
[C---:B------:R-:W-:Y:S01]  /*fb40*/  IADD3 R201, R219.reuse, 0x5000, RZ ;  /* 0x00005000dbc97810 */ /* 0x040fe20007ffe0ff */
[C---:B------:R-:W-:Y:S01]  /*fb50*/  IMAD.IADD R209, R219.reuse, 0x1, R0 ;  /* 0x00000001dbd17824 */ /* 0x040fe200078e0200 */
[----:B------:R-:W-:Y:S01]  /*fb60*/  IADD3 R200, R219, 0x5800, RZ ;  /* 0x00005800dbc87810 */ /* 0x000fe20007ffe0ff */
[----:B-1----:R-:W-:Y:S06]  /*fb70*/  HMMA.16816.F32.BF16 R20, R28, R16, RZ ;  /* 0x000000101c14723c */ /* 0x002fec00000418ff */
[----:B------:R4:W-:Y:S01]  /*fb80*/  LDGSTS.E.BYPASS.LTC128B.128 [R228+0x5880], [R24.64+0x80], !P0 ;  /* 0x0588008018e47fae */ /* 0x0009e2000c101d52 */
[----:B------:R-:W-:-:S02]  /*fb90*/  ISETP.LT.OR P0, PT, R14, 0x1, !P1 ;  /* 0x000000010e00780c */ /* 0x000fc40004f01670 */
[----:B------:R-:W-:Y:S01]  /*fba0*/  @!P3 ISETP.LT.OR P1, PT, R14, 0x21, !P1 ;  /* 0x000000210e00b80c */ /* 0x000fe20004f21670 */
[C---:B------:R-:W-:Y:S08]  /*fbb0*/  HMMA.16816.F32.BF16 R16, R28.reuse, R18, RZ ;  /* 0x000000121c10723c */ /* 0x040ff000000418ff */
[----:B------:R-:W-:Y:S02]  /*fbc0*/  HMMA.16816.F32.BF16 R32, R28, R44, RZ ;  /* 0x0000002c1c20723c */ /* 0x000fe400000418ff */
[----:B------:R4:W-:Y:S01]  /*fbd0*/  LDGSTS.E.BYPASS.LTC128B.128 [R228+0x7080], [R24.64+0x100], !P0 ;  /* 0x0708010018e47fae */ /* 0x0009e2000c101d52 */
[----:B------:R-:W-:-:S04]  /*fbe0*/  LOP3.LUT P0, RZ, R13, 0x8, RZ, 0xc0, !PT ;  /* 0x000000080dff7812 */ /* 0x000fc8000780c0ff */
[C---:B------:R-:W-:Y:S01]  /*fbf0*/  ISETP.LT.OR P6, PT, R14.reuse, 0x1, !P0 ;  /* 0x000000010e00780c */ /* 0x040fe200047c1670 */
[----:B--2---:R-:W-:Y:S01]  /*fc00*/  HMMA.16816.F32.BF16 R20, R8, R52, R20 ;  /* 0x000000340814723c */ /* 0x004fe20000041814 */
[----:B------:R-:W-:-:S07]  /*fc10*/  @!P3 ISETP.LT.OR P0, PT, R14, 0x21, !P0 ;  /* 0x000000210e00b80c */ /* 0x000fce0004701670 */
[----:B------:R-:W-:Y:S04]  /*fc20*/  HMMA.16816.F32.BF16 R16, R8, R54, R16 ;  /* 0x000000360810723c */ /* 0x000fe80000041810 */
[----:B------:R4:W-:Y:S01]  /*fc30*/  LDGSTS.E.BYPASS.LTC128B.128 [R228+0x8880], [R24.64+0x180], !P6 ;  /* 0x0888018018e47fae */ /* 0x0009e2000f101d52 */
[----:B------:R-:W-:-:S03]  /*fc40*/  ISETP.NE.AND P6, PT, R12, RZ, PT ;  /* 0x000000ff0c00720c */ /* 0x000fc60003fc5270 */
[----:B------:R1:W-:Y:S01]  /*fc50*/  @!P3 LDGSTS.E.BYPASS.LTC128B.128 [R228+0x5080], [R56.64], !P4 ;  /* 0x0508000038e4bfae */ /* 0x0003e2000e101d52 */
[----:B------:R-:W-:Y:S01]  /*fc60*/  HMMA.16816.F32.BF16 R44, R28, R46, RZ ;  /* 0x0000002e1c2c723c */ /* 0x000fe200000418ff */
[----:B------:R-:W-:Y:S02]  /*fc70*/  ISETP.GE.AND P4, PT, R99, 0x31, PT ;  /* 0x000000316300780c */ /* 0x000fe40003f86270 */
[----:B------:R1:W-:Y:S04]  /*fc80*/  @!P3 LDGSTS.E.BYPASS.LTC128B.128 [R228+0x6880], [R56.64+0x80], !P2 ;  /* 0x0688008038e4bfae */ /* 0x0003e8000d101d52 */
[----:B------:R1:W-:Y:S01]  /*fc90*/  @!P3 LDGSTS.E.BYPASS.LTC128B.128 [R228+0x8080], [R56.64+0x100], !P1 ;  /* 0x0808010038e4bfae */ /* 0x0003e2000c901d52 */
[C---:B---3--:R-:W-:Y:S03]  /*fca0*/  HMMA.16816.F32.BF16 R32, R8.reuse, R48, R32 ;  /* 0x000000300820723c */ /* 0x048fe60000041820 */
[----:B------:R1:W-:Y:S04]  /*fcb0*/  @!P3 LDGSTS.E.BYPASS.LTC128B.128 [R228+0x9880], [R56.64+0x180], !P0 ;  /* 0x0988018038e4bfae */ /* 0x0003e8000c101d52 */
[----:B------:R-:W-:Y:S04]  /*fcc0*/  LDSM.16.M88.4 R68, [R218] ;  /* 0x00000000da44783b */ /* 0x000fe80000000200 */
[----:B------:R-:W2:Y:S04]  /*fcd0*/  LDSM.16.M88.4 R64, [R215+0xa080] ;  /* 0x00a08000d740783b */ /* 0x000ea80000000200 */
[----:B------:R-:W-:Y:S01]  /*fce0*/  LDSM.16.M88.4 R12, [R217] ;  /* 0x00000000d90c783b */ /* 0x000fe20000000200 */
[----:B------:R-:W-:Y:S03]  /*fcf0*/  HMMA.16816.F32.BF16 R44, R8, R50, R44 ;  /* 0x00000032082c723c */ /* 0x000fe6000004182c */
[----:B------:R-:W3:Y:S04]  /*fd00*/  LDSM.16.M88.4 R60, [R209] ;  /* 0x00000000d13c783b */ /* 0x000ee80000000200 */
[----:B----4-:R-:W4:Y:S04]  /*fd10*/  LDSM.16.M88.4 R24, [R215+0xa880] ;  /* 0x00a88000d718783b */ /* 0x010f280000000200 */
[----:B------:R-:W-:Y:S01]  /*fd20*/  LDSM.16.M88.4 R48, [R222+0x4000] ;  /* 0x00400000de30783b */ /* 0x000fe20000000200 */
[C---:B-1----:R-:W-:Y:S03]  /*fd30*/  HMMA.16816.F32.BF16 R56, R28.reuse, R40, RZ ;  /* 0x000000281c38723c */ /* 0x042fe600000418ff */
[----:B------:R-:W1:Y:S04]  /*fd40*/  LDSM.16.M88.4 R72, [R221+0xb880] ;  /* 0x00b88000dd48783b */ /* 0x000e680000000200 */
[----:B------:R-:W1:Y:S01]  /*fd50*/  LDSM.16.M88.4 R52, [R215+0xb080] ;  /* 0x00b08000d734783b */ /* 0x000e620000000200 */
[----:B------:R-:W-:Y:S03]  /*fd60*/  HMMA.16816.F32.BF16 R28, R28, R42, RZ ;  /* 0x0000002a1c1c723c */ /* 0x000fe600000418ff */
[----:B------:R-:W1:Y:S04]  /*fd70*/  LDSM.16.M88.4 R40, [R209+0x800] ;  /* 0x00080000d128783b */ /* 0x000e680000000200 */
[----:B------:R-:W-:Y:S04]  /*fd80*/  LDSM.16.M88.4 R80, [R215+0xe080] ;  /* 0x00e08000d750783b */ /* 0x000fe80000000200 */
[----:B------:R-:W-:Y:S01]  /*fd90*/  LDSM.16.M88.4 R84, [R209+0x3800] ;  /* 0x00380000d154783b */ /* 0x000fe20000000200 */
[C---:B--2---:R-:W-:Y:S03]  /*fda0*/  HMMA.16816.F32.BF16 R20, R68.reuse, R64, R20 ;  /* 0x000000404414723c */ /* 0x044fe60000041814 */
[----:B------:R-:W-:Y:S04]  /*fdb0*/  LDSM.16.M88.4 R76, [R221+0xf080] ;  /* 0x00f08000dd4c783b */ /* 0x000fe80000000200 */
[----:B------:R-:W0:Y:S01]  /*fdc0*/  LDGDEPBAR ;  /* 0x00000000000079af */ /* 0x000e220000000000 */
[----:B------:R-:W-:Y:S03]  /*fdd0*/  HMMA.16816.F32.BF16 R16, R68, R66, R16 ;  /* 0x000000424410723c */ /* 0x000fe60000041810 */
[----:B------:R-:W-:Y:S05]  /*fde0*/  LDSM.16.M88.4 R64, [R219+0x1800] ;  /* 0x00180000db40783b */ /* 0x000fea0000000200 */
[----:B------:R-:W-:Y:S08]  /*fdf0*/  HMMA.16816.F32.BF16 R56, R8, R36, R56 ;  /* 0x000000240838723c */ /* 0x000ff00000041838 */
[C---:B---3--:R-:W-:Y:S08]  /*fe00*/  HMMA.16816.F32.BF16 R20, R12.reuse, R60, R20 ;  /* 0x0000003c0c14723c */ /* 0x048ff00000041814 */
[----:B------:R-:W-:Y:S01]  /*fe10*/  HMMA.16816.F32.BF16 R16, R12, R62, R16 ;  /* 0x0000003e0c10723c */ /* 0x000fe20000041810 */
[----:B------:R-:W-:Y:S07]  /*fe20*/  LDSM.16.M88.4 R60, [R221+0xc880] ;  /* 0x00c88000dd3c783b */ /* 0x000fee0000000200 */
[----:B------:R-:W-:Y:S01]  /*fe30*/  HMMA.16816.F32.BF16 R8, R8, R38, R28 ;  /* 0x000000260808723c */ /* 0x000fe2000004181c */
[----:B------:R-:W-:Y:S04]  /*fe40*/  LDSM.16.M88.4 R36, [R209+0x1000] ;  /* 0x00100000d124783b */ /* 0x000fe80000000200 */
[----:B------:R-:W-:Y:S03]  /*fe50*/  LDSM.16.M88.4 R28, [R221+0xc080] ;  /* 0x00c08000dd1c783b */ /* 0x000fe60000000200 */
[C---:B----4-:R-:W-:Y:S08]  /*fe60*/  HMMA.16816.F32.BF16 R32, R68.reuse, R24, R32 ;  /* 0x000000184420723c */ /* 0x050ff00000041820 */
[----:B------:R-:W-:Y:S01]  /*fe70*/  HMMA.16816.F32.BF16 R44, R68, R26, R44 ;  /* 0x0000001a442c723c */ /* 0x000fe2000004182c */
[----:B------:R-:W2:Y:S07]  /*fe80*/  LDSM.16.M88.4 R24, [R220+0x4000] ;  /* 0x00400000dc18783b */ /* 0x000eae0000000200 */
[C---:B-1----:R-:W-:Y:S08]  /*fe90*/  HMMA.16816.F32.BF16 R20, R48.reuse, R72, R20 ;  /* 0x000000483014723c */ /* 0x042ff00000041814 */
[----:B------:R-:W-:Y:S01]  /*fea0*/  HMMA.16816.F32.BF16 R16, R48, R74, R16 ;  /* 0x0000004a3010723c */ /* 0x000fe20000041810 */
[----:B------:R-:W-:Y:S07]  /*feb0*/  LDSM.16.M88.4 R72, [R209+0x1800] ;  /* 0x00180000d148783b */ /* 0x000fee0000000200 */
[C---:B------:R-:W-:Y:S08]  /*fec0*/  HMMA.16816.F32.BF16 R56, R68.reuse, R52, R56 ;  /* 0x000000344438723c */ /* 0x040ff00000041838 */
[----:B------:R-:W-:Y:S01]  /*fed0*/  HMMA.16816.F32.BF16 R68, R68, R54, R8 ;  /* 0x000000364444723c */ /* 0x000fe20000041808 */
[----:B------:R-:W-:Y:S04]  /*fee0*/  LDSM.16.M88.4 R52, [R218+0x4000] ;  /* 0x00400000da34783b */ /* 0x000fe80000000200 */
[----:B------:R-:W-:Y:S03]  /*fef0*/  LDSM.16.M88.4 R8, [R219+0x2000] ;  /* 0x00200000db08783b */ /* 0x000fe60000000200 */
[C---:B------:R-:W-:Y:S08]  /*ff00*/  HMMA.16816.F32.BF16 R32, R12.reuse, R40, R32 ;  /* 0x000000280c20723c */ /* 0x040ff00000041820 */
[----:B------:R-:W-:Y:S01]  /*ff10*/  HMMA.16816.F32.BF16 R44, R12, R42, R44 ;  /* 0x0000002a0c2c723c */ /* 0x000fe2000004182c */
[----:B------:R-:W1:Y:S07]  /*ff20*/  LDSM.16.M88.4 R40, [R215+0xb880] ;  /* 0x00b88000d728783b */ /* 0x000e6e0000000200 */
[C---:B--2---:R-:W-:Y:S08]  /*ff30*/  HMMA.16816.F32.BF16 R20, R24.reuse, R64, R20 ;  /* 0x000000401814723c */ /* 0x044ff00000041814 */
        /* <DEDUP_REMOVED lines=44> */
[----:B------:R-:W2:Y:S04]  /*10200*/  LDSM.16.M88.4 R28, [R209+0x3000] ;  /* 0x00300000d11c783b */ /* 0x000ea80000000200 */
[----:B------:R-:W3:Y:S03]  /*10210*/  LDSM.16.M88.4 R40, [R219+0x3800] ;  /* 0x00380000db28783b */ /* 0x000ee60000000200 */
[C---:B------:R-:W-:Y:S08]  /*10220*/  HMMA.16816.F32.BF16 R32, R8.reuse, R24, R32 ;  /* 0x000000180820723c */ /* 0x040ff00000041820 */
[----:B------:R-:W-:Y:S01]  /*10230*/  HMMA.16816.F32.BF16 R44, R8, R26, R44 ;  /* 0x0000001a082c723c */ /* 0x000fe2000004182c */
[----:B------:R-:W4:Y:S07]  /*10240*/  LDSM.16.M88.4 R24, [R219+0x4000] ;  /* 0x00400000db18783b */ /* 0x000f2e0000000200 */
[C---:B-1----:R-:W-:Y:S08]  /*10250*/  HMMA.16816.F32.BF16 R20, R72.reuse, R48, R20 ;  /* 0x000000304814723c */ /* 0x042ff00000041814 */
[----:B------:R-:W-:Y:S01]  /*10260*/  HMMA.16816.F32.BF16 R16, R72, R50, R16 ;  /* 0x000000324810723c */ /* 0x000fe20000041810 */
[----:B------:R-:W-:Y:S07]  /*10270*/  LDSM.16.M88.4 R48, [R219+0x4800] ;  /* 0x00480000db30783b */ /* 0x000fee0000000200 */
[C---:B------:R-:W-:Y:S08]  /*10280*/  HMMA.16816.F32.BF16 R56, R8.reuse, R52, R56 ;  /* 0x000000340838723c */ /* 0x040ff00000041838 */
[----:B------:R-:W-:Y:S01]  /*10290*/  HMMA.16816.F32.BF16 R68, R8, R54, R68 ;  /* 0x000000360844723c */ /* 0x000fe20000041844 */
[----:B------:R-:W-:Y:S04]  /*102a0*/  LDSM.16.M88.4 R52, [R222+0xc000] ;  /* 0x00c00000de34783b */ /* 0x000fe80000000200 */
[----:B------:R-:W1:Y:S03]  /*102b0*/  LDSM.16.M88.4 R8, [R221+0xe880] ;  /* 0x00e88000dd08783b */ /* 0x000e660000000200 */
[C---:B--2---:R-:W-:Y:S08]  /*102c0*/  HMMA.16816.F32.BF16 R20, R64.reuse, R28, R20 ;  /* 0x0000001c4014723c */ /* 0x044ff00000041814 */
[----:B------:R-:W-:Y:S01]  /*102d0*/  HMMA.16816.F32.BF16 R16, R64, R30, R16 ;  /* 0x0000001e4010723c */ /* 0x000fe20000041810 */
[----:B------:R-:W-:Y:S07]  /*102e0*/  LDSM.16.M88.4 R28, [R218+0xc000] ;  /* 0x00c00000da1c783b */ /* 0x000fee0000000200 */
[C---:B---3--:R-:W-:Y:S08]  /*102f0*/  HMMA.16816.F32.BF16 R32, R12.reuse, R40, R32 ;  /* 0x000000280c20723c */ /* 0x048ff00000041820 */
[C---:B------:R-:W-:Y:S01]  /*10300*/  HMMA.16816.F32.BF16 R44, R12.reuse, R42, R44 ;  /* 0x0000002a0c2c723c */ /* 0x040fe2000004182c */
[----:B------:R-:W2:Y:S07]  /*10310*/  LDSM.16.M88.4 R40, [R220+0xc000] ;  /* 0x00c00000dc28783b */ /* 0x000eae0000000200 */
[C---:B----4-:R-:W-:Y:S08]  /*10320*/  HMMA.16816.F32.BF16 R56, R12.reuse, R24, R56 ;  /* 0x000000180c38723c */ /* 0x050ff00000041838 */
[----:B------:R-:W-:Y:S01]  /*10330*/  HMMA.16816.F32.BF16 R68, R12, R26, R68 ;  /* 0x0000001a0c44723c */ /* 0x000fe20000041844 */
[----:B------:R-:W3:Y:S04]  /*10340*/  LDSM.16.M88.4 R24, [R215+0xe880] ;  /* 0x00e88000d718783b */ /* 0x000ee80000000200 */
[----:B------:R-:W-:Y:S03]  /*10350*/  LDSM.16.M88.4 R12, [R217+0xc000] ;  /* 0x00c00000d90c783b */ /* 0x000fe60000000200 */
[C---:B-1----:R-:W-:Y:S08]  /*10360*/  HMMA.16816.F32.BF16 R20, R52.reuse, R8, R20 ;  /* 0x000000083414723c */ /* 0x042ff00000041814 */
[----:B------:R-:W-:Y:S01]  /*10370*/  HMMA.16816.F32.BF16 R16, R52, R10, R16 ;  /* 0x0000000a3410723c */ /* 0x000fe20000041810 */
        /* <DEDUP_REMOVED lines=8> */
[----:B------:R-:W-:Y:S01]  /*10400*/  HMMA.16816.F32.BF16 R16, R40, R50, R16 ;  /* 0x000000322810723c */ /* 0x000fe20000041810 */
[----:B------:R-:W1:Y:S07]  /*10410*/  LDSM.16.M88.4 R48, [R221+0xf880] ;  /* 0x00f88000dd30783b */ /* 0x000e6e0000000200 */
[C---:B------:R-:W-:Y:S08]  /*10420*/  HMMA.16816.F32.BF16 R32, R64.reuse, R84, R32 ;  /* 0x000000544020723c */ /* 0x040ff00000041820 */
[C---:B------:R-:W-:Y:S08]  /*10430*/  HMMA.16816.F32.BF16 R44, R64.reuse, R86, R44 ;  /* 0x00000056402c723c */ /* 0x040ff0000004182c */
[C---:B------:R-:W-:Y:S08]  /*10440*/  HMMA.16816.F32.BF16 R56, R64.reuse, R60, R56 ;  /* 0x0000003c4038723c */ /* 0x040ff00000041838 */
[----:B------:R-:W-:Y:S01]  /*10450*/  HMMA.16816.F32.BF16 R72, R64, R62, R72 ;  /* 0x0000003e4048723c */ /* 0x000fe20000041848 */
[----:B------:R-:W-:Y:S07]  /*10460*/  LDSM.16.M88.4 R60, [R209+0x5000] ;  /* 0x00500000d13c783b */ /* 0x000fee0000000200 */
[C---:B---3--:R-:W-:Y:S08]  /*10470*/  HMMA.16816.F32.BF16 R20, R28.reuse, R24, R20 ;  /* 0x000000181c14723c */ /* 0x048ff00000041814 */
[----:B------:R-:W-:Y:S01]  /*10480*/  HMMA.16816.F32.BF16 R16, R28, R26, R16 ;  /* 0x0000001a1c10723c */ /* 0x000fe20000041810 */
[----:B------:R-:W2:Y:S07]  /*10490*/  LDSM.16.M88.4 R24, [R219+0x5800] ;  /* 0x00580000db18783b */ /* 0x000eae0000000200 */
[C---:B------:R-:W-:Y:S08]  /*104a0*/  HMMA.16816.F32.BF16 R32, R52.reuse, R76, R32 ;  /* 0x0000004c3420723c */ /* 0x040ff00000041820 */
[C---:B------:R-:W-:Y:S08]  /*104b0*/  HMMA.16816.F32.BF16 R44, R52.reuse, R78, R44 ;  /* 0x0000004e342c723c */ /* 0x040ff0000004182c */
[C---:B-1----:R-:W-:Y:S08]  /*104c0*/  HMMA.16816.F32.BF16 R56, R52.reuse, R48, R56 ;  /* 0x000000303438723c */ /* 0x042ff00000041838 */
[----:B------:R-:W-:Y:S08]  /*104d0*/  HMMA.16816.F32.BF16 R72, R52, R50, R72 ;  /* 0x000000323448723c */ /* 0x000ff00000041848 */
[C---:B------:R-:W-:Y:S08]  /*104e0*/  HMMA.16816.F32.BF16 R20, R12.reuse, R8, R20 ;  /* 0x000000080c14723c */ /* 0x040ff00000041814 */
[----:B------:R-:W-:Y:S01]  /*104f0*/  HMMA.16816.F32.BF16 R16, R12, R10, R16 ;  /* 0x0000000a0c10723c */ /* 0x000fe20000041810 */
[----:B------:R-:W1:Y:S07]  /*10500*/  LDSM.16.M88.4 R8, [R215+0xf880] ;  /* 0x00f88000d708783b */ /* 0x000e6e0000000200 */
[C---:B------:R-:W-:Y:S08]  /*10510*/  HMMA.16816.F32.BF16 R32, R40.reuse, R36, R32 ;  /* 0x000000242820723c */ /* 0x040ff00000041820 */
[----:B------:R-:W-:Y:S01]  /*10520*/  HMMA.16816.F32.BF16 R44, R40, R38, R44 ;  /* 0x00000026282c723c */ /* 0x000fe2000004182c */
[----:B------:R-:W-:-:S02]  /*10530*/  FMUL.FTZ R0, R20, c[0x0][0x320] ;  /* 0x0000c80014007a20 */ /* 0x000fc40000410000 */
[----:B------:R-:W-:-:S04]  /*10540*/  FMUL.FTZ R36, R21, c[0x0][0x320] ;  /* 0x0000c80015247a20 */ /* 0x000fc80000410000 */
[----:B------:R-:W3:Y:S01]  /*10550*/  MUFU.TANH R0, R0 ;  /* 0x0000000000007308 */ /* 0x000ee20000002400 */
[C---:B--2---:R-:W-:Y:S01]  /*10560*/  HMMA.16816.F32.BF16 R56, R40.reuse, R24, R56 ;  /* 0x000000182838723c */ /* 0x044fe20000041838 */
[----:B------:R-:W-:Y:S02]  /*10570*/  FMUL.FTZ R16, R16, c[0x0][0x320] ;  /* 0x0000c80010107a20 */ /* 0x000fe40000410000 */
[----:B------:R-:W-:Y:S02]  /*10580*/  FMUL.FTZ R17, R17, c[0x0][0x320] ;  /* 0x0000c80011117a20 */ /* 0x000fe40000410000 */
[----:B------:R-:W-:Y:S02]  /*10590*/  FMUL.FTZ R18, R18, c[0x0][0x320] ;  /* 0x0000c80012127a20 */ /* 0x000fe40000410000 */
[----:B------:R-:W-:Y:S01]  /*105a0*/  FMUL.FTZ R24, R22, c[0x0][0x320] ;  /* 0x0000c80016187a20 */ /* 0x000fe20000410000 */
[----:B------:R-:W-:Y:S01]  /*105b0*/  HMMA.16816.F32.BF16 R72, R40, R26, R72 ;  /* 0x0000001a2848723c */ /* 0x000fe20000041848 */
[----:B------:R-:W-:Y:S01]  /*105c0*/  FMUL.FTZ R25, R23, c[0x0][0x320] ;  /* 0x0000c80017197a20 */ /* 0x000fe20000410000 */
[----:B------:R-:W2:Y:S01]  /*105d0*/  MUFU.TANH R36, R36 ;  /* 0x0000002400247308 */ /* 0x000ea20000002400 */
[----:B------:R-:W4:Y:S01]  /*105e0*/  LDSM.16.M88.4 R20, [R209+0x5800] ;  /* 0x00580000d114783b */ /* 0x000f220000000200 */
[----:B------:R-:W-:-:S04]  /*105f0*/  DEPBAR.LE SB0, 0x0 ;  /* 0x000080000000791a */ /* 0x000fc80000000000 */
[C---:B------:R-:W-:Y:S02]  /*10600*/  HMMA.16816.F32.BF16 R32, R28.reuse, R68, R32 ;  /* 0x000000441c20723c */ /* 0x040fe40000041820 */
[----:B------:R-:W2:Y:S06]  /*10610*/  MUFU.TANH R24, R24 ;  /* 0x0000001800187308 */ /* 0x000eac0000002400 */
[C---:B------:R-:W-:Y:S02]  /*10620*/  HMMA.16816.F32.BF16 R44, R28.reuse, R70, R44 ;  /* 0x000000461c2c723c */ /* 0x040fe4000004182c */
[----:B------:R-:W2:Y:S06]  /*10630*/  MUFU.TANH R25, R25 ;  /* 0x0000001900197308 */ /* 0x000eac0000002400 */
[C---:B-1----:R-:W-:Y:S02]  /*10640*/  HMMA.16816.F32.BF16 R56, R28.reuse, R8, R56 ;  /* 0x000000081c38723c */ /* 0x042fe40000041838 */
[----:B------:R-:W1:Y:S05]  /*10650*/  MUFU.TANH R16, R16 ;  /* 0x0000001000107308 */ /* 0x000e6a0000002400 */
[----:B------:R-:W-:Y:S01]  /*10660*/  FMUL.FTZ R8, R19, c[0x0][0x320] ;  /* 0x0000c80013087a20 */ /* 0x000fe20000410000 */
[----:B------:R-:W-:Y:S02]  /*10670*/  HMMA.16816.F32.BF16 R72, R28, R10, R72 ;  /* 0x0000000a1c48723c */ /* 0x000fe40000041848 */
[----:B------:R-:W1:Y:S06]  /*10680*/  MUFU.TANH R17, R17 ;  /* 0x0000001100117308 */ /* 0x000e6c0000002400 */
[C---:B------:R-:W-:Y:S02]  /*10690*/  HMMA.16816.F32.BF16 R32, R12.reuse, R60, R32 ;  /* 0x0000003c0c20723c */ /* 0x040fe40000041820 */
[----:B------:R-:W1:Y:S06]  /*106a0*/  MUFU.TANH R18, R18 ;  /* 0x0000001200127308 */ /* 0x000e6c0000002400 */
[C---:B------:R-:W-:Y:S02]  /*106b0*/  HMMA.16816.F32.BF16 R44, R12.reuse, R62, R44 ;  /* 0x0000003e0c2c723c */ /* 0x040fe4000004182c */
[----:B------:R-:W1:Y:S06]  /*106c0*/  MUFU.TANH R8, R8 ;  /* 0x0000000800087308 */ /* 0x000e6c0000002400 */
[C---:B----4-:R-:W-:Y:S08]  /*106d0*/  HMMA.16816.F32.BF16 R56, R12.reuse, R20, R56 ;  /* 0x000000140c38723c */ /* 0x050ff00000041838 */
[----:B------:R-:W-:Y:S01]  /*106e0*/  HMMA.16816.F32.BF16 R72, R12, R22, R72 ;  /* 0x000000160c48723c */ /* 0x000fe20000041848 */
[----:B------:R-:W-:-:S02]  /*106f0*/  FMUL.FTZ R9, R32, c[0x0][0x320] ;  /* 0x0000c80020097a20 */ /* 0x000fc40000410000 */
[----:B------:R-:W-:Y:S02]  /*10700*/  FMUL.FTZ R19, R33, c[0x0][0x320] ;  /* 0x0000c80021137a20 */ /* 0x000fe40000410000 */
[----:B------:R-:W-:Y:S02]  /*10710*/  FMUL.FTZ R26, R34, c[0x0][0x320] ;  /* 0x0000c800221a7a20 */ /* 0x000fe40000410000 */
[----:B------:R-:W-:Y:S01]  /*10720*/  FMUL.FTZ R10, R35, c[0x0][0x320] ;  /* 0x0000c800230a7a20 */ /* 0x000fe20000410000 */
[----:B------:R-:W4:Y:S01]  /*10730*/  MUFU.TANH R9, R9 ;  /* 0x0000000900097308 */ /* 0x000f220000002400 */
[----:B------:R-:W-:Y:S02]  /*10740*/  FMUL.FTZ R27, R44, c[0x0][0x320] ;  /* 0x0000c8002c1b7a20 */ /* 0x000fe40000410000 */
[----:B------:R-:W-:Y:S02]  /*10750*/  FMUL.FTZ R20, R45, c[0x0][0x320] ;  /* 0x0000c8002d147a20 */ /* 0x000fe40000410000 */
[----:B------:R-:W-:-:S02]  /*10760*/  FMUL.FTZ R11, R46, c[0x0][0x320] ;  /* 0x0000c8002e0b7a20 */ /* 0x000fc40000410000 */
[----:B------:R-:W-:Y:S01]  /*10770*/  FMUL.FTZ R28, R47, c[0x0][0x320] ;  /* 0x0000c8002f1c7a20 */ /* 0x000fe20000410000 */
[----:B------:R-:W1:Y:S01]  /*10780*/  MUFU.TANH R19, R19 ;  /* 0x0000001300137308 */ /* 0x000e620000002400 */
[----:B------:R-:W-:Y:S02]  /*10790*/  FMUL.FTZ R56, R56, c[0x0][0x320] ;  /* 0x0000c80038387a20 */ /* 0x000fe40000410000 */
[----:B------:R-:W-:Y:S02]  /*107a0*/  FMUL.FTZ R57, R57, c[0x0][0x320] ;  /* 0x0000c80039397a20 */ /* 0x000fe40000410000 */
[----:B------:R-:W-:Y:S02]  /*107b0*/  FMUL.FTZ R58, R58, c[0x0][0x320] ;  /* 0x0000c8003a3a7a20 */ /* 0x000fe40000410000 */
[----:B------:R-:W-:Y:S01]  /*107c0*/  FMUL.FTZ R59, R59, c[0x0][0x320] ;  /* 0x0000c8003b3b7a20 */ /* 0x000fe20000410000 */
[----:B------:R-:W1:Y:S01]  /*107d0*/  MUFU.TANH R26, R26 ;  /* 0x0000001a001a7308 */ /* 0x000e620000002400 */
[----:B------:R-:W-:-:S02]  /*107e0*/  FMUL.FTZ R72, R72, c[0x0][0x320] ;  /* 0x0000c80048487a20 */ /* 0x000fc40000410000 */
[----:B------:R-:W-:Y:S02]  /*107f0*/  FMUL.FTZ R73, R73, c[0x0][0x320] ;  /* 0x0000c80049497a20 */ /* 0x000fe40000410000 */
[----:B------:R-:W-:Y:S02]  /*10800*/  FMUL.FTZ R74, R74, c[0x0][0x320] ;  /* 0x0000c8004a4a7a20 */ /* 0x000fe40000410000 */
[----:B------:R-:W-:Y:S01]  /*10810*/  FMUL.FTZ R75, R75, c[0x0][0x320] ;  /* 0x0000c8004b4b7a20 */ /* 0x000fe20000410000 */
[----:B------:R-:W1:Y:S08]  /*10820*/  MUFU.TANH R10, R10 ;  /* 0x0000000a000a7308 */ /* 0x000e700000002400 */
[----:B------:R-:W1:Y:S08]  /*10830*/  MUFU.TANH R27, R27 ;  /* 0x0000001b001b7308 */ /* 0x000e700000002400 */
[----:B------:R-:W1:Y:S08]  /*10840*/  MUFU.TANH R20, R20 ;  /* 0x0000001400147308 */ /* 0x000e700000002400 */
[----:B------:R-:W1:Y:S08]  /*10850*/  MUFU.TANH R11, R11 ;  /* 0x0000000b000b7308 */ /* 0x000e700000002400 */
[----:B------:R-:W1:Y:S08]  /*10860*/  MUFU.TANH R28, R28 ;  /* 0x0000001c001c7308 */ /* 0x000e700000002400 */
        /* <DEDUP_REMOVED lines=10> */
[----:B--234-:R-:W-:Y:S02]  /*10910*/  IADD3 R12, -R157, 0x30, RZ ;  /* 0x000000309d0c7810 */ /* 0x01cfe40007ffe1ff */
[----:B------:R-:W-:-:S02]  /*10920*/  IADD3 R15, R156, -0x2, RZ ;  /* 0xfffffffe9c0f7810 */ /* 0x000fc40007ffe0ff */
[----:B------:R-:W-:Y:S02]  /*10930*/  ISETP.GE.AND P0, PT, R12, 0x21, PT ;  /* 0x000000210c00780c */ /* 0x000fe40003f06270 */
[----:B------:R-:W-:Y:S01]  /*10940*/  SHF.R.S32.HI R13, RZ, 0x1f, R15 ;  /* 0x0000001fff0d7819 */ /* 0x000fe2000001140f */
[-C--:B------:R-:W-:Y:S01]  /*10950*/  IMAD R4, R4, R15.reuse, RZ ;  /* 0x0000000f04047224 */ /* 0x080fe200078e02ff */
[----:B------:R-:W-:Y:S01]  /*10960*/  P2R R14, PR, RZ, 0x8 ;  /* 0x00000008ff0e7803 */ /* 0x000fe20000000000 */
[----:B------:R-:W-:Y:S01]  /*10970*/  IMAD.WIDE.U32 R22, R88, R15, RZ ;  /* 0x0000000f58167225 */ /* 0x000fe200078e00ff */
[----:B------:R-:W-:-:S03]  /*10980*/  LOP3.LUT P3, RZ, R225, 0x2, RZ, 0xc0, !PT ;  /* 0x00000002e1ff7812 */ /* 0x000fc6000786c0ff */
[----:B------:R-:W-:-:S04]  /*10990*/  IMAD R13, R13, R88, R4 ;  /* 0x000000580d0d7224 */ /* 0x000fc800078e0204 */
[----:B------:R-:W-:Y:S01]  /*109a0*/  IMAD.IADD R13, R23, 0x1, R13 ;  /* 0x00000001170d7824 */ /* 0x000fe200078e020d */
[----:B------:R-:W-:-:S04]  /*109b0*/  @P0 IADD3 R15, P2, P1, R230, UR5, R22 ;  /* 0x00000005e60f0c10 */ /* 0x000fc8000f95e016 */
[----:B------:R-:W-:Y:S02]  /*109c0*/  @P0 IADD3.X R4, R235, UR8, R13, P2, P1 ;  /* 0x00000008eb040c10 */ /* 0x000fe400097e240d */
[----:B------:R-:W-:-:S13]  /*109d0*/  ISETP.GE.AND P1, PT, R12, 0x1, PT ;  /* 0x000000010c00780c */ /* 0x000fda0003f26270 */
[----:B------:R-:W-:-:S05]  /*109e0*/  @P1 IADD3 R22, P2, R230, R22, RZ ;  /* 0x00000016e6161210 */ /* 0x000fca0007f5e0ff */
[----:B------:R-:W-:Y:S01]  /*109f0*/  @P1 IMAD.X R13, R13, 0x1, R235, P2 ;  /* 0x000000010d0d1824 */ /* 0x000fe200010e06eb */
[----:B------:R-:W-:-:S04]  /*10a00*/  @P1 LEA R12, P2, R22, c[0x0][0x1c8], 0x1 ;  /* 0x00007200160c1a11 */ /* 0x000fc800078408ff */
[----:B------:R-:W-:Y:S02]  /*10a10*/  @P1 LEA.HI.X R13, R22, c[0x0][0x1cc], R13, 0x1, P2 ;  /* 0x00007300160d1a11 */ /* 0x000fe400010f0c0d */
[----:B------:R-:W-:-:S03]  /*10a20*/  @P0 LEA R22, P2, R15, c[0x0][0x1c8], 0x1 ;  /* 0x000072000f160a11 */ /* 0x000fc600078408ff */
[----:B------:R-:W-:Y:S01]  /*10a30*/  @!PT LDS RZ, [RZ] ;  /* 0x00000000fffff984 */ /* 0x000fe20000000800 */
[----:B------:R-:W-:Y:S01]  /*10a40*/  @!PT LDS RZ, [RZ] ;  /* 0x00000000fffff984 */ /* 0x000fe20000000800 */
[----:B------:R-:W-:Y:S01]  /*10a50*/  @!PT LDS RZ, [RZ] ;  /* 0x00000000fffff984 */ /* 0x000fe20000000800 */
[----:B------:R2:W-:Y:S01]  /*10a60*/  @P1 LDGSTS.E.BYPASS.LTC128B.128 [R228+0xa080], [R12.64], !P3 ;  /* 0x0a0800000ce41fae */ /* 0x0005e2000d901d52 */
[----:B------:R-:W-:Y:S02]  /*10a70*/  @P0 LEA.HI.X R23, R15, c[0x0][0x1cc], R4, 0x1, P2 ;  /* 0x000073000f170a11 */ /* 0x000fe400010f0c04 */
[----:B------:R-:W-:Y:S02]  /*10a80*/  LOP3.LUT P2, RZ, R225, 0x1, RZ, 0xc0, !PT ;  /* 0x00000001e1ff7812 */ /* 0x000fe4000784c0ff */
[----:B------:R-:W-:-:S11]  /*10a90*/  ISETP.NE.AND P3, PT, R14, RZ, PT ;  /* 0x000000ff0e00720c */ /* 0x000fd60003f65270 */
[----:B------:R2:W-:Y:S04]  /*10aa0*/  @P1 LDGSTS.E.BYPASS.LTC128B.128 [R228+0xb880], [R12.64+0x80], !P2 ;  /* 0x0b8800800ce41fae */ /* 0x0005e8000d101d52 */
[----:B------:R2:W-:Y:S04]  /*10ab0*/  @P1 LDGSTS.E.BYPASS.LTC128B.128 [R228+0xd080], [R12.64+0x100], !P6 ;  /* 0x0d0801000ce41fae */ /* 0x0005e8000f101d52 */
[----:B------:R2:W-:Y:S01]  /*10ac0*/  @P1 LDGSTS.E.BYPASS.LTC128B.128 [R228+0xe880], [R12.64+0x180], !P5 ;  /* 0x0e8801800ce41fae */ /* 0x0005e2000e901d52 */
[----:B------:R-:W-:-:S13]  /*10ad0*/  LOP3.LUT P1, RZ, R225, 0x2, RZ, 0xc0, !PT ;  /* 0x00000002e1ff7812 */ /* 0x000fda000782c0ff */
[----:B------:R2:W-:Y:S04]  /*10ae0*/  @P0 LDGSTS.E.BYPASS.LTC128B.128 [R228+0xb080], [R22.64], !P1 ;  /* 0x0b08000016e40fae */ /* 0x0005e8000c901d52 */
[----:B------:R2:W-:Y:S04]  /*10af0*/  @P0 LDGSTS.E.BYPASS.LTC128B.128 [R228+0xc880], [R22.64+0x80], !P2 ;  /* 0x0c88008016e40fae */ /* 0x0005e8000d101d52 */
[----:B------:R2:W-:Y:S04]  /*10b00*/  @P0 LDGSTS.E.BYPASS.LTC128B.128 [R228+0xe080], [R22.64+0x100], !P6 ;  /* 0x0e08010016e40fae */ /* 0x0005e8000f101d52 */
[----:B------:R2:W-:Y:S02]  /*10b10*/  @P0 LDGSTS.E.BYPASS.LTC128B.128 [R228+0xf880], [R22.64+0x180], !P5 ;  /* 0x0f88018016e40fae */ /* 0x0005e4000e901d52 */
.L_x_845:
[----:B--234-:R-:W-:Y:S01]  /*10b20*/  LOP3.LUT R7, R7, 0xffffffe0, RZ, 0xc0, !PT ;  /* 0xffffffe007077812 */ /* 0x01cfe200078ec0ff */
[----:B------:R-:W-:Y:S01]  /*10b30*/  IMAD.SHL.U32 R216, R2, 0x2, RZ ;  /* 0x0000000202d87824 */ /* 0x000fe200078e00ff */
[----:B------:R-:W0:Y:S03]  /*10b40*/  LDGDEPBAR ;  /* 0x00000000000079af */ /* 0x000e260000000000 */
[----:B------:R-:W-:Y:S01]  /*10b50*/  IMAD.IADD R7, R98, 0x1, -R7 ;  /* 0x0000000162077824 */ /* 0x000fe200078e0a07 */
[----:B------:R-:W-:Y:S01]  /*10b60*/  LDSM.16.MT88.4 R148, [R216+0x4080] ;  /* 0x00408000d894783b */ /* 0x000fe20000004200 */
[----:B------:R-:W-:-:S02]  /*10b70*/  IMAD R214, R5, 0x2, R216 ;  /* 0x0000000205d67824 */ /* 0x000fc400078e02d8 */
[C---:B------:R-:W-:Y:S01]  /*10b80*/  IMAD R213, R3.reuse, 0x2, R216 ;  /* 0x0000000203d57824 */ /* 0x040fe200078e02d8 */
[----:B------:R-:W-:Y:S01]  /*10b90*/  SHF.R.S32.HI R4, RZ, 0x1f, R7 ;  /* 0x0000001fff047819 */ /* 0x000fe20000011407 */
[----:B------:R-:W-:Y:S01]  /*10ba0*/  IMAD R212, R3, 0x2, R214 ;  /* 0x0000000203d47824 */ /* 0x000fe200078e02d6 */
[----:B------:R-:W-:Y:S02]  /*10bb0*/  LDSM.16.MT88.4 R140, [R214+0x4080] ;  /* 0x00408000d68c783b */ /* 0x000fe40000004200 */
[----:B------:R-:W-:Y:S02]  /*10bc0*/  LEA.HI R4, R4, R7, RZ, 0x2 ;  /* 0x0000000704047211 */ /* 0x000fe400078f10ff */
[----:B------:R-:W-:Y:S02]  /*10bd0*/  LDSM.16.MT88.4 R132, [R213+0x4080] ;  /* 0x00408000d584783b */ /* 0x000fe40000004200 */
[----:B------:R-:W-:Y:S02]  /*10be0*/  LOP3.LUT R4, R4, 0x7ffffffc, RZ, 0xc0, !PT ;  /* 0x7ffffffc04047812 */ /* 0x000fe400078ec0ff */
[----:B------:R-:W-:Y:S03]  /*10bf0*/  LDSM.16.MT88.4 R40, [R216+0x5880] ;  /* 0x00588000d828783b */ /* 0x000fe60000004200 */
[----:B------:R-:W-:Y:S01]  /*10c00*/  IMAD.IADD R7, R7, 0x1, -R4 ;  /* 0x0000000107077824 */ /* 0x000fe200078e0a04 */
[----:B------:R-:W-:Y:S03]  /*10c10*/  LDSM.16.MT88.4 R48, [R214+0x5880] ;  /* 0x00588000d630783b */ /* 0x000fe60000004200 */
[----:B------:R-:W-:Y:S01]  /*10c20*/  IMAD R6, R7, -0x2, R6 ;  /* 0xfffffffe07067824 */ /* 0x000fe200078e0206 */
[----:B-1----:R-:W-:Y:S04]  /*10c30*/  LDSM.16.MT88.4 R56, [R213+0x5880] ;  /* 0x00588000d538783b */ /* 0x002fe80000004200 */
[----:B------:R-:W-:Y:S01]  /*10c40*/  ISETP.GT.AND P0, PT, R6, RZ, PT ;  /* 0x000000ff0600720c */ /* 0x000fe20003f04270 */
[----:B------:R-:W-:Y:S03]  /*10c50*/  LDSM.16.MT88.4 R64, [R212+0x5880] ;  /* 0x00588000d440783b */ /* 0x000fe60000004200 */
[----:B------:R-:W-:Y:S01]  /*10c60*/  FSEL R24, R24, -INF , P0 ;  /* 0xff80000018187808 */ /* 0x000fe20000000000 */
[----:B------:R-:W-:Y:S01]  /*10c70*/  LDSM.16.MT88.4 R72, [R216+0x7080] ;  /* 0x00708000d848783b */ /* 0x000fe20000004200 */
[----:B------:R-:W-:-:S02]  /*10c80*/  FSEL R4, R0, -INF , P0 ;  /* 0xff80000000047808 */ /* 0x000fc40000000000 */
[----:B------:R-:W-:Y:S01]  /*10c90*/  ISETP.GT.AND P0, PT, R6, 0x1, PT ;  /* 0x000000010600780c */ /* 0x000fe20003f04270 */
[----:B------:R-:W-:Y:S03]  /*10ca0*/  LDSM.16.MT88.4 R80, [R214+0x7080] ;  /* 0x00708000d650783b */ /* 0x000fe60000004200 */
[----:B------:R-:W-:Y:S01]  /*10cb0*/  FSEL R29, R25, -INF , P0 ;  /* 0xff800000191d7808 */ /* 0x000fe20000000000 */
[----:B------:R-:W-:Y:S01]  /*10cc0*/  LDSM.16.MT88.4 R88, [R213+0x7080] ;  /* 0x00708000d558783b */ /* 0x000fe20000004200 */
[----:B------:R-:W-:Y:S02]  /*10cd0*/  FSEL R31, R36, -INF , P0 ;  /* 0xff800000241f7808 */ /* 0x000fe40000000000 */
[----:B------:R-:W-:Y:S01]  /*10ce0*/  ISETP.GT.AND P0, PT, R6, 0x8, PT ;  /* 0x000000080600780c */ /* 0x000fe20003f04270 */
[----:B------:R-:W-:Y:S01]  /*10cf0*/  LDSM.16.MT88.4 R96, [R212+0x7080] ;  /* 0x00708000d460783b */ /* 0x000fe20000004200 */
[----:B------:R-:W-:-:S02]  /*10d00*/  FMNMX.FTZ R0, R4, R31, !PT ;  /* 0x0000001f04007209 */ /* 0x000fc40007810000 */
[----:B------:R-:W-:Y:S01]  /*10d10*/  FSEL R25, R18, -INF , P0 ;  /* 0xff80000012197808 */ /* 0x000fe20000000000 */
[----:B------:R-:W-:Y:S01]  /*10d20*/  LDSM.16.MT88.4 R104, [R216+0x8880] ;  /* 0x00888000d868783b */ /* 0x000fe20000004200 */
[----:B------:R-:W-:Y:S02]  /*10d30*/  FSEL R35, R16, -INF , P0 ;  /* 0xff80000010237808 */ /* 0x000fe40000000000 */
[----:B------:R-:W-:Y:S01]  /*10d40*/  ISETP.GT.AND P0, PT, R6, 0x9, PT ;  /* 0x000000090600780c */ /* 0x000fe20003f04270 */
[----:B------:R-:W-:Y:S01]  /*10d50*/  LDSM.16.MT88.4 R112, [R214+0x8880] ;  /* 0x00888000d670783b */ /* 0x000fe20000004200 */
[----:B------:R-:W-:Y:S02]  /*10d60*/  FMNMX.FTZ R0, R35, R0, !PT ;  /* 0x0000000023007209 */ /* 0x000fe40007810000 */
[----:B------:R-:W-:Y:S01]  /*10d70*/  FSEL R23, R8, -INF , P0 ;  /* 0xff80000008177808 */ /* 0x000fe20000000000 */
[----:B------:R-:W-:Y:S01]  /*10d80*/  LDSM.16.MT88.4 R120, [R213+0x8880] ;  /* 0x00888000d578783b */ /* 0x000fe20000004200 */
[----:B------:R-:W-:-:S02]  /*10d90*/  FSEL R33, R17, -INF , P0 ;  /* 0xff80000011217808 */ /* 0x000fc40000000000 */
[----:B------:R-:W-:Y:S01]  /*10da0*/  ISETP.GT.AND P0, PT, R6, 0x10, PT ;  /* 0x000000100600780c */ /* 0x000fe20003f04270 */
[----:B------:R-:W-:Y:S01]  /*10db0*/  LDSM.16.MT88.4 R164, [R214+0x6080] ;  /* 0x00608000d6a4783b */ /* 0x000fe20000004200 */
[----:B------:R-:W-:Y:S02]  /*10dc0*/  FMNMX.FTZ R0, R33, R0, !PT ;  /* 0x0000000021007209 */ /* 0x000fe40007810000 */
[----:B------:R-:W-:Y:S01]  /*10dd0*/  FSEL R15, R26, -INF , P0 ;  /* 0xff8000001a0f7808 */ /* 0x000fe20000000000 */
[----:B------:R-:W-:Y:S01]  /*10de0*/  LDSM.16.MT88.4 R160, [R212+0x6080] ;  /* 0x00608000d4a0783b */ /* 0x000fe20000004200 */
[----:B------:R-:W-:Y:S02]  /*10df0*/  FSEL R21, R9, -INF , P0 ;  /* 0xff80000009157808 */ /* 0x000fe40000000000 */
[----:B------:R-:W-:Y:S02]  /*10e00*/  ISETP.GT.AND P0, PT, R6, 0x11, PT ;  /* 0x000000110600780c */ /* 0x000fe40003f04270 */
[----:B------:R-:W-:-:S02]  /*10e10*/  FMNMX.FTZ R0, R21, R0, !PT ;  /* 0x0000000015007209 */ /* 0x000fc40007810000 */
[----:B------:R-:W-:Y:S02]  /*10e20*/  FSEL R13, R10, -INF , P0 ;  /* 0xff8000000a0d7808 */ /* 0x000fe40000000000 */
[----:B------:R-:W-:Y:S02]  /*10e30*/  FSEL R19, R19, -INF , P0 ;  /* 0xff80000013137808 */ /* 0x000fe40000000000 */
[----:B------:R-:W-:Y:S02]  /*10e40*/  ISETP.GT.AND P0, PT, R6, 0x18, PT ;  /* 0x000000180600780c */ /* 0x000fe40003f04270 */
[----:B------:R-:W-:Y:S02]  /*10e50*/  FMNMX.FTZ R0, R19, R0, !PT ;  /* 0x0000000013007209 */ /* 0x000fe40007810000 */
[----:B------:R-:W-:Y:S02]  /*10e60*/  FSEL R11, R11, -INF , P0 ;  /* 0xff8000000b0b7808 */ /* 0x000fe40000000000 */
[----:B------:R-:W-:-:S02]  /*10e70*/  FSEL R7, R27, -INF , P0 ;  /* 0xff8000001b077808 */ /* 0x000fc40000000000 */
[----:B------:R-:W-:Y:S02]  /*10e80*/  ISETP.GT.AND P0, PT, R6, 0x19, PT ;  /* 0x000000190600780c */ /* 0x000fe40003f04270 */
[----:B------:R-:W-:Y:S02]  /*10e90*/  FMNMX.FTZ R8, R24, R29, !PT ;  /* 0x0000001d18087209 */ /* 0x000fe40007810000 */
[----:B------:R-:W-:Y:S02]  /*10ea0*/  FSEL R9, R28, -INF , P0 ;  /* 0xff8000001c097808 */ /* 0x000fe40000000000 */
[----:B------:R-:W-:Y:S02]  /*10eb0*/  FSEL R17, R20, -INF , P0 ;  /* 0xff80000014117808 */ /* 0x000fe40000000000 */
[----:B------:R-:W-:Y:S02]  /*10ec0*/  ISETP.GT.AND P0, PT, R6, 0x20, PT ;  /* 0x000000200600780c */ /* 0x000fe40003f04270 */
[----:B------:R-:W-:-:S02]  /*10ed0*/  FMNMX.FTZ R0, R7, R0, !PT ;  /* 0x0000000007007209 */ /* 0x000fc40007810000 */
[----:B------:R-:W-:Y:S02]  /*10ee0*/  FSEL R175, R175, -INF , P0 ;  /* 0xff800000afaf7808 */ /* 0x000fe40000000000 */
[----:B------:R-:W-:Y:S02]  /*10ef0*/  FSEL R183, R183, -INF , P0 ;  /* 0xff800000b7b77808 */ /* 0x000fe40000000000 */
[----:B------:R-:W-:Y:S02]  /*10f00*/  FMNMX.FTZ R8, R25, R8, !PT ;  /* 0x0000000819087209 */ /* 0x000fe40007810000 */
[----:B------:R-:W-:Y:S02]  /*10f10*/  ISETP.GT.AND P0, PT, R6, 0x21, PT ;  /* 0x000000210600780c */ /* 0x000fe40003f04270 */
[----:B------:R-:W-:Y:S02]  /*10f20*/  FMNMX.FTZ R0, R17, R0, !PT ;  /* 0x0000000011007209 */ /* 0x000fe40007810000 */
[----:B------:R-:W-:-:S02]  /*10f30*/  FMNMX.FTZ R8, R23, R8, !PT ;  /* 0x0000000817087209 */ /* 0x000fc40007810000 */
[----:B------:R-:W-:Y:S02]  /*10f40*/  FSEL R173, R173, -INF , P0 ;  /* 0xff800000adad7808 */ /* 0x000fe40000000000 */
[----:B------:R-:W-:Y:S02]  /*10f50*/  FSEL R181, R181, -INF , P0 ;  /* 0xff800000b5b57808 */ /* 0x000fe40000000000 */
[----:B------:R-:W-:Y:S02]  /*10f60*/  ISETP.GT.AND P0, PT, R6, 0x28, PT ;  /* 0x000000280600780c */ /* 0x000fe40003f04270 */
[----:B------:R-:W-:Y:S02]  /*10f70*/  FMNMX.FTZ R0, R183, R0, !PT ;  /* 0x00000000b7007209 */ /* 0x000fe40007810000 */
[----:B------:R-:W-:Y:S02]  /*10f80*/  FMNMX.FTZ R8, R15, R8, !PT ;  /* 0x000000080f087209 */ /* 0x000fe40007810000 */
[----:B------:R-:W-:-:S02]  /*10f90*/  FSEL R171, R171, -INF , P0 ;  /* 0xff800000abab7808 */ /* 0x000fc40000000000 */
[----:B------:R-:W-:Y:S02]  /*10fa0*/  FSEL R179, R179, -INF , P0 ;  /* 0xff800000b3b37808 */ /* 0x000fe40000000000 */
[----:B------:R-:W-:Y:S02]  /*10fb0*/  ISETP.GT.AND P0, PT, R6, 0x29, PT ;  /* 0x000000290600780c */ /* 0x000fe40003f04270 */
[----:B------:R-:W-:Y:S02]  /*10fc0*/  FMNMX.FTZ R0, R181, R0, !PT ;  /* 0x00000000b5007209 */ /* 0x000fe40007810000 */
[----:B------:R-:W-:Y:S02]  /*10fd0*/  FMNMX.FTZ R6, R13, R8, !PT ;  /* 0x000000080d067209 */ /* 0x000fe40007810000 */
[----:B------:R-:W-:Y:S02]  /*10fe0*/  FMNMX.FTZ R8, R179, R0, !PT ;  /* 0x00000000b3087209 */ /* 0x000fe40007810000 */
[----:B------:R-:W-:-:S02]  /*10ff0*/  FMNMX.FTZ R0, R11, R6, !PT ;  /* 0x000000060b007209 */ /* 0x000fc40007810000 */
[----:B------:R-:W-:Y:S02]  /*11000*/  FSEL R177, R177, -INF , P0 ;  /* 0xff800000b1b17808 */ /* 0x000fe40000000000 */
[----:B------:R-:W-:Y:S02]  /*11010*/  FMNMX.FTZ R0, R9, R0, !PT ;  /* 0x0000000009007209 */ /* 0x000fe40007810000 */
[----:B------:R-:W-:Y:S02]  /*11020*/  FMNMX.FTZ R8, R177, R8, !PT ;  /* 0x00000008b1087209 */ /* 0x000fe40007810000 */
[----:B------:R-:W-:Y:S02]  /*11030*/  FMNMX.FTZ R0, R175, R0, !PT ;  /* 0x00000000af007209 */ /* 0x000fe40007810000 */
[----:B------:R-:W-:Y:S01]  /*11040*/  FSEL R169, R169, -INF , P0 ;  /* 0xff800000a9a97808 */ /* 0x000fe20000000000 */
[----:B------:R-:W1:Y:S01]  /*11050*/  SHFL.BFLY PT, R27, R8, 0x2, 0x1f ;  /* 0x0c401f00081b7f89 */ /* 0x000e6200000e0000 */
[----:B------:R-:W-:-:S04]  /*11060*/  FMNMX.FTZ R0, R173, R0, !PT ;  /* 0x00000000ad007209 */ /* 0x000fc80007810000 */
[----:B------:R-:W-:-:S04]  /*11070*/  FMNMX.FTZ R0, R171, R0, !PT ;  /* 0x00000000ab007209 */ /* 0x000fc80007810000 */
[----:B------:R-:W-:-:S05]  /*11080*/  FMNMX.FTZ R37, R169, R0, !PT ;  /* 0x00000000a9257209 */ /* 0x000fca0007810000 */
[----:B------:R-:W2:Y:S01]  /*11090*/  SHFL.BFLY PT, R6, R37, 0x2, 0x1f ;  /* 0x0c401f0025067f89 */ /* 0x000ea200000e0000 */
[----:B-1----:R-:W-:-:S05]  /*110a0*/  FMNMX.FTZ R27, R8, R27, !PT ;  /* 0x0000001b081b7209 */ /* 0x002fca0007810000 */
[----:B------:R-:W1:Y:S01]  /*110b0*/  SHFL.BFLY PT, R0, R27, 0x1, 0x1f ;  /* 0x0c201f001b007f89 */ /* 0x000e6200000e0000 */
[----:B--2---:R-:W-:-:S05]  /*110c0*/  FMNMX.FTZ R6, R37, R6, !PT ;  /* 0x0000000625067209 */ /* 0x004fca0007810000 */
[----:B------:R-:W2:Y:S01]  /*110d0*/  SHFL.BFLY PT, R159, R6, 0x1, 0x1f ;  /* 0x0c201f00069f7f89 */ /* 0x000ea200000e0000 */
[----:B-1----:R-:W-:-:S04]  /*110e0*/  FMNMX.FTZ R0, R27, R0, !PT ;  /* 0x000000001b007209 */ /* 0x002fc80007810000 */
[C---:B------:R-:W-:Y:S01]  /*110f0*/  FSETP.NEU.FTZ.AND P0, PT, R0.reuse, -INF , PT ;  /* 0xff8000000000780b */ /* 0x040fe20003f1d000 */
[----:B------:R-:W-:-:S05]  /*11100*/  FMUL.FTZ R170, R0, c[0x0][0x2d0] ;  /* 0x0000b40000aa7a20 */ /* 0x000fca0000410000 */
[----:B------:R-:W-:Y:S02]  /*11110*/  FSEL R170, R170, RZ, P0 ;  /* 0x000000ffaaaa7208 */ /* 0x000fe40000000000 */
[----:B--2---:R-:W-:-:S03]  /*11120*/  FMNMX.FTZ R159, R6, R159, !PT ;  /* 0x0000009f069f7209 */ /* 0x004fc60007810000 */
[--C-:B------:R-:W-:Y:S02]  /*11130*/  FFMA.FTZ R189, R4, c[0x0][0x2d0], -R170.reuse ;  /* 0x0000b40004bd7a23 */ /* 0x100fe400000108aa */
[--C-:B------:R-:W-:Y:S01]  /*11140*/  FFMA.FTZ R186, R31, c[0x0][0x2d0], -R170.reuse ;  /* 0x0000b4001fba7a23 */ /* 0x100fe200000108aa */
[C---:B------:R-:W-:Y:S01]  /*11150*/  FSETP.NEU.FTZ.AND P0, PT, R159.reuse, -INF , PT ;  /* 0xff8000009f00780b */ /* 0x040fe20003f1d000 */
[----:B------:R-:W-:Y:S02]  /*11160*/  FMUL.FTZ R168, R159, c[0x0][0x2d0] ;  /* 0x0000b4009fa87a20 */ /* 0x000fe40000410000 */
[--C-:B------:R-:W-:Y:S01]  /*11170*/  FFMA.FTZ R187, R35, c[0x0][0x2d0], -R170.reuse ;  /* 0x0000b40023bb7a23 */ /* 0x100fe200000108aa */
[----:B------:R-:W-:Y:S01]  /*11180*/  MUFU.EX2 R189, R189 ;  /* 0x000000bd00bd7308 */ /* 0x000fe20000000800 */
[--C-:B------:R-:W-:Y:S01]  /*11190*/  FFMA.FTZ R158, R33, c[0x0][0x2d0], -R170.reuse ;  /* 0x0000b400219e7a23 */ /* 0x100fe200000108aa */
[----:B------:R-:W-:Y:S01]  /*111a0*/  FSEL R168, R168, RZ, P0 ;  /* 0x000000ffa8a87208 */ /* 0x000fe20000000000 */
[----:B------:R-:W1:Y:S01]  /*111b0*/  LDSM.16.MT88.4 R32, [R212+0x4080] ;  /* 0x00408000d420783b */ /* 0x000e620000004200 */
[----:B------:R-:W-:-:S02]  /*111c0*/  FFMA.FTZ R193, R7, c[0x0][0x2d0], -R170 ;  /* 0x0000b40007c17a23 */ /* 0x000fc400000108aa */
[----:B------:R-:W-:Y:S01]  /*111d0*/  FFMA.FTZ R190, R21, c[0x0][0x2d0], -R170 ;  /* 0x0000b40015be7a23 */ /* 0x000fe200000108aa */
[----:B------:R-:W2:Y:S01]  /*111e0*/  LDSM.16.MT88.4 R4, [R212+0x8880] ;  /* 0x00888000d404783b */ /* 0x000ea20000004200 */
[--C-:B------:R-:W-:Y:S01]  /*111f0*/  FFMA.FTZ R185, R24, c[0x0][0x2d0], -R168.reuse ;  /* 0x0000b40018b97a23 */ /* 0x100fe200000108a8 */
[----:B------:R-:W3:Y:S01]  /*11200*/  MUFU.EX2 R186, R186 ;  /* 0x000000ba00ba7308 */ /* 0x000ee20000000800 */
[--C-:B------:R-:W-:Y:S02]  /*11210*/  FFMA.FTZ R188, R29, c[0x0][0x2d0], -R168.reuse ;  /* 0x0000b4001dbc7a23 */ /* 0x100fe400000108a8 */
[--C-:B------:R-:W-:Y:S02]  /*11220*/  FFMA.FTZ R191, R25, c[0x0][0x2d0], -R168.reuse ;  /* 0x0000b40019bf7a23 */ /* 0x100fe400000108a8 */
[--C-:B------:R-:W-:Y:S01]  /*11230*/  FFMA.FTZ R184, R23, c[0x0][0x2d0], -R168.reuse ;  /* 0x0000b40017b87a23 */ /* 0x100fe200000108a8 */
[----:B------:R-:W-:Y:S01]  /*11240*/  LDSM.16.MT88.4 R24, [R216+0x4880] ;  /* 0x00488000d818783b */ /* 0x000fe20000004200 */
[--C-:B------:R-:W-:Y:S01]  /*11250*/  FFMA.FTZ R195, R11, c[0x0][0x2d0], -R168.reuse ;  /* 0x0000b4000bc37a23 */ /* 0x100fe200000108a8 */
[----:B------:R-:W-:Y:S01]  /*11260*/  MUFU.EX2 R187, R187 ;  /* 0x000000bb00bb7308 */ /* 0x000fe20000000800 */
[----:B------:R-:W-:Y:S01]  /*11270*/  FFMA.FTZ R192, R9, c[0x0][0x2d0], -R168 ;  /* 0x0000b40009c07a23 */ /* 0x000fe200000108a8 */
[----:B------:R-:W-:Y:S01]  /*11280*/  LDSM.16.MT88.4 R20, [R212+0x4880] ;  /* 0x00488000d414783b */ /* 0x000fe20000004200 */
[----:B------:R-:W-:-:S02]  /*11290*/  FFMA.FTZ R3, R19, c[0x0][0x2d0], -R170 ;  /* 0x0000b40013037a23 */ /* 0x000fc400000108aa */
[----:B------:R-:W-:Y:S01]  /*112a0*/  FFMA.FTZ R2, R17, c[0x0][0x2d0], -R170 ;  /* 0x0000b40011027a23 */ /* 0x000fe200000108aa */
[----:B------:R-:W4:Y:S01]  /*112b0*/  LDSM.16.MT88.4 R8, [R214+0x4880] ;  /* 0x00488000d608783b */ /* 0x000f220000004200 */
[--C-:B------:R-:W-:Y:S01]  /*112c0*/  FFMA.FTZ R197, R15, c[0x0][0x2d0], -R168.reuse ;  /* 0x0000b4000fc57a23 */ /* 0x100fe200000108a8 */
[----:B------:R-:W1:Y:S01]  /*112d0*/  MUFU.EX2 R158, R158 ;  /* 0x0000009e009e7308 */ /* 0x000e620000000800 */
[----:B---3--:R-:W-:Y:S01]  /*112e0*/  F2FP.BF16.PACK_AB R128, R186, R189 ;  /* 0x000000bdba80723e */ /* 0x008fe200000010ff */
[----:B------:R-:W-:Y:S01]  /*112f0*/  FFMA.FTZ R194, R13, c[0x0][0x2d0], -R168 ;  /* 0x0000b4000dc27a23 */ /* 0x000fe200000108a8 */
[----:B------:R-:W3:Y:S01]  /*11300*/  LDSM.16.MT88.4 R16, [R213+0x4880] ;  /* 0x00488000d510783b */ /* 0x000ee20000004200 */
[--C-:B------:R-:W-:Y:S02]  /*11310*/  FFMA.FTZ R196, R183, c[0x0][0x2d0], -R170.reuse ;  /* 0x0000b400b7c47a23 */ /* 0x100fe400000108aa */
[--C-:B------:R-:W-:Y:S01]  /*11320*/  FFMA.FTZ R199, R181, c[0x0][0x2d0], -R170.reuse ;  /* 0x0000b400b5c77a23 */ /* 0x100fe200000108aa */
[----:B------:R-:W2:Y:S01]  /*11330*/  LDSM.16.MT88.4 R12, [R216+0x6080] ;  /* 0x00608000d80c783b */ /* 0x000ea20000004200 */
[----:B------:R-:W-:Y:S01]  /*11340*/  MUFU.EX2 R185, R185 ;  /* 0x000000b900b97308 */ /* 0x000fe20000000800 */
[----:B------:R-:W-:-:S02]  /*11350*/  FFMA.FTZ R198, R179, c[0x0][0x2d0], -R170 ;  /* 0x0000b400b3c67a23 */ /* 0x000fc400000108aa */
[----:B------:R-:W-:Y:S01]  /*11360*/  FFMA.FTZ R229, R177, c[0x0][0x2d0], -R170 ;  /* 0x0000b400b1e57a23 */ /* 0x000fe200000108aa */
[----:B------:R-:W-:Y:S01]  /*11370*/  LDSM.16.MT88.4 R180, [R216+0x6880] ;  /* 0x00688000d8b4783b */ /* 0x000fe20000004200 */
[--C-:B------:R-:W-:Y:S02]  /*11380*/  FFMA.FTZ R236, R175, c[0x0][0x2d0], -R168.reuse ;  /* 0x0000b400afec7a23 */ /* 0x100fe400000108a8 */
[--C-:B------:R-:W-:Y:S01]  /*11390*/  FFMA.FTZ R237, R173, c[0x0][0x2d0], -R168.reuse ;  /* 0x0000b400aded7a23 */ /* 0x100fe200000108a8 */
[----:B------:R-:W4:Y:S01]  /*113a0*/  MUFU.EX2 R188, R188 ;  /* 0x000000bc00bc7308 */ /* 0x000f220000000800 */
[C---:B-1----:R-:W-:Y:S01]  /*113b0*/  F2FP.BF16.PACK_AB R130, R158.reuse, R187 ;  /* 0x000000bb9e82723e */ /* 0x042fe200000010ff */
[--C-:B------:R-:W-:Y:S01]  /*113c0*/  FFMA.FTZ R238, R171, c[0x0][0x2d0], -R168.reuse ;  /* 0x0000b400abee7a23 */ /* 0x100fe200000108a8 */
[----:B------:R-:W-:Y:S01]  /*113d0*/  LDSM.16.MT88.4 R176, [R213+0x6880] ;  /* 0x00688000d5b0783b */ /* 0x000fe20000004200 */
[----:B------:R-:W-:Y:S02]  /*113e0*/  FFMA.FTZ R245, R169, c[0x0][0x2d0], -R168 ;  /* 0x0000b400a9f57a23 */ /* 0x000fe400000108a8 */
[----:B------:R-:W-:Y:S01]  /*113f0*/  FADD.FTZ R186, R189, R186 ;  /* 0x000000babdba7221 */ /* 0x000fe20000010000 */
[----:B------:R-:W-:Y:S01]  /*11400*/  LDSM.16.MT88.4 R172, [R212+0x6880] ;  /* 0x00688000d4ac783b */ /* 0x000fe20000004200 */
[----:B------:R-:W-:Y:S02]  /*11410*/  MUFU.EX2 R191, R191 ;  /* 0x000000bf00bf7308 */ /* 0x000fe40000000800 */
[----:B------:R-:W-:Y:S01]  /*11420*/  FADD.FTZ R187, R187, R186 ;  /* 0x000000babbbb7221 */ /* 0x000fe20000010000 */
[----:B------:R-:W-:Y:S03]  /*11430*/  LDSM.16.MT88.4 R168, [R216+0x8080] ;  /* 0x00808000d8a8783b */ /* 0x000fe60000004200 */
[----:B------:R-:W-:-:S02]  /*11440*/  FADD.FTZ R187, R158, R187 ;  /* 0x000000bb9ebb7221 */ /* 0x000fc40000010000 */
[----:B------:R-:W1:Y:S01]  /*11450*/  MUFU.EX2 R184, R184 ;  /* 0x000000b800b87308 */ /* 0x000e620000000800 */
[----:B----4-:R-:W-:Y:S01]  /*11460*/  F2FP.BF16.PACK_AB R129, R188, R185 ;  /* 0x000000b9bc81723e */ /* 0x010fe200000010ff */
[----:B------:R-:W-:-:S06]  /*11470*/  FADD.FTZ R188, R185, R188 ;  /* 0x000000bcb9bc7221 */ /* 0x000fcc0000010000 */
[----:B------:R-:W-:Y:S01]  /*11480*/  MUFU.EX2 R190, R190 ;  /* 0x000000be00be7308 */ /* 0x000fe20000000800 */
[----:B-1----:R-:W-:-:S07]  /*11490*/  F2FP.BF16.PACK_AB R131, R184, R191 ;  /* 0x000000bfb883723e */ /* 0x002fce00000010ff */
[----:B------:R-:W1:Y:S01]  /*114a0*/  MUFU.EX2 R3, R3 ;  /* 0x0000000300037308 */ /* 0x000e620000000800 */
[----:B------:R-:W-:-:S04]  /*114b0*/  FADD.FTZ R191, R191, R188 ;  /* 0x000000bcbfbf7221 */ /* 0x000fc80000010000 */
[----:B------:R-:W-:Y:S01]  /*114c0*/  FADD.FTZ R184, R184, R191 ;  /* 0x000000bfb8b87221 */ /* 0x000fe20000010000 */
[C---:B------:R-:W-:Y:S02]  /*114d0*/  HMMA.16816.F32.BF16 R144, R128.reuse, R140, RZ ;  /* 0x0000008c8090723c */ /* 0x040fe400000418ff */
[----:B------:R-:W-:Y:S06]  /*114e0*/  MUFU.EX2 R193, R193 ;  /* 0x000000c100c17308 */ /* 0x000fec0000000800 */
[C---:B------:R-:W-:Y:S02]  /*114f0*/  HMMA.16816.F32.BF16 R140, R128.reuse, R142, RZ ;  /* 0x0000008e808c723c */ /* 0x040fe400000418ff */
[----:B------:R-:W-:Y:S06]  /*11500*/  MUFU.EX2 R2, R2 ;  /* 0x0000000200027308 */ /* 0x000fec0000000800 */
[C---:B------:R-:W-:Y:S02]  /*11510*/  HMMA.16816.F32.BF16 R152, R128.reuse, R148, RZ ;  /* 0x000000948098723c */ /* 0x040fe400000418ff */
[----:B------:R-:W-:Y:S06]  /*11520*/  MUFU.EX2 R197, R197 ;  /* 0x000000c500c57308 */ /* 0x000fec0000000800 */
[C---:B------:R-:W-:Y:S02]  /*11530*/  HMMA.16816.F32.BF16 R136, R128.reuse, R132, RZ ;  /* 0x000000848088723c */ /* 0x040fe400000418ff */
[----:B------:R-:W4:Y:S06]  /*11540*/  MUFU.EX2 R194, R194 ;  /* 0x000000c200c27308 */ /* 0x000f2c0000000800 */
[C---:B------:R-:W-:Y:S02]  /*11550*/  HMMA.16816.F32.BF16 R28, R128.reuse, R32, RZ ;  /* 0x00000020801c723c */ /* 0x040fe400000418ff */
[----:B------:R-:W-:Y:S06]  /*11560*/  MUFU.EX2 R195, R195 ;  /* 0x000000c300c37308 */ /* 0x000fec0000000800 */
[C---:B------:R-:W-:Y:S02]  /*11570*/  HMMA.16816.F32.BF16 R36, R128.reuse, R40, RZ ;  /* 0x000000288024723c */ /* 0x040fe400000418ff */
[----:B------:R-:W1:Y:S06]  /*11580*/  MUFU.EX2 R192, R192 ;  /* 0x000000c000c07308 */ /* 0x000e6c0000000800 */
        /* <DEDUP_REMOVED lines=14> */
[C---:B-----5:R-:W-:Y:S02]  /*11670*/  HMMA.16816.F32.BF16 R100, R128.reuse, R104, RZ ;  /* 0x000000688064723c */ /* 0x060fe400000418ff */
        /* <DEDUP_REMOVED lines=17> */
[C---:B--2---:R-:W-:Y:S07]  /*11790*/  HMMA.16816.F32.BF16 R124, R128.reuse, R4, RZ ;  /* 0x00000004807c723c */ /* 0x044fee00000418ff */
[----:B-1----:R-:W-:Y:S01]  /*117a0*/  F2FP.BF16.PACK_AB R4, R3, R190 ;  /* 0x000000be0304723e */ /* 0x002fe200000010ff */
[----:B------:R-:W-:Y:S01]  /*117b0*/  HMMA.16816.F32.BF16 R128, R128, R6, RZ ;  /* 0x000000068080723c */ /* 0x000fe200000418ff */
[----:B----4-:R-:W-:Y:S01]  /*117c0*/  F2FP.BF16.PACK_AB R5, R194, R197 ;  /* 0x000000c5c205723e */ /* 0x010fe200000010ff */
        /* <DEDUP_REMOVED lines=9> */
[----:B------:R-:W-:Y:S01]  /*11860*/  HMMA.16816.F32.BF16 R144, R4, R8, R144 ;  /* 0x000000080490723c */ /* 0x000fe20000041890 */
[----:B------:R-:W-:-:S07]  /*11870*/  FADD.FTZ R195, R192, R195 ;  /* 0x000000c3c0c37221 */ /* 0x000fce0000010000 */
[C---:B------:R-:W-:Y:S01]  /*11880*/  HMMA.16816.F32.BF16 R140, R4.reuse, R10, R140 ;  /* 0x0000000a048c723c */ /* 0x040fe2000004188c */
[----:B------:R-:W1:Y:S07]  /*11890*/  LDSM.16.MT88.4 R8, [R213+0x6080] ;  /* 0x00608000d508783b */ /* 0x000e6e0000004200 */
[C---:B------:R-:W-:Y:S08]  /*118a0*/  HMMA.16816.F32.BF16 R152, R4.reuse, R24, R152 ;  /* 0x000000180498723c */ /* 0x040ff00000041898 */
[C---:B------:R-:W-:Y:S01]  /*118b0*/  HMMA.16816.F32.BF16 R148, R4.reuse, R26, R148 ;  /* 0x0000001a0494723c */ /* 0x040fe20000041894 */
[----:B------:R-:W-:Y:S07]  /*118c0*/  LDSM.16.MT88.4 R24, [R214+0x7880] ;  /* 0x00788000d618783b */ /* 0x000fee0000004200 */
[C---:B---3--:R-:W-:Y:S08]  /*118d0*/  HMMA.16816.F32.BF16 R136, R4.reuse, R16, R136 ;  /* 0x000000100488723c */ /* 0x048ff00000041888 */
[C---:B------:R-:W-:Y:S01]  /*118e0*/  HMMA.16816.F32.BF16 R132, R4.reuse, R18, R132 ;  /* 0x000000120484723c */ /* 0x040fe20000041884 */
[----:B------:R-:W2:Y:S07]  /*118f0*/  LDSM.16.MT88.4 R16, [R216+0x7880] ;  /* 0x00788000d810783b */ /* 0x000eae0000004200 */
[C---:B------:R-:W-:Y:S08]  /*11900*/  HMMA.16816.F32.BF16 R36, R4.reuse, R12, R36 ;  /* 0x0000000c0424723c */ /* 0x040ff00000041824 */
[C---:B------:R-:W-:Y:S01]  /*11910*/  HMMA.16816.F32.BF16 R40, R4.reuse, R14, R40 ;  /* 0x0000000e0428723c */ /* 0x040fe20000041828 */
[----:B------:R-:W3:Y:S07]  /*11920*/  LDSM.16.MT88.4 R12, [R213+0x7880] ;  /* 0x00788000d50c783b */ /* 0x000eee0000004200 */
[C---:B-1----:R-:W-:Y:S08]  /*11930*/  HMMA.16816.F32.BF16 R52, R4.reuse, R8, R52 ;  /* 0x000000080434723c */ /* 0x042ff00000041834 */
[C---:B------:R-:W-:Y:S01]  /*11940*/  HMMA.16816.F32.BF16 R56, R4.reuse, R10, R56 ;  /* 0x0000000a0438723c */ /* 0x040fe20000041838 */
[----:B------:R-:W1:Y:S07]  /*11950*/  LDSM.16.MT88.4 R8, [R216+0x9080] ;  /* 0x00908000d808783b */ /* 0x000e6e0000004200 */
[C---:B------:R-:W-:Y:S08]  /*11960*/  HMMA.16816.F32.BF16 R28, R4.reuse, R20, R28 ;  /* 0x00000014041c723c */ /* 0x040ff0000004181c */
[C---:B------:R-:W-:Y:S01]  /*11970*/  HMMA.16816.F32.BF16 R32, R4.reuse, R22, R32 ;  /* 0x000000160420723c */ /* 0x040fe20000041820 */
[----:B------:R-:W4:Y:S07]  /*11980*/  LDSM.16.MT88.4 R20, [R212+0x7880] ;  /* 0x00788000d414783b */ /* 0x000f2e0000004200 */
[C---:B--2---:R-:W-:Y:S08]  /*11990*/  HMMA.16816.F32.BF16 R68, R4.reuse, R16, R68 ;  /* 0x000000100444723c */ /* 0x044ff00000041844 */
[C---:B------:R-:W-:Y:S01]  /*119a0*/  HMMA.16816.F32.BF16 R72, R4.reuse, R18, R72 ;  /* 0x000000120448723c */ /* 0x040fe20000041848 */
[----:B------:R-:W2:Y:S07]  /*119b0*/  LDSM.16.MT88.4 R16, [R214+0x9080] ;  /* 0x00908000d610783b */ /* 0x000eae0000004200 */
[C---:B------:R-:W-:Y:S08]  /*119c0*/  HMMA.16816.F32.BF16 R76, R4.reuse, R24, R76 ;  /* 0x00000018044c723c */ /* 0x040ff0000004184c */
[C---:B------:R-:W-:Y:S01]  /*119d0*/  HMMA.16816.F32.BF16 R80, R4.reuse, R26, R80 ;  /* 0x0000001a0450723c */ /* 0x040fe20000041850 */
[----:B------:R-:W-:Y:S07]  /*119e0*/  LDSM.16.MT88.4 R24, [R212+0x9080] ;  /* 0x00908000d418783b */ /* 0x000fee0000004200 */
[C---:B---3--:R-:W-:Y:S08]  /*119f0*/  HMMA.16816.F32.BF16 R84, R4.reuse, R12, R84 ;  /* 0x0000000c0454723c */ /* 0x048ff00000041854 */
[C---:B------:R-:W-:Y:S01]  /*11a00*/  HMMA.16816.F32.BF16 R88, R4.reuse, R14, R88 ;  /* 0x0000000e0458723c */ /* 0x040fe20000041858 */
[----:B------:R-:W3:Y:S07]  /*11a10*/  LDSM.16.MT88.4 R12, [R213+0x9080] ;  /* 0x00908000d50c783b */ /* 0x000eee0000004200 */
[C---:B-1----:R-:W-:Y:S08]  /*11a20*/  HMMA.16816.F32.BF16 R100, R4.reuse, R8, R100 ;  /* 0x000000080464723c */ /* 0x042ff00000041864 */
[C---:B------:R-:W-:Y:S01]  /*11a30*/  HMMA.16816.F32.BF16 R104, R4.reuse, R10, R104 ;  /* 0x0000000a0468723c */ /* 0x040fe20000041868 */
[----:B------:R-:W1:Y:S07]  /*11a40*/  LDSM.16.MT88.4 R8, [R214+0x5080] ;  /* 0x00508000d608783b */ /* 0x000e6e0000004200 */
[C---:B------:R-:W-:Y:S08]  /*11a50*/  HMMA.16816.F32.BF16 R44, R4.reuse, R164, R44 ;  /* 0x000000a4042c723c */ /* 0x040ff0000004182c */
[C---:B------:R-:W-:Y:S01]  /*11a60*/  HMMA.16816.F32.BF16 R48, R4.reuse, R166, R48 ;  /* 0x000000a60430723c */ /* 0x040fe20000041830 */
[----:B------:R-:W-:Y:S07]  /*11a70*/  LDSM.16.MT88.4 R164, [R214+0x8080] ;  /* 0x00808000d6a4783b */ /* 0x000fee0000004200 */
[C---:B------:R-:W-:Y:S08]  /*11a80*/  HMMA.16816.F32.BF16 R60, R4.reuse, R160, R60 ;  /* 0x000000a0043c723c */ /* 0x040ff0000004183c */
[C---:B------:R-:W-:Y:S01]  /*11a90*/  HMMA.16816.F32.BF16 R64, R4.reuse, R162, R64 ;  /* 0x000000a20440723c */ /* 0x040fe20000041840 */
[----:B------:R-:W-:Y:S07]  /*11aa0*/  LDSM.16.MT88.4 R160, [R213+0x8080] ;  /* 0x00808000d5a0783b */ /* 0x000fee0000004200 */
        /* <DEDUP_REMOVED lines=9> */
[C---:B------:R-:W-:Y:S08]  /*11b40*/  HMMA.16816.F32.BF16 R124, R4.reuse, R24, R124 ;  /* 0x00000018047c723c */ /* 0x040ff0000004187c */
[----:B------:R-:W-:Y:S01]  /*11b50*/  HMMA.16816.F32.BF16 R128, R4, R26, R128 ;  /* 0x0000001a0480723c */ /* 0x000fe20000041880 */
[----:B------:R-:W-:Y:S06]  /*11b60*/  LDSM.16.MT88.4 R24, [R212+0x8080] ;  /* 0x00808000d418783b */ /* 0x000fec0000004200 */
[----:B------:R-:W-:Y:S01]  /*11b70*/  F2FP.BF16.PACK_AB R4, R199, R196 ;  /* 0x000000c4c704723e */ /* 0x000fe200000010ff */
[----:B------:R-:W-:Y:S01]  /*11b80*/  FADD.FTZ R196, R196, R193 ;  /* 0x000000c1c4c47221 */ /* 0x000fe20000010000 */
[----:B------:R-:W-:-:S02]  /*11b90*/  F2FP.BF16.PACK_AB R6, R229, R198 ;  /* 0x000000c6e506723e */ /* 0x000fc400000010ff */
[----:B------:R-:W-:Y:S01]  /*11ba0*/  F2FP.BF16.PACK_AB R5, R237, R236 ;  /* 0x000000eced05723e */ /* 0x000fe200000010ff */
[----:B------:R-:W-:Y:S01]  /*11bb0*/  FADD.FTZ R236, R236, R195 ;  /* 0x000000c3ecec7221 */ /* 0x000fe20000010000 */
[----:B------:R-:W-:Y:S01]  /*11bc0*/  F2FP.BF16.PACK_AB R7, R245, R238 ;  /* 0x000000eef507723e */ /* 0x000fe200000010ff */
[----:B------:R-:W-:Y:S02]  /*11bd0*/  FADD.FTZ R199, R199, R196 ;  /* 0x000000c4c7c77221 */ /* 0x000fe40000010000 */
[----:B------:R-:W-:Y:S02]  /*11be0*/  FADD.FTZ R237, R237, R236 ;  /* 0x000000eceded7221 */ /* 0x000fe40000010000 */
[----:B------:R-:W-:Y:S02]  /*11bf0*/  FADD.FTZ R198, R198, R199 ;  /* 0x000000c7c6c67221 */ /* 0x000fe40000010000 */
[----:B-1----:R-:W-:Y:S01]  /*11c00*/  HMMA.16816.F32.BF16 R144, R4, R8, R144 ;  /* 0x000000080490723c */ /* 0x002fe20000041890 */
[----:B------:R-:W-:-:S02]  /*11c10*/  FADD.FTZ R238, R238, R237 ;  /* 0x000000edeeee7221 */ /* 0x000fc40000010000 */
[----:B------:R-:W-:Y:S02]  /*11c20*/  FADD.FTZ R244, R229, R198 ;  /* 0x000000c6e5f47221 */ /* 0x000fe40000010000 */
[----:B------:R-:W-:-:S03]  /*11c30*/  FADD.FTZ R245, R245, R238 ;  /* 0x000000eef5f57221 */ /* 0x000fc60000010000 */
[C---:B------:R-:W-:Y:S01]  /*11c40*/  HMMA.16816.F32.BF16 R140, R4.reuse, R10, R140 ;  /* 0x0000000a048c723c */ /* 0x040fe2000004188c */
[----:B------:R-:W1:Y:S07]  /*11c50*/  LDSM.16.MT88.4 R8, [R214+0x6880] ;  /* 0x00688000d608783b */ /* 0x000e6e0000004200 */
        /* <DEDUP_REMOVED lines=28> */
[C---:B--2---:R-:W-:Y:S08]  /*11e20*/  HMMA.16816.F32.BF16 R108, R4.reuse, R16, R108 ;  /* 0x00000010046c723c */ /* 0x044ff0000004186c */
[C---:B------:R-:W-:Y:S08]  /*11e30*/  HMMA.16816.F32.BF16 R112, R4.reuse, R18, R112 ;  /* 0x000000120470723c */ /* 0x040ff00000041870 */
[C---:B---3--:R-:W-:Y:S08]  /*11e40*/  HMMA.16816.F32.BF16 R116, R4.reuse, R12, R116 ;  /* 0x0000000c0474723c */ /* 0x048ff00000041874 */
[C---:B------:R-:W-:Y:S08]  /*11e50*/  HMMA.16816.F32.BF16 R120, R4.reuse, R14, R120 ;  /* 0x0000000e0478723c */ /* 0x040ff00000041878 */
[C---:B-1----:R-:W-:Y:S08]  /*11e60*/  HMMA.16816.F32.BF16 R124, R4.reuse, R8, R124 ;  /* 0x00000008047c723c */ /* 0x042ff0000004187c */
[----:B------:R-:W-:Y:S01]  /*11e70*/  HMMA.16816.F32.BF16 R128, R4, R10, R128 ;  /* 0x0000000a0480723c */ /* 0x000fe20000041880 */
[----:B------:R-:W-:Y:S07]  /*11e80*/  @!P4 BRA `(.L_x_846) ;  /* 0x00002f900000c947 */ /* 0x000fee0003800000 */
[----:B------:R-:W-:Y:S01]  /*11e90*/  IADD3 R156, R156, -0x2, RZ ;  /* 0xfffffffe9c9c7810 */ /* 0x000fe20007ffe0ff */
[----:B------:R-:W-:Y:S01]  /*11ea0*/  IMAD.MOV.U32 R242, RZ, RZ, c[0x0][0x208] ;  /* 0x00008200fff27624 */ /* 0x000fe200078e00ff */
[C---:B------:R-:W-:Y:S01]  /*11eb0*/  IADD3 R240, P0, R226.reuse, 0x40, RZ ;  /* 0x00000040e2f07810 */ /* 0x040fe20007f1e0ff */
[----:B------:R-:W-:Y:S01]  /*11ec0*/  IMAD.MOV.U32 R241, RZ, RZ, c[0x0][0x20c] ;  /* 0x00008300fff17624 */ /* 0x000fe200078e00ff */
[----:B------:R1:W2:Y:S01]  /*11ed0*/  R2UR UR11, R156 ;  /* 0x000000009c0b73c2 */ /* 0x0002a200000e0000 */
[C---:B------:R-:W-:Y:S01]  /*11ee0*/  IADD3 R239, P1, R226.reuse, 0x80, RZ ;  /* 0x00000080e2ef7810 */ /* 0x040fe20007f3e0ff */
[----:B------:R-:W-:Y:S01]  /*11ef0*/  ULDC.64 UR12, c[0x0][0x118] ;  /* 0x00004600000c7ab9 */ /* 0x000fe20000000a00 */
[--C-:B------:R-:W-:Y:S01]  /*11f00*/  IMAD.X R237, RZ, RZ, R233.reuse, P0 ;  /* 0x000000ffffed7224 */ /* 0x100fe200000e06e9 */
[----:B------:R-:W-:Y:S01]  /*11f10*/  IADD3 R238, P0, R226, 0xc0, RZ ;  /* 0x000000c0e2ee7810 */ /* 0x000fe20007f1e0ff */
[----:B------:R-:W-:Y:S01]  /*11f20*/  ULDC.64 UR4, c[0x0][0x208] ;  /* 0x0000820000047ab9 */ /* 0x000fe20000000a00 */
[----:B------:R-:W-:Y:S01]  /*11f30*/  IADD3 R243, -R157, 0x30, RZ ;  /* 0x000000309df37810 */ /* 0x000fe20007ffe1ff */
[----:B------:R-:W-:-:S02]  /*11f40*/  IMAD.X R236, RZ, RZ, R233, P1 ;  /* 0x000000ffffec7224 */ /* 0x000fc400008e06e9 */
[----:B------:R-:W-:Y:S01]  /*11f50*/  IMAD.X R229, RZ, RZ, R233, P0 ;  /* 0x000000ffffe57224 */ /* 0x000fe200000e06e9 */
[----:B-12---:R-:W-:Y:S05]  /*11f60*/  BRA `(.L_x_847) ;  /* 0x000004c000007947 */ /* 0x006fea0003800000 */
.L_x_849:
[----:B------:R-:W-:Y:S01]  /*11f70*/  ISETP.GE.AND P1, PT, R243, 0x1, PT ;  /* 0x00000001f300780c */ /* 0x000fe20003f26270 */
[----:B------:R-:W-:Y:S01]  /*11f80*/  UIADD3 UR10, UR11, -0x1, URZ ;  /* 0xffffffff0b0a7890 */ /* 0x000fe2000fffe03f */
[C---:B------:R-:W-:Y:S01]  /*11f90*/  IADD3 R12, P0, R230.reuse, 0x40, RZ ;  /* 0x00000040e60c7810 */ /* 0x040fe20007f1e0ff */
[----:B------:R-:W-:Y:S01]  /*11fa0*/  ULDC.64 UR6, c[0x0][0x1e0] ;  /* 0x0000780000067ab9 */ /* 0x000fe20000000a00 */
[----:B------:R-:W-:Y:S01]  /*11fb0*/  P2R R16, PR, RZ, 0x8 ;  /* 0x00000008ff107803 */ /* 0x000fe20000000000 */
[----:B------:R-:W-:Y:S01]  /*11fc0*/  USHF.R.S32.HI UR9, URZ, 0x1f, UR10 ;  /* 0x0000001f3f097899 */ /* 0x000fe2000801140a */
[----:B------:R-:W-:Y:S01]  /*11fd0*/  LOP3.LUT P3, RZ, R225, 0x2, RZ, 0xc0, !PT ;  /* 0x00000002e1ff7812 */ /* 0x000fe2000786c0ff */
[----:B------:R-:W-:Y:S01]  /*11fe0*/  UIMAD.WIDE.U32 UR14, UR10, UR6, URZ ;  /* 0x000000060a0e72a5 */ /* 0x000fe2000f8e003f */
[--C-:B------:R-:W-:Y:S01]  /*11ff0*/  IMAD.X R5, RZ, RZ, R235.reuse, P0 ;  /* 0x000000ffff057224 */ /* 0x100fe200000e06eb */
[C---:B------:R-:W-:Y:S01]  /*12000*/  IADD3 R9, P0, R230.reuse, 0x80, RZ ;  /* 0x00000080e6097810 */ /* 0x040fe20007f1e0ff */
[----:B------:R-:W-:Y:S02]  /*12010*/  UIMAD UR9, UR9, UR6, URZ ;  /* 0x00000006090972a4 */ /* 0x000fe4000f8e023f */
[----:B------:R-:W-:Y:S02]  /*12020*/  USHF.L.U32 UR6, UR6, 0x5, URZ ;  /* 0x0000000506067899 */ /* 0x000fe4000800063f */
[----:B------:R-:W-:Y:S01]  /*12030*/  UIMAD UR9, UR10, UR7, UR9 ;  /* 0x000000070a0972a4 */ /* 0x000fe2000f8e0209 */
[--C-:B------:R-:W-:Y:S03]  /*12040*/  IMAD.X R4, RZ, RZ, R235.reuse, P0 ;  /* 0x000000ffff047224 */ /* 0x100fe600000e06eb */
[----:B------:R-:W-:Y:S02]  /*12050*/  UIADD3 UR7, UR15, UR9, URZ ;  /* 0x000000090f077290 */ /* 0x000fe4000fffe03f */
[----:B------:R-:W-:Y:S02]  /*12060*/  UIMAD.WIDE.U32 UR14, UR14, 0x30, URZ ;  /* 0x000000300e0e78a5 */ /* 0x000fe4000f8e003f */
[----:B------:R-:W-:Y:S04]  /*12070*/  UIMAD UR7, UR7, 0x30, URZ ;  /* 0x00000030070778a4 */ /* 0x000fe8000f8e023f */
[----:B------:R-:W-:Y:S02]  /*12080*/  @P1 IADD3 R18, P0, R230, UR14, RZ ;  /* 0x0000000ee6121c10 */ /* 0x000fe4000ff1e0ff */
[----:B------:R-:W-:Y:S05]  /*12090*/  IMAD.U32 R13, RZ, RZ, UR7 ;  /* 0x00000007ff0d7e24 */ /* 0x000fea000f8e00ff */
[----:B------:R-:W-:Y:S05]  /*120a0*/  IADD3 R13, R13, UR15, RZ ;  /* 0x0000000f0d0d7c10 */ /* 0x000fea000fffe0ff */
[C---:B------:R-:W-:Y:S01]  /*120b0*/  @P1 IMAD.X R17, R13.reuse, 0x1, R235, P0 ;  /* 0x000000010d111824 */ /* 0x040fe200000e06eb */
[----:B------:R-:W-:Y:S05]  /*120c0*/  @P1 IADD3 R15, P0, R12, UR14, RZ ;  /* 0x0000000e0c0f1c10 */ /* 0x000fea000ff1e0ff */
[----:B------:R-:W-:Y:S01]  /*120d0*/  @P1 IMAD.X R14, R13, 0x1, R5, P0 ;  /* 0x000000010d0e1824 */ /* 0x000fe200000e0605 */
[----:B------:R-:W-:Y:S05]  /*120e0*/  @P1 IADD3 R7, P0, R9, UR14, RZ ;  /* 0x0000000e09071c10 */ /* 0x000fea000ff1e0ff */
[----:B------:R-:W-:Y:S01]  /*120f0*/  @P1 IMAD.X R2, R13, 0x1, R4, P0 ;  /* 0x000000010d021824 */ /* 0x000fe200000e0604 */
[C---:B------:R-:W-:Y:S04]  /*12100*/  @P1 LEA R24, P0, R18.reuse, c[0x0][0x1c8], 0x1 ;  /* 0x0000720012181a11 */ /* 0x040fe800078008ff */
[----:B------:R-:W-:Y:S02]  /*12110*/  @P1 LEA.HI.X R25, R18, c[0x0][0x1cc], R17, 0x1, P0 ;  /* 0x0000730012191a11 */ /* 0x000fe400000f0c11 */
[C---:B------:R-:W-:Y:S03]  /*12120*/  @P1 LEA R22, P0, R15.reuse, c[0x0][0x1c8], 0x1 ;  /* 0x000072000f161a11 */ /* 0x040fe600078008ff */
[----:B------:R-:W-:Y:S01]  /*12130*/  @!PT LDS RZ, [RZ] ;  /* 0x00000000fffff984 */ /* 0x000fe20000000800 */
[----:B------:R-:W-:Y:S01]  /*12140*/  @!PT LDS RZ, [RZ] ;  /* 0x00000000fffff984 */ /* 0x000fe20000000800 */
[----:B------:R-:W-:Y:S01]  /*12150*/  @!PT LDS RZ, [RZ] ;  /* 0x00000000fffff984 */ /* 0x000fe20000000800 */
[----:B------:R1:W-:Y:S01]  /*12160*/  @P1 LDGSTS.E.BYPASS.LTC128B.128 [R228+0xa080], [R24.64], !P3 ;  /* 0x0a08000018e41fae */ /* 0x0003e2000d901d4c */
[----:B------:R-:W-:Y:S02]  /*12170*/  @P1 LEA.HI.X R23, R15, c[0x0][0x1cc], R14, 0x1, P0 ;  /* 0x000073000f171a11 */ /* 0x000fe400000f0c0e */
[C---:B------:R-:W-:Y:S02]  /*12180*/  @P1 LEA R20, P0, R7.reuse, c[0x0][0x1c8], 0x1 ;  /* 0x0000720007141a11 */ /* 0x040fe400078008ff */
[----:B------:R-:W-:Y:S02]  /*12190*/  ISETP.NE.AND P3, PT, R16, RZ, PT ;  /* 0x000000ff1000720c */ /* 0x000fe40003f65270 */
[----:B------:R-:W-:Y:S02]  /*121a0*/  @P1 LEA.HI.X R21, R7, c[0x0][0x1cc], R2, 0x1, P0 ;  /* 0x0000730007151a11 */ /* 0x000fe400000f0c02 */
[----:B------:R-:W-:Y:S05]  /*121b0*/  IADD3 R7, P0, R230, 0xc0, RZ ;  /* 0x000000c0e6077810 */ /* 0x000fea0007f1e0ff */
[----:B------:R-:W-:Y:S01]  /*121c0*/  IMAD.X R2, RZ, RZ, R235, P0 ;  /* 0x000000ffff027224 */ /* 0x000fe200000e06eb */
[----:B------:R-:W-:Y:S05]  /*121d0*/  @P1 IADD3 R15, P0, R7, UR14, RZ ;  /* 0x0000000e070f1c10 */ /* 0x000fea000ff1e0ff */
[----:B------:R-:W-:Y:S01]  /*121e0*/  @P1 IMAD.X R14, R13, 0x1, R2, P0 ;  /* 0x000000010d0e1824 */ /* 0x000fe200000e0602 */
[C---:B------:R-:W-:Y:S04]  /*121f0*/  @P1 LEA R18, P0, R15.reuse, c[0x0][0x1c8], 0x1 ;  /* 0x000072000f121a11 */ /* 0x040fe800078008ff */
[----:B------:R-:W-:Y:S02]  /*12200*/  @P1 LEA.HI.X R19, R15, c[0x0][0x1cc], R14, 0x1, P0 ;  /* 0x000073000f131a11 */ /* 0x000fe400000f0c0e */
[----:B------:R-:W-:Y:S11]  /*12210*/  ISETP.GE.AND P0, PT, R243, 0x21, PT ;  /* 0x00000021f300780c */ /* 0x000ff60003f06270 */
[----:B------:R-:W-:Y:S02]  /*12220*/  @!UPT UIADD3 URZ, URZ, URZ, URZ ;  /* 0x0000003f3f3ff290 */ /* 0x000fe4000fffe03f */
[----:B------:R-:W-:Y:S05]  /*12230*/  VOTEU.ANY UP0, P0 ;  /* 0x00000000003f7886 */ /* 0x000fea0000000100 */
[----:B------:R-:W-:Y:S11]  /*12240*/  @UP0 UIADD3 UR6, UP0, UR6, UR14, URZ ;  /* 0x0000000e06060290 */ /* 0x000ff6000ff1e03f */
[----:B------:R-:W-:Y:S04]  /*12250*/  PLOP3.LUT P2, PT, PT, PT, UP0, 0x80, 0x0 ;  /* 0x000000000000781c */ /* 0x000fe80003f4f008 */
[----:B------:R-:W-:Y:S02]  /*12260*/  @P0 IADD3.X R13, R13, UR8, RZ, P2, !PT ;  /* 0x000000080d0d0c10 */ /* 0x000fe400097fe4ff */
[----:B------:R-:W-:Y:S05]  /*12270*/  @P0 IADD3 R12, P2, R12, UR6, RZ ;  /* 0x000000060c0c0c10 */ /* 0x000fea000ff5e0ff */
[----:B------:R-:W-:Y:S01]  /*12280*/  @P0 IMAD.X R5, R13, 0x1, R5, P2 ;  /* 0x000000010d050824 */ /* 0x000fe200010e0605 */
[----:B------:R-:W-:Y:S05]  /*12290*/  @P0 IADD3 R9, P2, R9, UR6, RZ ;  /* 0x0000000609090c10 */ /* 0x000fea000ff5e0ff */
[----:B------:R-:W-:Y:S01]  /*122a0*/  @P0 IMAD.X R4, R13, 0x1, R4, P2 ;  /* 0x000000010d040824 */ /* 0x000fe200010e0604 */
[----:B------:R-:W-:Y:S05]  /*122b0*/  @P0 IADD3 R7, P2, R7, UR6, RZ ;  /* 0x0000000607070c10 */ /* 0x000fea000ff5e0ff */
[C---:B------:R-:W-:Y:S01]  /*122c0*/  @P0 IMAD.X R14, R13.reuse, 0x1, R2, P2 ;  /* 0x000000010d0e0824 */ /* 0x040fe200010e0602 */
[----:B------:R-:W-:Y:S05]  /*122d0*/  @P0 IADD3 R2, P2, R230, UR6, RZ ;  /* 0x00000006e6020c10 */ /* 0x000fea000ff5e0ff */
[----:B------:R-:W-:Y:S01]  /*122e0*/  @P0 IMAD.X R13, R13, 0x1, R235, P2 ;  /* 0x000000010d0d0824 */ /* 0x000fe200010e06eb */
[C---:B------:R-:W-:Y:S04]  /*122f0*/  @P0 LEA R26, P2, R2.reuse, c[0x0][0x1c8], 0x1 ;  /* 0x00007200021a0a11 */ /* 0x040fe800078408ff */
[----:B------:R-:W-:Y:S02]  /*12300*/  @P0 LEA.HI.X R27, R2, c[0x0][0x1cc], R13, 0x1, P2 ;  /* 0x00007300021b0a11 */ /* 0x000fe400010f0c0d */
[C---:B------:R-:W-:Y:S04]  /*12310*/  @P0 LEA R160, P2, R12.reuse, c[0x0][0x1c8], 0x1 ;  /* 0x000072000ca00a11 */ /* 0x040fe800078408ff */
[----:B------:R-:W-:Y:S02]  /*12320*/  @P0 LEA.HI.X R161, R12, c[0x0][0x1cc], R5, 0x1, P2 ;  /* 0x000073000ca10a11 */ /* 0x000fe400010f0c05 */
[C---:B------:R-:W-:Y:S04]  /*12330*/  @P0 LEA R12, P2, R9.reuse, c[0x0][0x1c8], 0x1 ;  /* 0x00007200090c0a11 */ /* 0x040fe800078408ff */
[----:B------:R-:W-:Y:S02]  /*12340*/  @P0 LEA.HI.X R13, R9, c[0x0][0x1cc], R4, 0x1, P2 ;  /* 0x00007300090d0a11 */ /* 0x000fe400010f0c04 */
[C---:B------:R-:W-:Y:S04]  /*12350*/  @P0 LEA R4, P2, R7.reuse, c[0x0][0x1c8], 0x1 ;  /* 0x0000720007040a11 */ /* 0x040fe800078408ff */
[----:B------:R-:W-:Y:S02]  /*12360*/  @P0 LEA.HI.X R5, R7, c[0x0][0x1cc], R14, 0x1, P2 ;  /* 0x0000730007050a11 */ /* 0x000fe400010f0c0e */
[C---:B------:R-:W-:Y:S11]  /*12370*/  LOP3.LUT P2, RZ, R225.reuse, 0x1, RZ, 0xc0, !PT ;  /* 0x00000001e1ff7812 */ /* 0x040ff6000784c0ff */
[----:B------:R-:W-:Y:S02]  /*12380*/  @!UPT UIADD3 URZ, URZ, URZ, URZ ;  /* 0x0000003f3f3ff290 */ /* 0x000fe4000fffe03f */
[----:B------:R1:W-:Y:S06]  /*12390*/  @P1 LDGSTS.E.BYPASS.LTC128B.128 [R228+0xb880], [R22.64], !P2 ;  /* 0x0b88000016e41fae */ /* 0x0003ec000d101d4c */
[----:B------:R1:W-:Y:S06]  /*123a0*/  @P1 LDGSTS.E.BYPASS.LTC128B.128 [R228+0xd080], [R20.64], !P6 ;  /* 0x0d08000014e41fae */ /* 0x0003ec000f101d4c */
[----:B------:R1:W-:Y:S01]  /*123b0*/  @P1 LDGSTS.E.BYPASS.LTC128B.128 [R228+0xe880], [R18.64], !P5 ;  /* 0x0e88000012e41fae */ /* 0x0003e2000e901d4c */
[----:B------:R-:W-:Y:S11]  /*123c0*/  LOP3.LUT P1, RZ, R225, 0x2, RZ, 0xc0, !PT ;  /* 0x00000002e1ff7812 */ /* 0x000ff6000782c0ff */
[----:B------:R-:W-:Y:S02]  /*123d0*/  @!UPT UIADD3 URZ, URZ, URZ, URZ ;  /* 0x0000003f3f3ff290 */ /* 0x000fe4000fffe03f */
[----:B------:R1:W-:Y:S06]  /*123e0*/  @P0 LDGSTS.E.BYPASS.LTC128B.128 [R228+0xb080], [R26.64], !P1 ;  /* 0x0b0800001ae40fae */ /* 0x0003ec000c901d4c */
[----:B------:R1:W-:Y:S06]  /*123f0*/  @P0 LDGSTS.E.BYPASS.LTC128B.128 [R228+0xc880], [R160.64], !P2 ;  /* 0x0c880000a0e40fae */ /* 0x0003ec000d101d4c */
[----:B------:R1:W-:Y:S06]  /*12400*/  @P0 LDGSTS.E.BYPASS.LTC128B.128 [R228+0xe080], [R12.64], !P6 ;  /* 0x0e0800000ce40fae */ /* 0x0003ec000f101d4c */
[----:B------:R1:W-:Y:S01]  /*12410*/  @P0 LDGSTS.E.BYPASS.LTC128B.128 [R228+0xf880], [R4.64], !P5 ;  /* 0x0f88000004e40fae */ /* 0x0003e2000e901d4c */
[----:B------:R-:W-:-:S05]  /*12420*/  BRA `(.L_x_848) ;  /* 0x000010f000007947 */ /* 0x000fca0003800000 */
.L_x_847:
[----:B------:R-:W-:Y:S01]  /*12430*/  USHF.R.S32.HI UR6, URZ, 0x1f, UR11 ;  /* 0x0000001f3f067899 */ /* 0x000fe2000801140b */
[----:B------:R-:W-:Y:S04]  /*12440*/  DEPBAR.LE SB0, 0x0 ;  /* 0x000080000000791a */ /* 0x000fe80000000000 */
[----:B------:R-:W-:Y:S01]  /*12450*/  UIMAD UR6, UR6, UR4, URZ ;  /* 0x00000004060672a4 */ /* 0x000fe2000f8e023f */
[----:B------:R-:W-:Y:S01]  /*12460*/  BAR.SYNC.DEFER_BLOCKING 0x0 ;  /* 0x0000000000007b1d */ /* 0x000fe20000010000 */
[----:B------:R-:W-:Y:S01]  /*12470*/  UIMAD.WIDE.U32 UR14, UR11, UR4, URZ ;  /* 0x000000040b0e72a5 */ /* 0x000fe2000f8e003f */
[----:B------:R-:W-:Y:S01]  /*12480*/  LOP3.LUT P4, RZ, R225, 0x1, RZ, 0xc0, !PT ;  /* 0x00000001e1ff7812 */ /* 0x000fe2000788c0ff */
[----:B------:R-:W-:Y:S04]  /*12490*/  UIMAD UR6, UR11, UR5, UR6 ;  /* 0x000000050b0672a4 */ /* 0x000fe8000f8e0206 */
[----:B------:R-:W-:Y:S02]  /*124a0*/  UIADD3 UR6, UR15, UR6, URZ ;  /* 0x000000060f067290 */ /* 0x000fe4000fffe03f */
[----:B------:R-:W-:Y:S02]  /*124b0*/  UIMAD.WIDE.U32 UR14, UR14, 0x30, URZ ;  /* 0x000000300e0e78a5 */ /* 0x000fe4000f8e003f */
[----:B------:R-:W-:Y:S04]  /*124c0*/  UIMAD UR6, UR6, 0x30, URZ ;  /* 0x00000030060678a4 */ /* 0x000fe8000f8e023f */
[----:B------:R-:W-:Y:S01]  /*124d0*/  UIADD3 UR6, UR15, UR6, URZ ;  /* 0x000000060f067290 */ /* 0x000fe2000fffe03f */
[----:B------:R-:W-:Y:S02]  /*124e0*/  IADD3 R11, P1, R226, UR14, RZ ;  /* 0x0000000ee20b7c10 */ /* 0x000fe4000ff3e0ff */
[----:B------:R-:W-:Y:S03]  /*124f0*/  IADD3 R3, P0, R240, UR14, RZ ;  /* 0x0000000ef0037c10 */ /* 0x000fe6000ff1e0ff */
[----:B------:R-:W-:Y:S02]  /*12500*/  IADD3.X R8, R233, UR6, RZ, P1, !PT ;  /* 0x00000006e9087c10 */ /* 0x000fe40008ffe4ff */
[----:B------:R-:W-:Y:S01]  /*12510*/  LEA R14, P1, R11, c[0x0][0x1f8], 0x1 ;  /* 0x00007e000b0e7a11 */ /* 0x000fe200078208ff */
[----:B------:R-:W-:Y:S01]  /*12520*/  LDSM.16.M88.4 R160, [R222] ;  /* 0x00000000dea0783b */ /* 0x000fe20000000200 */
[----:B------:R-:W-:Y:S02]  /*12530*/  IADD3.X R2, R237, UR6, RZ, P0, !PT ;  /* 0x00000006ed027c10 */ /* 0x000fe400087fe4ff */
[----:B------:R-:W-:Y:S02]  /*12540*/  LEA.HI.X R15, R11, c[0x0][0x1fc], R8, 0x1, P1 ;  /* 0x00007f000b0f7a11 */ /* 0x000fe400008f0c08 */
[----:B------:R-:W-:Y:S01]  /*12550*/  LEA R12, P1, R3, c[0x0][0x1f8], 0x1 ;  /* 0x00007e00030c7a11 */ /* 0x000fe200078208ff */
[----:B------:R-:W1:Y:S01]  /*12560*/  LDSM.16.M88.4 R164, [R221+0xa080] ;  /* 0x00a08000dda4783b */ /* 0x000e620000000200 */
[----:B------:R-:W-:Y:S02]  /*12570*/  IADD3 R9, P0, R239, UR14, RZ ;  /* 0x0000000eef097c10 */ /* 0x000fe4000ff1e0ff */
[----:B------:R-:W-:Y:S02]  /*12580*/  LEA.HI.X R13, R3, c[0x0][0x1fc], R2, 0x1, P1 ;  /* 0x00007f00030d7a11 */ /* 0x000fe400008f0c02 */
[----:B------:R-:W-:Y:S01]  /*12590*/  IADD3 R19, P1, R238, UR14, RZ ;  /* 0x0000000eee137c10 */ /* 0x000fe2000ff3e0ff */
[----:B------:R-:W2:Y:S01]  /*125a0*/  LDSM.16.M88.4 R168, [R221+0xa880] ;  /* 0x00a88000dda8783b */ /* 0x000ea20000000200 */
[----:B------:R-:W-:Y:S02]  /*125b0*/  IADD3.X R8, R236, UR6, RZ, P0, !PT ;  /* 0x00000006ec087c10 */ /* 0x000fe400087fe4ff */
[----:B------:R-:W-:Y:S02]  /*125c0*/  LEA R20, P2, R19, c[0x0][0x1f8], 0x1 ;  /* 0x00007e0013147a11 */ /* 0x000fe400078408ff */
[----:B------:R-:W-:Y:S01]  /*125d0*/  IADD3.X R2, R229, UR6, RZ, P1, !PT ;  /* 0x00000006e5027c10 */ /* 0x000fe20008ffe4ff */
[----:B------:R-:W3:Y:S01]  /*125e0*/  LDSM.16.M88.4 R172, [R221+0xb080] ;  /* 0x00b08000ddac783b */ /* 0x000ee20000000200 */
[----:B------:R-:W-:Y:S02]  /*125f0*/  LEA R16, P0, R9, c[0x0][0x1f8], 0x1 ;  /* 0x00007e0009107a11 */ /* 0x000fe400078008ff */
[----:B------:R-:W-:Y:S02]  /*12600*/  LEA.HI.X R21, R19, c[0x0][0x1fc], R2, 0x1, P2 ;  /* 0x00007f0013157a11 */ /* 0x000fe400010f0c02 */
[----:B------:R-:W-:Y:S01]  /*12610*/  LOP3.LUT P2, RZ, R225, 0x2, RZ, 0xc0, !PT ;  /* 0x00000002e1ff7812 */ /* 0x000fe2000784c0ff */
[----:B------:R-:W-:Y:S01]  /*12620*/  LDSM.16.M88.4 R176, [R220] ;  /* 0x00000000dcb0783b */ /* 0x000fe20000000200 */
[----:B------:R-:W-:Y:S02]  /*12630*/  LEA.HI.X R17, R9, c[0x0][0x1fc], R8, 0x1, P0 ;  /* 0x00007f0009117a11 */ /* 0x000fe400000f0c08 */
[C---:B------:R-:W-:Y:S03]  /*12640*/  @!P3 LEA R3, P0, R242.reuse, UR14, 0x5 ;  /* 0x0000000ef203bc11 */ /* 0x040fe6000f8028ff */
[----:B------:R-:W4:Y:S01]  /*12650*/  LDSM.16.M88.4 R180, [R219] ;  /* 0x00000000dbb4783b */ /* 0x000f220000000200 */
[C---:B------:R-:W-:Y:S02]  /*12660*/  @!P3 IADD3 R11, P1, R3.reuse, R226, RZ ;  /* 0x000000e2030bb210 */ /* 0x040fe40007f3e0ff */
[----:B------:R-:W-:Y:S02]  /*12670*/  @!P3 LEA.HI.X R9, R242, UR6, R241, 0x5, P0 ;  /* 0x00000006f209bc11 */ /* 0x000fe400080f2cf1 */
[----:B------:R-:W-:Y:S01]  /*12680*/  @!P3 IADD3 R19, P0, R3, R240, RZ ;  /* 0x000000f00313b210 */ /* 0x000fe20007f1e0ff */
[----:B------:R-:W5:Y:S02]  /*12690*/  LDSM.16.M88.4 R184, [R211] ;  /* 0x00000000d3b8783b */ /* 0x000f640000000200 */
[----:B------:R-:W-:Y:S01]  /*126a0*/  @!P3 IMAD.X R2, R9, 0x1, R233, P1 ;  /* 0x000000010902b824 */ /* 0x000fe200008e06e9 */
[----:B------:R-:W-:Y:S01]  /*126b0*/  @!P3 LEA R24, P1, R11, c[0x0][0x1f8], 0x1 ;  /* 0x00007e000b18ba11 */ /* 0x000fe200078208ff */
[----:B------:R-:W-:Y:S01]  /*126c0*/  @!P3 IMAD.X R8, R9, 0x1, R237, P0 ;  /* 0x000000010908b824 */ /* 0x000fe200000e06ed */
[----:B------:R-:W-:Y:S01]  /*126d0*/  @!P3 LEA R246, P0, R19, c[0x0][0x1f8], 0x1 ;  /* 0x00007e0013f6ba11 */ /* 0x000fe200078008ff */
[----:B------:R-:W3:Y:S01]  /*126e0*/  LDSM.16.M88.4 R188, [R210] ;  /* 0x00000000d2bc783b */ /* 0x000ee20000000200 */
[----:B------:R-:W-:Y:S02]  /*126f0*/  @!P3 LEA.HI.X R25, R11, c[0x0][0x1fc], R2, 0x1, P1 ;  /* 0x00007f000b19ba11 */ /* 0x000fe400008f0c02 */
[----:B------:R-:W-:Y:S01]  /*12700*/  @!P3 LEA.HI.X R247, R19, c[0x0][0x1fc], R8, 0x1, P0 ;  /* 0x00007f0013f7ba11 */ /* 0x000fe200000f0c08 */
[C---:B-1----:R-:W-:Y:S02]  /*12710*/  HMMA.16816.F32.BF16 R4, R160.reuse, R164, RZ ;  /* 0x000000a4a004723c */ /* 0x042fe400000418ff */
[----:B------:R-:W-:Y:S01]  /*12720*/  @!PT LDS RZ, [RZ] ;  /* 0x00000000fffff984 */ /* 0x000fe20000000800 */
[----:B------:R-:W-:Y:S01]  /*12730*/  @!PT LDS RZ, [RZ] ;  /* 0x00000000fffff984 */ /* 0x000fe20000000800 */
[----:B------:R-:W-:Y:S01]  /*12740*/  @!PT LDS RZ, [RZ] ;  /* 0x00000000fffff984 */ /* 0x000fe20000000800 */
[----:B------:R2:W-:Y:S01]  /*12750*/  LDGSTS.E.BYPASS.LTC128B.128 [R228+0x4080], [R14.64], !P2 ;  /* 0x040800000ee47fae */ /* 0x0005e2000d101d4c */
[C---:B------:R-:W-:Y:S02]  /*12760*/  @!P3 IADD3 R8, P1, R3.reuse, R239, RZ ;  /* 0x000000ef0308b210 */ /* 0x040fe40007f3e0ff */
[----:B------:R-:W-:Y:S03]  /*12770*/  @!P3 IADD3 R10, P0, R3, R238, RZ ;  /* 0x000000ee030ab210 */ /* 0x000fe60007f1e0ff */
[----:B------:R2:W-:Y:S01]  /*12780*/  LDGSTS.E.BYPASS.LTC128B.128 [R228+0x5880], [R12.64], !P4 ;  /* 0x058800000ce47fae */ /* 0x0005e2000e101d4c */
[C---:B------:R-:W-:Y:S03]  /*12790*/  @!P3 IMAD.X R3, R9.reuse, 0x1, R236, P1 ;  /* 0x000000010903b824 */ /* 0x040fe600008e06ec */
[----:B------:R-:W-:Y:S01]  /*127a0*/  @!P3 IMAD.X R9, R9, 0x1, R229, P0 ;  /* 0x000000010909b824 */ /* 0x000fe200000e06e5 */
[----:B------:R-:W-:Y:S01]  /*127b0*/  @!P3 LEA R156, P1, R8, c[0x0][0x1f8], 0x1 ;  /* 0x00007e00089cba11 */ /* 0x000fe200078208ff */
[----:B------:R1:W-:Y:S01]  /*127c0*/  LDGSTS.E.BYPASS.LTC128B.128 [R228+0x7080], [R16.64], !P6 ;  /* 0x0708000010e47fae */ /* 0x0003e2000f101d4c */
[----:B------:R-:W-:Y:S02]  /*127d0*/  @!P3 LEA R2, P0, R10, c[0x0][0x1f8], 0x1 ;  /* 0x00007e000a02ba11 */ /* 0x000fe400078008ff */
[----:B------:R-:W-:Y:S02]  /*127e0*/  @!P3 LEA.HI.X R157, R8, c[0x0][0x1fc], R3, 0x1, P1 ;  /* 0x00007f00089dba11 */ /* 0x000fe400008f0c03 */
[----:B------:R-:W-:Y:S01]  /*127f0*/  @!P3 LEA.HI.X R3, R10, c[0x0][0x1fc], R9, 0x1, P0 ;  /* 0x00007f000a03ba11 */ /* 0x000fe200000f0c09 */
[----:B------:R3:W-:Y:S01]  /*12800*/  LDGSTS.E.BYPASS.LTC128B.128 [R228+0x8880], [R20.64], !P5 ;  /* 0x0888000014e47fae */ /* 0x0007e2000e901d4c */
[C---:B------:R-:W-:Y:S05]  /*12810*/  HMMA.16816.F32.BF16 R8, R160.reuse, R166, RZ ;  /* 0x000000a6a008723c */ /* 0x040fea00000418ff */
[----:B------:R4:W-:Y:S06]  /*12820*/  @!P3 LDGSTS.E.BYPASS.LTC128B.128 [R228+0x5080], [R24.64], !P2 ;  /* 0x0508000018e4bfae */ /* 0x0009ec000d101d4c */
[----:B------:R4:W-:Y:S01]  /*12830*/  @!P3 LDGSTS.E.BYPASS.LTC128B.128 [R228+0x6880], [R246.64], !P4 ;  /* 0x06880000f6e4bfae */ /* 0x0009e2000e101d4c */
[----:B------:R-:W-:Y:S01]  /*12840*/  ISETP.LT.AND P4, PT, RZ, UR11, PT ;  /* 0x0000000bff007c0c */ /* 0x000fe2000bf81270 */
[C---:B--2---:R-:W-:Y:S04]  /*12850*/  HMMA.16816.F32.BF16 R12, R160.reuse, R168, RZ ;  /* 0x000000a8a00c723c */ /* 0x044fe800000418ff */
[----:B------:R2:W-:Y:S04]  /*12860*/  @!P3 LDGSTS.E.BYPASS.LTC128B.128 [R228+0x8080], [R156.64], !P6 ;  /* 0x080800009ce4bfae */ /* 0x0005e8000f101d4c */
[C---:B-1----:R-:W-:Y:S02]  /*12870*/  HMMA.16816.F32.BF16 R16, R160.reuse, R170, RZ ;  /* 0x000000aaa010723c */ /* 0x042fe400000418ff */
[----:B------:R1:W-:Y:S06]  /*12880*/  @!P3 LDGSTS.E.BYPASS.LTC128B.128 [R228+0x9880], [R2.64], !P5 ;  /* 0x0988000002e4bfae */ /* 0x0003ec000e901d4c */
[----:B------:R-:W-:Y:S01]  /*12890*/  LDSM.16.M88.4 R192, [R218] ;  /* 0x00000000dac0783b */ /* 0x000fe20000000200 */
[C---:B---3--:R-:W-:Y:S05]  /*128a0*/  HMMA.16816.F32.BF16 R20, R160.reuse, R172, RZ ;  /* 0x000000aca014723c */ /* 0x048fea00000418ff */
[----:B------:R-:W0:Y:S03]  /*128b0*/  LDGDEPBAR ;  /* 0x00000000000079af */ /* 0x000e260000000000 */
[----:B----4-:R-:W-:Y:S03]  /*128c0*/  HMMA.16816.F32.BF16 R24, R160, R174, RZ ;  /* 0x000000aea018723c */ /* 0x010fe600000418ff */
[----:B------:R-:W3:Y:S05]  /*128d0*/  LDSM.16.M88.4 R196, [R215+0xa080] ;  /* 0x00a08000d7c4783b */ /* 0x000eea0000000200 */
[C---:B------:R-:W-:Y:S01]  /*128e0*/  HMMA.16816.F32.BF16 R4, R176.reuse, R180, R4 ;  /* 0x000000b4b004723c */ /* 0x040fe20000041804 */
[----:B------:R-:W4:Y:S06]  /*128f0*/  LDSM.16.M88.4 R160, [R215+0xa880] ;  /* 0x00a88000d7a0783b */ /* 0x000f2c0000000200 */
[----:B------:R-:W1:Y:S01]  /*12900*/  LDSM.16.M88.4 R164, [R215+0xb080] ;  /* 0x00b08000d7a4783b */ /* 0x000e620000000200 */
[C---:B------:R-:W-:Y:S05]  /*12910*/  HMMA.16816.F32.BF16 R8, R176.reuse, R182, R8 ;  /* 0x000000b6b008723c */ /* 0x040fea0000041808 */
[----:B------:R-:W-:Y:S03]  /*12920*/  LDSM.16.M88.4 R168, [R217] ;  /* 0x00000000d9a8783b */ /* 0x000fe60000000200 */
[C---:B-----5:R-:W-:Y:S03]  /*12930*/  HMMA.16816.F32.BF16 R12, R176.reuse, R184, R12 ;  /* 0x000000b8b00c723c */ /* 0x060fe6000004180c */
[----:B------:R-:W5:Y:S05]  /*12940*/  LDSM.16.M88.4 R172, [R209] ;  /* 0x00000000d1ac783b */ /* 0x000f6a0000000200 */
[C---:B------:R-:W-:Y:S01]  /*12950*/  HMMA.16816.F32.BF16 R16, R176.reuse, R186, R16 ;  /* 0x000000bab010723c */ /* 0x040fe20000041810 */
[----:B------:R-:W-:Y:S06]  /*12960*/  LDSM.16.M88.4 R180, [R209+0x1000] ;  /* 0x00100000d1b4783b */ /* 0x000fec0000000200 */
[----:B------:R-:W-:Y:S01]  /*12970*/  LDSM.16.M88.4 R184, [R222+0x4000] ;  /* 0x00400000deb8783b */ /* 0x000fe20000000200 */
[C---:B------:R-:W-:Y:S08]  /*12980*/  HMMA.16816.F32.BF16 R20, R176.reuse, R188, R20 ;  /* 0x000000bcb014723c */ /* 0x040ff00000041814 */
[----:B------:R-:W-:Y:S01]  /*12990*/  HMMA.16816.F32.BF16 R24, R176, R190, R24 ;  /* 0x000000beb018723c */ /* 0x000fe20000041818 */
[----:B------:R-:W2:Y:S06]  /*129a0*/  LDSM.16.M88.4 R176, [R209+0x800] ;  /* 0x00080000d1b0783b */ /* 0x000eac0000000200 */
[----:B------:R-:W2:Y:S01]  /*129b0*/  LDSM.16.M88.4 R188, [R221+0xb880] ;  /* 0x00b88000ddbc783b */ /* 0x000ea20000000200 */
[C---:B---3--:R-:W-:Y:S08]  /*129c0*/  HMMA.16816.F32.BF16 R4, R192.reuse, R196, R4 ;  /* 0x000000c4c004723c */ /* 0x048ff00000041804 */
[C---:B------:R-:W-:Y:S01]  /*129d0*/  HMMA.16816.F32.BF16 R8, R192.reuse, R198, R8 ;  /* 0x000000c6c008723c */ /* 0x040fe20000041808 */
[----:B------:R-:W-:Y:S07]  /*129e0*/  LDSM.16.M88.4 R196, [R208] ;  /* 0x00000000d0c4783b */ /* 0x000fee0000000200 */
[C---:B----4-:R-:W-:Y:S08]  /*129f0*/  HMMA.16816.F32.BF16 R12, R192.reuse, R160, R12 ;  /* 0x000000a0c00c723c */ /* 0x050ff0000004180c */
[C---:B------:R-:W-:Y:S01]  /*12a00*/  HMMA.16816.F32.BF16 R16, R192.reuse, R162, R16 ;  /* 0x000000a2c010723c */ /* 0x040fe20000041810 */
[----:B------:R-:W3:Y:S07]  /*12a10*/  LDSM.16.M88.4 R160, [R221+0xc080] ;  /* 0x00c08000dda0783b */ /* 0x000eee0000000200 */
[C---:B-1----:R-:W-:Y:S08]  /*12a20*/  HMMA.16816.F32.BF16 R20, R192.reuse, R164, R20 ;  /* 0x000000a4c014723c */ /* 0x042ff00000041814 */
[----:B------:R-:W-:Y:S01]  /*12a30*/  HMMA.16816.F32.BF16 R24, R192, R166, R24 ;  /* 0x000000a6c018723c */ /* 0x000fe20000041818 */
[----:B------:R-:W1:Y:S06]  /*12a40*/  LDSM.16.M88.4 R164, [R221+0xc880] ;  /* 0x00c88000dda4783b */ /* 0x000e6c0000000200 */
[----:B------:R-:W4:Y:S01]  /*12a50*/  LDSM.16.M88.4 R192, [R220+0x4000] ;  /* 0x00400000dcc0783b */ /* 0x000f220000000200 */
[C---:B-----5:R-:W-:Y:S08]  /*12a60*/  HMMA.16816.F32.BF16 R4, R168.reuse, R172, R4 ;  /* 0x000000aca804723c */ /* 0x060ff00000041804 */
[C---:B------:R-:W-:Y:S01]  /*12a70*/  HMMA.16816.F32.BF16 R8, R168.reuse, R174, R8 ;  /* 0x000000aea808723c */ /* 0x040fe20000041808 */
[----:B------:R-:W-:Y:S07]  /*12a80*/  LDSM.16.M88.4 R172, [R206] ;  /* 0x00000000ceac783b */ /* 0x000fee0000000200 */
[C---:B--2---:R-:W-:Y:S08]  /*12a90*/  HMMA.16816.F32.BF16 R12, R168.reuse, R176, R12 ;  /* 0x000000b0a80c723c */ /* 0x044ff0000004180c */
[C---:B------:R-:W-:Y:S01]  /*12aa0*/  HMMA.16816.F32.BF16 R16, R168.reuse, R178, R16 ;  /* 0x000000b2a810723c */ /* 0x040fe20000041810 */
[----:B------:R-:W-:Y:S07]  /*12ab0*/  LDSM.16.M88.4 R176, [R218+0x4000] ;  /* 0x00400000dab0783b */ /* 0x000fee0000000200 */
[C---:B------:R-:W-:Y:S08]  /*12ac0*/  HMMA.16816.F32.BF16 R20, R168.reuse, R180, R20 ;  /* 0x000000b4a814723c */ /* 0x040ff00000041814 */
[----:B------:R-:W-:Y:S01]  /*12ad0*/  HMMA.16816.F32.BF16 R24, R168, R182, R24 ;  /* 0x000000b6a818723c */ /* 0x000fe20000041818 */
[----:B------:R-:W2:Y:S06]  /*12ae0*/  LDSM.16.M88.4 R168, [R207] ;  /* 0x00000000cfa8783b */ /* 0x000eac0000000200 */
[----:B------:R-:W5:Y:S01]  /*12af0*/  LDSM.16.M88.4 R180, [R215+0xb880] ;  /* 0x00b88000d7b4783b */ /* 0x000f620000000200 */
[C---:B------:R-:W-:Y:S08]  /*12b00*/  HMMA.16816.F32.BF16 R4, R184.reuse, R188, R4 ;  /* 0x000000bcb804723c */ /* 0x040ff00000041804 */
[C---:B------:R-:W-:Y:S01]  /*12b10*/  HMMA.16816.F32.BF16 R8, R184.reuse, R190, R8 ;  /* 0x000000beb808723c */ /* 0x040fe20000041808 */
[----:B------:R-:W-:Y:S07]  /*12b20*/  LDSM.16.M88.4 R188, [R209+0x1800] ;  /* 0x00180000d1bc783b */ /* 0x000fee0000000200 */
[C---:B---3--:R-:W-:Y:S08]  /*12b30*/  HMMA.16816.F32.BF16 R12, R184.reuse, R160, R12 ;  /* 0x000000a0b80c723c */ /* 0x048ff0000004180c */
[C---:B------:R-:W-:Y:S01]  /*12b40*/  HMMA.16816.F32.BF16 R16, R184.reuse, R162, R16 ;  /* 0x000000a2b810723c */ /* 0x040fe20000041810 */
[----:B------:R-:W3:Y:S07]  /*12b50*/  LDSM.16.M88.4 R160, [R215+0xc080] ;  /* 0x00c08000d7a0783b */ /* 0x000eee0000000200 */
[C---:B-1----:R-:W-:Y:S08]  /*12b60*/  HMMA.16816.F32.BF16 R20, R184.reuse, R164, R20 ;  /* 0x000000a4b814723c */ /* 0x042ff00000041814 */
[----:B------:R-:W-:Y:S01]  /*12b70*/  HMMA.16816.F32.BF16 R24, R184, R166, R24 ;  /* 0x000000a6b818723c */ /* 0x000fe20000041818 */
[----:B------:R-:W1:Y:S06]  /*12b80*/  LDSM.16.M88.4 R164, [R215+0xc880] ;  /* 0x00c88000d7a4783b */ /* 0x000e6c0000000200 */
[----:B------:R-:W1:Y:S01]  /*12b90*/  LDSM.16.M88.4 R184, [R217+0x4000] ;  /* 0x00400000d9b8783b */ /* 0x000e620000000200 */
[C---:B----4-:R-:W-:Y:S08]  /*12ba0*/  HMMA.16816.F32.BF16 R4, R192.reuse, R196, R4 ;  /* 0x000000c4c004723c */ /* 0x050ff00000041804 */
[C---:B------:R-:W-:Y:S01]  /*12bb0*/  HMMA.16816.F32.BF16 R8, R192.reuse, R198, R8 ;  /* 0x000000c6c008723c */ /* 0x040fe20000041808 */
[----:B------:R-:W-:Y:S07]  /*12bc0*/  LDSM.16.M88.4 R196, [R221+0xd080] ;  /* 0x00d08000ddc4783b */ /* 0x000fee0000000200 */
[C---:B--2---:R-:W-:Y:S08]  /*12bd0*/  HMMA.16816.F32.BF16 R12, R192.reuse, R168, R12 ;  /* 0x000000a8c00c723c */ /* 0x044ff0000004180c */
[C---:B------:R-:W-:Y:S01]  /*12be0*/  HMMA.16816.F32.BF16 R16, R192.reuse, R170, R16 ;  /* 0x000000aac010723c */ /* 0x040fe20000041810 */
[----:B------:R-:W2:Y:S07]  /*12bf0*/  LDSM.16.M88.4 R168, [R209+0x2000] ;  /* 0x00200000d1a8783b */ /* 0x000eae0000000200 */
[C---:B------:R-:W-:Y:S08]  /*12c00*/  HMMA.16816.F32.BF16 R20, R192.reuse, R172, R20 ;  /* 0x000000acc014723c */ /* 0x040ff00000041814 */
[----:B------:R-:W-:Y:S01]  /*12c10*/  HMMA.16816.F32.BF16 R24, R192, R174, R24 ;  /* 0x000000aec018723c */ /* 0x000fe20000041818 */
[----:B------:R-:W4:Y:S06]  /*12c20*/  LDSM.16.M88.4 R172, [R209+0x2800] ;  /* 0x00280000d1ac783b */ /* 0x000f2c0000000200 */
[----:B------:R-:W2:Y:S01]  /*12c30*/  LDSM.16.M88.4 R192, [R222+0x8000] ;  /* 0x00800000dec0783b */ /* 0x000ea20000000200 */
[C---:B-----5:R-:W-:Y:S08]  /*12c40*/  HMMA.16816.F32.BF16 R4, R176.reuse, R180, R4 ;  /* 0x000000b4b004723c */ /* 0x060ff00000041804 */
[C---:B------:R-:W-:Y:S01]  /*12c50*/  HMMA.16816.F32.BF16 R8, R176.reuse, R182, R8 ;  /* 0x000000b6b008723c */ /* 0x040fe20000041808 */
[----:B------:R-:W-:Y:S07]  /*12c60*/  LDSM.16.M88.4 R180, [R205] ;  /* 0x00000000cdb4783b */ /* 0x000fee0000000200 */
[C---:B---3--:R-:W-:Y:S08]  /*12c70*/  HMMA.16816.F32.BF16 R12, R176.reuse, R160, R12 ;  /* 0x000000a0b00c723c */ /* 0x048ff0000004180c */
[C---:B------:R-:W-:Y:S01]  /*12c80*/  HMMA.16816.F32.BF16 R16, R176.reuse, R162, R16 ;  /* 0x000000a2b010723c */ /* 0x040fe20000041810 */
[----:B------:R-:W3:Y:S07]  /*12c90*/  LDSM.16.M88.4 R160, [R221+0xd880] ;  /* 0x00d88000dda0783b */ /* 0x000eee0000000200 */
[C---:B-1----:R-:W-:Y:S08]  /*12ca0*/  HMMA.16816.F32.BF16 R20, R176.reuse, R164, R20 ;  /* 0x000000a4b014723c */ /* 0x042ff00000041814 */
[----:B------:R-:W-:Y:S01]  /*12cb0*/  HMMA.16816.F32.BF16 R24, R176, R166, R24 ;  /* 0x000000a6b018723c */ /* 0x000fe20000041818 */
[----:B------:R-:W1:Y:S06]  /*12cc0*/  LDSM.16.M88.4 R164, [R221+0xe080] ;  /* 0x00e08000dda4783b */ /* 0x000e6c0000000200 */
[----:B------:R-:W5:Y:S01]  /*12cd0*/  LDSM.16.M88.4 R176, [R220+0x8000] ;  /* 0x00800000dcb0783b */ /* 0x000f620000000200 */
[C---:B------:R-:W-:Y:S08]  /*12ce0*/  HMMA.16816.F32.BF16 R4, R184.reuse, R188, R4 ;  /* 0x000000bcb804723c */ /* 0x040ff00000041804 */
[C---:B------:R-:W-:Y:S01]  /*12cf0*/  HMMA.16816.F32.BF16 R8, R184.reuse, R190, R8 ;  /* 0x000000beb808723c */ /* 0x040fe20000041808 */
[----:B------:R-:W-:Y:S07]  /*12d00*/  LDSM.16.M88.4 R188, [R215+0xd080] ;  /* 0x00d08000d7bc783b */ /* 0x000fee0000000200 */
[C---:B--2---:R-:W-:Y:S08]  /*12d10*/  HMMA.16816.F32.BF16 R12, R184.reuse, R168, R12 ;  /* 0x000000a8b80c723c */ /* 0x044ff0000004180c */
[C---:B------:R-:W-:Y:S01]  /*12d20*/  HMMA.16816.F32.BF16 R16, R184.reuse, R170, R16 ;  /* 0x000000aab810723c */ /* 0x040fe20000041810 */
[----:B------:R-:W2:Y:S07]  /*12d30*/  LDSM.16.M88.4 R168, [R204] ;  /* 0x00000000cca8783b */ /* 0x000eae0000000200 */
[C---:B----4-:R-:W-:Y:S08]  /*12d40*/  HMMA.16816.F32.BF16 R20, R184.reuse, R172, R20 ;  /* 0x000000acb814723c */ /* 0x050ff00000041814 */
[----:B------:R-:W-:Y:S01]  /*12d50*/  HMMA.16816.F32.BF16 R24, R184, R174, R24 ;  /* 0x000000aeb818723c */ /* 0x000fe20000041818 */
[----:B------:R-:W4:Y:S06]  /*12d60*/  LDSM.16.M88.4 R172, [R203] ;  /* 0x00000000cbac783b */ /* 0x000f2c0000000200 */
[----:B------:R-:W2:Y:S01]  /*12d70*/  LDSM.16.M88.4 R184, [R218+0x8000] ;  /* 0x00800000dab8783b */ /* 0x000ea20000000200 */
        /* <DEDUP_REMOVED lines=10> */
[C---:B-----5:R-:W-:Y:S08]  /*12e20*/  HMMA.16816.F32.BF16 R4, R176.reuse, R180, R4 ;  /* 0x000000b4b004723c */ /* 0x060ff00000041804 */
[C---:B------:R-:W-:Y:S01]  /*12e30*/  HMMA.16816.F32.BF16 R8, R176.reuse, R182, R8 ;  /* 0x000000b6b008723c */ /* 0x040fe20000041808 */
[----:B------:R-:W-:Y:S07]  /*12e40*/  LDSM.16.M88.4 R180, [R221+0xe880] ;  /* 0x00e88000ddb4783b */ /* 0x000fee0000000200 */
[C---:B--2---:R-:W-:Y:S08]  /*12e50*/  HMMA.16816.F32.BF16 R12, R176.reuse, R168, R12 ;  /* 0x000000a8b00c723c */ /* 0x044ff0000004180c */
[C---:B------:R-:W-:Y:S01]  /*12e60*/  HMMA.16816.F32.BF16 R16, R176.reuse, R170, R16 ;  /* 0x000000aab010723c */ /* 0x040fe20000041810 */
[----:B------:R-:W2:Y:S07]  /*12e70*/  LDSM.16.M88.4 R168, [R209+0x3800] ;  /* 0x00380000d1a8783b */ /* 0x000eae0000000200 */
[C---:B----4-:R-:W-:Y:S08]  /*12e80*/  HMMA.16816.F32.BF16 R20, R176.reuse, R172, R20 ;  /* 0x000000acb014723c */ /* 0x050ff00000041814 */
[----:B------:R-:W-:Y:S01]  /*12e90*/  HMMA.16816.F32.BF16 R24, R176, R174, R24 ;  /* 0x000000aeb018723c */ /* 0x000fe20000041818 */
[----:B------:R-:W4:Y:S06]  /*12ea0*/  LDSM.16.M88.4 R172, [R209+0x4000] ;  /* 0x00400000d1ac783b */ /* 0x000f2c0000000200 */
[----:B------:R-:W5:Y:S01]  /*12eb0*/  LDSM.16.M88.4 R176, [R222+0xc000] ;  /* 0x00c00000deb0783b */ /* 0x000f620000000200 */
[C---:B------:R-:W-:Y:S08]  /*12ec0*/  HMMA.16816.F32.BF16 R4, R184.reuse, R188, R4 ;  /* 0x000000bcb804723c */ /* 0x040ff00000041804 */
        /* <DEDUP_REMOVED lines=8> */
[----:B------:R-:W1:Y:S01]  /*12f50*/  LDSM.16.M88.4 R184, [R220+0xc000] ;  /* 0x00c00000dcb8783b */ /* 0x000e620000000200 */
        /* <DEDUP_REMOVED lines=10> */
[C---:B-----5:R-:W-:Y:S08]  /*13000*/  HMMA.16816.F32.BF16 R4, R176.reuse, R180, R4 ;  /* 0x000000b4b004723c */ /* 0x060ff00000041804 */
        /* <DEDUP_REMOVED lines=10> */
[C---:B------:R-:W-:Y:S08]  /*130b0*/  HMMA.16816.F32.BF16 R8, R184.reuse, R190, R8 ;  /* 0x000000beb808723c */ /* 0x040ff00000041808 */
[C---:B--2---:R-:W-:Y:S08]  /*130c0*/  HMMA.16816.F32.BF16 R12, R184.reuse, R168, R12 ;  /* 0x000000a8b80c723c */ /* 0x044ff0000004180c */
[C---:B------:R-:W-:Y:S08]  /*130d0*/  HMMA.16816.F32.BF16 R16, R184.reuse, R170, R16 ;  /* 0x000000aab810723c */ /* 0x040ff00000041810 */
[C---:B----4-:R-:W-:Y:S08]  /*130e0*/  HMMA.16816.F32.BF16 R20, R184.reuse, R172, R20 ;  /* 0x000000acb814723c */ /* 0x050ff00000041814 */
[----:B------:R-:W-:Y:S08]  /*130f0*/  HMMA.16816.F32.BF16 R24, R184, R174, R24 ;  /* 0x000000aeb818723c */ /* 0x000ff00000041818 */
[C---:B------:R-:W-:Y:S08]  /*13100*/  HMMA.16816.F32.BF16 R4, R192.reuse, R196, R4 ;  /* 0x000000c4c004723c */ /* 0x040ff00000041804 */
[C---:B------:R-:W-:Y:S08]  /*13110*/  HMMA.16816.F32.BF16 R8, R192.reuse, R198, R8 ;  /* 0x000000c6c008723c */ /* 0x040ff00000041808 */
[C---:B---3--:R-:W-:Y:S08]  /*13120*/  HMMA.16816.F32.BF16 R12, R192.reuse, R160, R12 ;  /* 0x000000a0c00c723c */ /* 0x048ff0000004180c */
[C---:B------:R-:W-:Y:S01]  /*13130*/  HMMA.16816.F32.BF16 R16, R192.reuse, R162, R16 ;  /* 0x000000a2c010723c */ /* 0x040fe20000041810 */
[----:B------:R-:W2:Y:S07]  /*13140*/  LDSM.16.M88.4 R160, [R209+0x5000] ;  /* 0x00500000d1a0783b */ /* 0x000eae0000000200 */
[C---:B-1----:R-:W-:Y:S08]  /*13150*/  HMMA.16816.F32.BF16 R20, R192.reuse, R164, R20 ;  /* 0x000000a4c014723c */ /* 0x042ff00000041814 */
[----:B------:R-:W-:Y:S01]  /*13160*/  HMMA.16816.F32.BF16 R24, R192, R166, R24 ;  /* 0x000000a6c018723c */ /* 0x000fe20000041818 */
[----:B------:R-:W1:Y:S01]  /*13170*/  LDSM.16.M88.4 R164, [R209+0x5800] ;  /* 0x00580000d1a4783b */ /* 0x000e620000000200 */
[----:B------:R-:W-:Y:S05]  /*13180*/  DEPBAR.LE SB0, 0x0 ;  /* 0x000080000000791a */ /* 0x000fea0000000000 */
[----:B------:R-:W-:Y:S01]  /*13190*/  BAR.SYNC.DEFER_BLOCKING 0x0 ;  /* 0x0000000000007b1d */ /* 0x000fe20000010000 */
[C---:B-----5:R-:W-:Y:S08]  /*131a0*/  HMMA.16816.F32.BF16 R4, R176.reuse, R180, R4 ;  /* 0x000000b4b004723c */ /* 0x060ff00000041804 */
[C---:B------:R-:W-:Y:S08]  /*131b0*/  HMMA.16816.F32.BF16 R8, R176.reuse, R182, R8 ;  /* 0x000000b6b008723c */ /* 0x040ff00000041808 */
[C---:B--2---:R-:W-:Y:S08]  /*131c0*/  HMMA.16816.F32.BF16 R12, R176.reuse, R160, R12 ;  /* 0x000000a0b00c723c */ /* 0x044ff0000004180c */
[----:B------:R-:W-:Y:S01]  /*131d0*/  FMUL.FTZ R3, R6, c[0x0][0x320] ;  /* 0x0000c80006037a20 */ /* 0x000fe20000410000 */
[C---:B------:R-:W-:Y:S03]  /*131e0*/  HMMA.16816.F32.BF16 R16, R176.reuse, R162, R16 ;  /* 0x000000a2b010723c */ /* 0x040fe60000041810 */
[----:B------:R2:W3:Y:S01]  /*131f0*/  MUFU.TANH R6, R3 ;  /* 0x0000000300067308 */ /* 0x0004e20000002400 */
[----:B------:R-:W-:Y:S02]  /*13200*/  FMUL.FTZ R157, R4, c[0x0][0x320] ;  /* 0x0000c800049d7a20 */ /* 0x000fe40000410000 */
[----:B------:R-:W-:Y:S02]  /*13210*/  FMUL.FTZ R252, R7, c[0x0][0x320] ;  /* 0x0000c80007fc7a20 */ /* 0x000fe40000410000 */
[C---:B-1----:R-:W-:Y:S04]  /*13220*/  HMMA.16816.F32.BF16 R20, R176.reuse, R164, R20 ;  /* 0x000000a4b014723c */ /* 0x042fe80000041814 */
[----:B------:R-:W-:Y:S01]  /*13230*/  FMUL.FTZ R10, R10, c[0x0][0x320] ;  /* 0x0000c8000a0a7a20 */ /* 0x000fe20000410000 */
[----:B------:R1:W4:Y:S01]  /*13240*/  MUFU.TANH R169, R157 ;  /* 0x0000009d00a97308 */ /* 0x0003220000002400 */
[----:B------:R-:W-:Y:S02]  /*13250*/  FMUL.FTZ R11, R11, c[0x0][0x320] ;  /* 0x0000c8000b0b7a20 */ /* 0x000fe40000410000 */
[----:B------:R-:W-:Y:S04]  /*13260*/  HMMA.16816.F32.BF16 R24, R176, R166, R24 ;  /* 0x000000a6b018723c */ /* 0x000fe80000041818 */
[----:B------:R-:W-:Y:S02]  /*13270*/  FMUL.FTZ R250, R12, c[0x0][0x320] ;  /* 0x0000c8000cfa7a20 */ /* 0x000fe40000410000 */
[----:B------:R-:W-:Y:S01]  /*13280*/  FMUL.FTZ R156, R5, c[0x0][0x320] ;  /* 0x0000c800059c7a20 */ /* 0x000fe20000410000 */
[----:B------:R-:W1:Y:S01]  /*13290*/  MUFU.TANH R252, R252 ;  /* 0x000000fc00fc7308 */ /* 0x000e620000002400 */
[----:B------:R-:W-:Y:S04]  /*132a0*/  FMUL.FTZ R198, R16, c[0x0][0x320] ;  /* 0x0000c80010c67a20 */ /* 0x000fe80000410000 */
[----:B------:R-:W-:Y:S02]  /*132b0*/  FMUL.FTZ R2, R8, c[0x0][0x320] ;  /* 0x0000c80008027a20 */ /* 0x000fe40000410000 */
[----:B------:R-:W-:Y:S02]  /*132c0*/  FMUL.FTZ R9, R9, c[0x0][0x320] ;  /* 0x0000c80009097a20 */ /* 0x000fe40000410000 */
[----:B------:R-:W-:Y:S01]  /*132d0*/  FMUL.FTZ R194, R20, c[0x0][0x320] ;  /* 0x0000c80014c27a20 */ /* 0x000fe20000410000 */
[----:B------:R1:W1:Y:S01]  /*132e0*/  MUFU.TANH R170, R156 ;  /* 0x0000009c00aa7308 */ /* 0x0002620000002400 */
[----:B------:R-:W-:Y:S02]  /*132f0*/  FMUL.FTZ R13, R13, c[0x0][0x320] ;  /* 0x0000c8000d0d7a20 */ /* 0x000fe40000410000 */
[----:B------:R-:W-:Y:S02]  /*13300*/  FMUL.FTZ R14, R14, c[0x0][0x320] ;  /* 0x0000c8000e0e7a20 */ /* 0x000fe40000410000 */
        /* <DEDUP_REMOVED lines=13> */
[----:B--2---:R-:W-:Y:S03]  /*133e0*/  IMAD.MOV.U32 R3, RZ, RZ, R0 ;  /* 0x000000ffff037224 */ /* 0x004fe600078e0000 */
[----:B------:R-:W2:Y:S10]  /*133f0*/  MUFU.TANH R10, R10 ;  /* 0x0000000a000a7308 */ /* 0x000eb40000002400 */
[----:B------:R-:W1:Y:S10]  /*13400*/  MUFU.TANH R11, R11 ;  /* 0x0000000b000b7308 */ /* 0x000e740000002400 */
[----:B------:R-:W1:Y:S10]  /*13410*/  MUFU.TANH R250, R250 ;  /* 0x000000fa00fa7308 */ /* 0x000e740000002400 */
[----:B------:R1:W1:Y:S10]  /*13420*/  MUFU.TANH R248, R13 ;  /* 0x0000000d00f87308 */ /* 0x0002740000002400 */
[----:B------:R1:W1:Y:S10]  /*13430*/  MUFU.TANH R251, R14 ;  /* 0x0000000e00fb7308 */ /* 0x0002740000002400 */
[----:B------:R1:W1:Y:S10]  /*13440*/  MUFU.TANH R249, R15 ;  /* 0x0000000f00f97308 */ /* 0x0002740000002400 */
        /* <DEDUP_REMOVED lines=11> */
[----:B------:R1:W1:Y:S02]  /*13500*/  MUFU.TANH R157, R27 ;  /* 0x0000001b009d7308 */ /* 0x0002640000002400 */
[----:B-1234-:R-:W-:-:S05]  /*13510*/  @P4 BRA `(.L_x_849) ;  /* 0xffffea5000004947 */ /* 0x01efca000383ffff */
.L_x_848:
[----:B-1----:R-:W-:Y:S01]  /*13520*/  FMNMX.FTZ R5, R169, R0, !PT ;  /* 0x00000000a9057209 */ /* 0x002fe20007810000 */
[----:B------:R-:W-:Y:S01]  /*13530*/  LDSM.16.MT88.4 R20, [R214+0x4080] ;  /* 0x00408000d614783b */ /* 0x000fe20000004200 */
[----:B------:R-:W-:Y:S01]  /*13540*/  FMNMX.FTZ R7, R6, R159, !PT ;  /* 0x0000009f06077209 */ /* 0x000fe20007810000 */
[----:B------:R-:W-:Y:S01]  /*13550*/  UIADD3 UR11, UR11, -0x1, URZ ;  /* 0xffffffff0b0b7890 */ /* 0x000fe2000fffe03f */
[----:B------:R-:W-:Y:S02]  /*13560*/  FMNMX.FTZ R5, R170, R5, !PT ;  /* 0x00000005aa057209 */ /* 0x000fe40007810000 */
[----:B------:R-:W-:Y:S02]  /*13570*/  FMNMX.FTZ R7, R252, R7, !PT ;  /* 0x00000007fc077209 */ /* 0x000fe40007810000 */
[----:B------:R-:W-:Y:S01]  /*13580*/  FMNMX.FTZ R5, R8, R5, !PT ;  /* 0x0000000508057209 */ /* 0x000fe20007810000 */
[----:B------:R-:W-:Y:S01]  /*13590*/  LDSM.16.MT88.4 R160, [R213+0x4080] ;  /* 0x00408000d5a0783b */ /* 0x000fe20000004200 */
[----:B------:R-:W-:Y:S02]  /*135a0*/  FMNMX.FTZ R2, R10, R7, !PT ;  /* 0x000000070a027209 */ /* 0x000fe40007810000 */
        /* <DEDUP_REMOVED lines=8> */
[----:B------:R-:W0:Y:S01]  /*13630*/  LDGDEPBAR ;  /* 0x00000000000079af */ /* 0x000e220000000000 */
[----:B------:R-:W-:Y:S02]  /*13640*/  FMNMX.FTZ R2, R199, R2, !PT ;  /* 0x00000002c7027209 */ /* 0x000fe40007810000 */
        /* <DEDUP_REMOVED lines=9> */
[----:B------:R-:W-:Y:S03]  /*136e0*/  FMNMX.FTZ R7, R157, R0, !PT ;  /* 0x000000009d077209 */ /* 0x000fe60007810000 */
[----:B------:R-:W-:Y:S08]  /*136f0*/  SHFL.BFLY PT, R9, R4, 0x2, 0x1f ;  /* 0x0c401f0004097f89 */ /* 0x000ff000000e0000 */
[----:B------:R-:W1:Y:S02]  /*13700*/  SHFL.BFLY PT, R0, R7, 0x2, 0x1f ;  /* 0x0c401f0007007f89 */ /* 0x000e6400000e0000 */
[----:B-1----:R-:W-:Y:S02]  /*13710*/  FMNMX.FTZ R5, R7, R0, !PT ;  /* 0x0000000007057209 */ /* 0x002fe40007810000 */
[----:B------:R-:W-:Y:S04]  /*13720*/  FMNMX.FTZ R13, R4, R9, !PT ;  /* 0x00000009040d7209 */ /* 0x000fe80007810000 */
[----:B------:R-:W1:Y:S08]  /*13730*/  SHFL.BFLY PT, R156, R5, 0x1, 0x1f ;  /* 0x0c201f00059c7f89 */ /* 0x000e7000000e0000 */
[----:B------:R-:W2:Y:S01]  /*13740*/  SHFL.BFLY PT, R2, R13, 0x1, 0x1f ;  /* 0x0c201f000d027f89 */ /* 0x000ea200000e0000 */
[----:B-1----:R-:W-:Y:S05]  /*13750*/  FMNMX.FTZ R156, R5, R156, !PT ;  /* 0x0000009c059c7209 */ /* 0x002fea0007810000 */
[----:B------:R-:W-:Y:S01]  /*13760*/  FMUL.FTZ R176, R156, c[0x0][0x2d0] ;  /* 0x0000b4009cb07a20 */ /* 0x000fe20000410000 */
[----:B--2---:R-:W-:Y:S03]  /*13770*/  FMNMX.FTZ R0, R13, R2, !PT ;  /* 0x000000020d007209 */ /* 0x004fe60007810000 */
[--C-:B------:R-:W-:Y:S01]  /*13780*/  FFMA.FTZ R182, R6, c[0x0][0x2d0], -R176.reuse ;  /* 0x0000b40006b67a23 */ /* 0x100fe200000108b0 */
[----:B------:R-:W1:Y:S01]  /*13790*/  LDSM.16.MT88.4 R12, [R216+0x4080] ;  /* 0x00408000d80c783b */ /* 0x000e620000004200 */
[--C-:B------:R-:W-:Y:S02]  /*137a0*/  FFMA.FTZ R181, R252, c[0x0][0x2d0], -R176.reuse ;  /* 0x0000b400fcb57a23 */ /* 0x100fe400000108b0 */
[C---:B------:R-:W-:Y:S02]  /*137b0*/  FADD.FTZ R2, -R0.reuse, R3 ;  /* 0x0000000300027221 */ /* 0x040fe40000010100 */
[----:B------:R-:W-:Y:S01]  /*137c0*/  FMUL.FTZ R177, R0, c[0x0][0x2d0] ;  /* 0x0000b40000b17a20 */ /* 0x000fe20000410000 */
[----:B------:R-:W-:Y:S01]  /*137d0*/  MUFU.EX2 R182, R182 ;  /* 0x000000b600b67308 */ /* 0x000fe20000000800 */
[----:B------:R-:W-:Y:S02]  /*137e0*/  FMUL.FTZ R3, R2, c[0x0][0x2d0] ;  /* 0x0000b40002037a20 */ /* 0x000fe40000410000 */
[----:B------:R-:W-:Y:S02]  /*137f0*/  FADD.FTZ R2, -R156, R159 ;  /* 0x0000009f9c027221 */ /* 0x000fe40000010100 */
[--C-:B------:R-:W-:Y:S02]  /*13800*/  FFMA.FTZ R186, R169, c[0x0][0x2d0], -R177.reuse ;  /* 0x0000b400a9ba7a23 */ /* 0x100fe400000108b1 */
[--C-:B------:R-:W-:Y:S02]  /*13810*/  FFMA.FTZ R185, R170, c[0x0][0x2d0], -R177.reuse ;  /* 0x0000b400aab97a23 */ /* 0x100fe400000108b1 */
[--C-:B------:R-:W-:Y:S01]  /*13820*/  FFMA.FTZ R183, R174, c[0x0][0x2d0], -R177.reuse ;  /* 0x0000b400aeb77a23 */ /* 0x100fe200000108b1 */
[----:B------:R-:W2:Y:S01]  /*13830*/  MUFU.EX2 R3, R3 ;  /* 0x0000000300037308 */ /* 0x000ea20000000800 */
[--C-:B------:R-:W-:Y:S01]  /*13840*/  FFMA.FTZ R184, R8, c[0x0][0x2d0], -R177.reuse ;  /* 0x0000b40008b87a23 */ /* 0x100fe200000108b1 */
[----:B------:R-:W-:Y:S01]  /*13850*/  LDSM.16.MT88.4 R168, [R212+0x6080] ;  /* 0x00608000d4a8783b */ /* 0x000fe20000004200 */
[--C-:B------:R-:W-:Y:S02]  /*13860*/  FFMA.FTZ R180, R10, c[0x0][0x2d0], -R176.reuse ;  /* 0x0000b4000ab47a23 */ /* 0x100fe400000108b0 */
[--C-:B------:R-:W-:Y:S02]  /*13870*/  FFMA.FTZ R159, R11, c[0x0][0x2d0], -R176.reuse ;  /* 0x0000b4000b9f7a23 */ /* 0x100fe400000108b0 */
[----:B------:R-:W-:Y:S02]  /*13880*/  FMUL.FTZ R4, R2, c[0x0][0x2d0] ;  /* 0x0000b40002047a20 */ /* 0x000fe40000410000 */
[--C-:B------:R-:W-:Y:S01]  /*13890*/  FFMA.FTZ R187, R250, c[0x0][0x2d0], -R177.reuse ;  /* 0x0000b400fabb7a23 */ /* 0x100fe200000108b1 */
[----:B------:R-:W-:Y:S01]  /*138a0*/  MUFU.EX2 R186, R186 ;  /* 0x000000ba00ba7308 */ /* 0x000fe20000000800 */
[----:B------:R-:W-:Y:S01]  /*138b0*/  LDSM.16.MT88.4 R172, [R216+0x7880] ;  /* 0x00788000d8ac783b */ /* 0x000fe20000004200 */
[--C-:B------:R-:W-:Y:S02]  /*138c0*/  FFMA.FTZ R188, R248, c[0x0][0x2d0], -R177.reuse ;  /* 0x0000b400f8bc7a23 */ /* 0x100fe400000108b1 */
[--C-:B------:R-:W-:Y:S02]  /*138d0*/  FFMA.FTZ R189, R251, c[0x0][0x2d0], -R176.reuse ;  /* 0x0000b400fbbd7a23 */ /* 0x100fe400000108b0 */
[--C-:B------:R-:W-:Y:S02]  /*138e0*/  FFMA.FTZ R190, R249, c[0x0][0x2d0], -R176.reuse ;  /* 0x0000b400f9be7a23 */ /* 0x100fe400000108b0 */
[--C-:B------:R-:W-:Y:S02]  /*138f0*/  FFMA.FTZ R198, R198, c[0x0][0x2d0], -R177.reuse ;  /* 0x0000b400c6c67a23 */ /* 0x100fe400000108b1 */
[----:B------:R3:W4:Y:S01]  /*13900*/  MUFU.EX2 R2, R4 ;  /* 0x0000000400027308 */ /* 0x0007220000000800 */
[--C-:B------:R-:W-:Y:S02]  /*13910*/  FFMA.FTZ R191, R246, c[0x0][0x2d0], -R177.reuse ;  /* 0x0000b400f6bf7a23 */ /* 0x100fe400000108b1 */
[--C-:B------:R-:W-:Y:S02]  /*13920*/  FFMA.FTZ R199, R199, c[0x0][0x2d0], -R176.reuse ;  /* 0x0000b400c7c77a23 */ /* 0x100fe400000108b0 */
[C---:B--2---:R-:W-:Y:S02]  /*13930*/  FMUL.FTZ R5, R3.reuse, R153 ;  /* 0x0000009903057220 */ /* 0x044fe40000410000 */
[C---:B------:R-:W-:Y:S02]  /*13940*/  FMUL.FTZ R8, R3.reuse, R148 ;  /* 0x0000009403087220 */ /* 0x040fe40000410000 */
[C---:B------:R-:W-:Y:S01]  /*13950*/  FMUL.FTZ R9, R3.reuse, R149 ;  /* 0x0000009503097220 */ /* 0x040fe20000410000 */
[----:B------:R-:W2:Y:S01]  /*13960*/  MUFU.EX2 R185, R185 ;  /* 0x000000b900b97308 */ /* 0x000ea20000000800 */
        /* <DEDUP_REMOVED lines=8> */
[----:B---3--:R-:W-:Y:S02]  /*139f0*/  FMUL.FTZ R4, R3, R152 ;  /* 0x0000009803047220 */ /* 0x008fe40000410000 */
[C---:B----4-:R-:W-:Y:S02]  /*13a00*/  FMUL.FTZ R6, R2.reuse, R154 ;  /* 0x0000009a02067220 */ /* 0x050fe40000410000 */
[C---:B------:R-:W-:Y:S01]  /*13a10*/  FMUL.FTZ R7, R2.reuse, R155 ;  /* 0x0000009b02077220 */ /* 0x040fe20000410000 */
[----:B------:R-:W3:Y:S01]  /*13a20*/  MUFU.EX2 R183, R183 ;  /* 0x000000b700b77308 */ /* 0x000ee20000000800 */
[C---:B------:R-:W-:Y:S02]  /*13a30*/  FMUL.FTZ R10, R2.reuse, R150 ;  /* 0x00000096020a7220 */ /* 0x040fe40000410000 */
[C---:B------:R-:W-:Y:S01]  /*13a40*/  FMUL.FTZ R11, R2.reuse, R151 ;  /* 0x00000097020b7220 */ /* 0x040fe20000410000 */
[----:B--2---:R-:W-:Y:S01]  /*13a50*/  F2FP.BF16.PACK_AB R152, R185, R186 ;  /* 0x000000bab998723e */ /* 0x004fe200000010ff */
[C---:B------:R-:W-:Y:S01]  /*13a60*/  FMUL.FTZ R18, R2.reuse, R142 ;  /* 0x0000008e02127220 */ /* 0x040fe20000410000 */
[----:B------:R-:W-:Y:S01]  /*13a70*/  LDSM.16.MT88.4 R148, [R213+0x4880] ;  /* 0x00488000d594783b */ /* 0x000fe20000004200 */
[C---:B------:R-:W-:Y:S02]  /*13a80*/  FMUL.FTZ R19, R2.reuse, R143 ;  /* 0x0000008f02137220 */ /* 0x040fe40000410000 */
[C---:B------:R-:W-:Y:S01]  /*13a90*/  FMUL.FTZ R26, R2.reuse, R134 ;  /* 0x00000086021a7220 */ /* 0x040fe20000410000 */
[----:B------:R-:W2:Y:S01]  /*13aa0*/  MUFU.EX2 R181, R181 ;  /* 0x000000b500b57308 */ /* 0x000ea20000000800 */
[C---:B------:R-:W-:Y:S02]  /*13ab0*/  FMUL.FTZ R27, R2.reuse, R135 ;  /* 0x00000087021b7220 */ /* 0x040fe40000410000 */
[C---:B------:R-:W-:Y:S01]  /*13ac0*/  FMUL.FTZ R30, R2.reuse, R30 ;  /* 0x0000001e021e7220 */ /* 0x040fe20000410000 */
[----:B------:R-:W-:Y:S01]  /*13ad0*/  LDSM.16.MT88.4 R132, [R214+0x5880] ;  /* 0x00588000d684783b */ /* 0x000fe20000004200 */
[C---:B------:R-:W-:Y:S02]  /*13ae0*/  FMUL.FTZ R31, R2.reuse, R31 ;  /* 0x0000001f021f7220 */ /* 0x040fe40000410000 */
[C---:B------:R-:W-:Y:S02]  /*13af0*/  FMUL.FTZ R33, R3.reuse, R33 ;  /* 0x0000002103217220 */ /* 0x040fe40000410000 */
[C---:B------:R-:W-:Y:S01]  /*13b00*/  FMUL.FTZ R34, R2.reuse, R34 ;  /* 0x0000002202227220 */ /* 0x040fe20000410000 */
[----:B------:R-:W-:Y:S01]  /*13b10*/  MUFU.EX2 R180, R180 ;  /* 0x000000b400b47308 */ /* 0x000fe20000000800 */
[C---:B------:R-:W-:Y:S01]  /*13b20*/  FMUL.FTZ R35, R2.reuse, R35 ;  /* 0x0000002302237220 */ /* 0x040fe20000410000 */
[----:B------:R-:W-:Y:S01]  /*13b30*/  LDSM.16.MT88.4 R140, [R213+0x5880] ;  /* 0x00588000d58c783b */ /* 0x000fe20000004200 */
[----:B------:R-:W-:Y:S01]  /*13b40*/  FMUL.FTZ R36, R3, R36 ;  /* 0x0000002403247220 */ /* 0x000fe20000410000 */
[----:B---3--:R-:W-:Y:S01]  /*13b50*/  F2FP.BF16.PACK_AB R154, R183, R184 ;  /* 0x000000b8b79a723e */ /* 0x008fe200000010ff */
[C---:B------:R-:W-:Y:S02]  /*13b60*/  FMUL.FTZ R37, R3.reuse, R37 ;  /* 0x0000002503257220 */ /* 0x040fe40000410000 */
[C---:B------:R-:W-:Y:S02]  /*13b70*/  FMUL.FTZ R38, R2.reuse, R38 ;  /* 0x0000002602267220 */ /* 0x040fe40000410000 */
[C---:B------:R-:W-:Y:S01]  /*13b80*/  FMUL.FTZ R39, R2.reuse, R39 ;  /* 0x0000002702277220 */ /* 0x040fe20000410000 */
[----:B------:R-:W3:Y:S01]  /*13b90*/  MUFU.EX2 R159, R159 ;  /* 0x0000009f009f7308 */ /* 0x000ee20000000800 */
[C---:B------:R-:W-:Y:S02]  /*13ba0*/  FMUL.FTZ R40, R3.reuse, R40 ;  /* 0x0000002803287220 */ /* 0x040fe40000410000 */
[----:B------:R-:W-:Y:S01]  /*13bb0*/  FMUL.FTZ R41, R3, R41 ;  /* 0x0000002903297220 */ /* 0x000fe20000410000 */
[----:B--2---:R-:W-:Y:S01]  /*13bc0*/  F2FP.BF16.PACK_AB R153, R181, R182 ;  /* 0x000000b6b599723e */ /* 0x004fe200000010ff */
        /* <DEDUP_REMOVED lines=8> */
[----:B------:R-:W-:Y:S01]  /*13c50*/  FMUL.FTZ R49, R3, R49 ;  /* 0x0000003103317220 */ /* 0x000fe20000410000 */
[----:B------:R-:W2:Y:S01]  /*13c60*/  MUFU.EX2 R188, R188 ;  /* 0x000000bc00bc7308 */ /* 0x000ea20000000800 */
[C---:B------:R-:W-:Y:S02]  /*13c70*/  FMUL.FTZ R50, R2.reuse, R50 ;  /* 0x0000003202327220 */ /* 0x040fe40000410000 */
[C---:B------:R-:W-:Y:S01]  /*13c80*/  FMUL.FTZ R51, R2.reuse, R51 ;  /* 0x0000003302337220 */ /* 0x040fe20000410000 */
[----:B---3--:R-:W-:Y:S01]  /*13c90*/  F2FP.BF16.PACK_AB R155, R159, R180 ;  /* 0x000000b49f9b723e */ /* 0x008fe200000010ff */
[C---:B------:R-:W-:Y:S02]  /*13ca0*/  FMUL.FTZ R52, R3.reuse, R52 ;  /* 0x0000003403347220 */ /* 0x040fe40000410000 */
[C---:B------:R-:W-:Y:S02]  /*13cb0*/  FMUL.FTZ R53, R3.reuse, R53 ;  /* 0x0000003503357220 */ /* 0x040fe40000410000 */
[C---:B------:R-:W-:Y:S01]  /*13cc0*/  FMUL.FTZ R54, R2.reuse, R54 ;  /* 0x0000003602367220 */ /* 0x040fe20000410000 */
[----:B------:R-:W-:Y:S01]  /*13cd0*/  MUFU.EX2 R189, R189 ;  /* 0x000000bd00bd7308 */ /* 0x000fe20000000800 */
[C---:B-1----:R-:W-:Y:S05]  /*13ce0*/  HMMA.16816.F32.BF16 R4, R152.reuse, R12, R4 ;  /* 0x0000000c9804723c */ /* 0x042fea0000041804 */
[C---:B------:R-:W-:Y:S02]  /*13cf0*/  FMUL.FTZ R55, R2.reuse, R55 ;  /* 0x0000003702377220 */ /* 0x040fe40000410000 */
[C---:B------:R-:W-:Y:S01]  /*13d00*/  FMUL.FTZ R12, R3.reuse, R144 ;  /* 0x00000090030c7220 */ /* 0x040fe20000410000 */
[C---:B------:R-:W-:Y:S01]  /*13d10*/  HMMA.16816.F32.BF16 R8, R152.reuse, R14, R8 ;  /* 0x0000000e9808723c */ /* 0x040fe20000041808 */
[----:B------:R-:W1:Y:S03]  /*13d20*/  MUFU.EX2 R190, R190 ;  /* 0x000000be00be7308 */ /* 0x000e660000000800 */
[C---:B------:R-:W-:Y:S02]  /*13d30*/  FMUL.FTZ R13, R3.reuse, R145 ;  /* 0x00000091030d7220 */ /* 0x040fe40000410000 */
[C---:B------:R-:W-:Y:S02]  /*13d40*/  FMUL.FTZ R56, R3.reuse, R56 ;  /* 0x0000003803387220 */ /* 0x040fe40000410000 */
[C---:B------:R-:W-:Y:S03]  /*13d50*/  FMUL.FTZ R14, R2.reuse, R146 ;  /* 0x00000092020e7220 */ /* 0x040fe60000410000 */
[----:B------:R-:W-:Y:S01]  /*13d60*/  MUFU.EX2 R198, R198 ;  /* 0x000000c600c67308 */ /* 0x000fe20000000800 */
[C---:B------:R-:W-:Y:S02]  /*13d70*/  FMUL.FTZ R15, R2.reuse, R147 ;  /* 0x00000093020f7220 */ /* 0x040fe40000410000 */
[----:B------:R-:W3:Y:S01]  /*13d80*/  LDSM.16.MT88.4 R144, [R212+0x4080] ;  /* 0x00408000d490783b */ /* 0x000ee20000004200 */
[C---:B------:R-:W-:Y:S02]  /*13d90*/  FMUL.FTZ R57, R3.reuse, R57 ;  /* 0x0000003903397220 */ /* 0x040fe40000410000 */
[C---:B------:R-:W-:Y:S02]  /*13da0*/  FMUL.FTZ R58, R2.reuse, R58 ;  /* 0x0000003a023a7220 */ /* 0x040fe40000410000 */
[C---:B------:R-:W-:Y:S02]  /*13db0*/  HMMA.16816.F32.BF16 R12, R152.reuse, R20, R12 ;  /* 0x00000014980c723c */ /* 0x040fe4000004180c */
[----:B------:R-:W4:Y:S01]  /*13dc0*/  MUFU.EX2 R191, R191 ;  /* 0x000000bf00bf7308 */ /* 0x000f220000000800 */
[C---:B------:R-:W-:Y:S02]  /*13dd0*/  FMUL.FTZ R59, R2.reuse, R59 ;  /* 0x0000003b023b7220 */ /* 0x040fe40000410000 */
[C---:B------:R-:W-:Y:S02]  /*13de0*/  FMUL.FTZ R60, R3.reuse, R60 ;  /* 0x0000003c033c7220 */ /* 0x040fe40000410000 */
[C---:B------:R-:W-:Y:S01]  /*13df0*/  FMUL.FTZ R20, R3.reuse, R136 ;  /* 0x0000008803147220 */ /* 0x040fe20000410000 */
[C---:B------:R-:W-:Y:S04]  /*13e00*/  HMMA.16816.F32.BF16 R16, R152.reuse, R22, R16 ;  /* 0x000000169810723c */ /* 0x040fe80000041810 */
[C---:B------:R-:W-:Y:S01]  /*13e10*/  FMUL.FTZ R21, R3.reuse, R137 ;  /* 0x0000008903157220 */ /* 0x040fe20000410000 */
[----:B------:R-:W-:Y:S01]  /*13e20*/  MUFU.EX2 R199, R199 ;  /* 0x000000c700c77308 */ /* 0x000fe20000000800 */
[C---:B------:R-:W-:Y:S02]  /*13e30*/  FMUL.FTZ R61, R3.reuse, R61 ;  /* 0x0000003d033d7220 */ /* 0x040fe40000410000 */
[C---:B------:R-:W-:Y:S04]  /*13e40*/  FMUL.FTZ R22, R2.reuse, R138 ;  /* 0x0000008a02167220 */ /* 0x040fe80000410000 */
[C---:B------:R-:W-:Y:S02]  /*13e50*/  FMUL.FTZ R23, R2.reuse, R139 ;  /* 0x0000008b02177220 */ /* 0x040fe40000410000 */
[----:B------:R-:W5:Y:S01]  /*13e60*/  LDSM.16.MT88.4 R136, [R216+0x5880] ;  /* 0x00588000d888783b */ /* 0x000f620000004200 */
[C---:B------:R-:W-:Y:S02]  /*13e70*/  FMUL.FTZ R62, R2.reuse, R62 ;  /* 0x0000003e023e7220 */ /* 0x040fe40000410000 */
[C---:B------:R-:W-:Y:S02]  /*13e80*/  FMUL.FTZ R63, R2.reuse, R63 ;  /* 0x0000003f023f7220 */ /* 0x040fe40000410000 */
[C---:B------:R-:W-:Y:S03]  /*13e90*/  HMMA.16816.F32.BF16 R20, R152.reuse, R160, R20 ;  /* 0x000000a09814723c */ /* 0x040fe60000041814 */
[C---:B------:R-:W-:Y:S02]  /*13ea0*/  FMUL.FTZ R64, R3.reuse, R64 ;  /* 0x0000004003407220 */ /* 0x040fe40000410000 */
[C---:B------:R-:W-:Y:S02]  /*13eb0*/  FMUL.FTZ R65, R3.reuse, R65 ;  /* 0x0000004103417220 */ /* 0x040fe40000410000 */
[C---:B------:R-:W-:Y:S01]  /*13ec0*/  FMUL.FTZ R66, R2.reuse, R66 ;  /* 0x0000004202427220 */ /* 0x040fe20000410000 */
[C---:B------:R-:W-:Y:S01]  /*13ed0*/  HMMA.16816.F32.BF16 R24, R152.reuse, R162, R24 ;  /* 0x000000a29818723c */ /* 0x040fe20000041818 */
[----:B------:R-:W-:Y:S03]  /*13ee0*/  LDSM.16.MT88.4 R160, [R212+0x4880] ;  /* 0x00488000d4a0783b */ /* 0x000fe60000004200 */
[C---:B------:R-:W-:Y:S02]  /*13ef0*/  FMUL.FTZ R67, R2.reuse, R67 ;  /* 0x0000004302437220 */ /* 0x040fe40000410000 */
[C---:B------:R-:W-:Y:S02]  /*13f00*/  FMUL.FTZ R68, R3.reuse, R68 ;  /* 0x0000004403447220 */ /* 0x040fe40000410000 */
[C---:B---3--:R-:W-:Y:S04]  /*13f10*/  HMMA.16816.F32.BF16 R28, R152.reuse, R144, R28 ;  /* 0x00000090981c723c */ /* 0x048fe8000004181c */
[C---:B------:R-:W-:Y:S02]  /*13f20*/  FMUL.FTZ R69, R3.reuse, R69 ;  /* 0x0000004503457220 */ /* 0x040fe40000410000 */
[C---:B------:R-:W-:Y:S02]  /*13f30*/  FMUL.FTZ R70, R2.reuse, R70 ;  /* 0x0000004602467220 */ /* 0x040fe40000410000 */
[C---:B------:R-:W-:Y:S01]  /*13f40*/  HMMA.16816.F32.BF16 R32, R152.reuse, R146, R32 ;  /* 0x000000929820723c */ /* 0x040fe20000041820 */
[----:B------:R-:W-:Y:S03]  /*13f50*/  LDSM.16.MT88.4 R144, [R214+0x4880] ;  /* 0x00488000d690783b */ /* 0x000fe60000004200 */
[C---:B------:R-:W-:Y:S02]  /*13f60*/  FMUL.FTZ R71, R2.reuse, R71 ;  /* 0x0000004702477220 */ /* 0x040fe40000410000 */
[C---:B------:R-:W-:Y:S02]  /*13f70*/  FMUL.FTZ R72, R3.reuse, R72 ;  /* 0x0000004803487220 */ /* 0x040fe40000410000 */
[C---:B------:R-:W-:Y:S01]  /*13f80*/  FMUL.FTZ R73, R3.reuse, R73 ;  /* 0x0000004903497220 */ /* 0x040fe20000410000 */
[C---:B-----5:R-:W-:Y:S03]  /*13f90*/  HMMA.16816.F32.BF16 R36, R152.reuse, R136, R36 ;  /* 0x000000889824723c */ /* 0x060fe60000041824 */
[C---:B------:R-:W-:Y:S02]  /*13fa0*/  FMUL.FTZ R74, R2.reuse, R74 ;  /* 0x0000004a024a7220 */ /* 0x040fe40000410000 */
[C---:B------:R-:W-:Y:S02]  /*13fb0*/  FMUL.FTZ R75, R2.reuse, R75 ;  /* 0x0000004b024b7220 */ /* 0x040fe40000410000 */
[C---:B------:R-:W-:Y:S01]  /*13fc0*/  FMUL.FTZ R76, R3.reuse, R76 ;  /* 0x0000004c034c7220 */ /* 0x040fe20000410000 */
[C---:B------:R-:W-:Y:S01]  /*13fd0*/  HMMA.16816.F32.BF16 R40, R152.reuse, R138, R40 ;  /* 0x0000008a9828723c */ /* 0x040fe20000041828 */
[----:B------:R-:W3:Y:S03]  /*13fe0*/  LDSM.16.MT88.4 R136, [R212+0x5880] ;  /* 0x00588000d488783b */ /* 0x000ee60000004200 */
[C---:B------:R-:W-:Y:S02]  /*13ff0*/  FMUL.FTZ R77, R3.reuse, R77 ;  /* 0x0000004d034d7220 */ /* 0x040fe40000410000 */
[C---:B------:R-:W-:Y:S02]  /*14000*/  FMUL.FTZ R78, R2.reuse, R78 ;  /* 0x0000004e024e7220 */ /* 0x040fe40000410000 */
[C---:B------:R-:W-:Y:S04]  /*14010*/  HMMA.16816.F32.BF16 R44, R152.reuse, R132, R44 ;  /* 0x00000084982c723c */ /* 0x040fe8000004182c */
[C---:B------:R-:W-:Y:S02]  /*14020*/  FMUL.FTZ R79, R2.reuse, R79 ;  /* 0x0000004f024f7220 */ /* 0x040fe40000410000 */
[C---:B------:R-:W-:Y:S02]  /*14030*/  FMUL.FTZ R80, R3.reuse, R80 ;  /* 0x0000005003507220 */ /* 0x040fe40000410000 */
[C---:B------:R-:W-:Y:S01]  /*14040*/  HMMA.16816.F32.BF16 R48, R152.reuse, R134, R48 ;  /* 0x000000869830723c */ /* 0x040fe20000041830 */
[----:B------:R-:W5:Y:S03]  /*14050*/  LDSM.16.MT88.4 R132, [R216+0x7080] ;  /* 0x00708000d884783b */ /* 0x000f660000004200 */
        /* <DEDUP_REMOVED lines=9> */
[C---:B------:R-:W-:Y:S01]  /*140f0*/  FMUL.FTZ R87, R2.reuse, R87 ;  /* 0x0000005702577220 */ /* 0x040fe20000410000 */
[C---:B---3--:R-:W-:Y:S03]  /*14100*/  HMMA.16816.F32.BF16 R60, R152.reuse, R136, R60 ;  /* 0x00000088983c723c */ /* 0x048fe6000004183c */
[C---:B------:R-:W-:Y:S02]  /*14110*/  FMUL.FTZ R88, R3.reuse, R88 ;  /* 0x0000005803587220 */ /* 0x040fe40000410000 */
[C---:B------:R-:W-:Y:S02]  /*14120*/  FMUL.FTZ R89, R3.reuse, R89 ;  /* 0x0000005903597220 */ /* 0x040fe40000410000 */
[C---:B------:R-:W-:Y:S01]  /*14130*/  FMUL.FTZ R90, R2.reuse, R90 ;  /* 0x0000005a025a7220 */ /* 0x040fe20000410000 */
[C---:B------:R-:W-:Y:S01]  /*14140*/  HMMA.16816.F32.BF16 R64, R152.reuse, R138, R64 ;  /* 0x0000008a9840723c */ /* 0x040fe20000041840 */
[----:B------:R-:W3:Y:S03]  /*14150*/  LDSM.16.MT88.4 R136, [R213+0x7080] ;  /* 0x00708000d588783b */ /* 0x000ee60000004200 */
[C---:B------:R-:W-:Y:S02]  /*14160*/  FMUL.FTZ R91, R2.reuse, R91 ;  /* 0x0000005b025b7220 */ /* 0x040fe40000410000 */
[C---:B------:R-:W-:Y:S02]  /*14170*/  FMUL.FTZ R92, R3.reuse, R92 ;  /* 0x0000005c035c7220 */ /* 0x040fe40000410000 */
[C---:B-----5:R-:W-:Y:S04]  /*14180*/  HMMA.16816.F32.BF16 R68, R152.reuse, R132, R68 ;  /* 0x000000849844723c */ /* 0x060fe80000041844 */
[C---:B------:R-:W-:Y:S02]  /*14190*/  FMUL.FTZ R93, R3.reuse, R93 ;  /* 0x0000005d035d7220 */ /* 0x040fe40000410000 */
[C---:B------:R-:W-:Y:S02]  /*141a0*/  FMUL.FTZ R94, R2.reuse, R94 ;  /* 0x0000005e025e7220 */ /* 0x040fe40000410000 */
[C---:B------:R-:W-:Y:S01]  /*141b0*/  HMMA.16816.F32.BF16 R72, R152.reuse, R134, R72 ;  /* 0x000000869848723c */ /* 0x040fe20000041848 */
[----:B------:R-:W5:Y:S03]  /*141c0*/  LDSM.16.MT88.4 R132, [R212+0x7080] ;  /* 0x00708000d484783b */ /* 0x000f660000004200 */
        /* <DEDUP_REMOVED lines=35> */
[----:B------:R-:W-:Y:S02]  /*14400*/  FMUL.FTZ R117, R3, R117 ;  /* 0x0000007503757220 */ /* 0x000fe40000410000 */
[C---:B------:R-:W-:Y:S01]  /*14410*/  FMUL.FTZ R118, R2.reuse, R118 ;  /* 0x0000007602767220 */ /* 0x040fe20000410000 */
[C---:B------:R-:W-:Y:S01]  /*14420*/  HMMA.16816.F32.BF16 R112, R152.reuse, R138, R112 ;  /* 0x0000008a9870723c */ /* 0x040fe20000041870 */
[----:B------:R-:W3:Y:S03]  /*14430*/  LDSM.16.MT88.4 R136, [R216+0x4880] ;  /* 0x00488000d888783b */ /* 0x000ee60000004200 */
[C---:B------:R-:W-:Y:S02]  /*14440*/  FMUL.FTZ R119, R2.reuse, R119 ;  /* 0x0000007702777220 */ /* 0x040fe40000410000 */
[--C-:B------:R-:W-:Y:S02]  /*14450*/  FFMA.FTZ R246, R247, c[0x0][0x2d0], -R176.reuse ;  /* 0x0000b400f7f67a23 */ /* 0x100fe400000108b0 */
[C---:B------:R-:W-:Y:S03]  /*14460*/  FMUL.FTZ R120, R3.reuse, R120 ;  /* 0x0000007803787220 */ /* 0x040fe60000410000 */
[C---:B-----5:R-:W-:Y:S01]  /*14470*/  HMMA.16816.F32.BF16 R116, R152.reuse, R132, R116 ;  /* 0x000000849874723c */ /* 0x060fe20000041874 */
[----:B------:R-:W5:Y:S02]  /*14480*/  MUFU.EX2 R246, R246 ;  /* 0x000000f600f67308 */ /* 0x000f640000000800 */
[C---:B------:R-:W-:Y:S02]  /*14490*/  FMUL.FTZ R121, R3.reuse, R121 ;  /* 0x0000007903797220 */ /* 0x040fe40000410000 */
[C---:B------:R-:W-:Y:S02]  /*144a0*/  FMUL.FTZ R122, R2.reuse, R122 ;  /* 0x0000007a027a7220 */ /* 0x040fe40000410000 */
[----:B------:R-:W-:Y:S01]  /*144b0*/  FMUL.FTZ R123, R2, R123 ;  /* 0x0000007b027b7220 */ /* 0x000fe20000410000 */
[----:B--2---:R-:W-:Y:S01]  /*144c0*/  F2FP.BF16.PACK_AB R132, R188, R187 ;  /* 0x000000bbbc84723e */ /* 0x004fe200000010ff */
[C---:B------:R-:W-:Y:S03]  /*144d0*/  FMUL.FTZ R124, R3.reuse, R124 ;  /* 0x0000007c037c7220 */ /* 0x040fe60000410000 */
[C---:B------:R-:W-:Y:S01]  /*144e0*/  FMUL.FTZ R125, R3.reuse, R125 ;  /* 0x0000007d037d7220 */ /* 0x040fe20000410000 */
[----:B------:R-:W-:Y:S01]  /*144f0*/  F2FP.BF16.PACK_AB R133, R190, R189 ;  /* 0x000000bdbe85723e */ /* 0x000fe200000010ff */
[C---:B------:R-:W-:Y:S03]  /*14500*/  HMMA.16816.F32.BF16 R120, R152.reuse, R134, R120 ;  /* 0x000000869878723c */ /* 0x040fe60000041878 */
[C---:B------:R-:W-:Y:S02]  /*14510*/  FMUL.FTZ R126, R2.reuse, R126 ;  /* 0x0000007e027e7220 */ /* 0x040fe40000410000 */
[C---:B------:R-:W-:Y:S02]  /*14520*/  FMUL.FTZ R127, R2.reuse, R127 ;  /* 0x0000007f027f7220 */ /* 0x040fe40000410000 */
[----:B------:R-:W-:Y:S01]  /*14530*/  FMUL.FTZ R128, R3, R128 ;  /* 0x0000008003807220 */ /* 0x000fe20000410000 */
[----:B----4-:R-:W-:Y:S01]  /*14540*/  F2FP.BF16.PACK_AB R134, R191, R198 ;  /* 0x000000c6bf86723e */ /* 0x010fe200000010ff */
[----:B------:R-:W-:Y:S03]  /*14550*/  FMUL.FTZ R129, R3, R129 ;  /* 0x0000008103817220 */ /* 0x000fe60000410000 */
[C---:B-1----:R-:W-:Y:S03]  /*14560*/  HMMA.16816.F32.BF16 R124, R152.reuse, R140, R124 ;  /* 0x0000008c987c723c */ /* 0x042fe6000004187c */
[----:B------:R-:W-:Y:S01]  /*14570*/  FMUL.FTZ R130, R2, R130 ;  /* 0x0000008202827220 */ /* 0x000fe20000410000 */
[----:B-----5:R-:W-:Y:S01]  /*14580*/  F2FP.BF16.PACK_AB R135, R246, R199 ;  /* 0x000000c7f687723e */ /* 0x020fe200000010ff */
[----:B------:R-:W-:Y:S02]  /*14590*/  FMUL.FTZ R131, R2, R131 ;  /* 0x0000008302837220 */ /* 0x000fe40000410000 */
[--C-:B------:R-:W-:Y:S02]  /*145a0*/  FFMA.FTZ R194, R194, c[0x0][0x2d0], -R177.reuse ;  /* 0x0000b400c2c27a23 */ /* 0x100fe400000108b1 */
[--C-:B------:R-:W-:Y:S03]  /*145b0*/  FFMA.FTZ R247, R196, c[0x0][0x2d0], -R177.reuse ;  /* 0x0000b400c4f77a23 */ /* 0x100fe600000108b1 */
[----:B------:R-:W-:Y:S01]  /*145c0*/  HMMA.16816.F32.BF16 R128, R152, R142, R128 ;  /* 0x0000008e9880723c */ /* 0x000fe20000041880 */
[----:B------:R-:W1:Y:S01]  /*145d0*/  LDSM.16.MT88.4 R140, [R214+0x6080] ;  /* 0x00608000d68c783b */ /* 0x000e620000004200 */
[----:B------:R-:W-:Y:S01]  /*145e0*/  MUFU.EX2 R194, R194 ;  /* 0x000000c200c27308 */ /* 0x000fe20000000800 */
[--C-:B------:R-:W-:Y:S02]  /*145f0*/  FFMA.FTZ R196, R197, c[0x0][0x2d0], -R176.reuse ;  /* 0x0000b400c5c47a23 */ /* 0x100fe400000108b0 */
[--C-:B------:R-:W-:Y:S02]  /*14600*/  FFMA.FTZ R195, R195, c[0x0][0x2d0], -R176.reuse ;  /* 0x0000b400c3c37a23 */ /* 0x100fe400000108b0 */
[--C-:B------:R-:W-:Y:S01]  /*14610*/  FFMA.FTZ R193, R193, c[0x0][0x2d0], -R177.reuse ;  /* 0x0000b400c1c17a23 */ /* 0x100fe200000108b1 */
[C---:B---3--:R-:W-:Y:S01]  /*14620*/  HMMA.16816.F32.BF16 R4, R132.reuse, R136, R4 ;  /* 0x000000888404723c */ /* 0x048fe20000041804 */
[----:B------:R-:W2:Y:S03]  /*14630*/  LDSM.16.MT88.4 R152, [R213+0x6080] ;  /* 0x00608000d598783b */ /* 0x000ea60000004200 */
[----:B------:R-:W3:Y:S01]  /*14640*/  MUFU.EX2 R247, R247 ;  /* 0x000000f700f77308 */ /* 0x000ee20000000800 */
[----:B------:R-:W-:Y:S02]  /*14650*/  FFMA.FTZ R177, R192, c[0x0][0x2d0], -R177 ;  /* 0x0000b400c0b17a23 */ /* 0x000fe400000108b1 */
[--C-:B------:R-:W-:Y:S01]  /*14660*/  FFMA.FTZ R158, R158, c[0x0][0x2d0], -R176.reuse ;  /* 0x0000b4009e9e7a23 */ /* 0x100fe200000108b0 */
[C---:B------:R-:W-:Y:S01]  /*14670*/  HMMA.16816.F32.BF16 R8, R132.reuse, R138, R8 ;  /* 0x0000008a8408723c */ /* 0x040fe20000041808 */
[----:B------:R-:W4:Y:S03]  /*14680*/  LDSM.16.MT88.4 R136, [R214+0x7880] ;  /* 0x00788000d688783b */ /* 0x000f260000004200 */
[----:B------:R-:W-:Y:S02]  /*14690*/  FFMA.FTZ R176, R157, c[0x0][0x2d0], -R176 ;  /* 0x0000b4009db07a23 */ /* 0x000fe400000108b0 */
[----:B------:R-:W-:Y:S01]  /*146a0*/  MUFU.EX2 R192, R177 ;  /* 0x000000b100c07308 */ /* 0x000fe20000000800 */
[----:B------:R-:W-:Y:S01]  /*146b0*/  FFMA.FTZ R186, R3, R244, R186 ;  /* 0x000000f403ba7223 */ /* 0x000fe200000100ba */
[C---:B------:R-:W-:Y:S04]  /*146c0*/  HMMA.16816.F32.BF16 R12, R132.reuse, R144, R12 ;  /* 0x00000090840c723c */ /* 0x040fe8000004180c */
[----:B------:R-:W-:Y:S02]  /*146d0*/  FFMA.FTZ R182, R2, R245, R182 ;  /* 0x000000f502b67223 */ /* 0x000fe400000100b6 */
[----:B------:R-:W-:Y:S02]  /*146e0*/  FADD.FTZ R185, R185, R186 ;  /* 0x000000bab9b97221 */ /* 0x000fe40000010000 */
[C---:B------:R-:W-:Y:S01]  /*146f0*/  HMMA.16816.F32.BF16 R16, R132.reuse, R146, R16 ;  /* 0x000000928410723c */ /* 0x040fe20000041810 */
[----:B------:R-:W5:Y:S01]  /*14700*/  LDSM.16.MT88.4 R144, [R213+0x7880] ;  /* 0x00788000d590783b */ /* 0x000f620000004200 */
[----:B------:R1:W-:Y:S02]  /*14710*/  MUFU.EX2 R157, R176 ;  /* 0x000000b0009d7308 */ /* 0x0003e40000000800 */
[----:B------:R-:W-:Y:S02]  /*14720*/  FADD.FTZ R181, R181, R182 ;  /* 0x000000b6b5b57221 */ /* 0x000fe40000010000 */
[----:B------:R-:W-:Y:S02]  /*14730*/  FADD.FTZ R2, R184, R185 ;  /* 0x000000b9b8027221 */ /* 0x000fe40000010000 */
[C---:B------:R-:W-:Y:S04]  /*14740*/  HMMA.16816.F32.BF16 R20, R132.reuse, R148, R20 ;  /* 0x000000948414723c */ /* 0x040fe80000041814 */
[----:B------:R-:W-:Y:S01]  /*14750*/  MUFU.EX2 R196, R196 ;  /* 0x000000c400c47308 */ /* 0x000fe20000000800 */
[----:B------:R-:W-:Y:S03]  /*14760*/  FADD.FTZ R2, R183, R2 ;  /* 0x00000002b7027221 */ /* 0x000fe60000010000 */
[C---:B------:R-:W-:Y:S01]  /*14770*/  HMMA.16816.F32.BF16 R24, R132.reuse, R150, R24 ;  /* 0x000000968418723c */ /* 0x040fe20000041818 */
[----:B------:R-:W-:Y:S03]  /*14780*/  LDSM.16.MT88.4 R148, [R216+0x9080] ;  /* 0x00908000d894783b */ /* 0x000fe60000004200 */
[----:B------:R-:W-:Y:S02]  /*14790*/  FADD.FTZ R3, R187, R2 ;  /* 0x00000002bb037221 */ /* 0x000fe40000010000 */
[----:B------:R-:W2:Y:S02]  /*147a0*/  MUFU.EX2 R195, R195 ;  /* 0x000000c300c37308 */ /* 0x000ea40000000800 */
[C---:B------:R-:W-:Y:S01]  /*147b0*/  HMMA.16816.F32.BF16 R28, R132.reuse, R160, R28 ;  /* 0x000000a0841c723c */ /* 0x040fe2000004181c */
[----:B-1----:R-:W-:Y:S03]  /*147c0*/  LDSM.16.MT88.4 R176, [R216+0x6880] ;  /* 0x00688000d8b0783b */ /* 0x002fe60000004200 */
[----:B------:R-:W-:Y:S03]  /*147d0*/  FADD.FTZ R3, R188, R3 ;  /* 0x00000003bc037221 */ /* 0x000fe60000010000 */
[----:B---3--:R-:W-:Y:S01]  /*147e0*/  F2FP.BF16.PACK_AB R160, R247, R194 ;  /* 0x000000c2f7a0723e */ /* 0x008fe200000010ff */
[C---:B------:R-:W-:Y:S01]  /*147f0*/  HMMA.16816.F32.BF16 R32, R132.reuse, R162, R32 ;  /* 0x000000a28420723c */ /* 0x040fe20000041820 */
[----:B------:R-:W1:Y:S03]  /*14800*/  MUFU.EX2 R193, R193 ;  /* 0x000000c100c17308 */ /* 0x000e660000000800 */
[----:B------:R-:W-:Y:S04]  /*14810*/  FADD.FTZ R198, R198, R3 ;  /* 0x00000003c6c67221 */ /* 0x000fe80000010000 */
[C---:B------:R-:W-:Y:S03]  /*14820*/  HMMA.16816.F32.BF16 R36, R132.reuse, R164, R36 ;  /* 0x000000a48424723c */ /* 0x040fe60000041824 */
[----:B------:R-:W3:Y:S01]  /*14830*/  MUFU.EX2 R158, R158 ;  /* 0x0000009e009e7308 */ /* 0x000ee20000000800 */
[----:B------:R-:W-:Y:S01]  /*14840*/  FADD.FTZ R191, R191, R198 ;  /* 0x000000c6bfbf7221 */ /* 0x000fe20000010000 */
[----:B--2---:R-:W-:Y:S03]  /*14850*/  F2FP.BF16.PACK_AB R161, R195, R196 ;  /* 0x000000c4c3a1723e */ /* 0x004fe600000010ff */
[C---:B------:R-:W-:Y:S01]  /*14860*/  HMMA.16816.F32.BF16 R40, R132.reuse, R166, R40 ;  /* 0x000000a68428723c */ /* 0x040fe20000041828 */
[----:B------:R-:W-:Y:S03]  /*14870*/  LDSM.16.MT88.4 R164, [R214+0x5080] ;  /* 0x00508000d6a4783b */ /* 0x000fe60000004200 */
[----:B------:R-:W-:Y:S04]  /*14880*/  FADD.FTZ R194, R194, R191 ;  /* 0x000000bfc2c27221 */ /* 0x000fe80000010000 */
[C---:B------:R-:W-:Y:S04]  /*14890*/  HMMA.16816.F32.BF16 R44, R132.reuse, R140, R44 ;  /* 0x0000008c842c723c */ /* 0x040fe8000004182c */
[C---:B-1----:R-:W-:Y:S01]  /*148a0*/  F2FP.BF16.PACK_AB R162, R192.reuse, R193 ;  /* 0x000000c1c0a2723e */ /* 0x042fe200000010ff */
[----:B------:R-:W-:Y:S03]  /*148b0*/  FADD.FTZ R194, R247, R194 ;  /* 0x000000c2f7c27221 */ /* 0x000fe60000010000 */
[C---:B------:R-:W-:Y:S01]  /*148c0*/  HMMA.16816.F32.BF16 R48, R132.reuse, R142, R48 ;  /* 0x0000008e8430723c */ /* 0x040fe20000041830 */
[----:B------:R-:W1:Y:S03]  /*148d0*/  LDSM.16.MT88.4 R140, [R212+0x7880] ;  /* 0x00788000d48c783b */ /* 0x000e660000004200 */
[----:B---3--:R-:W-:Y:S01]  /*148e0*/  F2FP.BF16.PACK_AB R163, R157, R158 ;  /* 0x0000009e9da3723e */ /* 0x008fe200000010ff */
[----:B------:R-:W-:Y:S03]  /*148f0*/  FADD.FTZ R193, R193, R194 ;  /* 0x000000c2c1c17221 */ /* 0x000fe60000010000 */
[C---:B------:R-:W-:Y:S04]  /*14900*/  HMMA.16816.F32.BF16 R52, R132.reuse, R152, R52 ;  /* 0x000000988434723c */ /* 0x040fe80000041834 */
[----:B------:R-:W-:Y:S04]  /*14910*/  FADD.FTZ R244, R192, R193 ;  /* 0x000000c1c0f47221 */ /* 0x000fe80000010000 */
[C---:B------:R-:W-:Y:S08]  /*14920*/  HMMA.16816.F32.BF16 R56, R132.reuse, R154, R56 ;  /* 0x0000009a8438723c */ /* 0x040ff00000041838 */
        /* <DEDUP_REMOVED lines=8> */
[----:B------:R-:W2:Y:S07]  /*149b0*/  LDSM.16.MT88.4 R136, [R214+0x9080] ;  /* 0x00908000d688783b */ /* 0x000eae0000004200 */
[C---:B-----5:R-:W-:Y:S08]  /*149c0*/  HMMA.16816.F32.BF16 R84, R132.reuse, R144, R84 ;  /* 0x000000908454723c */ /* 0x060ff00000041854 */
        /* <DEDUP_REMOVED lines=9> */
[C---:B------:R-:W-:Y:S08]  /*14a60*/  HMMA.16816.F32.BF16 R112, R132.reuse, R138, R112 ;  /* 0x0000008a8470723c */ /* 0x040ff00000041870 */
[C---:B---3--:R-:W-:Y:S08]  /*14a70*/  HMMA.16816.F32.BF16 R116, R132.reuse, R144, R116 ;  /* 0x000000908474723c */ /* 0x048ff00000041874 */
[C---:B------:R-:W-:Y:S08]  /*14a80*/  HMMA.16816.F32.BF16 R120, R132.reuse, R146, R120 ;  /* 0x000000928478723c */ /* 0x040ff00000041878 */
[C---:B-1----:R-:W-:Y:S08]  /*14a90*/  HMMA.16816.F32.BF16 R124, R132.reuse, R140, R124 ;  /* 0x0000008c847c723c */ /* 0x042ff0000004187c */
[----:B------:R-:W-:Y:S08]  /*14aa0*/  HMMA.16816.F32.BF16 R128, R132, R142, R128 ;  /* 0x0000008e8480723c */ /* 0x000ff00000041880 */
[C---:B----4-:R-:W-:Y:S01]  /*14ab0*/  HMMA.16816.F32.BF16 R152, R160.reuse, R148, R4 ;  /* 0x00000094a098723c */ /* 0x050fe20000041804 */
[----:B------:R-:W1:Y:S07]  /*14ac0*/  LDSM.16.MT88.4 R4, [R214+0x6880] ;  /* 0x00688000d604783b */ /* 0x000e6e0000004200 */
[C---:B------:R-:W-:Y:S01]  /*14ad0*/  HMMA.16816.F32.BF16 R148, R160.reuse, R150, R8 ;  /* 0x00000096a094723c */ /* 0x040fe20000041808 */
[----:B------:R-:W2:Y:S07]  /*14ae0*/  LDSM.16.MT88.4 R8, [R213+0x6880] ;  /* 0x00688000d508783b */ /* 0x000eae0000004200 */
[C---:B------:R-:W-:Y:S01]  /*14af0*/  HMMA.16816.F32.BF16 R144, R160.reuse, R164, R12 ;  /* 0x000000a4a090723c */ /* 0x040fe2000004180c */
[----:B------:R-:W3:Y:S07]  /*14b00*/  LDSM.16.MT88.4 R12, [R212+0x6880] ;  /* 0x00688000d40c783b */ /* 0x000eee0000004200 */
[C---:B------:R-:W-:Y:S01]  /*14b10*/  HMMA.16816.F32.BF16 R140, R160.reuse, R166, R16 ;  /* 0x000000a6a08c723c */ /* 0x040fe20000041810 */
[----:B------:R-:W4:Y:S07]  /*14b20*/  LDSM.16.MT88.4 R16, [R216+0x8080] ;  /* 0x00808000d810783b */ /* 0x000f2e0000004200 */
[C---:B------:R-:W-:Y:S01]  /*14b30*/  HMMA.16816.F32.BF16 R136, R160.reuse, R168, R20 ;  /* 0x000000a8a088723c */ /* 0x040fe20000041814 */
[----:B------:R-:W5:Y:S07]  /*14b40*/  LDSM.16.MT88.4 R20, [R214+0x8080] ;  /* 0x00808000d614783b */ /* 0x000f6e0000004200 */
[C---:B------:R-:W-:Y:S01]  /*14b50*/  HMMA.16816.F32.BF16 R132, R160.reuse, R170, R24 ;  /* 0x000000aaa084723c */ /* 0x040fe20000041818 */
[----:B------:R-:W2:Y:S07]  /*14b60*/  LDSM.16.MT88.4 R24, [R213+0x8080] ;  /* 0x00808000d518783b */ /* 0x000eae0000004200 */
[C---:B------:R-:W-:Y:S01]  /*14b70*/  HMMA.16816.F32.BF16 R28, R160.reuse, R172, R28 ;  /* 0x000000aca01c723c */ /* 0x040fe2000004181c */
[----:B------:R-:W2:Y:S07]  /*14b80*/  LDSM.16.MT88.4 R164, [R212+0x8080] ;  /* 0x00808000d4a4783b */ /* 0x000eae0000004200 */
[C---:B------:R-:W-:Y:S01]  /*14b90*/  HMMA.16816.F32.BF16 R32, R160.reuse, R174, R32 ;  /* 0x000000aea020723c */ /* 0x040fe20000041820 */
[----:B------:R-:W3:Y:S07]  /*14ba0*/  LDSM.16.MT88.4 R168, [R216+0x9880] ;  /* 0x00988000d8a8783b */ /* 0x000eee0000004200 */
[C---:B------:R-:W-:Y:S01]  /*14bb0*/  HMMA.16816.F32.BF16 R36, R160.reuse, R176, R36 ;  /* 0x000000b0a024723c */ /* 0x040fe20000041824 */
[----:B------:R-:W3:Y:S07]  /*14bc0*/  LDSM.16.MT88.4 R172, [R214+0x9880] ;  /* 0x00988000d6ac783b */ /* 0x000eee0000004200 */
        /* <DEDUP_REMOVED lines=8> */
[----:B------:R-:W-:Y:S01]  /*14c50*/  FADD.FTZ R8, R159, R8 ;  /* 0x000000089f087221 */ /* 0x000fe20000010000 */
[----:B------:R-:W-:Y:S03]  /*14c60*/  MOV R159, R156 ;  /* 0x0000009c009f7202 */ /* 0x000fe60000000f00 */
[C---:B---3--:R-:W-:Y:S04]  /*14c70*/  HMMA.16816.F32.BF16 R60, R160.reuse, R12, R60 ;  /* 0x0000000ca03c723c */ /* 0x048fe8000004183c */
[----:B------:R-:W-:Y:S04]  /*14c80*/  FADD.FTZ R189, R189, R8 ;  /* 0x00000008bdbd7221 */ /* 0x000fe80000010000 */
[C---:B------:R-:W-:Y:S04]  /*14c90*/  HMMA.16816.F32.BF16 R64, R160.reuse, R14, R64 ;  /* 0x0000000ea040723c */ /* 0x040fe80000041840 */
[----:B------:R-:W-:Y:S04]  /*14ca0*/  FADD.FTZ R190, R190, R189 ;  /* 0x000000bdbebe7221 */ /* 0x000fe80000010000 */
[C---:B----4-:R-:W-:Y:S04]  /*14cb0*/  HMMA.16816.F32.BF16 R68, R160.reuse, R16, R68 ;  /* 0x00000010a044723c */ /* 0x050fe80000041844 */
[----:B------:R-:W-:Y:S04]  /*14cc0*/  FADD.FTZ R3, R199, R190 ;  /* 0x000000bec7037221 */ /* 0x000fe80000010000 */
[C---:B------:R-:W-:Y:S04]  /*14cd0*/  HMMA.16816.F32.BF16 R72, R160.reuse, R18, R72 ;  /* 0x00000012a048723c */ /* 0x040fe80000041848 */
[----:B------:R-:W-:Y:S04]  /*14ce0*/  FADD.FTZ R3, R246, R3 ;  /* 0x00000003f6037221 */ /* 0x000fe80000010000 */
[C---:B-----5:R-:W-:Y:S04]  /*14cf0*/  HMMA.16816.F32.BF16 R76, R160.reuse, R20, R76 ;  /* 0x00000014a04c723c */ /* 0x060fe8000004184c */
[----:B------:R-:W-:Y:S04]  /*14d00*/  FADD.FTZ R196, R196, R3 ;  /* 0x00000003c4c47221 */ /* 0x000fe80000010000 */
[C---:B------:R-:W-:Y:S04]  /*14d10*/  HMMA.16816.F32.BF16 R80, R160.reuse, R22, R80 ;  /* 0x00000016a050723c */ /* 0x040fe80000041850 */
[----:B------:R-:W-:Y:S04]  /*14d20*/  FADD.FTZ R195, R195, R196 ;  /* 0x000000c4c3c37221 */ /* 0x000fe80000010000 */
[C---:B------:R-:W-:Y:S04]  /*14d30*/  HMMA.16816.F32.BF16 R84, R160.reuse, R24, R84 ;  /* 0x00000018a054723c */ /* 0x040fe80000041854 */
        /* <DEDUP_REMOVED lines=12> */
[----:B------:R-:W-:Y:S01]  /*14e00*/  HMMA.16816.F32.BF16 R128, R160, R6, R128 ;  /* 0x00000006a080723c */ /* 0x000fe20000041880 */
[----:B------:R-:W-:-:S07]  /*14e10*/  @P4 BRA `(.L_x_847) ;  /* 0xffffd61000004947 */ /* 0x000fce000383ffff */
.L_x_846:
[----:B------:R-:W1:Y:S01]  /*14e20*/  SHFL.BFLY PT, R7, R244, 0x2, 0x1f ;  /* 0x0c401f00f4077f89 */ /* 0x000e6200000e0000 */
[----:B------:R-:W-:Y:S01]  /*14e30*/  CS2R R4, SRZ ;  /* 0x0000000000047805 */ /* 0x000fe2000001ff00 */
[----:B------:R-:W-:-:S02]  /*14e40*/  MOV R13, 0xff800000 ;  /* 0xff800000000d7802 */ /* 0x000fc40000000f00 */
        /* <DEDUP_REMOVED lines=25> */
[----:B------:R-:W-:Y:S02]  /*14fe0*/  FMUL.FTZ R141, R5, R141 ;  /* 0x0000008d058d7220 */ /* 0x000fe40000410000 */
[----:B--2---:R-:W-:Y:S02]  /*14ff0*/  @P1 FMUL.FTZ R15, R6, 0.69314718246459960938 ;  /* 0x3f317218060f1820 */ /* 0x004fe40000410000 */
        /* <DEDUP_REMOVED lines=57> */
[----:B------:R-:W-:Y:S02]  /*15390*/  FMUL.FTZ R5, R5, R129 ;  /* 0x0000008105057220 */ /* 0x000fe40000410000 */
        /* <DEDUP_REMOVED lines=66> */
.L_x_784:
        /* <DEDUP_REMOVED lines=23> */
[----:B------:R-:W-:Y:S02]  /*15930*/  LOP3.LUT R6, R6, 0xfffffffc, RZ, 0xc0, !PT ;  /* 0xfffffffc06067812 */ /* 0x000fe400078ec0ff */
[----:B------:R-:W-:Y:S02]  /*15940*/  LEA.HI R15, R15, R16, RZ, 0x3 ;  /* 0x000000100f0f7211 */ /* 0x000fe400078f18ff */
[----:B------:R-:W-:Y:S01]  /*15950*/  SHF.R.S32.HI R12, RZ, 0x5, R8 ;  /* 0x00000005ff0c7819 */ /* 0x000fe20000011408 */
[----:B------:R-:W-:Y:S01]  /*15960*/  IMAD.IADD R17, R3, 0x1, -R6 ;  /* 0x0000000103117824 */ /* 0x000fe200078e0a06 */
[----:B------:R-:W-:Y:S02]  /*15970*/  LOP3.LUT R15, R15, 0xfffffff8, RZ, 0xc0, !PT ;  /* 0xfffffff80f0f7812 */ /* 0x000fe400078ec0ff */
[----:B------:R-:W-:Y:S01]  /*15980*/  F2FP.BF16.PACK_AB R132, R133, R132 ;  /* 0x000000848584723e */ /* 0x000fe200000010ff */
[----:B------:R-:W-:Y:S01]  /*15990*/  IMAD R6, R12, 0x200, R17 ;  /* 0x000002000c067824 */ /* 0x000fe200078e0211 */
[----:B------:R-:W-:Y:S01]  /*159a0*/  F2FP.BF16.PACK_AB R134, R135, R134 ;  /* 0x000000868786723e */ /* 0x000fe200000010ff */
[----:B------:R-:W-:Y:S01]  /*159b0*/  IMAD.IADD R15, R16, 0x1, -R15 ;  /* 0x00000001100f7824 */ /* 0x000fe200078e0a0f */
[----:B------:R-:W-:-:S02]  /*159c0*/  F2FP.BF16.PACK_AB R28, R29, R28 ;  /* 0x0000001c1d1c723e */ /* 0x000fc400000010ff */
[----:B------:R-:W-:Y:S01]  /*159d0*/  F2FP.BF16.PACK_AB R30, R31, R30 ;  /* 0x0000001e1f1e723e */ /* 0x000fe200000010ff */
[C---:B------:R-:W-:Y:S01]  /*159e0*/  IMAD.SHL.U32 R16, R15.reuse, 0x40, RZ ;  /* 0x000000400f107824 */ /* 0x040fe200078e00ff */
[----:B------:R-:W-:Y:S02]  /*159f0*/  LOP3.LUT R18, R15, 0x1, RZ, 0xc0, !PT ;  /* 0x000000010f127812 */ /* 0x000fe400078ec0ff */
[----:B------:R-:W-:Y:S02]  /*15a00*/  F2FP.BF16.PACK_AB R32, R33, R32 ;  /* 0x000000202120723e */ /* 0x000fe400000010ff */
[----:B------:R-:W-:Y:S02]  /*15a10*/  LOP3.LUT R16, R16, 0x1c0, RZ, 0xc0, !PT ;  /* 0x000001c010107812 */ /* 0x000fe400078ec0ff */
[----:B------:R-:W-:Y:S02]  /*15a20*/  ISETP.NE.U32.AND P0, PT, R18, 0x1, PT ;  /* 0x000000011200780c */ /* 0x000fe40003f05070 */
[----:B------:R-:W-:-:S02]  /*15a30*/  LEA.HI R19, R16, R16, RZ, 0x1d ;  /* 0x0000001010137211 */ /* 0x000fc400078fe8ff */
[----:B------:R-:W-:Y:S01]  /*15a40*/  R2P PR, R15, 0x6 ;  /* 0x000000060f007804 */ /* 0x000fe20000000000 */
[----:B------:R-:W-:Y:S01]  /*15a50*/  IMAD.MOV.U32 R15, RZ, RZ, 0x20 ;  /* 0x00000020ff0f7424 */ /* 0x000fe200078e00ff */
[----:B------:R-:W-:Y:S01]  /*15a60*/  F2FP.BF16.PACK_AB R34, R35, R34 ;  /* 0x000000222322723e */ /* 0x000fe200000010ff */
[----:B------:R-:W-:Y:S01]  /*15a70*/  IMAD.U32 R6, R6, 0x2, R19 ;  /* 0x0000000206067824 */ /* 0x000fe200078e0013 */
[----:B------:R-:W-:Y:S02]  /*15a80*/  F2FP.BF16.PACK_AB R36, R37, R36 ;  /* 0x000000242524723e */ /* 0x000fe400000010ff */
[----:B------:R-:W-:Y:S01]  /*15a90*/  F2FP.BF16.PACK_AB R38, R39, R38 ;  /* 0x000000262726723e */ /* 0x000fe200000010ff */
[----:B------:R-:W-:Y:S01]  /*15aa0*/  IMAD.SHL.U32 R19, R6, 0x2, RZ ;  /* 0x0000000206137824 */ /* 0x000fe200078e00ff */
[----:B------:R-:W-:Y:S02]  /*15ab0*/  F2FP.BF16.PACK_AB R40, R41, R40 ;  /* 0x000000282928723e */ /* 0x000fe400000010ff */
[----:B------:R-:W-:-:S02]  /*15ac0*/  F2FP.BF16.PACK_AB R42, R43, R42 ;  /* 0x0000002a2b2a723e */ /* 0x000fc400000010ff */
[C---:B------:R-:W-:Y:S01]  /*15ad0*/  IADD3 R6, R19.reuse, 0x80, RZ ;  /* 0x0000008013067810 */ /* 0x040fe20007ffe0ff */
[----:B------:R-:W-:Y:S01]  /*15ae0*/  STS [R19+0x80], R152 ;  /* 0x0000809813007388 */ /* 0x000fe20000000800 */
[----:B------:R-:W-:Y:S02]  /*15af0*/  IADD3 R5, R19, 0x70, RZ ;  /* 0x0000007013057810 */ /* 0x000fe40007ffe0ff */
[----:B------:R-:W-:Y:S01]  /*15b00*/  @P0 IADD3 R5, R6, 0x10, RZ ;  /* 0x0000001006050810 */ /* 0x000fe20007ffe0ff */
[----:B------:R-:W-:Y:S01]  /*15b10*/  STS [R19+0x480], R154 ;  /* 0x0004809a13007388 */ /* 0x000fe20000000800 */
[----:B------:R-:W-:Y:S01]  /*15b20*/  SEL R6, R15, 0xffffffe0, !P1 ;  /* 0xffffffe00f067807 */ /* 0x000fe20004800000 */
[----:B------:R-:W-:Y:S01]  /*15b30*/  IMAD.MOV.U32 R15, RZ, RZ, 0x40 ;  /* 0x00000040ff0f7424 */ /* 0x000fe200078e00ff */
[----:B------:R-:W-:Y:S01]  /*15b40*/  F2FP.BF16.PACK_AB R44, R45, R44 ;  /* 0x0000002c2d2c723e */ /* 0x000fe200000010ff */
[----:B------:R-:W-:Y:S01]  /*15b50*/  STS [R5], R148 ;  /* 0x0000009405007388 */ /* 0x000fe20000000800 */
[----:B------:R-:W-:Y:S01]  /*15b60*/  F2FP.BF16.PACK_AB R46, R47, R46 ;  /* 0x0000002e2f2e723e */ /* 0x000fe200000010ff */
[----:B------:R-:W-:Y:S01]  /*15b70*/  IMAD.IADD R21, R19, 0x1, R6 ;  /* 0x0000000113157824 */ /* 0x000fe200078e0206 */
[----:B------:R-:W-:Y:S01]  /*15b80*/  SEL R16, R15, 0xffffffc0, !P2 ;  /* 0xffffffc00f107807 */ /* 0x000fe20005000000 */
[----:B------:R-:W-:Y:S01]  /*15b90*/  IMAD.IADD R15, R6, 0x1, R5 ;  /* 0x00000001060f7824 */ /* 0x000fe200078e0205 */
[----:B------:R-:W-:Y:S01]  /*15ba0*/  STS [R5+0x400], R150 ;  /* 0x0004009605007388 */ /* 0x000fe20000000800 */
[----:B------:R-:W-:-:S02]  /*15bb0*/  F2FP.BF16.PACK_AB R48, R49, R48 ;  /* 0x000000303130723e */ /* 0x000fc400000010ff */
        /* <DEDUP_REMOVED lines=63> */
[----:B------:R-:W-:-:S02]  /*15fb0*/  ISETP.NE.U32.AND P1, PT, RZ, c[0x0][0x508], PT ;  /* 0x00014200ff007a0c */ /* 0x000fc40003f25070 */
[----:B------:R-:W-:Y:S01]  /*15fc0*/  ISETP.NE.U32.AND P0, PT, RZ, c[0x0][0x500], PT ;  /* 0x00014000ff007a0c */ /* 0x000fe20003f05070 */
[----:B------:R-:W-:Y:S01]  /*15fd0*/  STS [R23+0x4480], R54 ;  /* 0x0044803617007388 */ /* 0x000fe20000000800 */
[----:B------:R-:W-:Y:S02]  /*15fe0*/  ISETP.NE.AND.EX P1, PT, RZ, c[0x0][0x50c], PT, P1 ;  /* 0x00014300ff007a0c */ /* 0x000fe40003f25310 */
        /* <DEDUP_REMOVED lines=24> */
[----:B------:R2:W-:Y:S04]  /*16170*/  STS [R19+0xc480], R102 ;  /* 0x00c4806613007388 */ /* 0x0005e80000000800 */
[----:B------:R-:W-:Y:S04]  /*16180*/  STS [R5+0xc000], R104 ;  /* 0x00c0006805007388 */ /* 0x000fe80000000800 */
[----:B------:R3:W-:Y:S04]  /*16190*/  STS [R5+0xc400], R106 ;  /* 0x00c4006a05007388 */ /* 0x0007e80000000800 */
[----:B------:R4:W-:Y:S04]  /*161a0*/  STS [R21+0xc080], R108 ;  /* 0x00c0806c15007388 */ /* 0x0009e80000000800 */
[----:B------:R4:W-:Y:S04]  /*161b0*/  STS [R21+0xc480], R110 ;  /* 0x00c4806e15007388 */ /* 0x0009e80000000800 */
[----:B------:R4:W-:Y:S01]  /*161c0*/  STS [R15+0xc000], R112 ;  /* 0x00c000700f007388 */ /* 0x0009e20000000800 */
[----:B-1----:R-:W-:-:S03]  /*161d0*/  IMAD.MOV.U32 R7, RZ, RZ, 0x4 ;  /* 0x00000004ff077424 */ /* 0x002fc600078e00ff */
[----:B------:R4:W-:Y:S01]  /*161e0*/  STS [R15+0xc400], R114 ;  /* 0x00c400720f007388 */ /* 0x0009e20000000800 */
[----:B--2---:R-:W-:-:S03]  /*161f0*/  IMAD.WIDE R18, R224, R7, c[0x0][0x500] ;  /* 0x00014000e0127625 */ /* 0x004fc600078e0207 */
        /* <DEDUP_REMOVED lines=10> */
[----:B------:R-:W-:-:S03]  /*162a0*/  @P1 IMAD.WIDE R6, R224, R7, c[0x0][0x508] ;  /* 0x00014200e0061625 */ /* 0x000fc600078e0207 */
[----:B---3--:R-:W2:Y:S04]  /*162b0*/  @P0 LDG.E R5, [R18.64] ;  /* 0x0000000412050981 */ /* 0x008ea8000c1e1900 */
[----:B------:R4:W5:Y:S01]  /*162c0*/  @P1 LDG.E R2, [R6.64] ;  /* 0x0000000406021981 */ /* 0x000962000c1e1900 */
[----:B------:R-:W-:Y:S02]  /*162d0*/  CS2R R10, SRZ ;  /* 0x00000000000a7805 */ /* 0x000fe4000001ff00 */
[--C-:B--2---:R-:W-:Y:S01]  /*162e0*/  @P0 SHF.R.S32.HI R11, RZ, 0x1f, R5.reuse ;  /* 0x0000001fff0b0819 */ /* 0x104fe20000011405 */
[----:B------:R-:W-:Y:S01]  /*162f0*/  @P0 IMAD.MOV.U32 R10, RZ, RZ, R5 ;  /* 0x000000ffff0a0224 */ /* 0x000fe200078e0005 */
[----:B------:R-:W-:Y:S05]  /*16300*/  @P1 BRA `(.L_x_851) ;  /* 0x0000004000001947 */ /* 0x000fea0003800000 */
[----:B----4-:R-:W-:Y:S05]  /*16310*/  @!P0 BRA `(.L_x_851) ;  /* 0x0000003000008947 */ /* 0x010fea0003800000 */
[----:B-----5:R-:W2:Y:S04]  /*16320*/  LDG.E R2, [R18.64] ;  /* 0x0000000412027981 */ /* 0x020ea8000c1e1900 */
[----:B------:R-:W2:Y:S02]  /*16330*/  LDG.E R5, [R18.64+0x4] ;  /* 0x0000040412057981 */ /* 0x000ea4000c1e1900 */
[----:B--2---:R-:W-:-:S02]  /*16340*/  IADD3 R2, -R2, R5, RZ ;  /* 0x0000000502027210 */ /* 0x004fc40007ffe1ff */
.L_x_851:
[----:B----4-:R-:W-:Y:S01]  /*16350*/  LOP3.LUT R6, R8, 0xffffffe0, RZ, 0xc0, !PT ;  /* 0xffffffe008067812 */ /* 0x010fe200078ec0ff */
        /* <DEDUP_REMOVED lines=8> */
[----:B-----5:R-:W-:Y:S01]  /*163e0*/  IMAD R2, R2, c[0x0][0x4e8], RZ ;  /* 0x00013a0002027a24 */ /* 0x020fe200078e02ff */
[----:B------:R-:W-:Y:S01]  /*163f0*/  SHF.R.S32.HI R5, RZ, 0x1f, R6 ;  /* 0x0000001fff057819 */ /* 0x000fe20000011406 */
[----:B------:R-:W-:Y:S01]  /*16400*/  BSSY B0, `(.L_x_852) ;  /* 0x0000089000007945 */ /* 0x000fe20003800000 */
[----:B------:R-:W-:Y:S01]  /*16410*/  LOP3.LUT R9, R9, 0xffffff8, RZ, 0xc0, !PT ;  /* 0x0ffffff809097812 */ /* 0x000fe200078ec0ff */
[----:B------:R-:W-:Y:S01]  /*16420*/  IMAD.IADD R17, R17, 0x1, -R8 ;  /* 0x0000000111117824 */ /* 0x000fe200078e0a08 */
[----:B------:R-:W-:Y:S01]  /*16430*/  LEA.HI R5, R5, R6, RZ, 0x2 ;  /* 0x0000000605057211 */ /* 0x000fe200078f10ff */
[----:B------:R-:W-:Y:S01]  /*16440*/  IMAD R8, R0, c[0x0][0x490], RZ ;  /* 0x0001240000087a24 */ /* 0x000fe200078e02ff */
[----:B------:R-:W-:Y:S01]  /*16450*/  IADD3 R12, R12, -R9, RZ ;  /* 0x800000090c0c7210 */ /* 0x000fe20007ffe0ff */
[----:B------:R-:W-:Y:S01]  /*16460*/  IMAD R0, R0, c[0x0][0x3e8], RZ ;  /* 0x0000fa0000007a24 */ /* 0x000fe200078e02ff */
[----:B------:R-:W-:-:S02]  /*16470*/  SHF.R.S32.HI R5, RZ, 0x2, R5 ;  /* 0x00000002ff057819 */ /* 0x000fc40000011405 */
[----:B------:R-:W-:Y:S02]  /*16480*/  LOP3.LUT P2, RZ, R6, 0x3, RZ, 0xc0, !PT ;  /* 0x0000000306ff7812 */ /* 0x000fe4000784c0ff */
[----:B------:R-:W-:Y:S01]  /*16490*/  ISETP.NE.AND P1, PT, R7, 0x1, PT ;  /* 0x000000010700780c */ /* 0x000fe20003f25270 */
[----:B------:R-:W-:Y:S01]  /*164a0*/  IMAD R6, R12, 0x10, R5 ;  /* 0x000000100c067824 */ /* 0x000fe200078e0205 */
[----:B------:R-:W-:Y:S01]  /*164b0*/  MOV R18, R10 ;  /* 0x0000000a00127202 */ /* 0x000fe20000000f00 */
[----:B------:R-:W-:Y:S01]  /*164c0*/  IMAD R7, R223, c[0x0][0x494], R8 ;  /* 0x00012500df077a24 */ /* 0x000fe200078e0208 */
        /* <DEDUP_REMOVED lines=10> */
[----:B------:R-:W-:-:S04]  /*16570*/  IMAD.WIDE.U32 R10, R10, c[0x0][0x3a0], RZ ;  /* 0x0000e8000a0a7a25 */ /* 0x000fc800078e00ff */
[----:B------:R-:W-:Y:S01]  /*16580*/  @P1 IMAD.HI.U32 R9, R8, c[0x0][0x4ec], RZ ;  /* 0x00013b0008091a27 */ /* 0x000fe200078e00ff */
[----:B------:R-:W-:Y:S02]  /*16590*/  IADD3 R11, R11, R5, RZ ;  /* 0x000000050b0b7210 */ /* 0x000fe40007ffe0ff */
[----:B------:R-:W-:Y:S01]  /*165a0*/  SHF.R.S32.HI R5, RZ, 0x1f, R224 ;  /* 0x0000001fff057819 */ /* 0x000fe200000114e0 */
[----:B------:R-:W-:Y:S01]  /*165b0*/  IMAD.IADD R19, R19, 0x1, R7 ;  /* 0x0000000113137824 */ /* 0x000fe200078e0207 */
[----:B------:R-:W-:Y:S01]  /*165c0*/  SEL R224, R224, RZ, !P0 ;  /* 0x000000ffe0e07207 */ /* 0x000fe20004000000 */
[----:B------:R-:W-:Y:S01]  /*165d0*/  IMAD.MOV.U32 R7, RZ, RZ, R8 ;  /* 0x000000ffff077224 */ /* 0x000fe200078e0008 */
[----:B------:R-:W-:Y:S01]  /*165e0*/  @P1 SHF.R.U32.HI R7, RZ, c[0x0][0x4f0], R9 ;  /* 0x00013c00ff071a19 */ /* 0x000fe20000011609 */
[----:B------:R-:W-:Y:S01]  /*165f0*/  IMAD.IADD R3, R3, 0x1, -R16 ;  /* 0x0000000103037824 */ /* 0x000fe200078e0a10 */
[----:B------:R-:W-:Y:S01]  /*16600*/  SEL R5, R5, RZ, !P0 ;  /* 0x000000ff05057207 */ /* 0x000fe20004000000 */
[----:B------:R-:W-:Y:S01]  /*16610*/  IMAD.WIDE.U32 R18, R224, c[0x0][0x498], R18 ;  /* 0x00012600e0127a25 */ /* 0x000fe200078e0012 */
[----:B------:R-:W-:-:S03]  /*16620*/  SHF.R.S32.HI R16, RZ, 0x1f, R7 ;  /* 0x0000001fff107819 */ /* 0x000fc60000011407 */
[----:B------:R-:W-:Y:S01]  /*16630*/  IMAD.MOV R9, RZ, RZ, -R7 ;  /* 0x000000ffff097224 */ /* 0x000fe200078e0a07 */
[----:B------:R-:W-:Y:S01]  /*16640*/  IADD3 R20, P0, R7, R18, RZ ;  /* 0x0000001207147210 */ /* 0x000fe20007f1e0ff */
[----:B------:R-:W-:Y:S01]  /*16650*/  IMAD R17, R223, c[0x0][0x3ec], R0 ;  /* 0x0000fb00df117a24 */ /* 0x000fe200078e0200 */
[----:B------:R-:W-:Y:S01]  /*16660*/  LEA R0, R3, R12, 0x5 ;  /* 0x0000000c03007211 */ /* 0x000fe200078e28ff */
[----:B------:R-:W-:Y:S02]  /*16670*/  IMAD R9, R9, c[0x0][0x4e8], R8 ;  /* 0x00013a0009097a24 */ /* 0x000fe400078e0208 */
[----:B------:R-:W-:Y:S02]  /*16680*/  IMAD R15, R5, c[0x0][0x498], RZ ;  /* 0x00012600050f7a24 */ /* 0x000fe400078e02ff */
[----:B------:R-:W-:Y:S01]  /*16690*/  IMAD R8, R73, 0x80, R0 ;  /* 0x0000008049087824 */ /* 0x000fe200078e0200 */
[----:B------:R-:W-:Y:S01]  /*166a0*/  SHF.R.S32.HI R18, RZ, 0x1f, R9 ;  /* 0x0000001fff127819 */ /* 0x000fe20000011409 */
[----:B------:R-:W-:-:S02]  /*166b0*/  IMAD R15, R224, c[0x0][0x49c], R15 ;  /* 0x00012700e00f7a24 */ /* 0x000fc400078e020f */
[----:B------:R-:W-:Y:S02]  /*166c0*/  IMAD.SHL.U32 R0, R12, 0x40, RZ ;  /* 0x000000400c007824 */ /* 0x000fe400078e00ff */
[----:B------:R-:W-:Y:S01]  /*166d0*/  IMAD R18, R18, c[0x0][0x488], RZ ;  /* 0x0001220012127a24 */ /* 0x000fe200078e02ff */
[----:B------:R-:W-:Y:S01]  /*166e0*/  IADD3.X R21, R16, R19, R15, P0, !PT ;  /* 0x0000001310157210 */ /* 0x000fe200007fe40f */
[----:B------:R-:W-:Y:S01]  /*166f0*/  IMAD.WIDE.U32 R10, R223, c[0x0][0x3e8], R10 ;  /* 0x0000fa00df0a7a25 */ /* 0x000fe200078e000a */
[----:B------:R-:W-:-:S03]  /*16700*/  LOP3.LUT R15, R0, 0x1c0, RZ, 0xc0, !PT ;  /* 0x000001c0000f7812 */ /* 0x000fc600078ec0ff */
[----:B------:R-:W-:Y:S01]  /*16710*/  IMAD.SHL.U32 R0, R3, 0x8, RZ ;  /* 0x0000000803007824 */ /* 0x000fe200078e00ff */
[----:B------:R-:W-:Y:S01]  /*16720*/  SHF.R.U32.HI R3, RZ, 0x3, R15 ;  /* 0x00000003ff037819 */ /* 0x000fe2000001160f */
[----:B------:R-:W-:Y:S01]  /*16730*/  IMAD.WIDE.U32 R20, R9, c[0x0][0x488], R20 ;  /* 0x0001220009147a25 */ /* 0x000fe200078e0014 */
[----:B------:R-:W-:Y:S02]  /*16740*/  IADD3 R11, R11, R17, RZ ;  /* 0x000000110b0b7210 */ /* 0x000fe40007ffe0ff */
[----:B------:R-:W-:Y:S01]  /*16750*/  LOP3.LUT R16, R15, 0x38, R0, 0xf8, !PT ;  /* 0x000000380f107812 */ /* 0x000fe200078ef800 */
[----:B------:R-:W-:Y:S01]  /*16760*/  IMAD R18, R9, c[0x0][0x48c], R18 ;  /* 0x0001230009127a24 */ /* 0x000fe200078e0212 */
[----:B------:R-:W-:Y:S01]  /*16770*/  LEA R9, P0, R20, c[0x0][0x450], 0x2 ;  /* 0x0001140014097a11 */ /* 0x000fe200078010ff */
[----:B------:R-:W-:Y:S01]  /*16780*/  IMAD R5, R5, c[0x0][0x3f0], RZ ;  /* 0x0000fc0005057a24 */ /* 0x000fe200078e02ff */
[----:B------:R-:W-:Y:S01]  /*16790*/  LOP3.LUT R3, R16, R3, RZ, 0x3c, !PT ;  /* 0x0000000310037212 */ /* 0x000fe200078e3cff */
[----:B------:R-:W-:Y:S01]  /*167a0*/  @P1 IMAD.HI.U32 R17, R8, c[0x0][0x4ec], RZ ;  /* 0x00013b0008111a27 */ /* 0x000fe200078e00ff */
[----:B------:R-:W-:Y:S01]  /*167b0*/  IADD3 R15, R21, R18, RZ ;  /* 0x00000012150f7210 */ /* 0x000fe20007ffe0ff */
[----:B------:R-:W-:Y:S01]  /*167c0*/  SHFL.IDX PT, R16, R9, RZ, 0x1c1f ;  /* 0x001c1fff09107589 */ /* 0x000fe200000e0000 */
[----:B------:R-:W-:Y:S01]  /*167d0*/  LOP3.LUT R4, R3, 0x7ffffe00, R4, 0xf8, !PT ;  /* 0x7ffffe0003047812 */ /* 0x000fe200078ef804 */
[----:B------:R-:W-:Y:S01]  /*167e0*/  IMAD R5, R224, c[0x0][0x3f4], R5 ;  /* 0x0000fd00e0057a24 */ /* 0x000fe200078e0205 */
[----:B------:R-:W-:Y:S01]  /*167f0*/  LEA.HI.X R15, R20, c[0x0][0x454], R15, 0x2, P0 ;  /* 0x00011500140f7a11 */ /* 0x000fe200000f140f */
[----:B------:R-:W-:Y:S01]  /*16800*/  IMAD.WIDE.U32 R10, R224, c[0x0][0x3f0], R10 ;  /* 0x0000fc00e00a7a25 */ /* 0x000fe200078e000a */
[----:B------:R-:W-:Y:S01]  /*16810*/  SHFL.IDX PT, R32, R9, 0x1, 0x1c1f ;  /* 0x003c1f0009207f89 */ /* 0x000fe200000e0000 */
[----:B------:R-:W-:-:S02]  /*16820*/  SHF.L.U32 R76, R4, 0x1, RZ ;  /* 0x00000001044c7819 */ /* 0x000fc400000006ff */
[----:B------:R-:W-:Y:S01]  /*16830*/  IMAD.MOV.U32 R7, RZ, RZ, R8 ;  /* 0x000000ffff077224 */ /* 0x000fe200078e0008 */
[----:B------:R-:W-:Y:S01]  /*16840*/  @P1 SHF.R.U32.HI R7, RZ, c[0x0][0x4f0], R17 ;  /* 0x00013c00ff071a19 */ /* 0x000fe20000011611 */
[----:B------:R-:W-:Y:S01]  /*16850*/  SHFL.IDX PT, R33, R15, 0x1, 0x1c1f ;  /* 0x003c1f000f217f89 */ /* 0x000fe200000e0000 */
[----:B------:R-:W-:Y:S01]  /*16860*/  IADD3 R11, R11, R5, RZ ;  /* 0x000000050b0b7210 */ /* 0x000fe20007ffe0ff */
[C---:B------:R-:W-:Y:S01]  /*16870*/  IMAD R5, R73.reuse, 0x80, R6 ;  /* 0x0000008049057824 */ /* 0x040fe200078e0206 */
[--C-:B------:R-:W-:Y:S01]  /*16880*/  SHF.R.S32.HI R18, RZ, 0x1f, R7.reuse ;  /* 0x0000001fff127819 */ /* 0x100fe20000011407 */
[----:B------:R-:W1:Y:S01]  /*16890*/  SHFL.IDX PT, R17, R15, RZ, 0x1c1f ;  /* 0x001c1fff0f117589 */ /* 0x000e6200000e0000 */
[----:B------:R-:W-:Y:S01]  /*168a0*/  IMAD.MOV R19, RZ, RZ, -R7 ;  /* 0x000000ffff137224 */ /* 0x000fe200078e0a07 */
[----:B------:R-:W-:Y:S01]  /*168b0*/  LEA R73, R73, R12, 0x7 ;  /* 0x0000000c49497211 */ /* 0x000fe200078e38ff */
[----:B------:R-:W-:Y:S01]  /*168c0*/  IMAD.WIDE.U32 R10, R7, c[0x0][0x3e0], R10 ;  /* 0x0000f800070a7a25 */ /* 0x000fe200078e000a */
[----:B------:R-:W-:-:S02]  /*168d0*/  IADD3 R21, R5, 0x8, RZ ;  /* 0x0000000805157810 */ /* 0x000fc40007ffe0ff */
[-C--:B------:R-:W-:Y:S01]  /*168e0*/  ISETP.GE.OR P1, PT, R5, R2.reuse, P2 ;  /* 0x000000020500720c */ /* 0x080fe20001726670 */
[----:B------:R-:W-:Y:S01]  /*168f0*/  IMAD R19, R19, c[0x0][0x4e8], R8 ;  /* 0x00013a0013137a24 */ /* 0x000fe200078e0208 */
[----:B------:R-:W-:Y:S01]  /*16900*/  ISETP.GE.OR P0, PT, R21, R2, P2 ;  /* 0x000000021500720c */ /* 0x000fe20001706670 */
[----:B------:R-:W-:-:S03]  /*16910*/  IMAD R18, R18, c[0x0][0x3e0], RZ ;  /* 0x0000f80012127a24 */ /* 0x000fc600078e02ff */
[----:B------:R-:W-:Y:S01]  /*16920*/  SHF.R.S32.HI R5, RZ, 0x1f, R19 ;  /* 0x0000001fff057819 */ /* 0x000fe20000011413 */
[----:B------:R-:W-:-:S04]  /*16930*/  IMAD R18, R7, c[0x0][0x3e4], R18 ;  /* 0x0000f90007127a24 */ /* 0x000fc800078e0212 */
[----:B------:R-:W-:Y:S02]  /*16940*/  IMAD.IADD R11, R11, 0x1, R18 ;  /* 0x000000010b0b7824 */ /* 0x000fe400078e0212 */
[----:B------:R-:W-:Y:S02]  /*16950*/  IMAD R6, R5, c[0x0][0x3d8], RZ ;  /* 0x0000f60005067a24 */ /* 0x000fe400078e02ff */
[C---:B------:R-:W-:Y:S01]  /*16960*/  IMAD.WIDE.U32 R74, R19.reuse, c[0x0][0x3d8], R10 ;  /* 0x0000f600134a7a25 */ /* 0x040fe200078e000a */
[----:B-1----:R1:W-:Y:S03]  /*16970*/  @!P1 ST.E [R16.64], R13 ;  /* 0x0000000d10009985 */ /* 0x0023e6000c101904 */
[----:B------:R-:W-:Y:S01]  /*16980*/  IMAD R3, R19, c[0x0][0x3dc], R6 ;  /* 0x0000f70013037a24 */ /* 0x000fe200078e0206 */
[----:B------:R1:W-:Y:S03]  /*16990*/  @!P0 ST.E [R32.64], R14 ;  /* 0x0000000e20008985 */ /* 0x0003e6000c101904 */
        /* <DEDUP_REMOVED lines=47> */
.L_x_853:
[----:B--234-:R-:W-:Y:S05]  /*16c90*/  BSYNC B0 ;  /* 0x0000000000007941 */ /* 0x01cfea0003800000 */
.L_x_852:
        /* <DEDUP_REMOVED lines=30> */
.L_x_855:
[----:B------:R-:W-:Y:S05]  /*16e80*/  BSYNC B0 ;  /* 0x0000000000007941 */ /* 0x000fea0003800000 */
.L_x_854:
        /* <DEDUP_REMOVED lines=30> */
.L_x_857:
[----:B------:R-:W-:Y:S05]  /*17070*/  BSYNC B0 ;  /* 0x0000000000007941 */ /* 0x000fea0003800000 */
.L_x_856:
        /* <DEDUP_REMOVED lines=31> */
.L_x_850:
        /* <DEDUP_REMOVED lines=18> */
.L_x_858:
        /* <DEDUP_REMOVED lines=41> */
.L_x_860:
[----:B------:R-:W-:Y:S05]  /*17620*/  BSYNC B0 ;  /* 0x0000000000007941 */ /* 0x000fea0003800000 */
.L_x_859:
        /* <DEDUP_REMOVED lines=72> */
.L_x_862:
[----:B------:R-:W-:Y:S05]  /*17ab0*/  BSYNC B0 ;  /* 0x0000000000007941 */ /* 0x000fea0003800000 */
.L_x_861:
        /* <DEDUP_REMOVED lines=27> */
.L_x_864:
[----:B------:R-:W-:Y:S05]  /*17c70*/  BSYNC B0 ;  /* 0x0000000000007941 */ /* 0x000fea0003800000 */
.L_x_863:
        /* <DEDUP_REMOVED lines=27> */
.L_x_866:
[----:B------:R-:W-:Y:S05]  /*17e30*/  BSYNC B0 ;  /* 0x0000000000007941 */ /* 0x000fea0003800000 */
.L_x_865:
        /* <DEDUP_REMOVED lines=28> */
.L_x_867:
        /* <DEDUP_REMOVED lines=16> */
.L_x_3069:


//--------------------- .text._ZN7cutlass13device_kernelIN5flash19enable_sm80_to_sm89INS1_16FlashAttnFwdSm80INS1_25CollectiveMainloopFwdSm80ILi8ELi1ELb0EN4cute5tupleIJNS5_1CILi128EEENS7_ILi64EEENS7_ILi256EEEEEELi256ENS_10bfloat16_tEfNS_4arch4Sm80ELb0ELb1ELb1ELb0ELb0ELb0ELb1ELb0EEENS1_21CollectiveEpilogueFwdINS6_IJS8_SA_S9_EEENS6_IJNS7_ILi1EEESI_SI_EEESC_SE_Li256ELb0ELb1ELb0ELb0EEENS1_19SingleTileSchedulerILb0ELb0ELb1ELi128EEEEEEEEEvNT_6ParamsE --------------------------
	.section	.text._ZN7cutlass13device_kernelIN5flash19enable_sm80_to_sm89INS1_16FlashAttnFwdSm80INS1_25CollectiveMainloopFwdSm80ILi8ELi1ELb0EN4cute5tupleIJNS5_1CILi128EEENS7_ILi64EEENS7_ILi256EEEEEELi256ENS_10bfloat16_tEfNS_4arch4Sm80ELb0ELb1ELb1ELb0ELb0ELb0ELb1ELb0EEENS1_21CollectiveEpilogueFwdINS6_IJS8_SA_S9_EEENS6_IJNS7_ILi1EEESI_SI_EEESC_SE_Li256ELb0ELb1ELb0ELb0EEENS1_19SingleTileSchedulerILb0ELb0ELb1ELi128EEEEEEEEEvNT_6ParamsE,"ax",@progbits
	.sectioninfo	@"SHI_REGISTERS=255"
	.align	128
.text._ZN7cutlass13device_kernelIN5flash19enable_sm80_to_sm89INS1_16FlashAttnFwdSm80INS1_25CollectiveMainloopFwdSm80ILi8ELi1ELb0EN4cute5tupleIJNS5_1CILi128EEENS7_ILi64EEENS7_ILi256EEEEEELi256ENS_10bfloat16_tEfNS_4arch4Sm80ELb0ELb1ELb1ELb0ELb0ELb0ELb1ELb0EEENS1_21CollectiveEpilogueFwdINS6_IJS8_SA_S9_EEENS6_IJNS7_ILi1EEESI_SI_EEESC_SE_Li256ELb0ELb1ELb0ELb0EEENS1_19SingleTileSchedulerILb0ELb0ELb1ELi128EEEEEEEEEvNT_6ParamsE:
        .type           _ZN7cutlass13device_kernelIN5flash19enable_sm80_to_sm89INS1_16FlashAttnFwdSm80INS1_25CollectiveMainloopFwdSm80ILi8ELi1ELb0EN4cute5tupleIJNS5_1CILi128EEENS7_ILi64EEENS7_ILi256EEEEEELi256ENS_10bfloat16_tEfNS_4arch4Sm80ELb0ELb1ELb1ELb0ELb0ELb0ELb1ELb0EEENS1_21CollectiveEpilogueFwdINS6_IJS8_SA_S9_EEENS6_IJNS7_ILi1EEESI_SI_EEESC_SE_Li256ELb0ELb1ELb0ELb0EEENS1_19SingleTileSchedulerILb0ELb0ELb1ELi128EEEEEEEEEvNT_6ParamsE,@function
        .size           _ZN7cutlass13device_kernelIN5flash19enable_sm80_to_sm89INS1_16FlashAttnFwdSm80INS1_25CollectiveMainloopFwdSm80ILi8ELi1ELb0EN4cute5tupleIJNS5_1CILi128EEENS7_ILi64EEENS7_ILi256EEEEEELi256ENS_10bfloat16_tEfNS_4arch4Sm80ELb0ELb1ELb1ELb0ELb0ELb0ELb1ELb0EEENS1_21CollectiveEpilogueFwdINS6_IJS8_SA_S9_EEENS6_IJNS7_ILi1EEESI_SI_EEESC_SE_Li256ELb0ELb1ELb0ELb0EEENS1_19SingleTileSchedulerILb0ELb0ELb1ELi128EEEEEEEEEvNT_6ParamsE,(.L_x_3070 - _ZN7cutlass13device_kernelIN5flash19enable_sm80_to_sm89INS1_16FlashAttnFwdSm80INS1_25CollectiveMainloopFwdSm80ILi8ELi1ELb0EN4cute5tupleIJNS5_1CILi128EEENS7_ILi64EEENS7_ILi256EEEEEELi256ENS_10bfloat16_tEfNS_4arch4Sm80ELb0ELb1ELb1ELb0ELb0ELb0ELb1ELb0EEENS1_21CollectiveEpilogueFwdINS6_IJS8_SA_S9_EEENS6_IJNS7_ILi1EEESI_SI_EEESC_SE_Li256ELb0ELb1ELb0ELb0EEENS1_19SingleTileSchedulerILb0ELb0ELb1ELi128EEEEEEEEEvNT_6ParamsE)
        .other          _ZN7cutlass13device_kernelIN5flash19enable_sm80_to_sm89INS1_16FlashAttnFwdSm80INS1_25CollectiveMainloopFwdSm80ILi8ELi1ELb0EN4cute5tupleIJNS5_1CILi128EEENS7_ILi64EEENS7_ILi256EEEEEELi256ENS_10bfloat16_tEfNS_4arch4Sm80ELb0ELb1ELb1ELb0ELb0ELb0ELb1ELb0EEENS1_21CollectiveEpilogueFwdINS6_IJS8_SA_S9_EEENS6_IJNS7_ILi1EEESI_SI_EEESC_SE_Li256ELb0ELb1ELb0ELb0EEENS1_19SingleTileSchedulerILb0ELb0ELb1ELi128EEEEEEEEEvNT_6ParamsE,@"STO_CUDA_ENTRY STV_DEFAULT"
_ZN7cutlass13device_kernelIN5flash19enable_sm80_to_sm89INS1_16FlashAttnFwdSm80INS1_25CollectiveMainloopFwdSm80ILi8ELi1ELb0EN4cute5tupleIJNS5_1CILi128EEENS7_ILi64EEENS7_ILi256EEEEEELi256ENS_10bfloat16_tEfNS_4arch4Sm80ELb0ELb1ELb1ELb0ELb0ELb0ELb1ELb0EEENS1_21CollectiveEpilogueFwdINS6_IJS8_SA_S9_EEENS6_IJNS7_ILi1EEESI_SI_EEESC_SE_Li256ELb0ELb1ELb0ELb0EEENS1_19SingleTileSchedulerILb0ELb0ELb1ELi128EEEEEEEEEvNT_6ParamsE:
[----:B------:R-:W-:-:S03]  /*0000*/  MOV R1, c[0x0][0x28] ;  /* 0x00000a0000017a02 */ /* 0x000fc60000000f00 */
[----:B------:R-:W1:Y:S01]  /*0010*/  S2R R41, SR_CTAID.Z ;  /* 0x0000000000297919 */ /* 0x000e620000002700 */
[----:B------:R-:W-:Y:S02]  /*0020*/  IADD3 R1, R1, -0x78, RZ ;  /* 0xffffff8801017810 */ /* 0x000fe40007ffe0ff */
[----:B-1----:R-:W-:-:S13]  /*0030*/  ISETP.GE.AND P0, PT, R41, RZ, PT ;  /* 0x000000ff2900720c */ /* 0x002fda0003f06270 */
[----:B------:R-:W-:Y:S05]  /*0040*/  @!P0 EXIT ;  /* 0x000000000000894d */ /* 0x000fea0003800000 */
[----:B------:R-:W1:Y:S01]  /*0050*/  S2R R2, SR_CTAID.X ;  /* 0x0000000000027919 */ /* 0x000e620000002500 */
[----:B------:R-:W-:Y:S02]  /*0060*/  IMAD.MOV.U32 R117, RZ, RZ, c[0x0][0x2c4] ;  /* 0x0000b100ff757624 */ /* 0x000fe400078e00ff */
[----:B------:R-:W-:Y:S01]  /*0070*/  IMAD.MOV.U32 R113, RZ, RZ, 0x1 ;  /* 0x00000001ff717424 */ /* 0x000fe200078e00ff */
[----:B------:R-:W2:Y:S02]  /*0080*/  S2R R109, SR_TID.X ;  /* 0x00000000006d7919 */ /* 0x000ea40000002100 */
[----:B------:R-:W-:Y:S02]  /*0090*/  ISETP.NE.AND P1, PT, R117, 0x1, PT ;  /* 0x000000017500780c */ /* 0x000fe40003f25270 */
[----:B------:R-:W-:Y:S01]  /*00a0*/  ISETP.LE.AND P2, PT, R113, c[0x0][0x32c], PT ;  /* 0x0000cb0071007a0c */ /* 0x000fe20003f43270 */
[----:B-1----:R-:W-:-:S04]  /*00b0*/  IMAD.SHL.U32 R4, R2, 0x80, RZ ;  /* 0x0000008002047824 */ /* 0x002fc800078e00ff */
[----:B------:R-:W-:-:S06]  /*00c0*/  IMAD.MOV.U32 R181, RZ, RZ, R4 ;  /* 0x000000ffffb57224 */ /* 0x000fcc00078e0004 */
[----:B------:R-:W-:-:S05]  /*00d0*/  @P1 IADD3 R2, R181, 0x7f, RZ ;  /* 0x0000007fb5021810 */ /* 0x000fca0007ffe0ff */
[----:B------:R-:W-:Y:S01]  /*00e0*/  @P1 IMAD.HI.U32 R3, R2, c[0x0][0x2c8], RZ ;  /* 0x0000b20002031a27 */ /* 0x000fe200078e00ff */
[----:B------:R-:W-:Y:S02]  /*00f0*/  IADD3 R2, R4, 0x7f, RZ ;  /* 0x0000007f04027810 */ /* 0x000fe40007ffe0ff */
[----:B------:R-:W-:Y:S02]  /*0100*/  IADD3 R4, R113, -c[0x0][0x168], RZ ;  /* 0x80005a0071047a10 */ /* 0x000fe40007ffe0ff */
[----:B------:R-:W-:-:S04]  /*0110*/  @P1 SHF.R.U32.HI R2, RZ, c[0x0][0x2cc], R3 ;  /* 0x0000b300ff021a19 */ /* 0x000fc80000011603 */
[----:B------:R-:W-:-:S04]  /*0120*/  IADD3 R2, R2, c[0x0][0x1d0], R4 ;  /* 0x0000740002027a10 */ /* 0x000fc80007ffe004 */
[----:B------:R-:W-:Y:S01]  /*0130*/  IADD3 R3, R2, c[0x0][0x328], RZ ;  /* 0x0000ca0002037a10 */ /* 0x000fe20007ffe0ff */
[----:B------:R-:W-:Y:S05]  /*0140*/  @!P2 BRA `(.L_x_868) ;  /* 0x000000f00000a947 */ /* 0x000fea0003800000 */
[C---:B--2---:R-:W-:Y:S02]  /*0150*/  ISETP.GT.AND P0, PT, R2.reuse, RZ, PT ;  /* 0x000000ff0200720c */ /* 0x044fe40003f04270 */
[----:B------:R-:W-:-:S11]  /*0160*/  IADD3 R0, R2, -0x1, RZ ;  /* 0xffffffff02007810 */ /* 0x000fd60007ffe0ff */
[----:B------:R-:W-:Y:S05]  /*0170*/  @P0 BRA `(.L_x_869) ;  /* 0x0000006000000947 */ /* 0x000fea0003800000 */
[----:B------:R-:W-:Y:S01]  /*0180*/  ISETP.NE.AND P0, PT, R113, c[0x0][0x32c], PT ;  /* 0x0000cb0071007a0c */ /* 0x000fe20003f05270 */
[----:B------:R-:W-:-:S12]  /*0190*/  IMAD.MOV R0, RZ, RZ, -R2 ;  /* 0x000000ffff007224 */ /* 0x000fd800078e0a02 */
[----:B------:R-:W-:-:S05]  /*01a0*/  @P0 IMAD.HI.U32 R2, R0, c[0x0][0x330], RZ ;  /* 0x0000cc0000020a27 */ /* 0x000fca00078e00ff */
[----:B------:R-:W-:-:S04]  /*01b0*/  @P0 SHF.R.U32.HI R0, RZ, c[0x0][0x334], R2 ;  /* 0x0000cd00ff000a19 */ /* 0x000fc80000011602 */
[----:B------:R-:W-:Y:S01]  /*01c0*/  LOP3.LUT R0, RZ, R0, RZ, 0x33, !PT ;  /* 0x00000000ff007212 */ /* 0x000fe200078e33ff */
[----:B------:R-:W-:Y:S05]  /*01d0*/  BRA `(.L_x_870) ;  /* 0x0000003000007947 */ /* 0x000fea0003800000 */
.L_x_869:
[----:B------:R-:W-:-:S13]  /*01e0*/  ISETP.NE.AND P0, PT, R113, c[0x0][0x32c], PT ;  /* 0x0000cb0071007a0c */ /* 0x000fda0003f05270 */
[----:B------:R-:W-:-:S05]  /*01f0*/  @P0 IMAD.HI.U32 R2, R0, c[0x0][0x330], RZ ;  /* 0x0000cc0000020a27 */ /* 0x000fca00078e00ff */
[----:B------:R-:W-:Y:S02]  /*0200*/  @P0 SHF.R.U32.HI R0, RZ, c[0x0][0x334], R2 ;  /* 0x0000cd00ff000a19 */ /* 0x000fe40000011602 */
.L_x_870:
[----:B------:R-:W-:-:S05]  /*0210*/  MOV R2, c[0x0][0x32c] ;  /* 0x0000cb0000027a02 */ /* 0x000fca0000000f00 */
[----:B------:R-:W-:-:S05]  /*0220*/  IMAD R0, R0, R2, c[0x0][0x32c] ;  /* 0x0000cb0000007624 */ /* 0x000fca00078e0202 */
[----:B------:R-:W-:-:S03]  /*0230*/  IMNMX R3, R3, R0, PT ;  /* 0x0000000003037217 */ /* 0x000fc60003800200 */
.L_x_868:
[----:B--2---:R-:W-:Y:S01]  /*0240*/  IMAD.MOV.U32 R5, RZ, RZ, 0x3f ;  /* 0x0000003fff057424 */ /* 0x004fe200078e00ff */
[----:B------:R-:W-:Y:S01]  /*0250*/  IADD3 R2, R3, 0x3f, RZ ;  /* 0x0000003f03027810 */ /* 0x000fe20007ffe0ff */
[----:B------:R-:W-:-:S03]  /*0260*/  @P1 IMAD.HI.U32 R3, R181, c[0x0][0x2c8], RZ ;  /* 0x0000b200b5031a27 */ /* 0x000fc600078e00ff */
[----:B------:R-:W-:Y:S01]  /*0270*/  IADD3 R5, R5, c[0x0][0x1d0], RZ ;  /* 0x0000740005057a10 */ /* 0x000fe20007ffe0ff */
[----:B------:R-:W-:Y:S01]  /*0280*/  IMAD.MOV.U32 R7, RZ, RZ, c[0x0][0x1d0] ;  /* 0x00007400ff077624 */ /* 0x000fe200078e00ff */
[----:B------:R-:W-:Y:S01]  /*0290*/  SHF.R.S32.HI R4, RZ, 0x1f, R2 ;  /* 0x0000001fff047819 */ /* 0x000fe20000011402 */
[----:B------:R-:W-:Y:S01]  /*02a0*/  IMAD.MOV.U32 R0, RZ, RZ, R181 ;  /* 0x000000ffff007224 */ /* 0x000fe200078e00b5 */
[----:B------:R-:W-:Y:S02]  /*02b0*/  SHF.R.S32.HI R6, RZ, 0x1f, R5 ;  /* 0x0000001fff067819 */ /* 0x000fe40000011405 */
[----:B------:R-:W-:Y:S02]  /*02c0*/  @P1 SHF.R.U32.HI R0, RZ, c[0x0][0x2cc], R3 ;  /* 0x0000b300ff001a19 */ /* 0x000fe40000011603 */
[----:B------:R-:W-:Y:S02]  /*02d0*/  IADD3 R8, R7, -c[0x0][0x168], RZ ;  /* 0x80005a0007087a10 */ /* 0x000fe40007ffe0ff */
[----:B------:R-:W-:-:S02]  /*02e0*/  LEA.HI R2, R4, R2, RZ, 0x6 ;  /* 0x0000000204027211 */ /* 0x000fc400078f30ff */
[----:B------:R-:W-:Y:S01]  /*02f0*/  LEA.HI R4, R6, R5, RZ, 0x6 ;  /* 0x0000000506047211 */ /* 0x000fe200078f30ff */
[----:B------:R-:W-:Y:S01]  /*0300*/  IMAD.IADD R0, R8, 0x1, R0 ;  /* 0x0000000108007824 */ /* 0x000fe200078e0200 */
[----:B------:R-:W-:Y:S02]  /*0310*/  SHF.R.S32.HI R2, RZ, 0x6, R2 ;  /* 0x00000006ff027819 */ /* 0x000fe40000011402 */
[----:B------:R-:W-:Y:S02]  /*0320*/  SHF.R.S32.HI R4, RZ, 0x6, R4 ;  /* 0x00000006ff047819 */ /* 0x000fe40000011404 */
[----:B------:R-:W-:Y:S02]  /*0330*/  IADD3 R3, R0, -c[0x0][0x324], RZ ;  /* 0x8000c90000037a10 */ /* 0x000fe40007ffe0ff */
[----:B------:R-:W-:Y:S01]  /*0340*/  IMNMX R184, R4, R2, PT ;  /* 0x0000000204b87217 */ /* 0x000fe20003800200 */
[----:B------:R-:W-:Y:S05]  /*0350*/  @!P2 BRA `(.L_x_871) ;  /* 0x000000f00000a947 */ /* 0x000fea0003800000 */
        /* <DEDUP_REMOVED lines=9> */
.L_x_872:
[----:B------:R-:W-:-:S04]  /*03f0*/  MOV R2, c[0x0][0x32c] ;  /* 0x0000cb0000027a02 */ /* 0x000fc80000000f00 */
[----:B------:R-:W-:-:S13]  /*0400*/  ISETP.NE.AND P0, PT, R2, 0x1, PT ;  /* 0x000000010200780c */ /* 0x000fda0003f05270 */
[----:B------:R-:W-:-:S05]  /*0410*/  @P0 IMAD.HI.U32 R2, R0, c[0x0][0x330], RZ ;  /* 0x0000cc0000020a27 */ /* 0x000fca00078e00ff */
[----:B------:R-:W-:-:S05]  /*0420*/  @P0 SHF.R.U32.HI R0, RZ, c[0x0][0x334], R2 ;  /* 0x0000cd00ff000a19 */ /* 0x000fca0000011602 */
.L_x_873:
[----:B------:R-:W-:-:S05]  /*0430*/  IMAD R0, R0, c[0x0][0x32c], RZ ;  /* 0x0000cb0000007a24 */ /* 0x000fca00078e02ff */
[----:B------:R-:W-:-:S04]  /*0440*/  IMNMX R3, R3, R0, !PT ;  /* 0x0000000003037217 */ /* 0x000fc80007800200 */
.L_x_871:
[----:B------:R-:W-:Y:S01]  /*0450*/  SHF.R.S32.HI R0, RZ, 0x1f, R3 ;  /* 0x0000001fff007819 */ /* 0x000fe20000011403 */
[----:B------:R-:W-:Y:S01]  /*0460*/  ULDC.64 UR8, c[0x0][0x118] ;  /* 0x0000460000087ab9 */ /* 0x000fe20000000a00 */
[----:B------:R-:W-:Y:S01]  /*0470*/  PLOP3.LUT P2, PT, PT, PT, PT, 0x80, 0x0 ;  /* 0x000000000000781c */ /* 0x000fe20003f4f070 */
[----:B------:R-:W-:Y:S01]  /*0480*/  CS2R R130, SRZ ;  /* 0x0000000000827805 */ /* 0x000fe2000001ff00 */
[----:B------:R-:W-:Y:S01]  /*0490*/  LEA.HI R0, R0, R3, RZ, 0x6 ;  /* 0x0000000300007211 */ /* 0x000fe200078f30ff */
[----:B------:R-:W-:Y:S01]  /*04a0*/  CS2R R22, SRZ ;  /* 0x0000000000167805 */ /* 0x000fe2000001ff00 */
[----:B------:R-:W-:Y:S01]  /*04b0*/  IMAD.MOV.U32 R128, RZ, RZ, RZ ;  /* 0x000000ffff807224 */ /* 0x000fe200078e00ff */
[----:B------:R-:W-:Y:S01]  /*04c0*/  CS2R R126, SRZ ;  /* 0x00000000007e7805 */ /* 0x000fe2000001ff00 */
[----:B------:R-:W-:Y:S01]  /*04d0*/  SHF.R.S32.HI R0, RZ, 0x6, R0 ;  /* 0x00000006ff007819 */ /* 0x000fe20000011400 */
[----:B------:R-:W-:Y:S01]  /*04e0*/  IMAD.MOV.U32 R124, RZ, RZ, RZ ;  /* 0x000000ffff7c7224 */ /* 0x000fe200078e00ff */
[----:B------:R-:W-:Y:S01]  /*04f0*/  CS2R R122, SRZ ;  /* 0x00000000007a7805 */ /* 0x000fe2000001ff00 */
[----:B------:R-:W-:Y:S01]  /*0500*/  CS2R R24, SRZ ;  /* 0x0000000000187805 */ /* 0x000fe2000001ff00 */
[----:B------:R-:W-:Y:S01]  /*0510*/  IMNMX R232, RZ, R0, !PT ;  /* 0x00000000ffe87217 */ /* 0x000fe20007800200 */
[----:B------:R-:W-:Y:S01]  /*0520*/  CS2R R118, SRZ ;  /* 0x0000000000767805 */ /* 0x000fe2000001ff00 */
[----:B------:R-:W-:Y:S01]  /*0530*/  MOV R120, RZ ;  /* 0x000000ff00787202 */ /* 0x000fe20000000f00 */
[----:B------:R-:W-:Y:S01]  /*0540*/  IMAD.MOV.U32 R116, RZ, RZ, RZ ;  /* 0x000000ffff747224 */ /* 0x000fe200078e00ff */
[----:B------:R-:W-:Y:S01]  /*0550*/  ISETP.GT.AND P0, PT, R184, R232, PT ;  /* 0x000000e8b800720c */ /* 0x000fe20003f04270 */
        /* <DEDUP_REMOVED lines=65> */
[----:B------:R-:W1:Y:S01]  /*0970*/  S2R R33, SR_CTAID.Y ;  /* 0x0000000000217919 */ /* 0x000e620000002600 */
[----:B------:R-:W-:Y:S01]  /*0980*/  SHF.R.S32.HI R107, RZ, 0x1f, R109 ;  /* 0x0000001fff6b7819 */ /* 0x000fe2000001146d */
[----:B------:R-:W-:Y:S01]  /*0990*/  IMAD R29, R117, c[0x0][0x168], RZ ;  /* 0x00005a00751d7a24 */ /* 0x000fe200078e02ff */
[----:B------:R-:W-:-:S02]  /*09a0*/  SHF.R.S32.HI R30, RZ, 0x1f, R41 ;  /* 0x0000001fff1e7819 */ /* 0x000fc40000011429 */
[CC--:B------:R-:W-:Y:S02]  /*09b0*/  LEA.HI R2, R107.reuse, R109.reuse, RZ, 0x3 ;  /* 0x0000006d6b027211 */ /* 0x0c0fe400078f18ff */
[----:B------:R-:W-:Y:S02]  /*09c0*/  LEA.HI R19, R107, R109, RZ, 0x6 ;  /* 0x0000006d6b137211 */ /* 0x000fe400078f30ff */
[----:B------:R-:W-:Y:S02]  /*09d0*/  LOP3.LUT R0, R2, 0xfffffff8, RZ, 0xc0, !PT ;  /* 0xfffffff802007812 */ /* 0x000fe400078ec0ff */
[----:B------:R-:W-:Y:S01]  /*09e0*/  SHF.R.S32.HI R22, RZ, 0x3, R2 ;  /* 0x00000003ff167819 */ /* 0x000fe20000011402 */
[----:B------:R-:W-:Y:S02]  /*09f0*/  IMAD.SHL.U32 R19, R19, 0x8, RZ ;  /* 0x0000000813137824 */ /* 0x000fe400078e00ff */
[----:B------:R-:W-:Y:S02]  /*0a00*/  IMAD.IADD R32, R109, 0x1, -R0 ;  /* 0x000000016d207824 */ /* 0x000fe400078e0a00 */
[----:B------:R-:W-:-:S02]  /*0a10*/  IMAD.IADD R13, R181, 0x1, R22 ;  /* 0x00000001b50d7824 */ /* 0x000fc400078e0216 */
[----:B------:R-:W-:-:S03]  /*0a20*/  IMAD R0, R32, 0x20, R22 ;  /* 0x0000002020007824 */ /* 0x000fc600078e0216 */
[----:B------:R-:W-:Y:S01]  /*0a30*/  IADD3 R10, R13, 0x40, RZ ;  /* 0x000000400d0a7810 */ /* 0x000fe20007ffe0ff */
[----:B------:R-:W-:Y:S01]  /*0a40*/  IMAD.IADD R4, R181, 0x1, R0 ;  /* 0x00000001b5047824 */ /* 0x000fe200078e0200 */
[----:B-1----:R-:W-:Y:S01]  /*0a50*/  SHF.R.S32.HI R34, RZ, 0x1f, R33 ;  /* 0x0000001fff227819 */ /* 0x002fe20000011421 */
[----:B------:R-:W-:Y:S01]  /*0a60*/  IMAD.WIDE.U32 R6, R33, c[0x0][0x1b8], RZ ;  /* 0x00006e0021067a25 */ /* 0x000fe200078e00ff */
[----:B------:R-:W-:-:S03]  /*0a70*/  ISETP.GE.AND P2, PT, R10, R29, PT ;  /* 0x0000001d0a00720c */ /* 0x000fc60003f46270 */
[----:B------:R-:W-:Y:S02]  /*0a80*/  IMAD R2, R34, c[0x0][0x1b8], RZ ;  /* 0x00006e0022027a24 */ /* 0x000fe400078e02ff */
[----:B------:R-:W-:-:S04]  /*0a90*/  @P1 IMAD.HI.U32 R5, R4, c[0x0][0x2c8], RZ ;  /* 0x0000b20004051a27 */ /* 0x000fc800078e00ff */
[----:B------:R-:W-:Y:S02]  /*0aa0*/  IMAD R2, R33, c[0x0][0x1bc], R2 ;  /* 0x00006f0021027a24 */ /* 0x000fe400078e0202 */
[----:B------:R-:W-:Y:S01]  /*0ab0*/  IMAD.MOV.U32 R0, RZ, RZ, R4 ;  /* 0x000000ffff007224 */ /* 0x000fe200078e0004 */
[----:B------:R-:W-:Y:S01]  /*0ac0*/  @P1 SHF.R.U32.HI R0, RZ, c[0x0][0x2cc], R5 ;  /* 0x0000b300ff001a19 */ /* 0x000fe20000011605 */
[----:B------:R-:W-:Y:S02]  /*0ad0*/  IMAD.IADD R3, R7, 0x1, R2 ;  /* 0x0000000107037824 */ /* 0x000fe400078e0202 */
[----:B------:R-:W-:Y:S02]  /*0ae0*/  IMAD R7, R30, c[0x0][0x1c0], RZ ;  /* 0x000070001e077a24 */ /* 0x000fe400078e02ff */
[----:B------:R-:W-:Y:S01]  /*0af0*/  IMAD.MOV.U32 R2, RZ, RZ, R6 ;  /* 0x000000ffff027224 */ /* 0x000fe200078e0006 */
[----:B------:R-:W-:Y:S01]  /*0b00*/  SHF.R.S32.HI R6, RZ, 0x1f, R0 ;  /* 0x0000001fff067819 */ /* 0x000fe20000011400 */
[----:B------:R-:W-:-:S02]  /*0b10*/  IMAD R7, R41, c[0x0][0x1c4], R7 ;  /* 0x0000710029077a24 */ /* 0x000fc400078e0207 */
[----:B------:R-:W-:-:S04]  /*0b20*/  IMAD.WIDE.U32 R2, R41, c[0x0][0x1c0], R2 ;  /* 0x0000700029027a25 */ /* 0x000fc800078e0002 */
[----:B------:R-:W-:Y:S02]  /*0b30*/  IMAD.MOV R5, RZ, RZ, -R0 ;  /* 0x000000ffff057224 */ /* 0x000fe400078e0a00 */
[----:B------:R-:W-:Y:S02]  /*0b40*/  IMAD.IADD R3, R3, 0x1, R7 ;  /* 0x0000000103037824 */ /* 0x000fe400078e0207 */
[----:B------:R-:W-:Y:S02]  /*0b50*/  IMAD R5, R5, c[0x0][0x2c4], R4 ;  /* 0x0000b10005057a24 */ /* 0x000fe400078e0204 */
[----:B------:R-:W-:Y:S02]  /*0b60*/  IMAD R6, R6, c[0x0][0x1b0], RZ ;  /* 0x00006c0006067a24 */ /* 0x000fe400078e02ff */
[----:B------:R-:W-:Y:S01]  /*0b70*/  IMAD.WIDE.U32 R2, R0, c[0x0][0x1b0], R2 ;  /* 0x00006c0000027a25 */ /* 0x000fe200078e0002 */
[----:B------:R-:W-:-:S03]  /*0b80*/  SHF.R.S32.HI R4, RZ, 0x1f, R5 ;  /* 0x0000001fff047819 */ /* 0x000fc60000011405 */
[----:B------:R-:W-:-:S04]  /*0b90*/  IMAD R0, R0, c[0x0][0x1b4], R6 ;  /* 0x00006d0000007a24 */ /* 0x000fc800078e0206 */
[----:B------:R-:W-:Y:S02]  /*0ba0*/  IMAD.IADD R3, R3, 0x1, R0 ;  /* 0x0000000103037824 */ /* 0x000fe400078e0200 */
[----:B------:R-:W-:Y:S02]  /*0bb0*/  IMAD R0, R4, c[0x0][0x1a8], RZ ;  /* 0x00006a0004007a24 */ /* 0x000fe400078e02ff */
[----:B------:R-:W-:-:S04]  /*0bc0*/  IMAD.WIDE.U32 R2, R5, c[0x0][0x1a8], R2 ;  /* 0x00006a0005027a25 */ /* 0x000fc800078e0002 */
[----:B------:R-:W-:Y:S01]  /*0bd0*/  IMAD R0, R5, c[0x0][0x1ac], R0 ;  /* 0x00006b0005007a24 */ /* 0x000fe200078e0200 */
[----:B------:R-:W-:-:S03]  /*0be0*/  LEA R12, P0, R2, c[0x0][0x160], 0x1 ;  /* 0x00005800020c7a11 */ /* 0x000fc600078008ff */
[----:B------:R-:W-:Y:S02]  /*0bf0*/  IMAD.IADD R0, R3, 0x1, R0 ;  /* 0x0000000103007824 */ /* 0x000fe400078e0200 */
[----:B------:R-:W1:Y:S01]  /*0c00*/  SHFL.IDX PT, R8, R12, RZ, 0x181f ;  /* 0x00181fff0c087589 */ /* 0x000e6200000e0000 */
[----:B------:R-:W-:Y:S02]  /*0c10*/  IMAD.SHL.U32 R3, R22, 0x40, RZ ;  /* 0x0000004016037824 */ /* 0x000fe400078e00ff */
[----:B------:R-:W-:Y:S01]  /*0c20*/  LEA.HI.X R0, R2, c[0x0][0x164], R0, 0x1, P0 ;  /* 0x0000590002007a11 */ /* 0x000fe200000f0c00 */
[----:B------:R-:W-:Y:S01]  /*0c30*/  SHFL.IDX PT, R6, R12, 0x1, 0x181f ;  /* 0x00381f000c067f89 */ /* 0x000fe200000e0000 */
[C---:B------:R-:W-:Y:S02]  /*0c40*/  IADD3 R2, R13.reuse, 0x20, RZ ;  /* 0x000000200d027810 */ /* 0x040fe40007ffe0ff */
[-C--:B------:R-:W-:Y:S01]  /*0c50*/  ISETP.GE.AND P0, PT, R13, R29.reuse, PT ;  /* 0x0000001d0d00720c */ /* 0x080fe20003f06270 */
[----:B------:R-:W2:Y:S01]  /*0c60*/  SHFL.IDX PT, R9, R0, RZ, 0x181f ;  /* 0x00181fff00097589 */ /* 0x000ea200000e0000 */
[----:B------:R-:W-:Y:S01]  /*0c70*/  ISETP.GE.AND P3, PT, R2, R29, PT ;  /* 0x0000001d0200720c */ /* 0x000fe20003f66270 */
[----:B------:R-:W-:Y:S01]  /*0c80*/  IMAD.SHL.U32 R2, R32, 0x8, RZ ;  /* 0x0000000820027824 */ /* 0x000fe200078e00ff */
[----:B------:R-:W-:Y:S01]  /*0c90*/  LOP3.LUT R3, R3, 0x1c0, RZ, 0xc0, !PT ;  /* 0x000001c003037812 */ /* 0x000fe200078ec0ff */
[----:B------:R-:W3:Y:S03]  /*0ca0*/  SHFL.IDX PT, R7, R0, 0x1, 0x181f ;  /* 0x00381f0000077f89 */ /* 0x000ee600000e0000 */
[----:B------:R-:W-:Y:S01]  /*0cb0*/  LOP3.LUT R14, R3, 0x38, R2, 0xf8, !PT ;  /* 0x00000038030e7812 */ /* 0x000fe200078ef802 */
[----:B------:R-:W4:Y:S01]  /*0cc0*/  SHFL.IDX PT, R4, R12, 0x2, 0x181f ;  /* 0x00581f000c047f89 */ /* 0x000f2200000e0000 */
[----:B------:R-:W-:-:S02]  /*0cd0*/  SHF.R.U32.HI R11, RZ, 0x3, R3 ;  /* 0x00000003ff0b7819 */ /* 0x000fc40000011603 */
[----:B------:R-:W-:Y:S01]  /*0ce0*/  ISETP.GE.AND P5, PT, R2, c[0x0][0x198], PT ;  /* 0x0000660002007a0c */ /* 0x000fe20003fa6270 */
[----:B------:R-:W5:Y:S01]  /*0cf0*/  SHFL.IDX PT, R5, R0, 0x2, 0x181f ;  /* 0x00581f0000057f89 */ /* 0x000f6200000e0000 */
[----:B------:R-:W-:Y:S02]  /*0d00*/  LOP3.LUT R18, R14, R11, RZ, 0x3c, !PT ;  /* 0x0000000b0e127212 */ /* 0x000fe400078e3cff */
[----:B------:R-:W-:Y:S02]  /*0d10*/  SHF.R.S32.HI R3, RZ, 0x1f, R2 ;  /* 0x0000001fff037819 */ /* 0x000fe40000011402 */
[----:B------:R-:W-:Y:S02]  /*0d20*/  LOP3.LUT R19, R18, 0xfffffe00, R19, 0xf8, !PT ;  /* 0xfffffe0012137812 */ /* 0x000fe400078ef813 */
[C---:B-1----:R-:W-:Y:S02]  /*0d30*/  @!P0 LEA R10, P1, R2.reuse, R8, 0x1 ;  /* 0x00000008020a8211 */ /* 0x042fe400078208ff */
[C---:B------:R-:W-:Y:S01]  /*0d40*/  IADD3 R28, R2.reuse, 0x40, RZ ;  /* 0x00000040021c7810 */ /* 0x040fe20007ffe0ff */
[----:B------:R-:W-:Y:S01]  /*0d50*/  IMAD.SHL.U32 R233, R19, 0x2, RZ ;  /* 0x0000000213e97824 */ /* 0x000fe200078e00ff */
[----:B------:R-:W-:-:S02]  /*0d60*/  IADD3 R27, R2, 0x80, RZ ;  /* 0x00000080021b7810 */ /* 0x000fc40007ffe0ff */
[C---:B------:R-:W-:Y:S02]  /*0d70*/  IADD3 R26, R2.reuse, 0xc0, RZ ;  /* 0x000000c0021a7810 */ /* 0x040fe40007ffe0ff */
[----:B--2---:R-:W-:Y:S02]  /*0d80*/  @!P0 LEA.HI.X R11, R2, R9, R3, 0x1, P1 ;  /* 0x00000009020b8211 */ /* 0x004fe400008f0c03 */
[----:B------:R-:W-:Y:S02]  /*0d90*/  @!P0 SHF.R.S32.HI R15, RZ, 0x1f, R28 ;  /* 0x0000001fff0f8819 */ /* 0x000fe4000001141c */
[----:B------:R-:W-:Y:S01]  /*0da0*/  @!P0 SHF.R.S32.HI R14, RZ, 0x1f, R27 ;  /* 0x0000001fff0e8819 */ /* 0x000fe2000001141b */
[----:B------:R1:W-:Y:S01]  /*0db0*/  @!P0 LDGSTS.E.BYPASS.LTC128B.128 [R233+0x10100], [R10.64], !P5 ;  /* 0x101000000ae98fae */ /* 0x0003e2000e901d48 */
[----:B------:R-:W-:Y:S02]  /*0dc0*/  @!P0 SHF.R.S32.HI R16, RZ, 0x1f, R26 ;  /* 0x0000001fff108819 */ /* 0x000fe4000001141a */
[----:B------:R-:W-:-:S02]  /*0dd0*/  @!P0 LEA.HI R17, R15, R28, RZ, 0x3 ;  /* 0x0000001c0f118211 */ /* 0x000fc400078f18ff */
[----:B------:R-:W-:Y:S02]  /*0de0*/  P2R R23, PR, RZ, 0x20 ;  /* 0x00000020ff177803 */ /* 0x000fe40000000000 */
[----:B------:R-:W-:Y:S02]  /*0df0*/  ISETP.GE.AND P4, PT, R28, c[0x0][0x198], PT ;  /* 0x000066001c007a0c */ /* 0x000fe40003f86270 */
[----:B------:R-:W-:Y:S02]  /*0e00*/  @!P0 LEA.HI R15, R14, R27, RZ, 0x3 ;  /* 0x0000001b0e0f8211 */ /* 0x000fe400078f18ff */
[----:B------:R-:W-:Y:S02]  /*0e10*/  ISETP.GE.AND P5, PT, R27, c[0x0][0x198], PT ;  /* 0x000066001b007a0c */ /* 0x000fe40003fa6270 */
[----:B------:R-:W-:Y:S02]  /*0e20*/  @!P0 LEA.HI R14, R16, R26, RZ, 0x3 ;  /* 0x0000001a100e8211 */ /* 0x000fe400078f18ff */
[----:B------:R-:W-:-:S02]  /*0e30*/  @!P0 LOP3.LUT R16, R17, 0xfffffff8, RZ, 0xc0, !PT ;  /* 0xfffffff811108812 */ /* 0x000fc400078ec0ff */
[----:B------:R-:W-:Y:S02]  /*0e40*/  @!P0 LOP3.LUT R15, R15, 0xfffffff8, RZ, 0xc0, !PT ;  /* 0xfffffff80f0f8812 */ /* 0x000fe400078ec0ff */
[----:B------:R-:W-:Y:S01]  /*0e50*/  @!P0 LOP3.LUT R18, R14, 0xfffffff8, RZ, 0xc0, !PT ;  /* 0xfffffff80e128812 */ /* 0x000fe200078ec0ff */
[--C-:B------:R-:W-:Y:S01]  /*0e60*/  @!P0 IMAD.WIDE R16, R16, 0x2, R8.reuse ;  /* 0x0000000210108825 */ /* 0x100fe200078e0208 */
[----:B------:R-:W-:Y:S02]  /*0e70*/  @!P3 LEA R20, P1, R2, R6, 0x1 ;  /* 0x000000060214b211 */ /* 0x000fe400078208ff */
[----:B------:R-:W-:Y:S01]  /*0e80*/  ISETP.GE.AND P6, PT, R26, c[0x0][0x198], PT ;  /* 0x000066001a007a0c */ /* 0x000fe20003fc6270 */
[----:B------:R-:W-:Y:S01]  /*0e90*/  @!P0 IMAD.WIDE R14, R15, 0x2, R8 ;  /* 0x000000020f0e8825 */ /* 0x000fe200078e0208 */
[----:B------:R2:W-:Y:S01]  /*0ea0*/  @!P0 LDGSTS.E.BYPASS.LTC128B.128 [R233+0x14100], [R16.64], !P4 ;  /* 0x1410000010e98fae */ /* 0x0005e2000e101d48 */
[C---:B---3--:R-:W-:Y:S02]  /*0eb0*/  @!P3 LEA.HI.X R21, R2.reuse, R7, R3, 0x1, P1 ;  /* 0x000000070215b211 */ /* 0x048fe400008f0c03 */
[----:B----4-:R-:W-:Y:S01]  /*0ec0*/  @!P2 LEA R24, P1, R2, R4, 0x1 ;  /* 0x000000040218a211 */ /* 0x010fe200078208ff */
[----:B------:R3:W-:Y:S01]  /*0ed0*/  @!P0 LDGSTS.E.BYPASS.LTC128B.128 [R233+0x18100], [R14.64], !P5 ;  /* 0x181000000ee98fae */ /* 0x0007e2000e901d48 */
[----:B------:R-:W-:-:S02]  /*0ee0*/  @!P0 IMAD.WIDE R8, R18, 0x2, R8 ;  /* 0x0000000212088825 */ /* 0x000fc400078e0208 */
[----:B-----5:R-:W-:-:S04]  /*0ef0*/  @!P2 LEA.HI.X R25, R2, R5, R3, 0x1, P1 ;  /* 0x000000050219a211 */ /* 0x020fc800008f0c03 */
[----:B------:R4:W-:Y:S04]  /*0f00*/  @!P0 LDGSTS.E.BYPASS.LTC128B.128 [R233+0x1c100], [R8.64], !P6 ;  /* 0x1c10000008e98fae */ /* 0x0009e8000f101d48 */
[----:B---3--:R-:W3:Y:S04]  /*0f10*/  SHFL.IDX PT, R14, R12, 0x3, 0x181f ;  /* 0x00781f000c0e7f89 */ /* 0x008ee800000e0000 */
[----:B------:R5:W2:Y:S01]  /*0f20*/  SHFL.IDX PT, R15, R0, 0x3, 0x181f ;  /* 0x00781f00000f7f89 */ /* 0x000aa200000e0000 */
[----:B----4-:R-:W-:Y:S02]  /*0f30*/  @!P3 SHF.R.S32.HI R9, RZ, 0x1f, R28 ;  /* 0x0000001fff09b819 */ /* 0x010fe4000001141c */
[----:B------:R-:W-:-:S02]  /*0f40*/  @!P3 SHF.R.S32.HI R8, RZ, 0x1f, R27 ;  /* 0x0000001fff08b819 */ /* 0x000fc4000001141b */
[----:B------:R-:W-:Y:S02]  /*0f50*/  @!P3 LEA.HI R9, R9, R28, RZ, 0x3 ;  /* 0x0000001c0909b211 */ /* 0x000fe400078f18ff */
[----:B------:R-:W-:Y:S02]  /*0f60*/  @!P3 LEA.HI R8, R8, R27, RZ, 0x3 ;  /* 0x0000001b0808b211 */ /* 0x000fe400078f18ff */
[----:B-1----:R-:W-:Y:S02]  /*0f70*/  @!P3 LOP3.LUT R10, R9, 0xfffffff8, RZ, 0xc0, !PT ;  /* 0xfffffff8090ab812 */ /* 0x002fe400078ec0ff */
[----:B------:R-:W-:-:S03]  /*0f80*/  @!P3 LOP3.LUT R8, R8, 0xfffffff8, RZ, 0xc0, !PT ;  /* 0xfffffff80808b812 */ /* 0x000fc600078ec0ff */
[----:B------:R-:W-:-:S04]  /*0f90*/  @!P3 IMAD.WIDE R10, R10, 0x2, R6 ;  /* 0x000000020a0ab825 */ /* 0x000fc800078e0206 */
[----:B------:R-:W-:Y:S01]  /*0fa0*/  @!P3 IMAD.WIDE R8, R8, 0x2, R6 ;  /* 0x000000020808b825 */ /* 0x000fe200078e0206 */
[----:B-----5:R-:W-:-:S04]  /*0fb0*/  IADD3 R0, R13, 0x60, RZ ;  /* 0x000000600d007810 */ /* 0x020fc80007ffe0ff */
[----:B------:R-:W-:Y:S02]  /*0fc0*/  ISETP.GE.AND P1, PT, R0, R29, PT ;  /* 0x0000001d0000720c */ /* 0x000fe40003f26270 */
[----:B------:R-:W-:-:S04]  /*0fd0*/  @!P3 SHF.R.S32.HI R0, RZ, 0x1f, R26 ;  /* 0x0000001fff00b819 */ /* 0x000fc8000001141a */
[----:B------:R-:W-:-:S04]  /*0fe0*/  @!P3 LEA.HI R0, R0, R26, RZ, 0x3 ;  /* 0x0000001a0000b211 */ /* 0x000fc800078f18ff */
[----:B------:R-:W-:-:S03]  /*0ff0*/  @!P3 LOP3.LUT R0, R0, 0xfffffff8, RZ, 0xc0, !PT ;  /* 0xfffffff80000b812 */ /* 0x000fc600078ec0ff */
[----:B---3--:R-:W-:Y:S02]  /*1000*/  @!P1 LEA R12, P0, R2, R14, 0x1 ;  /* 0x0000000e020c9211 */ /* 0x008fe400078008ff */
[----:B------:R-:W-:Y:S01]  /*1010*/  @!P3 IMAD.WIDE R6, R0, 0x2, R6 ;  /* 0x000000020006b825 */ /* 0x000fe200078e0206 */
[----:B------:R-:W-:Y:S02]  /*1020*/  @!P2 SHF.R.S32.HI R0, RZ, 0x1f, R26 ;  /* 0x0000001fff00a819 */ /* 0x000fe4000001141a */
[----:B--2---:R-:W-:Y:S02]  /*1030*/  @!P1 LEA.HI.X R13, R2, R15, R3, 0x1, P0 ;  /* 0x0000000f020d9211 */ /* 0x004fe400000f0c03 */
[----:B------:R-:W-:Y:S02]  /*1040*/  ISETP.NE.AND P0, PT, R23, RZ, PT ;  /* 0x000000ff1700720c */ /* 0x000fe40003f05270 */
[----:B------:R-:W-:-:S04]  /*1050*/  @!P2 LEA.HI R0, R0, R26, RZ, 0x3 ;  /* 0x0000001a0000a211 */ /* 0x000fc800078f18ff */
[----:B------:R-:W-:-:S07]  /*1060*/  @!P2 LOP3.LUT R0, R0, 0xfffffff8, RZ, 0xc0, !PT ;  /* 0xfffffff80000a812 */ /* 0x000fce00078ec0ff */
[----:B------:R1:W-:Y:S04]  /*1070*/  @!P3 LDGSTS.E.BYPASS.LTC128B.128 [R233+0x11100], [R20.64], !P0 ;  /* 0x1110000014e9bfae */ /* 0x0003e8000c101d48 */
[----:B------:R2:W-:Y:S04]  /*1080*/  @!P3 LDGSTS.E.BYPASS.LTC128B.128 [R233+0x15100], [R10.64], !P4 ;  /* 0x151000000ae9bfae */ /* 0x0005e8000e101d48 */
[----:B------:R3:W-:Y:S04]  /*1090*/  @!P3 LDGSTS.E.BYPASS.LTC128B.128 [R233+0x19100], [R8.64], !P5 ;  /* 0x1910000008e9bfae */ /* 0x0007e8000e901d48 */
[----:B------:R4:W-:Y:S04]  /*10a0*/  @!P3 LDGSTS.E.BYPASS.LTC128B.128 [R233+0x1d100], [R6.64], !P6 ;  /* 0x1d10000006e9bfae */ /* 0x0009e8000f101d48 */
[----:B------:R5:W-:Y:S01]  /*10b0*/  @!P2 LDGSTS.E.BYPASS.LTC128B.128 [R233+0x12100], [R24.64], !P0 ;  /* 0x1210000018e9afae */ /* 0x000be2000c101d48 */
[----:B----4-:R-:W-:-:S02]  /*10c0*/  @!P2 SHF.R.S32.HI R7, RZ, 0x1f, R28 ;  /* 0x0000001fff07a819 */ /* 0x010fc4000001141c */
[----:B------:R-:W-:Y:S02]  /*10d0*/  @!P2 SHF.R.S32.HI R6, RZ, 0x1f, R27 ;  /* 0x0000001fff06a819 */ /* 0x000fe4000001141b */
[----:B------:R-:W-:Y:S02]  /*10e0*/  @!P2 LEA.HI R7, R7, R28, RZ, 0x3 ;  /* 0x0000001c0707a211 */ /* 0x000fe400078f18ff */
[----:B------:R-:W-:Y:S02]  /*10f0*/  @!P2 LEA.HI R6, R6, R27, RZ, 0x3 ;  /* 0x0000001b0606a211 */ /* 0x000fe400078f18ff */
[----:B---3--:R-:W-:Y:S02]  /*1100*/  @!P2 LOP3.LUT R8, R7, 0xfffffff8, RZ, 0xc0, !PT ;  /* 0xfffffff80708a812 */ /* 0x008fe400078ec0ff */
[----:B------:R-:W-:-:S03]  /*1110*/  @!P2 LOP3.LUT R6, R6, 0xfffffff8, RZ, 0xc0, !PT ;  /* 0xfffffff80606a812 */ /* 0x000fc600078ec0ff */
[----:B------:R-:W-:-:S04]  /*1120*/  @!P2 IMAD.WIDE R8, R8, 0x2, R4 ;  /* 0x000000020808a825 */ /* 0x000fc800078e0204 */
[--C-:B------:R-:W-:Y:S01]  /*1130*/  @!P2 IMAD.WIDE R6, R6, 0x2, R4.reuse ;  /* 0x000000020606a825 */ /* 0x100fe200078e0204 */
[----:B------:R3:W-:Y:S03]  /*1140*/  @!P2 LDGSTS.E.BYPASS.LTC128B.128 [R233+0x16100], [R8.64], !P4 ;  /* 0x1610000008e9afae */ /* 0x0007e6000e101d48 */
[----:B------:R-:W-:Y:S01]  /*1150*/  @!P2 IMAD.WIDE R4, R0, 0x2, R4 ;  /* 0x000000020004a825 */ /* 0x000fe200078e0204 */
[----:B------:R4:W-:Y:S04]  /*1160*/  @!P2 LDGSTS.E.BYPASS.LTC128B.128 [R233+0x1a100], [R6.64], !P5 ;  /* 0x1a10000006e9afae */ /* 0x0009e8000e901d48 */
[----:B------:R1:W-:Y:S01]  /*1170*/  @!P2 LDGSTS.E.BYPASS.LTC128B.128 [R233+0x1e100], [R4.64], !P6 ;  /* 0x1e10000004e9afae */ /* 0x0003e2000f101d48 */
[----:B------:R-:W-:-:S02]  /*1180*/  ISETP.NE.U32.AND P2, PT, RZ, c[0x0][0x340], PT ;  /* 0x0000d000ff007a0c */ /* 0x000fc40003f45070 */
[----:B------:R-:W-:Y:S01]  /*1190*/  @!P1 SHF.R.S32.HI R0, RZ, 0x1f, R27 ;  /* 0x0000001fff009819 */ /* 0x000fe2000001141b */
[----:B------:R2:W-:Y:S01]  /*11a0*/  @!P1 LDGSTS.E.BYPASS.LTC128B.128 [R233+0x13100], [R12.64], !P0 ;  /* 0x131000000ce99fae */ /* 0x0005e2000c101d48 */
[----:B------:R-:W-:-:S13]  /*11b0*/  ISETP.NE.AND.EX P2, PT, RZ, c[0x0][0x344], PT, P2 ;  /* 0x0000d100ff007a0c */ /* 0x000fda0003f45320 */
[----:B-1----:R-:W-:-:S04]  /*11c0*/  @P2 IMAD.MOV.U32 R4, RZ, RZ, 0x4 ;  /* 0x00000004ff042424 */ /* 0x002fc800078e00ff */
[----:B------:R-:W-:-:S05]  /*11d0*/  @P2 IMAD.WIDE R4, R41, R4, c[0x0][0x340] ;  /* 0x0000d00029042625 */ /* 0x000fca00078e0204 */
[----:B---3--:R1:W3:Y:S01]  /*11e0*/  @P2 LDG.E R8, [R4.64] ;  /* 0x0000000804082981 */ /* 0x0082e2000c1e1900 */
[----:B------:R-:W-:Y:S01]  /*11f0*/  @!P1 LEA.HI R0, R0, R27, RZ, 0x3 ;  /* 0x0000001b00009211 */ /* 0x000fe200078f18ff */
[----:B------:R-:W-:Y:S01]  /*1200*/  IMAD.MOV.U32 R29, RZ, RZ, c[0x0][0x1e0] ;  /* 0x00007800ff1d7624 */ /* 0x000fe200078e00ff */
[----:B------:R-:W-:Y:S01]  /*1210*/  IADD3 R21, R184, -0x1, RZ ;  /* 0xffffffffb8157810 */ /* 0x000fe20007ffe0ff */
[----:B------:R-:W-:Y:S01]  /*1220*/  IMAD.MOV.U32 R31, RZ, RZ, 0x6 ;  /* 0x00000006ff1f7424 */ /* 0x000fe200078e00ff */
[----:B------:R-:W-:Y:S01]  /*1230*/  @!P1 LOP3.LUT R0, R0, 0xfffffff8, RZ, 0xc0, !PT ;  /* 0xfffffff800009812 */ /* 0x000fe200078ec0ff */
[C---:B--2---:R-:W-:Y:S01]  /*1240*/  IMAD R12, R34.reuse, c[0x0][0x1e8], RZ ;  /* 0x00007a00220c7a24 */ /* 0x044fe200078e02ff */
[----:B------:R-:W-:Y:S01]  /*1250*/  ISETP.GT.AND P0, PT, R21, R232, PT ;  /* 0x000000e81500720c */ /* 0x000fe20003f04270 */
[----:B------:R-:W-:Y:S01]  /*1260*/  IMAD R16, R34, c[0x0][0x210], RZ ;  /* 0x0000840022107a24 */ /* 0x000fe200078e02ff */
[----:B-----5:R-:W-:Y:S01]  /*1270*/  LEA.HI R24, R107, R109, RZ, 0x4 ;  /* 0x0000006d6b187211 */ /* 0x020fe200078f20ff */
[----:B----4-:R-:W-:Y:S01]  /*1280*/  @!P1 IMAD.WIDE R6, R0, 0x2, R14 ;  /* 0x0000000200069825 */ /* 0x010fe200078e020e */
[----:B------:R-:W-:Y:S01]  /*1290*/  SHF.L.U64.HI R25, R29, R31, c[0x0][0x1e4] ;  /* 0x000079001d197619 */ /* 0x000fe2000001021f */
[----:B------:R-:W-:Y:S01]  /*12a0*/  ULDC UR6, c[0x0][0x324] ;  /* 0x0000c90000067ab9 */ /* 0x000fe20000000800 */
[----:B------:R-:W-:Y:S01]  /*12b0*/  SHF.R.S32.HI R19, RZ, 0x4, R24 ;  /* 0x00000004ff137819 */ /* 0x000fe20000011418 */
[----:B------:R-:W-:Y:S01]  /*12c0*/  IMAD.SHL.U32 R20, R22, 0x8, RZ ;  /* 0x0000000816147824 */ /* 0x000fe200078e00ff */
[----:B------:R-:W-:Y:S01]  /*12d0*/  LOP3.LUT P3, RZ, R32, 0x2, RZ, 0xc0, !PT ;  /* 0x0000000220ff7812 */ /* 0x000fe2000786c0ff */
[C---:B------:R-:W-:Y:S01]  /*12e0*/  IMAD R12, R33.reuse, c[0x0][0x1ec], R12 ;  /* 0x00007b00210c7a24 */ /* 0x040fe200078e020c */
[----:B------:R-:W-:Y:S01]  /*12f0*/  LEA.HI R13, R24, R19, RZ, 0x1 ;  /* 0x00000013180d7211 */ /* 0x000fe200078f08ff */
[----:B------:R-:W-:Y:S01]  /*1300*/  IMAD R16, R33, c[0x0][0x214], R16 ;  /* 0x0000850021107a24 */ /* 0x000fe200078e0210 */
[----:B------:R-:W-:Y:S01]  /*1310*/  LEA.HI R106, R107, R109, RZ, 0x5 ;  /* 0x0000006d6b6a7211 */ /* 0x000fe200078f28ff */
[----:B------:R-:W-:Y:S01]  /*1320*/  IMAD.SHL.U32 R104, R21, 0x40, RZ ;  /* 0x0000004015687824 */ /* 0x000fe200078e00ff */
[----:B------:R-:W-:Y:S01]  /*1330*/  @P0 IADD3 R17, R184, -0x2, RZ ;  /* 0xfffffffeb8110810 */ /* 0x000fe20007ffe0ff */
[----:B------:R-:W-:Y:S01]  /*1340*/  IMAD.SHL.U32 R35, R29, 0x20, RZ ;  /* 0x000000201d237824 */ /* 0x000fe200078e00ff */
[----:B------:R-:W-:Y:S01]  /*1350*/  LOP3.LUT R13, R13, 0xfffffffe, RZ, 0xc0, !PT ;  /* 0xfffffffe0d0d7812 */ /* 0x000fe200078ec0ff */
[----:B------:R-:W-:Y:S01]  /*1360*/  ULOP3.LUT UR6, URZ, UR6, URZ, 0x33, !UPT ;  /* 0x000000063f067292 */ /* 0x000fe2000f8e333f */
[----:B-1----:R-:W-:-:S02]  /*1370*/  @!P1 SHF.R.S32.HI R4, RZ, 0x1f, R28 ;  /* 0x0000001fff049819 */ /* 0x002fc4000001141c */
[----:B------:R-:W-:Y:S02]  /*1380*/  @P0 SHF.R.S32.HI R11, RZ, 0x1f, R17 ;  /* 0x0000001fff0b0819 */ /* 0x000fe40000011411 */
[----:B------:R-:W-:Y:S02]  /*1390*/  @!P1 LEA.HI R4, R4, R28, RZ, 0x3 ;  /* 0x0000001c04049211 */ /* 0x000fe400078f18ff */
[----:B------:R-:W-:Y:S02]  /*13a0*/  IADD3 R18, -R104, c[0x0][0x1d0], -R22 ;  /* 0x0000740068127a10 */ /* 0x000fe40007ffe916 */
[----:B------:R-:W-:Y:S02]  /*13b0*/  @!P1 LOP3.LUT R4, R4, 0xfffffff8, RZ, 0xc0, !PT ;  /* 0xfffffff804049812 */ /* 0x000fe400078ec0ff */
[----:B------:R-:W-:-:S03]  /*13c0*/  SHF.R.S32.HI R105, RZ, 0x5, R106 ;  /* 0x00000005ff697819 */ /* 0x000fc6000001146a */
[----:B------:R-:W-:-:S05]  /*13d0*/  @!P1 IMAD.WIDE R4, R4, 0x2, R14 ;  /* 0x0000000204049825 */ /* 0x000fca00078e020e */
[----:B------:R3:W-:Y:S01]  /*13e0*/  @!P1 LDGSTS.E.BYPASS.LTC128B.128 [R233+0x17100], [R4.64], !P4 ;  /* 0x1710000004e99fae */ /* 0x0007e2000e101d48 */
[----:B------:R-:W-:-:S03]  /*13f0*/  ISETP.GE.AND P4, PT, R18, 0x1, PT ;  /* 0x000000011200780c */ /* 0x000fc60003f86270 */
[----:B------:R1:W-:Y:S01]  /*1400*/  @!P1 LDGSTS.E.BYPASS.LTC128B.128 [R233+0x1b100], [R6.64], !P5 ;  /* 0x1b10000006e99fae */ /* 0x0003e2000e901d48 */
[----:B------:R-:W-:Y:S02]  /*1410*/  ISETP.GE.AND P5, PT, R27, c[0x0][0x1d4], PT ;  /* 0x000075001b007a0c */ /* 0x000fe40003fa6270 */
[----:B-1----:R-:W-:-:S05]  /*1420*/  SHF.R.S32.HI R6, RZ, 0x1f, R22 ;  /* 0x0000001fff067819 */ /* 0x002fca0000011416 */
[C---:B------:R-:W-:Y:S02]  /*1430*/  IMAD R0, R6.reuse, c[0x0][0x1e0], RZ ;  /* 0x0000780006007a24 */ /* 0x040fe400078e02ff */
[----:B------:R-:W-:Y:S02]  /*1440*/  IMAD R6, R6, c[0x0][0x208], RZ ;  /* 0x0000820006067a24 */ /* 0x000fe400078e02ff */
[C---:B------:R-:W-:Y:S02]  /*1450*/  IMAD R0, R22.reuse, c[0x0][0x1e4], R0 ;  /* 0x0000790016007a24 */ /* 0x040fe400078e0200 */
[C---:B------:R-:W-:Y:S02]  /*1460*/  IMAD R10, R22.reuse, c[0x0][0x20c], R6 ;  /* 0x00008300160a7a24 */ /* 0x040fe400078e0206 */
[----:B------:R-:W-:-:S04]  /*1470*/  IMAD.WIDE.U32 R6, R22, c[0x0][0x208], R2 ;  /* 0x0000820016067a25 */ /* 0x000fc800078e0002 */
[----:B------:R-:W-:Y:S01]  /*1480*/  IMAD.IADD R7, R7, 0x1, R10 ;  /* 0x0000000107077824 */ /* 0x000fe200078e020a */
[--C-:B---3--:R-:W-:Y:S01]  /*1490*/  @P2 SHF.R.S32.HI R5, RZ, 0x1f, R8.reuse ;  /* 0x0000001fff052819 */ /* 0x108fe20000011408 */
[----:B------:R-:W-:Y:S02]  /*14a0*/  @P2 IMAD.MOV.U32 R4, RZ, RZ, R8 ;  /* 0x000000ffff042224 */ /* 0x000fe400078e0008 */
[----:B------:R-:W-:-:S04]  /*14b0*/  IMAD.WIDE.U32 R8, R22, c[0x0][0x1e0], R2 ;  /* 0x0000780016087a25 */ /* 0x000fc800078e0002 */
[----:B------:R-:W-:Y:S02]  /*14c0*/  IMAD.IADD R9, R9, 0x1, R0 ;  /* 0x0000000109097824 */ /* 0x000fe400078e0200 */
[----:B------:R-:W-:Y:S02]  /*14d0*/  IMAD.SHL.U32 R0, R32, 0x40, RZ ;  /* 0x0000004020007824 */ /* 0x000fe400078e00ff */
[----:B------:R-:W-:Y:S02]  /*14e0*/  @!P2 IMAD.MOV.U32 R5, RZ, RZ, R30 ;  /* 0x000000ffff05a224 */ /* 0x000fe400078e001e */
[----:B------:R-:W-:Y:S01]  /*14f0*/  IMAD.SHL.U32 R30, R29, 0x40, RZ ;  /* 0x000000401d1e7824 */ /* 0x000fe200078e00ff */
[----:B------:R-:W-:Y:S01]  /*1500*/  LOP3.LUT R0, R0, 0x1c0, RZ, 0xc0, !PT ;  /* 0x000001c000007812 */ /* 0x000fe200078ec0ff */
[----:B------:R-:W-:Y:S02]  /*1510*/  @P0 IMAD R3, R25, R17, RZ ;  /* 0x0000001119030224 */ /* 0x000fe400078e02ff */
[----:B------:R-:W-:Y:S01]  /*1520*/  @!P2 IMAD.MOV.U32 R4, RZ, RZ, R41 ;  /* 0x000000ffff04a224 */ /* 0x000fe200078e0029 */
[----:B------:R-:W-:Y:S01]  /*1530*/  ISETP.GE.AND P2, PT, R18, 0x21, PT ;  /* 0x000000211200780c */ /* 0x000fe20003f46270 */
[----:B------:R-:W-:Y:S01]  /*1540*/  @P0 IMAD R23, R11, R30, R3 ;  /* 0x0000001e0b170224 */ /* 0x000fe200078e0203 */
[----:B------:R-:W-:Y:S01]  /*1550*/  @!P1 SHF.R.S32.HI R3, RZ, 0x1f, R26 ;  /* 0x0000001fff039819 */ /* 0x000fe2000001141a */
[----:B------:R-:W-:-:S03]  /*1560*/  IMAD.WIDE.U32 R10, R33, c[0x0][0x1e8], R8 ;  /* 0x00007a00210a7a25 */ /* 0x000fc600078e0008 */
[----:B------:R-:W-:Y:S01]  /*1570*/  @!P1 LEA.HI R3, R3, R26, RZ, 0x3 ;  /* 0x0000001a03039211 */ /* 0x000fe200078f18ff */
[----:B------:R-:W-:Y:S01]  /*1580*/  IMAD.WIDE.U32 R8, R33, c[0x0][0x210], R6 ;  /* 0x0000840021087a25 */ /* 0x000fe200078e0006 */
[----:B------:R-:W-:Y:S02]  /*1590*/  LOP3.LUT R6, R0, 0x8, R20, 0xf8, !PT ;  /* 0x0000000800067812 */ /* 0x000fe400078ef814 */
[----:B------:R-:W-:Y:S01]  /*15a0*/  SHF.R.U32.HI R0, RZ, 0x3, R0 ;  /* 0x00000003ff007819 */ /* 0x000fe20000011600 */
[----:B------:R-:W-:Y:S01]  /*15b0*/  IMAD.IADD R7, R11, 0x1, R12 ;  /* 0x000000010b077824 */ /* 0x000fe200078e020c */
[----:B------:R-:W-:Y:S01]  /*15c0*/  SHF.R.S32.HI R12, RZ, 0x1f, R21 ;  /* 0x0000001fff0c7819 */ /* 0x000fe20000011415 */
[----:B------:R-:W-:Y:S01]  /*15d0*/  IMAD.IADD R11, R9, 0x1, R16 ;  /* 0x00000001090b7824 */ /* 0x000fe200078e0210 */
[----:B------:R-:W-:Y:S01]  /*15e0*/  @!P1 LOP3.LUT R9, R3, 0xfffffff8, RZ, 0xc0, !PT ;  /* 0xfffffff803099812 */ /* 0x000fe200078ec0ff */
[----:B------:R-:W-:Y:S01]  /*15f0*/  IMAD.IADD R16, R19, 0x1, -R13 ;  /* 0x0000000113107824 */ /* 0x000fe200078e0a0d */
[----:B------:R-:W-:Y:S01]  /*1600*/  LOP3.LUT R13, R6, R0, RZ, 0x3c, !PT ;  /* 0x00000000060d7212 */ /* 0x000fe200078e3cff */
[----:B------:R-:W-:-:S02]  /*1610*/  IMAD.MOV.U32 R6, RZ, RZ, R10 ;  /* 0x000000ffff067224 */ /* 0x000fc400078e000a */
[----:B------:R-:W-:Y:S02]  /*1620*/  IMAD R0, R5, c[0x0][0x1f0], RZ ;  /* 0x00007c0005007a24 */ /* 0x000fe400078e02ff */
[----:B------:R-:W-:-:S04]  /*1630*/  IMAD.WIDE.U32 R42, R4, c[0x0][0x1f0], R6 ;  /* 0x00007c00042a7a25 */ /* 0x000fc800078e0006 */
[----:B------:R-:W-:Y:S01]  /*1640*/  IMAD R0, R4, c[0x0][0x1f4], R0 ;  /* 0x00007d0004007a24 */ /* 0x000fe200078e0200 */
[----:B------:R-:W-:Y:S01]  /*1650*/  STL.64 [R1+0x58], R42 ;  /* 0x0000582a01007387 */ /* 0x000fe20000100a00 */
[----:B------:R-:W-:Y:S02]  /*1660*/  IMAD.MOV.U32 R10, RZ, RZ, R8 ;  /* 0x000000ffff0a7224 */ /* 0x000fe400078e0008 */
[----:B------:R-:W-:-:S04]  /*1670*/  @!P1 IMAD.WIDE R8, R9, 0x2, R14 ;  /* 0x0000000209089825 */ /* 0x000fc800078e020e */
[----:B------:R-:W-:Y:S01]  /*1680*/  IMAD R3, R25, R21, RZ ;  /* 0x0000001519037224 */ /* 0x000fe200078e02ff */
[----:B------:R1:W-:Y:S01]  /*1690*/  @!P1 LDGSTS.E.BYPASS.LTC128B.128 [R233+0x1f100], [R8.64], !P6 ;  /* 0x1f10000008e99fae */ /* 0x0003e2000f101d48 */
[----:B------:R-:W-:Y:S01]  /*16a0*/  IMAD.IADD R39, R43, 0x1, R0 ;  /* 0x000000012b277824 */ /* 0x000fe200078e0200 */
[----:B------:R-:W-:Y:S01]  /*16b0*/  ISETP.GE.AND P6, PT, R28, c[0x0][0x1d4], PT ;  /* 0x000075001c007a0c */ /* 0x000fe20003fc6270 */
[----:B------:R-:W-:Y:S01]  /*16c0*/  IMAD.MOV.U32 R38, RZ, RZ, R42 ;  /* 0x000000ffff267224 */ /* 0x000fe200078e002a */
[----:B------:R-:W0:Y:S01]  /*16d0*/  LDGDEPBAR ;  /* 0x00000000000079af */ /* 0x000e220000000000 */
[----:B------:R-:W-:Y:S02]  /*16e0*/  IMAD R6, R12, R30, R3 ;  /* 0x0000001e0c067224 */ /* 0x000fe400078e0203 */
[----:B------:R-:W-:Y:S02]  /*16f0*/  IMAD R3, R5, c[0x0][0x218], RZ ;  /* 0x0000860005037a24 */ /* 0x000fe400078e02ff */
[----:B------:R-:W-:-:S02]  /*1700*/  IMAD R0, R16, 0x200, R13 ;  /* 0x0000020010007824 */ /* 0x000fc400078e020d */
[----:B------:R-:W-:Y:S02]  /*1710*/  IMAD R7, R12, c[0x0][0x208], RZ ;  /* 0x000082000c077a24 */ /* 0x000fe400078e02ff */
[----:B------:R-:W-:Y:S02]  /*1720*/  IMAD R12, R4, c[0x0][0x21c], R3 ;  /* 0x00008700040c7a24 */ /* 0x000fe400078e0203 */
[----:B------:R-:W-:Y:S02]  /*1730*/  IMAD.MOV.U32 R14, RZ, RZ, 0x5 ;  /* 0x00000005ff0e7424 */ /* 0x000fe400078e00ff */
[----:B------:R-:W-:Y:S02]  /*1740*/  IMAD.SHL.U32 R192, R0, 0x2, RZ ;  /* 0x0000000200c07824 */ /* 0x000fe400078e00ff */
[----:B------:R-:W-:Y:S01]  /*1750*/  IMAD R13, R21, c[0x0][0x20c], R7 ;  /* 0x00008300150d7a24 */ /* 0x000fe200078e0207 */
[----:B------:R-:W-:Y:S01]  /*1760*/  SHF.L.U64.HI R44, R29, R14, c[0x0][0x1e4] ;  /* 0x000079001d2c7619 */ /* 0x000fe2000001020e */
[----:B------:R-:W-:Y:S01]  /*1770*/  IMAD.WIDE.U32 R14, R21, c[0x0][0x208], RZ ;  /* 0x00008200150e7a25 */ /* 0x000fe200078e00ff */
[----:B------:R-:W-:-:S02]  /*1780*/  IADD3 R5, R192, 0x8100, RZ ;  /* 0x00008100c0057810 */ /* 0x000fc40007ffe0ff */
[----:B------:R-:W-:Y:S01]  /*1790*/  IADD3 R203, R192, 0x8120, RZ ;  /* 0x00008120c0cb7810 */ /* 0x000fe20007ffe0ff */
[----:B------:R-:W-:Y:S01]  /*17a0*/  IMAD.WIDE.U32 R40, R4, c[0x0][0x218], R10 ;  /* 0x0000860004287a25 */ /* 0x000fe200078e000a */
[----:B------:R-:W-:Y:S01]  /*17b0*/  @P3 IADD3 R203, R5, -0x20, RZ ;  /* 0xffffffe005cb3810 */ /* 0x000fe20007ffe0ff */
[----:B------:R-:W-:Y:S02]  /*17c0*/  BAR.SYNC.DEFER_BLOCKING 0x0 ;  /* 0x0000000000007b1d */ /* 0x000fe40000010000 */
[----:B-1----:R-:W-:Y:S01]  /*17d0*/  IMAD.WIDE.U32 R8, R21, R30, R38 ;  /* 0x0000001e15087225 */ /* 0x002fe200078e0026 */
[C---:B------:R-:W-:Y:S02]  /*17e0*/  IADD3 R218, R203.reuse, 0x800, RZ ;  /* 0x00000800cbda7810 */ /* 0x040fe40007ffe0ff */
[----:B------:R-:W-:Y:S01]  /*17f0*/  IADD3 R217, R203, 0x1000, RZ ;  /* 0x00001000cbd97810 */ /* 0x000fe20007ffe0ff */
[----:B------:R-:W-:Y:S01]  /*1800*/  IMAD.IADD R3, R9, 0x1, R6 ;  /* 0x0000000109037824 */ /* 0x000fe200078e0206 */
[C---:B------:R-:W-:Y:S01]  /*1810*/  @P4 LEA R6, P1, R8.reuse, c[0x0][0x1c8], 0x1 ;  /* 0x0000720008064a11 */ /* 0x040fe200078208ff */
[----:B------:R-:W-:Y:S01]  /*1820*/  IMAD.IADD R10, R15, 0x1, R13 ;  /* 0x000000010f0a7824 */ /* 0x000fe200078e020d */
[----:B------:R-:W-:Y:S01]  /*1830*/  SEL R15, RZ, 0x2, P6 ;  /* 0x00000002ff0f7807 */ /* 0x000fe20003000000 */
[----:B------:R-:W-:Y:S01]  /*1840*/  IMAD.IADD R37, R41, 0x1, R12 ;  /* 0x0000000129257824 */ /* 0x000fe200078e020c */
[----:B------:R-:W-:Y:S01]  /*1850*/  @P4 LEA.HI.X R7, R8, c[0x0][0x1cc], R3, 0x1, P1 ;  /* 0x0000730008074a11 */ /* 0x000fe200008f0c03 */
[----:B------:R-:W-:Y:S01]  /*1860*/  STL [R1+0x70], R44 ;  /* 0x0000702c01007387 */ /* 0x000fe20000100800 */
[----:B------:R-:W-:Y:S01]  /*1870*/  @P2 IADD3 R0, P1, R35, R8, RZ ;  /* 0x0000000823002210 */ /* 0x000fe20007f3e0ff */
[----:B------:R-:W-:Y:S01]  /*1880*/  @P0 IMAD.WIDE.U32 R8, R17, R30, R38 ;  /* 0x0000001e11080225 */ /* 0x000fe200078e0026 */
[----:B------:R-:W-:Y:S01]  /*1890*/  P2R R17, PR, RZ, 0x1 ;  /* 0x00000001ff117803 */ /* 0x000fe20000000000 */
[----:B------:R-:W-:Y:S01]  /*18a0*/  STL.64 [R1+0x50], R38 ;  /* 0x0000502601007387 */ /* 0x000fe20000100a00 */
[----:B------:R-:W-:Y:S01]  /*18b0*/  @P2 LEA R4, P3, R0, c[0x0][0x1c8], 0x1 ;  /* 0x0000720000042a11 */ /* 0x000fe200078608ff */
[----:B------:R-:W-:Y:S01]  /*18c0*/  @P2 IMAD.X R5, R44, 0x1, R3, P1 ;  /* 0x000000012c052824 */ /* 0x000fe200008e0603 */
[----:B------:R-:W-:Y:S01]  /*18d0*/  LEA R3, P1, R14, R40, 0x6 ;  /* 0x000000280e037211 */ /* 0x000fe200078230ff */
[----:B------:R-:W-:Y:S01]  /*18e0*/  STL.64 [R1+0x60], R40 ;  /* 0x0000602801007387 */ /* 0x000fe20000100a00 */
[----:B------:R-:W-:-:S02]  /*18f0*/  @P0 LEA R100, P4, R8, c[0x0][0x1c8], 0x1 ;  /* 0x0000720008640a11 */ /* 0x000fc400078808ff */
[----:B------:R-:W-:Y:S01]  /*1900*/  @P2 LEA.HI.X R5, R0, c[0x0][0x1cc], R5, 0x1, P3 ;  /* 0x0000730000052a11 */ /* 0x000fe200018f0c05 */
[----:B------:R-:W-:Y:S01]  /*1910*/  @P0 IMAD.IADD R0, R9, 0x1, R23 ;  /* 0x0000000109000824 */ /* 0x000fe200078e0217 */
[----:B------:R-:W-:Y:S01]  /*1920*/  LEA.HI.X R10, R14, R37, R10, 0x6, P1 ;  /* 0x000000250e0a7211 */ /* 0x000fe200008f340a */
[----:B------:R-:W-:Y:S01]  /*1930*/  STL [R1+0x4c], R37 ;  /* 0x00004c2501007387 */ /* 0x000fe20000100800 */
[C---:B------:R-:W-:Y:S02]  /*1940*/  LEA R12, P1, R3.reuse, c[0x0][0x1f8], 0x1 ;  /* 0x00007e00030c7a11 */ /* 0x040fe400078208ff */
[----:B------:R-:W-:Y:S02]  /*1950*/  @P0 LEA.HI.X R101, R8, c[0x0][0x1cc], R0, 0x1, P4 ;  /* 0x0000730008650a11 */ /* 0x000fe400020f0c00 */
[----:B------:R-:W-:Y:S02]  /*1960*/  LOP3.LUT R0, R24, 0xfffffff0, RZ, 0xc0, !PT ;  /* 0xfffffff018007812 */ /* 0x000fe400078ec0ff */
[----:B------:R-:W-:-:S02]  /*1970*/  LEA.HI.X R13, R3, c[0x0][0x1fc], R10, 0x1, P1 ;  /* 0x00007f00030d7a11 */ /* 0x000fc400008f0c0a */
[----:B------:R-:W-:Y:S01]  /*1980*/  ISETP.GE.AND P3, PT, R2, c[0x0][0x1d4], PT ;  /* 0x0000750002007a0c */ /* 0x000fe20003f66270 */
[----:B------:R-:W-:Y:S01]  /*1990*/  IMAD.IADD R0, R109, 0x1, -R0 ;  /* 0x000000016d007824 */ /* 0x000fe200078e0a00 */
[----:B------:R-:W-:Y:S02]  /*19a0*/  ISETP.GE.AND P1, PT, R18, 0x1, PT ;  /* 0x000000011200780c */ /* 0x000fe40003f26270 */
[----:B------:R-:W-:Y:S02]  /*19b0*/  ISETP.GE.AND P4, PT, R26, c[0x0][0x1d4], PT ;  /* 0x000075001a007a0c */ /* 0x000fe40003f86270 */
[----:B------:R-:W-:Y:S02]  /*19c0*/  SHF.R.S32.HI R3, RZ, 0x1f, R0 ;  /* 0x0000001fff037819 */ /* 0x000fe40000011400 */
[----:B------:R-:W-:Y:S02]  /*19d0*/  IADD3 R216, R203, 0x1800, RZ ;  /* 0x00001800cbd87810 */ /* 0x000fe40007ffe0ff */
[----:B------:R-:W-:-:S02]  /*19e0*/  LEA.HI R3, R3, R0, RZ, 0x3 ;  /* 0x0000000003037211 */ /* 0x000fc400078f18ff */
[----:B------:R-:W-:Y:S02]  /*19f0*/  IADD3 R215, R203, 0x2000, RZ ;  /* 0x00002000cbd77810 */ /* 0x000fe40007ffe0ff */
[----:B------:R-:W-:Y:S01]  /*1a00*/  LOP3.LUT R2, R3, 0xfffffff8, RZ, 0xc0, !PT ;  /* 0xfffffff803027812 */ /* 0x000fe200078ec0ff */
[----:B------:R-:W-:Y:S01]  /*1a10*/  @!PT LDS RZ, [RZ] ;  /* 0x00000000fffff984 */ /* 0x000fe20000000800 */
[----:B------:R-:W-:Y:S01]  /*1a20*/  @!PT LDS RZ, [RZ] ;  /* 0x00000000fffff984 */ /* 0x000fe20000000800 */
[----:B------:R-:W-:Y:S01]  /*1a30*/  @!PT LDS RZ, [RZ] ;  /* 0x00000000fffff984 */ /* 0x000fe20000000800 */
[----:B------:R1:W-:Y:S01]  /*1a40*/  @P1 LDGSTS.E.BYPASS.LTC128B.128 [R233+0x8100], [R6.64], !P3 ;  /* 0x0810000006e91fae */ /* 0x0003e2000d901d48 */
[C---:B------:R-:W-:Y:S02]  /*1a50*/  IADD3 R214, R203.reuse, 0x2800, RZ ;  /* 0x00002800cbd67810 */ /* 0x040fe40007ffe0ff */
[C---:B------:R-:W-:Y:S01]  /*1a60*/  IADD3 R213, R203.reuse, 0x3000, RZ ;  /* 0x00003000cbd57810 */ /* 0x040fe20007ffe0ff */
[----:B------:R1:W-:Y:S01]  /*1a70*/  @P1 LDGSTS.E.BYPASS.LTC128B.128 [R233+0xa100], [R6.64+0x80], !P6 ;  /* 0x0a10008006e91fae */ /* 0x0003e2000f101d48 */
[----:B------:R-:W-:Y:S01]  /*1a80*/  IMAD.IADD R14, R0, 0x1, -R2 ;  /* 0x00000001000e7824 */ /* 0x000fe200078e0a02 */
[C---:B------:R-:W-:Y:S01]  /*1a90*/  IADD3 R212, R203.reuse, 0x3800, RZ ;  /* 0x00003800cbd47810 */ /* 0x040fe20007ffe0ff */
[----:B------:R-:W-:Y:S01]  /*1aa0*/  IMAD.MOV.U32 R0, RZ, RZ, c[0x0][0x208] ;  /* 0x00008200ff007624 */ /* 0x000fe200078e00ff */
[----:B------:R1:W-:Y:S01]  /*1ab0*/  @P1 LDGSTS.E.BYPASS.LTC128B.128 [R233+0xc100], [R6.64+0x100], !P5 ;  /* 0x0c10010006e91fae */ /* 0x0003e2000e901d48 */
[----:B------:R-:W-:Y:S01]  /*1ac0*/  IMAD.SHL.U32 R2, R16, 0x8, RZ ;  /* 0x0000000810027824 */ /* 0x000fe200078e00ff */
[----:B------:R-:W-:Y:S01]  /*1ad0*/  P2R R16, PR, RZ, 0x40 ;  /* 0x00000040ff107803 */ /* 0x000fe20000000000 */
[C---:B------:R-:W-:Y:S01]  /*1ae0*/  IMAD.SHL.U32 R19, R0.reuse, 0x40, RZ ;  /* 0x0000004000137824 */ /* 0x040fe200078e00ff */
[----:B------:R1:W-:Y:S01]  /*1af0*/  @P1 LDGSTS.E.BYPASS.LTC128B.128 [R233+0xe100], [R6.64+0x180], !P4 ;  /* 0x0e10018006e91fae */ /* 0x0003e2000e101d48 */
[----:B------:R-:W-:Y:S01]  /*1b00*/  SHF.L.U64.HI R11, R0, R31, c[0x0][0x20c] ;  /* 0x00008300000b7619 */ /* 0x000fe2000001021f */
[C---:B------:R-:W-:Y:S01]  /*1b10*/  IMAD.SHL.U32 R0, R14.reuse, 0x40, RZ ;  /* 0x000000400e007824 */ /* 0x040fe200078e00ff */
[----:B------:R-:W-:Y:S01]  /*1b20*/  LOP3.LUT P1, RZ, R14, 0x2, RZ, 0xc0, !PT ;  /* 0x000000020eff7812 */ /* 0x000fe2000782c0ff */
[----:B------:R2:W-:Y:S01]  /*1b30*/  @P2 LDGSTS.E.BYPASS.LTC128B.128 [R233+0x9100], [R4.64], !P3 ;  /* 0x0910000004e92fae */ /* 0x0005e2000d901d48 */
[----:B------:R-:W-:-:S02]  /*1b40*/  IADD3 R211, R203, 0x4000, RZ ;  /* 0x00004000cbd37810 */ /* 0x000fc40007ffe0ff */
[----:B------:R-:W-:Y:S01]  /*1b50*/  LOP3.LUT R0, R0, 0x1c0, RZ, 0xc0, !PT ;  /* 0x000001c000007812 */ /* 0x000fe200078ec0ff */
[----:B------:R2:W-:Y:S01]  /*1b60*/  @P2 LDGSTS.E.BYPASS.LTC128B.128 [R233+0xb100], [R4.64+0x80], !P6 ;  /* 0x0b10008004e92fae */ /* 0x0005e2000f101d48 */
[C---:B------:R-:W-:Y:S02]  /*1b70*/  IADD3 R210, R203.reuse, 0x4800, RZ ;  /* 0x00004800cbd27810 */ /* 0x040fe40007ffe0ff */
[----:B------:R-:W-:Y:S01]  /*1b80*/  LOP3.LUT R2, R0, 0x8, R2, 0xf8, !PT ;  /* 0x0000000800027812 */ /* 0x000fe200078ef802 */
[----:B------:R2:W-:Y:S01]  /*1b90*/  @P2 LDGSTS.E.BYPASS.LTC128B.128 [R233+0xd100], [R4.64+0x100], !P5 ;  /* 0x0d10010004e92fae */ /* 0x0005e2000e901d48 */
[----:B------:R-:W-:Y:S02]  /*1ba0*/  SHF.R.U32.HI R0, RZ, 0x3, R0 ;  /* 0x00000003ff007819 */ /* 0x000fe40000011600 */
[----:B------:R-:W-:Y:S01]  /*1bb0*/  IADD3 R209, R203, 0x5000, RZ ;  /* 0x00005000cbd17810 */ /* 0x000fe20007ffe0ff */
[----:B------:R2:W-:Y:S01]  /*1bc0*/  @P2 LDGSTS.E.BYPASS.LTC128B.128 [R233+0xf100], [R4.64+0x180], !P4 ;  /* 0x0f10018004e92fae */ /* 0x0005e2000e101d48 */
[----:B------:R-:W-:-:S02]  /*1bd0*/  LOP3.LUT R0, R2, R0, RZ, 0x3c, !PT ;  /* 0x0000000002007212 */ /* 0x000fc400078e3cff */
[----:B------:R-:W-:Y:S01]  /*1be0*/  SEL R2, RZ, 0x1, P3 ;  /* 0x00000001ff027807 */ /* 0x000fe20001800000 */
[----:B------:R-:W0:Y:S01]  /*1bf0*/  LDGDEPBAR ;  /* 0x00000000000079af */ /* 0x000e220000000000 */
[C---:B------:R-:W-:Y:S02]  /*1c00*/  IADD3 R208, R203.reuse, 0x5800, RZ ;  /* 0x00005800cbd07810 */ /* 0x040fe40007ffe0ff */
[C---:B------:R-:W-:Y:S02]  /*1c10*/  IADD3 R207, R203.reuse, 0x6000, RZ ;  /* 0x00006000cbcf7810 */ /* 0x040fe40007ffe0ff */
[C---:B------:R-:W-:Y:S02]  /*1c20*/  IADD3 R206, R203.reuse, 0x6800, RZ ;  /* 0x00006800cbce7810 */ /* 0x040fe40007ffe0ff */
[C---:B------:R-:W-:Y:S02]  /*1c30*/  IADD3 R205, R203.reuse, 0x7000, RZ ;  /* 0x00007000cbcd7810 */ /* 0x040fe40007ffe0ff */
[----:B------:R-:W-:Y:S01]  /*1c40*/  IADD3 R204, R203, 0x7800, RZ ;  /* 0x00007800cbcc7810 */ /* 0x000fe20007ffe0ff */
[----:B--2---:R-:W-:Y:S01]  /*1c50*/  IMAD.SHL.U32 R5, R3, 0x40, RZ ;  /* 0x0000004003057824 */ /* 0x004fe200078e00ff */
[----:B------:R-:W-:-:S04]  /*1c60*/  DEPBAR.LE SB0, 0x1 ;  /* 0x000080400000791a */ /* 0x000fc80000000000 */
[----:B------:R-:W-:Y:S01]  /*1c70*/  LOP3.LUT R5, R0, 0xfffffe00, R5, 0xf8, !PT ;  /* 0xfffffe0000057812 */ /* 0x000fe200078ef805 */
[----:B------:R-:W-:-:S04]  /*1c80*/  DEPBAR.LE SB0, 0x0 ;  /* 0x000080000000791a */ /* 0x000fc80000000000 */
[----:B------:R-:W-:Y:S01]  /*1c90*/  IMAD.MOV.U32 R4, RZ, RZ, 0x10 ;  /* 0x00000010ff047424 */ /* 0x000fe200078e00ff */
[----:B------:R-:W-:Y:S01]  /*1ca0*/  BAR.SYNC.DEFER_BLOCKING 0x0 ;  /* 0x0000000000007b1d */ /* 0x000fe20000010000 */
[----:B------:R-:W-:Y:S01]  /*1cb0*/  IMAD R0, R105, 0x400, R5 ;  /* 0x0000040069007824 */ /* 0x000fe200078e0205 */
[----:B------:R-:W-:Y:S02]  /*1cc0*/  SEL R3, RZ, 0x4, P5 ;  /* 0x00000004ff037807 */ /* 0x000fe40002800000 */
[----:B------:R-:W-:Y:S01]  /*1cd0*/  SEL R4, R4, 0xfffffff0, !P1 ;  /* 0xfffffff004047807 */ /* 0x000fe20004800000 */
[----:B------:R-:W-:Y:S01]  /*1ce0*/  IMAD.SHL.U32 R199, R0, 0x2, RZ ;  /* 0x0000000200c77824 */ /* 0x000fe200078e00ff */
[----:B-1----:R-:W-:Y:S02]  /*1cf0*/  IADD3 R6, P1, R19, R12, RZ ;  /* 0x0000000c13067210 */ /* 0x002fe40007f3e0ff */
[----:B------:R-:W-:Y:S01]  /*1d00*/  IADD3 R0, -R22, c[0x0][0x1d0], -R104 ;  /* 0x0000740016007a10 */ /* 0x000fe20007ffe968 */
[----:B------:R-:W-:Y:S01]  /*1d10*/  IMAD R200, R4, 0x2, R199 ;  /* 0x0000000204c87824 */ /* 0x000fe200078e02c7 */
[----:B------:R-:W-:Y:S01]  /*1d20*/  IADD3 R3, R3, R15, R2 ;  /* 0x0000000f03037210 */ /* 0x000fe20007ffe002 */
[----:B------:R-:W-:Y:S01]  /*1d30*/  IMAD.X R7, R11, 0x1, R13, P1 ;  /* 0x000000010b077824 */ /* 0x000fe200008e060d */
[----:B------:R-:W-:-:S02]  /*1d40*/  ISETP.LT.OR P1, PT, R0, 0x1, P3 ;  /* 0x000000010000780c */ /* 0x000fc40001f21670 */
[----:B------:R-:W-:-:S05]  /*1d50*/  SEL R2, RZ, 0x8, P4 ;  /* 0x00000008ff027807 */ /* 0x000fca0002000000 */
[----:B------:R-:W-:Y:S01]  /*1d60*/  IMAD.IADD R2, R3, 0x1, R2 ;  /* 0x0000000103027824 */ /* 0x000fe200078e0202 */
[----:B------:R-:W-:-:S04]  /*1d70*/  SHF.R.S32.HI R3, RZ, 0x1f, R105 ;  /* 0x0000001fff037819 */ /* 0x000fc80000011469 */
[C---:B------:R-:W-:Y:S01]  /*1d80*/  LOP3.LUT P0, RZ, R2.reuse, 0x2, RZ, 0xc0, !PT ;  /* 0x0000000202ff7812 */ /* 0x040fe2000780c0ff */
[----:B------:R-:W-:Y:S01]  /*1d90*/  LDSM.16.M88.4 R24, [R192+0x8100] ;  /* 0x00810000c018783b */ /* 0x000fe20000000200 */
[----:B------:R-:W-:Y:S02]  /*1da0*/  LOP3.LUT P2, RZ, R2, 0x4, RZ, 0xc0, !PT ;  /* 0x0000000402ff7812 */ /* 0x000fe4000784c0ff */
[----:B------:R-:W-:Y:S01]  /*1db0*/  LEA.HI R3, R3, R105, RZ, 0x3 ;  /* 0x0000006903037211 */ /* 0x000fe200078f18ff */
[----:B------:R-:W-:Y:S04]  /*1dc0*/  LDSM.16.M88.4 R28, [R192+0x8900] ;  /* 0x00890000c01c783b */ /* 0x000fe80000000200 */
[----:B------:R-:W-:Y:S04]  /*1dd0*/  LDSM.16.M88.4 R36, [R192+0x9100] ;  /* 0x00910000c024783b */ /* 0x000fe80000000200 */
[----:B------:R-:W-:Y:S04]  /*1de0*/  LDSM.16.M88.4 R40, [R192+0x9900] ;  /* 0x00990000c028783b */ /* 0x000fe80000000200 */
[----:B------:R-:W-:Y:S04]  /*1df0*/  LDSM.16.M88.4 R48, [R203] ;  /* 0x00000000cb30783b */ /* 0x000fe80000000200 */
[----:B------:R-:W-:Y:S04]  /*1e00*/  LDSM.16.M88.4 R68, [R203+0x800] ;  /* 0x00080000cb44783b */ /* 0x000fe80000000200 */
[----:B------:R-:W-:Y:S04]  /*1e10*/  LDSM.16.M88.4 R72, [R203+0x1000] ;  /* 0x00100000cb48783b */ /* 0x000fe80000000200 */
[----:B------:R-:W-:Y:S04]  /*1e20*/  LDSM.16.M88.4 R80, [R203+0x1800] ;  /* 0x00180000cb50783b */ /* 0x000fe80000000200 */
[----:B------:R-:W1:Y:S04]  /*1e30*/  LDSM.16.M88.4 R8, [R199+0x10100] ;  /* 0x01010000c708783b */ /* 0x000e680000000200 */
[----:B------:R-:W2:Y:S04]  /*1e40*/  LDSM.16.M88.4 R20, [R200+0x10100] ;  /* 0x01010000c814783b */ /* 0x000ea80000000200 */
[----:B------:R-:W-:Y:S01]  /*1e50*/  @!PT LDS RZ, [RZ] ;  /* 0x00000000fffff984 */ /* 0x000fe20000000800 */
[----:B------:R-:W-:Y:S01]  /*1e60*/  @!PT LDS RZ, [RZ] ;  /* 0x00000000fffff984 */ /* 0x000fe20000000800 */
[----:B------:R-:W-:Y:S01]  /*1e70*/  @!PT LDS RZ, [RZ] ;  /* 0x00000000fffff984 */ /* 0x000fe20000000800 */
[----:B------:R3:W-:Y:S01]  /*1e80*/  LDGSTS.E.BYPASS.LTC128B.128 [R233+0x100], [R12.64], !P1 ;  /* 0x001000000ce97fae */ /* 0x0007e2000c901d48 */
[----:B------:R-:W-:-:S02]  /*1e90*/  ISETP.LT.OR P1, PT, R0, 0x1, !P0 ;  /* 0x000000010000780c */ /* 0x000fc40004721670 */
[----:B------:R-:W-:-:S11]  /*1ea0*/  ISETP.LT.OR P0, PT, R0, 0x21, !P0 ;  /* 0x000000210000780c */ /* 0x000fd60004701670 */
[----:B------:R3:W-:Y:S01]  /*1eb0*/  LDGSTS.E.BYPASS.LTC128B.128 [R233+0x2100], [R12.64+0x80], !P1 ;  /* 0x021000800ce97fae */ /* 0x0007e2000c901d48 */
[C---:B------:R-:W-:Y:S02]  /*1ec0*/  ISETP.LT.OR P1, PT, R0.reuse, 0x1, !P2 ;  /* 0x000000010000780c */ /* 0x040fe40005721670 */
[----:B------:R-:W-:-:S11]  /*1ed0*/  ISETP.LT.OR P2, PT, R0, 0x21, !P2 ;  /* 0x000000210000780c */ /* 0x000fd60005741670 */
[----:B------:R3:W-:Y:S01]  /*1ee0*/  LDGSTS.E.BYPASS.LTC128B.128 [R233+0x4100], [R12.64+0x100], !P1 ;  /* 0x041001000ce97fae */ /* 0x0007e2000c901d48 */
[----:B------:R-:W-:Y:S01]  /*1ef0*/  LOP3.LUT P1, RZ, R2, 0x8, RZ, 0xc0, !PT ;  /* 0x0000000802ff7812 */ /* 0x000fe2000782c0ff */
[----:B------:R-:W-:Y:S01]  /*1f00*/  IMAD.MOV.U32 R2, RZ, RZ, 0x40 ;  /* 0x00000040ff027424 */ /* 0x000fe200078e00ff */
[----:B-1----:R-:W-:Y:S02]  /*1f10*/  HMMA.16816.F32.BF16 R52, R8, R40, RZ ;  /* 0x000000280834723c */ /* 0x002fe400000418ff */
[C---:B------:R-:W-:Y:S02]  /*1f20*/  ISETP.LT.OR P6, PT, R0.reuse, 0x1, !P1 ;  /* 0x000000010000780c */ /* 0x040fe40004fc1670 */
[----:B------:R-:W-:-:S04]  /*1f30*/  ISETP.LT.OR P1, PT, R0, 0x21, !P1 ;  /* 0x000000210000780c */ /* 0x000fc80004f21670 */
[----:B------:R-:W-:Y:S07]  /*1f40*/  HMMA.16816.F32.BF16 R56, R8, R42, RZ ;  /* 0x0000002a0838723c */ /* 0x000fee00000418ff */
[----:B------:R3:W-:Y:S01]  /*1f50*/  LDGSTS.E.BYPASS.LTC128B.128 [R233+0x6100], [R12.64+0x180], !P6 ;  /* 0x061001800ce97fae */ /* 0x0007e2000f101d48 */
[----:B------:R-:W-:-:S04]  /*1f60*/  LOP3.LUT P6, RZ, R32, 0x4, RZ, 0xc0, !PT ;  /* 0x0000000420ff7812 */ /* 0x000fc800078cc0ff */
[----:B------:R-:W-:Y:S02]  /*1f70*/  SEL R2, R2, 0xffffffc0, !P6 ;  /* 0xffffffc002027807 */ /* 0x000fe40007000000 */
[----:B------:R-:W-:Y:S01]  /*1f80*/  ISETP.LT.OR P6, PT, R0, 0x21, P3 ;  /* 0x000000210000780c */ /* 0x000fe20001fc1670 */
[----:B------:R-:W-:Y:S02]  /*1f90*/  IMAD.MOV.U32 R0, RZ, RZ, 0x20 ;  /* 0x00000020ff007424 */ /* 0x000fe400078e00ff */
[----:B------:R-:W-:Y:S01]  /*1fa0*/  IMAD.IADD R198, R192, 0x1, R2 ;  /* 0x00000001c0c67824 */ /* 0x000fe200078e0202 */
[----:B--2---:R-:W-:Y:S01]  /*1fb0*/  HMMA.16816.F32.BF16 R52, R20, R80, R52 ;  /* 0x000000501434723c */ /* 0x004fe20000041834 */
[----:B------:R-:W-:-:S07]  /*1fc0*/  IMAD.IADD R197, R2, 0x1, R203 ;  /* 0x0000000102c57824 */ /* 0x000fce00078e02cb */
[----:B------:R-:W-:Y:S01]  /*1fd0*/  HMMA.16816.F32.BF16 R56, R20, R82, R56 ;  /* 0x000000521438723c */ /* 0x000fe20000041838 */
[----:B------:R1:W-:Y:S01]  /*1fe0*/  LDGSTS.E.BYPASS.LTC128B.128 [R233+0x1100], [R6.64], !P6 ;  /* 0x0110000006e97fae */ /* 0x0003e2000f101d48 */
[----:B------:R-:W-:-:S03]  /*1ff0*/  ISETP.NE.AND P6, PT, R16, RZ, PT ;  /* 0x000000ff1000720c */ /* 0x000fc60003fc5270 */
[----:B------:R1:W-:Y:S01]  /*2000*/  LDGSTS.E.BYPASS.LTC128B.128 [R233+0x3100], [R6.64+0x80], !P0 ;  /* 0x0310008006e97fae */ /* 0x0003e2000c101d48 */
[----:B------:R-:W-:Y:S02]  /*2010*/  ISETP.NE.AND P0, PT, R17, RZ, PT ;  /* 0x000000ff1100720c */ /* 0x000fe40003f05270 */
[----:B------:R-:W-:Y:S01]  /*2020*/  HMMA.16816.F32.BF16 R16, R8, R28, RZ ;  /* 0x0000001c0810723c */ /* 0x000fe200000418ff */
[----:B------:R1:W-:Y:S01]  /*2030*/  LDGSTS.E.BYPASS.LTC128B.128 [R233+0x5100], [R6.64+0x100], !P2 ;  /* 0x0510010006e97fae */ /* 0x0003e2000d101d48 */
[----:B------:R-:W-:-:S03]  /*2040*/  ISETP.NE.AND P2, PT, R117, 0x1, PT ;  /* 0x000000017500780c */ /* 0x000fc60003f45270 */
[----:B------:R1:W-:Y:S01]  /*2050*/  LDGSTS.E.BYPASS.LTC128B.128 [R233+0x7100], [R6.64+0x180], !P1 ;  /* 0x0710018006e97fae */ /* 0x0003e2000c901d48 */
[----:B------:R-:W-:Y:S02]  /*2060*/  LOP3.LUT P1, RZ, R14, 0x4, RZ, 0xc0, !PT ;  /* 0x000000040eff7812 */ /* 0x000fe4000782c0ff */
[C---:B---3--:R-:W-:Y:S01]  /*2070*/  HMMA.16816.F32.BF16 R12, R8.reuse, R24, RZ ;  /* 0x00000018080c723c */ /* 0x048fe200000418ff */
[----:B------:R-:W-:Y:S01]  /*2080*/  LDSM.16.M88.4 R60, [R198+0x8100] ;  /* 0x00810000c63c783b */ /* 0x000fe20000000200 */
[----:B------:R-:W-:Y:S02]  /*2090*/  SEL R0, R0, 0xffffffe0, !P1 ;  /* 0xffffffe000007807 */ /* 0x000fe40004800000 */
[C---:B------:R-:W-:Y:S01]  /*20a0*/  @P0 LEA R102, P1, R35.reuse, R100, 0x1 ;  /* 0x0000006423660211 */ /* 0x040fe200078208ff */
[----:B------:R-:W-:Y:S02]  /*20b0*/  LDSM.16.M88.4 R64, [R198+0x8900] ;  /* 0x00890000c640783b */ /* 0x000fe40000000200 */
[C---:B------:R-:W-:Y:S01]  /*20c0*/  IMAD R202, R0.reuse, 0x2, R199 ;  /* 0x0000000200ca7824 */ /* 0x040fe200078e02c7 */
[----:B------:R-:W-:Y:S01]  /*20d0*/  HMMA.16816.F32.BF16 R24, R8, R26, RZ ;  /* 0x0000001a0818723c */ /* 0x000fe200000418ff */
[----:B------:R-:W-:Y:S01]  /*20e0*/  @P0 LEA.HI.X R103, R35, R101, R44, 0x1, P1 ;  /* 0x0000006523670211 */ /* 0x000fe200008f0c2c */
[----:B------:R-:W-:Y:S01]  /*20f0*/  LDSM.16.M88.4 R76, [R198+0x9100] ;  /* 0x00910000c64c783b */ /* 0x000fe20000000200 */
[----:B------:R-:W-:-:S03]  /*2100*/  IMAD R201, R0, 0x2, R200 ;  /* 0x0000000200c97824 */ /* 0x000fc600078e02c8 */
[----:B------:R-:W-:Y:S02]  /*2110*/  LDSM.16.M88.4 R84, [R198+0x9900] ;  /* 0x00990000c654783b */ /* 0x000fe40000000200 */
[C---:B------:R-:W-:Y:S02]  /*2120*/  HMMA.16816.F32.BF16 R28, R8.reuse, R30, RZ ;  /* 0x0000001e081c723c */ /* 0x040fe400000418ff */
[----:B------:R-:W-:Y:S04]  /*2130*/  LDSM.16.M88.4 R88, [R197+0x1000] ;  /* 0x00100000c558783b */ /* 0x000fe80000000200 */
[----:B------:R-:W-:Y:S02]  /*2140*/  LDSM.16.M88.4 R96, [R197+0x1800] ;  /* 0x00180000c560783b */ /* 0x000fe40000000200 */
[C---:B------:R-:W-:Y:S01]  /*2150*/  HMMA.16816.F32.BF16 R32, R8.reuse, R36, RZ ;  /* 0x000000240820723c */ /* 0x040fe200000418ff */
[----:B-1----:R-:W-:Y:S01]  /*2160*/  LEA.HI R7, R107, R109, RZ, 0x2 ;  /* 0x0000006d6b077211 */ /* 0x002fe200078f10ff */
[----:B------:R-:W-:Y:S03]  /*2170*/  LDSM.16.M88.4 R80, [R192+0xb100] ;  /* 0x00b10000c050783b */ /* 0x000fe60000000200 */
[----:B------:R-:W-:Y:S01]  /*2180*/  LOP3.LUT R7, R7, 0xfffffffc, RZ, 0xc0, !PT ;  /* 0xfffffffc07077812 */ /* 0x000fe200078ec0ff */
[----:B------:R-:W-:Y:S02]  /*2190*/  LDSM.16.M88.4 R92, [R192+0xb900] ;  /* 0x00b90000c05c783b */ /* 0x000fe40000000200 */
[----:B------:R-:W-:Y:S02]  /*21a0*/  HMMA.16816.F32.BF16 R36, R8, R38, RZ ;  /* 0x000000260824723c */ /* 0x000fe400000418ff */
[----:B------:R-:W1:Y:S04]  /*21b0*/  LDSM.16.M88.4 R8, [R202+0x10100] ;  /* 0x01010000ca08783b */ /* 0x000e680000000200 */
[----:B------:R-:W0:Y:S02]  /*21c0*/  LDGDEPBAR ;  /* 0x00000000000079af */ /* 0x000e240000000000 */
[C---:B------:R-:W-:Y:S08]  /*21d0*/  HMMA.16816.F32.BF16 R44, R20.reuse, R48, R12 ;  /* 0x00000030142c723c */ /* 0x040ff0000004180c */
[C---:B------:R-:W-:Y:S08]  /*21e0*/  HMMA.16816.F32.BF16 R40, R20.reuse, R50, R24 ;  /* 0x000000321428723c */ /* 0x040ff00000041818 */
[C---:B------:R-:W-:Y:S08]  /*21f0*/  HMMA.16816.F32.BF16 R12, R20.reuse, R70, R28 ;  /* 0x00000046140c723c */ /* 0x040ff0000004181c */
[C---:B------:R-:W-:Y:S01]  /*2200*/  HMMA.16816.F32.BF16 R24, R20.reuse, R68, R16 ;  /* 0x000000441418723c */ /* 0x040fe20000041810 */
[----:B------:R-:W-:Y:S04]  /*2210*/  LDSM.16.M88.4 R16, [R201+0x10100] ;  /* 0x01010000c910783b */ /* 0x000fe80000000200 */
[----:B------:R-:W2:Y:S03]  /*2220*/  LDSM.16.M88.4 R68, [R197] ;  /* 0x00000000c544783b */ /* 0x000ea60000000200 */
[C---:B------:R-:W-:Y:S08]  /*2230*/  HMMA.16816.F32.BF16 R32, R20.reuse, R72, R32 ;  /* 0x000000481420723c */ /* 0x040ff00000041820 */
[----:B------:R-:W-:Y:S01]  /*2240*/  HMMA.16816.F32.BF16 R36, R20, R74, R36 ;  /* 0x0000004a1424723c */ /* 0x000fe20000041824 */
[----:B------:R-:W3:Y:S07]  /*2250*/  LDSM.16.M88.4 R72, [R197+0x800] ;  /* 0x00080000c548783b */ /* 0x000eee0000000200 */
[C---:B-1----:R-:W-:Y:S08]  /*2260*/  HMMA.16816.F32.BF16 R48, R8.reuse, R60, R44 ;  /* 0x0000003c0830723c */ /* 0x042ff0000004182c */
[C---:B------:R-:W-:Y:S01]  /*2270*/  HMMA.16816.F32.BF16 R44, R8.reuse, R62, R40 ;  /* 0x0000003e082c723c */ /* 0x040fe20000041828 */
[----:B------:R-:W-:Y:S07]  /*2280*/  LDSM.16.M88.4 R60, [R192+0xa100] ;  /* 0x00a10000c03c783b */ /* 0x000fee0000000200 */
[C---:B------:R-:W-:Y:S01]  /*2290*/  HMMA.16816.F32.BF16 R28, R8.reuse, R66, R12 ;  /* 0x00000042081c723c */ /* 0x040fe2000004180c */
[----:B------:R-:W1:Y:S07]  /*22a0*/  LDSM.16.M88.4 R12, [R199+0x14100] ;  /* 0x01410000c70c783b */ /* 0x000e6e0000000200 */
[C---:B------:R-:W-:Y:S01]  /*22b0*/  HMMA.16816.F32.BF16 R40, R8.reuse, R64, R24 ;  /* 0x000000400828723c */ /* 0x040fe20000041818 */
[----:B------:R-:W4:Y:S07]  /*22c0*/  LDSM.16.M88.4 R64, [R192+0xa900] ;  /* 0x00a90000c040783b */ /* 0x000f2e0000000200 */
[C---:B------:R-:W-:Y:S08]  /*22d0*/  HMMA.16816.F32.BF16 R24, R8.reuse, R76, R32 ;  /* 0x0000004c0818723c */ /* 0x040ff00000041820 */
[C---:B------:R-:W-:Y:S01]  /*22e0*/  HMMA.16816.F32.BF16 R20, R8.reuse, R78, R36 ;  /* 0x0000004e0814723c */ /* 0x040fe20000041824 */
[----:B------:R-:W-:Y:S07]  /*22f0*/  LDSM.16.M88.4 R76, [R203+0x2800] ;  /* 0x00280000cb4c783b */ /* 0x000fee0000000200 */
[C---:B------:R-:W-:Y:S08]  /*2300*/  HMMA.16816.F32.BF16 R32, R8.reuse, R84, R52 ;  /* 0x000000540820723c */ /* 0x040ff00000041834 */
[----:B------:R-:W-:Y:S01]  /*2310*/  HMMA.16816.F32.BF16 R52, R8, R86, R56 ;  /* 0x000000560834723c */ /* 0x000fe20000041838 */
[----:B------:R-:W-:Y:S04]  /*2320*/  LDSM.16.M88.4 R8, [R200+0x14100] ;  /* 0x01410000c808783b */ /* 0x000fe80000000200 */
[----:B------:R-:W5:Y:S03]  /*2330*/  LDSM.16.M88.4 R56, [R203+0x2000] ;  /* 0x00200000cb38783b */ /* 0x000f660000000200 */
[C---:B--2---:R-:W-:Y:S01]  /*2340*/  HMMA.16816.F32.BF16 R48, R16.reuse, R68, R48 ;  /* 0x000000441030723c */ /* 0x044fe20000041830 */
[----:B------:R-:W-:Y:S07]  /*2350*/  LDSM.16.M88.4 R84, [R198+0xb100] ;  /* 0x00b10000c654783b */ /* 0x000fee0000000200 */
[C---:B------:R-:W-:Y:S01]  /*2360*/  HMMA.16816.F32.BF16 R44, R16.reuse, R70, R44 ;  /* 0x00000046102c723c */ /* 0x040fe2000004182c */
[----:B------:R-:W-:Y:S07]  /*2370*/  LDSM.16.M88.4 R68, [R198+0xa900] ;  /* 0x00a90000c644783b */ /* 0x000fee0000000200 */
        /* <DEDUP_REMOVED lines=9> */
[C---:B-1----:R-:W-:Y:S08]  /*2410*/  HMMA.16816.F32.BF16 R52, R12.reuse, R60, R48 ;  /* 0x0000003c0c34723c */ /* 0x042ff00000041830 */
[C---:B------:R-:W-:Y:S08]  /*2420*/  HMMA.16816.F32.BF16 R60, R12.reuse, R62, R44 ;  /* 0x0000003e0c3c723c */ /* 0x040ff0000004182c */
[C---:B----4-:R-:W-:Y:S01]  /*2430*/  HMMA.16816.F32.BF16 R44, R12.reuse, R66, R36 ;  /* 0x000000420c2c723c */ /* 0x050fe20000041824 */
[----:B------:R-:W1:Y:S07]  /*2440*/  LDSM.16.M88.4 R36, [R203+0x3000] ;  /* 0x00300000cb24783b */ /* 0x000e6e0000000200 */
[C---:B------:R-:W-:Y:S08]  /*2450*/  HMMA.16816.F32.BF16 R48, R12.reuse, R64, R40 ;  /* 0x000000400c30723c */ /* 0x040ff00000041828 */
[C---:B------:R-:W-:Y:S01]  /*2460*/  HMMA.16816.F32.BF16 R40, R12.reuse, R80, R28 ;  /* 0x000000500c28723c */ /* 0x040fe2000004181c */
[----:B------:R-:W2:Y:S07]  /*2470*/  LDSM.16.M88.4 R28, [R203+0x3800] ;  /* 0x00380000cb1c783b */ /* 0x000eae0000000200 */
[C---:B------:R-:W-:Y:S01]  /*2480*/  HMMA.16816.F32.BF16 R32, R12.reuse, R82, R24 ;  /* 0x000000520c20723c */ /* 0x040fe20000041818 */
[----:B------:R-:W-:Y:S07]  /*2490*/  LDSM.16.M88.4 R80, [R198+0xb900] ;  /* 0x00b90000c650783b */ /* 0x000fee0000000200 */
[C---:B------:R-:W-:Y:S08]  /*24a0*/  HMMA.16816.F32.BF16 R24, R12.reuse, R92, R20 ;  /* 0x0000005c0c18723c */ /* 0x040ff00000041814 */
[----:B------:R-:W-:Y:S01]  /*24b0*/  HMMA.16816.F32.BF16 R20, R12, R94, R16 ;  /* 0x0000005e0c14723c */ /* 0x000fe20000041810 */
[----:B------:R-:W3:Y:S04]  /*24c0*/  LDSM.16.M88.4 R16, [R202+0x14100] ;  /* 0x01410000ca10783b */ /* 0x000ee80000000200 */
[----:B------:R-:W-:Y:S03]  /*24d0*/  LDSM.16.M88.4 R92, [R192+0xc100] ;  /* 0x00c10000c05c783b */ /* 0x000fe60000000200 */
[C---:B-----5:R-:W-:Y:S08]  /*24e0*/  HMMA.16816.F32.BF16 R12, R8.reuse, R56, R52 ;  /* 0x00000038080c723c */ /* 0x060ff00000041834 */
[C---:B------:R-:W-:Y:S08]  /*24f0*/  HMMA.16816.F32.BF16 R60, R8.reuse, R58, R60 ;  /* 0x0000003a083c723c */ /* 0x040ff0000004183c */
[C---:B------:R-:W-:Y:S08]  /*2500*/  HMMA.16816.F32.BF16 R56, R8.reuse, R76, R48 ;  /* 0x0000004c0838723c */ /* 0x040ff00000041830 */
[C---:B------:R-:W-:Y:S08]  /*2510*/  HMMA.16816.F32.BF16 R52, R8.reuse, R78, R44 ;  /* 0x0000004e0834723c */ /* 0x040ff0000004182c */
[C---:B-1----:R-:W-:Y:S01]  /*2520*/  HMMA.16816.F32.BF16 R64, R8.reuse, R36, R40 ;  /* 0x000000240840723c */ /* 0x042fe20000041828 */
[----:B------:R-:W-:Y:S07]  /*2530*/  LDSM.16.M88.4 R40, [R197+0x2000] ;  /* 0x00200000c528783b */ /* 0x000fee0000000200 */
[C---:B------:R-:W-:Y:S01]  /*2540*/  HMMA.16816.F32.BF16 R76, R8.reuse, R38, R32 ;  /* 0x00000026084c723c */ /* 0x040fe20000041820 */
[----:B------:R-:W-:Y:S07]  /*2550*/  LDSM.16.M88.4 R36, [R197+0x2800] ;  /* 0x00280000c524783b */ /* 0x000fee0000000200 */
[----:B--2---:R-:W-:Y:S08]  /*2560*/  HMMA.16816.F32.BF16 R44, R8, R30, R20 ;  /* 0x0000001e082c723c */ /* 0x004ff00000041814 */
[----:B---3--:R-:W-:Y:S01]  /*2570*/  HMMA.16816.F32.BF16 R32, R16, R72, R12 ;  /* 0x000000481020723c */ /* 0x008fe2000004180c */
[----:B------:R-:W1:Y:S07]  /*2580*/  LDSM.16.M88.4 R12, [R201+0x14100] ;  /* 0x01410000c90c783b */ /* 0x000e6e0000000200 */
[----:B------:R-:W-:Y:S01]  /*2590*/  HMMA.16816.F32.BF16 R48, R8, R28, R24 ;  /* 0x0000001c0830723c */ /* 0x000fe20000041818 */
[----:B------:R-:W-:Y:S07]  /*25a0*/  LDSM.16.M88.4 R8, [R199+0x18100] ;  /* 0x01810000c708783b */ /* 0x000fee0000000200 */
[C---:B------:R-:W-:Y:S01]  /*25b0*/  HMMA.16816.F32.BF16 R28, R16.reuse, R74, R60 ;  /* 0x0000004a101c723c */ /* 0x040fe2000004183c */
[----:B------:R-:W2:Y:S04]  /*25c0*/  LDSM.16.M88.4 R60, [R197+0x3000] ;  /* 0x00300000c53c783b */ /* 0x000ea80000000200 */
[----:B------:R-:W-:Y:S03]  /*25d0*/  LDSM.16.M88.4 R72, [R192+0xc900] ;  /* 0x00c90000c048783b */ /* 0x000fe60000000200 */
[C---:B------:R-:W-:Y:S08]  /*25e0*/  HMMA.16816.F32.BF16 R24, R16.reuse, R68, R56 ;  /* 0x000000441018723c */ /* 0x040ff00000041838 */
[C---:B------:R-:W-:Y:S08]  /*25f0*/  HMMA.16816.F32.BF16 R20, R16.reuse, R70, R52 ;  /* 0x000000461014723c */ /* 0x040ff00000041834 */
[C---:B------:R-:W-:Y:S08]  /*2600*/  HMMA.16816.F32.BF16 R56, R16.reuse, R84, R64 ;  /* 0x000000541038723c */ /* 0x040ff00000041840 */
[C---:B------:R-:W-:Y:S01]  /*2610*/  HMMA.16816.F32.BF16 R68, R16.reuse, R86, R76 ;  /* 0x000000561044723c */ /* 0x040fe2000004184c */
[----:B------:R-:W3:Y:S04]  /*2620*/  LDSM.16.M88.4 R84, [R197+0x3800] ;  /* 0x00380000c554783b */ /* 0x000ee80000000200 */
[----:B------:R-:W4:Y:S03]  /*2630*/  LDSM.16.M88.4 R76, [R192+0xd900] ;  /* 0x00d90000c04c783b */ /* 0x000f260000000200 */
[C---:B------:R-:W-:Y:S08]  /*2640*/  HMMA.16816.F32.BF16 R52, R16.reuse, R82, R44 ;  /* 0x000000521034723c */ /* 0x040ff0000004182c */
[----:B------:R-:W-:Y:S01]  /*2650*/  HMMA.16816.F32.BF16 R64, R16, R80, R48 ;  /* 0x000000501040723c */ /* 0x000fe20000041830 */
[----:B------:R-:W-:Y:S04]  /*2660*/  LDSM.16.M88.4 R16, [R200+0x18100] ;  /* 0x01810000c810783b */ /* 0x000fe80000000200 */
[----:B------:R-:W5:Y:S03]  /*2670*/  LDSM.16.M88.4 R80, [R203+0x4800] ;  /* 0x00480000cb50783b */ /* 0x000f660000000200 */
[C---:B-1----:R-:W-:Y:S08]  /*2680*/  HMMA.16816.F32.BF16 R48, R12.reuse, R40, R32 ;  /* 0x000000280c30723c */ /* 0x042ff00000041820 */
[C---:B------:R-:W-:Y:S08]  /*2690*/  HMMA.16816.F32.BF16 R44, R12.reuse, R42, R28 ;  /* 0x0000002a0c2c723c */ /* 0x040ff0000004181c */
[C---:B------:R-:W-:Y:S08]  /*26a0*/  HMMA.16816.F32.BF16 R40, R12.reuse, R36, R24 ;  /* 0x000000240c28723c */ /* 0x040ff00000041818 */
[C---:B------:R-:W-:Y:S08]  /*26b0*/  HMMA.16816.F32.BF16 R36, R12.reuse, R38, R20 ;  /* 0x000000260c24723c */ /* 0x040ff00000041814 */
[C---:B--2---:R-:W-:Y:S01]  /*26c0*/  HMMA.16816.F32.BF16 R28, R12.reuse, R62, R68 ;  /* 0x0000003e0c1c723c */ /* 0x044fe20000041844 */
[----:B------:R-:W1:Y:S07]  /*26d0*/  LDSM.16.M88.4 R68, [R203+0x5000] ;  /* 0x00500000cb44783b */ /* 0x000e6e0000000200 */
[C---:B---3--:R-:W-:Y:S08]  /*26e0*/  HMMA.16816.F32.BF16 R20, R12.reuse, R86, R52 ;  /* 0x000000560c14723c */ /* 0x048ff00000041834 */
[C---:B------:R-:W-:Y:S08]  /*26f0*/  HMMA.16816.F32.BF16 R32, R12.reuse, R60, R56 ;  /* 0x0000003c0c20723c */ /* 0x040ff00000041838 */
[----:B------:R-:W-:Y:S01]  /*2700*/  HMMA.16816.F32.BF16 R24, R12, R84, R64 ;  /* 0x000000540c18723c */ /* 0x000fe20000041840 */
[----:B------:R-:W-:Y:S04]  /*2710*/  LDSM.16.M88.4 R64, [R198+0xc100] ;  /* 0x00c10000c640783b */ /* 0x000fe80000000200 */
[----:B------:R-:W-:Y:S03]  /*2720*/  LDSM.16.M88.4 R84, [R197+0x5800] ;  /* 0x00580000c554783b */ /* 0x000fe60000000200 */
[C---:B------:R-:W-:Y:S08]  /*2730*/  HMMA.16816.F32.BF16 R12, R8.reuse, R92, R48 ;  /* 0x0000005c080c723c */ /* 0x040ff00000041830 */
[C---:B------:R-:W-:Y:S01]  /*2740*/  HMMA.16816.F32.BF16 R48, R8.reuse, R94, R44 ;  /* 0x0000005e0830723c */ /* 0x040fe2000004182c */
[----:B------:R-:W-:Y:S07]  /*2750*/  LDSM.16.M88.4 R92, [R197+0x4000] ;  /* 0x00400000c55c783b */ /* 0x000fee0000000200 */
[C---:B------:R-:W-:Y:S08]  /*2760*/  HMMA.16816.F32.BF16 R44, R8.reuse, R72, R40 ;  /* 0x00000048082c723c */ /* 0x040ff00000041828 */
[C---:B------:R-:W-:Y:S08]  /*2770*/  HMMA.16816.F32.BF16 R60, R8.reuse, R74, R36 ;  /* 0x0000004a083c723c */ /* 0x040ff00000041824 */
[C---:B------:R-:W-:Y:S08]  /*2780*/  HMMA.16816.F32.BF16 R52, R8.reuse, R90, R28 ;  /* 0x0000005a0834723c */ /* 0x040ff0000004181c */
[C---:B----4-:R-:W-:Y:S01]  /*2790*/  HMMA.16816.F32.BF16 R28, R8.reuse, R78, R20 ;  /* 0x0000004e081c723c */ /* 0x050fe20000041814 */
[----:B------:R-:W2:Y:S07]  /*27a0*/  LDSM.16.M88.4 R20, [R203+0x5800] ;  /* 0x00580000cb14783b */ /* 0x000eae0000000200 */
[C---:B------:R-:W-:Y:S01]  /*27b0*/  HMMA.16816.F32.BF16 R56, R8.reuse, R88, R32 ;  /* 0x000000580838723c */ /* 0x040fe20000041820 */
[----:B------:R-:W-:Y:S07]  /*27c0*/  LDSM.16.M88.4 R88, [R197+0x4800] ;  /* 0x00480000c558783b */ /* 0x000fee0000000200 */
[----:B------:R-:W-:Y:S01]  /*27d0*/  HMMA.16816.F32.BF16 R72, R8, R76, R24 ;  /* 0x0000004c0848723c */ /* 0x000fe20000041818 */
[----:B------:R-:W3:Y:S04]  /*27e0*/  LDSM.16.M88.4 R8, [R202+0x18100] ;  /* 0x01810000ca08783b */ /* 0x000ee80000000200 */
[----:B------:R-:W-:Y:S03]  /*27f0*/  LDSM.16.M88.4 R76, [R198+0xd900] ;  /* 0x00d90000c64c783b */ /* 0x000fe60000000200 */
[C---:B-----5:R-:W-:Y:S01]  /*2800*/  HMMA.16816.F32.BF16 R36, R16.reuse, R80, R44 ;  /* 0x000000501024723c */ /* 0x060fe2000004182c */
[----:B------:R-:W4:Y:S07]  /*2810*/  LDSM.16.M88.4 R44, [R198+0xc900] ;  /* 0x00c90000c62c783b */ /* 0x000f2e0000000200 */
[C---:B------:R-:W-:Y:S01]  /*2820*/  HMMA.16816.F32.BF16 R32, R16.reuse, R82, R60 ;  /* 0x000000521020723c */ /* 0x040fe2000004183c */
[----:B------:R-:W5:Y:S07]  /*2830*/  LDSM.16.M88.4 R80, [R198+0xd100] ;  /* 0x00d10000c650783b */ /* 0x000f6e0000000200 */
[C---:B------:R-:W-:Y:S01]  /*2840*/  HMMA.16816.F32.BF16 R24, R16.reuse, R96, R12 ;  /* 0x000000601018723c */ /* 0x040fe2000004180c */
[----:B------:R-:W3:Y:S07]  /*2850*/  LDSM.16.M88.4 R12, [R201+0x18100] ;  /* 0x01810000c90c783b */ /* 0x000eee0000000200 */
[C---:B------:R-:W-:Y:S08]  /*2860*/  HMMA.16816.F32.BF16 R40, R16.reuse, R98, R48 ;  /* 0x000000621028723c */ /* 0x040ff00000041830 */
[C---:B-1----:R-:W-:Y:S08]  /*2870*/  HMMA.16816.F32.BF16 R48, R16.reuse, R68, R56 ;  /* 0x000000441030723c */ /* 0x042ff00000041838 */
[C---:B------:R-:W-:Y:S01]  /*2880*/  HMMA.16816.F32.BF16 R52, R16.reuse, R70, R52 ;  /* 0x000000461034723c */ /* 0x040fe20000041834 */
[----:B------:R-:W1:Y:S07]  /*2890*/  LDSM.16.M88.4 R68, [R197+0x5000] ;  /* 0x00500000c544783b */ /* 0x000e6e0000000200 */
[C---:B--2---:R-:W-:Y:S01]  /*28a0*/  HMMA.16816.F32.BF16 R56, R16.reuse, R20, R72 ;  /* 0x000000141038723c */ /* 0x044fe20000041848 */
[----:B------:R-:W-:Y:S07]  /*28b0*/  LDSM.16.M88.4 R72, [R192+0xf100] ;  /* 0x00f10000c048783b */ /* 0x000fee0000000200 */
[----:B------:R-:W-:Y:S01]  /*28c0*/  HMMA.16816.F32.BF16 R20, R16, R22, R28 ;  /* 0x000000161014723c */ /* 0x000fe2000004181c */
[----:B------:R-:W-:Y:S07]  /*28d0*/  LDSM.16.M88.4 R28, [R192+0xe100] ;  /* 0x00e10000c01c783b */ /* 0x000fee0000000200 */
[C---:B---3--:R-:W-:Y:S08]  /*28e0*/  HMMA.16816.F32.BF16 R16, R8.reuse, R64, R24 ;  /* 0x000000400810723c */ /* 0x048ff00000041818 */
[C---:B------:R-:W-:Y:S08]  /*28f0*/  HMMA.16816.F32.BF16 R60, R8.reuse, R66, R40 ;  /* 0x00000042083c723c */ /* 0x040ff00000041828 */
[C---:B----4-:R-:W-:Y:S08]  /*2900*/  HMMA.16816.F32.BF16 R64, R8.reuse, R44, R36 ;  /* 0x0000002c0840723c */ /* 0x050ff00000041824 */
[C---:B------:R-:W-:Y:S08]  /*2910*/  HMMA.16816.F32.BF16 R40, R8.reuse, R46, R32 ;  /* 0x0000002e0828723c */ /* 0x040ff00000041820 */
[C---:B-----5:R-:W-:Y:S08]  /*2920*/  HMMA.16816.F32.BF16 R44, R8.reuse, R80, R48 ;  /* 0x00000050082c723c */ /* 0x060ff00000041830 */
[C---:B------:R-:W-:Y:S01]  /*2930*/  HMMA.16816.F32.BF16 R48, R8.reuse, R82, R52 ;  /* 0x000000520830723c */ /* 0x040fe20000041834 */
[----:B------:R-:W-:Y:S07]  /*2940*/  LDSM.16.M88.4 R80, [R203+0x6000] ;  /* 0x00600000cb50783b */ /* 0x000fee0000000200 */
[C---:B------:R-:W-:Y:S01]  /*2950*/  HMMA.16816.F32.BF16 R52, R8.reuse, R76, R56 ;  /* 0x0000004c0834723c */ /* 0x040fe20000041838 */
[----:B------:R-:W-:Y:S07]  /*2960*/  LDSM.16.M88.4 R56, [R192+0xe900] ;  /* 0x00e90000c038783b */ /* 0x000fee0000000200 */
[----:B------:R-:W-:Y:S01]  /*2970*/  HMMA.16816.F32.BF16 R36, R8, R78, R20 ;  /* 0x0000004e0824723c */ /* 0x000fe20000041814 */
[----:B------:R-:W2:Y:S04]  /*2980*/  LDSM.16.M88.4 R8, [R199+0x1c100] ;  /* 0x01c10000c708783b */ /* 0x000ea80000000200 */
[----:B------:R-:W-:Y:S03]  /*2990*/  LDSM.16.M88.4 R76, [R192+0xf900] ;  /* 0x00f90000c04c783b */ /* 0x000fe60000000200 */
[C---:B------:R-:W-:Y:S01]  /*29a0*/  HMMA.16816.F32.BF16 R24, R12.reuse, R92, R16 ;  /* 0x0000005c0c18723c */ /* 0x040fe20000041810 */
[----:B------:R-:W3:Y:S07]  /*29b0*/  LDSM.16.M88.4 R16, [R200+0x1c100] ;  /* 0x01c10000c810783b */ /* 0x000eee0000000200 */
[C---:B------:R-:W-:Y:S08]  /*29c0*/  HMMA.16816.F32.BF16 R20, R12.reuse, R94, R60 ;  /* 0x0000005e0c14723c */ /* 0x040ff0000004183c */
[C---:B------:R-:W-:Y:S08]  /*29d0*/  HMMA.16816.F32.BF16 R32, R12.reuse, R88, R64 ;  /* 0x000000580c20723c */ /* 0x040ff00000041840 */
[C---:B------:R-:W-:Y:S08]  /*29e0*/  HMMA.16816.F32.BF16 R40, R12.reuse, R90, R40 ;  /* 0x0000005a0c28723c */ /* 0x040ff00000041828 */
[C---:B------:R-:W-:Y:S08]  /*29f0*/  HMMA.16816.F32.BF16 R64, R12.reuse, R84, R52 ;  /* 0x000000540c40723c */ /* 0x040ff00000041834 */
[C---:B-1----:R-:W-:Y:S08]  /*2a00*/  HMMA.16816.F32.BF16 R44, R12.reuse, R68, R44 ;  /* 0x000000440c2c723c */ /* 0x042ff0000004182c */
[----:B------:R-:W-:Y:S01]  /*2a10*/  HMMA.16816.F32.BF16 R48, R12, R70, R48 ;  /* 0x000000460c30723c */ /* 0x000fe20000041830 */
[----:B------:R-:W-:Y:S07]  /*2a20*/  LDSM.16.M88.4 R68, [R203+0x7800] ;  /* 0x00780000cb44783b */ /* 0x000fee0000000200 */
[C---:B--2---:R-:W-:Y:S08]  /*2a30*/  HMMA.16816.F32.BF16 R52, R8.reuse, R28, R24 ;  /* 0x0000001c0834723c */ /* 0x044ff00000041818 */
[----:B------:R-:W-:Y:S01]  /*2a40*/  HMMA.16816.F32.BF16 R20, R8, R30, R20 ;  /* 0x0000001e0814723c */ /* 0x000fe20000041814 */
[----:B------:R-:W1:Y:S07]  /*2a50*/  LDSM.16.M88.4 R28, [R203+0x6800] ;  /* 0x00680000cb1c783b */ /* 0x000e6e0000000200 */
[----:B------:R-:W-:Y:S01]  /*2a60*/  HMMA.16816.F32.BF16 R60, R12, R86, R36 ;  /* 0x000000560c3c723c */ /* 0x000fe20000041824 */
[----:B------:R-:W-:Y:S04]  /*2a70*/  LDSM.16.M88.4 R12, [R202+0x1c100] ;  /* 0x01c10000ca0c783b */ /* 0x000fe80000000200 */
[----:B------:R-:W2:Y:S03]  /*2a80*/  LDSM.16.M88.4 R84, [R198+0xe100] ;  /* 0x00e10000c654783b */ /* 0x000ea60000000200 */
[C---:B------:R-:W-:Y:S08]  /*2a90*/  HMMA.16816.F32.BF16 R24, R8.reuse, R56, R32 ;  /* 0x000000380818723c */ /* 0x040ff00000041820 */
[C---:B------:R-:W-:Y:S01]  /*2aa0*/  HMMA.16816.F32.BF16 R32, R8.reuse, R58, R40 ;  /* 0x0000003a0820723c */ /* 0x040fe20000041828 */
[----:B------:R-:W4:Y:S04]  /*2ab0*/  LDSM.16.M88.4 R40, [R203+0x7000] ;  /* 0x00700000cb28783b */ /* 0x000f280000000200 */
[----:B------:R-:W-:Y:S03]  /*2ac0*/  LDSM.16.M88.4 R56, [R197+0x6800] ;  /* 0x00680000c538783b */ /* 0x000fe60000000200 */
[C---:B------:R-:W-:Y:S08]  /*2ad0*/  HMMA.16816.F32.BF16 R36, R8.reuse, R72, R44 ;  /* 0x000000480824723c */ /* 0x040ff0000004182c */
[----:B------:R-:W-:Y:S01]  /*2ae0*/  HMMA.16816.F32.BF16 R48, R8, R74, R48 ;  /* 0x0000004a0830723c */ /* 0x000fe20000041830 */
[----:B------:R-:W5:Y:S07]  /*2af0*/  LDSM.16.M88.4 R72, [R198+0xe900] ;  /* 0x00e90000c648783b */ /* 0x000f6e0000000200 */
[----:B---3--:R-:W-:Y:S08]  /*2b00*/  HMMA.16816.F32.BF16 R44, R16, R80, R52 ;  /* 0x00000050102c723c */ /* 0x008ff00000041834 */
[C---:B------:R-:W-:Y:S08]  /*2b10*/  HMMA.16816.F32.BF16 R64, R8.reuse, R76, R64 ;  /* 0x0000004c0840723c */ /* 0x040ff00000041840 */
[----:B------:R-:W-:Y:S01]  /*2b20*/  HMMA.16816.F32.BF16 R76, R8, R78, R60 ;  /* 0x0000004e084c723c */ /* 0x000fe2000004183c */
[----:B------:R-:W-:Y:S07]  /*2b30*/  LDSM.16.M88.4 R8, [R201+0x1c100] ;  /* 0x01c10000c908783b */ /* 0x000fee0000000200 */
[C---:B------:R-:W-:Y:S01]  /*2b40*/  HMMA.16816.F32.BF16 R88, R16.reuse, R82, R20 ;  /* 0x000000521058723c */ /* 0x040fe20000041814 */
[----:B------:R-:W3:Y:S07]  /*2b50*/  LDSM.16.M88.4 R80, [R197+0x6000] ;  /* 0x00600000c550783b */ /* 0x000eee0000000200 */
[----:B-1----:R-:W-:Y:S08]  /*2b60*/  HMMA.16816.F32.BF16 R24, R16, R28, R24 ;  /* 0x0000001c1018723c */ /* 0x002ff00000041818 */
[----:B--2---:R-:W-:Y:S08]  /*2b70*/  HMMA.16816.F32.BF16 R20, R12, R84, R44 ;  /* 0x000000540c14723c */ /* 0x004ff0000004182c */
[C---:B------:R-:W-:Y:S01]  /*2b80*/  HMMA.16816.F32.BF16 R28, R16.reuse, R30, R32 ;  /* 0x0000001e101c723c */ /* 0x040fe20000041820 */
[----:B------:R-:W-:Y:S07]  /*2b90*/  LDSM.16.M88.4 R32, [R197+0x7000] ;  /* 0x00700000c520783b */ /* 0x000fee0000000200 */
[C---:B----4-:R-:W-:Y:S08]  /*2ba0*/  HMMA.16816.F32.BF16 R36, R16.reuse, R40, R36 ;  /* 0x000000281024723c */ /* 0x050ff00000041824 */
[C---:B------:R-:W-:Y:S01]  /*2bb0*/  HMMA.16816.F32.BF16 R48, R16.reuse, R42, R48 ;  /* 0x0000002a1030723c */ /* 0x040fe20000041830 */
[----:B------:R-:W1:Y:S07]  /*2bc0*/  LDSM.16.M88.4 R40, [R198+0xf100] ;  /* 0x00f10000c628783b */ /* 0x000e6e0000000200 */
[----:B------:R-:W-:Y:S01]  /*2bd0*/  HMMA.16816.F32.BF16 R60, R16, R68, R64 ;  /* 0x00000044103c723c */ /* 0x000fe20000041840 */
[----:B------:R-:W2:Y:S07]  /*2be0*/  LDSM.16.M88.4 R64, [R198+0xf900] ;  /* 0x00f90000c640783b */ /* 0x000eae0000000200 */
[----:B-----5:R-:W-:Y:S08]  /*2bf0*/  HMMA.16816.F32.BF16 R44, R12, R72, R24 ;  /* 0x000000480c2c723c */ /* 0x020ff00000041818 */
[----:B------:R-:W-:Y:S08]  /*2c00*/  HMMA.16816.F32.BF16 R52, R16, R70, R76 ;  /* 0x000000461034723c */ /* 0x000ff0000004184c */
[----:B---3--:R-:W-:Y:S08]  /*2c10*/  HMMA.16816.F32.BF16 R68, R8, R80, R20 ;  /* 0x000000500844723c */ /* 0x008ff00000041814 */
[----:B------:R-:W-:Y:S08]  /*2c20*/  HMMA.16816.F32.BF16 R28, R12, R74, R28 ;  /* 0x0000004a0c1c723c */ /* 0x000ff0000004181c */
[----:B------:R-:W-:Y:S08]  /*2c30*/  HMMA.16816.F32.BF16 R44, R8, R56, R44 ;  /* 0x00000038082c723c */ /* 0x000ff0000004182c */
[----:B-1----:R-:W-:Y:S01]  /*2c40*/  HMMA.16816.F32.BF16 R24, R12, R40, R36 ;  /* 0x000000280c18723c */ /* 0x002fe20000041824 */
[----:B------:R-:W1:Y:S01]  /*2c50*/  LDSM.16.M88.4 R36, [R197+0x7800] ;  /* 0x00780000c524783b */ /* 0x000e620000000200 */
[----:B------:R-:W-:Y:S01]  /*2c60*/  FMUL.FTZ R2, R68, c[0x0][0x320] ;  /* 0x0000c80044027a20 */ /* 0x000fe20000410000 */
[----:B------:R-:W-:-:S04]  /*2c70*/  DEPBAR.LE SB0, 0x0 ;  /* 0x000080000000791a */ /* 0x000fc80000000000 */
[----:B------:R-:W-:Y:S01]  /*2c80*/  BAR.SYNC.DEFER_BLOCKING 0x0 ;  /* 0x0000000000007b1d */ /* 0x000fe20000010000 */
[----:B------:R-:W-:Y:S08]  /*2c90*/  HMMA.16816.F32.BF16 R56, R8, R58, R28 ;  /* 0x0000003a0838723c */ /* 0x000ff0000004181c */
[C---:B--2---:R-:W-:Y:S01]  /*2ca0*/  HMMA.16816.F32.BF16 R16, R12.reuse, R64, R60 ;  /* 0x000000400c10723c */ /* 0x044fe2000004183c */
[----:B------:R2:W3:Y:S07]  /*2cb0*/  MUFU.TANH R61, R2 ;  /* 0x00000002003d7308 */ /* 0x0004ee0000002400 */
[----:B------:R-:W-:Y:S01]  /*2cc0*/  HMMA.16816.F32.BF16 R20, R12, R42, R48 ;  /* 0x0000002a0c14723c */ /* 0x000fe20000041830 */
[----:B------:R-:W-:Y:S01]  /*2cd0*/  @!PT LDS RZ, [RZ] ;  /* 0x00000000fffff984 */ /* 0x000fe20000000800 */
[----:B------:R-:W-:Y:S01]  /*2ce0*/  @!PT LDS RZ, [RZ] ;  /* 0x00000000fffff984 */ /* 0x000fe20000000800 */
[----:B------:R-:W-:Y:S01]  /*2cf0*/  @!PT LDS RZ, [RZ] ;  /* 0x00000000fffff984 */ /* 0x000fe20000000800 */
[----:B------:R4:W-:Y:S07]  /*2d00*/  @P0 LDGSTS.E.BYPASS.LTC128B.128 [R233+0x8100], [R100.64], !P3 ;  /* 0x0810000064e90fae */ /* 0x0009ee000d901d48 */
[----:B------:R-:W-:Y:S01]  /*2d10*/  FMUL.FTZ R6, R57, c[0x0][0x320] ;  /* 0x0000c80039067a20 */ /* 0x000fe20000410000 */
[----:B------:R-:W-:Y:S01]  /*2d20*/  HMMA.16816.F32.BF16 R48, R8, R32, R24 ;  /* 0x000000200830723c */ /* 0x000fe20000041818 */
[----:B--2---:R-:W-:Y:S01]  /*2d30*/  FMUL.FTZ R2, R69, c[0x0][0x320] ;  /* 0x0000c80045027a20 */ /* 0x004fe20000410000 */
[----:B------:R4:W-:Y:S01]  /*2d40*/  @P0 LDGSTS.E.BYPASS.LTC128B.128 [R233+0xa100], [R100.64+0x80], !P6 ;  /* 0x0a10008064e90fae */ /* 0x0009e2000f101d48 */
[----:B------:R2:W1:Y:S03]  /*2d50*/  MUFU.TANH R26, R6 ;  /* 0x00000006001a7308 */ /* 0x0004660000002400 */
[----:B------:R4:W-:Y:S02]  /*2d60*/  @P0 LDGSTS.E.BYPASS.LTC128B.128 [R233+0xc100], [R100.64+0x100], !P5 ;  /* 0x0c10010064e90fae */ /* 0x0009e4000e901d48 */
[----:B------:R-:W-:Y:S02]  /*2d70*/  HMMA.16816.F32.BF16 R52, R12, R66, R52 ;  /* 0x000000420c34723c */ /* 0x000fe40000041834 */
[----:B------:R4:W-:Y:S01]  /*2d80*/  @P0 LDGSTS.E.BYPASS.LTC128B.128 [R233+0xe100], [R100.64+0x180], !P4 ;  /* 0x0e10018064e90fae */ /* 0x0009e2000e101d48 */
[----:B------:R5:W3:Y:S03]  /*2d90*/  MUFU.TANH R28, R2 ;  /* 0x00000002001c7308 */ /* 0x000ae60000002400 */
[----:B------:R4:W-:Y:S02]  /*2da0*/  @P0 LDGSTS.E.BYPASS.LTC128B.128 [R233+0x9100], [R102.64], !P3 ;  /* 0x0910000066e90fae */ /* 0x0009e4000d901d48 */
[----:B------:R-:W-:Y:S02]  /*2db0*/  HMMA.16816.F32.BF16 R32, R8, R34, R20 ;  /* 0x000000220820723c */ /* 0x000fe40000041814 */
[----:B------:R4:W-:Y:S01]  /*2dc0*/  @P0 LDGSTS.E.BYPASS.LTC128B.128 [R233+0xb100], [R102.64+0x80], !P6 ;  /* 0x0b10008066e90fae */ /* 0x0009e2000f101d48 */
[----:B--2---:R-:W-:Y:S01]  /*2dd0*/  LOP3.LUT R6, R3, 0xffffff8, RZ, 0xc0, !PT ;  /* 0x0ffffff803067812 */ /* 0x004fe200078ec0ff */
[----:B------:R-:W-:-:S02]  /*2de0*/  IMAD.IADD R3, R109, 0x1, -R7 ;  /* 0x000000016d037824 */ /* 0x000fc400078e0a07 */
[----:B------:R4:W-:Y:S02]  /*2df0*/  @P0 LDGSTS.E.BYPASS.LTC128B.128 [R233+0xd100], [R102.64+0x100], !P5 ;  /* 0x0d10010066e90fae */ /* 0x0009e4000e901d48 */
[----:B-1----:R-:W-:Y:S01]  /*2e00*/  HMMA.16816.F32.BF16 R40, R8, R36, R16 ;  /* 0x000000240828723c */ /* 0x002fe20000041810 */
[----:B------:R-:W-:Y:S01]  /*2e10*/  LEA.HI R7, R3, R3, RZ, 0x1 ;  /* 0x0000000303077211 */ /* 0x000fe200078f08ff */
[----:B------:R4:W-:Y:S01]  /*2e20*/  @P0 LDGSTS.E.BYPASS.LTC128B.128 [R233+0xf100], [R102.64+0x180], !P4 ;  /* 0x0f10018066e90fae */ /* 0x0009e2000e101d48 */
[----:B-----5:R-:W-:Y:S02]  /*2e30*/  FMUL.FTZ R2, R70, c[0x0][0x320] ;  /* 0x0000c80046027a20 */ /* 0x020fe40000410000 */
[----:B------:R-:W-:Y:S01]  /*2e40*/  LOP3.LUT R7, R7, 0x1ffffffe, RZ, 0xc0, !PT ;  /* 0x1ffffffe07077812 */ /* 0x000fe200078ec0ff */
[----:B------:R-:W0:Y:S01]  /*2e50*/  LDGDEPBAR ;  /* 0x00000000000079af */ /* 0x000e220000000000 */
[----:B------:R1:W2:Y:S01]  /*2e60*/  MUFU.TANH R62, R2 ;  /* 0x00000002003e7308 */ /* 0x0002a20000002400 */
[----:B------:R-:W-:Y:S01]  /*2e70*/  IMAD.IADD R16, R105, 0x1, -R6 ;  /* 0x0000000169107824 */ /* 0x000fe200078e0a06 */
[----:B------:R-:W-:Y:S01]  /*2e80*/  HMMA.16816.F32.BF16 R20, R12, R86, R88 ;  /* 0x000000560c14723c */ /* 0x000fe20000041858 */
[----:B------:R-:W-:-:S02]  /*2e90*/  IMAD.IADD R7, R3, 0x1, -R7 ;  /* 0x0000000103077824 */ /* 0x000fc400078e0a07 */
[----:B------:R-:W-:-:S04]  /*2ea0*/  FMUL.FTZ R17, R48, c[0x0][0x320] ;  /* 0x0000c80030117a20 */ /* 0x000fc80000410000 */
[----:B------:R-:W-:Y:S01]  /*2eb0*/  FMUL.FTZ R13, R32, c[0x0][0x320] ;  /* 0x0000c800200d7a20 */ /* 0x000fe20000410000 */
[----:B------:R-:W-:Y:S01]  /*2ec0*/  HMMA.16816.F32.BF16 R36, R8, R38, R52 ;  /* 0x000000260824723c */ /* 0x000fe20000041834 */
[----:B------:R-:W2:Y:S01]  /*2ed0*/  MUFU.TANH R25, R17 ;  /* 0x0000001100197308 */ /* 0x000ea20000002400 */
[----:B-1----:R-:W-:-:S07]  /*2ee0*/  FMUL.FTZ R2, R44, c[0x0][0x320] ;  /* 0x0000c8002c027a20 */ /* 0x002fce0000410000 */
[----:B------:R-:W1:Y:S07]  /*2ef0*/  MUFU.TANH R24, R13 ;  /* 0x0000000d00187308 */ /* 0x000e6e0000002400 */
[----:B------:R-:W-:Y:S01]  /*2f00*/  HMMA.16816.F32.BF16 R20, R8, R82, R20 ;  /* 0x000000520814723c */ /* 0x000fe20000041814 */
[----:B------:R5:W1:Y:S06]  /*2f10*/  MUFU.TANH R60, R2 ;  /* 0x00000002003c7308 */ /* 0x000a6c0000002400 */
[----:B------:R-:W-:-:S06]  /*2f20*/  FMUL.FTZ R9, R49, c[0x0][0x320] ;  /* 0x0000c80031097a20 */ /* 0x000fcc0000410000 */
[----:B------:R-:W1:Y:S01]  /*2f30*/  MUFU.TANH R9, R9 ;  /* 0x0000000900097308 */ /* 0x000e620000002400 */
[----:B-----5:R-:W-:-:S07]  /*2f40*/  FMUL.FTZ R2, R45, c[0x0][0x320] ;  /* 0x0000c8002d027a20 */ /* 0x020fce0000410000 */
[----:B------:R5:W1:Y:S02]  /*2f50*/  MUFU.TANH R44, R2 ;  /* 0x00000002002c7308 */ /* 0x000a640000002400 */
[----:B-----5:R-:W-:-:S06]  /*2f60*/  FMUL.FTZ R2, R56, c[0x0][0x320] ;  /* 0x0000c80038027a20 */ /* 0x020fcc0000410000 */
[----:B------:R5:W1:Y:S02]  /*2f70*/  MUFU.TANH R31, R2 ;  /* 0x00000002001f7308 */ /* 0x000a640000002400 */
[----:B-----5:R-:W-:-:S05]  /*2f80*/  LOP3.LUT R2, R106, 0xffffffe0, RZ, 0xc0, !PT ;  /* 0xffffffe06a027812 */ /* 0x020fca00078ec0ff */
[----:B------:R-:W-:-:S05]  /*2f90*/  IMAD.IADD R2, R109, 0x1, -R2 ;  /* 0x000000016d027824 */ /* 0x000fca00078e0a02 */
[----:B------:R-:W-:-:S04]  /*2fa0*/  SHF.R.S32.HI R18, RZ, 0x1f, R2 ;  /* 0x0000001fff127819 */ /* 0x000fc80000011402 */
[----:B------:R-:W-:-:S04]  /*2fb0*/  LEA.HI R6, R18, R2, RZ, 0x2 ;  /* 0x0000000212067211 */ /* 0x000fc800078f10ff */
[----:B------:R-:W-:-:S05]  /*2fc0*/  LEA.HI.SX32 R12, R6, R181, 0x1e ;  /* 0x000000b5060c7211 */ /* 0x000fca00078ff2ff */
[----:B------:R-:W-:-:S04]  /*2fd0*/  IMAD R3, R16, 0x10, R12 ;  /* 0x0000001010037824 */ /* 0x000fc800078e020c */
[----:B------:R-:W-:Y:S02]  /*2fe0*/  IMAD R108, R7, 0x8, R3 ;  /* 0x00000008076c7824 */ /* 0x000fe400078e0203 */
[----:B------:R-:W-:Y:S02]  /*2ff0*/  FMUL.FTZ R3, R33, c[0x0][0x320] ;  /* 0x0000c80021037a20 */ /* 0x000fe40000410000 */
[----:B------:R-:W-:Y:S01]  /*3000*/  IMAD.MOV.U32 R12, RZ, RZ, R108 ;  /* 0x000000ffff0c7224 */ /* 0x000fe200078e006c */
[----:B------:R-:W-:Y:S01]  /*3010*/  STL [R1+0x6c], R108 ;  /* 0x00006c6c01007387 */ /* 0x000fe20000100800 */
[----:B------:R5:W1:Y:S01]  /*3020*/  MUFU.TANH R19, R3 ;  /* 0x0000000300137308 */ /* 0x000a620000002400 */
[----:B------:R-:W-:-:S07]  /*3030*/  FMUL.FTZ R7, R40, c[0x0][0x320] ;  /* 0x0000c80028077a20 */ /* 0x000fce0000410000 */
[----:B------:R1:W1:Y:S01]  /*3040*/  MUFU.TANH R18, R7 ;  /* 0x0000000700127308 */ /* 0x0002620000002400 */
[----:B-----5:R-:W-:Y:S01]  /*3050*/  LOP3.LUT R3, R6, 0x7ffffffc, RZ, 0xc0, !PT ;  /* 0x7ffffffc06037812 */ /* 0x020fe200078ec0ff */
[----:B------:R-:W-:-:S04]  /*3060*/  @P2 IMAD.HI.U32 R6, R108, c[0x0][0x2c8], RZ ;  /* 0x0000b2006c062a27 */ /* 0x000fc800078e00ff */
[----:B------:R-:W-:Y:S01]  /*3070*/  IMAD.IADD R3, R2, 0x1, -R3 ;  /* 0x0000000102037824 */ /* 0x000fe200078e0a03 */
[----:B------:R-:W-:Y:S02]  /*3080*/  @P2 SHF.R.U32.HI R12, RZ, c[0x0][0x2cc], R6 ;  /* 0x0000b300ff0c2a19 */ /* 0x000fe40000011606 */
[----:B------:R-:W-:Y:S01]  /*3090*/  IADD3 R2, -R104, c[0x0][0x1d0], R113 ;  /* 0x0000740068027a10 */ /* 0x000fe20007ffe171 */
[----:B------:R-:W-:Y:S01]  /*30a0*/  IMAD.SHL.U32 R32, R3, 0x2, RZ ;  /* 0x0000000203207824 */ /* 0x000fe200078e00ff */
[----:B------:R-:W-:Y:S01]  /*30b0*/  ISETP.LE.AND P2, PT, R113, c[0x0][0x32c], PT ;  /* 0x0000cb0071007a0c */ /* 0x000fe20003f43270 */
[----:B------:R-:W5:Y:S01]  /*30c0*/  SHFL.IDX PT, R6, R12, RZ, 0x1c1f ;  /* 0x001c1fff0c067589 */ /* 0x000f6200000e0000 */
[----:B------:R-:W-:Y:S02]  /*30d0*/  FMUL.FTZ R3, R36, c[0x0][0x320] ;  /* 0x0000c80024037a20 */ /* 0x000fe40000410000 */
[----:B-1----:R-:W-:Y:S01]  /*30e0*/  FMUL.FTZ R7, R41, c[0x0][0x320] ;  /* 0x0000c80029077a20 */ /* 0x002fe20000410000 */
[----:B------:R4:W-:Y:S01]  /*30f0*/  STL [R1+0x40], R32 ;  /* 0x0000402001007387 */ /* 0x0009e20000100800 */
[----:B------:R1:W1:Y:S01]  /*3100*/  MUFU.TANH R16, R3 ;  /* 0x0000000300107308 */ /* 0x0002620000002400 */
[----:B------:R-:W-:-:S02]  /*3110*/  IADD3 R2, R2, -c[0x0][0x168], -R32 ;  /* 0x80005a0002027a10 */ /* 0x000fc40007ffe820 */
[----:B------:R-:W-:Y:S02]  /*3120*/  IADD3 R13, -R32, c[0x0][0x1d0], -R104 ;  /* 0x00007400200d7a10 */ /* 0x000fe40007ffe968 */
[C---:B------:R-:W-:Y:S02]  /*3130*/  IADD3 R8, R2.reuse, c[0x0][0x328], RZ ;  /* 0x0000ca0002087a10 */ /* 0x040fe40007ffe0ff */
[----:B------:R-:W-:Y:S01]  /*3140*/  IADD3 R14, R2, UR6, RZ ;  /* 0x00000006020e7c10 */ /* 0x000fe2000fffe0ff */
[----:B------:R-:W2:Y:S01]  /*3150*/  MUFU.TANH R17, R7 ;  /* 0x0000000700117308 */ /* 0x000ea20000002400 */
[----:B------:R-:W-:Y:S02]  /*3160*/  FMUL.FTZ R2, R20, c[0x0][0x320] ;  /* 0x0000c80014027a20 */ /* 0x000fe40000410000 */
[----:B-1----:R-:W-:-:S05]  /*3170*/  FMUL.FTZ R3, R37, c[0x0][0x320] ;  /* 0x0000c80025037a20 */ /* 0x002fca0000410000 */
[----:B------:R5:W1:Y:S08]  /*3180*/  MUFU.TANH R10, R2 ;  /* 0x00000002000a7308 */ /* 0x000a700000002400 */
[----:B------:R1:W1:Y:S01]  /*3190*/  MUFU.TANH R15, R3 ;  /* 0x00000003000f7308 */ /* 0x0002620000002400 */
[----:B-----5:R-:W-:Y:S02]  /*31a0*/  IMAD.IADD R2, R14, 0x1, R6 ;  /* 0x000000010e027824 */ /* 0x020fe400078e0206 */
[----:B-1----:R-:W-:-:S05]  /*31b0*/  FMUL.FTZ R3, R21, c[0x0][0x320] ;  /* 0x0000c80015037a20 */ /* 0x002fca0000410000 */
[----:B------:R1:W1:Y:S02]  /*31c0*/  MUFU.TANH R11, R3 ;  /* 0x00000003000b7308 */ /* 0x0002640000002400 */
[----:B-1----:R-:W-:-:S05]  /*31d0*/  IMAD.IADD R3, R8, 0x1, R6 ;  /* 0x0000000108037824 */ /* 0x002fca00078e0206 */
[----:B------:R-:W-:Y:S01]  /*31e0*/  IMNMX R3, R3, R13, PT ;  /* 0x0000000d03037217 */ /* 0x000fe20003800200 */
[----:B------:R-:W-:Y:S05]  /*31f0*/  @!P2 BRA `(.L_x_875) ;  /* 0x000001400000a947 */ /* 0x000fea0003800000 */
[----:B--234-:R-:W-:Y:S01]  /*3200*/  IADD3 R6, R6, c[0x0][0x1d0], RZ ;  /* 0x0000740006067a10 */ /* 0x01cfe20007ffe0ff */
[----:B------:R-:W-:Y:S03]  /*3210*/  BSSY B0, `(.L_x_876) ;  /* 0x000000d000007945 */ /* 0x000fe60003800000 */
[----:B------:R-:W-:-:S04]  /*3220*/  IADD3 R6, R6, -c[0x0][0x168], RZ ;  /* 0x80005a0006067a10 */ /* 0x000fc80007ffe0ff */
[----:B------:R-:W-:-:S13]  /*3230*/  ISETP.GT.AND P0, PT, R6, -0x1, PT ;  /* 0xffffffff0600780c */ /* 0x000fda0003f04270 */
[----:B------:R-:W-:Y:S05]  /*3240*/  @P0 BRA `(.L_x_877) ;  /* 0x0000006000000947 */ /* 0x000fea0003800000 */
[----:B------:R-:W-:Y:S02]  /*3250*/  ISETP.NE.AND P0, PT, R113, c[0x0][0x32c], PT ;  /* 0x0000cb0071007a0c */ /* 0x000fe40003f05270 */
[----:B------:R-:W-:-:S11]  /*3260*/  LOP3.LUT R6, RZ, R6, RZ, 0x33, !PT ;  /* 0x00000006ff067212 */ /* 0x000fd600078e33ff */
[----:B------:R-:W-:-:S05]  /*3270*/  @P0 IMAD.HI.U32 R7, R6, c[0x0][0x330], RZ ;  /* 0x0000cc0006070a27 */ /* 0x000fca00078e00ff */
[----:B------:R-:W-:-:S04]  /*3280*/  @P0 SHF.R.U32.HI R6, RZ, c[0x0][0x334], R7 ;  /* 0x0000cd00ff060a19 */ /* 0x000fc80000011607 */
[----:B------:R-:W-:Y:S01]  /*3290*/  LOP3.LUT R6, RZ, R6, RZ, 0x33, !PT ;  /* 0x00000006ff067212 */ /* 0x000fe200078e33ff */
[----:B------:R-:W-:Y:S05]  /*32a0*/  BRA `(.L_x_878) ;  /* 0x0000003000007947 */ /* 0x000fea0003800000 */
.L_x_877:
[----:B------:R-:W-:-:S13]  /*32b0*/  ISETP.NE.AND P0, PT, R113, c[0x0][0x32c], PT ;  /* 0x0000cb0071007a0c */ /* 0x000fda0003f05270 */
[----:B------:R-:W-:-:S05]  /*32c0*/  @P0 IMAD.HI.U32 R7, R6, c[0x0][0x330], RZ ;  /* 0x0000cc0006070a27 */ /* 0x000fca00078e00ff */
[----:B------:R-:W-:Y:S02]  /*32d0*/  @P0 SHF.R.U32.HI R6, RZ, c[0x0][0x334], R7 ;  /* 0x0000cd00ff060a19 */ /* 0x000fe40000011607 */
.L_x_878:
[----:B------:R-:W-:Y:S05]  /*32e0*/  BSYNC B0 ;  /* 0x0000000000007941 */ /* 0x000fea0003800000 */
.L_x_876:
[----:B------:R-:W-:-:S04]  /*32f0*/  IMAD R6, R6, c[0x0][0x32c], -R104 ;  /* 0x0000cb0006067a24 */ /* 0x000fc800078e0a68 */
[----:B------:R-:W-:-:S05]  /*3300*/  IMAD.IADD R6, R6, 0x1, -R32 ;  /* 0x0000000106067824 */ /* 0x000fca00078e0a20 */
[----:B------:R-:W-:Y:S02]  /*3310*/  IADD3 R7, R6, c[0x0][0x32c], RZ ;  /* 0x0000cb0006077a10 */ /* 0x000fe40007ffe0ff */
[----:B------:R-:W-:Y:S02]  /*3320*/  IMNMX R2, R2, R6, !PT ;  /* 0x0000000602027217 */ /* 0x000fe40007800200 */
[----:B------:R-:W-:Y:S02]  /*3330*/  IMNMX R3, R3, R7, PT ;  /* 0x0000000703037217 */ /* 0x000fe40003800200 */
.L_x_875:
[----:B--234-:R-:W-:Y:S01]  /*3340*/  ISETP.GT.AND P1, PT, R184, RZ, PT ;  /* 0x000000ffb800720c */ /* 0x01cfe20003f24270 */
[----:B------:R-:W1:Y:S03]  /*3350*/  SHFL.IDX PT, R6, R12, 0x1, 0x1c1f ;  /* 0x003c1f000c067f89 */ /* 0x000e6600000e0000 */
[----:B------:R-:W-:-:S04]  /*3360*/  ISETP.GT.AND P0, PT, R2, RZ, P1 ;  /* 0x000000ff0200720c */ /* 0x000fc80000f04270 */
[----:B------:R-:W-:-:S04]  /*3370*/  ISETP.LT.OR P0, PT, R3, 0x1, P0 ;  /* 0x000000010300780c */ /* 0x000fc80000701670 */
[----:B------:R-:W-:Y:S02]  /*3380*/  FSEL R27, R61, -INF , !P0 ;  /* 0xff8000003d1b7808 */ /* 0x000fe40004000000 */
[----:B------:R-:W-:-:S04]  /*3390*/  ISETP.GT.AND P0, PT, R2, 0x1, P1 ;  /* 0x000000010200780c */ /* 0x000fc80000f04270 */
        /* <DEDUP_REMOVED lines=41> */
[----:B------:R-:W-:Y:S01]  /*3630*/  ISETP.GT.AND P0, PT, R2, 0x39, P1 ;  /* 0x000000390200780c */ /* 0x000fe20000f04270 */
[----:B------:R-:W-:-:S03]  /*3640*/  FMUL.FTZ R2, R47, c[0x0][0x320] ;  /* 0x0000c8002f027a20 */ /* 0x000fc60000410000 */
[----:B------:R-:W-:Y:S01]  /*3650*/  ISETP.LT.OR P0, PT, R3, 0x3a, P0 ;  /* 0x0000003a0300780c */ /* 0x000fe20000701670 */
[----:B------:R2:W3:Y:S01]  /*3660*/  MUFU.TANH R26, R2 ;  /* 0x00000002001a7308 */ /* 0x0004e20000002400 */
[----:B-1----:R-:W-:Y:S02]  /*3670*/  IMAD.IADD R3, R8, 0x1, R6 ;  /* 0x0000000108037824 */ /* 0x002fe400078e0206 */
[----:B------:R-:W-:-:S03]  /*3680*/  FSEL R174, R15, -INF , !P0 ;  /* 0xff8000000fae7808 */ /* 0x000fc60004000000 */
[----:B------:R-:W-:Y:S01]  /*3690*/  IMNMX R3, R3, R13, PT ;  /* 0x0000000d03037217 */ /* 0x000fe20003800200 */
[----:B--2---:R-:W-:-:S04]  /*36a0*/  FMUL.FTZ R2, R34, c[0x0][0x320] ;  /* 0x0000c80022027a20 */ /* 0x004fc80000410000 */
[----:B------:R1:W2:Y:S02]  /*36b0*/  MUFU.TANH R25, R2 ;  /* 0x0000000200197308 */ /* 0x0002a40000002400 */
[----:B-1----:R-:W-:-:S06]  /*36c0*/  FMUL.FTZ R2, R35, c[0x0][0x320] ;  /* 0x0000c80023027a20 */ /* 0x002fcc0000410000 */
[----:B------:R1:W4:Y:S02]  /*36d0*/  MUFU.TANH R24, R2 ;  /* 0x0000000200187308 */ /* 0x0003240000002400 */
[----:B-1----:R-:W-:-:S06]  /*36e0*/  FMUL.FTZ R2, R23, c[0x0][0x320] ;  /* 0x0000c80017027a20 */ /* 0x002fcc0000410000 */
[----:B------:R1:W1:Y:S02]  /*36f0*/  MUFU.TANH R21, R2 ;  /* 0x0000000200157308 */ /* 0x0002640000002400 */
        /* <DEDUP_REMOVED lines=22> */
[----:B-1----:R-:W-:Y:S01]  /*3860*/  IMAD.IADD R2, R14, 0x1, R6 ;  /* 0x000000010e027824 */ /* 0x002fe200078e0206 */
        /* <DEDUP_REMOVED lines=12> */
.L_x_881:
[----:B------:R-:W-:-:S13]  /*3930*/  ISETP.NE.AND P0, PT, R113, c[0x0][0x32c], PT ;  /* 0x0000cb0071007a0c */ /* 0x000fda0003f05270 */
[----:B------:R-:W-:-:S05]  /*3940*/  @P0 IMAD.HI.U32 R7, R6, c[0x0][0x330], RZ ;  /* 0x0000cc0006070a27 */ /* 0x000fca00078e00ff */
[----:B------:R-:W-:Y:S02]  /*3950*/  @P0 SHF.R.U32.HI R6, RZ, c[0x0][0x334], R7 ;  /* 0x0000cd00ff060a19 */ /* 0x000fe40000011607 */
.L_x_882:
[----:B------:R-:W-:Y:S05]  /*3960*/  BSYNC B0 ;  /* 0x0000000000007941 */ /* 0x000fea0003800000 */
.L_x_880:
[----:B------:R-:W-:-:S04]  /*3970*/  IMAD R6, R6, c[0x0][0x32c], -R104 ;  /* 0x0000cb0006067a24 */ /* 0x000fc800078e0a68 */
[----:B------:R-:W-:-:S05]  /*3980*/  IMAD.IADD R6, R6, 0x1, -R32 ;  /* 0x0000000106067824 */ /* 0x000fca00078e0a20 */
[----:B------:R-:W-:Y:S02]  /*3990*/  IADD3 R7, R6, c[0x0][0x32c], RZ ;  /* 0x0000cb0006077a10 */ /* 0x000fe40007ffe0ff */
[----:B------:R-:W-:Y:S02]  /*39a0*/  IMNMX R2, R2, R6, !PT ;  /* 0x0000000602027217 */ /* 0x000fe40007800200 */
[----:B------:R-:W-:Y:S02]  /*39b0*/  IMNMX R3, R3, R7, PT ;  /* 0x0000000703037217 */ /* 0x000fe40003800200 */
.L_x_879:
[----:B--234-:R-:W-:Y:S01]  /*39c0*/  ISETP.GT.AND P0, PT, R2, 0x1, P1 ;  /* 0x000000010200780c */ /* 0x01cfe20000f04270 */
[----:B------:R-:W-:Y:S01]  /*39d0*/  IMAD.SHL.U32 R193, R5, 0x2, RZ ;  /* 0x0000000205c17824 */ /* 0x000fe200078e00ff */
[----:B------:R-:W-:Y:S02]  /*39e0*/  FMNMX.FTZ R132, R27, R28, !PT ;  /* 0x0000001c1b847209 */ /* 0x000fe40007810000 */
[----:B------:R-:W-:Y:S01]  /*39f0*/  ISETP.LT.OR P0, PT, R3, 0x2, P0 ;  /* 0x000000020300780c */ /* 0x000fe20000701670 */
[----:B------:R-:W-:Y:S01]  /*3a00*/  IMAD R196, R0, 0x2, R193 ;  /* 0x0000000200c47824 */ /* 0x000fe200078e02c1 */
[----:B------:R-:W-:Y:S01]  /*3a10*/  FMNMX.FTZ R132, R29, R132, !PT ;  /* 0x000000841d847209 */ /* 0x000fe20007810000 */
[----:B------:R-:W-:Y:S01]  /*3a20*/  LDSM.16.MT88.4 R40, [R193+0x2100] ;  /* 0x00210000c128783b */ /* 0x000fe20000004200 */
[----:B------:R-:W-:-:S02]  /*3a30*/  FSEL R13, R20, -INF , !P0 ;  /* 0xff800000140d7808 */ /* 0x000fc40004000000 */
[----:B------:R-:W-:Y:S01]  /*3a40*/  ISETP.GT.AND P0, PT, R2, 0x8, P1 ;  /* 0x000000080200780c */ /* 0x000fe20000f04270 */
[----:B------:R-:W-:Y:S01]  /*3a50*/  LDSM.16.MT88.4 R32, [R196+0x2100] ;  /* 0x00210000c420783b */ /* 0x000fe20000004200 */
[----:B------:R-:W-:Y:S02]  /*3a60*/  FMNMX.FTZ R132, R30, R132, !PT ;  /* 0x000000841e847209 */ /* 0x000fe40007810000 */
[----:B------:R-:W-:Y:S02]  /*3a70*/  ISETP.LT.OR P0, PT, R3, 0x9, P0 ;  /* 0x000000090300780c */ /* 0x000fe40000701670 */
[----:B------:R-:W-:Y:S02]  /*3a80*/  FMNMX.FTZ R132, R101, R132, !PT ;  /* 0x0000008465847209 */ /* 0x000fe40007810000 */
[----:B------:R-:W-:Y:S02]  /*3a90*/  FSEL R12, R12, -INF , !P0 ;  /* 0xff8000000c0c7808 */ /* 0x000fe40004000000 */
[----:B------:R-:W-:-:S02]  /*3aa0*/  ISETP.GT.AND P0, PT, R2, 0x9, P1 ;  /* 0x000000090200780c */ /* 0x000fc40000f04270 */
[----:B------:R-:W-:Y:S02]  /*3ab0*/  FMNMX.FTZ R132, R100, R132, !PT ;  /* 0x0000008464847209 */ /* 0x000fe40007810000 */
[----:B------:R-:W-:Y:S02]  /*3ac0*/  ISETP.LT.OR P0, PT, R3, 0xa, P0 ;  /* 0x0000000a0300780c */ /* 0x000fe40000701670 */
[----:B------:R-:W-:Y:S02]  /*3ad0*/  FMNMX.FTZ R132, R103, R132, !PT ;  /* 0x0000008467847209 */ /* 0x000fe40007810000 */
[----:B------:R-:W-:Y:S02]  /*3ae0*/  FSEL R14, R21, -INF , !P0 ;  /* 0xff800000150e7808 */ /* 0x000fe40004000000 */
[----:B------:R-:W-:Y:S02]  /*3af0*/  ISETP.GT.AND P0, PT, R2, 0x10, P1 ;  /* 0x000000100200780c */ /* 0x000fe40000f04270 */
[----:B------:R-:W-:-:S02]  /*3b00*/  FMNMX.FTZ R132, R102, R132, !PT ;  /* 0x0000008466847209 */ /* 0x000fc40007810000 */
[----:B------:R-:W-:Y:S02]  /*3b10*/  ISETP.LT.OR P0, PT, R3, 0x11, P0 ;  /* 0x000000110300780c */ /* 0x000fe40000701670 */
[----:B------:R-:W-:Y:S02]  /*3b20*/  FMNMX.FTZ R132, R135, R132, !PT ;  /* 0x0000008487847209 */ /* 0x000fe40007810000 */
[----:B------:R-:W-:Y:S02]  /*3b30*/  FSEL R10, R10, -INF , !P0 ;  /* 0xff8000000a0a7808 */ /* 0x000fe40004000000 */
[----:B------:R-:W-:Y:S02]  /*3b40*/  ISETP.GT.AND P0, PT, R2, 0x11, P1 ;  /* 0x000000110200780c */ /* 0x000fe40000f04270 */
[----:B------:R-:W-:Y:S02]  /*3b50*/  FMNMX.FTZ R132, R219, R132, !PT ;  /* 0x00000084db847209 */ /* 0x000fe40007810000 */
[----:B------:R-:W-:-:S02]  /*3b60*/  ISETP.LT.OR P0, PT, R3, 0x12, P0 ;  /* 0x000000120300780c */ /* 0x000fc40000701670 */
[----:B------:R-:W-:Y:S02]  /*3b70*/  FMNMX.FTZ R132, R224, R132, !PT ;  /* 0x00000084e0847209 */ /* 0x000fe40007810000 */
[----:B------:R-:W-:Y:S02]  /*3b80*/  FSEL R45, R26, -INF , !P0 ;  /* 0xff8000001a2d7808 */ /* 0x000fe40004000000 */
[----:B------:R-:W-:Y:S02]  /*3b90*/  ISETP.GT.AND P0, PT, R2, 0x18, P1 ;  /* 0x000000180200780c */ /* 0x000fe40000f04270 */
[----:B------:R-:W-:Y:S02]  /*3ba0*/  FMNMX.FTZ R132, R225, R132, !PT ;  /* 0x00000084e1847209 */ /* 0x000fe40007810000 */
[----:B------:R-:W-:Y:S02]  /*3bb0*/  ISETP.LT.OR P0, PT, R3, 0x19, P0 ;  /* 0x000000190300780c */ /* 0x000fe40000701670 */
[----:B------:R-:W-:-:S02]  /*3bc0*/  FMNMX.FTZ R132, R182, R132, !PT ;  /* 0x00000084b6847209 */ /* 0x000fc40007810000 */
[----:B------:R-:W-:Y:S02]  /*3bd0*/  FSEL R44, R17, -INF , !P0 ;  /* 0xff800000112c7808 */ /* 0x000fe40004000000 */
[----:B------:R-:W-:Y:S02]  /*3be0*/  ISETP.GT.AND P0, PT, R2, 0x19, P1 ;  /* 0x000000190200780c */ /* 0x000fe40000f04270 */
[----:B------:R-:W-:Y:S02]  /*3bf0*/  FMNMX.FTZ R132, R178, R132, !PT ;  /* 0x00000084b2847209 */ /* 0x000fe40007810000 */
[----:B------:R-:W-:Y:S02]  /*3c00*/  ISETP.LT.OR P0, PT, R3, 0x1a, P0 ;  /* 0x0000001a0300780c */ /* 0x000fe40000701670 */
[----:B------:R-:W-:Y:S02]  /*3c10*/  FMNMX.FTZ R132, R176, R132, !PT ;  /* 0x00000084b0847209 */ /* 0x000fe40007810000 */
[----:B------:R-:W-:-:S02]  /*3c20*/  FSEL R46, R16, -INF , !P0 ;  /* 0xff800000102e7808 */ /* 0x000fc40004000000 */
[----:B------:R-:W-:Y:S02]  /*3c30*/  ISETP.GT.AND P0, PT, R2, 0x20, P1 ;  /* 0x000000200200780c */ /* 0x000fe40000f04270 */
[----:B------:R-:W-:Y:S02]  /*3c40*/  FMNMX.FTZ R132, R174, R132, !PT ;  /* 0x00000084ae847209 */ /* 0x000fe40007810000 */
[----:B------:R-:W-:Y:S02]  /*3c50*/  ISETP.LT.OR P0, PT, R3, 0x21, P0 ;  /* 0x000000210300780c */ /* 0x000fe40000701670 */
[----:B------:R-:W-:Y:S01]  /*3c60*/  LEA R194, R4, R193, 0x1 ;  /* 0x000000c104c27211 */ /* 0x000fe200078e08ff */
[----:B------:R-:W1:Y:S01]  /*3c70*/  SHFL.BFLY PT, R7, R132, 0x2, 0x1f ;  /* 0x0c401f0084077f89 */ /* 0x000e6200000e0000 */
[----:B------:R-:W-:Y:S02]  /*3c80*/  FSEL R47, R9, -INF , !P0 ;  /* 0xff800000092f7808 */ /* 0x000fe40004000000 */
[----:B------:R-:W-:Y:S01]  /*3c90*/  ISETP.GT.AND P0, PT, R2, 0x21, P1 ;  /* 0x000000210200780c */ /* 0x000fe20000f04270 */
[----:B------:R-:W-:Y:S01]  /*3ca0*/  IMAD R195, R0, 0x2, R194 ;  /* 0x0000000200c37824 */ /* 0x000fe200078e02c2 */
[----:B------:R-:W-:Y:S02]  /*3cb0*/  LDSM.16.MT88.4 R36, [R194+0x2100] ;  /* 0x00210000c224783b */ /* 0x000fe40000004200 */
[----:B------:R-:W-:-:S04]  /*3cc0*/  ISETP.LT.OR P0, PT, R3, 0x22, P0 ;  /* 0x000000220300780c */ /* 0x000fc80000701670 */
[----:B------:R-:W-:Y:S02]  /*3cd0*/  FSEL R133, R11, -INF , !P0 ;  /* 0xff8000000b857808 */ /* 0x000fe40004000000 */
[----:B------:R-:W-:-:S04]  /*3ce0*/  ISETP.GT.AND P0, PT, R2, 0x28, P1 ;  /* 0x000000280200780c */ /* 0x000fc80000f04270 */
[----:B------:R-:W-:-:S04]  /*3cf0*/  ISETP.LT.OR P0, PT, R3, 0x29, P0 ;  /* 0x000000290300780c */ /* 0x000fc80000701670 */
[----:B------:R-:W-:Y:S02]  /*3d00*/  FSEL R11, R25, -INF , !P0 ;  /* 0xff800000190b7808 */ /* 0x000fe40004000000 */
[----:B------:R-:W-:Y:S02]  /*3d10*/  ISETP.GT.AND P0, PT, R2, 0x29, P1 ;  /* 0x000000290200780c */ /* 0x000fe40000f04270 */
[----:B-1----:R-:W-:Y:S02]  /*3d20*/  FMNMX.FTZ R132, R132, R7, !PT ;  /* 0x0000000784847209 */ /* 0x002fe40007810000 */
        /* <DEDUP_REMOVED lines=9> */
[----:B------:R-:W-:Y:S03]  /*3dc0*/  LDSM.16.MT88.4 R16, [R194+0x100] ;  /* 0x00010000c210783b */ /* 0x000fe60000004200 */
[----:B------:R-:W-:-:S04]  /*3dd0*/  ISETP.LT.OR P0, PT, R3, 0x39, P0 ;  /* 0x000000390300780c */ /* 0x000fc80000701670 */
[----:B------:R-:W-:Y:S02]  /*3de0*/  FSEL R173, R15, -INF , !P0 ;  /* 0xff8000000fad7808 */ /* 0x000fe40004000000 */
[----:B------:R-:W-:-:S04]  /*3df0*/  ISETP.GT.AND P0, PT, R2, RZ, P1 ;  /* 0x000000ff0200720c */ /* 0x000fc80000f04270 */
[----:B------:R-:W-:-:S04]  /*3e00*/  ISETP.LT.OR P0, PT, R3, 0x1, P0 ;  /* 0x000000010300780c */ /* 0x000fc80000701670 */
[----:B------:R-:W-:Y:S02]  /*3e10*/  FSEL R9, R62, -INF , !P0 ;  /* 0xff8000003e097808 */ /* 0x000fe40004000000 */
[----:B------:R-:W-:Y:S02]  /*3e20*/  ISETP.GT.AND P0, PT, R2, 0x39, P1 ;  /* 0x000000390200780c */ /* 0x000fe40000f04270 */
[----:B------:R-:W-:Y:S02]  /*3e30*/  FMNMX.FTZ R6, R9, R13, !PT ;  /* 0x0000000d09067209 */ /* 0x000fe40007810000 */
[----:B------:R-:W-:Y:S02]  /*3e40*/  ISETP.LT.OR P0, PT, R3, 0x3a, P0 ;  /* 0x0000003a0300780c */ /* 0x000fe40000701670 */
[----:B------:R-:W-:Y:S02]  /*3e50*/  FMNMX.FTZ R6, R12, R6, !PT ;  /* 0x000000060c067209 */ /* 0x000fe40007810000 */
[----:B------:R-:W-:-:S02]  /*3e60*/  FSEL R235, R23, -INF , !P0 ;  /* 0xff80000017eb7808 */ /* 0x000fc40004000000 */
[----:B------:R-:W-:-:S04]  /*3e70*/  FMNMX.FTZ R6, R14, R6, !PT ;  /* 0x000000060e067209 */ /* 0x000fc80007810000 */
        /* <DEDUP_REMOVED lines=8> */
[----:B------:R-:W-:Y:S02]  /*3f00*/  FMNMX.FTZ R2, R252, R6, !PT ;  /* 0x00000006fc027209 */ /* 0x000fe40007810000 */
[----:B------:R-:W1:Y:S02]  /*3f10*/  SHFL.BFLY PT, R6, R132, 0x1, 0x1f ;  /* 0x0c201f0084067f89 */ /* 0x000e6400000e0000 */
[----:B------:R-:W-:-:S04]  /*3f20*/  FMNMX.FTZ R2, R175, R2, !PT ;  /* 0x00000002af027209 */ /* 0x000fc80007810000 */
[----:B------:R-:W-:-:S04]  /*3f30*/  FMNMX.FTZ R2, R173, R2, !PT ;  /* 0x00000002ad027209 */ /* 0x000fc80007810000 */
[----:B------:R-:W-:-:S05]  /*3f40*/  FMNMX.FTZ R2, R235, R2, !PT ;  /* 0x00000002eb027209 */ /* 0x000fca0007810000 */
[----:B------:R-:W2:Y:S01]  /*3f50*/  SHFL.BFLY PT, R3, R2, 0x2, 0x1f ;  /* 0x0c401f0002037f89 */ /* 0x000ea200000e0000 */
[----:B-1----:R-:W-:-:S04]  /*3f60*/  FMNMX.FTZ R132, R132, R6, !PT ;  /* 0x0000000684847209 */ /* 0x002fc80007810000 */
[C---:B------:R-:W-:Y:S01]  /*3f70*/  FSETP.NEU.FTZ.AND P0, PT, R132.reuse, -INF , PT ;  /* 0xff8000008400780b */ /* 0x040fe20003f1d000 */
[----:B------:R-:W-:-:S05]  /*3f80*/  FMUL.FTZ R8, R132, c[0x0][0x2d0] ;  /* 0x0000b40084087a20 */ /* 0x000fca0000410000 */
[----:B------:R-:W-:Y:S02]  /*3f90*/  FSEL R8, R8, RZ, P0 ;  /* 0x000000ff08087208 */ /* 0x000fe40000000000 */
[----:B--2---:R-:W-:-:S03]  /*3fa0*/  FMNMX.FTZ R2, R2, R3, !PT ;  /* 0x0000000302027209 */ /* 0x004fc60007810000 */
[--C-:B------:R-:W-:Y:S02]  /*3fb0*/  FFMA.FTZ R3, R27, c[0x0][0x2d0], -R8.reuse ;  /* 0x0000b4001b037a23 */ /* 0x100fe40000010808 */
[----:B------:R-:W-:Y:S01]  /*3fc0*/  LDSM.16.MT88.4 R24, [R195+0x2100] ;  /* 0x00210000c318783b */ /* 0x000fe20000004200 */
[--C-:B------:R-:W-:Y:S01]  /*3fd0*/  FFMA.FTZ R0, R101, c[0x0][0x2d0], -R8.reuse ;  /* 0x0000b40065007a23 */ /* 0x100fe20000010808 */
[----:B------:R1:W-:Y:S02]  /*3fe0*/  MUFU.EX2 R185, R3 ;  /* 0x0000000300b97308 */ /* 0x0003e40000000800 */
[----:B------:R-:W2:Y:S06]  /*3ff0*/  SHFL.BFLY PT, R6, R2, 0x1, 0x1f ;  /* 0x0c201f0002067f89 */ /* 0x000eac00000e0000 */
[----:B------:R3:W-:Y:S01]  /*4000*/  MUFU.EX2 R227, R0 ;  /* 0x0000000000e37308 */ /* 0x0007e20000000800 */
[----:B-1----:R-:W-:-:S07]  /*4010*/  FFMA.FTZ R3, R28, c[0x0][0x2d0], -R8 ;  /* 0x0000b4001c037a23 */ /* 0x002fce0000010808 */
[----:B------:R2:W-:Y:S01]  /*4020*/  MUFU.EX2 R234, R3 ;  /* 0x0000000300ea7308 */ /* 0x0005e20000000800 */
[----:B---3--:R-:W-:-:S07]  /*4030*/  FFMA.FTZ R0, R100, c[0x0][0x2d0], -R8 ;  /* 0x0000b40064007a23 */ /* 0x008fce0000010808 */
[----:B------:R1:W-:Y:S01]  /*4040*/  MUFU.EX2 R226, R0 ;  /* 0x0000000000e27308 */ /* 0x0003e20000000800 */
[----:B--2---:R-:W-:Y:S01]  /*4050*/  FMNMX.FTZ R3, R2, R6, !PT ;  /* 0x0000000602037209 */ /* 0x004fe20007810000 */
[--C-:B------:R-:W-:Y:S02]  /*4060*/  FFMA.FTZ R2, R29, c[0x0][0x2d0], -R8.reuse ;  /* 0x0000b4001d027a23 */ /* 0x100fe40000010808 */
[----:B------:R-:W-:Y:S01]  /*4070*/  FFMA.FTZ R6, R30, c[0x0][0x2d0], -R8 ;  /* 0x0000b4001e067a23 */ /* 0x000fe20000010808 */
[----:B------:R-:W-:-:S03]  /*4080*/  FSETP.NEU.FTZ.AND P0, PT, R3, -INF , PT ;  /* 0xff8000000300780b */ /* 0x000fc60003f1d000 */
[----:B------:R2:W3:Y:S01]  /*4090*/  MUFU.EX2 R22, R2 ;  /* 0x0000000200167308 */ /* 0x0004e20000000800 */
[----:B------:R-:W-:Y:S01]  /*40a0*/  LDSM.16.MT88.4 R28, [R195+0x100] ;  /* 0x00010000c31c783b */ /* 0x000fe20000004200 */
[----:B-1----:R-:W-:-:S06]  /*40b0*/  FFMA.FTZ R0, R103, c[0x0][0x2d0], -R8 ;  /* 0x0000b40067007a23 */ /* 0x002fcc0000010808 */
[----:B------:R1:W4:Y:S01]  /*40c0*/  MUFU.EX2 R183, R6 ;  /* 0x0000000600b77308 */ /* 0x0003220000000800 */
[----:B--2---:R-:W-:-:S05]  /*40d0*/  FMUL.FTZ R2, R3, c[0x0][0x2d0] ;  /* 0x0000b40003027a20 */ /* 0x004fca0000410000 */
[----:B------:R-:W-:-:S05]  /*40e0*/  FSEL R2, R2, RZ, P0 ;  /* 0x000000ff02027208 */ /* 0x000fca0000000000 */
[--C-:B------:R-:W-:Y:S02]  /*40f0*/  FFMA.FTZ R4, R13, c[0x0][0x2d0], -R2.reuse ;  /* 0x0000b4000d047a23 */ /* 0x100fe40000010802 */
[----:B-1----:R-:W-:Y:S02]  /*4100*/  FFMA.FTZ R6, R9, c[0x0][0x2d0], -R2 ;  /* 0x0000b40009067a23 */ /* 0x002fe40000010802 */
[----:B------:R1:W-:Y:S01]  /*4110*/  MUFU.EX2 R187, R4 ;  /* 0x0000000400bb7308 */ /* 0x0003e20000000800 */
[----:B---3--:R-:W-:Y:S02]  /*4120*/  IMAD.MOV.U32 R9, RZ, RZ, R22 ;  /* 0x000000ffff097224 */ /* 0x008fe400078e0016 */
[----:B------:R-:W2:Y:S05]  /*4130*/  LDSM.16.MT88.4 R20, [R193+0x100] ;  /* 0x00010000c114783b */ /* 0x000eaa0000004200 */
[----:B------:R4:W3:Y:S01]  /*4140*/  MUFU.EX2 R180, R6 ;  /* 0x0000000600b47308 */ /* 0x0008e20000000800 */
[----:B-1----:R-:W-:-:S07]  /*4150*/  FFMA.FTZ R4, R12, c[0x0][0x2d0], -R2 ;  /* 0x0000b4000c047a23 */ /* 0x002fce0000010802 */
[----:B------:R1:W-:Y:S01]  /*4160*/  MUFU.EX2 R179, R4 ;  /* 0x0000000400b37308 */ /* 0x0003e20000000800 */
[----:B----4-:R-:W-:Y:S02]  /*4170*/  F2FP.BF16.PACK_AB R6, R183, R9 ;  /* 0x00000009b706723e */ /* 0x010fe400000010ff */
[----:B---3--:R-:W-:Y:S01]  /*4180*/  F2FP.BF16.PACK_AB R5, R187, R180 ;  /* 0x000000b4bb05723e */ /* 0x008fe200000010ff */
[----:B-1----:R-:W-:Y:S02]  /*4190*/  FFMA.FTZ R4, R14, c[0x0][0x2d0], -R2 ;  /* 0x0000b4000e047a23 */ /* 0x002fe40000010802 */
[----:B------:R-:W1:Y:S02]  /*41a0*/  LDSM.16.MT88.4 R12, [R196+0x100] ;  /* 0x00010000c40c783b */ /* 0x000e640000004200 */
[----:B------:R3:W4:Y:S02]  /*41b0*/  MUFU.EX2 R186, R4 ;  /* 0x0000000400ba7308 */ /* 0x0007240000000800 */
[----:B---3--:R-:W-:-:S02]  /*41c0*/  F2FP.BF16.PACK_AB R4, R234, R185 ;  /* 0x000000b9ea04723e */ /* 0x008fc400000010ff */
[----:B----4-:R-:W-:-:S07]  /*41d0*/  F2FP.BF16.PACK_AB R7, R186, R179 ;  /* 0x000000b3ba07723e */ /* 0x010fce00000010ff */
[C---:B--2---:R-:W-:Y:S08]  /*41e0*/  HMMA.16816.F32.BF16 R72, R4.reuse, R20, RZ ;  /* 0x000000140448723c */ /* 0x044ff000000418ff */
[C---:B------:R-:W-:Y:S01]  /*41f0*/  HMMA.16816.F32.BF16 R96, R4.reuse, R22, RZ ;  /* 0x000000160460723c */ /* 0x040fe200000418ff */
[----:B------:R-:W2:Y:S07]  /*4200*/  LDSM.16.MT88.4 R20, [R193+0x4100] ;  /* 0x00410000c114783b */ /* 0x000eae0000004200 */
[C---:B------:R-:W-:Y:S08]  /*4210*/  HMMA.16816.F32.BF16 R68, R4.reuse, R16, RZ ;  /* 0x000000100444723c */ /* 0x040ff000000418ff */
[C---:B------:R-:W-:Y:S01]  /*4220*/  HMMA.16816.F32.BF16 R92, R4.reuse, R18, RZ ;  /* 0x00000012045c723c */ /* 0x040fe200000418ff */
[----:B------:R-:W3:Y:S07]  /*4230*/  LDSM.16.MT88.4 R16, [R194+0x4100] ;  /* 0x00410000c210783b */ /* 0x000eee0000004200 */
[C---:B-1----:R-:W-:Y:S08]  /*4240*/  HMMA.16816.F32.BF16 R112, R4.reuse, R12, RZ ;  /* 0x0000000c0470723c */ /* 0x042ff000000418ff */
[C---:B------:R-:W-:Y:S01]  /*4250*/  HMMA.16816.F32.BF16 R120, R4.reuse, R14, RZ ;  /* 0x0000000e0478723c */ /* 0x040fe200000418ff */
[----:B------:R-:W1:Y:S07]  /*4260*/  LDSM.16.MT88.4 R12, [R196+0x4100] ;  /* 0x00410000c40c783b */ /* 0x000e6e0000004200 */
[C---:B------:R-:W-:Y:S08]  /*4270*/  HMMA.16816.F32.BF16 R64, R4.reuse, R40, RZ ;  /* 0x000000280440723c */ /* 0x040ff000000418ff */
[C---:B------:R-:W-:Y:S01]  /*4280*/  HMMA.16816.F32.BF16 R84, R4.reuse, R42, RZ ;  /* 0x0000002a0454723c */ /* 0x040fe200000418ff */
[----:B------:R-:W4:Y:S07]  /*4290*/  LDSM.16.MT88.4 R40, [R195+0x4100] ;  /* 0x00410000c328783b */ /* 0x000f2e0000004200 */
[C---:B------:R-:W-:Y:S08]  /*42a0*/  HMMA.16816.F32.BF16 R108, R4.reuse, R28, RZ ;  /* 0x0000001c046c723c */ /* 0x040ff000000418ff */
[C---:B------:R-:W-:Y:S01]  /*42b0*/  HMMA.16816.F32.BF16 R88, R4.reuse, R30, RZ ;  /* 0x0000001e0458723c */ /* 0x040fe200000418ff */
[----:B------:R-:W5:Y:S07]  /*42c0*/  LDSM.16.MT88.4 R28, [R193+0x6100] ;  /* 0x00610000c11c783b */ /* 0x000f6e0000004200 */
[C---:B--2---:R-:W-:Y:S08]  /*42d0*/  HMMA.16816.F32.BF16 R104, R4.reuse, R20, RZ ;  /* 0x000000140468723c */ /* 0x044ff000000418ff */
[C---:B------:R-:W-:Y:S01]  /*42e0*/  HMMA.16816.F32.BF16 R116, R4.reuse, R22, RZ ;  /* 0x000000160474723c */ /* 0x040fe200000418ff */
[----:B------:R-:W2:Y:S07]  /*42f0*/  LDSM.16.MT88.4 R20, [R194+0x6100] ;  /* 0x00610000c214783b */ /* 0x000eae0000004200 */
[C---:B---3--:R-:W-:Y:S08]  /*4300*/  HMMA.16816.F32.BF16 R124, R4.reuse, R16, RZ ;  /* 0x00000010047c723c */ /* 0x048ff000000418ff */
[C---:B------:R-:W-:Y:S01]  /*4310*/  HMMA.16816.F32.BF16 R128, R4.reuse, R18, RZ ;  /* 0x000000120480723c */ /* 0x040fe200000418ff */
[----:B------:R-:W3:Y:S07]  /*4320*/  LDSM.16.MT88.4 R16, [R196+0x6100] ;  /* 0x00610000c410783b */ /* 0x000eee0000004200 */
[C---:B-1----:R-:W-:Y:S08]  /*4330*/  HMMA.16816.F32.BF16 R136, R4.reuse, R12, RZ ;  /* 0x0000000c0488723c */ /* 0x042ff000000418ff */
[C---:B------:R-:W-:Y:S01]  /*4340*/  HMMA.16816.F32.BF16 R148, R4.reuse, R14, RZ ;  /* 0x0000000e0494723c */ /* 0x040fe200000418ff */
[----:B------:R-:W1:Y:S07]  /*4350*/  LDSM.16.MT88.4 R12, [R195+0x6100] ;  /* 0x00610000c30c783b */ /* 0x000e6e0000004200 */
[C---:B----4-:R-:W-:Y:S01]  /*4360*/  HMMA.16816.F32.BF16 R156, R4.reuse, R42, RZ ;  /* 0x0000002a049c723c */ /* 0x050fe200000418ff */
[----:B------:R4:W-:Y:S07]  /*4370*/  MUFU.EX2 R42, R0 ;  /* 0x00000000002a7308 */ /* 0x0009ee0000000800 */
[C---:B------:R-:W-:Y:S08]  /*4380*/  HMMA.16816.F32.BF16 R52, R4.reuse, R24, RZ ;  /* 0x000000180434723c */ /* 0x040ff000000418ff */
[C---:B------:R-:W-:Y:S01]  /*4390*/  HMMA.16816.F32.BF16 R76, R4.reuse, R26, RZ ;  /* 0x0000001a044c723c */ /* 0x040fe200000418ff */
[----:B----4-:R-:W-:Y:S01]  /*43a0*/  FFMA.FTZ R0, R102, c[0x0][0x2d0], -R8 ;  /* 0x0000b40066007a23 */ /* 0x010fe20000010808 */
[----:B------:R-:W4:Y:S03]  /*43b0*/  LDSM.16.MT88.4 R24, [R194+0x900] ;  /* 0x00090000c218783b */ /* 0x000f260000004200 */
[----:B------:R1:W-:Y:S03]  /*43c0*/  MUFU.EX2 R172, R0 ;  /* 0x0000000000ac7308 */ /* 0x0003e60000000800 */
[C---:B------:R-:W-:Y:S08]  /*43d0*/  HMMA.16816.F32.BF16 R160, R4.reuse, R40, RZ ;  /* 0x0000002804a0723c */ /* 0x040ff000000418ff */
[----:B-----5:R-:W-:Y:S01]  /*43e0*/  HMMA.16816.F32.BF16 R140, R4, R28, RZ ;  /* 0x0000001c048c723c */ /* 0x020fe200000418ff */
[----:B-1----:R-:W-:-:S02]  /*43f0*/  FFMA.FTZ R0, R10, c[0x0][0x2d0], -R2 ;  /* 0x0000b4000a007a23 */ /* 0x002fc40000010802 */
[----:B------:R-:W-:-:S05]  /*4400*/  IMAD.MOV.U32 R10, RZ, RZ, R183 ;  /* 0x000000ffff0a7224 */ /* 0x000fca00078e00b7 */
[C---:B------:R-:W-:Y:S01]  /*4410*/  HMMA.16816.F32.BF16 R164, R4.reuse, R30, RZ ;  /* 0x0000001e04a4723c */ /* 0x040fe200000418ff */
[----:B------:R1:W5:Y:S01]  /*4420*/  MUFU.EX2 R152, R0 ;  /* 0x0000000000987308 */ /* 0x0003620000000800 */
[----:B------:R-:W3:Y:S06]  /*4430*/  LDSM.16.MT88.4 R28, [R193+0x900] ;  /* 0x00090000c11c783b */ /* 0x000eec0000004200 */
[C---:B------:R-:W-:Y:S08]  /*4440*/  HMMA.16816.F32.BF16 R60, R4.reuse, R36, RZ ;  /* 0x00000024043c723c */ /* 0x040ff000000418ff */
[C---:B------:R-:W-:Y:S01]  /*4450*/  HMMA.16816.F32.BF16 R48, R4.reuse, R38, RZ ;  /* 0x000000260430723c */ /* 0x040fe200000418ff */
[--C-:B-1----:R-:W-:Y:S01]  /*4460*/  FFMA.FTZ R0, R45, c[0x0][0x2d0], -R2.reuse ;  /* 0x0000b4002d007a23 */ /* 0x102fe20000010802 */
[----:B-----5:R-:W-:Y:S01]  /*4470*/  MOV R45, R152 ;  /* 0x00000098002d7202 */ /* 0x020fe20000000f00 */
[----:B------:R-:W-:Y:S02]  /*4480*/  LDSM.16.MT88.4 R36, [R196+0x900] ;  /* 0x00090000c424783b */ /* 0x000fe40000004200 */
[----:B------:R1:W5:Y:S03]  /*4490*/  MUFU.EX2 R43, R0 ;  /* 0x00000000002b7308 */ /* 0x0003660000000800 */
[C---:B------:R-:W-:Y:S08]  /*44a0*/  HMMA.16816.F32.BF16 R56, R4.reuse, R32, RZ ;  /* 0x000000200438723c */ /* 0x040ff000000418ff */
[----:B------:R-:W-:Y:S01]  /*44b0*/  HMMA.16816.F32.BF16 R80, R4, R34, RZ ;  /* 0x000000220450723c */ /* 0x000fe200000418ff */
[----:B-1----:R-:W-:-:S07]  /*44c0*/  FFMA.FTZ R0, R44, c[0x0][0x2d0], -R2 ;  /* 0x0000b4002c007a23 */ /* 0x002fce0000010802 */
[C---:B--2---:R-:W-:Y:S01]  /*44d0*/  HMMA.16816.F32.BF16 R144, R4.reuse, R20, RZ ;  /* 0x000000140490723c */ /* 0x044fe200000418ff */
[----:B------:R1:W-:Y:S07]  /*44e0*/  MUFU.EX2 R177, R0 ;  /* 0x0000000000b17308 */ /* 0x0003ee0000000800 */
[C---:B------:R-:W-:Y:S01]  /*44f0*/  HMMA.16816.F32.BF16 R152, R4.reuse, R22, RZ ;  /* 0x000000160498723c */ /* 0x040fe200000418ff */
[----:B------:R-:W2:Y:S07]  /*4500*/  LDSM.16.MT88.4 R20, [R195+0x900] ;  /* 0x00090000c314783b */ /* 0x000eae0000004200 */
[----:B---3--:R-:W-:Y:S01]  /*4510*/  HMMA.16816.F32.BF16 R100, R4, R16, RZ ;  /* 0x000000100464723c */ /* 0x008fe200000418ff */
[----:B-1----:R-:W-:-:S04]  /*4520*/  FFMA.FTZ R0, R46, c[0x0][0x2d0], -R2 ;  /* 0x0000b4002e007a23 */ /* 0x002fc80000010802 */
[----:B------:R-:W1:Y:S03]  /*4530*/  MUFU.EX2 R40, R0 ;  /* 0x0000000000287308 */ /* 0x000e660000000800 */
[C---:B------:R-:W-:Y:S01]  /*4540*/  HMMA.16816.F32.BF16 R168, R4.reuse, R18, RZ ;  /* 0x0000001204a8723c */ /* 0x040fe200000418ff */
[----:B------:R-:W3:Y:S07]  /*4550*/  LDSM.16.MT88.4 R16, [R193+0x2900] ;  /* 0x00290000c110783b */ /* 0x000eee0000004200 */
[C---:B------:R-:W-:Y:S08]  /*4560*/  HMMA.16816.F32.BF16 R236, R4.reuse, R12, RZ ;  /* 0x0000000c04ec723c */ /* 0x040ff000000418ff */
[----:B------:R-:W-:Y:S07]  /*4570*/  HMMA.16816.F32.BF16 R240, R4, R14, RZ ;  /* 0x0000000e04f0723c */ /* 0x000fee00000418ff */
[----:B------:R-:W-:-:S02]  /*4580*/  F2FP.BF16.PACK_AB R4, R226, R227 ;  /* 0x000000e3e204723e */ /* 0x000fc400000010ff */
[----:B------:R-:W-:Y:S02]  /*4590*/  F2FP.BF16.PACK_AB R6, R172, R42 ;  /* 0x0000002aac06723e */ /* 0x000fe400000010ff */
[----:B-----5:R-:W-:Y:S02]  /*45a0*/  F2FP.BF16.PACK_AB R5, R43, R45 ;  /* 0x0000002d2b05723e */ /* 0x020fe400000010ff */
[----:B-1----:R-:W-:-:S07]  /*45b0*/  F2FP.BF16.PACK_AB R7, R40, R177 ;  /* 0x000000b12807723e */ /* 0x002fce00000010ff */
[C---:B----4-:R-:W-:Y:S07]  /*45c0*/  HMMA.16816.F32.BF16 R12, R4.reuse, R24, R68 ;  /* 0x00000018040c723c */ /* 0x050fee0000041844 */
[----:B------:R-:W-:Y:S01]  /*45d0*/  IMAD.MOV.U32 R68, RZ, RZ, R174 ;  /* 0x000000ffff447224 */ /* 0x000fe200078e00ae */
[----:B------:R-:W-:Y:S01]  /*45e0*/  HMMA.16816.F32.BF16 R32, R4, R28, R72 ;  /* 0x0000001c0420723c */ /* 0x000fe20000041848 */
[----:B------:R-:W-:Y:S01]  /*45f0*/  IMAD.MOV.U32 R69, RZ, RZ, R173 ;  /* 0x000000ffff457224 */ /* 0x000fe200078e00ad */
[----:B------:R-:W-:Y:S01]  /*4600*/  MOV R70, R172 ;  /* 0x000000ac00467202 */ /* 0x000fe20000000f00 */
[----:B------:R-:W-:-:S04]  /*4610*/  IMAD.MOV.U32 R71, RZ, RZ, R177 ;  /* 0x000000ffff477224 */ /* 0x000fc800078e00b1 */
[----:B------:R-:W-:Y:S01]  /*4620*/  IMAD.MOV.U32 R74, RZ, RZ, R43 ;  /* 0x000000ffff4a7224 */ /* 0x000fe200078e002b */
[----:B------:R-:W-:Y:S01]  /*4630*/  HMMA.16816.F32.BF16 R248, R4, R30, R96 ;  /* 0x0000001e04f8723c */ /* 0x000fe20000041860 */
[----:B------:R-:W-:Y:S01]  /*4640*/  IMAD.MOV.U32 R43, RZ, RZ, R179 ;  /* 0x000000ffff2b7224 */ /* 0x000fe200078e00b3 */
[----:B------:R-:W-:Y:S01]  /*4650*/  MOV R73, R181 ;  /* 0x000000b500497202 */ /* 0x000fe20000000f00 */
[----:B------:R-:W-:Y:S02]  /*4660*/  IMAD.MOV.U32 R72, RZ, RZ, R180 ;  /* 0x000000ffff487224 */ /* 0x000fe400078e00b4 */
[----:B------:R-:W-:-:S03]  /*4670*/  IMAD.MOV.U32 R75, RZ, RZ, R184 ;  /* 0x000000ffff4b7224 */ /* 0x000fc600078e00b8 */
[----:B------:R-:W-:Y:S01]  /*4680*/  IMAD.MOV.U32 R31, RZ, RZ, R14 ;  /* 0x000000ffff1f7224 */ /* 0x000fe200078e000e */
[----:B------:R-:W-:Y:S01]  /*4690*/  MOV R30, R15 ;  /* 0x0000000f001e7202 */ /* 0x000fe20000000f00 */
[----:B------:R-:W-:Y:S01]  /*46a0*/  IMAD.MOV.U32 R29, RZ, RZ, R12 ;  /* 0x000000ffff1d7224 */ /* 0x000fe200078e000c */
[C---:B------:R-:W-:Y:S01]  /*46b0*/  HMMA.16816.F32.BF16 R244, R4.reuse, R26, R92 ;  /* 0x0000001a04f4723c */ /* 0x040fe2000004185c */
[----:B------:R-:W-:Y:S01]  /*46c0*/  IMAD.MOV.U32 R28, RZ, RZ, R13 ;  /* 0x000000ffff1c7224 */ /* 0x000fe200078e000d */
[----:B------:R-:W-:Y:S03]  /*46d0*/  LDSM.16.MT88.4 R24, [R196+0x2900] ;  /* 0x00290000c418783b */ /* 0x000fe60000004200 */
[----:B------:R-:W-:Y:S01]  /*46e0*/  IMAD.MOV.U32 R41, RZ, RZ, R33 ;  /* 0x000000ffff297224 */ /* 0x000fe200078e0021 */
[----:B------:R-:W1:Y:S01]  /*46f0*/  LDSM.16.MT88.4 R12, [R194+0x2900] ;  /* 0x00290000c20c783b */ /* 0x000e620000004200 */
[----:B------:R-:W-:Y:S01]  /*4700*/  IMAD.MOV.U32 R46, RZ, RZ, R34 ;  /* 0x000000ffff2e7224 */ /* 0x000fe200078e0022 */
[----:B------:R-:W-:Y:S01]  /*4710*/  MOV R44, R35 ;  /* 0x00000023002c7202 */ /* 0x000fe20000000f00 */
[----:B------:R-:W-:Y:S01]  /*4720*/  IMAD.MOV.U32 R0, RZ, RZ, R32 ;  /* 0x000000ffff007224 */ /* 0x000fe200078e0020 */
[C---:B--2---:R-:W-:Y:S01]  /*4730*/  HMMA.16816.F32.BF16 R92, R4.reuse, R22, R88 ;  /* 0x00000016045c723c */ /* 0x044fe20000041858 */
[----:B------:R-:W2:Y:S06]  /*4740*/  LDSM.16.MT88.4 R32, [R195+0x2900] ;  /* 0x00290000c320783b */ /* 0x000eac0000004200 */
[----:B------:R-:W-:Y:S01]  /*4750*/  MOV R88, R31 ;  /* 0x0000001f00587202 */ /* 0x000fe20000000f00 */
[----:B---3--:R-:W-:Y:S01]  /*4760*/  HMMA.16816.F32.BF16 R96, R4, R16, R64 ;  /* 0x000000100460723c */ /* 0x008fe20000041840 */
[----:B------:R-:W-:Y:S01]  /*4770*/  IMAD.MOV.U32 R89, RZ, RZ, R30 ;  /* 0x000000ffff597224 */ /* 0x000fe200078e001e */
[----:B------:R-:W-:Y:S01]  /*4780*/  MOV R91, R41 ;  /* 0x00000029005b7202 */ /* 0x000fe20000000f00 */
[----:B------:R-:W-:-:S02]  /*4790*/  IMAD.MOV.U32 R90, RZ, RZ, R29 ;  /* 0x000000ffff5a7224 */ /* 0x000fc400078e001d */
[----:B------:R-:W-:Y:S02]  /*47a0*/  IMAD.MOV.U32 R41, RZ, RZ, R178 ;  /* 0x000000ffff297224 */ /* 0x000fe400078e00b2 */
[----:B------:R-:W-:Y:S01]  /*47b0*/  MOV R67, R28 ;  /* 0x0000001c00437202 */ /* 0x000fe20000000f00 */
[----:B------:R-:W-:Y:S01]  /*47c0*/  IMAD.MOV.U32 R65, RZ, RZ, R176 ;  /* 0x000000ffff417224 */ /* 0x000fe200078e00b0 */
[----:B------:R-:W3:Y:S01]  /*47d0*/  LDSM.16.MT88.4 R28, [R193+0x4900] ;  /* 0x00490000c11c783b */ /* 0x000ee20000004200 */
[----:B------:R-:W-:Y:S01]  /*47e0*/  MOV R66, R175 ;  /* 0x000000af00427202 */ /* 0x000fe20000000f00 */
[C---:B------:R-:W-:Y:S02]  /*47f0*/  HMMA.16816.F32.BF16 R176, R4.reuse, R18, R84 ;  /* 0x0000001204b0723c */ /* 0x040fe40000041854 */
[----:B------:R-:W-:Y:S06]  /*4800*/  LDSM.16.MT88.4 R16, [R194+0x4900] ;  /* 0x00490000c210783b */ /* 0x000fec0000004200 */
[C---:B------:R-:W-:Y:S01]  /*4810*/  HMMA.16816.F32.BF16 R108, R4.reuse, R20, R108 ;  /* 0x00000014046c723c */ /* 0x040fe2000004186c */
[----:B------:R-:W-:Y:S07]  /*4820*/  LDSM.16.MT88.4 R20, [R195+0x4900] ;  /* 0x00490000c314783b */ /* 0x000fee0000004200 */
[C---:B------:R-:W-:Y:S07]  /*4830*/  HMMA.16816.F32.BF16 R228, R4.reuse, R36, R112 ;  /* 0x0000002404e4723c */ /* 0x040fee0000041870 */
[----:B------:R-:W-:Y:S01]  /*4840*/  IMAD.MOV.U32 R36, RZ, RZ, R182 ;  /* 0x000000ffff247224 */ /* 0x000fe200078e00b6 */
[----:B-1----:R-:W-:Y:S01]  /*4850*/  HMMA.16816.F32.BF16 R220, R4, R12, R60 ;  /* 0x0000000c04dc723c */ /* 0x002fe2000004183c */
[----:B------:R-:W-:-:S07]  /*4860*/  MOV R37, R187 ;  /* 0x000000bb00257202 */ /* 0x000fce0000000f00 */
[C---:B------:R-:W-:Y:S01]  /*4870*/  HMMA.16816.F32.BF16 R172, R4.reuse, R14, R48 ;  /* 0x0000000e04ac723c */ /* 0x040fe20000041830 */
[----:B------:R-:W1:Y:S07]  /*4880*/  LDSM.16.MT88.4 R12, [R196+0x4900] ;  /* 0x00490000c40c783b */ /* 0x000e6e0000004200 */
[C---:B------:R-:W-:Y:S07]  /*4890*/  HMMA.16816.F32.BF16 R180, R4.reuse, R38, R120 ;  /* 0x0000002604b4723c */ /* 0x040fee0000041878 */
[----:B------:R-:W-:Y:S01]  /*48a0*/  IMAD.MOV.U32 R39, RZ, RZ, R186 ;  /* 0x000000ffff277224 */ /* 0x000fe200078e00ba */
[----:B------:R-:W-:Y:S01]  /*48b0*/  MOV R38, R185 ;  /* 0x000000b900267202 */ /* 0x000fe20000000f00 */
[C---:B--2---:R-:W-:Y:S07]  /*48c0*/  HMMA.16816.F32.BF16 R120, R4.reuse, R34, R76 ;  /* 0x000000220478723c */ /* 0x044fee000004184c */
[----:B------:R-:W-:Y:S01]  /*48d0*/  MOV R35, R74 ;  /* 0x0000004a00237202 */ /* 0x000fe20000000f00 */
[----:B------:R-:W-:Y:S01]  /*48e0*/  HMMA.16816.F32.BF16 R184, R4, R32, R52 ;  /* 0x0000002004b8723c */ /* 0x000fe20000041834 */
[----:B------:R-:W-:-:S06]  /*48f0*/  IMAD.MOV.U32 R34, RZ, RZ, R75 ;  /* 0x000000ffff227224 */ /* 0x000fcc00078e004b */
[----:B------:R-:W-:Y:S01]  /*4900*/  IMAD.MOV.U32 R33, RZ, RZ, R72 ;  /* 0x000000ffff217224 */ /* 0x000fe200078e0048 */
[----:B------:R-:W-:Y:S01]  /*4910*/  HMMA.16816.F32.BF16 R188, R4, R24, R56 ;  /* 0x0000001804bc723c */ /* 0x000fe20000041838 */
[----:B------:R-:W-:-:S07]  /*4920*/  IMAD.MOV.U32 R32, RZ, RZ, R73 ;  /* 0x000000ffff207224 */ /* 0x000fce00078e0049 */
[C---:B---3--:R-:W-:Y:S07]  /*4930*/  HMMA.16816.F32.BF16 R72, R4.reuse, R28, R104 ;  /* 0x0000001c0448723c */ /* 0x048fee0000041868 */
[----:B------:R-:W-:Y:S01]  /*4940*/  IMAD.MOV.U32 R105, RZ, RZ, R42 ;  /* 0x000000ffff697224 */ /* 0x000fe200078e002a */
[----:B------:R-:W-:Y:S01]  /*4950*/  HMMA.16816.F32.BF16 R56, R4, R30, R116 ;  /* 0x0000001e0438723c */ /* 0x000fe20000041874 */
[----:B------:R-:W2:Y:S01]  /*4960*/  LDSM.16.MT88.4 R28, [R194+0x6900] ;  /* 0x00690000c21c783b */ /* 0x000ea20000004200 */
[----:B------:R-:W-:Y:S01]  /*4970*/  MOV R104, R43 ;  /* 0x0000002b00687202 */ /* 0x000fe20000000f00 */
[----:B------:R-:W-:Y:S01]  /*4980*/  IMAD.MOV.U32 R107, RZ, RZ, R45 ;  /* 0x000000ffff6b7224 */ /* 0x000fe200078e002d */
[----:B------:R-:W-:-:S03]  /*4990*/  MOV R106, R234 ;  /* 0x000000ea006a7202 */ /* 0x000fc60000000f00 */
[----:B------:R-:W-:Y:S01]  /*49a0*/  IMAD.MOV.U32 R119, RZ, RZ, R70 ;  /* 0x000000ffff777224 */ /* 0x000fe200078e0046 */
[C---:B------:R-:W-:Y:S01]  /*49b0*/  HMMA.16816.F32.BF16 R112, R4.reuse, R26, R80 ;  /* 0x0000001a0470723c */ /* 0x040fe20000041850 */
[----:B------:R-:W3:Y:S01]  /*49c0*/  LDSM.16.MT88.4 R24, [R193+0x6900] ;  /* 0x00690000c118783b */ /* 0x000ee20000004200 */
[----:B------:R-:W-:Y:S02]  /*49d0*/  IMAD.MOV.U32 R118, RZ, RZ, R71 ;  /* 0x000000ffff767224 */ /* 0x000fe400078e0047 */
[----:B------:R-:W-:Y:S02]  /*49e0*/  IMAD.MOV.U32 R117, RZ, RZ, R40 ;  /* 0x000000ffff757224 */ /* 0x000fe400078e0028 */
[----:B------:R-:W-:Y:S02]  /*49f0*/  IMAD.MOV.U32 R116, RZ, RZ, R41 ;  /* 0x000000ffff747224 */ /* 0x000fe400078e0029 */
[C---:B-1----:R-:W-:Y:S07]  /*4a00*/  HMMA.16816.F32.BF16 R48, R4.reuse, R12, R136 ;  /* 0x0000000c0430723c */ /* 0x042fee0000041888 */
[----:B------:R-:W-:Y:S01]  /*4a10*/  IMAD.MOV.U32 R137, RZ, RZ, R68 ;  /* 0x000000ffff897224 */ /* 0x000fe200078e0044 */
[----:B------:R-:W-:Y:S01]  /*4a20*/  MOV R136, R69 ;  /* 0x0000004500887202 */ /* 0x000fe20000000f00 */
[----:B------:R-:W-:Y:S01]  /*4a30*/  HMMA.16816.F32.BF16 R40, R4, R16, R124 ;  /* 0x000000100428723c */ /* 0x000fe2000004187c */
[----:B------:R-:W-:Y:S01]  /*4a40*/  MOV R139, R65 ;  /* 0x00000041008b7202 */ /* 0x000fe20000000f00 */
[----:B------:R-:W-:-:S06]  /*4a50*/  IMAD.MOV.U32 R138, RZ, RZ, R66 ;  /* 0x000000ffff8a7224 */ /* 0x000fcc00078e0042 */
[C---:B------:R-:W-:Y:S01]  /*4a60*/  HMMA.16816.F32.BF16 R68, R4.reuse, R14, R148 ;  /* 0x0000000e0444723c */ /* 0x040fe20000041894 */
[----:B------:R-:W1:Y:S06]  /*4a70*/  LDSM.16.MT88.4 R12, [R195+0x6900] ;  /* 0x00690000c30c783b */ /* 0x000e6c0000004200 */
[----:B------:R-:W-:Y:S01]  /*4a80*/  IMAD.MOV.U32 R150, RZ, RZ, R88 ;  /* 0x000000ffff967224 */ /* 0x000fe200078e0058 */
[----:B------:R-:W-:Y:S01]  /*4a90*/  HMMA.16816.F32.BF16 R124, R4, R22, R156 ;  /* 0x00000016047c723c */ /* 0x000fe2000004189c */
[----:B------:R-:W-:Y:S01]  /*4aa0*/  IMAD.MOV.U32 R88, RZ, RZ, R0 ;  /* 0x000000ffff587224 */ /* 0x000fe200078e0000 */
[----:B------:R-:W-:Y:S01]  /*4ab0*/  MOV R149, R67 ;  /* 0x0000004300957202 */ /* 0x000fe20000000f00 */
[----:B------:R-:W-:-:S02]  /*4ac0*/  FFMA.FTZ R0, R135, c[0x0][0x2d0], -R8 ;  /* 0x0000b40087007a23 */ /* 0x000fc40000010808 */
[----:B------:R-:W-:Y:S02]  /*4ad0*/  IMAD.MOV.U32 R151, RZ, RZ, R89 ;  /* 0x000000ffff977224 */ /* 0x000fe400078e0059 */
[----:B------:R4:W-:Y:S01]  /*4ae0*/  MUFU.EX2 R148, R0 ;  /* 0x0000000000947308 */ /* 0x0009e20000000800 */
[C---:B------:R-:W-:Y:S01]  /*4af0*/  HMMA.16816.F32.BF16 R52, R4.reuse, R18, R128 ;  /* 0x000000120434723c */ /* 0x040fe20000041880 */
[----:B------:R-:W5:Y:S01]  /*4b00*/  LDSM.16.MT88.4 R16, [R196+0x6900] ;  /* 0x00690000c410783b */ /* 0x000f620000004200 */
[----:B------:R-:W-:Y:S01]  /*4b10*/  IMAD.MOV.U32 R158, RZ, RZ, R116 ;  /* 0x000000ffff9e7224 */ /* 0x000fe200078e0074 */
[----:B------:R-:W-:Y:S01]  /*4b20*/  MOV R156, R138 ;  /* 0x0000008a009c7202 */ /* 0x000fe20000000f00 */
[----:B------:R-:W-:Y:S01]  /*4b30*/  IMAD.MOV.U32 R89, RZ, RZ, R91 ;  /* 0x000000ffff597224 */ /* 0x000fe200078e005b */
[----:B------:R-:W-:Y:S01]  /*4b40*/  MOV R91, R44 ;  /* 0x0000002c005b7202 */ /* 0x000fe20000000f00 */
[----:B------:R-:W-:Y:S01]  /*4b50*/  IMAD.MOV.U32 R116, RZ, RZ, R104 ;  /* 0x000000ffff747224 */ /* 0x000fe200078e0068 */
[----:B------:R-:W-:Y:S01]  /*4b60*/  MOV R104, R36 ;  /* 0x0000002400687202 */ /* 0x000fe20000000f00 */
[----:B------:R-:W-:Y:S01]  /*4b70*/  HMMA.16816.F32.BF16 R60, R4, R20, R160 ;  /* 0x00000014043c723c */ /* 0x000fe200000418a0 */
[----:B------:R-:W-:Y:S01]  /*4b80*/  LDSM.16.MT88.4 R20, [R196+0x1100] ;  /* 0x00110000c414783b */ /* 0x000fe20000004200 */
[----:B------:R-:W-:-:S02]  /*4b90*/  IMAD.MOV.U32 R157, RZ, RZ, R139 ;  /* 0x000000ffff9d7224 */ /* 0x000fc400078e008b */
[----:B----4-:R-:W-:-:S03]  /*4ba0*/  FFMA.FTZ R0, R219, c[0x0][0x2d0], -R8 ;  /* 0x0000b400db007a23 */ /* 0x010fc60000010808 */
[----:B------:R-:W-:Y:S01]  /*4bb0*/  MOV R163, R90 ;  /* 0x0000005a00a37202 */ /* 0x000fe20000000f00 */
[----:B--2---:R-:W-:Y:S01]  /*4bc0*/  HMMA.16816.F32.BF16 R84, R4, R28, R144 ;  /* 0x0000001c0454723c */ /* 0x004fe20000041890 */
[----:B------:R-:W-:Y:S01]  /*4bd0*/  IMAD.MOV.U32 R90, RZ, RZ, R46 ;  /* 0x000000ffff5a7224 */ /* 0x000fe200078e002e */
[----:B------:R2:W-:Y:S01]  /*4be0*/  MUFU.EX2 R159, R0 ;  /* 0x00000000009f7308 */ /* 0x0005e20000000800 */
[----:B------:R-:W-:-:S04]  /*4bf0*/  IMAD.MOV.U32 R162, RZ, RZ, R38 ;  /* 0x000000ffffa27224 */ /* 0x000fc800078e0026 */
[----:B------:R-:W-:Y:S01]  /*4c00*/  MOV R147, R151 ;  /* 0x0000009700937202 */ /* 0x000fe20000000f00 */
[C---:B------:R-:W-:Y:S01]  /*4c10*/  HMMA.16816.F32.BF16 R128, R4.reuse, R30, R152 ;  /* 0x0000001e0480723c */ /* 0x040fe20000041898 */
[----:B------:R-:W4:Y:S01]  /*4c20*/  LDSM.16.MT88.4 R28, [R193+0x1100] ;  /* 0x00110000c11c783b */ /* 0x000f220000004200 */
[----:B------:R-:W-:Y:S01]  /*4c30*/  MOV R151, R117 ;  /* 0x0000007500977202 */ /* 0x000fe20000000f00 */
[----:B------:R-:W-:Y:S01]  /*4c40*/  IMAD.MOV.U32 R117, RZ, RZ, R105 ;  /* 0x000000ffff757224 */ /* 0x000fe200078e0069 */
[----:B------:R-:W-:Y:S01]  /*4c50*/  MOV R144, R163 ;  /* 0x000000a300907202 */ /* 0x000fe20000000f00 */
[----:B------:R-:W-:Y:S02]  /*4c60*/  IMAD.MOV.U32 R163, RZ, RZ, R39 ;  /* 0x000000ffffa37224 */ /* 0x000fe400078e0027 */
[----:B------:R-:W-:Y:S01]  /*4c70*/  IMAD.MOV.U32 R105, RZ, RZ, R37 ;  /* 0x000000ffff697224 */ /* 0x000fe200078e0025 */
[----:B---3--:R-:W-:Y:S01]  /*4c80*/  HMMA.16816.F32.BF16 R80, R4, R24, R140 ;  /* 0x000000180450723c */ /* 0x008fe2000004188c */
[----:B------:R-:W-:-:S02]  /*4c90*/  IMAD.MOV.U32 R145, RZ, RZ, R149 ;  /* 0x000000ffff917224 */ /* 0x000fc400078e0095 */
[----:B--2---:R-:W-:Y:S02]  /*4ca0*/  FFMA.FTZ R0, R224, c[0x0][0x2d0], -R8 ;  /* 0x0000b400e0007a23 */ /* 0x004fe40000010808 */
[----:B------:R-:W-:Y:S01]  /*4cb0*/  IMAD.MOV.U32 R146, RZ, RZ, R150 ;  /* 0x000000ffff927224 */ /* 0x000fe200078e0096 */
[----:B------:R-:W-:Y:S01]  /*4cc0*/  MOV R150, R34 ;  /* 0x0000002200967202 */ /* 0x000fe20000000f00 */
[----:B------:R2:W-:Y:S01]  /*4cd0*/  MUFU.EX2 R160, R0 ;  /* 0x0000000000a07308 */ /* 0x0005e20000000800 */
[----:B------:R-:W-:Y:S01]  /*4ce0*/  HMMA.16816.F32.BF16 R164, R4, R26, R164 ;  /* 0x0000001a04a4723c */ /* 0x000fe200000418a4 */
[----:B------:R-:W3:Y:S01]  /*4cf0*/  LDSM.16.MT88.4 R24, [R194+0x1100] ;  /* 0x00110000c218783b */ /* 0x000ee20000004200 */
[----:B------:R-:W-:Y:S01]  /*4d00*/  IMAD.MOV.U32 R142, RZ, RZ, R136 ;  /* 0x000000ffff8e7224 */ /* 0x000fe200078e0088 */
[----:B------:R-:W-:Y:S01]  /*4d10*/  MOV R141, R227 ;  /* 0x000000e3008d7202 */ /* 0x000fe20000000f00 */
[----:B------:R-:W-:Y:S02]  /*4d20*/  IMAD.MOV.U32 R143, RZ, RZ, R137 ;  /* 0x000000ffff8f7224 */ /* 0x000fe400078e0089 */
[----:B------:R-:W-:-:S02]  /*4d30*/  IMAD.MOV.U32 R149, RZ, RZ, R35 ;  /* 0x000000ffff957224 */ /* 0x000fc400078e0023 */
[----:B-1----:R-:W-:Y:S01]  /*4d40*/  HMMA.16816.F32.BF16 R36, R4, R14, R240 ;  /* 0x0000000e0424723c */ /* 0x002fe200000418f0 */
[----:B------:R-:W-:Y:S02]  /*4d50*/  IMAD.MOV.U32 R140, RZ, RZ, R107 ;  /* 0x000000ffff8c7224 */ /* 0x000fe400078e006b */
[----:B--2---:R-:W-:-:S05]  /*4d60*/  FFMA.FTZ R0, R225, c[0x0][0x2d0], -R8 ;  /* 0x0000b400e1007a23 */ /* 0x004fca0000010808 */
[C---:B-----5:R-:W-:Y:S01]  /*4d70*/  HMMA.16816.F32.BF16 R76, R4.reuse, R16, R100 ;  /* 0x00000010044c723c */ /* 0x060fe20000041864 */
[----:B------:R1:W2:Y:S07]  /*4d80*/  MUFU.EX2 R161, R0 ;  /* 0x0000000000a17308 */ /* 0x0002ae0000000800 */
[C---:B------:R-:W-:Y:S01]  /*4d90*/  HMMA.16816.F32.BF16 R64, R4.reuse, R18, R168 ;  /* 0x000000120440723c */ /* 0x040fe200000418a8 */
[----:B------:R-:W-:Y:S06]  /*4da0*/  LDSM.16.MT88.4 R16, [R195+0x1100] ;  /* 0x00110000c310783b */ /* 0x000fec0000004200 */
[----:B------:R-:W-:Y:S01]  /*4db0*/  IMAD.MOV.U32 R171, RZ, RZ, R156 ;  /* 0x000000ffffab7224 */ /* 0x000fe200078e009c */
[----:B------:R-:W-:Y:S01]  /*4dc0*/  MOV R169, R158 ;  /* 0x0000009e00a97202 */ /* 0x000fe20000000f00 */
[----:B------:R-:W-:Y:S01]  /*4dd0*/  IMAD.MOV.U32 R170, RZ, RZ, R157 ;  /* 0x000000ffffaa7224 */ /* 0x000fe200078e009d */
[----:B------:R-:W-:Y:S01]  /*4de0*/  MOV R156, R162 ;  /* 0x000000a2009c7202 */ /* 0x000fe20000000f00 */
[----:B-1----:R-:W-:Y:S01]  /*4df0*/  FFMA.FTZ R0, R47, c[0x0][0x2d0], -R2 ;  /* 0x0000b4002f007a23 */ /* 0x002fe20000010802 */
[----:B------:R-:W-:Y:S01]  /*4e00*/  MOV R168, R105 ;  /* 0x0000006900a87202 */ /* 0x000fe20000000f00 */
[----:B------:R-:W-:Y:S01]  /*4e10*/  HMMA.16816.F32.BF16 R44, R4, R12, R236 ;  /* 0x0000000c042c723c */ /* 0x000fe200000418ec */
[----:B------:R-:W1:Y:S01]  /*4e20*/  LDSM.16.MT88.4 R12, [R193+0x3100] ;  /* 0x00310000c10c783b */ /* 0x000e620000004200 */
[----:B------:R5:W-:Y:S05]  /*4e30*/  MUFU.EX2 R234, R0 ;  /* 0x0000000000ea7308 */ /* 0x000bea0000000800 */
[----:B--2---:R-:W-:Y:S01]  /*4e40*/  IMAD.MOV.U32 R238, RZ, RZ, R161 ;  /* 0x000000ffffee7224 */ /* 0x004fe200078e00a1 */
[----:B------:R-:W-:Y:S01]  /*4e50*/  F2FP.BF16.PACK_AB R4, R159, R148 ;  /* 0x000000949f04723e */ /* 0x000fe200000010ff */
[----:B------:R-:W-:Y:S01]  /*4e60*/  IMAD.MOV.U32 R239, RZ, RZ, R160 ;  /* 0x000000ffffef7224 */ /* 0x000fe200078e00a0 */
[----:B------:R-:W-:Y:S01]  /*4e70*/  MOV R161, R33 ;  /* 0x0000002100a17202 */ /* 0x000fe20000000f00 */
[----:B------:R-:W-:Y:S01]  /*4e80*/  IMAD.MOV.U32 R160, RZ, RZ, R32 ;  /* 0x000000ffffa07224 */ /* 0x000fe200078e0020 */
[----:B------:R-:W-:Y:S01]  /*4e90*/  MOV R236, R143 ;  /* 0x0000008f00ec7202 */ /* 0x000fe20000000f00 */
[----:B------:R-:W-:Y:S01]  /*4ea0*/  LDSM.16.MT88.4 R32, [R194+0x3100] ;  /* 0x00310000c220783b */ /* 0x000fe20000004200 */
[----:B------:R-:W-:Y:S01]  /*4eb0*/  F2FP.BF16.PACK_AB R6, R238, R239 ;  /* 0x000000efee06723e */ /* 0x000fe200000010ff */
[----:B------:R-:W-:-:S02]  /*4ec0*/  IMAD.MOV.U32 R158, RZ, RZ, R160 ;  /* 0x000000ffff9e7224 */ /* 0x000fc400078e00a0 */
[----:B------:R-:W-:Y:S02]  /*4ed0*/  IMAD.MOV.U32 R157, RZ, RZ, R161 ;  /* 0x000000ffff9d7224 */ /* 0x000fe400078e00a1 */
[----:B-----5:R-:W-:Y:S02]  /*4ee0*/  FFMA.FTZ R0, R133, c[0x0][0x2d0], -R2 ;  /* 0x0000b40085007a23 */ /* 0x020fe40000010802 */
[----:B------:R-:W-:Y:S02]  /*4ef0*/  IMAD.MOV.U32 R143, RZ, RZ, R163 ;  /* 0x000000ffff8f7224 */ /* 0x000fe400078e00a3 */
[----:B------:R2:W5:Y:S01]  /*4f00*/  MUFU.EX2 R219, R0 ;  /* 0x0000000000db7308 */ /* 0x0005620000000800 */
[----:B------:R-:W-:Y:S02]  /*4f10*/  IMAD.MOV.U32 R237, RZ, RZ, R142 ;  /* 0x000000ffffed7224 */ /* 0x000fe400078e008e */
[----:B------:R-:W-:Y:S02]  /*4f20*/  IMAD.MOV.U32 R142, RZ, RZ, R226 ;  /* 0x000000ffff8e7224 */ /* 0x000fe400078e00e2 */
[----:B--2---:R-:W-:Y:S01]  /*4f30*/  FFMA.FTZ R0, R11, c[0x0][0x2d0], -R2 ;  /* 0x0000b4000b007a23 */ /* 0x004fe20000010802 */
[----:B-----5:R-:W-:Y:S01]  /*4f40*/  F2FP.BF16.PACK_AB R5, R219, R234 ;  /* 0x000000eadb05723e */ /* 0x020fe200000010ff */
[----:B------:R-:W-:-:S02]  /*4f50*/  IMAD.MOV.U32 R11, RZ, RZ, R106 ;  /* 0x000000ffff0b7224 */ /* 0x000fc400078e006a */
[----:B------:R2:W-:Y:S02]  /*4f60*/  MUFU.EX2 R135, R0 ;  /* 0x0000000000877308 */ /* 0x0005e40000000800 */
[----:B--2---:R-:W-:Y:S02]  /*4f70*/  FFMA.FTZ R0, R134, c[0x0][0x2d0], -R2 ;  /* 0x0000b40086007a23 */ /* 0x004fe40000010802 */
[----:B------:R-:W-:-:S04]  /*4f80*/  IMAD.MOV.U32 R134, RZ, RZ, R104 ;  /* 0x000000ffff867224 */ /* 0x000fc800078e0068 */
[----:B------:R-:W2:Y:S02]  /*4f90*/  MUFU.EX2 R133, R0 ;  /* 0x0000000000857308 */ /* 0x000ea40000000800 */
[----:B--2---:R-:W-:Y:S01]  /*4fa0*/  F2FP.BF16.PACK_AB R7, R133, R135 ;  /* 0x000000878507723e */ /* 0x004fe200000010ff */
[----:B------:R-:W-:Y:S02]  /*4fb0*/  FFMA.FTZ R0, R134, c[0x0][0x2d0], -R8 ;  /* 0x0000b40086007a23 */ /* 0x000fe40000010808 */
[----:B------:R-:W-:-:S04]  /*4fc0*/  IMAD.MOV.U32 R134, RZ, RZ, R168 ;  /* 0x000000ffff867224 */ /* 0x000fc800078e00a8 */
[C---:B----4-:R-:W-:Y:S08]  /*4fd0*/  HMMA.16816.F32.BF16 R136, R4.reuse, R28, R88 ;  /* 0x0000001c0488723c */ /* 0x050ff00000041858 */
[C---:B------:R-:W-:Y:S01]  /*4fe0*/  HMMA.16816.F32.BF16 R88, R4.reuse, R30, R248 ;  /* 0x0000001e0458723c */ /* 0x040fe200000418f8 */
[----:B------:R-:W2:Y:S01]  /*4ff0*/  LDSM.16.MT88.4 R28, [R196+0x3100] ;  /* 0x00310000c41c783b */ /* 0x000ea20000004200 */
[----:B------:R4:W-:Y:S05]  /*5000*/  MUFU.EX2 R250, R0 ;  /* 0x0000000000fa7308 */ /* 0x0009ea0000000800 */
[----:B------:R-:W-:Y:S01]  /*5010*/  MOV R251, R239 ;  /* 0x000000ef00fb7202 */ /* 0x000fe20000000f00 */
[----:B---3--:R-:W-:Y:S01]  /*5020*/  HMMA.16816.F32.BF16 R144, R4, R24, R144 ;  /* 0x000000180490723c */ /* 0x008fe20000041890 */
[----:B------:R-:W-:-:S02]  /*5030*/  IMAD.MOV.U32 R239, RZ, RZ, R157 ;  /* 0x000000ffffef7224 */ /* 0x000fc400078e009d */
[----:B------:R-:W-:Y:S01]  /*5040*/  IMAD.MOV.U32 R157, RZ, RZ, R149 ;  /* 0x000000ffff9d7224 */ /* 0x000fe200078e0095 */
[----:B------:R-:W-:Y:S01]  /*5050*/  MOV R149, R151 ;  /* 0x0000009700957202 */ /* 0x000fe20000000f00 */
[----:B------:R-:W-:-:S03]  /*5060*/  IMAD.MOV.U32 R151, RZ, RZ, R9 ;  /* 0x000000ffff977224 */ /* 0x000fc600078e0009 */
[----:B------:R-:W-:Y:S01]  /*5070*/  HMMA.16816.F32.BF16 R244, R4, R26, R244 ;  /* 0x0000001a04f4723c */ /* 0x000fe200000418f4 */
[----:B------:R-:W3:Y:S01]  /*5080*/  LDSM.16.MT88.4 R24, [R195+0x3100] ;  /* 0x00310000c318783b */ /* 0x000ee20000004200 */
[----:B----4-:R-:W-:-:S04]  /*5090*/  FFMA.FTZ R0, R169, c[0x0][0x2d0], -R8 ;  /* 0x0000b400a9007a23 */ /* 0x010fc80000010808 */
[----:B------:R4:W5:Y:S02]  /*50a0*/  MUFU.EX2 R249, R0 ;  /* 0x0000000000f97308 */ /* 0x0009640000000800 */
[C---:B-1----:R-:W-:Y:S08]  /*50b0*/  HMMA.16816.F32.BF16 R96, R4.reuse, R12, R96 ;  /* 0x0000000c0460723c */ /* 0x042ff00000041860 */
[----:B------:R-:W-:Y:S01]  /*50c0*/  HMMA.16816.F32.BF16 R100, R4, R14, R176 ;  /* 0x0000000e0464723c */ /* 0x000fe200000418b0 */
[----:B------:R-:W1:Y:S01]  /*50d0*/  LDSM.16.MT88.4 R12, [R194+0x5100] ;  /* 0x00510000c20c783b */ /* 0x000e620000004200 */
[----:B----4-:R-:W-:-:S06]  /*50e0*/  FFMA.FTZ R0, R170, c[0x0][0x2d0], -R8 ;  /* 0x0000b400aa007a23 */ /* 0x010fcc0000010808 */
[C---:B------:R-:W-:Y:S01]  /*50f0*/  HMMA.16816.F32.BF16 R152, R4.reuse, R20, R228 ;  /* 0x000000140498723c */ /* 0x040fe200000418e4 */
[----:B------:R4:W-:Y:S07]  /*5100*/  MUFU.EX2 R248, R0 ;  /* 0x0000000000f87308 */ /* 0x0009ee0000000800 */
[C---:B------:R-:W-:Y:S01]  /*5110*/  HMMA.16816.F32.BF16 R228, R4.reuse, R22, R180 ;  /* 0x0000001604e4723c */ /* 0x040fe200000418b4 */
[----:B------:R-:W1:Y:S06]  /*5120*/  LDSM.16.MT88.4 R20, [R193+0x5100] ;  /* 0x00510000c114783b */ /* 0x000e6c0000004200 */
[----:B------:R-:W-:Y:S01]  /*5130*/  IMAD.MOV.U32 R180, RZ, RZ, R134 ;  /* 0x000000ffffb47224 */ /* 0x000fe200078e0086 */
[----:B------:R-:W-:Y:S01]  /*5140*/  HMMA.16816.F32.BF16 R160, R4, R16, R108 ;  /* 0x0000001004a0723c */ /* 0x000fe2000004186c */
[----:B------:R-:W-:Y:S01]  /*5150*/  IMAD.MOV.U32 R181, RZ, RZ, R11 ;  /* 0x000000ffffb57224 */ /* 0x000fe200078e000b */
[----:B------:R-:W-:Y:S01]  /*5160*/  MOV R182, R140 ;  /* 0x0000008c00b67202 */ /* 0x000fe20000000f00 */
[----:B----4-:R-:W-:-:S02]  /*5170*/  FFMA.FTZ R0, R236, c[0x0][0x2d0], -R8 ;  /* 0x0000b400ec007a23 */ /* 0x010fc40000010808 */
[----:B------:R-:W-:Y:S02]  /*5180*/  IMAD.MOV.U32 R183, RZ, RZ, R141 ;  /* 0x000000ffffb77224 */ /* 0x000fe400078e008d */
[----:B------:R4:W1:Y:S01]  /*5190*/  MUFU.EX2 R134, R0 ;  /* 0x0000000000867308 */ /* 0x0008620000000800 */
[----:B------:R-:W-:Y:S01]  /*51a0*/  HMMA.16816.F32.BF16 R92, R4, R18, R92 ;  /* 0x00000012045c723c */ /* 0x000fe2000004185c */
[----:B------:R-:W5:Y:S01]  /*51b0*/  LDSM.16.MT88.4 R16, [R196+0x5100] ;  /* 0x00510000c410783b */ /* 0x000f620000004200 */
[----:B------:R-:W-:-:S06]  /*51c0*/  IMAD.MOV.U32 R236, RZ, RZ, R142 ;  /* 0x000000ffffec7224 */ /* 0x000fcc00078e008e */
[----:B--2---:R-:W-:Y:S01]  /*51d0*/  HMMA.16816.F32.BF16 R108, R4, R28, R188 ;  /* 0x0000001c046c723c */ /* 0x004fe200000418bc */
[----:B----4-:R-:W-:-:S07]  /*51e0*/  FFMA.FTZ R0, R252, c[0x0][0x2d0], -R2 ;  /* 0x0000b400fc007a23 */ /* 0x010fce0000010802 */
[----:B------:R-:W-:Y:S01]  /*51f0*/  HMMA.16816.F32.BF16 R112, R4, R30, R112 ;  /* 0x0000001e0470723c */ /* 0x000fe20000041870 */
[----:B------:R-:W2:Y:S01]  /*5200*/  LDSM.16.MT88.4 R28, [R195+0x5100] ;  /* 0x00510000c31c783b */ /* 0x000ea20000004200 */
[----:B------:R-:W-:-:S06]  /*5210*/  IMAD.MOV.U32 R252, RZ, RZ, R119 ;  /* 0x000000fffffc7224 */ /* 0x000fcc00078e0077 */
[C---:B---3--:R-:W-:Y:S08]  /*5220*/  HMMA.16816.F32.BF16 R184, R4.reuse, R24, R184 ;  /* 0x0000001804b8723c */ /* 0x048ff000000418b8 */
[C---:B------:R-:W-:Y:S01]  /*5230*/  HMMA.16816.F32.BF16 R224, R4.reuse, R26, R120 ;  /* 0x0000001a04e0723c */ /* 0x040fe20000041878 */
[----:B------:R-:W3:Y:S07]  /*5240*/  LDSM.16.MT88.4 R24, [R193+0x7100] ;  /* 0x00710000c118783b */ /* 0x000eee0000004200 */
[C---:B-1----:R-:W-:Y:S01]  /*5250*/  HMMA.16816.F32.BF16 R120, R4.reuse, R12, R40 ;  /* 0x0000000c0478723c */ /* 0x042fe20000041828 */
[----:B------:R-:W-:Y:S07]  /*5260*/  LDSM.16.MT88.4 R40, [R193+0x3900] ;  /* 0x00390000c128783b */ /* 0x000fee0000004200 */
[C---:B------:R-:W-:Y:S01]  /*5270*/  HMMA.16816.F32.BF16 R188, R4.reuse, R14, R52 ;  /* 0x0000000e04bc723c */ /* 0x040fe20000041834 */
[----:B------:R-:W1:Y:S06]  /*5280*/  LDSM.16.MT88.4 R12, [R196+0x7100] ;  /* 0x00710000c40c783b */ /* 0x000e6c0000004200 */
[----:B------:R-:W-:Y:S01]  /*5290*/  MOV R55, R182 ;  /* 0x000000b600377202 */ /* 0x000fe20000000f00 */
[----:B------:R-:W-:Y:S01]  /*52a0*/  HMMA.16816.F32.BF16 R104, R4, R32, R220 ;  /* 0x000000200468723c */ /* 0x000fe200000418dc */
[----:B------:R-:W-:Y:S01]  /*52b0*/  IMAD.MOV.U32 R54, RZ, RZ, R183 ;  /* 0x000000ffff367224 */ /* 0x000fe200078e00b7 */
[----:B------:R-:W-:-:S06]  /*52c0*/  MOV R53, R236 ;  /* 0x000000ec00357202 */ /* 0x000fcc0000000f00 */
[C---:B------:R-:W-:Y:S07]  /*52d0*/  HMMA.16816.F32.BF16 R240, R4.reuse, R20, R72 ;  /* 0x0000001404f0723c */ /* 0x040fee0000041848 */
[----:B------:R-:W-:Y:S01]  /*52e0*/  IMAD.MOV.U32 R75, RZ, RZ, R238 ;  /* 0x000000ffff4b7224 */ /* 0x000fe200078e00ee */
[C---:B------:R-:W-:Y:S01]  /*52f0*/  HMMA.16816.F32.BF16 R220, R4.reuse, R22, R56 ;  /* 0x0000001604dc723c */ /* 0x040fe20000041838 */
[----:B------:R-:W4:Y:S01]  /*5300*/  LDSM.16.MT88.4 R20, [R194+0x7100] ;  /* 0x00710000c214783b */ /* 0x000f220000004200 */
[----:B------:R-:W-:Y:S01]  /*5310*/  IMAD.MOV.U32 R238, RZ, RZ, R156 ;  /* 0x000000ffffee7224 */ /* 0x000fe200078e009c */
[----:B------:R-:W-:Y:S01]  /*5320*/  MOV R73, R171 ;  /* 0x000000ab00497202 */ /* 0x000fe20000000f00 */
[----:B------:R-:W-:Y:S01]  /*5330*/  IMAD.MOV.U32 R72, RZ, RZ, R157 ;  /* 0x000000ffff487224 */ /* 0x000fe200078e009d */
[----:B------:R-:W-:Y:S01]  /*5340*/  MOV R156, R158 ;  /* 0x0000009e009c7202 */ /* 0x000fe20000000f00 */
[----:B------:R-:W-:Y:S01]  /*5350*/  IMAD.MOV.U32 R158, RZ, RZ, R150 ;  /* 0x000000ffff9e7224 */ /* 0x000fe200078e0096 */
[----:B------:R-:W-:Y:S01]  /*5360*/  LDSM.16.MT88.4 R56, [R196+0x3900] ;  /* 0x00390000c438783b */ /* 0x000fe20000004200 */
[----:B------:R-:W-:Y:S01]  /*5370*/  HMMA.16816.F32.BF16 R32, R4, R34, R172 ;  /* 0x000000220420723c */ /* 0x000fe200000418ac */
[----:B------:R-:W-:-:S02]  /*5380*/  IMAD.MOV.U32 R150, RZ, RZ, R10 ;  /* 0x000000ffff967224 */ /* 0x000fc400078e000a */
[----:B------:R-:W1:Y:S01]  /*5390*/  LDSM.16.MT88.4 R8, [R195+0x7100] ;  /* 0x00710000c308783b */ /* 0x000e620000004200 */
[----:B------:R-:W-:Y:S01]  /*53a0*/  IMAD.MOV.U32 R74, RZ, RZ, R237 ;  /* 0x000000ffff4a7224 */ /* 0x000fe200078e00ed */
[----:B------:R-:W-:Y:S02]  /*53b0*/  MOV R237, R143 ;  /* 0x0000008f00ed7202 */ /* 0x000fe40000000f00 */
[----:B------:R-:W-:Y:S01]  /*53c0*/  LDSM.16.MT88.4 R140, [R193+0x1900] ;  /* 0x00190000c18c783b */ /* 0x000fe20000004200 */
[C---:B-----5:R-:W-:Y:S02]  /*53d0*/  HMMA.16816.F32.BF16 R176, R4.reuse, R16, R48 ;  /* 0x0000001004b0723c */ /* 0x060fe40000041830 */
[----:B------:R-:W-:Y:S01]  /*53e0*/  IMAD.MOV.U32 R52, RZ, RZ, R237 ;  /* 0x000000ffff347224 */ /* 0x000fe200078e00ed */
[----:B------:R-:W5:Y:S05]  /*53f0*/  LDSM.16.MT88.4 R48, [R194+0x3900] ;  /* 0x00390000c230783b */ /* 0x000f6a0000004200 */
[C---:B------:R-:W-:Y:S01]  /*5400*/  HMMA.16816.F32.BF16 R172, R4.reuse, R18, R68 ;  /* 0x0000001204ac723c */ /* 0x040fe20000041844 */
[----:B------:R3:W-:Y:S06]  /*5410*/  MUFU.EX2 R19, R0 ;  /* 0x0000000000137308 */ /* 0x0007ec0000000800 */
[----:B------:R-:W-:Y:S01]  /*5420*/  IMAD.MOV.U32 R68, RZ, RZ, R180 ;  /* 0x000000ffff447224 */ /* 0x000fe200078e00b4 */
[----:B--2---:R-:W-:Y:S01]  /*5430*/  HMMA.16816.F32.BF16 R168, R4, R28, R60 ;  /* 0x0000001c04a8723c */ /* 0x004fe2000004183c */
[----:B------:R-:W-:Y:S01]  /*5440*/  MOV R71, R150 ;  /* 0x0000009600477202 */ /* 0x000fe20000000f00 */
[----:B------:R-:W-:Y:S01]  /*5450*/  IMAD.MOV.U32 R69, RZ, RZ, R151 ;  /* 0x000000ffff457224 */ /* 0x000fe200078e0097 */
[----:B------:R-:W-:-:S04]  /*5460*/  MOV R70, R116 ;  /* 0x0000007400467202 */ /* 0x000fc80000000f00 */
[----:B------:R-:W-:Y:S01]  /*5470*/  MOV R62, R158 ;  /* 0x0000009e003e7202 */ /* 0x000fe20000000f00 */
[C---:B------:R-:W-:Y:S01]  /*5480*/  HMMA.16816.F32.BF16 R124, R4.reuse, R30, R124 ;  /* 0x0000001e047c723c */ /* 0x040fe2000004187c */
[----:B---3--:R-:W-:Y:S01]  /*5490*/  FFMA.FTZ R0, R73, c[0x0][0x2d0], -R2 ;  /* 0x0000b40049007a23 */ /* 0x008fe20000010802 */
[----:B------:R-:W-:Y:S01]  /*54a0*/  MOV R73, R156 ;  /* 0x0000009c00497202 */ /* 0x000fe20000000f00 */
[----:B------:R-:W-:Y:S01]  /*54b0*/  IMAD.MOV.U32 R63, RZ, RZ, R181 ;  /* 0x000000ffff3f7224 */ /* 0x000fe200078e00b5 */
[----:B------:R-:W-:Y:S01]  /*54c0*/  MOV R60, R118 ;  /* 0x00000076003c7202 */ /* 0x000fe20000000f00 */
[----:B------:R2:W3:Y:S01]  /*54d0*/  MUFU.EX2 R18, R0 ;  /* 0x0000000000127308 */ /* 0x0004e20000000800 */
[----:B------:R-:W-:Y:S02]  /*54e0*/  IMAD.MOV.U32 R61, RZ, RZ, R117 ;  /* 0x000000ffff3d7224 */ /* 0x000fe400078e0075 */
[C---:B------:R-:W-:Y:S07]  /*54f0*/  HMMA.16816.F32.BF16 R28, R4.reuse, R24, R80 ;  /* 0x00000018041c723c */ /* 0x040fee0000041850 */
[----:B------:R-:W-:Y:S01]  /*5500*/  IMAD.MOV.U32 R81, RZ, RZ, R159 ;  /* 0x000000ffff517224 */ /* 0x000fe200078e009f */
[----:B-1----:R-:W-:Y:S01]  /*5510*/  HMMA.16816.F32.BF16 R180, R4, R12, R76 ;  /* 0x0000000c04b4723c */ /* 0x002fe2000004184c */
[----:B------:R-:W1:Y:S01]  /*5520*/  LDSM.16.MT88.4 R156, [R196+0x1900] ;  /* 0x00190000c49c783b */ /* 0x000e620000004200 */
[----:B------:R-:W-:Y:S01]  /*5530*/  MOV R82, R148 ;  /* 0x0000009400527202 */ /* 0x000fe20000000f00 */
[----:B------:R-:W-:-:S02]  /*5540*/  IMAD.MOV.U32 R83, RZ, RZ, R149 ;  /* 0x000000ffff537224 */ /* 0x000fc400078e0095 */
[--C-:B--2---:R-:W-:Y:S01]  /*5550*/  FFMA.FTZ R0, R74, c[0x0][0x2d0], -R2.reuse ;  /* 0x0000b4004a007a23 */ /* 0x104fe20000010802 */
[----:B------:R-:W2:Y:S01]  /*5560*/  LDSM.16.MT88.4 R148, [R194+0x1900] ;  /* 0x00190000c294783b */ /* 0x000ea20000004200 */
[----:B------:R-:W-:Y:S01]  /*5570*/  FFMA.FTZ R2, R235, c[0x0][0x2d0], -R2 ;  /* 0x0000b400eb027a23 */ /* 0x000fe20000010802 */
[----:B------:R-:W-:Y:S01]  /*5580*/  HMMA.16816.F32.BF16 R12, R4, R14, R64 ;  /* 0x0000000e040c723c */ /* 0x000fe20000041840 */
[----:B------:R3:W-:Y:S01]  /*5590*/  MUFU.EX2 R17, R0 ;  /* 0x0000000000117308 */ /* 0x0007e20000000800 */
[----:B------:R-:W1:Y:S01]  /*55a0*/  LDSM.16.MT88.4 R64, [R195+0x3900] ;  /* 0x00390000c340783b */ /* 0x000e620000004200 */
[----:B------:R-:W-:Y:S01]  /*55b0*/  MOV R235, R75 ;  /* 0x0000004b00eb7202 */ /* 0x000fe20000000f00 */
[----:B------:R-:W-:Y:S01]  /*55c0*/  IMAD.MOV.U32 R74, RZ, RZ, R239 ;  /* 0x000000ffff4a7224 */ /* 0x000fe200078e00ef */
[----:B------:R-:W-:-:S03]  /*55d0*/  MOV R75, R238 ;  /* 0x000000ee004b7202 */ /* 0x000fc60000000f00 */
[C---:B----4-:R-:W-:Y:S01]  /*55e0*/  HMMA.16816.F32.BF16 R116, R4.reuse, R20, R84 ;  /* 0x000000140474723c */ /* 0x050fe20000041854 */
[----:B------:R-:W4:Y:S07]  /*55f0*/  MUFU.EX2 R16, R2 ;  /* 0x0000000200107308 */ /* 0x000f2e0000000800 */
[----:B------:R-:W-:Y:S01]  /*5600*/  HMMA.16816.F32.BF16 R20, R4, R22, R128 ;  /* 0x000000160414723c */ /* 0x000fe20000041880 */
[----:B---3--:R-:W-:-:S06]  /*5610*/  IMAD.MOV.U32 R0, RZ, RZ, R74 ;  /* 0x000000ffff007224 */ /* 0x008fcc00078e004a */
[----:B------:R-:W-:Y:S01]  /*5620*/  F2FP.BF16.PACK_AB R128, R249, R250 ;  /* 0x000000faf980723e */ /* 0x000fe200000010ff */
[C---:B------:R-:W-:Y:S01]  /*5630*/  HMMA.16816.F32.BF16 R236, R4.reuse, R8, R44 ;  /* 0x0000000804ec723c */ /* 0x040fe2000004182c */
[----:B------:R-:W-:Y:S02]  /*5640*/  F2FP.BF16.PACK_AB R130, R134, R248 ;  /* 0x000000f88682723e */ /* 0x000fe400000010ff */
[----:B------:R-:W-:Y:S02]  /*5650*/  F2FP.BF16.PACK_AB R129, R18, R19 ;  /* 0x000000131281723e */ /* 0x000fe400000010ff */
[----:B----4-:R-:W-:Y:S02]  /*5660*/  F2FP.BF16.PACK_AB R131, R16, R17 ;  /* 0x000000111083723e */ /* 0x010fe400000010ff */
[----:B------:R-:W-:Y:S01]  /*5670*/  MOV R2, R75 ;  /* 0x0000004b00027202 */ /* 0x000fe20000000f00 */
[----:B------:R-:W-:Y:S01]  /*5680*/  HMMA.16816.F32.BF16 R24, R4, R26, R164 ;  /* 0x0000001a0418723c */ /* 0x000fe200000418a4 */
[----:B------:R-:W3:Y:S07]  /*5690*/  LDSM.16.MT88.4 R164, [R195+0x1900] ;  /* 0x00190000c3a4783b */ /* 0x000eee0000004200 */
[C---:B-----5:R-:W-:Y:S01]  /*56a0*/  HMMA.16816.F32.BF16 R44, R128.reuse, R48, R104 ;  /* 0x00000030802c723c */ /* 0x060fe20000041868 */
[----:B------:R-:W-:Y:S07]  /*56b0*/  LDSM.16.MT88.4 R104, [R193+0x7900] ;  /* 0x00790000c168783b */ /* 0x000fee0000004200 */
[C---:B------:R-:W-:Y:S07]  /*56c0*/  HMMA.16816.F32.BF16 R48, R128.reuse, R50, R32 ;  /* 0x000000328030723c */ /* 0x040fee0000041820 */
[----:B------:R-:W-:Y:S01]  /*56d0*/  IMAD.MOV.U32 R32, RZ, RZ, R52 ;  /* 0x000000ffff207224 */ /* 0x000fe200078e0034 */
[----:B------:R-:W-:Y:S01]  /*56e0*/  MOV R35, R53 ;  /* 0x0000003500237202 */ /* 0x000fe20000000f00 */
[----:B------:R-:W-:Y:S01]  /*56f0*/  IMAD.MOV.U32 R33, RZ, RZ, R54 ;  /* 0x000000ffff217224 */ /* 0x000fe200078e0036 */
[----:B------:R-:W-:Y:S01]  /*5700*/  MOV R34, R55 ;  /* 0x0000003700227202 */ /* 0x000fe20000000f00 */
[C---:B-1----:R-:W-:Y:S08]  /*5710*/  HMMA.16816.F32.BF16 R152, R128.reuse, R156, R152 ;  /* 0x0000009c8098723c */ /* 0x042ff00000041898 */
[C---:B------:R-:W-:Y:S07]  /*5720*/  HMMA.16816.F32.BF16 R52, R128.reuse, R56, R108 ;  /* 0x000000388034723c */ /* 0x040fee000004186c */
[----:B------:R-:W-:Y:S01]  /*5730*/  IMAD.MOV.U32 R110, RZ, RZ, R63 ;  /* 0x000000ffff6e7224 */ /* 0x000fe200078e003f */
[----:B------:R-:W-:Y:S01]  /*5740*/  HMMA.16816.F32.BF16 R156, R128, R158, R228 ;  /* 0x0000009e809c723c */ /* 0x000fe200000418e4 */
[----:B------:R-:W-:-:S02]  /*5750*/  MOV R111, R68 ;  /* 0x00000044006f7202 */ /* 0x000fc40000000f00 */
[----:B------:R-:W-:-:S03]  /*5760*/  FADD.FTZ R2, R2, R110 ;  /* 0x0000006e02027221 */ /* 0x000fc60000010000 */
[----:B------:R-:W-:Y:S01]  /*5770*/  FADD.FTZ R0, R0, R111 ;  /* 0x0000006f00007221 */ /* 0x000fe20000010000 */
[----:B------:R-:W-:Y:S01]  /*5780*/  MOV R230, R60 ;  /* 0x0000003c00e67202 */ /* 0x000fe20000000f00 */
[----:B------:R-:W-:Y:S01]  /*5790*/  IMAD.MOV.U32 R231, RZ, RZ, R252 ;  /* 0x000000ffffe77224 */ /* 0x000fe200078e00fc */
[----:B------:R-:W-:Y:S01]  /*57a0*/  MOV R252, R62 ;  /* 0x0000003e00fc7202 */ /* 0x000fe20000000f00 */
[----:B------:R-:W-:Y:S01]  /*57b0*/  IMAD.MOV.U32 R229, RZ, RZ, R61 ;  /* 0x000000ffffe57224 */ /* 0x000fe200078e003d */
[----:B--2---:R-:W-:Y:S01]  /*57c0*/  HMMA.16816.F32.BF16 R144, R128, R148, R144 ;  /* 0x000000948090723c */ /* 0x004fe20000041890 */
[----:B------:R-:W-:-:S07]  /*57d0*/  IMAD.MOV.U32 R228, RZ, RZ, R72 ;  /* 0x000000ffffe47224 */ /* 0x000fce00078e0048 */
[C---:B------:R-:W-:Y:S07]  /*57e0*/  HMMA.16816.F32.BF16 R60, R128.reuse, R64, R184 ;  /* 0x00000040803c723c */ /* 0x040fee00000418b8 */
[----:B------:R-:W-:Y:S01]  /*57f0*/  IMAD.MOV.U32 R185, RZ, RZ, R69 ;  /* 0x000000ffffb97224 */ /* 0x000fe200078e0045 */
[----:B------:R-:W-:Y:S01]  /*5800*/  HMMA.16816.F32.BF16 R148, R128, R150, R244 ;  /* 0x000000968094723c */ /* 0x000fe200000418f4 */
[----:B------:R-:W-:Y:S01]  /*5810*/  IMAD.MOV.U32 R187, RZ, RZ, R71 ;  /* 0x000000ffffbb7224 */ /* 0x000fe200078e0047 */
[----:B------:R-:W-:Y:S01]  /*5820*/  MOV R186, R70 ;  /* 0x0000004600ba7202 */ /* 0x000fe20000000f00 */
[----:B------:R-:W-:-:S04]  /*5830*/  FADD.FTZ R2, R185, R2 ;  /* 0x00000002b9027221 */ /* 0x000fc80000010000 */
[----:B------:R-:W-:Y:S01]  /*5840*/  FADD.FTZ R2, R187, R2 ;  /* 0x00000002bb027221 */ /* 0x000fe20000010000 */
[----:B------:R-:W-:Y:S01]  /*5850*/  HMMA.16816.F32.BF16 R8, R4, R10, R36 ;  /* 0x0000000a0408723c */ /* 0x000fe20000041824 */
[----:B------:R-:W-:Y:S01]  /*5860*/  MOV R246, R81 ;  /* 0x0000005100f67202 */ /* 0x000fe20000000f00 */
[----:B------:R-:W-:Y:S01]  /*5870*/  IMAD.MOV.U32 R245, RZ, RZ, R82 ;  /* 0x000000fffff57224 */ /* 0x000fe200078e0052 */
[----:B------:R-:W-:Y:S01]  /*5880*/  MOV R244, R83 ;  /* 0x0000005300f47202 */ /* 0x000fe20000000f00 */
[----:B------:R-:W-:Y:S01]  /*5890*/  FADD.FTZ R2, R33, R2 ;  /* 0x0000000221027221 */ /* 0x000fe20000010000 */
[----:B------:R-:W1:Y:S01]  /*58a0*/  LDSM.16.MT88.4 R80, [R194+0x5900] ;  /* 0x00590000c250783b */ /* 0x000e620000004200 */
[----:B------:R-:W-:Y:S01]  /*58b0*/  FADD.FTZ R0, R186, R0 ;  /* 0x00000000ba007221 */ /* 0x000fe20000010000 */
[----:B------:R-:W-:Y:S01]  /*58c0*/  MOV R247, R73 ;  /* 0x0000004900f77202 */ /* 0x000fe20000000f00 */
[----:B------:R-:W-:Y:S01]  /*58d0*/  FADD.FTZ R2, R35, R2 ;  /* 0x0000000223027221 */ /* 0x000fe20000010000 */
[----:B------:R-:W-:Y:S01]  /*58e0*/  HMMA.16816.F32.BF16 R36, R128, R40, R96 ;  /* 0x000000288024723c */ /* 0x000fe20000041860 */
[----:B------:R-:W2:Y:S01]  /*58f0*/  LDSM.16.MT88.4 R96, [R195+0x5900] ;  /* 0x00590000c360783b */ /* 0x000ea20000004200 */
[----:B------:R-:W-:-:S02]  /*5900*/  FADD.FTZ R0, R32, R0 ;  /* 0x0000000020007221 */ /* 0x000fc40000010000 */
[----:B------:R-:W-:Y:S01]  /*5910*/  FADD.FTZ R2, R229, R2 ;  /* 0x00000002e5027221 */ /* 0x000fe20000010000 */
[----:B------:R-:W4:Y:S01]  /*5920*/  LDSM.16.MT88.4 R4, [R195+0x7900] ;  /* 0x00790000c304783b */ /* 0x000f220000004200 */
[----:B------:R-:W-:Y:S02]  /*5930*/  FADD.FTZ R0, R34, R0 ;  /* 0x0000000022007221 */ /* 0x000fe40000010000 */
[----:B------:R-:W-:Y:S01]  /*5940*/  FADD.FTZ R2, R231, R2 ;  /* 0x00000002e7027221 */ /* 0x000fe20000010000 */
[----:B------:R-:W-:Y:S01]  /*5950*/  HMMA.16816.F32.BF16 R136, R128, R140, R136 ;  /* 0x0000008c8088723c */ /* 0x000fe20000041888 */
[----:B------:R-:W-:Y:S01]  /*5960*/  FADD.FTZ R0, R228, R0 ;  /* 0x00000000e4007221 */ /* 0x000fe20000010000 */
[----:B------:R-:W-:Y:S01]  /*5970*/  LDSM.16.MT88.4 R72, [R193+0x5900] ;  /* 0x00590000c148783b */ /* 0x000fe20000004200 */
[----:B------:R-:W-:Y:S02]  /*5980*/  FADD.FTZ R2, R245, R2 ;  /* 0x00000002f5027221 */ /* 0x000fe40000010000 */
[----:B------:R-:W-:-:S02]  /*5990*/  FADD.FTZ R0, R230, R0 ;  /* 0x00000000e6007221 */ /* 0x000fc40000010000 */
[----:B------:R-:W-:Y:S01]  /*59a0*/  FADD.FTZ R2, R246, R2 ;  /* 0x00000002f6027221 */ /* 0x000fe20000010000 */
[----:B---3--:R-:W-:Y:S01]  /*59b0*/  HMMA.16816.F32.BF16 R160, R128, R164, R160 ;  /* 0x000000a480a0723c */ /* 0x008fe200000418a0 */
[----:B------:R-:W-:Y:S02]  /*59c0*/  FADD.FTZ R0, R244, R0 ;  /* 0x00000000f4007221 */ /* 0x000fe40000010000 */
[----:B------:R-:W-:Y:S01]  /*59d0*/  FADD.FTZ R2, R251, R2 ;  /* 0x00000002fb027221 */ /* 0x000fe20000010000 */
[----:B------:R-:W-:Y:S01]  /*59e0*/  MOV R251, c[0x0][0x2c4] ;  /* 0x0000b10000fb7a02 */ /* 0x000fe20000000f00 */
[----:B------:R-:W-:-:S03]  /*59f0*/  FADD.FTZ R0, R234, R0 ;  /* 0x00000000ea007221 */ /* 0x000fc60000010000 */
[----:B------:R-:W-:Y:S01]  /*5a00*/  ISETP.NE.AND P2, PT, R251, 0x1, PT ;  /* 0x00000001fb00780c */ /* 0x000fe20003f45270 */
[----:B------:R-:W-:Y:S01]  /*5a10*/  FADD.FTZ R0, R219, R0 ;  /* 0x00000000db007221 */ /* 0x000fe20000010000 */
[----:B------:R-:W3:Y:S01]  /*5a20*/  S2R R251, SR_CTAID.X ;  /* 0x0000000000fb7919 */ /* 0x000ee20000002500 */
[C---:B------:R-:W-:Y:S01]  /*5a30*/  HMMA.16816.F32.BF16 R56, R128.reuse, R58, R112 ;  /* 0x0000003a8038723c */ /* 0x040fe20000041870 */
[----:B------:R-:W-:Y:S01]  /*5a40*/  IADD3 R219, R252, -0x2, RZ ;  /* 0xfffffffefcdb7810 */ /* 0x000fe20007ffe0ff */
[----:B------:R-:W-:Y:S01]  /*5a50*/  FADD.FTZ R0, R135, R0 ;  /* 0x0000000087007221 */ /* 0x000fe20000010000 */
[----:B------:R-:W5:Y:S05]  /*5a60*/  LDSM.16.MT88.4 R112, [R194+0x7900] ;  /* 0x00790000c270783b */ /* 0x000f6a0000004200 */
[C---:B------:R-:W-:Y:S01]  /*5a70*/  HMMA.16816.F32.BF16 R140, R128.reuse, R142, R88 ;  /* 0x0000008e808c723c */ /* 0x040fe20000041858 */
[----:B------:R-:W5:Y:S07]  /*5a80*/  LDSM.16.MT88.4 R88, [R196+0x5900] ;  /* 0x00590000c458783b */ /* 0x000f6e0000004200 */
[----:B------:R-:W-:Y:S01]  /*5a90*/  HMMA.16816.F32.BF16 R164, R128, R166, R92 ;  /* 0x000000a680a4723c */ /* 0x000fe2000004185c */
[----:B---3--:R-:W-:-:S07]  /*5aa0*/  IMAD.SHL.U32 R251, R251, 0x80, RZ ;  /* 0x00000080fbfb7824 */ /* 0x008fce00078e00ff */
[C---:B-1----:R-:W-:Y:S01]  /*5ab0*/  HMMA.16816.F32.BF16 R76, R128.reuse, R80, R120 ;  /* 0x00000050804c723c */ /* 0x042fe20000041878 */
[----:B------:R-:W1:Y:S07]  /*5ac0*/  LDSM.16.MT88.4 R120, [R196+0x7900] ;  /* 0x00790000c478783b */ /* 0x000e6e0000004200 */
[C---:B--2---:R-:W-:Y:S08]  /*5ad0*/  HMMA.16816.F32.BF16 R92, R128.reuse, R96, R168 ;  /* 0x00000060805c723c */ /* 0x044ff000000418a8 */
[C---:B------:R-:W-:Y:S08]  /*5ae0*/  HMMA.16816.F32.BF16 R96, R128.reuse, R98, R124 ;  /* 0x000000628060723c */ /* 0x040ff0000004187c */
[C---:B----4-:R-:W-:Y:S07]  /*5af0*/  HMMA.16816.F32.BF16 R124, R128.reuse, R4, R236 ;  /* 0x00000004807c723c */ /* 0x050fee00000418ec */
[----:B------:R-:W-:Y:S01]  /*5b00*/  FADD.FTZ R4, R235, R2 ;  /* 0x00000002eb047221 */ /* 0x000fe20000010000 */
[----:B------:R-:W-:Y:S01]  /*5b10*/  MOV R235, c[0x0][0x1d0] ;  /* 0x0000740000eb7a02 */ /* 0x000fe20000000f00 */
[----:B------:R-:W-:Y:S01]  /*5b20*/  FADD.FTZ R2, R133, R0 ;  /* 0x0000000085027221 */ /* 0x000fe20000010000 */
[----:B------:R-:W-:Y:S01]  /*5b30*/  HMMA.16816.F32.BF16 R40, R128, R42, R100 ;  /* 0x0000002a8028723c */ /* 0x000fe20000041864 */
[----:B------:R-:W-:Y:S01]  /*5b40*/  FADD.FTZ R0, R250, R4 ;  /* 0x00000004fa007221 */ /* 0x000fe20000010000 */
[----:B------:R-:W-:Y:S01]  /*5b50*/  IADD3 R235, R235, -c[0x0][0x168], RZ ;  /* 0x80005a00ebeb7a10 */ /* 0x000fe20007ffe0ff */
[----:B------:R-:W-:-:S02]  /*5b60*/  FADD.FTZ R4, R19, R2 ;  /* 0x0000000213047221 */ /* 0x000fc40000010000 */
[----:B------:R-:W-:Y:S02]  /*5b70*/  FADD.FTZ R2, R249, R0 ;  /* 0x00000000f9027221 */ /* 0x000fe40000010000 */
[----:B------:R-:W-:Y:S01]  /*5b80*/  FADD.FTZ R0, R18, R4 ;  /* 0x0000000412007221 */ /* 0x000fe20000010000 */
[----:B-----5:R-:W-:Y:S01]  /*5b90*/  HMMA.16816.F32.BF16 R108, R128, R112, R116 ;  /* 0x00000070806c723c */ /* 0x020fe20000041874 */
[----:B------:R-:W-:-:S04]  /*5ba0*/  @P2 IMAD.HI.U32 R5, R251, c[0x0][0x2c8], RZ ;  /* 0x0000b200fb052a27 */ /* 0x000fc800078e00ff */
[----:B------:R-:W-:Y:S01]  /*5bb0*/  FADD.FTZ R2, R248, R2 ;  /* 0x00000002f8027221 */ /* 0x000fe20000010000 */
[----:B------:R-:W-:Y:S01]  /*5bc0*/  @P2 SHF.R.U32.HI R247, RZ, c[0x0][0x2cc], R5 ;  /* 0x0000b300fff72a19 */ /* 0x000fe20000011605 */
[----:B------:R-:W-:Y:S01]  /*5bd0*/  FADD.FTZ R0, R17, R0 ;  /* 0x0000000011007221 */ /* 0x000fe20000010000 */
[C---:B------:R-:W-:Y:S01]  /*5be0*/  HMMA.16816.F32.BF16 R68, R128.reuse, R72, R240 ;  /* 0x000000488044723c */ /* 0x040fe200000418f0 */
[----:B------:R-:W-:Y:S01]  /*5bf0*/  FADD.FTZ R5, R134, R2 ;  /* 0x0000000286057221 */ /* 0x000fe20000010000 */
[----:B------:R-:W-:Y:S01]  /*5c00*/  IADD3 R4, R235, R247, RZ ;  /* 0x000000f7eb047210 */ /* 0x000fe20007ffe0ff */
[----:B------:R-:W-:Y:S02]  /*5c10*/  FADD.FTZ R2, R16, R0 ;  /* 0x0000000010027221 */ /* 0x000fe40000010000 */
[----:B------:R-:W-:Y:S01]  /*5c20*/  IMAD.MOV.U32 R251, RZ, RZ, 0x1 ;  /* 0x00000001fffb7424 */ /* 0x000fe200078e00ff */
[----:B------:R2:W-:Y:S01]  /*5c30*/  STL [R1+0x8], R5 ;  /* 0x0000080501007387 */ /* 0x0005e20000100800 */
[----:B------:R-:W-:Y:S01]  /*5c40*/  IADD3 R0, R4, c[0x0][0x328], RZ ;  /* 0x0000ca0004007a10 */ /* 0x000fe20007ffe0ff */
[----:B------:R-:W-:Y:S02]  /*5c50*/  HMMA.16816.F32.BF16 R84, R128, R88, R176 ;  /* 0x000000588054723c */ /* 0x000fe400000418b0 */
[----:B------:R2:W-:Y:S01]  /*5c60*/  STL [R1+0xc], R2 ;  /* 0x00000c0201007387 */ /* 0x0005e20000100800 */
[----:B------:R-:W-:-:S05]  /*5c70*/  ISETP.LE.AND P1, PT, R251, c[0x0][0x32c], PT ;  /* 0x0000cb00fb007a0c */ /* 0x000fca0003f23270 */
        /* <DEDUP_REMOVED lines=20> */
.L_x_884:
[----:B------:R-:W-:-:S13]  /*5dc0*/  ISETP.NE.AND P0, PT, R251, c[0x0][0x32c], PT ;  /* 0x0000cb00fb007a0c */ /* 0x000fda0003f05270 */
[----:B------:R-:W-:-:S05]  /*5dd0*/  @P0 IMAD.HI.U32 R4, R2, c[0x0][0x330], RZ ;  /* 0x0000cc0002040a27 */ /* 0x000fca00078e00ff */
[----:B------:R-:W-:Y:S02]  /*5de0*/  @P0 SHF.R.U32.HI R2, RZ, c[0x0][0x334], R4 ;  /* 0x0000cd00ff020a19 */ /* 0x000fe40000011604 */
.L_x_885:
[----:B------:R-:W-:-:S05]  /*5df0*/  MOV R4, c[0x0][0x32c] ;  /* 0x0000cb0000047a02 */ /* 0x000fca0000000f00 */
[----:B------:R-:W-:-:S05]  /*5e00*/  IMAD R2, R2, R4, c[0x0][0x32c] ;  /* 0x0000cb0002027624 */ /* 0x000fca00078e0204 */
[----:B------:R-:W-:-:S04]  /*5e10*/  IMNMX R0, R0, R2, PT ;  /* 0x0000000200007217 */ /* 0x000fc80003800200 */
.L_x_883:
[----:B--2---:R-:W-:-:S04]  /*5e20*/  SHF.R.S32.HI R2, RZ, 0x1f, R0 ;  /* 0x0000001fff027819 */ /* 0x004fc80000011400 */
[----:B------:R-:W-:-:S04]  /*5e30*/  LEA.HI R0, R2, R0, RZ, 0x6 ;  /* 0x0000000002007211 */ /* 0x000fc800078f30ff */
[----:B------:R-:W-:-:S04]  /*5e40*/  SHF.R.S32.HI R0, RZ, 0x6, R0 ;  /* 0x00000006ff007819 */ /* 0x000fc80000011400 */
[----:B------:R-:W-:-:S04]  /*5e50*/  IMNMX R4, R232, R0, !PT ;  /* 0x00000000e8047217 */ /* 0x000fc80007800200 */
[----:B------:R-:W-:Y:S01]  /*5e60*/  ISETP.GE.AND P0, PT, R219, R4, PT ;  /* 0x00000004db00720c */ /* 0x000fe20003f06270 */
[----:B------:R1:W-:-:S12]  /*5e70*/  STL [R1], R4 ;  /* 0x0000000401007387 */ /* 0x0003d80000100800 */
[----:B------:R-:W-:Y:S05]  /*5e80*/  @!P0 BRA `(.L_x_886) ;  /* 0x000043d000008947 */ /* 0x000fea0003800000 */
[----:B------:R-:W2:Y:S04]  /*5e90*/  LDL.64 R12, [R1+0x60] ;  /* 0x00006000010c7983 */ /* 0x000ea80000100a00 */
[----:B------:R-:W3:Y:S04]  /*5ea0*/  LDL R8, [R1+0x6c] ;  /* 0x00006c0001087983 */ /* 0x000ee80000100800 */
[----:B------:R-:W4:Y:S04]  /*5eb0*/  LDL.64 R10, [R1+0x48] ;  /* 0x00004800010a7983 */ /* 0x000f280000100a00 */
[----:B------:R-:W5:Y:S04]  /*5ec0*/  LDL.64 R6, [R1+0x58] ;  /* 0x0000580001067983 */ /* 0x000f680000100a00 */
[----:B-1----:R-:W5:Y:S01]  /*5ed0*/  LDL.64 R4, [R1+0x50] ;  /* 0x0000500001047983 */ /* 0x002f620000100a00 */
[----:B------:R-:W-:Y:S01]  /*5ee0*/  IMAD.MOV.U32 R134, RZ, RZ, R3 ;  /* 0x000000ffff867224 */ /* 0x000fe200078e0003 */
[----:B------:R-:W-:Y:S01]  /*5ef0*/  MOV R133, R132 ;  /* 0x0000008400857202 */ /* 0x000fe20000000f00 */
[----:B------:R-:W-:Y:S01]  /*5f00*/  IMAD.MOV.U32 R222, RZ, RZ, R219 ;  /* 0x000000ffffde7224 */ /* 0x000fe200078e00db */
[----:B--2---:R-:W-:Y:S01]  /*5f10*/  IADD3 R252, P0, R12, 0x40, RZ ;  /* 0x000000400cfc7810 */ /* 0x004fe20007f1e0ff */
[----:B---3--:R-:W-:-:S04]  /*5f20*/  @P2 IMAD.HI.U32 R0, R8, c[0x0][0x2c8], RZ ;  /* 0x0000b20008002a27 */ /* 0x008fc800078e00ff */
[----:B----4-:R-:W-:Y:S01]  /*5f30*/  IMAD.X R251, RZ, RZ, R11, P0 ;  /* 0x000000fffffb7224 */ /* 0x010fe200000e060b */
[----:B------:R-:W-:Y:S02]  /*5f40*/  IADD3 R250, P0, R12, 0x80, RZ ;  /* 0x000000800cfa7810 */ /* 0x000fe40007f1e0ff */
[----:B------:R-:W-:-:S03]  /*5f50*/  @P2 SHF.R.U32.HI R0, RZ, c[0x0][0x2cc], R0 ;  /* 0x0000b300ff002a19 */ /* 0x000fc60000011600 */
[--C-:B------:R-:W-:Y:S01]  /*5f60*/  IMAD.X R249, RZ, RZ, R11.reuse, P0 ;  /* 0x000000fffff97224 */ /* 0x100fe200000e060b */
[----:B------:R-:W-:Y:S01]  /*5f70*/  IADD3 R248, P0, R12, 0xc0, RZ ;  /* 0x000000c00cf87810 */ /* 0x000fe20007f1e0ff */
[----:B------:R1:W-:Y:S04]  /*5f80*/  @P2 STL [R1+0x4], R0 ;  /* 0x0000040001002387 */ /* 0x0003e80000100800 */
[----:B------:R-:W-:Y:S01]  /*5f90*/  IMAD.X R247, RZ, RZ, R11, P0 ;  /* 0x000000fffff77224 */ /* 0x000fe200000e060b */
[----:B-----5:R-:W-:-:S04]  /*5fa0*/  IADD3 R246, P0, R6, 0x40, RZ ;  /* 0x0000004006f67810 */ /* 0x020fc80007f1e0ff */
[----:B------:R-:W-:Y:S02]  /*5fb0*/  IADD3.X R245, RZ, R5, RZ, P0, !PT ;  /* 0x00000005fff57210 */ /* 0x000fe400007fe4ff */
[----:B------:R-:W-:-:S05]  /*5fc0*/  IADD3 R244, P0, R6, 0x80, RZ ;  /* 0x0000008006f47810 */ /* 0x000fca0007f1e0ff */
[----:B------:R-:W-:Y:S01]  /*5fd0*/  IMAD.X R243, RZ, RZ, R5, P0 ;  /* 0x000000fffff37224 */ /* 0x000fe200000e0605 */
[----:B------:R-:W-:-:S04]  /*5fe0*/  IADD3 R242, P0, R6, 0xc0, RZ ;  /* 0x000000c006f27810 */ /* 0x000fc80007f1e0ff */
[----:B------:R-:W-:Y:S02]  /*5ff0*/  IADD3.X R241, RZ, R5, RZ, P0, !PT ;  /* 0x00000005fff17210 */ /* 0x000fe400007fe4ff */
.L_x_895:
[----:B------:R-:W2:Y:S01]  /*6000*/  LDL.64 R12, [R1+0x60] ;  /* 0x00006000010c7983 */ /* 0x000ea20000100a00 */
[----:B------:R-:W-:Y:S01]  /*6010*/  ISETP.GT.AND P1, PT, R232, R222, PT ;  /* 0x000000dee800720c */ /* 0x000fe20003f24270 */
[----:B------:R-:W-:Y:S04]  /*6020*/  DEPBAR.LE SB0, 0x0 ;  /* 0x000080000000791a */ /* 0x000fe80000000000 */
[----:B------:R-:W3:Y:S01]  /*6030*/  LDL.64 R10, [R1+0x48] ;  /* 0x00004800010a7983 */ /* 0x000ee20000100a00 */
[----:B------:R-:W-:Y:S02]  /*6040*/  IMAD.MOV.U32 R9, RZ, RZ, c[0x0][0x208] ;  /* 0x00008200ff097624 */ /* 0x000fe400078e00ff */
[----:B------:R-:W-:Y:S02]  /*6050*/  IMAD.MOV.U32 R14, RZ, RZ, c[0x0][0x20c] ;  /* 0x00008300ff0e7624 */ /* 0x000fe400078e00ff */
[----:B------:R-:W-:Y:S01]  /*6060*/  IMAD.MOV.U32 R219, RZ, RZ, 0x5 ;  /* 0x00000005ffdb7424 */ /* 0x000fe200078e00ff */
[----:B------:R-:W4:Y:S01]  /*6070*/  LDL.64 R226, [R1+0x58] ;  /* 0x0000580001e27983 */ /* 0x000f220000100a00 */
[----:B------:R-:W-:Y:S01]  /*6080*/  IMAD.MOV.U32 R135, RZ, RZ, c[0x0][0x1e0] ;  /* 0x00007800ff877624 */ /* 0x000fe200078e00ff */
[----:B-1----:R-:W-:Y:S01]  /*6090*/  @!P1 SHF.R.S32.HI R0, RZ, 0x1f, R222 ;  /* 0x0000001fff009819 */ /* 0x002fe200000114de */
[----:B------:R-:W-:Y:S03]  /*60a0*/  @!P1 IMAD.WIDE.U32 R4, R222, c[0x0][0x208], RZ ;  /* 0x00008200de049a25 */ /* 0x000fe600078e00ff */
[----:B------:R-:W5:Y:S01]  /*60b0*/  LDL.64 R224, [R1+0x50] ;  /* 0x0000500001e07983 */ /* 0x000f620000100a00 */
[----:B------:R-:W-:Y:S01]  /*60c0*/  @!P1 IMAD R0, R0, c[0x0][0x208], RZ ;  /* 0x0000820000009a24 */ /* 0x000fe200078e02ff */
[----:B------:R-:W-:Y:S01]  /*60d0*/  SHF.L.U64.HI R135, R135, R219, c[0x0][0x1e4] ;  /* 0x0000790087877619 */ /* 0x000fe200000102db */
[----:B------:R-:W-:Y:S02]  /*60e0*/  @!P1 IMAD.SHL.U32 R2, R4, 0x40, RZ ;  /* 0x0000004004029824 */ /* 0x000fe400078e00ff */
[----:B------:R-:W-:Y:S01]  /*60f0*/  @!P1 IMAD R0, R222, c[0x0][0x20c], R0 ;  /* 0x00008300de009a24 */ /* 0x000fe200078e0200 */
[----:B------:R-:W-:Y:S01]  /*6100*/  BAR.SYNC.DEFER_BLOCKING 0x0 ;  /* 0x0000000000007b1d */ /* 0x000fe20000010000 */
[----:B------:R-:W-:Y:S02]  /*6110*/  IMAD.MOV.U32 R223, RZ, RZ, c[0x0][0x1e0] ;  /* 0x00007800ffdf7624 */ /* 0x000fe400078e00ff */
[----:B------:R-:W-:Y:S02]  /*6120*/  @!P1 IMAD.IADD R0, R5, 0x1, R0 ;  /* 0x0000000105009824 */ /* 0x000fe400078e0200 */
[----:B------:R-:W-:Y:S03]  /*6130*/  IMAD.SHL.U32 R223, R223, 0x20, RZ ;  /* 0x00000020dfdf7824 */ /* 0x000fe600078e00ff */
[----:B------:R-:W-:Y:S01]  /*6140*/  @!P1 SHF.L.U64.HI R0, R4, 0x6, R0 ;  /* 0x0000000604009819 */ /* 0x000fe20000010200 */
[----:B------:R-:W-:Y:S06]  /*6150*/  LDSM.16.M88.4 R32, [R199+0x10100] ;  /* 0x01010000c720783b */ /* 0x000fec0000000200 */
[----:B------:R-:W-:Y:S06]  /*6160*/  LDSM.16.M88.4 R16, [R192+0x8900] ;  /* 0x00890000c010783b */ /* 0x000fec0000000200 */
[----:B------:R-:W-:Y:S06]  /*6170*/  LDSM.16.M88.4 R24, [R192+0x9100] ;  /* 0x00910000c018783b */ /* 0x000fec0000000200 */
[----:B------:R-:W-:Y:S06]  /*6180*/  LDSM.16.M88.4 R168, [R192+0x9900] ;  /* 0x00990000c0a8783b */ /* 0x000fec0000000200 */
[----:B------:R-:W-:Y:S06]  /*6190*/  LDSM.16.M88.4 R172, [R200+0x10100] ;  /* 0x01010000c8ac783b */ /* 0x000fec0000000200 */
[----:B------:R-:W-:Y:S06]  /*61a0*/  LDSM.16.M88.4 R176, [R203] ;  /* 0x00000000cbb0783b */ /* 0x000fec0000000200 */
[----:B------:R-:W-:Y:S06]  /*61b0*/  LDSM.16.M88.4 R180, [R218] ;  /* 0x00000000dab4783b */ /* 0x000fec0000000200 */
[----:B------:R-:W-:Y:S06]  /*61c0*/  LDSM.16.M88.4 R184, [R217] ;  /* 0x00000000d9b8783b */ /* 0x000fec0000000200 */
[----:B------:R-:W-:Y:S06]  /*61d0*/  LDSM.16.M88.4 R188, [R216] ;  /* 0x00000000d8bc783b */ /* 0x000fec0000000200 */
[----:B------:R-:W4:Y:S06]  /*61e0*/  LDL R219, [R1+0x4] ;  /* 0x0000040001db7983 */ /* 0x000f2c0000100800 */
[----:B------:R-:W4:Y:S01]  /*61f0*/  LDL R240, [R1+0x40] ;  /* 0x0000400001f07983 */ /* 0x000f220000100800 */
[----:B--2---:R-:W-:Y:S05]  /*6200*/  @!P1 IADD3 R3, P0, R2, R12, RZ ;  /* 0x0000000c02039210 */ /* 0x004fea0007f1e0ff */
[----:B---3--:R-:W-:Y:S01]  /*6210*/  @!P1 IMAD.X R6, R0, 0x1, R11, P0 ;  /* 0x0000000100069824 */ /* 0x008fe200000e060b */
[----:B------:R-:W-:Y:S05]  /*6220*/  @!P1 IADD3 R4, P0, R2, R252, RZ ;  /* 0x000000fc02049210 */ /* 0x000fea0007f1e0ff */
[----:B------:R-:W-:Y:S01]  /*6230*/  @!P1 IMAD.X R7, R0, 0x1, R251, P0 ;  /* 0x0000000100079824 */ /* 0x000fe200000e06fb */
[----:B------:R-:W-:Y:S05]  /*6240*/  @!P1 IADD3 R5, P0, R2, R250, RZ ;  /* 0x000000fa02059210 */ /* 0x000fea0007f1e0ff */
[----:B------:R-:W-:Y:S01]  /*6250*/  @!P1 IMAD.X R8, R0, 0x1, R249, P0 ;  /* 0x0000000100089824 */ /* 0x000fe200000e06f9 */
[C---:B------:R-:W-:Y:S04]  /*6260*/  @!P1 LEA R220, P0, R3.reuse, c[0x0][0x1f8], 0x1 ;  /* 0x00007e0003dc9a11 */ /* 0x040fe800078008ff */
[----:B------:R-:W-:Y:S02]  /*6270*/  @!P1 LEA.HI.X R221, R3, c[0x0][0x1fc], R6, 0x1, P0 ;  /* 0x00007f0003dd9a11 */ /* 0x000fe400000f0c06 */
[C---:B------:R-:W-:Y:S04]  /*6280*/  @!P1 LEA R30, P0, R4.reuse, c[0x0][0x1f8], 0x1 ;  /* 0x00007e00041e9a11 */ /* 0x040fe800078008ff */
[----:B------:R-:W-:Y:S02]  /*6290*/  @!P1 LEA.HI.X R31, R4, c[0x0][0x1fc], R7, 0x1, P0 ;  /* 0x00007f00041f9a11 */ /* 0x000fe400000f0c07 */
[C---:B------:R-:W-:Y:S04]  /*62a0*/  @!P1 LEA R28, P0, R5.reuse, c[0x0][0x1f8], 0x1 ;  /* 0x00007e00051c9a11 */ /* 0x040fe800078008ff */
[----:B------:R-:W-:Y:S02]  /*62b0*/  @!P1 LEA.HI.X R29, R5, c[0x0][0x1fc], R8, 0x1, P0 ;  /* 0x00007f00051d9a11 */ /* 0x000fe400000f0c08 */
[----:B------:R-:W-:Y:S05]  /*62c0*/  @!P1 IADD3 R3, P0, R2, R248, RZ ;  /* 0x000000f802039210 */ /* 0x000fea0007f1e0ff */
[----:B------:R-:W-:Y:S01]  /*62d0*/  @!P1 IMAD.X R4, R0, 0x1, R247, P0 ;  /* 0x0000000100049824 */ /* 0x000fe200000e06f7 */
[C---:B------:R-:W-:Y:S04]  /*62e0*/  @!P1 LEA R22, P0, R3.reuse, c[0x0][0x1f8], 0x1 ;  /* 0x00007e0003169a11 */ /* 0x040fe800078008ff */
[----:B------:R-:W-:Y:S02]  /*62f0*/  @!P1 LEA.HI.X R23, R3, c[0x0][0x1fc], R4, 0x1, P0 ;  /* 0x00007f0003179a11 */ /* 0x000fe400000f0c04 */
[C---:B------:R-:W-:Y:S04]  /*6300*/  @!P1 LEA R2, P0, R9.reuse, R2, 0x5 ;  /* 0x0000000209029211 */ /* 0x040fe800078028ff */
[----:B------:R-:W-:Y:S02]  /*6310*/  @!P1 LEA.HI.X R0, R9, R0, R14, 0x5, P0 ;  /* 0x0000000009009211 */ /* 0x000fe400000f2c0e */
[----:B------:R-:W-:Y:S04]  /*6320*/  @!P1 IADD3 R3, P0, R2, R12, RZ ;  /* 0x0000000c02039210 */ /* 0x000fe80007f1e0ff */
[----:B------:R-:W-:Y:S02]  /*6330*/  @!P1 IADD3.X R4, R0, R11, RZ, P0, !PT ;  /* 0x0000000b00049210 */ /* 0x000fe400007fe4ff */
[C---:B------:R-:W-:Y:S01]  /*6340*/  @!P1 LEA R20, P0, R3.reuse, c[0x0][0x1f8], 0x1 ;  /* 0x00007e0003149a11 */ /* 0x040fe200078008ff */
[----:B------:R-:W1:Y:S03]  /*6350*/  LDSM.16.M88.4 R8, [R192+0x8100] ;  /* 0x00810000c008783b */ /* 0x000e660000000200 */
[----:B------:R-:W-:Y:S02]  /*6360*/  @!P1 LEA.HI.X R21, R3, c[0x0][0x1fc], R4, 0x1, P0 ;  /* 0x00007f0003159a11 */ /* 0x000fe400000f0c04 */
[----:B------:R-:W-:Y:S01]  /*6370*/  @!P1 IADD3 R3, P0, R2, R252, RZ ;  /* 0x000000fc02039210 */ /* 0x000fe20007f1e0ff */
[----:B------:R-:W-:Y:S01]  /*6380*/  @!PT LDS RZ, [RZ] ;  /* 0x00000000fffff984 */ /* 0x000fe20000000800 */
[----:B------:R-:W-:Y:S01]  /*6390*/  @!PT LDS RZ, [RZ] ;  /* 0x00000000fffff984 */ /* 0x000fe20000000800 */
[----:B------:R-:W-:Y:S01]  /*63a0*/  @!PT LDS RZ, [RZ] ;  /* 0x00000000fffff984 */ /* 0x000fe20000000800 */
[----:B------:R2:W-:Y:S04]  /*63b0*/  @!P1 LDGSTS.E.BYPASS.LTC128B.128 [R233+0x100], [R220.64], !P3 ;  /* 0x00100000dce99fae */ /* 0x0005e8000d901d48 */
[----:B------:R-:W-:Y:S01]  /*63c0*/  @!P1 IMAD.X R4, R0, 0x1, R251, P0 ;  /* 0x0000000100049824 */ /* 0x000fe200000e06fb */
[C---:B------:R-:W-:Y:S01]  /*63d0*/  @!P1 LEA R14, P0, R3.reuse, c[0x0][0x1f8], 0x1 ;  /* 0x00007e00030e9a11 */ /* 0x040fe200078008ff */
[----:B------:R3:W-:Y:S03]  /*63e0*/  @!P1 LDGSTS.E.BYPASS.LTC128B.128 [R233+0x2100], [R30.64], !P6 ;  /* 0x021000001ee99fae */ /* 0x0007e6000f101d48 */
[----:B------:R-:W-:Y:S02]  /*63f0*/  @!P1 LEA.HI.X R15, R3, c[0x0][0x1fc], R4, 0x1, P0 ;  /* 0x00007f00030f9a11 */ /* 0x000fe400000f0c04 */
[----:B------:R-:W-:Y:S01]  /*6400*/  @!P1 IADD3 R3, P0, R2, R250, RZ ;  /* 0x000000fa02039210 */ /* 0x000fe20007f1e0ff */
        /* <DEDUP_REMOVED lines=11> */
[C---:B------:R-:W-:Y:S01]  /*64c0*/  ISETP.GT.AND P0, PT, R222.reuse, R232, PT ;  /* 0x000000e8de00720c */ /* 0x040fe20003f04270 */
[----:B------:R1:W-:Y:S06]  /*64d0*/  @!P1 LDGSTS.E.BYPASS.LTC128B.128 [R233+0x5100], [R12.64], !P5 ;  /* 0x051000000ce99fae */ /* 0x0003ec000e901d48 */
[----:B------:R1:W-:Y:S06]  /*64e0*/  @!P1 LDGSTS.E.BYPASS.LTC128B.128 [R233+0x7100], [R6.64], !P4 ;  /* 0x0710000006e99fae */ /* 0x0003ec000e101d48 */
[----:B------:R-:W-:Y:S01]  /*64f0*/  @P0 IADD3 R4, R222, -0x1, RZ ;  /* 0xffffffffde040810 */ /* 0x000fe20007ffe0ff */
[----:B------:R-:W0:Y:S03]  /*6500*/  LDGDEPBAR ;  /* 0x00000000000079af */ /* 0x000e260000000000 */
[----:B------:R-:W-:Y:S05]  /*6510*/  @P0 SHF.R.S32.HI R0, RZ, 0x1f, R4 ;  /* 0x0000001fff000819 */ /* 0x000fea0000011404 */
[----:B------:R-:W-:Y:S04]  /*6520*/  @P0 IMAD R0, R0, c[0x0][0x1e0], RZ ;  /* 0x0000780000000a24 */ /* 0x000fe800078e02ff */
[C---:B------:R-:W-:Y:S02]  /*6530*/  @P0 IMAD R0, R4.reuse, c[0x0][0x1e4], R0 ;  /* 0x0000790004000a24 */ /* 0x040fe400078e0200 */
[----:B------:R-:W-:Y:S04]  /*6540*/  @P0 IMAD.WIDE.U32 R4, R4, c[0x0][0x1e0], RZ ;  /* 0x0000780004040a25 */ /* 0x000fe800078e00ff */
[----:B------:R-:W-:Y:S02]  /*6550*/  @P0 IMAD.IADD R0, R5, 0x1, R0 ;  /* 0x0000000105000824 */ /* 0x000fe400078e0200 */
[C---:B------:R-:W-:Y:S03]  /*6560*/  @P0 IMAD.SHL.U32 R2, R4.reuse, 0x40, RZ ;  /* 0x0000004004020824 */ /* 0x040fe600078e00ff */
[----:B------:R-:W-:Y:S02]  /*6570*/  @P0 SHF.L.U64.HI R0, R4, 0x6, R0 ;  /* 0x0000000604000819 */ /* 0x000fe40000010200 */
[----:B----4-:R-:W-:Y:S05]  /*6580*/  @P0 IADD3 R3, P2, R2, R226, RZ ;  /* 0x000000e202030210 */ /* 0x010fea0007f5e0ff */
[----:B-----5:R-:W-:Y:S01]  /*6590*/  @P0 IMAD.X R4, R0, 0x1, R225, P2 ;  /* 0x0000000100040824 */ /* 0x020fe200010e06e1 */
[C---:B------:R-:W-:Y:S04]  /*65a0*/  @P0 LEA R238, P2, R3.reuse, c[0x0][0x1c8], 0x1 ;  /* 0x0000720003ee0a11 */ /* 0x040fe800078408ff */
[----:B------:R-:W-:Y:S02]  /*65b0*/  @P0 LEA.HI.X R239, R3, c[0x0][0x1cc], R4, 0x1, P2 ;  /* 0x0000730003ef0a11 */ /* 0x000fe400010f0c04 */
[C---:B-1----:R-:W-:Y:S03]  /*65c0*/  HMMA.16816.F32.BF16 R4, R32.reuse, R8, RZ ;  /* 0x000000082004723c */ /* 0x042fe600000418ff */
[----:B------:R-:W-:Y:S04]  /*65d0*/  @P0 IADD3 R3, P1, R2, R246, RZ ;  /* 0x000000f602030210 */ /* 0x000fe80007f3e0ff */
[----:B------:R-:W-:Y:S01]  /*65e0*/  @P0 IADD3.X R132, R0, R245, RZ, P1, !PT ;  /* 0x000000f500840210 */ /* 0x000fe20000ffe4ff */
[C---:B------:R-:W-:Y:S01]  /*65f0*/  HMMA.16816.F32.BF16 R8, R32.reuse, R10, RZ ;  /* 0x0000000a2008723c */ /* 0x040fe200000418ff */
[C---:B------:R-:W-:Y:S04]  /*6600*/  @P0 LEA R236, P1, R3.reuse, c[0x0][0x1c8], 0x1 ;  /* 0x0000720003ec0a11 */ /* 0x040fe800078208ff */
[----:B------:R-:W-:Y:S02]  /*6610*/  @P0 LEA.HI.X R237, R3, c[0x0][0x1cc], R132, 0x1, P1 ;  /* 0x0000730003ed0a11 */ /* 0x000fe400008f0c84 */
[----:B------:R-:W-:Y:S01]  /*6620*/  @P0 IADD3 R3, P1, R2, R244, RZ ;  /* 0x000000f402030210 */ /* 0x000fe20007f3e0ff */
[C---:B------:R-:W-:Y:S04]  /*6630*/  HMMA.16816.F32.BF16 R12, R32.reuse, R16, RZ ;  /* 0x00000010200c723c */ /* 0x040fe800000418ff */
[----:B------:R-:W-:Y:S01]  /*6640*/  @P0 IMAD.X R132, R0, 0x1, R243, P1 ;  /* 0x0000000100840824 */ /* 0x000fe200008e06f3 */
[C---:B------:R-:W-:Y:S03]  /*6650*/  @P0 LEA R234, P1, R3.reuse, c[0x0][0x1c8], 0x1 ;  /* 0x0000720003ea0a11 */ /* 0x040fe600078208ff */
[C---:B------:R-:W-:Y:S01]  /*6660*/  HMMA.16816.F32.BF16 R16, R32.reuse, R18, RZ ;  /* 0x000000122010723c */ /* 0x040fe200000418ff */
[----:B------:R-:W-:Y:S03]  /*6670*/  @P0 LEA.HI.X R235, R3, c[0x0][0x1cc], R132, 0x1, P1 ;  /* 0x0000730003eb0a11 */ /* 0x000fe600008f0c84 */
[----:B------:R-:W-:Y:S04]  /*6680*/  @P0 IADD3 R3, P1, R2, R242, RZ ;  /* 0x000000f202030210 */ /* 0x000fe80007f3e0ff */
[C---:B------:R-:W-:Y:S01]  /*6690*/  HMMA.16816.F32.BF16 R20, R32.reuse, R24, RZ ;  /* 0x000000182014723c */ /* 0x040fe200000418ff */
[----:B------:R-:W-:Y:S03]  /*66a0*/  @P0 IMAD.X R132, R0, 0x1, R241, P1 ;  /* 0x0000000100840824 */ /* 0x000fe600008e06f1 */
[C---:B------:R-:W-:Y:S04]  /*66b0*/  @P0 LEA R230, P1, R3.reuse, c[0x0][0x1c8], 0x1 ;  /* 0x0000720003e60a11 */ /* 0x040fe800078208ff */
[C---:B------:R-:W-:Y:S01]  /*66c0*/  HMMA.16816.F32.BF16 R24, R32.reuse, R26, RZ ;  /* 0x0000001a2018723c */ /* 0x040fe200000418ff */
[----:B------:R-:W-:Y:S03]  /*66d0*/  @P0 LEA.HI.X R231, R3, c[0x0][0x1cc], R132, 0x1, P1 ;  /* 0x0000730003e70a11 */ /* 0x000fe600008f0c84 */
[----:B------:R-:W-:Y:S01]  /*66e0*/  @P0 IADD3 R2, P1, R223, R2, RZ ;  /* 0x00000002df020210 */ /* 0x000fe20007f3e0ff */
[----:B------:R-:W-:Y:S03]  /*66f0*/  IMAD.MOV.U32 R223, RZ, RZ, c[0x0][0x2c4] ;  /* 0x0000b100ffdf7624 */ /* 0x000fe600078e00ff */
[C---:B---3--:R-:W-:Y:S01]  /*6700*/  HMMA.16816.F32.BF16 R28, R32.reuse, R168, RZ ;  /* 0x000000a8201c723c */ /* 0x048fe200000418ff */
[----:B------:R-:W-:Y:S02]  /*6710*/  @P0 IADD3.X R0, R135, R0, RZ, P1, !PT ;  /* 0x0000000087000210 */ /* 0x000fe40000ffe4ff */
[----:B------:R-:W-:Y:S02]  /*6720*/  ISETP.NE.AND P2, PT, R223, 0x1, PT ;  /* 0x00000001df00780c */ /* 0x000fe40003f45270 */
[----:B------:R-:W-:Y:S03]  /*6730*/  @P0 IADD3 R3, P1, R2, R226, RZ ;  /* 0x000000e202030210 */ /* 0x000fe60007f3e0ff */
[----:B------:R-:W-:Y:S01]  /*6740*/  HMMA.16816.F32.BF16 R32, R32, R170, RZ ;  /* 0x000000aa2020723c */ /* 0x000fe200000418ff */
[----:B------:R-:W-:Y:S03]  /*6750*/  LDSM.16.M88.4 R168, [R202+0x10100] ;  /* 0x01010000caa8783b */ /* 0x000fe60000000200 */
[----:B------:R-:W-:Y:S01]  /*6760*/  @P0 IMAD.X R132, R0, 0x1, R225, P1 ;  /* 0x0000000100840824 */ /* 0x000fe200008e06e1 */
[C---:B------:R-:W-:Y:S03]  /*6770*/  @P0 LEA R228, P1, R3.reuse, c[0x0][0x1c8], 0x1 ;  /* 0x0000720003e40a11 */ /* 0x040fe600078208ff */
[C---:B------:R-:W-:Y:S05]  /*6780*/  HMMA.16816.F32.BF16 R4, R172.reuse, R176, R4 ;  /* 0x000000b0ac04723c */ /* 0x040fea0000041804 */
[----:B------:R-:W-:Y:S02]  /*6790*/  @P0 LEA.HI.X R229, R3, c[0x0][0x1cc], R132, 0x1, P1 ;  /* 0x0000730003e50a11 */ /* 0x000fe400008f0c84 */
[----:B------:R-:W-:Y:S01]  /*67a0*/  @P0 IADD3 R3, P1, R2, R246, RZ ;  /* 0x000000f602030210 */ /* 0x000fe20007f3e0ff */
[C---:B------:R-:W-:Y:S01]  /*67b0*/  HMMA.16816.F32.BF16 R8, R172.reuse, R178, R8 ;  /* 0x000000b2ac08723c */ /* 0x040fe20000041808 */
[----:B------:R-:W-:Y:S03]  /*67c0*/  LDSM.16.M88.4 R176, [R198+0x8900] ;  /* 0x00890000c6b0783b */ /* 0x000fe60000000200 */
[----:B------:R-:W-:Y:S01]  /*67d0*/  @P0 IMAD.X R132, R0, 0x1, R245, P1 ;  /* 0x0000000100840824 */ /* 0x000fe200008e06f5 */
[C---:B------:R-:W-:Y:S03]  /*67e0*/  @P0 LEA R226, P1, R3.reuse, c[0x0][0x1c8], 0x1 ;  /* 0x0000720003e20a11 */ /* 0x040fe600078208ff */
[C---:B------:R-:W-:Y:S04]  /*67f0*/  HMMA.16816.F32.BF16 R12, R172.reuse, R180, R12 ;  /* 0x000000b4ac0c723c */ /* 0x040fe8000004180c */
[----:B------:R-:W-:Y:S02]  /*6800*/  @P0 LEA.HI.X R227, R3, c[0x0][0x1cc], R132, 0x1, P1 ;  /* 0x0000730003e30a11 */ /* 0x000fe400008f0c84 */
[----:B------:R-:W-:Y:S02]  /*6810*/  @P0 IADD3 R3, P1, R2, R244, RZ ;  /* 0x000000f402030210 */ /* 0x000fe40007f3e0ff */
[C---:B------:R-:W-:Y:S04]  /*6820*/  HMMA.16816.F32.BF16 R16, R172.reuse, R182, R16 ;  /* 0x000000b6ac10723c */ /* 0x040fe80000041810 */
[----:B------:R-:W-:Y:S01]  /*6830*/  @P0 IMAD.X R132, R0, 0x1, R243, P1 ;  /* 0x0000000100840824 */ /* 0x000fe200008e06f3 */
[C---:B------:R-:W-:Y:S03]  /*6840*/  @P0 LEA R224, P1, R3.reuse, c[0x0][0x1c8], 0x1 ;  /* 0x0000720003e00a11 */ /* 0x040fe600078208ff */
[C---:B------:R-:W-:Y:S04]  /*6850*/  HMMA.16816.F32.BF16 R20, R172.reuse, R184, R20 ;  /* 0x000000b8ac14723c */ /* 0x040fe80000041814 */
[----:B------:R-:W-:Y:S02]  /*6860*/  @P0 LEA.HI.X R225, R3, c[0x0][0x1cc], R132, 0x1, P1 ;  /* 0x0000730003e10a11 */ /* 0x000fe400008f0c84 */
[----:B------:R-:W-:Y:S02]  /*6870*/  @P0 IADD3 R2, P1, R2, R242, RZ ;  /* 0x000000f202020210 */ /* 0x000fe40007f3e0ff */
[C---:B------:R-:W-:Y:S04]  /*6880*/  HMMA.16816.F32.BF16 R24, R172.reuse, R186, R24 ;  /* 0x000000baac18723c */ /* 0x040fe80000041818 */
[----:B------:R-:W-:Y:S01]  /*6890*/  @P0 IMAD.X R0, R0, 0x1, R241, P1 ;  /* 0x0000000100000824 */ /* 0x000fe200008e06f1 */
[C---:B--2---:R-:W-:Y:S03]  /*68a0*/  @P0 LEA R220, P1, R2.reuse, c[0x0][0x1c8], 0x1 ;  /* 0x0000720002dc0a11 */ /* 0x044fe600078208ff */
[C---:B------:R-:W-:Y:S04]  /*68b0*/  HMMA.16816.F32.BF16 R28, R172.reuse, R188, R28 ;  /* 0x000000bcac1c723c */ /* 0x040fe8000004181c */
[----:B------:R-:W-:Y:S04]  /*68c0*/  @P0 LEA.HI.X R221, R2, c[0x0][0x1cc], R0, 0x1, P1 ;  /* 0x0000730002dd0a11 */ /* 0x000fe800008f0c00 */
[----:B------:R-:W-:Y:S01]  /*68d0*/  HMMA.16816.F32.BF16 R32, R172, R190, R32 ;  /* 0x000000beac20723c */ /* 0x000fe20000041820 */
[----:B------:R-:W1:Y:S07]  /*68e0*/  LDSM.16.M88.4 R172, [R198+0x8100] ;  /* 0x00810000c6ac783b */ /* 0x000e6e0000000200 */
[C---:B-1----:R-:W-:Y:S08]  /*68f0*/  HMMA.16816.F32.BF16 R4, R168.reuse, R172, R4 ;  /* 0x000000aca804723c */ /* 0x042ff00000041804 */
[C---:B------:R-:W-:Y:S01]  /*6900*/  HMMA.16816.F32.BF16 R8, R168.reuse, R174, R8 ;  /* 0x000000aea808723c */ /* 0x040fe20000041808 */
[----:B------:R-:W1:Y:S07]  /*6910*/  LDSM.16.M88.4 R172, [R198+0x9100] ;  /* 0x00910000c6ac783b */ /* 0x000e6e0000000200 */
[C---:B------:R-:W-:Y:S08]  /*6920*/  HMMA.16816.F32.BF16 R12, R168.reuse, R176, R12 ;  /* 0x000000b0a80c723c */ /* 0x040ff0000004180c */
[C---:B------:R-:W-:Y:S01]  /*6930*/  HMMA.16816.F32.BF16 R16, R168.reuse, R178, R16 ;  /* 0x000000b2a810723c */ /* 0x040fe20000041810 */
[----:B------:R-:W2:Y:S07]  /*6940*/  LDSM.16.M88.4 R176, [R198+0x9900] ;  /* 0x00990000c6b0783b */ /* 0x000eae0000000200 */
[C---:B-1----:R-:W-:Y:S08]  /*6950*/  HMMA.16816.F32.BF16 R20, R168.reuse, R172, R20 ;  /* 0x000000aca814723c */ /* 0x042ff00000041814 */
[C---:B------:R-:W-:Y:S01]  /*6960*/  HMMA.16816.F32.BF16 R24, R168.reuse, R174, R24 ;  /* 0x000000aea818723c */ /* 0x040fe20000041818 */
[----:B------:R-:W-:Y:S07]  /*6970*/  LDSM.16.M88.4 R172, [R197] ;  /* 0x00000000c5ac783b */ /* 0x000fee0000000200 */
[C---:B--2---:R-:W-:Y:S08]  /*6980*/  HMMA.16816.F32.BF16 R28, R168.reuse, R176, R28 ;  /* 0x000000b0a81c723c */ /* 0x044ff0000004181c */
[----:B------:R-:W-:Y:S01]  /*6990*/  HMMA.16816.F32.BF16 R32, R168, R178, R32 ;  /* 0x000000b2a820723c */ /* 0x000fe20000041820 */
[----:B------:R-:W1:Y:S06]  /*69a0*/  LDSM.16.M88.4 R168, [R201+0x10100] ;  /* 0x01010000c9a8783b */ /* 0x000e6c0000000200 */
[----:B------:R-:W2:Y:S01]  /*69b0*/  LDSM.16.M88.4 R176, [R197+0x800] ;  /* 0x00080000c5b0783b */ /* 0x000ea20000000200 */
[C---:B-1----:R-:W-:Y:S08]  /*69c0*/  HMMA.16816.F32.BF16 R4, R168.reuse, R172, R4 ;  /* 0x000000aca804723c */ /* 0x042ff00000041804 */
[C---:B------:R-:W-:Y:S01]  /*69d0*/  HMMA.16816.F32.BF16 R8, R168.reuse, R174, R8 ;  /* 0x000000aea808723c */ /* 0x040fe20000041808 */
[----:B------:R-:W1:Y:S07]  /*69e0*/  LDSM.16.M88.4 R172, [R197+0x1000] ;  /* 0x00100000c5ac783b */ /* 0x000e6e0000000200 */
[C---:B--2---:R-:W-:Y:S08]  /*69f0*/  HMMA.16816.F32.BF16 R12, R168.reuse, R176, R12 ;  /* 0x000000b0a80c723c */ /* 0x044ff0000004180c */
[C---:B------:R-:W-:Y:S01]  /*6a00*/  HMMA.16816.F32.BF16 R16, R168.reuse, R178, R16 ;  /* 0x000000b2a810723c */ /* 0x040fe20000041810 */
[----:B------:R-:W2:Y:S07]  /*6a10*/  LDSM.16.M88.4 R176, [R197+0x1800] ;  /* 0x00180000c5b0783b */ /* 0x000eae0000000200 */
[C---:B-1----:R-:W-:Y:S08]  /*6a20*/  HMMA.16816.F32.BF16 R20, R168.reuse, R172, R20 ;  /* 0x000000aca814723c */ /* 0x042ff00000041814 */
[C---:B------:R-:W-:Y:S01]  /*6a30*/  HMMA.16816.F32.BF16 R24, R168.reuse, R174, R24 ;  /* 0x000000aea818723c */ /* 0x040fe20000041818 */
[----:B------:R-:W-:Y:S07]  /*6a40*/  LDSM.16.M88.4 R172, [R192+0xa100] ;  /* 0x00a10000c0ac783b */ /* 0x000fee0000000200 */
        /* <DEDUP_REMOVED lines=16> */
[----:B------:R-:W2:Y:S01]  /*6b50*/  LDSM.16.M88.4 R176, [R214] ;  /* 0x00000000d6b0783b */ /* 0x000ea20000000200 */
[C---:B-1----:R-:W-:Y:S08]  /*6b60*/  HMMA.16816.F32.BF16 R4, R168.reuse, R172, R4 ;  /* 0x000000aca804723c */ /* 0x042ff00000041804 */
[C---:B------:R-:W-:Y:S01]  /*6b70*/  HMMA.16816.F32.BF16 R8, R168.reuse, R174, R8 ;  /* 0x000000aea808723c */ /* 0x040fe20000041808 */
[----:B------:R-:W1:Y:S07]  /*6b80*/  LDSM.16.M88.4 R172, [R213] ;  /* 0x00000000d5ac783b */ /* 0x000e6e0000000200 */
[C---:B--2---:R-:W-:Y:S08]  /*6b90*/  HMMA.16816.F32.BF16 R12, R168.reuse, R176, R12 ;  /* 0x000000b0a80c723c */ /* 0x044ff0000004180c */
[C---:B------:R-:W-:Y:S01]  /*6ba0*/  HMMA.16816.F32.BF16 R16, R168.reuse, R178, R16 ;  /* 0x000000b2a810723c */ /* 0x040fe20000041810 */
[----:B------:R-:W2:Y:S07]  /*6bb0*/  LDSM.16.M88.4 R176, [R212] ;  /* 0x00000000d4b0783b */ /* 0x000eae0000000200 */
        /* <DEDUP_REMOVED lines=125> */
[C---:B------:R-:W-:Y:S08]  /*7390*/  HMMA.16816.F32.BF16 R8, R168.reuse, R174, R8 ;  /* 0x000000aea808723c */ /* 0x040ff00000041808 */
[C---:B--2---:R-:W-:Y:S08]  /*73a0*/  HMMA.16816.F32.BF16 R12, R168.reuse, R176, R12 ;  /* 0x000000b0a80c723c */ /* 0x044ff0000004180c */
[----:B------:R-:W-:Y:S01]  /*73b0*/  FMUL.FTZ R4, R4, c[0x0][0x320] ;  /* 0x0000c80004047a20 */ /* 0x000fe20000410000 */
[C---:B------:R-:W-:Y:S03]  /*73c0*/  HMMA.16816.F32.BF16 R16, R168.reuse, R178, R16 ;  /* 0x000000b2a810723c */ /* 0x040fe60000041810 */
[----:B------:R-:W1:Y:S01]  /*73d0*/  MUFU.TANH R184, R4 ;  /* 0x0000000400b87308 */ /* 0x000e620000002400 */
[----:B------:R-:W-:Y:S02]  /*73e0*/  FMUL.FTZ R5, R5, c[0x0][0x320] ;  /* 0x0000c80005057a20 */ /* 0x000fe40000410000 */
[----:B------:R-:W-:Y:S02]  /*73f0*/  FMUL.FTZ R6, R6, c[0x0][0x320] ;  /* 0x0000c80006067a20 */ /* 0x000fe40000410000 */
[----:B------:R-:W-:Y:S04]  /*7400*/  FMUL.FTZ R7, R7, c[0x0][0x320] ;  /* 0x0000c80007077a20 */ /* 0x000fe80000410000 */
        /* <DEDUP_REMOVED lines=9> */
[----:B------:R-:W-:Y:S02]  /*74a0*/  FMUL.FTZ R15, R15, c[0x0][0x320] ;  /* 0x0000c8000f0f7a20 */ /* 0x000fe40000410000 */
[----:B------:R-:W-:Y:S02]  /*74b0*/  FMUL.FTZ R16, R16, c[0x0][0x320] ;  /* 0x0000c80010107a20 */ /* 0x000fe40000410000 */
[----:B------:R-:W-:Y:S02]  /*74c0*/  FMUL.FTZ R17, R17, c[0x0][0x320] ;  /* 0x0000c80011117a20 */ /* 0x000fe40000410000 */
[----:B------:R-:W-:Y:S01]  /*74d0*/  FMUL.FTZ R18, R18, c[0x0][0x320] ;  /* 0x0000c80012127a20 */ /* 0x000fe20000410000 */
[----:B------:R4:W1:Y:S01]  /*74e0*/  MUFU.TANH R187, R7 ;  /* 0x0000000700bb7308 */ /* 0x0008620000002400 */
[----:B------:R-:W-:Y:S09]  /*74f0*/  FMUL.FTZ R19, R19, c[0x0][0x320] ;  /* 0x0000c80013137a20 */ /* 0x000ff20000410000 */
[----:B------:R-:W1:Y:S10]  /*7500*/  MUFU.TANH R182, R8 ;  /* 0x0000000800b67308 */ /* 0x000e740000002400 */
[----:B------:R-:W1:Y:S01]  /*7510*/  MUFU.TANH R180, R9 ;  /* 0x0000000900b47308 */ /* 0x000e620000002400 */
[----:B----4-:R-:W4:Y:S09]  /*7520*/  LDSM.16.M88.4 R4, [R197+0x7000] ;  /* 0x00700000c504783b */ /* 0x010f320000000200 */
[----:B------:R-:W1:Y:S10]  /*7530*/  MUFU.TANH R186, R10 ;  /* 0x0000000a00ba7308 */ /* 0x000e740000002400 */
[----:B------:R5:W1:Y:S10]  /*7540*/  MUFU.TANH R185, R11 ;  /* 0x0000000b00b97308 */ /* 0x000a740000002400 */
[----:B------:R-:W1:Y:S10]  /*7550*/  MUFU.TANH R176, R12 ;  /* 0x0000000c00b07308 */ /* 0x000e740000002400 */
[----:B------:R-:W1:Y:S01]  /*7560*/  MUFU.TANH R175, R13 ;  /* 0x0000000d00af7308 */ /* 0x000e620000002400 */
[C---:B----4-:R-:W-:Y:S01]  /*7570*/  HMMA.16816.F32.BF16 R20, R168.reuse, R4, R20 ;  /* 0x00000004a814723c */ /* 0x050fe20000041814 */
[----:B------:R4:W2:Y:S08]  /*7580*/  LDL R4, [R1+0x6c] ;  /* 0x00006c0001047983 */ /* 0x0008b00000100800 */
[----:B------:R-:W1:Y:S01]  /*7590*/  MUFU.TANH R181, R14 ;  /* 0x0000000e00b57308 */ /* 0x000e620000002400 */
[----:B-----5:R-:W5:Y:S01]  /*75a0*/  LDSM.16.M88.4 R8, [R197+0x7800] ;  /* 0x00780000c508783b */ /* 0x020f620000000200 */
[----:B------:R-:W-:Y:S04]  /*75b0*/  DEPBAR.LE SB0, 0x0 ;  /* 0x000080000000791a */ /* 0x000fe80000000000 */
[C---:B------:R-:W-:Y:S04]  /*75c0*/  HMMA.16816.F32.BF16 R24, R168.reuse, R6, R24 ;  /* 0x00000006a818723c */ /* 0x040fe80000041818 */
[----:B------:R1:W1:Y:S01]  /*75d0*/  MUFU.TANH R179, R15 ;  /* 0x0000000f00b37308 */ /* 0x0002620000002400 */
[----:B------:R-:W-:Y:S01]  /*75e0*/  BAR.SYNC.DEFER_BLOCKING 0x0 ;  /* 0x0000000000007b1d */ /* 0x000fe20000010000 */
[----:B------:R-:W-:Y:S03]  /*75f0*/  IMAD.SHL.U32 R5, R222, 0x40, RZ ;  /* 0x00000040de057824 */ /* 0x000fe600078e00ff */
[----:B------:R-:W-:Y:S03]  /*7600*/  FMUL.FTZ R20, R20, c[0x0][0x320] ;  /* 0x0000c80014147a20 */ /* 0x000fe60000410000 */
[----:B------:R-:W-:Y:S02]  /*7610*/  IADD3 R0, -R240, 0x1, -R5 ;  /* 0x00000001f0007810 */ /* 0x000fe40007ffe905 */
[----:B------:R-:W1:Y:S01]  /*7620*/  MUFU.TANH R172, R16 ;  /* 0x0000001000ac7308 */ /* 0x000e620000002400 */
[----:B------:R-:W-:Y:S02]  /*7630*/  FMUL.FTZ R22, R22, c[0x0][0x320] ;  /* 0x0000c80016167a20 */ /* 0x000fe40000410000 */
[----:B------:R-:W-:Y:S01]  /*7640*/  FMUL.FTZ R23, R23, c[0x0][0x320] ;  /* 0x0000c80017177a20 */ /* 0x000fe20000410000 */
[----:B------:R-:W-:Y:S01]  /*7650*/  IADD3 R0, R0, c[0x0][0x1d0], RZ ;  /* 0x0000740000007a10 */ /* 0x000fe20007ffe0ff */
[----:B------:R-:W-:Y:S03]  /*7660*/  FMUL.FTZ R21, R21, c[0x0][0x320] ;  /* 0x0000c80015157a20 */ /* 0x000fe60000410000 */
[----:B------:R-:W-:Y:S02]  /*7670*/  IADD3 R0, R0, -c[0x0][0x168], RZ ;  /* 0x80005a0000007a10 */ /* 0x000fe40007ffe0ff */
[----:B------:R-:W1:Y:S02]  /*7680*/  MUFU.TANH R135, R17 ;  /* 0x0000001100877308 */ /* 0x000e640000002400 */
[C---:B------:R-:W-:Y:S02]  /*7690*/  IADD3 R7, R0.reuse, c[0x0][0x328], RZ ;  /* 0x0000ca0000077a10 */ /* 0x040fe40007ffe0ff */
[----:B------:R-:W-:Y:S01]  /*76a0*/  IADD3 R6, R0, UR6, RZ ;  /* 0x0000000600067c10 */ /* 0x000fe2000fffe0ff */
[----:B------:R-:W-:Y:S01]  /*76b0*/  @!PT LDS RZ, [RZ] ;  /* 0x00000000fffff984 */ /* 0x000fe20000000800 */
[----:B------:R-:W-:Y:S01]  /*76c0*/  @!PT LDS RZ, [RZ] ;  /* 0x00000000fffff984 */ /* 0x000fe20000000800 */
[----:B------:R-:W-:Y:S01]  /*76d0*/  @!PT LDS RZ, [RZ] ;  /* 0x00000000fffff984 */ /* 0x000fe20000000800 */
[----:B------:R4:W-:Y:S05]  /*76e0*/  @P0 LDGSTS.E.BYPASS.LTC128B.128 [R233+0x8100], [R238.64], !P3 ;  /* 0x08100000eee90fae */ /* 0x0009ea000d901d48 */
[----:B------:R1:W1:Y:S01]  /*76f0*/  MUFU.TANH R178, R18 ;  /* 0x0000001200b27308 */ /* 0x0002620000002400 */
[----:B------:R4:W-:Y:S01]  /*7700*/  @P0 LDGSTS.E.BYPASS.LTC128B.128 [R233+0xa100], [R236.64], !P6 ;  /* 0x0a100000ece90fae */ /* 0x0009e2000f101d48 */
[C---:B-----5:R-:W-:Y:S05]  /*7710*/  HMMA.16816.F32.BF16 R28, R168.reuse, R8, R28 ;  /* 0x00000008a81c723c */ /* 0x060fea000004181c */
[----:B------:R4:W-:Y:S03]  /*7720*/  @P0 LDGSTS.E.BYPASS.LTC128B.128 [R233+0xc100], [R234.64], !P5 ;  /* 0x0c100000eae90fae */ /* 0x0009e6000e901d48 */
[----:B------:R5:W2:Y:S01]  /*7730*/  MUFU.TANH R177, R19 ;  /* 0x0000001300b17308 */ /* 0x000aa20000002400 */
[----:B------:R-:W-:Y:S02]  /*7740*/  HMMA.16816.F32.BF16 R32, R168, R10, R32 ;  /* 0x0000000aa820723c */ /* 0x000fe40000041820 */
[----:B------:R4:W-:Y:S06]  /*7750*/  @P0 LDGSTS.E.BYPASS.LTC128B.128 [R233+0xe100], [R230.64], !P4 ;  /* 0x0e100000e6e90fae */ /* 0x0009ec000e101d48 */
[----:B------:R4:W-:Y:S01]  /*7760*/  @P0 LDGSTS.E.BYPASS.LTC128B.128 [R233+0x9100], [R228.64], !P3 ;  /* 0x09100000e4e90fae */ /* 0x0009e2000d901d48 */
[----:B------:R3:W2:Y:S05]  /*7770*/  MUFU.TANH R132, R20 ;  /* 0x0000001400847308 */ /* 0x0006aa0000002400 */
[----:B------:R4:W-:Y:S01]  /*7780*/  @P0 LDGSTS.E.BYPASS.LTC128B.128 [R233+0xb100], [R226.64], !P6 ;  /* 0x0b100000e2e90fae */ /* 0x0009e2000f101d48 */
[----:B-1----:R-:W-:Y:S02]  /*7790*/  FMUL.FTZ R15, R28, c[0x0][0x320] ;  /* 0x0000c8001c0f7a20 */ /* 0x002fe40000410000 */
[----:B------:R-:W-:Y:S02]  /*77a0*/  FMUL.FTZ R14, R29, c[0x0][0x320] ;  /* 0x0000c8001d0e7a20 */ /* 0x000fe40000410000 */
[----:B------:R1:W1:Y:S01]  /*77b0*/  MUFU.TANH R174, R22 ;  /* 0x0000001600ae7308 */ /* 0x0002620000002400 */
[----:B------:R4:W-:Y:S01]  /*77c0*/  @P0 LDGSTS.E.BYPASS.LTC128B.128 [R233+0xd100], [R224.64], !P5 ;  /* 0x0d100000e0e90fae */ /* 0x0009e2000e901d48 */
[----:B------:R-:W-:Y:S02]  /*77d0*/  FMUL.FTZ R18, R30, c[0x0][0x320] ;  /* 0x0000c8001e127a20 */ /* 0x000fe40000410000 */
[----:B-----5:R-:W-:Y:S02]  /*77e0*/  FMUL.FTZ R19, R25, c[0x0][0x320] ;  /* 0x0000c80019137a20 */ /* 0x020fe40000410000 */
[----:B------:R-:W-:Y:S01]  /*77f0*/  FMUL.FTZ R17, R31, c[0x0][0x320] ;  /* 0x0000c8001f117a20 */ /* 0x000fe20000410000 */
[----:B------:R4:W-:Y:S01]  /*7800*/  @P0 LDGSTS.E.BYPASS.LTC128B.128 [R233+0xf100], [R220.64], !P4 ;  /* 0x0f100000dce90fae */ /* 0x0009e2000e101d48 */
[----:B------:R-:W-:Y:S02]  /*7810*/  FMUL.FTZ R13, R32, c[0x0][0x320] ;  /* 0x0000c800200d7a20 */ /* 0x000fe40000410000 */
[----:B------:R5:W2:Y:S01]  /*7820*/  MUFU.TANH R173, R23 ;  /* 0x0000001700ad7308 */ /* 0x000aa20000002400 */
[----:B------:R-:W-:Y:S02]  /*7830*/  FMUL.FTZ R12, R33, c[0x0][0x320] ;  /* 0x0000c800210c7a20 */ /* 0x000fe40000410000 */
[----:B------:R-:W0:Y:S01]  /*7840*/  LDGDEPBAR ;  /* 0x00000000000079af */ /* 0x000e220000000000 */
[----:B---3--:R-:W-:Y:S02]  /*7850*/  FMUL.FTZ R20, R24, c[0x0][0x320] ;  /* 0x0000c80018147a20 */ /* 0x008fe40000410000 */
[----:B------:R-:W-:Y:S02]  /*7860*/  FMUL.FTZ R16, R34, c[0x0][0x320] ;  /* 0x0000c80022107a20 */ /* 0x000fe40000410000 */
[----:B------:R-:W-:Y:S02]  /*7870*/  FMUL.FTZ R24, R35, c[0x0][0x320] ;  /* 0x0000c80023187a20 */ /* 0x000fe40000410000 */
[----:B------:R-:W3:Y:S01]  /*7880*/  MUFU.TANH R21, R21 ;  /* 0x0000001500157308 */ /* 0x000ee20000002400 */
[----:B-1----:R-:W-:Y:S09]  /*7890*/  FMUL.FTZ R22, R27, c[0x0][0x320] ;  /* 0x0000c8001b167a20 */ /* 0x002ff20000410000 */
[----:B------:R-:W1:Y:S01]  /*78a0*/  MUFU.TANH R20, R20 ;  /* 0x0000001400147308 */ /* 0x000e620000002400 */
[----:B-----5:R-:W-:Y:S09]  /*78b0*/  FMUL.FTZ R23, R26, c[0x0][0x320] ;  /* 0x0000c8001a177a20 */ /* 0x020ff20000410000 */
        /* <DEDUP_REMOVED lines=11> */
[----:B--2---:R-:W-:Y:S01]  /*7970*/  @P2 MOV R4, R219 ;  /* 0x000000db00042202 */ /* 0x004fe20000000f00 */
[----:B------:R-:W-:Y:S04]  /*7980*/  IMAD.MOV.U32 R219, RZ, RZ, 0x1 ;  /* 0x00000001ffdb7424 */ /* 0x000fe800078e00ff */
[----:B------:R-:W2:Y:S01]  /*7990*/  SHFL.IDX PT, R3, R4, RZ, 0x1c1f ;  /* 0x001c1fff04037589 */ /* 0x000ea200000e0000 */
[----:B------:R-:W-:Y:S01]  /*79a0*/  ISETP.LE.AND P2, PT, R219, c[0x0][0x32c], PT ;  /* 0x0000cb00db007a0c */ /* 0x000fe20003f43270 */
[--C-:B--2---:R-:W-:Y:S02]  /*79b0*/  IMAD.IADD R2, R7, 0x1, R3.reuse ;  /* 0x0000000107027824 */ /* 0x104fe400078e0203 */
[----:B------:R-:W-:Y:S10]  /*79c0*/  IMAD.IADD R0, R6, 0x1, R3 ;  /* 0x0000000106007824 */ /* 0x000ff400078e0203 */
[----:B------:R-:W-:-:S05]  /*79d0*/  @!P2 BRA `(.L_x_887) ;  /* 0x000001900000a947 */ /* 0x000fca0003800000 */
[----:B-1-34-:R-:W-:Y:S01]  /*79e0*/  IADD3 R3, R3, c[0x0][0x1d0], RZ ;  /* 0x0000740003037a10 */ /* 0x01afe20007ffe0ff */
        /* <DEDUP_REMOVED lines=13> */
.L_x_889:
[----:B------:R-:W-:Y:S04]  /*7ac0*/  MOV R8, c[0x0][0x32c] ;  /* 0x0000cb0000087a02 */ /* 0x000fe80000000f00 */
[----:B------:R-:W-:Y:S11]  /*7ad0*/  ISETP.NE.AND P0, PT, R8, 0x1, PT ;  /* 0x000000010800780c */ /* 0x000ff60003f05270 */
[----:B------:R-:W-:Y:S02]  /*7ae0*/  @!UPT UIADD3 URZ, URZ, URZ, URZ ;  /* 0x0000003f3f3ff290 */ /* 0x000fe4000fffe03f */
[----:B------:R-:W-:Y:S05]  /*7af0*/  @P0 IMAD.HI.U32 R8, R3, c[0x0][0x330], RZ ;  /* 0x0000cc0003080a27 */ /* 0x000fea00078e00ff */
[----:B------:R-:W-:Y:S02]  /*7b00*/  @P0 SHF.R.U32.HI R3, RZ, c[0x0][0x334], R8 ;  /* 0x0000cd00ff030a19 */ /* 0x000fe40000011608 */
.L_x_890:
[----:B------:R-:W-:Y:S05]  /*7b10*/  BSYNC B0 ;  /* 0x0000000000007941 */ /* 0x000fea0003800000 */
.L_x_888:
[----:B------:R-:W-:Y:S04]  /*7b20*/  IMAD R3, R3, c[0x0][0x32c], -R5 ;  /* 0x0000cb0003037a24 */ /* 0x000fe800078e0a05 */
[----:B------:R-:W-:Y:S05]  /*7b30*/  IMAD.IADD R3, R3, 0x1, -R240 ;  /* 0x0000000103037824 */ /* 0x000fea00078e0af0 */
[----:B------:R-:W-:Y:S02]  /*7b40*/  IADD3 R8, R3, c[0x0][0x32c], RZ ;  /* 0x0000cb0003087a10 */ /* 0x000fe40007ffe0ff */
[----:B------:R-:W-:Y:S02]  /*7b50*/  IMNMX R0, R0, R3, !PT ;  /* 0x0000000300007217 */ /* 0x000fe40007800200 */
[----:B------:R-:W-:Y:S02]  /*7b60*/  IMNMX R2, R2, R8, PT ;  /* 0x0000000802027217 */ /* 0x000fe40003800200 */
.L_x_887:
[----:B-1-34-:R-:W-:Y:S01]  /*7b70*/  ISETP.GT.AND P1, PT, R222, -0x1, PT ;  /* 0xffffffffde00780c */ /* 0x01afe20003f24270 */
[----:B------:R-:W1:Y:S03]  /*7b80*/  SHFL.IDX PT, R3, R4, 0x1, 0x1c1f ;  /* 0x003c1f0004037f89 */ /* 0x000e6600000e0000 */
[----:B------:R-:W-:Y:S04]  /*7b90*/  ISETP.GT.AND P0, PT, R0, RZ, P1 ;  /* 0x000000ff0000720c */ /* 0x000fe80000f04270 */
[----:B------:R-:W-:Y:S04]  /*7ba0*/  ISETP.LT.OR P0, PT, R2, 0x1, P0 ;  /* 0x000000010200780c */ /* 0x000fe80000701670 */
[----:B------:R-:W-:Y:S02]  /*7bb0*/  FSEL R8, R184, -INF , !P0 ;  /* 0xff800000b8087808 */ /* 0x000fe40004000000 */
[----:B------:R-:W-:Y:S04]  /*7bc0*/  ISETP.GT.AND P0, PT, R0, 0x1, P1 ;  /* 0x000000010000780c */ /* 0x000fe80000f04270 */
        /* <DEDUP_REMOVED lines=41> */
[----:B------:R-:W-:Y:S01]  /*7e60*/  ISETP.GT.AND P0, PT, R0, 0x39, P1 ;  /* 0x000000390000780c */ /* 0x000fe20000f04270 */
[--C-:B-1----:R-:W-:Y:S03]  /*7e70*/  IMAD.IADD R0, R6, 0x1, R3.reuse ;  /* 0x0000000106007824 */ /* 0x102fe600078e0203 */
[----:B------:R-:W-:Y:S01]  /*7e80*/  ISETP.LT.OR P0, PT, R2, 0x3a, P0 ;  /* 0x0000003a0200780c */ /* 0x000fe20000701670 */
[----:B------:R-:W-:Y:S03]  /*7e90*/  IMAD.IADD R2, R7, 0x1, R3 ;  /* 0x0000000107027824 */ /* 0x000fe600078e0203 */
[----:B------:R-:W-:Y:S01]  /*7ea0*/  FSEL R223, R12, -INF , !P0 ;  /* 0xff8000000cdf7808 */ /* 0x000fe20004000000 */
[----:B------:R-:W-:-:S05]  /*7eb0*/  @!P2 BRA `(.L_x_891) ;  /* 0x000001900000a947 */ /* 0x000fca0003800000 */
        /* <DEDUP_REMOVED lines=14> */
.L_x_893:
[----:B------:R-:W-:Y:S04]  /*7fa0*/  MOV R4, c[0x0][0x32c] ;  /* 0x0000cb0000047a02 */ /* 0x000fe80000000f00 */
[----:B------:R-:W-:Y:S11]  /*7fb0*/  ISETP.NE.AND P0, PT, R4, 0x1, PT ;  /* 0x000000010400780c */ /* 0x000ff60003f05270 */
[----:B------:R-:W-:Y:S02]  /*7fc0*/  @!UPT UIADD3 URZ, URZ, URZ, URZ ;  /* 0x0000003f3f3ff290 */ /* 0x000fe4000fffe03f */
[----:B------:R-:W-:Y:S05]  /*7fd0*/  @P0 IMAD.HI.U32 R4, R3, c[0x0][0x330], RZ ;  /* 0x0000cc0003040a27 */ /* 0x000fea00078e00ff */
[----:B------:R-:W-:Y:S02]  /*7fe0*/  @P0 SHF.R.U32.HI R3, RZ, c[0x0][0x334], R4 ;  /* 0x0000cd00ff030a19 */ /* 0x000fe40000011604 */
.L_x_894:
[----:B------:R-:W-:Y:S05]  /*7ff0*/  BSYNC B0 ;  /* 0x0000000000007941 */ /* 0x000fea0003800000 */
.L_x_892:
[----:B------:R-:W-:Y:S04]  /*8000*/  IMAD R5, R3, c[0x0][0x32c], -R5 ;  /* 0x0000cb0003057a24 */ /* 0x000fe800078e0a05 */
[----:B------:R-:W-:Y:S05]  /*8010*/  IMAD.IADD R5, R5, 0x1, -R240 ;  /* 0x0000000105057824 */ /* 0x000fea00078e0af0 */
[----:B------:R-:W-:Y:S02]  /*8020*/  IADD3 R3, R5, c[0x0][0x32c], RZ ;  /* 0x0000cb0005037a10 */ /* 0x000fe40007ffe0ff */
[----:B------:R-:W-:Y:S02]  /*8030*/  IMNMX R0, R0, R5, !PT ;  /* 0x0000000500007217 */ /* 0x000fe40007800200 */
[----:B------:R-:W-:Y:S02]  /*8040*/  IMNMX R2, R2, R3, PT ;  /* 0x0000000302027217 */ /* 0x000fe40003800200 */
.L_x_891:
[----:B------:R-:W-:Y:S01]  /*8050*/  ISETP.GT.AND P0, PT, R0, RZ, P1 ;  /* 0x000000ff0000720c */ /* 0x000fe20000f04270 */
[----:B------:R-:W-:Y:S01]  /*8060*/  LDSM.16.MT88.4 R28, [R196+0x100] ;  /* 0x00010000c41c783b */ /* 0x000fe20000004200 */
[----:B------:R-:W-:Y:S02]  /*8070*/  FMNMX.FTZ R3, R8, R133, !PT ;  /* 0x0000008508037209 */ /* 0x000fe40007810000 */
[----:B------:R-:W-:Y:S02]  /*8080*/  ISETP.LT.OR P0, PT, R2, 0x1, P0 ;  /* 0x000000010200780c */ /* 0x000fe40000701670 */
[----:B------:R-:W-:Y:S02]  /*8090*/  FMNMX.FTZ R3, R10, R3, !PT ;  /* 0x000000030a037209 */ /* 0x000fe40007810000 */
[----:B------:R-:W-:Y:S02]  /*80a0*/  FSEL R4, R188, -INF , !P0 ;  /* 0xff800000bc047808 */ /* 0x000fe40004000000 */
[----:B------:R-:W-:Y:S02]  /*80b0*/  ISETP.GT.AND P0, PT, R0, 0x1, P1 ;  /* 0x000000010000780c */ /* 0x000fe40000f04270 */
        /* <DEDUP_REMOVED lines=54> */
[----:B------:R-:W-:Y:S01]  /*8420*/  ISETP.GT.AND P0, PT, R0, 0x30, P1 ;  /* 0x000000300000780c */ /* 0x000fe20000f04270 */
[----:B------:R-:W-:Y:S01]  /*8430*/  LDSM.16.MT88.4 R20, [R194+0x100] ;  /* 0x00010000c214783b */ /* 0x000fe20000004200 */
[----:B------:R-:W-:Y:S02]  /*8440*/  FMNMX.FTZ R3, R223, R3, !PT ;  /* 0x00000003df037209 */ /* 0x000fe40007810000 */
[----:B------:R-:W-:Y:S02]  /*8450*/  ISETP.LT.OR P0, PT, R2, 0x31, P0 ;  /* 0x000000310200780c */ /* 0x000fe40000701670 */
[----:B------:R-:W-:Y:S02]  /*8460*/  FMNMX.FTZ R12, R173, R12, !PT ;  /* 0x0000000cad0c7209 */ /* 0x000fe40007810000 */
[----:B------:R-:W-:Y:S01]  /*8470*/  FSEL R187, R18, -INF , !P0 ;  /* 0xff80000012bb7808 */ /* 0x000fe20004000000 */
[----:B------:R-:W1:Y:S01]  /*8480*/  SHFL.BFLY PT, R13, R3, 0x2, 0x1f ;  /* 0x0c401f00030d7f89 */ /* 0x000e6200000e0000 */
[----:B------:R-:W-:Y:S02]  /*8490*/  ISETP.GT.AND P0, PT, R0, 0x31, P1 ;  /* 0x000000310000780c */ /* 0x000fe40000f04270 */
[----:B------:R-:W-:Y:S02]  /*84a0*/  FMNMX.FTZ R12, R185, R12, !PT ;  /* 0x0000000cb90c7209 */ /* 0x000fe40007810000 */
[----:B------:R-:W-:Y:S02]  /*84b0*/  ISETP.LT.OR P0, PT, R2, 0x32, P0 ;  /* 0x000000320200780c */ /* 0x000fe40000701670 */
[----:B------:R-:W-:Y:S02]  /*84c0*/  FMNMX.FTZ R12, R186, R12, !PT ;  /* 0x0000000cba0c7209 */ /* 0x000fe40007810000 */
[----:B------:R-:W-:Y:S02]  /*84d0*/  FSEL R188, R17, -INF , !P0 ;  /* 0xff80000011bc7808 */ /* 0x000fe40004000000 */
[----:B------:R-:W-:Y:S04]  /*84e0*/  ISETP.GT.AND P0, PT, R0, 0x38, P1 ;  /* 0x000000380000780c */ /* 0x000fe80000f04270 */
[----:B------:R-:W-:Y:S04]  /*84f0*/  ISETP.LT.OR P0, PT, R2, 0x39, P0 ;  /* 0x000000390200780c */ /* 0x000fe80000701670 */
[----:B------:R-:W-:Y:S02]  /*8500*/  FSEL R220, R16, -INF , !P0 ;  /* 0xff80000010dc7808 */ /* 0x000fe40004000000 */
[----:B------:R-:W-:Y:S02]  /*8510*/  ISETP.GT.AND P0, PT, R0, 0x39, P1 ;  /* 0x000000390000780c */ /* 0x000fe40000f04270 */
[----:B------:R-:W-:Y:S02]  /*8520*/  FMNMX.FTZ R0, R187, R12, !PT ;  /* 0x0000000cbb007209 */ /* 0x000fe40007810000 */
[----:B------:R-:W-:Y:S02]  /*8530*/  ISETP.LT.OR P0, PT, R2, 0x3a, P0 ;  /* 0x0000003a0200780c */ /* 0x000fe40000701670 */
[----:B------:R-:W-:Y:S02]  /*8540*/  FMNMX.FTZ R0, R188, R0, !PT ;  /* 0x00000000bc007209 */ /* 0x000fe40007810000 */
[----:B------:R-:W-:Y:S02]  /*8550*/  FSEL R135, R24, -INF , !P0 ;  /* 0xff80000018877808 */ /* 0x000fe40004000000 */
[----:B------:R-:W-:Y:S02]  /*8560*/  FMNMX.FTZ R0, R220, R0, !PT ;  /* 0x00000000dc007209 */ /* 0x000fe40007810000 */
[----:B-1----:R-:W-:Y:S02]  /*8570*/  FMNMX.FTZ R3, R3, R13, !PT ;  /* 0x0000000d03037209 */ /* 0x002fe40007810000 */
[----:B------:R-:W-:Y:S01]  /*8580*/  FMNMX.FTZ R0, R135, R0, !PT ;  /* 0x0000000087007209 */ /* 0x000fe20007810000 */
[----:B------:R-:W-:Y:S08]  /*8590*/  LDSM.16.MT88.4 R12, [R193+0x100] ;  /* 0x00010000c10c783b */ /* 0x000ff00000004200 */
[----:B------:R-:W1:Y:S08]  /*85a0*/  SHFL.BFLY PT, R2, R0, 0x2, 0x1f ;  /* 0x0c401f0000027f89 */ /* 0x000e7000000e0000 */
[----:B------:R-:W2:Y:S01]  /*85b0*/  SHFL.BFLY PT, R132, R3, 0x1, 0x1f ;  /* 0x0c201f0003847f89 */ /* 0x000ea200000e0000 */
[----:B-1----:R-:W-:Y:S02]  /*85c0*/  FMNMX.FTZ R2, R0, R2, !PT ;  /* 0x0000000200027209 */ /* 0x002fe40007810000 */
[----:B--2---:R-:W-:Y:S05]  /*85d0*/  FMNMX.FTZ R132, R3, R132, !PT ;  /* 0x0000008403847209 */ /* 0x004fea0007810000 */
[----:B------:R-:W1:Y:S01]  /*85e0*/  SHFL.BFLY PT, R3, R2, 0x1, 0x1f ;  /* 0x0c201f0002037f89 */ /* 0x000e6200000e0000 */
[C---:B------:R-:W-:Y:S01]  /*85f0*/  FSETP.NEU.FTZ.AND P0, PT, R132.reuse, -INF , PT ;  /* 0xff8000008400780b */ /* 0x040fe20003f1d000 */
[C---:B------:R-:W-:Y:S03]  /*8600*/  FMUL.FTZ R172, R132.reuse, c[0x0][0x2d0] ;  /* 0x0000b40084ac7a20 */ /* 0x040fe60000410000 */
[----:B------:R-:W-:Y:S02]  /*8610*/  FSEL R0, R132, RZ, P0 ;  /* 0x000000ff84007208 */ /* 0x000fe40000000000 */
[----:B------:R-:W-:Y:S03]  /*8620*/  FSEL R172, R172, RZ, P0 ;  /* 0x000000ffacac7208 */ /* 0x000fe60000000000 */
[----:B------:R-:W-:Y:S02]  /*8630*/  FADD.FTZ R0, -R0, R133 ;  /* 0x0000008500007221 */ /* 0x000fe40000010100 */
[--C-:B------:R-:W-:Y:S02]  /*8640*/  FFMA.FTZ R8, R8, c[0x0][0x2d0], -R172.reuse ;  /* 0x0000b40008087a23 */ /* 0x100fe400000108ac */
[----:B------:R-:W-:Y:S02]  /*8650*/  FMUL.FTZ R0, R0, c[0x0][0x2d0] ;  /* 0x0000b40000007a20 */ /* 0x000fe40000410000 */
[--C-:B------:R-:W-:Y:S01]  /*8660*/  FFMA.FTZ R10, R10, c[0x0][0x2d0], -R172.reuse ;  /* 0x0000b4000a0a7a23 */ /* 0x100fe200000108ac */
[----:B------:R-:W-:Y:S01]  /*8670*/  MUFU.EX2 R237, R8 ;  /* 0x0000000800ed7308 */ /* 0x000fe20000000800 */
[--C-:B------:R-:W-:Y:S02]  /*8680*/  FFMA.FTZ R9, R9, c[0x0][0x2d0], -R172.reuse ;  /* 0x0000b40009097a23 */ /* 0x100fe400000108ac */
[----:B------:R-:W-:Y:S01]  /*8690*/  FFMA.FTZ R11, R11, c[0x0][0x2d0], -R172 ;  /* 0x0000b4000b0b7a23 */ /* 0x000fe200000108ac */
[----:B-1----:R-:W-:Y:S06]  /*86a0*/  FMNMX.FTZ R3, R2, R3, !PT ;  /* 0x0000000302037209 */ /* 0x002fec0007810000 */
[----:B------:R1:W2:Y:S01]  /*86b0*/  MUFU.EX2 R2, R0 ;  /* 0x0000000000027308 */ /* 0x0002a20000000800 */
[C---:B------:R-:W-:Y:S01]  /*86c0*/  FSETP.NEU.FTZ.AND P0, PT, R3.reuse, -INF , PT ;  /* 0xff8000000300780b */ /* 0x040fe20003f1d000 */
[----:B------:R-:W-:Y:S05]  /*86d0*/  FMUL.FTZ R133, R3, c[0x0][0x2d0] ;  /* 0x0000b40003857a20 */ /* 0x000fea0000410000 */
[----:B------:R-:W-:Y:S03]  /*86e0*/  FSEL R133, R133, RZ, P0 ;  /* 0x000000ff85857208 */ /* 0x000fe60000000000 */
[----:B------:R-:W3:Y:S02]  /*86f0*/  MUFU.EX2 R240, R10 ;  /* 0x0000000a00f07308 */ /* 0x000ee40000000800 */
[--C-:B------:R-:W-:Y:S02]  /*8700*/  FFMA.FTZ R4, R4, c[0x0][0x2d0], -R133.reuse ;  /* 0x0000b40004047a23 */ /* 0x100fe40000010885 */
[--C-:B------:R-:W-:Y:S02]  /*8710*/  FFMA.FTZ R6, R6, c[0x0][0x2d0], -R133.reuse ;  /* 0x0000b40006067a23 */ /* 0x100fe40000010885 */
[--C-:B------:R-:W-:Y:S02]  /*8720*/  FFMA.FTZ R5, R5, c[0x0][0x2d0], -R133.reuse ;  /* 0x0000b40005057a23 */ /* 0x100fe40000010885 */
[--C-:B------:R-:W-:Y:S02]  /*8730*/  FFMA.FTZ R7, R7, c[0x0][0x2d0], -R133.reuse ;  /* 0x0000b40007077a23 */ /* 0x100fe40000010885 */
[----:B------:R4:W-:Y:S01]  /*8740*/  MUFU.EX2 R239, R9 ;  /* 0x0000000900ef7308 */ /* 0x0009e20000000800 */
[----:B-1----:R-:W-:Y:S01]  /*8750*/  FSEL R0, R3, RZ, P0 ;  /* 0x000000ff03007208 */ /* 0x002fe20000000000 */
[C---:B--2---:R-:W-:Y:S02]  /*8760*/  FMUL.FTZ R8, R2.reuse, R140 ;  /* 0x0000008c02087220 */ /* 0x044fe40000410000 */
[----:B------:R-:W-:Y:S02]  /*8770*/  FMUL.FTZ R16, R2, R148 ;  /* 0x0000009402107220 */ /* 0x000fe40000410000 */
[----:B------:R-:W-:Y:S04]  /*8780*/  FADD.FTZ R0, -R0, R134 ;  /* 0x0000008600007221 */ /* 0x000fe80000010100 */
[----:B------:R-:W1:Y:S01]  /*8790*/  MUFU.EX2 R238, R11 ;  /* 0x0000000b00ee7308 */ /* 0x000e620000000800 */
[----:B------:R-:W-:Y:S02]  /*87a0*/  FMUL.FTZ R17, R2, R149 ;  /* 0x0000009502117220 */ /* 0x000fe40000410000 */
[----:B------:R-:W-:Y:S01]  /*87b0*/  FMUL.FTZ R0, R0, c[0x0][0x2d0] ;  /* 0x0000b40000007a20 */ /* 0x000fe20000410000 */
[----:B---3--:R-:W-:Y:S01]  /*87c0*/  F2FP.BF16.PACK_AB R168, R240, R237 ;  /* 0x000000edf0a8723e */ /* 0x008fe200000010ff */
[C---:B------:R-:W-:Y:S02]  /*87d0*/  FMUL.FTZ R24, R2.reuse, R156 ;  /* 0x0000009c02187220 */ /* 0x040fe40000410000 */
[----:B------:R-:W-:Y:S02]  /*87e0*/  FMUL.FTZ R25, R2, R157 ;  /* 0x0000009d02197220 */ /* 0x000fe40000410000 */
[--C-:B------:R-:W-:Y:S01]  /*87f0*/  FFMA.FTZ R134, R176, c[0x0][0x2d0], -R172.reuse ;  /* 0x0000b400b0867a23 */ /* 0x100fe200000108ac */
[----:B------:R2:W-:Y:S01]  /*8800*/  MUFU.EX2 R227, R4 ;  /* 0x0000000400e37308 */ /* 0x0005e20000000800 */
[C---:B------:R-:W-:Y:S02]  /*8810*/  FMUL.FTZ R32, R2.reuse, R164 ;  /* 0x000000a402207220 */ /* 0x040fe40000410000 */
[C---:B------:R-:W-:Y:S02]  /*8820*/  FMUL.FTZ R33, R2.reuse, R165 ;  /* 0x000000a502217220 */ /* 0x040fe40000410000 */
[C---:B----4-:R-:W-:Y:S02]  /*8830*/  FMUL.FTZ R9, R2.reuse, R141 ;  /* 0x0000008d02097220 */ /* 0x050fe40000410000 */
[C---:B------:R-:W-:Y:S02]  /*8840*/  FMUL.FTZ R36, R2.reuse, R36 ;  /* 0x0000002402247220 */ /* 0x040fe40000410000 */
[C---:B------:R-:W-:Y:S01]  /*8850*/  FMUL.FTZ R37, R2.reuse, R37 ;  /* 0x0000002502257220 */ /* 0x040fe20000410000 */
[----:B------:R-:W3:Y:S01]  /*8860*/  MUFU.EX2 R226, R6 ;  /* 0x0000000600e27308 */ /* 0x000ee20000000800 */
[C---:B------:R-:W-:Y:S02]  /*8870*/  FMUL.FTZ R40, R2.reuse, R40 ;  /* 0x0000002802287220 */ /* 0x040fe40000410000 */
[----:B------:R-:W-:Y:S01]  /*8880*/  FMUL.FTZ R41, R2, R41 ;  /* 0x0000002902297220 */ /* 0x000fe20000410000 */
[----:B-1----:R-:W-:Y:S01]  /*8890*/  F2FP.BF16.PACK_AB R170, R238, R239 ;  /* 0x000000efeeaa723e */ /* 0x002fe200000010ff */
[C---:B------:R-:W-:Y:S02]  /*88a0*/  FMUL.FTZ R44, R2.reuse, R44 ;  /* 0x0000002c022c7220 */ /* 0x040fe40000410000 */
[C---:B------:R-:W-:Y:S02]  /*88b0*/  FMUL.FTZ R45, R2.reuse, R45 ;  /* 0x0000002d022d7220 */ /* 0x040fe40000410000 */
[C---:B------:R-:W-:Y:S01]  /*88c0*/  FMUL.FTZ R48, R2.reuse, R48 ;  /* 0x0000003002307220 */ /* 0x040fe20000410000 */
[----:B------:R1:W-:Y:S01]  /*88d0*/  MUFU.EX2 R225, R5 ;  /* 0x0000000500e17308 */ /* 0x0003e20000000800 */
[C---:B------:R-:W-:Y:S02]  /*88e0*/  FMUL.FTZ R49, R2.reuse, R49 ;  /* 0x0000003102317220 */ /* 0x040fe40000410000 */
[C---:B------:R-:W-:Y:S02]  /*88f0*/  FMUL.FTZ R52, R2.reuse, R52 ;  /* 0x0000003402347220 */ /* 0x040fe40000410000 */
[C---:B--2---:R-:W-:Y:S02]  /*8900*/  FMUL.FTZ R4, R2.reuse, R136 ;  /* 0x0000008802047220 */ /* 0x044fe40000410000 */
[C---:B------:R-:W-:Y:S02]  /*8910*/  FMUL.FTZ R53, R2.reuse, R53 ;  /* 0x0000003502357220 */ /* 0x040fe40000410000 */
[C---:B------:R-:W-:Y:S01]  /*8920*/  FMUL.FTZ R56, R2.reuse, R56 ;  /* 0x0000003802387220 */ /* 0x040fe20000410000 */
[----:B------:R-:W2:Y:S01]  /*8930*/  MUFU.EX2 R224, R7 ;  /* 0x0000000700e07308 */ /* 0x000ea20000000800 */
[C---:B------:R-:W-:Y:S02]  /*8940*/  FMUL.FTZ R57, R2.reuse, R57 ;  /* 0x0000003902397220 */ /* 0x040fe40000410000 */
[----:B------:R-:W-:Y:S01]  /*8950*/  FMUL.FTZ R60, R2, R60 ;  /* 0x0000003c023c7220 */ /* 0x000fe20000410000 */
[----:B---3--:R-:W-:Y:S01]  /*8960*/  F2FP.BF16.PACK_AB R169, R226, R227 ;  /* 0x000000e3e2a9723e */ /* 0x008fe200000010ff */
[C---:B------:R-:W-:Y:S02]  /*8970*/  FMUL.FTZ R61, R2.reuse, R61 ;  /* 0x0000003d023d7220 */ /* 0x040fe40000410000 */
[C---:B------:R-:W-:Y:S02]  /*8980*/  FMUL.FTZ R64, R2.reuse, R64 ;  /* 0x0000004002407220 */ /* 0x040fe40000410000 */
[C---:B------:R-:W-:Y:S01]  /*8990*/  FMUL.FTZ R65, R2.reuse, R65 ;  /* 0x0000004102417220 */ /* 0x040fe20000410000 */
[----:B------:R-:W3:Y:S01]  /*89a0*/  MUFU.EX2 R0, R0 ;  /* 0x0000000000007308 */ /* 0x000ee20000000800 */
[C---:B------:R-:W-:Y:S02]  /*89b0*/  FMUL.FTZ R68, R2.reuse, R68 ;  /* 0x0000004402447220 */ /* 0x040fe40000410000 */
[C---:B------:R-:W-:Y:S02]  /*89c0*/  FMUL.FTZ R69, R2.reuse, R69 ;  /* 0x0000004502457220 */ /* 0x040fe40000410000 */
[C---:B-1----:R-:W-:Y:S02]  /*89d0*/  FMUL.FTZ R5, R2.reuse, R137 ;  /* 0x0000008902057220 */ /* 0x042fe40000410000 */
[C---:B------:R-:W-:Y:S02]  /*89e0*/  FMUL.FTZ R72, R2.reuse, R72 ;  /* 0x0000004802487220 */ /* 0x040fe40000410000 */
[C---:B------:R-:W-:Y:S01]  /*89f0*/  FMUL.FTZ R73, R2.reuse, R73 ;  /* 0x0000004902497220 */ /* 0x040fe20000410000 */
[----:B------:R1:W-:Y:S01]  /*8a00*/  MUFU.EX2 R236, R134 ;  /* 0x0000008600ec7308 */ /* 0x0003e20000000800 */
[C---:B------:R-:W-:Y:S02]  /*8a10*/  FMUL.FTZ R76, R2.reuse, R76 ;  /* 0x0000004c024c7220 */ /* 0x040fe40000410000 */
[----:B------:R-:W-:Y:S01]  /*8a20*/  FMUL.FTZ R77, R2, R77 ;  /* 0x0000004d024d7220 */ /* 0x000fe20000410000 */
[----:B--2---:R-:W-:Y:S01]  /*8a30*/  F2FP.BF16.PACK_AB R171, R224, R225 ;  /* 0x000000e1e0ab723e */ /* 0x004fe200000010ff */
[C---:B------:R-:W-:Y:S02]  /*8a40*/  FMUL.FTZ R80, R2.reuse, R80 ;  /* 0x0000005002507220 */ /* 0x040fe40000410000 */
[C---:B------:R-:W-:Y:S02]  /*8a50*/  FMUL.FTZ R81, R2.reuse, R81 ;  /* 0x0000005102517220 */ /* 0x040fe40000410000 */
[C---:B------:R-:W-:Y:S02]  /*8a60*/  FMUL.FTZ R84, R2.reuse, R84 ;  /* 0x0000005402547220 */ /* 0x040fe40000410000 */
[C---:B------:R-:W-:Y:S02]  /*8a70*/  FMUL.FTZ R85, R2.reuse, R85 ;  /* 0x0000005502557220 */ /* 0x040fe40000410000 */
[----:B------:R-:W-:Y:S02]  /*8a80*/  FMUL.FTZ R88, R2, R88 ;  /* 0x0000005802587220 */ /* 0x000fe40000410000 */
[C---:B---3--:R-:W-:Y:S02]  /*8a90*/  FMUL.FTZ R6, R0.reuse, R138 ;  /* 0x0000008a00067220 */ /* 0x048fe40000410000 */
[C---:B------:R-:W-:Y:S02]  /*8aa0*/  FMUL.FTZ R7, R0.reuse, R139 ;  /* 0x0000008b00077220 */ /* 0x040fe40000410000 */
[----:B------:R-:W2:Y:S01]  /*8ab0*/  LDSM.16.MT88.4 R136, [R195+0x100] ;  /* 0x00010000c388783b */ /* 0x000ea20000004200 */
[C---:B------:R-:W-:Y:S02]  /*8ac0*/  FMUL.FTZ R10, R0.reuse, R142 ;  /* 0x0000008e000a7220 */ /* 0x040fe40000410000 */
[C---:B------:R-:W-:Y:S02]  /*8ad0*/  FMUL.FTZ R11, R0.reuse, R143 ;  /* 0x0000008f000b7220 */ /* 0x040fe40000410000 */
[C---:B------:R-:W-:Y:S03]  /*8ae0*/  HMMA.16816.F32.BF16 R4, R168.reuse, R12, R4 ;  /* 0x0000000ca804723c */ /* 0x040fe60000041804 */
[----:B------:R-:W3:Y:S02]  /*8af0*/  LDSM.16.MT88.4 R140, [R193+0x2100] ;  /* 0x00210000c18c783b */ /* 0x000ee40000004200 */
[----:B------:R-:W-:Y:S02]  /*8b00*/  FMUL.FTZ R18, R0, R150 ;  /* 0x0000009600127220 */ /* 0x000fe40000410000 */
[C---:B------:R-:W-:Y:S01]  /*8b10*/  FMUL.FTZ R12, R2.reuse, R144 ;  /* 0x00000090020c7220 */ /* 0x040fe20000410000 */
[C---:B------:R-:W-:Y:S04]  /*8b20*/  HMMA.16816.F32.BF16 R8, R168.reuse, R14, R8 ;  /* 0x0000000ea808723c */ /* 0x040fe80000041808 */
[----:B------:R-:W-:Y:S02]  /*8b30*/  FMUL.FTZ R13, R2, R145 ;  /* 0x00000091020d7220 */ /* 0x000fe40000410000 */
[C---:B------:R-:W-:Y:S02]  /*8b40*/  FMUL.FTZ R19, R0.reuse, R151 ;  /* 0x0000009700137220 */ /* 0x040fe40000410000 */
[C---:B------:R-:W-:Y:S01]  /*8b50*/  FMUL.FTZ R14, R0.reuse, R146 ;  /* 0x00000092000e7220 */ /* 0x040fe20000410000 */
[----:B------:R-:W-:Y:S03]  /*8b60*/  LDSM.16.MT88.4 R148, [R196+0x900] ;  /* 0x00090000c494783b */ /* 0x000fe60000004200 */
[C---:B------:R-:W-:Y:S02]  /*8b70*/  FMUL.FTZ R15, R0.reuse, R147 ;  /* 0x00000093000f7220 */ /* 0x040fe40000410000 */
[C---:B------:R-:W-:Y:S02]  /*8b80*/  FMUL.FTZ R26, R0.reuse, R158 ;  /* 0x0000009e001a7220 */ /* 0x040fe40000410000 */
[C---:B------:R-:W-:Y:S01]  /*8b90*/  FMUL.FTZ R27, R0.reuse, R159 ;  /* 0x0000009f001b7220 */ /* 0x040fe20000410000 */
[----:B------:R-:W4:Y:S01]  /*8ba0*/  LDSM.16.MT88.4 R144, [R194+0x2100] ;  /* 0x00210000c290783b */ /* 0x000f220000004200 */
[C---:B------:R-:W-:Y:S01]  /*8bb0*/  FMUL.FTZ R34, R0.reuse, R166 ;  /* 0x000000a600227220 */ /* 0x040fe20000410000 */
[C---:B------:R-:W-:Y:S03]  /*8bc0*/  HMMA.16816.F32.BF16 R12, R168.reuse, R20, R12 ;  /* 0x00000014a80c723c */ /* 0x040fe6000004180c */
[C---:B------:R-:W-:Y:S02]  /*8bd0*/  FMUL.FTZ R35, R0.reuse, R167 ;  /* 0x000000a700237220 */ /* 0x040fe40000410000 */
[----:B------:R-:W-:Y:S01]  /*8be0*/  FMUL.FTZ R38, R0, R38 ;  /* 0x0000002600267220 */ /* 0x000fe20000410000 */
[----:B------:R-:W-:Y:S01]  /*8bf0*/  LDSM.16.MT88.4 R156, [R194+0x2900] ;  /* 0x00290000c29c783b */ /* 0x000fe20000004200 */
[C---:B------:R-:W-:Y:S01]  /*8c00*/  FMUL.FTZ R20, R2.reuse, R152 ;  /* 0x0000009802147220 */ /* 0x040fe20000410000 */
[C---:B------:R-:W-:Y:S04]  /*8c10*/  HMMA.16816.F32.BF16 R16, R168.reuse, R22, R16 ;  /* 0x00000016a810723c */ /* 0x040fe80000041810 */
[----:B------:R-:W-:Y:S02]  /*8c20*/  FMUL.FTZ R21, R2, R153 ;  /* 0x0000009902157220 */ /* 0x000fe40000410000 */
[C---:B------:R-:W-:Y:S01]  /*8c30*/  FMUL.FTZ R39, R0.reuse, R39 ;  /* 0x0000002700277220 */ /* 0x040fe20000410000 */
[----:B------:R-:W-:Y:S01]  /*8c40*/  LDSM.16.MT88.4 R164, [R195+0x1900] ;  /* 0x00190000c3a4783b */ /* 0x000fe20000004200 */
[C---:B------:R-:W-:Y:S04]  /*8c50*/  FMUL.FTZ R22, R0.reuse, R154 ;  /* 0x0000009a00167220 */ /* 0x040fe80000410000 */
[C---:B------:R-:W-:Y:S02]  /*8c60*/  FMUL.FTZ R23, R0.reuse, R155 ;  /* 0x0000009b00177220 */ /* 0x040fe40000410000 */
[C---:B------:R-:W-:Y:S01]  /*8c70*/  FMUL.FTZ R42, R0.reuse, R42 ;  /* 0x0000002a002a7220 */ /* 0x040fe20000410000 */
[----:B------:R-:W-:Y:S01]  /*8c80*/  LDSM.16.MT88.4 R152, [R195+0x900] ;  /* 0x00090000c398783b */ /* 0x000fe20000004200 */
[C---:B------:R-:W-:Y:S02]  /*8c90*/  FMUL.FTZ R43, R0.reuse, R43 ;  /* 0x0000002b002b7220 */ /* 0x040fe40000410000 */
[C---:B------:R-:W-:Y:S01]  /*8ca0*/  FMUL.FTZ R46, R0.reuse, R46 ;  /* 0x0000002e002e7220 */ /* 0x040fe20000410000 */
[C---:B------:R-:W-:Y:S03]  /*8cb0*/  HMMA.16816.F32.BF16 R20, R168.reuse, R28, R20 ;  /* 0x0000001ca814723c */ /* 0x040fe60000041814 */
[C---:B------:R-:W-:Y:S02]  /*8cc0*/  FMUL.FTZ R47, R0.reuse, R47 ;  /* 0x0000002f002f7220 */ /* 0x040fe40000410000 */
[----:B------:R-:W-:Y:S02]  /*8cd0*/  FMUL.FTZ R50, R0, R50 ;  /* 0x0000003200327220 */ /* 0x000fe40000410000 */
[C---:B------:R-:W-:Y:S01]  /*8ce0*/  FMUL.FTZ R28, R2.reuse, R160 ;  /* 0x000000a0021c7220 */ /* 0x040fe20000410000 */
[C---:B------:R-:W-:Y:S04]  /*8cf0*/  HMMA.16816.F32.BF16 R24, R168.reuse, R30, R24 ;  /* 0x0000001ea818723c */ /* 0x040fe80000041818 */
[----:B------:R-:W-:Y:S02]  /*8d00*/  FMUL.FTZ R29, R2, R161 ;  /* 0x000000a1021d7220 */ /* 0x000fe40000410000 */
[--C-:B-1----:R-:W-:Y:S02]  /*8d10*/  FFMA.FTZ R134, R175, c[0x0][0x2d0], -R172.reuse ;  /* 0x0000b400af867a23 */ /* 0x102fe400000108ac */
[C---:B------:R-:W-:Y:S02]  /*8d20*/  FMUL.FTZ R30, R0.reuse, R162 ;  /* 0x000000a2001e7220 */ /* 0x040fe40000410000 */
[----:B------:R1:W5:Y:S02]  /*8d30*/  MUFU.EX2 R235, R134 ;  /* 0x0000008600eb7308 */ /* 0x0003640000000800 */
[C---:B------:R-:W-:Y:S02]  /*8d40*/  FMUL.FTZ R31, R0.reuse, R163 ;  /* 0x000000a3001f7220 */ /* 0x040fe40000410000 */
[----:B------:R-:W-:Y:S01]  /*8d50*/  LDSM.16.MT88.4 R160, [R196+0x1900] ;  /* 0x00190000c4a0783b */ /* 0x000fe20000004200 */
[C---:B------:R-:W-:Y:S02]  /*8d60*/  FMUL.FTZ R51, R0.reuse, R51 ;  /* 0x0000003300337220 */ /* 0x040fe40000410000 */
[C---:B------:R-:W-:Y:S02]  /*8d70*/  FMUL.FTZ R54, R0.reuse, R54 ;  /* 0x0000003600367220 */ /* 0x040fe40000410000 */
[C---:B--2---:R-:W-:Y:S03]  /*8d80*/  HMMA.16816.F32.BF16 R28, R168.reuse, R136, R28 ;  /* 0x00000088a81c723c */ /* 0x044fe6000004181c */
[C---:B------:R-:W-:Y:S02]  /*8d90*/  FMUL.FTZ R55, R0.reuse, R55 ;  /* 0x0000003700377220 */ /* 0x040fe40000410000 */
[C---:B------:R-:W-:Y:S02]  /*8da0*/  FMUL.FTZ R58, R0.reuse, R58 ;  /* 0x0000003a003a7220 */ /* 0x040fe40000410000 */
[C---:B------:R-:W-:Y:S01]  /*8db0*/  FMUL.FTZ R59, R0.reuse, R59 ;  /* 0x0000003b003b7220 */ /* 0x040fe20000410000 */
        /* <DEDUP_REMOVED lines=10> */
[----:B------:R-:W-:Y:S02]  /*8e60*/  FMUL.FTZ R71, R0, R71 ;  /* 0x0000004700477220 */ /* 0x000fe40000410000 */
[C---:B----4-:R-:W-:Y:S04]  /*8e70*/  HMMA.16816.F32.BF16 R44, R168.reuse, R144, R44 ;  /* 0x00000090a82c723c */ /* 0x050fe8000004182c */
[--C-:B-1----:R-:W-:Y:S02]  /*8e80*/  FFMA.FTZ R134, R180, c[0x0][0x2d0], -R172.reuse ;  /* 0x0000b400b4867a23 */ /* 0x102fe400000108ac */
[C---:B------:R-:W-:Y:S02]  /*8e90*/  FMUL.FTZ R74, R0.reuse, R74 ;  /* 0x0000004a004a7220 */ /* 0x040fe40000410000 */
[C---:B------:R-:W-:Y:S01]  /*8ea0*/  HMMA.16816.F32.BF16 R48, R168.reuse, R146, R48 ;  /* 0x00000092a830723c */ /* 0x040fe20000041830 */
[----:B------:R-:W1:Y:S01]  /*8eb0*/  LDSM.16.MT88.4 R144, [R193+0x4100] ;  /* 0x00410000c190783b */ /* 0x000e620000004200 */
[----:B------:R4:W-:Y:S02]  /*8ec0*/  MUFU.EX2 R234, R134 ;  /* 0x0000008600ea7308 */ /* 0x0009e40000000800 */
[C---:B------:R-:W-:Y:S02]  /*8ed0*/  FMUL.FTZ R75, R0.reuse, R75 ;  /* 0x0000004b004b7220 */ /* 0x040fe40000410000 */
[C---:B------:R-:W-:Y:S02]  /*8ee0*/  FMUL.FTZ R78, R0.reuse, R78 ;  /* 0x0000004e004e7220 */ /* 0x040fe40000410000 */
[C---:B------:R-:W-:Y:S01]  /*8ef0*/  FMUL.FTZ R79, R0.reuse, R79 ;  /* 0x0000004f004f7220 */ /* 0x040fe20000410000 */
[C---:B--2---:R-:W-:Y:S03]  /*8f00*/  HMMA.16816.F32.BF16 R52, R168.reuse, R136, R52 ;  /* 0x00000088a834723c */ /* 0x044fe60000041834 */
[C---:B------:R-:W-:Y:S02]  /*8f10*/  FMUL.FTZ R82, R0.reuse, R82 ;  /* 0x0000005200527220 */ /* 0x040fe40000410000 */
[C---:B------:R-:W-:Y:S02]  /*8f20*/  FMUL.FTZ R83, R0.reuse, R83 ;  /* 0x0000005300537220 */ /* 0x040fe40000410000 */
[C---:B------:R-:W-:Y:S01]  /*8f30*/  FMUL.FTZ R86, R0.reuse, R86 ;  /* 0x0000005600567220 */ /* 0x040fe20000410000 */
[C---:B------:R-:W-:Y:S01]  /*8f40*/  HMMA.16816.F32.BF16 R56, R168.reuse, R138, R56 ;  /* 0x0000008aa838723c */ /* 0x040fe20000041838 */
[----:B------:R-:W2:Y:S03]  /*8f50*/  LDSM.16.MT88.4 R136, [R194+0x4100] ;  /* 0x00410000c288783b */ /* 0x000ea60000004200 */
[----:B------:R-:W-:Y:S02]  /*8f60*/  FMUL.FTZ R87, R0, R87 ;  /* 0x0000005700577220 */ /* 0x000fe40000410000 */
[----:B------:R-:W-:Y:S02]  /*8f70*/  FMUL.FTZ R89, R2, R89 ;  /* 0x0000005902597220 */ /* 0x000fe40000410000 */
[C---:B---3--:R-:W-:Y:S04]  /*8f80*/  HMMA.16816.F32.BF16 R60, R168.reuse, R140, R60 ;  /* 0x0000008ca83c723c */ /* 0x048fe8000004183c */
[--C-:B----4-:R-:W-:Y:S02]  /*8f90*/  FFMA.FTZ R134, R182, c[0x0][0x2d0], -R172.reuse ;  /* 0x0000b400b6867a23 */ /* 0x110fe400000108ac */
[C---:B------:R-:W-:Y:S02]  /*8fa0*/  FMUL.FTZ R90, R0.reuse, R90 ;  /* 0x0000005a005a7220 */ /* 0x040fe40000410000 */
[C---:B------:R-:W-:Y:S01]  /*8fb0*/  HMMA.16816.F32.BF16 R64, R168.reuse, R142, R64 ;  /* 0x0000008ea840723c */ /* 0x040fe20000041840 */
[----:B------:R3:W-:Y:S01]  /*8fc0*/  MUFU.EX2 R231, R134 ;  /* 0x0000008600e77308 */ /* 0x0007e20000000800 */
[----:B------:R-:W4:Y:S02]  /*8fd0*/  LDSM.16.MT88.4 R140, [R196+0x4100] ;  /* 0x00410000c48c783b */ /* 0x000f240000004200 */
[----:B------:R-:W-:Y:S02]  /*8fe0*/  FMUL.FTZ R91, R0, R91 ;  /* 0x0000005b005b7220 */ /* 0x000fe40000410000 */
[C---:B------:R-:W-:Y:S02]  /*8ff0*/  FMUL.FTZ R92, R2.reuse, R92 ;  /* 0x0000005c025c7220 */ /* 0x040fe40000410000 */
[C---:B-1----:R-:W-:Y:S04]  /*9000*/  HMMA.16816.F32.BF16 R68, R168.reuse, R144, R68 ;  /* 0x00000090a844723c */ /* 0x042fe80000041844 */
[----:B------:R-:W-:Y:S02]  /*9010*/  FMUL.FTZ R93, R2, R93 ;  /* 0x0000005d025d7220 */ /* 0x000fe40000410000 */
[C---:B------:R-:W-:Y:S02]  /*9020*/  FMUL.FTZ R94, R0.reuse, R94 ;  /* 0x0000005e005e7220 */ /* 0x040fe40000410000 */
[C---:B------:R-:W-:Y:S01]  /*9030*/  HMMA.16816.F32.BF16 R72, R168.reuse, R146, R72 ;  /* 0x00000092a848723c */ /* 0x040fe20000041848 */
[----:B------:R-:W1:Y:S03]  /*9040*/  LDSM.16.MT88.4 R144, [R195+0x4100] ;  /* 0x00410000c390783b */ /* 0x000e660000004200 */
[----:B------:R-:W-:Y:S02]  /*9050*/  FMUL.FTZ R95, R0, R95 ;  /* 0x0000005f005f7220 */ /* 0x000fe40000410000 */
[C---:B------:R-:W-:Y:S02]  /*9060*/  FMUL.FTZ R96, R2.reuse, R96 ;  /* 0x0000006002607220 */ /* 0x040fe40000410000 */
[----:B------:R-:W-:Y:S01]  /*9070*/  FMUL.FTZ R97, R2, R97 ;  /* 0x0000006102617220 */ /* 0x000fe20000410000 */
[C---:B--2---:R-:W-:Y:S03]  /*9080*/  HMMA.16816.F32.BF16 R76, R168.reuse, R136, R76 ;  /* 0x00000088a84c723c */ /* 0x044fe6000004184c */
[--C-:B---3--:R-:W-:Y:S02]  /*9090*/  FFMA.FTZ R134, R181, c[0x0][0x2d0], -R133.reuse ;  /* 0x0000b400b5867a23 */ /* 0x108fe40000010885 */
[C---:B------:R-:W-:Y:S02]  /*90a0*/  FMUL.FTZ R98, R0.reuse, R98 ;  /* 0x0000006200627220 */ /* 0x040fe40000410000 */
[----:B------:R2:W-:Y:S01]  /*90b0*/  MUFU.EX2 R181, R134 ;  /* 0x0000008600b57308 */ /* 0x0005e20000000800 */
[C---:B------:R-:W-:Y:S01]  /*90c0*/  HMMA.16816.F32.BF16 R80, R168.reuse, R138, R80 ;  /* 0x0000008aa850723c */ /* 0x040fe20000041850 */
[----:B------:R-:W3:Y:S03]  /*90d0*/  LDSM.16.MT88.4 R136, [R193+0x6100] ;  /* 0x00610000c188783b */ /* 0x000ee60000004200 */
[----:B------:R-:W-:Y:S02]  /*90e0*/  FMUL.FTZ R99, R0, R99 ;  /* 0x0000006300637220 */ /* 0x000fe40000410000 */
[C---:B------:R-:W-:Y:S02]  /*90f0*/  FMUL.FTZ R100, R2.reuse, R100 ;  /* 0x0000006402647220 */ /* 0x040fe40000410000 */
[----:B------:R-:W-:Y:S01]  /*9100*/  FMUL.FTZ R101, R2, R101 ;  /* 0x0000006502657220 */ /* 0x000fe20000410000 */
[C---:B----4-:R-:W-:Y:S03]  /*9110*/  HMMA.16816.F32.BF16 R84, R168.reuse, R140, R84 ;  /* 0x0000008ca854723c */ /* 0x050fe60000041854 */
[C---:B------:R-:W-:Y:S02]  /*9120*/  FMUL.FTZ R102, R0.reuse, R102 ;  /* 0x0000006600667220 */ /* 0x040fe40000410000 */
[----:B------:R-:W-:Y:S02]  /*9130*/  FMUL.FTZ R103, R0, R103 ;  /* 0x0000006700677220 */ /* 0x000fe40000410000 */
[C---:B------:R-:W-:Y:S01]  /*9140*/  FMUL.FTZ R104, R2.reuse, R104 ;  /* 0x0000006802687220 */ /* 0x040fe20000410000 */
[C---:B------:R-:W-:Y:S01]  /*9150*/  HMMA.16816.F32.BF16 R88, R168.reuse, R142, R88 ;  /* 0x0000008ea858723c */ /* 0x040fe20000041858 */
[----:B------:R-:W4:Y:S03]  /*9160*/  LDSM.16.MT88.4 R140, [R194+0x6100] ;  /* 0x00610000c28c783b */ /* 0x000f260000004200 */
[----:B------:R-:W-:Y:S02]  /*9170*/  FMUL.FTZ R105, R2, R105 ;  /* 0x0000006902697220 */ /* 0x000fe40000410000 */
[--C-:B--2---:R-:W-:Y:S02]  /*9180*/  FFMA.FTZ R134, R179, c[0x0][0x2d0], -R133.reuse ;  /* 0x0000b400b3867a23 */ /* 0x104fe40000010885 */
[C---:B-1----:R-:W-:Y:S02]  /*9190*/  HMMA.16816.F32.BF16 R92, R168.reuse, R144, R92 ;  /* 0x00000090a85c723c */ /* 0x042fe4000004185c */
[----:B------:R1:W2:Y:S02]  /*91a0*/  MUFU.EX2 R180, R134 ;  /* 0x0000008600b47308 */ /* 0x0002a40000000800 */
[C---:B------:R-:W-:Y:S02]  /*91b0*/  FMUL.FTZ R106, R0.reuse, R106 ;  /* 0x0000006a006a7220 */ /* 0x040fe40000410000 */
[----:B------:R-:W-:Y:S02]  /*91c0*/  FMUL.FTZ R107, R0, R107 ;  /* 0x0000006b006b7220 */ /* 0x000fe40000410000 */
[C---:B------:R-:W-:Y:S01]  /*91d0*/  HMMA.16816.F32.BF16 R96, R168.reuse, R146, R96 ;  /* 0x00000092a860723c */ /* 0x040fe20000041860 */
[----:B------:R-:W2:Y:S03]  /*91e0*/  LDSM.16.MT88.4 R144, [R196+0x6100] ;  /* 0x00610000c490783b */ /* 0x000ea60000004200 */
[C---:B------:R-:W-:Y:S02]  /*91f0*/  FMUL.FTZ R108, R2.reuse, R108 ;  /* 0x0000006c026c7220 */ /* 0x040fe40000410000 */
[----:B------:R-:W-:Y:S02]  /*9200*/  FMUL.FTZ R109, R2, R109 ;  /* 0x0000006d026d7220 */ /* 0x000fe40000410000 */
[C---:B---3--:R-:W-:Y:S04]  /*9210*/  HMMA.16816.F32.BF16 R100, R168.reuse, R136, R100 ;  /* 0x00000088a864723c */ /* 0x048fe80000041864 */
[C---:B------:R-:W-:Y:S02]  /*9220*/  FMUL.FTZ R110, R0.reuse, R110 ;  /* 0x0000006e006e7220 */ /* 0x040fe40000410000 */
[----:B------:R-:W-:Y:S02]  /*9230*/  FMUL.FTZ R111, R0, R111 ;  /* 0x0000006f006f7220 */ /* 0x000fe40000410000 */
[C---:B------:R-:W-:Y:S01]  /*9240*/  HMMA.16816.F32.BF16 R104, R168.reuse, R138, R104 ;  /* 0x0000008aa868723c */ /* 0x040fe20000041868 */
[----:B------:R-:W3:Y:S03]  /*9250*/  LDSM.16.MT88.4 R136, [R195+0x6100] ;  /* 0x00610000c388783b */ /* 0x000ee60000004200 */
[--C-:B-1----:R-:W-:Y:S02]  /*9260*/  FFMA.FTZ R134, R178, c[0x0][0x2d0], -R133.reuse ;  /* 0x0000b400b2867a23 */ /* 0x102fe40000010885 */
[C---:B------:R-:W-:Y:S02]  /*9270*/  FMUL.FTZ R112, R2.reuse, R112 ;  /* 0x0000007002707220 */ /* 0x040fe40000410000 */
[----:B------:R1:W-:Y:S01]  /*9280*/  MUFU.EX2 R179, R134 ;  /* 0x0000008600b37308 */ /* 0x0003e20000000800 */
[C---:B----4-:R-:W-:Y:S03]  /*9290*/  HMMA.16816.F32.BF16 R108, R168.reuse, R140, R108 ;  /* 0x0000008ca86c723c */ /* 0x050fe6000004186c */
[----:B------:R-:W-:Y:S02]  /*92a0*/  FMUL.FTZ R113, R2, R113 ;  /* 0x0000007102717220 */ /* 0x000fe40000410000 */
[C---:B------:R-:W-:Y:S02]  /*92b0*/  FMUL.FTZ R114, R0.reuse, R114 ;  /* 0x0000007200727220 */ /* 0x040fe40000410000 */
[----:B------:R-:W-:Y:S02]  /*92c0*/  FMUL.FTZ R115, R0, R115 ;  /* 0x0000007300737220 */ /* 0x000fe40000410000 */
[C---:B------:R-:W-:Y:S03]  /*92d0*/  FMUL.FTZ R116, R2.reuse, R116 ;  /* 0x0000007402747220 */ /* 0x040fe60000410000 */
[----:B------:R-:W-:Y:S02]  /*92e0*/  FMUL.FTZ R117, R2, R117 ;  /* 0x0000007502757220 */ /* 0x000fe40000410000 */
[C---:B------:R-:W-:Y:S01]  /*92f0*/  HMMA.16816.F32.BF16 R112, R168.reuse, R142, R112 ;  /* 0x0000008ea870723c */ /* 0x040fe20000041870 */
[----:B------:R-:W4:Y:S02]  /*9300*/  LDSM.16.MT88.4 R140, [R193+0x900] ;  /* 0x00090000c18c783b */ /* 0x000f240000004200 */
[C---:B------:R-:W-:Y:S02]  /*9310*/  FMUL.FTZ R118, R0.reuse, R118 ;  /* 0x0000007600767220 */ /* 0x040fe40000410000 */
[----:B------:R-:W-:Y:S02]  /*9320*/  FMUL.FTZ R119, R0, R119 ;  /* 0x0000007700777220 */ /* 0x000fe40000410000 */
[C---:B------:R-:W-:Y:S02]  /*9330*/  FMUL.FTZ R120, R2.reuse, R120 ;  /* 0x0000007802787220 */ /* 0x040fe40000410000 */
[----:B------:R-:W-:Y:S03]  /*9340*/  FMUL.FTZ R121, R2, R121 ;  /* 0x0000007902797220 */ /* 0x000fe60000410000 */
[C---:B--2---:R-:W-:Y:S03]  /*9350*/  HMMA.16816.F32.BF16 R116, R168.reuse, R144, R116 ;  /* 0x00000090a874723c */ /* 0x044fe60000041874 */
[C---:B------:R-:W-:Y:S02]  /*9360*/  FMUL.FTZ R122, R0.reuse, R122 ;  /* 0x0000007a007a7220 */ /* 0x040fe40000410000 */
[----:B------:R-:W-:Y:S02]  /*9370*/  FMUL.FTZ R123, R0, R123 ;  /* 0x0000007b007b7220 */ /* 0x000fe40000410000 */
[--C-:B-1----:R-:W-:Y:S02]  /*9380*/  FFMA.FTZ R134, R177, c[0x0][0x2d0], -R133.reuse ;  /* 0x0000b400b1867a23 */ /* 0x102fe40000010885 */
[C---:B------:R-:W-:Y:S02]  /*9390*/  FMUL.FTZ R124, R2.reuse, R124 ;  /* 0x0000007c027c7220 */ /* 0x040fe40000410000 */
[----:B------:R1:W2:Y:S01]  /*93a0*/  MUFU.EX2 R178, R134 ;  /* 0x0000008600b27308 */ /* 0x0002a20000000800 */
[C---:B------:R-:W-:Y:S01]  /*93b0*/  HMMA.16816.F32.BF16 R120, R168.reuse, R146, R120 ;  /* 0x00000092a878723c */ /* 0x040fe20000041878 */
[----:B------:R-:W4:Y:S02]  /*93c0*/  LDSM.16.MT88.4 R144, [R194+0x900] ;  /* 0x00090000c290783b */ /* 0x000f240000004200 */
[----:B------:R-:W-:Y:S02]  /*93d0*/  FMUL.FTZ R125, R2, R125 ;  /* 0x0000007d027d7220 */ /* 0x000fe40000410000 */
[C---:B------:R-:W-:Y:S02]  /*93e0*/  FMUL.FTZ R126, R0.reuse, R126 ;  /* 0x0000007e007e7220 */ /* 0x040fe40000410000 */
[----:B------:R-:W-:Y:S02]  /*93f0*/  FMUL.FTZ R127, R0, R127 ;  /* 0x0000007f007f7220 */ /* 0x000fe40000410000 */
[C---:B------:R-:W-:Y:S03]  /*9400*/  FMUL.FTZ R128, R2.reuse, R128 ;  /* 0x0000008002807220 */ /* 0x040fe60000410000 */
[----:B------:R-:W-:Y:S02]  /*9410*/  FMUL.FTZ R129, R2, R129 ;  /* 0x0000008102817220 */ /* 0x000fe40000410000 */
[C---:B---3--:R-:W-:Y:S03]  /*9420*/  HMMA.16816.F32.BF16 R124, R168.reuse, R136, R124 ;  /* 0x00000088a87c723c */ /* 0x048fe6000004187c */
[C---:B------:R-:W-:Y:S02]  /*9430*/  FMUL.FTZ R130, R0.reuse, R130 ;  /* 0x0000008200827220 */ /* 0x040fe40000410000 */
[----:B------:R-:W-:Y:S02]  /*9440*/  FMUL.FTZ R131, R0, R131 ;  /* 0x0000008300837220 */ /* 0x000fe40000410000 */
[----:B-----5:R-:W-:Y:S02]  /*9450*/  F2FP.BF16.PACK_AB R136, R235, R236 ;  /* 0x000000eceb88723e */ /* 0x020fe400000010ff */
[----:B------:R-:W-:Y:S03]  /*9460*/  F2FP.BF16.PACK_AB R137, R180, R181 ;  /* 0x000000b5b489723e */ /* 0x000fe600000010ff */
[----:B------:R-:W-:Y:S03]  /*9470*/  HMMA.16816.F32.BF16 R128, R168, R138, R128 ;  /* 0x0000008aa880723c */ /* 0x000fe60000041880 */
[--C-:B-1----:R-:W-:Y:S04]  /*9480*/  FFMA.FTZ R134, R183, c[0x0][0x2d0], -R172.reuse ;  /* 0x0000b400b7867a23 */ /* 0x102fe800000108ac */
[----:B------:R-:W-:Y:S01]  /*9490*/  F2FP.BF16.PACK_AB R138, R231, R234 ;  /* 0x000000eae78a723e */ /* 0x000fe200000010ff */
[----:B------:R1:W-:Y:S01]  /*94a0*/  MUFU.EX2 R230, R134 ;  /* 0x0000008600e67308 */ /* 0x0003e20000000800 */
[----:B--2---:R-:W-:Y:S07]  /*94b0*/  F2FP.BF16.PACK_AB R139, R178, R179 ;  /* 0x000000b3b28b723e */ /* 0x004fee00000010ff */
[C---:B----4-:R-:W-:Y:S08]  /*94c0*/  HMMA.16816.F32.BF16 R4, R136.reuse, R140, R4 ;  /* 0x0000008c8804723c */ /* 0x050ff00000041804 */
[C---:B------:R-:W-:Y:S01]  /*94d0*/  HMMA.16816.F32.BF16 R8, R136.reuse, R142, R8 ;  /* 0x0000008e8808723c */ /* 0x040fe20000041808 */
[----:B------:R-:W2:Y:S07]  /*94e0*/  LDSM.16.MT88.4 R140, [R193+0x2900] ;  /* 0x00290000c18c783b */ /* 0x000eae0000004200 */
[C---:B------:R-:W-:Y:S04]  /*94f0*/  HMMA.16816.F32.BF16 R12, R136.reuse, R144, R12 ;  /* 0x00000090880c723c */ /* 0x040fe8000004180c */
[--C-:B-1----:R-:W-:Y:S04]  /*9500*/  FFMA.FTZ R134, R184, c[0x0][0x2d0], -R172.reuse ;  /* 0x0000b400b8867a23 */ /* 0x102fe800000108ac */
[C---:B------:R-:W-:Y:S01]  /*9510*/  HMMA.16816.F32.BF16 R16, R136.reuse, R146, R16 ;  /* 0x000000928810723c */ /* 0x040fe20000041810 */
[----:B------:R-:W1:Y:S01]  /*9520*/  LDSM.16.MT88.4 R144, [R196+0x2900] ;  /* 0x00290000c490783b */ /* 0x000e620000004200 */
[----:B------:R3:W4:Y:S06]  /*9530*/  MUFU.EX2 R229, R134 ;  /* 0x0000008600e57308 */ /* 0x00072c0000000800 */
[C---:B------:R-:W-:Y:S08]  /*9540*/  HMMA.16816.F32.BF16 R20, R136.reuse, R148, R20 ;  /* 0x000000948814723c */ /* 0x040ff00000041814 */
[C---:B------:R-:W-:Y:S01]  /*9550*/  HMMA.16816.F32.BF16 R24, R136.reuse, R150, R24 ;  /* 0x000000968818723c */ /* 0x040fe20000041818 */
[----:B------:R-:W5:Y:S07]  /*9560*/  LDSM.16.MT88.4 R148, [R195+0x2900] ;  /* 0x00290000c394783b */ /* 0x000f6e0000004200 */
[C---:B------:R-:W-:Y:S04]  /*9570*/  HMMA.16816.F32.BF16 R28, R136.reuse, R152, R28 ;  /* 0x00000098881c723c */ /* 0x040fe8000004181c */
[--C-:B---3--:R-:W-:Y:S04]  /*9580*/  FFMA.FTZ R134, R189, c[0x0][0x2d0], -R172.reuse ;  /* 0x0000b400bd867a23 */ /* 0x108fe800000108ac */
[C---:B------:R-:W-:Y:S01]  /*9590*/  HMMA.16816.F32.BF16 R32, R136.reuse, R154, R32 ;  /* 0x0000009a8820723c */ /* 0x040fe20000041820 */
[----:B------:R-:W-:Y:S01]  /*95a0*/  LDSM.16.MT88.4 R152, [R194+0x4900] ;  /* 0x00490000c298783b */ /* 0x000fe20000004200 */
[----:B------:R3:W-:Y:S06]  /*95b0*/  MUFU.EX2 R228, R134 ;  /* 0x0000008600e47308 */ /* 0x0007ec0000000800 */
[C---:B--2---:R-:W-:Y:S08]  /*95c0*/  HMMA.16816.F32.BF16 R36, R136.reuse, R140, R36 ;  /* 0x0000008c8824723c */ /* 0x044ff00000041824 */
[C---:B------:R-:W-:Y:S01]  /*95d0*/  HMMA.16816.F32.BF16 R40, R136.reuse, R142, R40 ;  /* 0x0000008e8828723c */ /* 0x040fe20000041828 */
[----:B------:R-:W2:Y:S07]  /*95e0*/  LDSM.16.MT88.4 R140, [R193+0x4900] ;  /* 0x00490000c18c783b */ /* 0x000eae0000004200 */
[C---:B------:R-:W-:Y:S04]  /*95f0*/  HMMA.16816.F32.BF16 R44, R136.reuse, R156, R44 ;  /* 0x0000009c882c723c */ /* 0x040fe8000004182c */
[--C-:B---3--:R-:W-:Y:S02]  /*9600*/  FFMA.FTZ R134, R190, c[0x0][0x2d0], -R172.reuse ;  /* 0x0000b400be867a23 */ /* 0x108fe400000108ac */
[----:B------:R-:W3:Y:S02]  /*9610*/  LDL.LU R190, [R1+0xc] ;  /* 0x00000c0001be7983 */ /* 0x000ee40000300800 */
[C---:B------:R-:W-:Y:S01]  /*9620*/  HMMA.16816.F32.BF16 R48, R136.reuse, R158, R48 ;  /* 0x0000009e8830723c */ /* 0x040fe20000041830 */
[----:B------:R2:W2:Y:S01]  /*9630*/  MUFU.EX2 R189, R134 ;  /* 0x0000008600bd7308 */ /* 0x0004a20000000800 */
[----:B------:R-:W4:Y:S06]  /*9640*/  LDSM.16.MT88.4 R156, [R196+0x4900] ;  /* 0x00490000c49c783b */ /* 0x000f2c0000004200 */
[C---:B-1----:R-:W-:Y:S08]  /*9650*/  HMMA.16816.F32.BF16 R52, R136.reuse, R144, R52 ;  /* 0x000000908834723c */ /* 0x042ff00000041834 */
[C---:B------:R-:W-:Y:S01]  /*9660*/  HMMA.16816.F32.BF16 R56, R136.reuse, R146, R56 ;  /* 0x000000928838723c */ /* 0x040fe20000041838 */
[----:B------:R-:W1:Y:S07]  /*9670*/  LDSM.16.MT88.4 R144, [R195+0x4900] ;  /* 0x00490000c390783b */ /* 0x000e6e0000004200 */
[C---:B-----5:R-:W-:Y:S04]  /*9680*/  HMMA.16816.F32.BF16 R60, R136.reuse, R148, R60 ;  /* 0x00000094883c723c */ /* 0x060fe8000004183c */
[--C-:B--2---:R-:W-:Y:S04]  /*9690*/  FFMA.FTZ R134, R174, c[0x0][0x2d0], -R133.reuse ;  /* 0x0000b400ae867a23 */ /* 0x104fe80000010885 */
[C---:B------:R-:W-:Y:S01]  /*96a0*/  HMMA.16816.F32.BF16 R64, R136.reuse, R150, R64 ;  /* 0x000000968840723c */ /* 0x040fe20000041840 */
[----:B------:R-:W-:Y:S01]  /*96b0*/  LDSM.16.MT88.4 R148, [R194+0x6900] ;  /* 0x00690000c294783b */ /* 0x000fe20000004200 */
[----:B------:R2:W-:Y:S06]  /*96c0*/  MUFU.EX2 R177, R134 ;  /* 0x0000008600b17308 */ /* 0x0005ec0000000800 */
[C---:B------:R-:W-:Y:S08]  /*96d0*/  HMMA.16816.F32.BF16 R68, R136.reuse, R140, R68 ;  /* 0x0000008c8844723c */ /* 0x040ff00000041844 */
[C---:B------:R-:W-:Y:S01]  /*96e0*/  HMMA.16816.F32.BF16 R72, R136.reuse, R142, R72 ;  /* 0x0000008e8848723c */ /* 0x040fe20000041848 */
[----:B------:R-:W5:Y:S07]  /*96f0*/  LDSM.16.MT88.4 R140, [R193+0x6900] ;  /* 0x00690000c18c783b */ /* 0x000f6e0000004200 */
[C---:B------:R-:W-:Y:S04]  /*9700*/  HMMA.16816.F32.BF16 R76, R136.reuse, R152, R76 ;  /* 0x00000098884c723c */ /* 0x040fe8000004184c */
[--C-:B--2---:R-:W-:Y:S04]  /*9710*/  FFMA.FTZ R134, R173, c[0x0][0x2d0], -R133.reuse ;  /* 0x0000b400ad867a23 */ /* 0x104fe80000010885 */
[C---:B------:R-:W-:Y:S01]  /*9720*/  HMMA.16816.F32.BF16 R80, R136.reuse, R154, R80 ;  /* 0x0000009a8850723c */ /* 0x040fe20000041850 */
[----:B------:R-:W2:Y:S01]  /*9730*/  LDSM.16.MT88.4 R152, [R196+0x6900] ;  /* 0x00690000c498783b */ /* 0x000ea20000004200 */
[----:B------:R5:W2:Y:S06]  /*9740*/  MUFU.EX2 R176, R134 ;  /* 0x0000008600b07308 */ /* 0x000aac0000000800 */
[C---:B----4-:R-:W-:Y:S08]  /*9750*/  HMMA.16816.F32.BF16 R84, R136.reuse, R156, R84 ;  /* 0x0000009c8854723c */ /* 0x050ff00000041854 */
[C---:B------:R-:W-:Y:S01]  /*9760*/  HMMA.16816.F32.BF16 R88, R136.reuse, R158, R88 ;  /* 0x0000009e8858723c */ /* 0x040fe20000041858 */
[----:B------:R-:W4:Y:S07]  /*9770*/  LDSM.16.MT88.4 R156, [R195+0x6900] ;  /* 0x00690000c39c783b */ /* 0x000f2e0000004200 */
[C---:B-1----:R-:W-:Y:S04]  /*9780*/  HMMA.16816.F32.BF16 R92, R136.reuse, R144, R92 ;  /* 0x00000090885c723c */ /* 0x042fe8000004185c */
[--C-:B-----5:R-:W-:Y:S04]  /*9790*/  FFMA.FTZ R134, R185, c[0x0][0x2d0], -R133.reuse ;  /* 0x0000b400b9867a23 */ /* 0x120fe80000010885 */
[C---:B------:R-:W-:Y:S01]  /*97a0*/  HMMA.16816.F32.BF16 R96, R136.reuse, R146, R96 ;  /* 0x000000928860723c */ /* 0x040fe20000041860 */
[----:B------:R-:W-:Y:S01]  /*97b0*/  LDSM.16.MT88.4 R144, [R194+0x1100] ;  /* 0x00110000c290783b */ /* 0x000fe20000004200 */
[----:B------:R1:W-:Y:S06]  /*97c0*/  MUFU.EX2 R175, R134 ;  /* 0x0000008600af7308 */ /* 0x0003ec0000000800 */
[C---:B------:R-:W-:Y:S08]  /*97d0*/  HMMA.16816.F32.BF16 R100, R136.reuse, R140, R100 ;  /* 0x0000008c8864723c */ /* 0x040ff00000041864 */
[C---:B------:R-:W-:Y:S01]  /*97e0*/  HMMA.16816.F32.BF16 R104, R136.reuse, R142, R104 ;  /* 0x0000008e8868723c */ /* 0x040fe20000041868 */
[----:B------:R-:W5:Y:S07]  /*97f0*/  LDSM.16.MT88.4 R140, [R193+0x1100] ;  /* 0x00110000c18c783b */ /* 0x000f6e0000004200 */
[C---:B------:R-:W-:Y:S04]  /*9800*/  HMMA.16816.F32.BF16 R108, R136.reuse, R148, R108 ;  /* 0x00000094886c723c */ /* 0x040fe8000004186c */
[--C-:B-1----:R-:W-:Y:S02]  /*9810*/  FFMA.FTZ R134, R186, c[0x0][0x2d0], -R133.reuse ;  /* 0x0000b400ba867a23 */ /* 0x102fe40000010885 */
[----:B------:R-:W3:Y:S02]  /*9820*/  LDL.LU R186, [R1+0x8] ;  /* 0x0000080001ba7983 */ /* 0x000ee40000300800 */
[C---:B------:R-:W-:Y:S01]  /*9830*/  HMMA.16816.F32.BF16 R112, R136.reuse, R150, R112 ;  /* 0x000000968870723c */ /* 0x040fe20000041870 */
[----:B------:R1:W1:Y:S01]  /*9840*/  MUFU.EX2 R174, R134 ;  /* 0x0000008600ae7308 */ /* 0x0002620000000800 */
[----:B------:R-:W5:Y:S06]  /*9850*/  LDSM.16.MT88.4 R148, [R196+0x1100] ;  /* 0x00110000c494783b */ /* 0x000f6c0000004200 */
[C---:B--2---:R-:W-:Y:S08]  /*9860*/  HMMA.16816.F32.BF16 R116, R136.reuse, R152, R116 ;  /* 0x000000988874723c */ /* 0x044ff00000041874 */
[C---:B------:R-:W-:Y:S01]  /*9870*/  HMMA.16816.F32.BF16 R120, R136.reuse, R154, R120 ;  /* 0x0000009a8878723c */ /* 0x040fe20000041878 */
[----:B------:R-:W2:Y:S07]  /*9880*/  LDSM.16.MT88.4 R152, [R195+0x1100] ;  /* 0x00110000c398783b */ /* 0x000eae0000004200 */
[C---:B----4-:R-:W-:Y:S04]  /*9890*/  HMMA.16816.F32.BF16 R124, R136.reuse, R156, R124 ;  /* 0x0000009c887c723c */ /* 0x050fe8000004187c */
[--C-:B-1----:R-:W-:Y:S04]  /*98a0*/  FFMA.FTZ R134, R191, c[0x0][0x2d0], -R172.reuse ;  /* 0x0000b400bf867a23 */ /* 0x102fe800000108ac */
[----:B------:R-:W-:Y:S01]  /*98b0*/  HMMA.16816.F32.BF16 R128, R136, R158, R128 ;  /* 0x0000009e8880723c */ /* 0x000fe20000041880 */
[----:B------:R-:W-:Y:S01]  /*98c0*/  LDSM.16.MT88.4 R156, [R194+0x3100] ;  /* 0x00310000c29c783b */ /* 0x000fe20000004200 */
[----:B------:R1:W-:Y:S05]  /*98d0*/  MUFU.EX2 R185, R134 ;  /* 0x0000008600b97308 */ /* 0x0003ea0000000800 */
[----:B------:R-:W-:Y:S02]  /*98e0*/  F2FP.BF16.PACK_AB R136, R229, R230 ;  /* 0x000000e6e588723e */ /* 0x000fe400000010ff */
[----:B------:R-:W-:Y:S03]  /*98f0*/  F2FP.BF16.PACK_AB R138, R189, R228 ;  /* 0x000000e4bd8a723e */ /* 0x000fe600000010ff */
[----:B------:R-:W-:Y:S02]  /*9900*/  F2FP.BF16.PACK_AB R137, R176, R177 ;  /* 0x000000b1b089723e */ /* 0x000fe400000010ff */
[----:B------:R-:W-:Y:S07]  /*9910*/  F2FP.BF16.PACK_AB R139, R174, R175 ;  /* 0x000000afae8b723e */ /* 0x000fee00000010ff */
[C---:B-----5:R-:W-:Y:S03]  /*9920*/  HMMA.16816.F32.BF16 R4, R136.reuse, R140, R4 ;  /* 0x0000008c8804723c */ /* 0x060fe60000041804 */
[--C-:B-1----:R-:W-:Y:S01]  /*9930*/  FFMA.FTZ R134, R219, c[0x0][0x2d0], -R172.reuse ;  /* 0x0000b400db867a23 */ /* 0x102fe200000108ac */
[----:B------:R-:W-:Y:S04]  /*9940*/  IADD3 R219, R222, -0x1, RZ ;  /* 0xffffffffdedb7810 */ /* 0x000fe80007ffe0ff */
[C---:B------:R-:W-:Y:S01]  /*9950*/  HMMA.16816.F32.BF16 R8, R136.reuse, R142, R8 ;  /* 0x0000008e8808723c */ /* 0x040fe20000041808 */
[----:B------:R-:W1:Y:S01]  /*9960*/  LDSM.16.MT88.4 R140, [R193+0x3100] ;  /* 0x00310000c18c783b */ /* 0x000e620000004200 */
[----:B------:R-:W4:Y:S06]  /*9970*/  MUFU.EX2 R184, R134 ;  /* 0x0000008600b87308 */ /* 0x000f2c0000000800 */
[C---:B------:R-:W-:Y:S08]  /*9980*/  HMMA.16816.F32.BF16 R12, R136.reuse, R144, R12 ;  /* 0x00000090880c723c */ /* 0x040ff0000004180c */
[C---:B------:R-:W-:Y:S01]  /*9990*/  HMMA.16816.F32.BF16 R16, R136.reuse, R146, R16 ;  /* 0x000000928810723c */ /* 0x040fe20000041810 */
[----:B------:R-:W5:Y:S07]  /*99a0*/  LDSM.16.MT88.4 R144, [R196+0x3100] ;  /* 0x00310000c490783b */ /* 0x000f6e0000004200 */
[C---:B------:R-:W-:Y:S04]  /*99b0*/  HMMA.16816.F32.BF16 R20, R136.reuse, R148, R20 ;  /* 0x000000948814723c */ /* 0x040fe80000041814 */
[----:B----4-:R-:W-:Y:S01]  /*99c0*/  F2FP.BF16.PACK_AB R168, R184, R185 ;  /* 0x000000b9b8a8723e */ /* 0x010fe200000010ff */
[--C-:B------:R-:W-:Y:S02]  /*99d0*/  FFMA.FTZ R134, R221, c[0x0][0x2d0], -R172.reuse ;  /* 0x0000b400dd867a23 */ /* 0x100fe400000108ac */
[----:B------:R-:W-:Y:S01]  /*99e0*/  FFMA.FTZ R172, R223, c[0x0][0x2d0], -R172 ;  /* 0x0000b400dfac7a23 */ /* 0x000fe200000108ac */
[C---:B------:R-:W-:Y:S01]  /*99f0*/  HMMA.16816.F32.BF16 R24, R136.reuse, R150, R24 ;  /* 0x000000968818723c */ /* 0x040fe20000041818 */
[----:B------:R-:W4:Y:S01]  /*9a00*/  LDSM.16.MT88.4 R148, [R195+0x3100] ;  /* 0x00310000c394783b */ /* 0x000f220000004200 */
[----:B------:R5:W-:Y:S06]  /*9a10*/  MUFU.EX2 R183, R134 ;  /* 0x0000008600b77308 */ /* 0x000bec0000000800 */
[C---:B--2---:R-:W-:Y:S04]  /*9a20*/  HMMA.16816.F32.BF16 R28, R136.reuse, R152, R28 ;  /* 0x00000098881c723c */ /* 0x044fe8000004181c */
[----:B------:R-:W2:Y:S04]  /*9a30*/  MUFU.EX2 R182, R172 ;  /* 0x000000ac00b67308 */ /* 0x000ea80000000800 */
[C---:B------:R-:W-:Y:S01]  /*9a40*/  HMMA.16816.F32.BF16 R32, R136.reuse, R154, R32 ;  /* 0x0000009a8820723c */ /* 0x040fe20000041820 */
[----:B------:R-:W-:Y:S07]  /*9a50*/  LDSM.16.MT88.4 R152, [R194+0x5100] ;  /* 0x00510000c298783b */ /* 0x000fee0000004200 */
[C---:B-1----:R-:W-:Y:S04]  /*9a60*/  HMMA.16816.F32.BF16 R36, R136.reuse, R140, R36 ;  /* 0x0000008c8824723c */ /* 0x042fe80000041824 */
[--C-:B-----5:R-:W-:Y:S04]  /*9a70*/  FFMA.FTZ R134, R187, c[0x0][0x2d0], -R133.reuse ;  /* 0x0000b400bb867a23 */ /* 0x120fe80000010885 */
[C---:B------:R-:W-:Y:S01]  /*9a80*/  HMMA.16816.F32.BF16 R40, R136.reuse, R142, R40 ;  /* 0x0000008e8828723c */ /* 0x040fe20000041828 */
[----:B------:R-:W1:Y:S01]  /*9a90*/  LDSM.16.MT88.4 R140, [R193+0x5100] ;  /* 0x00510000c18c783b */ /* 0x000e620000004200 */
[----:B------:R5:W-:Y:S02]  /*9aa0*/  MUFU.EX2 R173, R134 ;  /* 0x0000008600ad7308 */ /* 0x000be40000000800 */
[----:B--2---:R-:W-:Y:S04]  /*9ab0*/  F2FP.BF16.PACK_AB R170, R182, R183 ;  /* 0x000000b7b6aa723e */ /* 0x004fe800000010ff */
[C---:B------:R-:W-:Y:S08]  /*9ac0*/  HMMA.16816.F32.BF16 R44, R136.reuse, R156, R44 ;  /* 0x0000009c882c723c */ /* 0x040ff0000004182c */
[C---:B------:R-:W-:Y:S01]  /*9ad0*/  HMMA.16816.F32.BF16 R48, R136.reuse, R158, R48 ;  /* 0x0000009e8830723c */ /* 0x040fe20000041830 */
[----:B------:R-:W2:Y:S07]  /*9ae0*/  LDSM.16.MT88.4 R156, [R196+0x5100] ;  /* 0x00510000c49c783b */ /* 0x000eae0000004200 */
[C---:B------:R-:W-:Y:S04]  /*9af0*/  HMMA.16816.F32.BF16 R52, R136.reuse, R144, R52 ;  /* 0x000000908834723c */ /* 0x040fe80000041834 */
[--C-:B-----5:R-:W-:Y:S04]  /*9b00*/  FFMA.FTZ R134, R188, c[0x0][0x2d0], -R133.reuse ;  /* 0x0000b400bc867a23 */ /* 0x120fe80000010885 */
[C---:B------:R-:W-:Y:S01]  /*9b10*/  HMMA.16816.F32.BF16 R56, R136.reuse, R146, R56 ;  /* 0x000000928838723c */ /* 0x040fe20000041838 */
[----:B------:R-:W5:Y:S01]  /*9b20*/  LDSM.16.MT88.4 R144, [R195+0x5100] ;  /* 0x00510000c390783b */ /* 0x000f620000004200 */
[----:B------:R-:W2:Y:S06]  /*9b30*/  MUFU.EX2 R172, R134 ;  /* 0x0000008600ac7308 */ /* 0x000eac0000000800 */
[C---:B----4-:R-:W-:Y:S08]  /*9b40*/  HMMA.16816.F32.BF16 R60, R136.reuse, R148, R60 ;  /* 0x00000094883c723c */ /* 0x050ff0000004183c */
[C---:B------:R-:W-:Y:S01]  /*9b50*/  HMMA.16816.F32.BF16 R64, R136.reuse, R150, R64 ;  /* 0x000000968840723c */ /* 0x040fe20000041840 */
[----:B------:R-:W-:Y:S07]  /*9b60*/  LDSM.16.MT88.4 R148, [R194+0x7100] ;  /* 0x00710000c294783b */ /* 0x000fee0000004200 */
[C---:B-1----:R-:W-:Y:S04]  /*9b70*/  HMMA.16816.F32.BF16 R68, R136.reuse, R140, R68 ;  /* 0x0000008c8844723c */ /* 0x042fe80000041844 */
[----:B--2---:R-:W-:Y:S01]  /*9b80*/  F2FP.BF16.PACK_AB R169, R172, R173 ;  /* 0x000000adaca9723e */ /* 0x004fe200000010ff */
[--C-:B------:R-:W-:Y:S02]  /*9b90*/  FFMA.FTZ R134, R220, c[0x0][0x2d0], -R133.reuse ;  /* 0x0000b400dc867a23 */ /* 0x100fe40000010885 */
[----:B------:R-:W-:Y:S01]  /*9ba0*/  FFMA.FTZ R133, R135, c[0x0][0x2d0], -R133 ;  /* 0x0000b40087857a23 */ /* 0x000fe20000010885 */
[C---:B------:R-:W-:Y:S01]  /*9bb0*/  HMMA.16816.F32.BF16 R72, R136.reuse, R142, R72 ;  /* 0x0000008e8848723c */ /* 0x040fe20000041848 */
[----:B------:R-:W1:Y:S02]  /*9bc0*/  LDSM.16.MT88.4 R140, [R193+0x7100] ;  /* 0x00710000c18c783b */ /* 0x000e640000004200 */
[----:B------:R-:W-:Y:S05]  /*9bd0*/  MUFU.EX2 R134, R134 ;  /* 0x0000008600867308 */ /* 0x000fea0000000800 */
[C---:B------:R-:W-:Y:S05]  /*9be0*/  HMMA.16816.F32.BF16 R76, R136.reuse, R152, R76 ;  /* 0x00000098884c723c */ /* 0x040fea000004184c */
[----:B------:R-:W2:Y:S03]  /*9bf0*/  MUFU.EX2 R133, R133 ;  /* 0x0000008500857308 */ /* 0x000ea60000000800 */
[C---:B------:R-:W-:Y:S01]  /*9c00*/  HMMA.16816.F32.BF16 R80, R136.reuse, R154, R80 ;  /* 0x0000009a8850723c */ /* 0x040fe20000041850 */
[----:B------:R-:W4:Y:S07]  /*9c10*/  LDSM.16.MT88.4 R152, [R196+0x7100] ;  /* 0x00710000c498783b */ /* 0x000f2e0000004200 */
[C---:B------:R-:W-:Y:S08]  /*9c20*/  HMMA.16816.F32.BF16 R84, R136.reuse, R156, R84 ;  /* 0x0000009c8854723c */ /* 0x040ff00000041854 */
[C---:B------:R-:W-:Y:S01]  /*9c30*/  HMMA.16816.F32.BF16 R88, R136.reuse, R158, R88 ;  /* 0x0000009e8858723c */ /* 0x040fe20000041858 */
[----:B------:R-:W-:Y:S03]  /*9c40*/  LDSM.16.MT88.4 R156, [R194+0x1900] ;  /* 0x00190000c29c783b */ /* 0x000fe60000004200 */
[----:B--2---:R-:W-:Y:S04]  /*9c50*/  F2FP.BF16.PACK_AB R171, R133, R134 ;  /* 0x0000008685ab723e */ /* 0x004fe800000010ff */
[C---:B-----5:R-:W-:Y:S08]  /*9c60*/  HMMA.16816.F32.BF16 R92, R136.reuse, R144, R92 ;  /* 0x00000090885c723c */ /* 0x060ff0000004185c */
[C---:B------:R-:W-:Y:S01]  /*9c70*/  HMMA.16816.F32.BF16 R96, R136.reuse, R146, R96 ;  /* 0x000000928860723c */ /* 0x040fe20000041860 */
[----:B------:R-:W2:Y:S07]  /*9c80*/  LDSM.16.MT88.4 R144, [R195+0x7100] ;  /* 0x00710000c390783b */ /* 0x000eae0000004200 */
[C---:B-1----:R-:W-:Y:S08]  /*9c90*/  HMMA.16816.F32.BF16 R100, R136.reuse, R140, R100 ;  /* 0x0000008c8864723c */ /* 0x042ff00000041864 */
[C---:B------:R-:W-:Y:S01]  /*9ca0*/  HMMA.16816.F32.BF16 R104, R136.reuse, R142, R104 ;  /* 0x0000008e8868723c */ /* 0x040fe20000041868 */
[----:B------:R-:W1:Y:S07]  /*9cb0*/  LDSM.16.MT88.4 R140, [R193+0x1900] ;  /* 0x00190000c18c783b */ /* 0x000e6e0000004200 */
[C---:B------:R-:W-:Y:S08]  /*9cc0*/  HMMA.16816.F32.BF16 R108, R136.reuse, R148, R108 ;  /* 0x00000094886c723c */ /* 0x040ff0000004186c */
[C---:B------:R-:W-:Y:S08]  /*9cd0*/  HMMA.16816.F32.BF16 R112, R136.reuse, R150, R112 ;  /* 0x000000968870723c */ /* 0x040ff00000041870 */
[C---:B----4-:R-:W-:Y:S08]  /*9ce0*/  HMMA.16816.F32.BF16 R116, R136.reuse, R152, R116 ;  /* 0x000000988874723c */ /* 0x050ff00000041874 */
[C---:B------:R-:W-:Y:S08]  /*9cf0*/  HMMA.16816.F32.BF16 R120, R136.reuse, R154, R120 ;  /* 0x0000009a8878723c */ /* 0x040ff00000041878 */
[C---:B--2---:R-:W-:Y:S08]  /*9d00*/  HMMA.16816.F32.BF16 R124, R136.reuse, R144, R124 ;  /* 0x00000090887c723c */ /* 0x044ff0000004187c */
[----:B------:R-:W-:Y:S08]  /*9d10*/  HMMA.16816.F32.BF16 R128, R136, R146, R128 ;  /* 0x000000928880723c */ /* 0x000ff00000041880 */
[C---:B-1----:R-:W-:Y:S01]  /*9d20*/  HMMA.16816.F32.BF16 R136, R168.reuse, R140, R4 ;  /* 0x0000008ca888723c */ /* 0x042fe20000041804 */
[----:B------:R-:W1:Y:S07]  /*9d30*/  LDSM.16.MT88.4 R4, [R193+0x3900] ;  /* 0x00390000c104783b */ /* 0x000e6e0000004200 */
[C---:B------:R-:W-:Y:S01]  /*9d40*/  HMMA.16816.F32.BF16 R140, R168.reuse, R142, R8 ;  /* 0x0000008ea88c723c */ /* 0x040fe20000041808 */
[----:B------:R-:W2:Y:S07]  /*9d50*/  LDSM.16.MT88.4 R8, [R194+0x3900] ;  /* 0x00390000c208783b */ /* 0x000eae0000004200 */
[C---:B------:R-:W-:Y:S01]  /*9d60*/  HMMA.16816.F32.BF16 R144, R168.reuse, R156, R12 ;  /* 0x0000009ca890723c */ /* 0x040fe2000004180c */
[----:B------:R-:W4:Y:S07]  /*9d70*/  LDSM.16.MT88.4 R12, [R196+0x3900] ;  /* 0x00390000c40c783b */ /* 0x000f2e0000004200 */
[C---:B------:R-:W-:Y:S01]  /*9d80*/  HMMA.16816.F32.BF16 R148, R168.reuse, R158, R16 ;  /* 0x0000009ea894723c */ /* 0x040fe20000041810 */
[----:B------:R-:W5:Y:S07]  /*9d90*/  LDSM.16.MT88.4 R16, [R195+0x3900] ;  /* 0x00390000c310783b */ /* 0x000f6e0000004200 */
[C---:B------:R-:W-:Y:S01]  /*9da0*/  HMMA.16816.F32.BF16 R152, R168.reuse, R160, R20 ;  /* 0x000000a0a898723c */ /* 0x040fe20000041814 */
[----:B------:R-:W2:Y:S07]  /*9db0*/  LDSM.16.MT88.4 R20, [R193+0x5900] ;  /* 0x00590000c114783b */ /* 0x000eae0000004200 */
[C---:B------:R-:W-:Y:S08]  /*9dc0*/  HMMA.16816.F32.BF16 R156, R168.reuse, R162, R24 ;  /* 0x000000a2a89c723c */ /* 0x040ff00000041818 */
        /* <DEDUP_REMOVED lines=8> */
[C---:B----4-:R-:W-:Y:S08]  /*9e50*/  HMMA.16816.F32.BF16 R52, R168.reuse, R12, R52 ;  /* 0x0000000ca834723c */ /* 0x050ff00000041834 */
[C---:B------:R-:W-:Y:S01]  /*9e60*/  HMMA.16816.F32.BF16 R56, R168.reuse, R14, R56 ;  /* 0x0000000ea838723c */ /* 0x040fe20000041838 */
[----:B------:R-:W4:Y:S07]  /*9e70*/  LDSM.16.MT88.4 R12, [R195+0x5900] ;  /* 0x00590000c30c783b */ /* 0x000f2e0000004200 */
[C---:B-----5:R-:W-:Y:S08]  /*9e80*/  HMMA.16816.F32.BF16 R60, R168.reuse, R16, R60 ;  /* 0x00000010a83c723c */ /* 0x060ff0000004183c */
[C---:B------:R-:W-:Y:S01]  /*9e90*/  HMMA.16816.F32.BF16 R64, R168.reuse, R18, R64 ;  /* 0x00000012a840723c */ /* 0x040fe20000041840 */
[----:B------:R-:W5:Y:S07]  /*9ea0*/  LDSM.16.MT88.4 R16, [R193+0x7900] ;  /* 0x00790000c110783b */ /* 0x000f6e0000004200 */
[C---:B------:R-:W-:Y:S08]  /*9eb0*/  HMMA.16816.F32.BF16 R68, R168.reuse, R20, R68 ;  /* 0x00000014a844723c */ /* 0x040ff00000041844 */
        /* <DEDUP_REMOVED lines=8> */
[C---:B----4-:R-:W-:Y:S01]  /*9f40*/  HMMA.16816.F32.BF16 R92, R168.reuse, R12, R92 ;  /* 0x0000000ca85c723c */ /* 0x050fe2000004185c */
[----:B------:R-:W4:Y:S06]  /*9f50*/  LDL R13, [R1] ;  /* 0x00000000010d7983 */ /* 0x000f2c0000100800 */
[----:B---3--:R-:W-:Y:S01]  /*9f60*/  FFMA.FTZ R12, R2, R186, R237 ;  /* 0x000000ba020c7223 */ /* 0x008fe200000100ed */
[C---:B------:R-:W-:Y:S04]  /*9f70*/  HMMA.16816.F32.BF16 R96, R168.reuse, R14, R96 ;  /* 0x0000000ea860723c */ /* 0x040fe80000041860 */
[----:B------:R-:W-:Y:S02]  /*9f80*/  FFMA.FTZ R2, R0, R190, R227 ;  /* 0x000000be00027223 */ /* 0x000fe400000100e3 */
[----:B------:R-:W-:Y:S02]  /*9f90*/  FADD.FTZ R0, R240, R12 ;  /* 0x0000000cf0007221 */ /* 0x000fe40000010000 */
[C---:B-----5:R-:W-:Y:S04]  /*9fa0*/  HMMA.16816.F32.BF16 R100, R168.reuse, R16, R100 ;  /* 0x00000010a864723c */ /* 0x060fe80000041864 */
[----:B------:R-:W-:Y:S02]  /*9fb0*/  FADD.FTZ R2, R226, R2 ;  /* 0x00000002e2027221 */ /* 0x000fe40000010000 */
[----:B------:R-:W-:Y:S02]  /*9fc0*/  FADD.FTZ R0, R239, R0 ;  /* 0x00000000ef007221 */ /* 0x000fe40000010000 */
[C---:B------:R-:W-:Y:S04]  /*9fd0*/  HMMA.16816.F32.BF16 R104, R168.reuse, R18, R104 ;  /* 0x00000012a868723c */ /* 0x040fe80000041868 */
[----:B------:R-:W-:Y:S02]  /*9fe0*/  FADD.FTZ R2, R225, R2 ;  /* 0x00000002e1027221 */ /* 0x000fe40000010000 */
[----:B------:R-:W-:Y:S02]  /*9ff0*/  FADD.FTZ R0, R238, R0 ;  /* 0x00000000ee007221 */ /* 0x000fe40000010000 */
[----:B------:R-:W-:Y:S01]  /*a000*/  FADD.FTZ R2, R224, R2 ;  /* 0x00000002e0027221 */ /* 0x000fe20000010000 */
[C---:B------:R-:W-:Y:S03]  /*a010*/  HMMA.16816.F32.BF16 R108, R168.reuse, R20, R108 ;  /* 0x00000014a86c723c */ /* 0x040fe6000004186c */
[----:B------:R-:W-:Y:S02]  /*a020*/  FADD.FTZ R0, R236, R0 ;  /* 0x00000000ec007221 */ /* 0x000fe40000010000 */
[----:B------:R-:W-:Y:S02]  /*a030*/  FADD.FTZ R2, R181, R2 ;  /* 0x00000002b5027221 */ /* 0x000fe40000010000 */
[----:B------:R-:W-:Y:S01]  /*a040*/  FADD.FTZ R0, R235, R0 ;  /* 0x00000000eb007221 */ /* 0x000fe20000010000 */
[C---:B------:R-:W-:Y:S04]  /*a050*/  HMMA.16816.F32.BF16 R112, R168.reuse, R22, R112 ;  /* 0x00000016a870723c */ /* 0x040fe80000041870 */
[----:B------:R-:W-:Y:S02]  /*a060*/  FADD.FTZ R2, R180, R2 ;  /* 0x00000002b4027221 */ /* 0x000fe40000010000 */
[----:B------:R-:W-:Y:S02]  /*a070*/  FADD.FTZ R0, R234, R0 ;  /* 0x00000000ea007221 */ /* 0x000fe40000010000 */
[----:B------:R-:W-:Y:S01]  /*a080*/  FADD.FTZ R2, R179, R2 ;  /* 0x00000002b3027221 */ /* 0x000fe20000010000 */
[C---:B-1----:R-:W-:Y:S03]  /*a090*/  HMMA.16816.F32.BF16 R116, R168.reuse, R4, R116 ;  /* 0x00000004a874723c */ /* 0x042fe60000041874 */
[----:B------:R-:W-:Y:S02]  /*a0a0*/  FADD.FTZ R0, R231, R0 ;  /* 0x00000000e7007221 */ /* 0x000fe40000010000 */
[----:B------:R-:W-:Y:S02]  /*a0b0*/  FADD.FTZ R2, R178, R2 ;  /* 0x00000002b2027221 */ /* 0x000fe40000010000 */
[----:B------:R-:W-:Y:S01]  /*a0c0*/  FADD.FTZ R0, R230, R0 ;  /* 0x00000000e6007221 */ /* 0x000fe20000010000 */
[C---:B------:R-:W-:Y:S04]  /*a0d0*/  HMMA.16816.F32.BF16 R120, R168.reuse, R6, R120 ;  /* 0x00000006a878723c */ /* 0x040fe80000041878 */
[----:B------:R-:W-:Y:S02]  /*a0e0*/  FADD.FTZ R2, R177, R2 ;  /* 0x00000002b1027221 */ /* 0x000fe40000010000 */
[----:B------:R-:W-:Y:S02]  /*a0f0*/  FADD.FTZ R0, R229, R0 ;  /* 0x00000000e5007221 */ /* 0x000fe40000010000 */
[----:B------:R-:W-:Y:S01]  /*a100*/  FADD.FTZ R2, R176, R2 ;  /* 0x00000002b0027221 */ /* 0x000fe20000010000 */
[C---:B--2---:R-:W-:Y:S03]  /*a110*/  HMMA.16816.F32.BF16 R124, R168.reuse, R8, R124 ;  /* 0x00000008a87c723c */ /* 0x044fe6000004187c */
[----:B------:R-:W-:Y:S02]  /*a120*/  FADD.FTZ R0, R228, R0 ;  /* 0x00000000e4007221 */ /* 0x000fe40000010000 */
[----:B------:R-:W-:Y:S02]  /*a130*/  FADD.FTZ R2, R175, R2 ;  /* 0x00000002af027221 */ /* 0x000fe40000010000 */
        /* <DEDUP_REMOVED lines=10> */
[----:B------:R-:W-:Y:S02]  /*a1e0*/  FADD.FTZ R2, R182, R2 ;  /* 0x00000002b6027221 */ /* 0x000fe40000010000 */
[----:B------:R-:W-:Y:S01]  /*a1f0*/  FADD.FTZ R0, R133, R0 ;  /* 0x0000000085007221 */ /* 0x000fe20000010000 */
[----:B------:R-:W-:Y:S02]  /*a200*/  MOV R133, R132 ;  /* 0x0000008400857202 */ /* 0x000fe40000000f00 */
[----:B------:R1:W-:Y:S04]  /*a210*/  STL [R1+0x8], R2 ;  /* 0x0000080201007387 */ /* 0x0003e80000100800 */
[----:B------:R1:W-:Y:S01]  /*a220*/  STL [R1+0xc], R0 ;  /* 0x00000c0001007387 */ /* 0x0003e20000100800 */
[----:B----4-:R-:W-:Y:S02]  /*a230*/  ISETP.GT.AND P0, PT, R222, R13, PT ;  /* 0x0000000dde00720c */ /* 0x010fe40003f04270 */
[----:B------:R-:W-:Y:S11]  /*a240*/  MOV R222, R219 ;  /* 0x000000db00de7202 */ /* 0x000ff60000000f00 */
[----:B-1----:R-:W-:-:S05]  /*a250*/  @P0 BRA `(.L_x_895) ;  /* 0xffffbda000000947 */ /* 0x002fca000383ffff */
.L_x_886:
[----:B------:R-:W-:Y:S02]  /*a260*/  IMAD.MOV.U32 R0, RZ, RZ, c[0x0][0x2c4] ;  /* 0x0000b100ff007624 */ /* 0x000fe400078e00ff */
[----:B------:R-:W-:-:S02]  /*a270*/  IMAD.MOV.U32 R5, RZ, RZ, 0x1 ;  /* 0x00000001ff057424 */ /* 0x000fc400078e00ff */
[----:B-1----:R-:W-:Y:S01]  /*a280*/  IMAD.MOV.U32 R4, RZ, RZ, 0x1 ;  /* 0x00000001ff047424 */ /* 0x002fe200078e00ff */
[----:B------:R-:W-:Y:S02]  /*a290*/  ISETP.NE.AND P1, PT, R0, 0x1, PT ;  /* 0x000000010000780c */ /* 0x000fe40003f25270 */
[----:B------:R-:W1:Y:S01]  /*a2a0*/  S2R R0, SR_CTAID.X ;  /* 0x0000000000007919 */ /* 0x000e620000002500 */
[----:B------:R-:W-:Y:S02]  /*a2b0*/  ISETP.LE.AND P0, PT, R5, c[0x0][0x32c], PT ;  /* 0x0000cb0005007a0c */ /* 0x000fe40003f03270 */
[----:B------:R-:W-:Y:S02]  /*a2c0*/  IADD3 R4, R4, -c[0x0][0x168], RZ ;  /* 0x80005a0004047a10 */ /* 0x000fe40007ffe0ff */
[----:B-1----:R-:W-:-:S06]  /*a2d0*/  LEA R0, R0, 0x7f, 0x7 ;  /* 0x0000007f00007811 */ /* 0x002fcc00078e38ff */
[----:B------:R-:W-:-:S05]  /*a2e0*/  @P1 IMAD.HI.U32 R2, R0, c[0x0][0x2c8], RZ ;  /* 0x0000b20000021a27 */ /* 0x000fca00078e00ff */
[----:B------:R-:W-:-:S04]  /*a2f0*/  @P1 SHF.R.U32.HI R0, RZ, c[0x0][0x2cc], R2 ;  /* 0x0000b300ff001a19 */ /* 0x000fc80000011602 */
[----:B------:R-:W-:-:S04]  /*a300*/  IADD3 R0, R0, c[0x0][0x1d0], R4 ;  /* 0x0000740000007a10 */ /* 0x000fc80007ffe004 */
[----:B------:R-:W-:Y:S01]  /*a310*/  IADD3 R2, R0, -c[0x0][0x324], RZ ;  /* 0x8000c90000027a10 */ /* 0x000fe20007ffe0ff */
        /* <DEDUP_REMOVED lines=10> */
.L_x_897:
[----:B------:R-:W-:-:S04]  /*a3c0*/  MOV R4, c[0x0][0x32c] ;  /* 0x0000cb0000047a02 */ /* 0x000fc80000000f00 */
[----:B------:R-:W-:-:S13]  /*a3d0*/  ISETP.NE.AND P0, PT, R4, 0x1, PT ;  /* 0x000000010400780c */ /* 0x000fda0003f05270 */
[----:B------:R-:W-:-:S05]  /*a3e0*/  @P0 IMAD.HI.U32 R4, R0, c[0x0][0x330], RZ ;  /* 0x0000cc0000040a27 */ /* 0x000fca00078e00ff */
[----:B------:R-:W-:-:S05]  /*a3f0*/  @P0 SHF.R.U32.HI R0, RZ, c[0x0][0x334], R4 ;  /* 0x0000cd00ff000a19 */ /* 0x000fca0000011604 */
.L_x_898:
[----:B------:R-:W-:-:S05]  /*a400*/  IMAD R0, R0, c[0x0][0x32c], RZ ;  /* 0x0000cb0000007a24 */ /* 0x000fca00078e02ff */
[----:B------:R-:W-:-:S04]  /*a410*/  IMNMX R2, R2, R0, !PT ;  /* 0x0000000002027217 */ /* 0x000fc80007800200 */
.L_x_896:
[----:B------:R-:W-:-:S04]  /*a420*/  IADD3 R2, R2, 0x3f, RZ ;  /* 0x0000003f02027810 */ /* 0x000fc80007ffe0ff */
[----:B------:R-:W-:-:S04]  /*a430*/  SHF.R.S32.HI R0, RZ, 0x1f, R2 ;  /* 0x0000001fff007819 */ /* 0x000fc80000011402 */
[----:B------:R-:W-:-:S04]  /*a440*/  LEA.HI R0, R0, R2, RZ, 0x6 ;  /* 0x0000000200007211 */ /* 0x000fc800078f30ff */
[----:B------:R-:W-:-:S04]  /*a450*/  SHF.R.S32.HI R0, RZ, 0x6, R0 ;  /* 0x00000006ff007819 */ /* 0x000fc80000011400 */
[----:B------:R-:W-:-:S04]  /*a460*/  IMNMX R4, R232, R0, !PT ;  /* 0x00000000e8047217 */ /* 0x000fc80007800200 */
[----:B------:R-:W-:Y:S01]  /*a470*/  ISETP.GE.AND P0, PT, R219, R4, PT ;  /* 0x00000004db00720c */ /* 0x000fe20003f06270 */
[----:B------:R1:W-:-:S12]  /*a480*/  STL [R1+0x68], R4 ;  /* 0x0000680401007387 */ /* 0x0003d80000100800 */
[----:B------:R-:W-:Y:S05]  /*a490*/  @!P0 BRA `(.L_x_899) ;  /* 0x00003a5000008947 */ /* 0x000fea0003800000 */
[----:B------:R-:W2:Y:S04]  /*a4a0*/  LDL.64 R10, [R1+0x60] ;  /* 0x00006000010a7983 */ /* 0x000ea80000100a00 */
[----:B------:R-:W3:Y:S04]  /*a4b0*/  LDL.64 R8, [R1+0x48] ;  /* 0x0000480001087983 */ /* 0x000ee80000100a00 */
[----:B------:R-:W4:Y:S04]  /*a4c0*/  LDL.64 R6, [R1+0x58] ;  /* 0x0000580001067983 */ /* 0x000f280000100a00 */
[----:B-1----:R-:W5:Y:S01]  /*a4d0*/  LDL.64 R4, [R1+0x50] ;  /* 0x0000500001047983 */ /* 0x002f620000100a00 */
[----:B------:R-:W-:Y:S01]  /*a4e0*/  IMAD.MOV.U32 R134, RZ, RZ, R3 ;  /* 0x000000ffff867224 */ /* 0x000fe200078e0003 */
[----:B------:R-:W-:Y:S01]  /*a4f0*/  MOV R133, R132 ;  /* 0x0000008400857202 */ /* 0x000fe20000000f00 */
[----:B------:R-:W-:Y:S01]  /*a500*/  IMAD.MOV.U32 R220, RZ, RZ, R219 ;  /* 0x000000ffffdc7224 */ /* 0x000fe200078e00db */
[----:B--2---:R-:W-:-:S05]  /*a510*/  IADD3 R2, P0, R10, 0x40, RZ ;  /* 0x000000400a027810 */ /* 0x004fca0007f1e0ff */
[--C-:B---3--:R-:W-:Y:S01]  /*a520*/  IMAD.X R0, RZ, RZ, R9.reuse, P0 ;  /* 0x000000ffff007224 */ /* 0x108fe200000e0609 */
[C---:B------:R-:W-:Y:S01]  /*a530*/  IADD3 R12, P0, R10.reuse, 0x80, RZ ;  /* 0x000000800a0c7810 */ /* 0x040fe20007f1e0ff */
[----:B------:R1:W-:Y:S04]  /*a540*/  STL [R1+0x3c], R2 ;  /* 0x00003c0201007387 */ /* 0x0003e80000100800 */
[----:B------:R2:W-:Y:S04]  /*a550*/  STL [R1+0x38], R0 ;  /* 0x0000380001007387 */ /* 0x0005e80000100800 */
[----:B------:R-:W-:Y:S01]  /*a560*/  STL [R1+0x34], R12 ;  /* 0x0000340c01007387 */ /* 0x000fe20000100800 */
[----:B-1----:R-:W-:Y:S01]  /*a570*/  IMAD.X R2, RZ, RZ, R9, P0 ;  /* 0x000000ffff027224 */ /* 0x002fe200000e0609 */
[----:B--2---:R-:W-:-:S04]  /*a580*/  IADD3 R0, P0, R10, 0xc0, RZ ;  /* 0x000000c00a007810 */ /* 0x004fc80007f1e0ff */
[----:B------:R4:W-:Y:S01]  /*a590*/  STL [R1+0x30], R2 ;  /* 0x0000300201007387 */ /* 0x0009e20000100800 */
[----:B------:R-:W-:-:S03]  /*a5a0*/  IMAD.X R8, RZ, RZ, R9, P0 ;  /* 0x000000ffff087224 */ /* 0x000fc600000e0609 */
[----:B------:R5:W-:Y:S04]  /*a5b0*/  STL [R1+0x2c], R0 ;  /* 0x00002c0001007387 */ /* 0x000be80000100800 */
[----:B------:R1:W-:Y:S01]  /*a5c0*/  STL [R1+0x28], R8 ;  /* 0x0000280801007387 */ /* 0x0003e20000100800 */
[----:B----4-:R-:W-:-:S04]  /*a5d0*/  IADD3 R2, P0, R6, 0x40, RZ ;  /* 0x0000004006027810 */ /* 0x010fc80007f1e0ff */
[----:B-----5:R-:W-:Y:S01]  /*a5e0*/  IADD3.X R0, RZ, R5, RZ, P0, !PT ;  /* 0x00000005ff007210 */ /* 0x020fe200007fe4ff */
[----:B------:R2:W-:Y:S01]  /*a5f0*/  STL [R1+0x24], R2 ;  /* 0x0000240201007387 */ /* 0x0005e20000100800 */
[----:B-1----:R-:W-:-:S03]  /*a600*/  IADD3 R8, P0, R6, 0x80, RZ ;  /* 0x0000008006087810 */ /* 0x002fc60007f1e0ff */
[----:B------:R1:W-:Y:S04]  /*a610*/  STL [R1+0x20], R0 ;  /* 0x0000200001007387 */ /* 0x0003e80000100800 */
[----:B------:R-:W-:Y:S01]  /*a620*/  STL [R1+0x1c], R8 ;  /* 0x00001c0801007387 */ /* 0x000fe20000100800 */
[----:B--2---:R-:W-:Y:S01]  /*a630*/  IMAD.X R2, RZ, RZ, R5, P0 ;  /* 0x000000ffff027224 */ /* 0x004fe200000e0605 */
[----:B-1----:R-:W-:-:S04]  /*a640*/  IADD3 R0, P0, R6, 0xc0, RZ ;  /* 0x000000c006007810 */ /* 0x002fc80007f1e0ff */
[----:B------:R-:W-:Y:S04]  /*a650*/  STL [R1+0x18], R2 ;  /* 0x0000180201007387 */ /* 0x000fe80000100800 */
[----:B------:R1:W-:Y:S02]  /*a660*/  STL [R1+0x14], R0 ;  /* 0x0000140001007387 */ /* 0x0003e40000100800 */
[----:B-1----:R-:W-:-:S05]  /*a670*/  IADD3.X R0, RZ, R5, RZ, P0, !PT ;  /* 0x00000005ff007210 */ /* 0x002fca00007fe4ff */
[----:B------:R1:W-:Y:S02]  /*a680*/  STL [R1+0x10], R0 ;  /* 0x0000100001007387 */ /* 0x0003e40000100800 */
.L_x_900:
[----:B------:R-:W2:Y:S01]  /*a690*/  LDL.64 R14, [R1+0x60] ;  /* 0x00006000010e7983 */ /* 0x000ea20000100a00 */
[----:B------:R-:W-:Y:S01]  /*a6a0*/  ISETP.GT.AND P1, PT, R232, R220, PT ;  /* 0x000000dce800720c */ /* 0x000fe20003f24270 */
[----:B------:R-:W-:Y:S04]  /*a6b0*/  DEPBAR.LE SB0, 0x0 ;  /* 0x000080000000791a */ /* 0x000fe80000000000 */
[----:B------:R-:W3:Y:S01]  /*a6c0*/  LDL R11, [R1+0x3c] ;  /* 0x00003c00010b7983 */ /* 0x000ee20000100800 */
[C---:B------:R-:W-:Y:S02]  /*a6d0*/  IADD3 R219, R220.reuse, -0x1, RZ ;  /* 0xffffffffdcdb7810 */ /* 0x040fe40007ffe0ff */
[----:B------:R-:W-:Y:S01]  /*a6e0*/  MOV R16, c[0x0][0x208] ;  /* 0x0000820000107a02 */ /* 0x000fe20000000f00 */
[----:B------:R-:W4:Y:S01]  /*a6f0*/  LDL.64 R12, [R1+0x48] ;  /* 0x00004800010c7983 */ /* 0x000f220000100a00 */
[----:B------:R-:W-:Y:S02]  /*a700*/  MOV R17, c[0x0][0x20c] ;  /* 0x0000830000117a02 */ /* 0x000fe40000000f00 */
[----:B------:R-:W-:Y:S01]  /*a710*/  MOV R241, 0x5 ;  /* 0x0000000500f17802 */ /* 0x000fe20000000f00 */
[----:B------:R-:W-:Y:S01]  /*a720*/  @!P1 IMAD.WIDE.U32 R4, R220, c[0x0][0x208], RZ ;  /* 0x00008200dc049a25 */ /* 0x000fe200078e00ff */
[----:B-1----:R-:W-:Y:S01]  /*a730*/  @!P1 SHF.R.S32.HI R0, RZ, 0x1f, R220 ;  /* 0x0000001fff009819 */ /* 0x002fe200000114dc */
[----:B------:R-:W5:Y:S01]  /*a740*/  LDL R10, [R1+0x38] ;  /* 0x00003800010a7983 */ /* 0x000f620000100800 */
[----:B------:R-:W-:Y:S02]  /*a750*/  MOV R242, c[0x0][0x1e0] ;  /* 0x0000780000f27a02 */ /* 0x000fe40000000f00 */
[----:B------:R-:W-:Y:S01]  /*a760*/  @!P1 SHF.L.U32 R2, R4, 0x6, RZ ;  /* 0x0000000604029819 */ /* 0x000fe200000006ff */
[----:B------:R-:W5:Y:S01]  /*a770*/  LDL R221, [R1+0x34] ;  /* 0x0000340001dd7983 */ /* 0x000f620000100800 */
[----:B------:R-:W-:Y:S01]  /*a780*/  @!P1 IMAD R0, R0, c[0x0][0x208], RZ ;  /* 0x0000820000009a24 */ /* 0x000fe200078e02ff */
[----:B------:R-:W-:Y:S02]  /*a790*/  SHF.L.U32 R242, R242, 0x5, RZ ;  /* 0x00000005f2f27819 */ /* 0x000fe400000006ff */
[----:B------:R-:W5:Y:S01]  /*a7a0*/  LDL R135, [R1+0x30] ;  /* 0x0000300001877983 */ /* 0x000f620000100800 */
[----:B------:R-:W-:Y:S01]  /*a7b0*/  @!P1 IMAD R0, R220, c[0x0][0x20c], R0 ;  /* 0x00008300dc009a24 */ /* 0x000fe200078e0200 */
[----:B------:R-:W-:Y:S02]  /*a7c0*/  MOV R240, c[0x0][0x1e0] ;  /* 0x0000780000f07a02 */ /* 0x000fe40000000f00 */
[----:B------:R-:W5:Y:S02]  /*a7d0*/  LDL R31, [R1+0x2c] ;  /* 0x00002c00011f7983 */ /* 0x000f640000100800 */
[----:B------:R-:W-:Y:S02]  /*a7e0*/  @!P1 IADD3 R0, R5, R0, RZ ;  /* 0x0000000005009210 */ /* 0x000fe40007ffe0ff */
[----:B------:R-:W5:Y:S01]  /*a7f0*/  LDL R30, [R1+0x28] ;  /* 0x00002800011e7983 */ /* 0x000f620000100800 */
[----:B------:R-:W-:Y:S02]  /*a800*/  SHF.L.U64.HI R240, R240, R241, c[0x0][0x1e4] ;  /* 0x00007900f0f07619 */ /* 0x000fe400000102f1 */
[----:B------:R-:W-:Y:S01]  /*a810*/  @!P1 SHF.L.U64.HI R0, R4, 0x6, R0 ;  /* 0x0000000604009819 */ /* 0x000fe20000010200 */
[----:B------:R-:W5:Y:S06]  /*a820*/  LDL.64 R228, [R1+0x58] ;  /* 0x0000580001e47983 */ /* 0x000f6c0000100a00 */
[----:B------:R-:W5:Y:S06]  /*a830*/  LDL.64 R226, [R1+0x50] ;  /* 0x0000500001e27983 */ /* 0x000f6c0000100a00 */
[----:B------:R-:W-:Y:S08]  /*a840*/  BAR.SYNC.DEFER_BLOCKING 0x0 ;  /* 0x0000000000007b1d */ /* 0x000ff00000010000 */
[----:B------:R-:W-:Y:S08]  /*a850*/  LDSM.16.M88.4 R32, [R199+0x10100] ;  /* 0x01010000c720783b */ /* 0x000ff00000000200 */
[----:B------:R-:W-:Y:S08]  /*a860*/  LDSM.16.M88.4 R24, [R192+0x9100] ;  /* 0x00910000c018783b */ /* 0x000ff00000000200 */
[----:B------:R-:W-:Y:S08]  /*a870*/  LDSM.16.M88.4 R168, [R192+0x9900] ;  /* 0x00990000c0a8783b */ /* 0x000ff00000000200 */
[----:B------:R-:W-:Y:S08]  /*a880*/  LDSM.16.M88.4 R172, [R200+0x10100] ;  /* 0x01010000c8ac783b */ /* 0x000ff00000000200 */
[----:B------:R-:W-:Y:S08]  /*a890*/  LDSM.16.M88.4 R176, [R203] ;  /* 0x00000000cbb0783b */ /* 0x000ff00000000200 */
[----:B------:R-:W-:Y:S08]  /*a8a0*/  LDSM.16.M88.4 R180, [R218] ;  /* 0x00000000dab4783b */ /* 0x000ff00000000200 */
[----:B------:R-:W-:Y:S08]  /*a8b0*/  LDSM.16.M88.4 R184, [R217] ;  /* 0x00000000d9b8783b */ /* 0x000ff00000000200 */
[----:B------:R-:W-:Y:S08]  /*a8c0*/  LDSM.16.M88.4 R188, [R216] ;  /* 0x00000000d8bc783b */ /* 0x000ff00000000200 */
[----:B------:R-:W5:Y:S04]  /*a8d0*/  LDL R225, [R1+0x24] ;  /* 0x0000240001e17983 */ /* 0x000f680000100800 */
[----:B------:R-:W5:Y:S04]  /*a8e0*/  LDL R224, [R1+0x20] ;  /* 0x0000200001e07983 */ /* 0x000f680000100800 */
[----:B------:R-:W5:Y:S04]  /*a8f0*/  LDL R223, [R1+0x1c] ;  /* 0x00001c0001df7983 */ /* 0x000f680000100800 */
[----:B------:R-:W5:Y:S01]  /*a900*/  LDL R222, [R1+0x18] ;  /* 0x0000180001de7983 */ /* 0x000f620000100800 */
[----:B--2---:R-:W-:Y:S04]  /*a910*/  @!P1 IADD3 R3, P0, R2, R14, RZ ;  /* 0x0000000e02039210 */ /* 0x004fe80007f1e0ff */
[----:B----4-:R-:W-:Y:S02]  /*a920*/  @!P1 IADD3.X R7, R0, R13, RZ, P0, !PT ;  /* 0x0000000d00079210 */ /* 0x010fe400007fe4ff */
[----:B---3--:R-:W-:Y:S04]  /*a930*/  @!P1 IADD3 R4, P0, R2, R11, RZ ;  /* 0x0000000b02049210 */ /* 0x008fe80007f1e0ff */
[----:B-----5:R-:W-:Y:S02]  /*a940*/  @!P1 IADD3.X R8, R0, R10, RZ, P0, !PT ;  /* 0x0000000a00089210 */ /* 0x020fe400007fe4ff */
[----:B------:R-:W-:Y:S04]  /*a950*/  @!P1 IADD3 R5, P0, R2, R221, RZ ;  /* 0x000000dd02059210 */ /* 0x000fe80007f1e0ff */
[----:B------:R-:W-:Y:S02]  /*a960*/  @!P1 IADD3.X R9, R0, R135, RZ, P0, !PT ;  /* 0x0000008700099210 */ /* 0x000fe400007fe4ff */
[C---:B------:R-:W-:Y:S04]  /*a970*/  @!P1 LEA R6, P0, R3.reuse, c[0x0][0x1f8], 0x1 ;  /* 0x00007e0003069a11 */ /* 0x040fe800078008ff */
[----:B------:R-:W-:Y:S02]  /*a980*/  @!P1 LEA.HI.X R7, R3, c[0x0][0x1fc], R7, 0x1, P0 ;  /* 0x00007f0003079a11 */ /* 0x000fe400000f0c07 */
[C---:B------:R-:W-:Y:S04]  /*a990*/  @!P1 LEA R28, P0, R4.reuse, c[0x0][0x1f8], 0x1 ;  /* 0x00007e00041c9a11 */ /* 0x040fe800078008ff */
[----:B------:R-:W-:Y:S02]  /*a9a0*/  @!P1 LEA.HI.X R29, R4, c[0x0][0x1fc], R8, 0x1, P0 ;  /* 0x00007f00041d9a11 */ /* 0x000fe400000f0c08 */
[C---:B------:R-:W-:Y:S04]  /*a9b0*/  @!P1 LEA R22, P0, R5.reuse, c[0x0][0x1f8], 0x1 ;  /* 0x00007e0005169a11 */ /* 0x040fe800078008ff */
[----:B------:R-:W-:Y:S02]  /*a9c0*/  @!P1 LEA.HI.X R23, R5, c[0x0][0x1fc], R9, 0x1, P0 ;  /* 0x00007f0005179a11 */ /* 0x000fe400000f0c09 */
[----:B------:R-:W-:Y:S04]  /*a9d0*/  @!P1 IADD3 R3, P0, R2, R31, RZ ;  /* 0x0000001f02039210 */ /* 0x000fe80007f1e0ff */
[----:B------:R-:W-:Y:S02]  /*a9e0*/  @!P1 IADD3.X R4, R0, R30, RZ, P0, !PT ;  /* 0x0000001e00049210 */ /* 0x000fe400007fe4ff */
[C---:B------:R-:W-:Y:S04]  /*a9f0*/  @!P1 LEA R20, P0, R3.reuse, c[0x0][0x1f8], 0x1 ;  /* 0x00007e0003149a11 */ /* 0x040fe800078008ff */
[----:B------:R-:W-:Y:S02]  /*aa00*/  @!P1 LEA.HI.X R21, R3, c[0x0][0x1fc], R4, 0x1, P0 ;  /* 0x00007f0003159a11 */ /* 0x000fe400000f0c04 */
[----:B------:R-:W-:Y:S11]  /*aa10*/  ISETP.GT.AND P0, PT, R220, R232, PT ;  /* 0x000000e8dc00720c */ /* 0x000ff60003f04270 */
[----:B------:R-:W-:Y:S02]  /*aa20*/  @!UPT UIADD3 URZ, URZ, URZ, URZ ;  /* 0x0000003f3f3ff290 */ /* 0x000fe4000fffe03f */
[----:B------:R-:W-:Y:S01]  /*aa30*/  @P0 SHF.R.S32.HI R3, RZ, 0x1f, R219 ;  /* 0x0000001fff030819 */ /* 0x000fe200000114db */
[----:B------:R-:W-:Y:S04]  /*aa40*/  @P0 IMAD.WIDE.U32 R4, R219, c[0x0][0x1e0], RZ ;  /* 0x00007800db040a25 */ /* 0x000fe800078e00ff */
[----:B------:R-:W-:Y:S01]  /*aa50*/  @P0 IMAD R3, R3, c[0x0][0x1e0], RZ ;  /* 0x0000780003030a24 */ /* 0x000fe200078e02ff */
[C---:B------:R-:W-:Y:S03]  /*aa60*/  @P0 SHF.L.U32 R132, R4.reuse, 0x6, RZ ;  /* 0x0000000604840819 */ /* 0x040fe600000006ff */
[----:B------:R-:W-:Y:S05]  /*aa70*/  @P0 IMAD R3, R219, c[0x0][0x1e4], R3 ;  /* 0x00007900db030a24 */ /* 0x000fea00078e0203 */
[----:B------:R-:W-:Y:S04]  /*aa80*/  @P0 IADD3 R3, R5, R3, RZ ;  /* 0x0000000305030210 */ /* 0x000fe80007ffe0ff */
[----:B------:R-:W-:Y:S02]  /*aa90*/  @P0 SHF.L.U64.HI R3, R4, 0x6, R3 ;  /* 0x0000000604030819 */ /* 0x000fe40000010203 */
[----:B------:R-:W-:Y:S04]  /*aaa0*/  @P0 IADD3 R4, P2, R132, R228, RZ ;  /* 0x000000e484040210 */ /* 0x000fe80007f5e0ff */
[C---:B------:R-:W-:Y:S02]  /*aab0*/  @P0 IADD3.X R5, R3.reuse, R227, RZ, P2, !PT ;  /* 0x000000e303050210 */ /* 0x040fe400017fe4ff */
[C---:B------:R-:W-:Y:S04]  /*aac0*/  @P0 LEA R238, P2, R4.reuse, c[0x0][0x1c8], 0x1 ;  /* 0x0000720004ee0a11 */ /* 0x040fe800078408ff */
[----:B------:R-:W-:Y:S02]  /*aad0*/  @P0 LEA.HI.X R239, R4, c[0x0][0x1cc], R5, 0x1, P2 ;  /* 0x0000730004ef0a11 */ /* 0x000fe400010f0c05 */
[C---:B------:R-:W-:Y:S04]  /*aae0*/  @!P1 LEA R2, P2, R16.reuse, R2, 0x5 ;  /* 0x0000000210029211 */ /* 0x040fe800078428ff */
[----:B------:R-:W-:Y:S02]  /*aaf0*/  @!P1 LEA.HI.X R0, R16, R0, R17, 0x5, P2 ;  /* 0x0000000010009211 */ /* 0x000fe400010f2c11 */
[----:B------:R-:W-:Y:S01]  /*ab00*/  @!P1 IADD3 R4, P2, R2, R14, RZ ;  /* 0x0000000e02049210 */ /* 0x000fe20007f5e0ff */
[----:B------:R-:W-:Y:S03]  /*ab10*/  LDSM.16.M88.4 R16, [R192+0x8900] ;  /* 0x00890000c010783b */ /* 0x000fe60000000200 */
[----:B------:R-:W-:Y:S02]  /*ab20*/  @!P1 IADD3.X R5, R0, R13, RZ, P2, !PT ;  /* 0x0000000d00059210 */ /* 0x000fe400017fe4ff */
[C---:B------:R-:W-:Y:S04]  /*ab30*/  @!P1 LEA R14, P2, R4.reuse, c[0x0][0x1f8], 0x1 ;  /* 0x00007e00040e9a11 */ /* 0x040fe800078408ff */
[----:B------:R-:W-:Y:S02]  /*ab40*/  @!P1 LEA.HI.X R15, R4, c[0x0][0x1fc], R5, 0x1, P2 ;  /* 0x00007f00040f9a11 */ /* 0x000fe400010f0c05 */
[----:B------:R-:W-:Y:S04]  /*ab50*/  @!P1 IADD3 R4, P2, R2, R11, RZ ;  /* 0x0000000b02049210 */ /* 0x000fe80007f5e0ff */
[----:B------:R-:W-:Y:S02]  /*ab60*/  @!P1 IADD3.X R5, R0, R10, RZ, P2, !PT ;  /* 0x0000000a00059210 */ /* 0x000fe400017fe4ff */
[----:B------:R-:W1:Y:S01]  /*ab70*/  LDSM.16.M88.4 R8, [R192+0x8100] ;  /* 0x00810000c008783b */ /* 0x000e620000000200 */
[C---:B------:R-:W-:Y:S04]  /*ab80*/  @!P1 LEA R12, P2, R4.reuse, c[0x0][0x1f8], 0x1 ;  /* 0x00007e00040c9a11 */ /* 0x040fe800078408ff */
[----:B------:R-:W-:Y:S02]  /*ab90*/  @!P1 LEA.HI.X R13, R4, c[0x0][0x1fc], R5, 0x1, P2 ;  /* 0x00007f00040d9a11 */ /* 0x000fe400010f0c05 */
[----:B------:R-:W-:Y:S01]  /*aba0*/  @!P1 IADD3 R4, P2, R2, R221, RZ ;  /* 0x000000dd02049210 */ /* 0x000fe20007f5e0ff */
[----:B------:R-:W-:Y:S01]  /*abb0*/  @!PT LDS RZ, [RZ] ;  /* 0x00000000fffff984 */ /* 0x000fe20000000800 */
[----:B------:R-:W-:Y:S01]  /*abc0*/  @!PT LDS RZ, [RZ] ;  /* 0x00000000fffff984 */ /* 0x000fe20000000800 */
[----:B------:R-:W-:Y:S01]  /*abd0*/  @!PT LDS RZ, [RZ] ;  /* 0x00000000fffff984 */ /* 0x000fe20000000800 */
[----:B------:R2:W-:Y:S03]  /*abe0*/  @!P1 LDGSTS.E.BYPASS.LTC128B.128 [R233+0x100], [R6.64], !P3 ;  /* 0x0010000006e99fae */ /* 0x0005e6000d901d48 */
[----:B------:R-:W-:Y:S05]  /*abf0*/  @!P1 IADD3.X R5, R0, R135, RZ, P2, !PT ;  /* 0x0000008700059210 */ /* 0x000fea00017fe4ff */
[----:B------:R3:W-:Y:S08]  /*ac00*/  @!P1 LDGSTS.E.BYPASS.LTC128B.128 [R233+0x2100], [R28.64], !P6 ;  /* 0x021000001ce99fae */ /* 0x0007f0000f101d48 */
[----:B------:R4:W-:Y:S08]  /*ac10*/  @!P1 LDGSTS.E.BYPASS.LTC128B.128 [R233+0x4100], [R22.64], !P5 ;  /* 0x0410000016e99fae */ /* 0x0009f0000e901d48 */
[----:B------:R4:W-:Y:S01]  /*ac20*/  @!P1 LDGSTS.E.BYPASS.LTC128B.128 [R233+0x6100], [R20.64], !P4 ;  /* 0x0610000014e99fae */ /* 0x0009e2000e101d48 */
[C---:B--2---:R-:W-:Y:S04]  /*ac30*/  @!P1 LEA R6, P2, R4.reuse, c[0x0][0x1f8], 0x1 ;  /* 0x00007e0004069a11 */ /* 0x044fe800078408ff */
[----:B------:R-:W-:Y:S03]  /*ac40*/  @!P1 LEA.HI.X R7, R4, c[0x0][0x1fc], R5, 0x1, P2 ;  /* 0x00007f0004079a11 */ /* 0x000fe600010f0c05 */
[----:B------:R2:W-:Y:S01]  /*ac50*/  @!P1 LDGSTS.E.BYPASS.LTC128B.128 [R233+0x1100], [R14.64], !P3 ;  /* 0x011000000ee99fae */ /* 0x0005e2000d901d48 */
[----:B------:R-:W-:Y:S04]  /*ac60*/  @!P1 IADD3 R2, P2, R2, R31, RZ ;  /* 0x0000001f02029210 */ /* 0x000fe80007f5e0ff */
[----:B------:R-:W-:Y:S02]  /*ac70*/  @!P1 IADD3.X R0, R0, R30, RZ, P2, !PT ;  /* 0x0000001e00009210 */ /* 0x000fe400017fe4ff */
[C---:B------:R-:W-:Y:S01]  /*ac80*/  @!P1 LEA R4, P2, R2.reuse, c[0x0][0x1f8], 0x1 ;  /* 0x00007e0002049a11 */ /* 0x040fe200078408ff */
[----:B------:R2:W-:Y:S03]  /*ac90*/  @!P1 LDGSTS.E.BYPASS.LTC128B.128 [R233+0x3100], [R12.64], !P6 ;  /* 0x031000000ce99fae */ /* 0x0005e6000f101d48 */
[----:B------:R-:W-:Y:S05]  /*aca0*/  @!P1 LEA.HI.X R5, R2, c[0x0][0x1fc], R0, 0x1, P2 ;  /* 0x00007f0002059a11 */ /* 0x000fea00010f0c00 */
[----:B------:R1:W-:Y:S08]  /*acb0*/  @!P1 LDGSTS.E.BYPASS.LTC128B.128 [R233+0x5100], [R6.64], !P5 ;  /* 0x0510000006e99fae */ /* 0x0003f0000e901d48 */
[----:B------:R1:W-:Y:S01]  /*acc0*/  @!P1 LDGSTS.E.BYPASS.LTC128B.128 [R233+0x7100], [R4.64], !P4 ;  /* 0x0710000004e99fae */ /* 0x0003e2000e101d48 */
[----:B------:R-:W-:Y:S04]  /*acd0*/  @P0 IADD3 R0, P1, R132, R225, RZ ;  /* 0x000000e184000210 */ /* 0x000fe80007f3e0ff */
[C---:B------:R-:W-:Y:S02]  /*ace0*/  @P0 IADD3.X R2, R3.reuse, R224, RZ, P1, !PT ;  /* 0x000000e003020210 */ /* 0x040fe40000ffe4ff */
[C---:B------:R-:W-:Y:S01]  /*acf0*/  @P0 LEA R236, P1, R0.reuse, c[0x0][0x1c8], 0x1 ;  /* 0x0000720000ec0a11 */ /* 0x040fe200078208ff */
[----:B------:R-:W5:Y:S03]  /*ad00*/  LDL R221, [R1+0x14] ;  /* 0x0000140001dd7983 */ /* 0x000f660000100800 */
[----:B------:R-:W-:Y:S01]  /*ad10*/  @P0 LEA.HI.X R237, R0, c[0x0][0x1cc], R2, 0x1, P1 ;  /* 0x0000730000ed0a11 */ /* 0x000fe200008f0c02 */
[----:B------:R-:W5:Y:S01]  /*ad20*/  LDL R135, [R1+0x10] ;  /* 0x0000100001877983 */ /* 0x000f620000100800 */
[----:B------:R-:W-:Y:S03]  /*ad30*/  @P0 IADD3 R0, P1, R132, R223, RZ ;  /* 0x000000df84000210 */ /* 0x000fe60007f3e0ff */
[----:B------:R-:W0:Y:S01]  /*ad40*/  LDGDEPBAR ;  /* 0x00000000000079af */ /* 0x000e220000000000 */
[C---:B------:R-:W-:Y:S02]  /*ad50*/  @P0 IADD3.X R2, R3.reuse, R222, RZ, P1, !PT ;  /* 0x000000de03020210 */ /* 0x040fe40000ffe4ff */
[C---:B------:R-:W-:Y:S04]  /*ad60*/  @P0 LEA R234, P1, R0.reuse, c[0x0][0x1c8], 0x1 ;  /* 0x0000720000ea0a11 */ /* 0x040fe800078208ff */
[----:B------:R-:W-:Y:S01]  /*ad70*/  @P0 LEA.HI.X R235, R0, c[0x0][0x1cc], R2, 0x1, P1 ;  /* 0x0000730000eb0a11 */ /* 0x000fe200008f0c02 */
[C---:B-1----:R-:W-:Y:S08]  /*ad80*/  HMMA.16816.F32.BF16 R4, R32.reuse, R8, RZ ;  /* 0x000000082004723c */ /* 0x042ff000000418ff */
[C---:B------:R-:W-:Y:S08]  /*ad90*/  HMMA.16816.F32.BF16 R8, R32.reuse, R10, RZ ;  /* 0x0000000a2008723c */ /* 0x040ff000000418ff */
[C---:B--2---:R-:W-:Y:S08]  /*ada0*/  HMMA.16816.F32.BF16 R12, R32.reuse, R16, RZ ;  /* 0x00000010200c723c */ /* 0x044ff000000418ff */
[C---:B------:R-:W-:Y:S08]  /*adb0*/  HMMA.16816.F32.BF16 R16, R32.reuse, R18, RZ ;  /* 0x000000122010723c */ /* 0x040ff000000418ff */
[C---:B----4-:R-:W-:Y:S08]  /*adc0*/  HMMA.16816.F32.BF16 R20, R32.reuse, R24, RZ ;  /* 0x000000182014723c */ /* 0x050ff000000418ff */
[C---:B------:R-:W-:Y:S08]  /*add0*/  HMMA.16816.F32.BF16 R24, R32.reuse, R26, RZ ;  /* 0x0000001a2018723c */ /* 0x040ff000000418ff */
[C---:B---3--:R-:W-:Y:S08]  /*ade0*/  HMMA.16816.F32.BF16 R28, R32.reuse, R168, RZ ;  /* 0x000000a8201c723c */ /* 0x048ff000000418ff */
[----:B------:R-:W-:Y:S01]  /*adf0*/  HMMA.16816.F32.BF16 R32, R32, R170, RZ ;  /* 0x000000aa2020723c */ /* 0x000fe200000418ff */
[----:B------:R-:W-:Y:S07]  /*ae00*/  LDSM.16.M88.4 R168, [R202+0x10100] ;  /* 0x01010000caa8783b */ /* 0x000fee0000000200 */
[C---:B------:R-:W-:Y:S08]  /*ae10*/  HMMA.16816.F32.BF16 R4, R172.reuse, R176, R4 ;  /* 0x000000b0ac04723c */ /* 0x040ff00000041804 */
[C---:B------:R-:W-:Y:S01]  /*ae20*/  HMMA.16816.F32.BF16 R8, R172.reuse, R178, R8 ;  /* 0x000000b2ac08723c */ /* 0x040fe20000041808 */
[----:B------:R-:W-:Y:S07]  /*ae30*/  LDSM.16.M88.4 R176, [R198+0x8900] ;  /* 0x00890000c6b0783b */ /* 0x000fee0000000200 */
[C---:B------:R-:W-:Y:S08]  /*ae40*/  HMMA.16816.F32.BF16 R12, R172.reuse, R180, R12 ;  /* 0x000000b4ac0c723c */ /* 0x040ff0000004180c */
[C---:B------:R-:W-:Y:S08]  /*ae50*/  HMMA.16816.F32.BF16 R16, R172.reuse, R182, R16 ;  /* 0x000000b6ac10723c */ /* 0x040ff00000041810 */
[C---:B------:R-:W-:Y:S08]  /*ae60*/  HMMA.16816.F32.BF16 R20, R172.reuse, R184, R20 ;  /* 0x000000b8ac14723c */ /* 0x040ff00000041814 */
[C---:B------:R-:W-:Y:S08]  /*ae70*/  HMMA.16816.F32.BF16 R24, R172.reuse, R186, R24 ;  /* 0x000000baac18723c */ /* 0x040ff00000041818 */
        /* <DEDUP_REMOVED lines=14> */
[----:B------:R-:W1:Y:S08]  /*af60*/  LDSM.16.M88.4 R168, [R201+0x10100] ;  /* 0x01010000c9a8783b */ /* 0x000e700000000200 */
[----:B------:R-:W2:Y:S01]  /*af70*/  LDSM.16.M88.4 R176, [R197+0x800] ;  /* 0x00080000c5b0783b */ /* 0x000ea20000000200 */
[C---:B-1----:R-:W-:Y:S03]  /*af80*/  HMMA.16816.F32.BF16 R4, R168.reuse, R172, R4 ;  /* 0x000000aca804723c */ /* 0x042fe60000041804 */
[----:B-----5:R-:W-:Y:S05]  /*af90*/  @P0 IADD3 R0, P1, R132, R221, RZ ;  /* 0x000000dd84000210 */ /* 0x020fea0007f3e0ff */
[C---:B------:R-:W-:Y:S01]  /*afa0*/  HMMA.16816.F32.BF16 R8, R168.reuse, R174, R8 ;  /* 0x000000aea808723c */ /* 0x040fe20000041808 */
[----:B------:R-:W1:Y:S03]  /*afb0*/  LDSM.16.M88.4 R172, [R197+0x1000] ;  /* 0x00100000c5ac783b */ /* 0x000e660000000200 */
[----:B------:R-:W-:Y:S02]  /*afc0*/  @P0 IADD3.X R2, R3, R135, RZ, P1, !PT ;  /* 0x0000008703020210 */ /* 0x000fe40000ffe4ff */
[C---:B------:R-:W-:Y:S02]  /*afd0*/  @P0 LEA R230, P1, R0.reuse, c[0x0][0x1c8], 0x1 ;  /* 0x0000720000e60a11 */ /* 0x040fe400078208ff */
[C---:B--2---:R-:W-:Y:S04]  /*afe0*/  HMMA.16816.F32.BF16 R12, R168.reuse, R176, R12 ;  /* 0x000000b0a80c723c */ /* 0x044fe8000004180c */
[----:B------:R-:W-:Y:S02]  /*aff0*/  @P0 LEA.HI.X R231, R0, c[0x0][0x1cc], R2, 0x1, P1 ;  /* 0x0000730000e70a11 */ /* 0x000fe400008f0c02 */
[----:B------:R-:W-:Y:S02]  /*b000*/  @P0 IADD3 R0, P1, R242, R132, RZ ;  /* 0x00000084f2000210 */ /* 0x000fe40007f3e0ff */
[C---:B------:R-:W-:Y:S01]  /*b010*/  HMMA.16816.F32.BF16 R16, R168.reuse, R178, R16 ;  /* 0x000000b2a810723c */ /* 0x040fe20000041810 */
[----:B------:R-:W2:Y:S03]  /*b020*/  LDSM.16.M88.4 R176, [R197+0x1800] ;  /* 0x00180000c5b0783b */ /* 0x000ea60000000200 */
[----:B------:R-:W-:Y:S02]  /*b030*/  @P0 IADD3.X R3, R240, R3, RZ, P1, !PT ;  /* 0x00000003f0030210 */ /* 0x000fe40000ffe4ff */
[----:B------:R-:W-:Y:S06]  /*b040*/  @P0 IADD3 R2, P1, R0, R228, RZ ;  /* 0x000000e400020210 */ /* 0x000fec0007f3e0ff */
[C---:B------:R-:W-:Y:S02]  /*b050*/  @P0 IADD3.X R132, R3.reuse, R227, RZ, P1, !PT ;  /* 0x000000e303840210 */ /* 0x040fe40000ffe4ff */
[C---:B------:R-:W-:Y:S04]  /*b060*/  @P0 LEA R228, P1, R2.reuse, c[0x0][0x1c8], 0x1 ;  /* 0x0000720002e40a11 */ /* 0x040fe800078208ff */
[----:B------:R-:W-:Y:S02]  /*b070*/  @P0 LEA.HI.X R229, R2, c[0x0][0x1cc], R132, 0x1, P1 ;  /* 0x0000730002e50a11 */ /* 0x000fe400008f0c84 */
[----:B------:R-:W-:Y:S04]  /*b080*/  @P0 IADD3 R2, P1, R0, R225, RZ ;  /* 0x000000e100020210 */ /* 0x000fe80007f3e0ff */
[C---:B------:R-:W-:Y:S01]  /*b090*/  @P0 IADD3.X R132, R3.reuse, R224, RZ, P1, !PT ;  /* 0x000000e003840210 */ /* 0x040fe20000ffe4ff */
[C---:B-1----:R-:W-:Y:S03]  /*b0a0*/  HMMA.16816.F32.BF16 R20, R168.reuse, R172, R20 ;  /* 0x000000aca814723c */ /* 0x042fe60000041814 */
[C---:B------:R-:W-:Y:S04]  /*b0b0*/  @P0 LEA R226, P1, R2.reuse, c[0x0][0x1c8], 0x1 ;  /* 0x0000720002e20a11 */ /* 0x040fe800078208ff */
[----:B------:R-:W-:Y:S01]  /*b0c0*/  @P0 LEA.HI.X R227, R2, c[0x0][0x1cc], R132, 0x1, P1 ;  /* 0x0000730002e30a11 */ /* 0x000fe200008f0c84 */
[C---:B------:R-:W-:Y:S01]  /*b0d0*/  HMMA.16816.F32.BF16 R24, R168.reuse, R174, R24 ;  /* 0x000000aea818723c */ /* 0x040fe20000041818 */
[----:B------:R-:W-:Y:S03]  /*b0e0*/  LDSM.16.M88.4 R172, [R192+0xa100] ;  /* 0x00a10000c0ac783b */ /* 0x000fe60000000200 */
[----:B------:R-:W-:Y:S04]  /*b0f0*/  @P0 IADD3 R2, P1, R0, R223, RZ ;  /* 0x000000df00020210 */ /* 0x000fe80007f3e0ff */
[C---:B--2---:R-:W-:Y:S04]  /*b100*/  HMMA.16816.F32.BF16 R28, R168.reuse, R176, R28 ;  /* 0x000000b0a81c723c */ /* 0x044fe8000004181c */
[C---:B------:R-:W-:Y:S02]  /*b110*/  @P0 IADD3.X R132, R3.reuse, R222, RZ, P1, !PT ;  /* 0x000000de03840210 */ /* 0x040fe40000ffe4ff */
[C---:B------:R-:W-:Y:S02]  /*b120*/  @P0 LEA R224, P1, R2.reuse, c[0x0][0x1c8], 0x1 ;  /* 0x0000720002e00a11 */ /* 0x040fe400078208ff */
[----:B------:R-:W-:Y:S01]  /*b130*/  HMMA.16816.F32.BF16 R32, R168, R178, R32 ;  /* 0x000000b2a820723c */ /* 0x000fe20000041820 */
[----:B------:R-:W1:Y:S03]  /*b140*/  LDSM.16.M88.4 R168, [R199+0x14100] ;  /* 0x01410000c7a8783b */ /* 0x000e660000000200 */
[----:B------:R-:W-:Y:S02]  /*b150*/  @P0 LEA.HI.X R225, R2, c[0x0][0x1cc], R132, 0x1, P1 ;  /* 0x0000730002e10a11 */ /* 0x000fe400008f0c84 */
[----:B------:R-:W-:Y:S03]  /*b160*/  @P0 IADD3 R0, P1, R0, R221, RZ ;  /* 0x000000dd00000210 */ /* 0x000fe60007f3e0ff */
[----:B------:R-:W2:Y:S03]  /*b170*/  LDSM.16.M88.4 R176, [R192+0xa900] ;  /* 0x00a90000c0b0783b */ /* 0x000ea60000000200 */
[----:B------:R-:W-:Y:S02]  /*b180*/  @P0 IADD3.X R3, R3, R135, RZ, P1, !PT ;  /* 0x0000008703030210 */ /* 0x000fe40000ffe4ff */
[C---:B------:R-:W-:Y:S04]  /*b190*/  @P0 LEA R222, P1, R0.reuse, c[0x0][0x1c8], 0x1 ;  /* 0x0000720000de0a11 */ /* 0x040fe800078208ff */
[----:B------:R-:W-:Y:S01]  /*b1a0*/  @P0 LEA.HI.X R223, R0, c[0x0][0x1cc], R3, 0x1, P1 ;  /* 0x0000730000df0a11 */ /* 0x000fe200008f0c03 */
        /* <DEDUP_REMOVED lines=24> */
[----:B------:R-:W1:Y:S08]  /*b330*/  LDSM.16.M88.4 R168, [R202+0x14100] ;  /* 0x01410000caa8783b */ /* 0x000e700000000200 */
        /* <DEDUP_REMOVED lines=151> */
[----:B------:R2:W5:Y:S01]  /*bcb0*/  MUFU.TANH R174, R11 ;  /* 0x0000000b00ae7308 */ /* 0x0005620000002400 */
[----:B---3--:R-:W-:Y:S09]  /*bcc0*/  FMNMX.FTZ R0, R172, R0, !PT ;  /* 0x00000000ac007209 */ /* 0x008ff20007810000 */
[----:B------:R-:W3:Y:S01]  /*bcd0*/  MUFU.TANH R176, R12 ;  /* 0x0000000c00b07308 */ /* 0x000ee20000002400 */
[----:B----4-:R-:W-:Y:S09]  /*bce0*/  FMNMX.FTZ R2, R173, R2, !PT ;  /* 0x00000002ad027209 */ /* 0x010ff20007810000 */
[----:B------:R-:W4:Y:S01]  /*bcf0*/  MUFU.TANH R177, R13 ;  /* 0x0000000d00b17308 */ /* 0x000f220000002400 */
[C---:B-1----:R-:W-:Y:S01]  /*bd00*/  HMMA.16816.F32.BF16 R20, R168.reuse, R4, R20 ;  /* 0x00000004a814723c */ /* 0x042fe20000041814 */
[----:B--2---:R-:W1:Y:S01]  /*bd10*/  LDSM.16.M88.4 R8, [R197+0x7800] ;  /* 0x00780000c508783b */ /* 0x004e620000000200 */
[----:B------:R-:W-:Y:S07]  /*bd20*/  DEPBAR.LE SB0, 0x0 ;  /* 0x000080000000791a */ /* 0x000fee0000000000 */
[----:B------:R-:W2:Y:S03]  /*bd30*/  MUFU.TANH R178, R14 ;  /* 0x0000000e00b27308 */ /* 0x000ea60000002400 */
[----:B-----5:R-:W-:Y:S01]  /*bd40*/  FMNMX.FTZ R2, R174, R2, !PT ;  /* 0x00000002ae027209 */ /* 0x020fe20007810000 */
[C---:B------:R-:W-:Y:S01]  /*bd50*/  HMMA.16816.F32.BF16 R24, R168.reuse, R6, R24 ;  /* 0x00000006a818723c */ /* 0x040fe20000041818 */
[----:B------:R-:W-:Y:S04]  /*bd60*/  BAR.SYNC.DEFER_BLOCKING 0x0 ;  /* 0x0000000000007b1d */ /* 0x000fe80000010000 */
[----:B---3--:R-:W-:Y:S04]  /*bd70*/  FMNMX.FTZ R0, R176, R0, !PT ;  /* 0x00000000b0007209 */ /* 0x008fe80007810000 */
[----:B----4-:R-:W-:Y:S03]  /*bd80*/  FMNMX.FTZ R0, R177, R0, !PT ;  /* 0x00000000b1007209 */ /* 0x010fe60007810000 */
[----:B------:R-:W-:Y:S02]  /*bd90*/  FMUL.FTZ R20, R20, c[0x0][0x320] ;  /* 0x0000c80014147a20 */ /* 0x000fe40000410000 */
[----:B------:R-:W-:Y:S02]  /*bda0*/  FMUL.FTZ R21, R21, c[0x0][0x320] ;  /* 0x0000c80015157a20 */ /* 0x000fe40000410000 */
[----:B------:R-:W-:Y:S02]  /*bdb0*/  FMUL.FTZ R22, R22, c[0x0][0x320] ;  /* 0x0000c80016167a20 */ /* 0x000fe40000410000 */
[----:B------:R-:W-:Y:S01]  /*bdc0*/  FMUL.FTZ R23, R23, c[0x0][0x320] ;  /* 0x0000c80017177a20 */ /* 0x000fe20000410000 */
[----:B--2---:R-:W-:Y:S05]  /*bdd0*/  FMNMX.FTZ R2, R178, R2, !PT ;  /* 0x00000002b2027209 */ /* 0x004fea0007810000 */
[----:B------:R-:W-:Y:S01]  /*bde0*/  FMUL.FTZ R24, R24, c[0x0][0x320] ;  /* 0x0000c80018187a20 */ /* 0x000fe20000410000 */
[----:B------:R-:W2:Y:S01]  /*bdf0*/  MUFU.TANH R189, R16 ;  /* 0x0000001000bd7308 */ /* 0x000ea20000002400 */
[----:B------:R-:W-:Y:S01]  /*be00*/  @!PT LDS RZ, [RZ] ;  /* 0x00000000fffff984 */ /* 0x000fe20000000800 */
[----:B------:R-:W-:Y:S01]  /*be10*/  @!PT LDS RZ, [RZ] ;  /* 0x00000000fffff984 */ /* 0x000fe20000000800 */
[----:B------:R-:W-:Y:S01]  /*be20*/  @!PT LDS RZ, [RZ] ;  /* 0x00000000fffff984 */ /* 0x000fe20000000800 */
[----:B------:R3:W-:Y:S01]  /*be30*/  @P0 LDGSTS.E.BYPASS.LTC128B.128 [R233+0x8100], [R238.64], !P3 ;  /* 0x08100000eee90fae */ /* 0x0007e2000d901d48 */
[----:B------:R-:W-:Y:S02]  /*be40*/  FMUL.FTZ R25, R25, c[0x0][0x320] ;  /* 0x0000c80019197a20 */ /* 0x000fe40000410000 */
[----:B------:R-:W-:Y:S02]  /*be50*/  FMUL.FTZ R26, R26, c[0x0][0x320] ;  /* 0x0000c8001a1a7a20 */ /* 0x000fe40000410000 */
[----:B------:R-:W-:Y:S01]  /*be60*/  FMUL.FTZ R27, R27, c[0x0][0x320] ;  /* 0x0000c8001b1b7a20 */ /* 0x000fe20000410000 */
[C---:B-1----:R-:W-:Y:S02]  /*be70*/  HMMA.16816.F32.BF16 R28, R168.reuse, R8, R28 ;  /* 0x00000008a81c723c */ /* 0x042fe4000004181c */
[----:B------:R1:W-:Y:S01]  /*be80*/  @P0 LDGSTS.E.BYPASS.LTC128B.128 [R233+0xa100], [R236.64], !P6 ;  /* 0x0a100000ece90fae */ /* 0x0003e2000f101d48 */
[----:B------:R-:W4:Y:S05]  /*be90*/  MUFU.TANH R179, R15 ;  /* 0x0000000f00b37308 */ /* 0x000f2a0000002400 */
[----:B------:R-:W-:Y:S02]  /*bea0*/  HMMA.16816.F32.BF16 R32, R168, R10, R32 ;  /* 0x0000000aa820723c */ /* 0x000fe40000041820 */
[----:B------:R1:W-:Y:S03]  /*beb0*/  @P0 LDGSTS.E.BYPASS.LTC128B.128 [R233+0xc100], [R234.64], !P5 ;  /* 0x0c100000eae90fae */ /* 0x0003e6000e901d48 */
[----:B------:R-:W5:Y:S01]  /*bec0*/  MUFU.TANH R190, R17 ;  /* 0x0000001100be7308 */ /* 0x000f620000002400 */
[----:B--2---:R-:W-:Y:S04]  /*bed0*/  FMNMX.FTZ R0, R189, R0, !PT ;  /* 0x00000000bd007209 */ /* 0x004fe80007810000 */
[----:B------:R1:W-:Y:S05]  /*bee0*/  @P0 LDGSTS.E.BYPASS.LTC128B.128 [R233+0xe100], [R230.64], !P4 ;  /* 0x0e100000e6e90fae */ /* 0x0003ea000e101d48 */
[----:B------:R-:W2:Y:S01]  /*bef0*/  MUFU.TANH R244, R20 ;  /* 0x0000001400f47308 */ /* 0x000ea20000002400 */
[----:B------:R-:W-:Y:S02]  /*bf00*/  FMUL.FTZ R28, R28, c[0x0][0x320] ;  /* 0x0000c8001c1c7a20 */ /* 0x000fe40000410000 */
[----:B------:R1:W-:Y:S01]  /*bf10*/  @P0 LDGSTS.E.BYPASS.LTC128B.128 [R233+0x9100], [R228.64], !P3 ;  /* 0x09100000e4e90fae */ /* 0x0003e2000d901d48 */
[----:B----4-:R-:W-:Y:S01]  /*bf20*/  FMNMX.FTZ R2, R179, R2, !PT ;  /* 0x00000002b3027209 */ /* 0x010fe20007810000 */
[----:B------:R-:W-:Y:S02]  /*bf30*/  FMUL.FTZ R29, R29, c[0x0][0x320] ;  /* 0x0000c8001d1d7a20 */ /* 0x000fe40000410000 */
[----:B------:R-:W-:Y:S02]  /*bf40*/  FMUL.FTZ R30, R30, c[0x0][0x320] ;  /* 0x0000c8001e1e7a20 */ /* 0x000fe40000410000 */
[----:B------:R-:W-:Y:S01]  /*bf50*/  FMUL.FTZ R31, R31, c[0x0][0x320] ;  /* 0x0000c8001f1f7a20 */ /* 0x000fe20000410000 */
[----:B------:R-:W4:Y:S01]  /*bf60*/  MUFU.TANH R191, R18 ;  /* 0x0000001200bf7308 */ /* 0x000f220000002400 */
[----:B------:R-:W-:Y:S01]  /*bf70*/  FMUL.FTZ R32, R32, c[0x0][0x320] ;  /* 0x0000c80020207a20 */ /* 0x000fe20000410000 */
[----:B------:R1:W-:Y:S01]  /*bf80*/  @P0 LDGSTS.E.BYPASS.LTC128B.128 [R233+0xb100], [R226.64], !P6 ;  /* 0x0b100000e2e90fae */ /* 0x0003e2000f101d48 */
[----:B------:R-:W-:Y:S01]  /*bf90*/  FMUL.FTZ R33, R33, c[0x0][0x320] ;  /* 0x0000c80021217a20 */ /* 0x000fe20000410000 */
[----:B-----5:R-:W-:Y:S01]  /*bfa0*/  FMNMX.FTZ R0, R190, R0, !PT ;  /* 0x00000000be007209 */ /* 0x020fe20007810000 */
[----:B------:R-:W-:Y:S05]  /*bfb0*/  FMUL.FTZ R34, R34, c[0x0][0x320] ;  /* 0x0000c80022227a20 */ /* 0x000fea0000410000 */
[----:B------:R-:W-:Y:S01]  /*bfc0*/  MUFU.TANH R245, R21 ;  /* 0x0000001500f57308 */ /* 0x000fe20000002400 */
[----:B------:R5:W-:Y:S01]  /*bfd0*/  @P0 LDGSTS.E.BYPASS.LTC128B.128 [R233+0xd100], [R224.64], !P5 ;  /* 0x0d100000e0e90fae */ /* 0x000be2000e901d48 */
[----:B--2---:R-:W-:Y:S07]  /*bfe0*/  FMNMX.FTZ R0, R244, R0, !PT ;  /* 0x00000000f4007209 */ /* 0x004fee0007810000 */
[----:B------:R2:W-:Y:S01]  /*bff0*/  @P0 LDGSTS.E.BYPASS.LTC128B.128 [R233+0xf100], [R222.64], !P4 ;  /* 0x0f100000dee90fae */ /* 0x0005e2000e101d48 */
[----:B------:R-:W3:Y:S01]  /*c000*/  MUFU.TANH R221, R19 ;  /* 0x0000001300dd7308 */ /* 0x000ee20000002400 */
[----:B----4-:R-:W-:Y:S06]  /*c010*/  FMNMX.FTZ R2, R191, R2, !PT ;  /* 0x00000002bf027209 */ /* 0x010fec0007810000 */
[----:B------:R-:W-:Y:S03]  /*c020*/  LDSM.16.MT88.4 R12, [R193+0x100] ;  /* 0x00010000c10c783b */ /* 0x000fe60000004200 */
[----:B------:R-:W4:Y:S05]  /*c030*/  MUFU.TANH R248, R24 ;  /* 0x0000001800f87308 */ /* 0x000f2a0000002400 */
[----:B-1----:R-:W2:Y:S04]  /*c040*/  LDL.LU R227, [R1+0x8] ;  /* 0x0000080001e37983 */ /* 0x002ea80000300800 */
[----:B------:R-:W2:Y:S01]  /*c050*/  LDL.LU R226, [R1+0xc] ;  /* 0x00000c0001e27983 */ /* 0x000ea20000300800 */
[----:B------:R-:W1:Y:S03]  /*c060*/  MUFU.TANH R249, R25 ;  /* 0x0000001900f97308 */ /* 0x000e660000002400 */
[----:B------:R-:W0:Y:S01]  /*c070*/  LDGDEPBAR ;  /* 0x00000000000079af */ /* 0x000e220000000000 */
[----:B---3--:R-:W-:Y:S02]  /*c080*/  FMNMX.FTZ R3, R221, R2, !PT ;  /* 0x00000002dd037209 */ /* 0x008fe40007810000 */
[----:B------:R-:W-:Y:S01]  /*c090*/  FMNMX.FTZ R2, R245, R0, !PT ;  /* 0x00000000f5027209 */ /* 0x000fe20007810000 */
[----:B------:R-:W-:Y:S03]  /*c0a0*/  FMUL.FTZ R0, R35, c[0x0][0x320] ;  /* 0x0000c80023007a20 */ /* 0x000fe60000410000 */
[----:B------:R-:W3:Y:S01]  /*c0b0*/  MUFU.TANH R170, R28 ;  /* 0x0000001c00aa7308 */ /* 0x000ee20000002400 */
[----:B----4-:R-:W-:Y:S09]  /*c0c0*/  FMNMX.FTZ R2, R248, R2, !PT ;  /* 0x00000002f8027209 */ /* 0x010ff20007810000 */
[----:B------:R1:W-:Y:S10]  /*c0d0*/  MUFU.TANH R168, R0 ;  /* 0x0000000000a87308 */ /* 0x0003f40000002400 */
[----:B------:R-:W4:Y:S10]  /*c0e0*/  MUFU.TANH R171, R29 ;  /* 0x0000001d00ab7308 */ /* 0x000f340000002400 */
[----:B------:R-:W5:Y:S01]  /*c0f0*/  MUFU.TANH R246, R22 ;  /* 0x0000001600f67308 */ /* 0x000f620000002400 */
[----:B-1----:R-:W-:Y:S04]  /*c100*/  FMNMX.FTZ R0, R249, R2, !PT ;  /* 0x00000002f9007209 */ /* 0x002fe80007810000 */
[----:B---3--:R-:W-:Y:S05]  /*c110*/  FMNMX.FTZ R0, R170, R0, !PT ;  /* 0x00000000aa007209 */ /* 0x008fea0007810000 */
[----:B------:R-:W1:Y:S01]  /*c120*/  MUFU.TANH R187, R32 ;  /* 0x0000002000bb7308 */ /* 0x000e620000002400 */
[----:B----4-:R-:W-:Y:S09]  /*c130*/  FMNMX.FTZ R0, R171, R0, !PT ;  /* 0x00000000ab007209 */ /* 0x010ff20007810000 */
[----:B------:R-:W3:Y:S01]  /*c140*/  MUFU.TANH R247, R23 ;  /* 0x0000001700f77308 */ /* 0x000ee20000002400 */
[----:B-----5:R-:W-:Y:S09]  /*c150*/  FMNMX.FTZ R3, R246, R3, !PT ;  /* 0x00000003f6037209 */ /* 0x020ff20007810000 */
[----:B------:R-:W4:Y:S01]  /*c160*/  MUFU.TANH R186, R33 ;  /* 0x0000002100ba7308 */ /* 0x000f220000002400 */
[----:B-1----:R-:W-:Y:S02]  /*c170*/  FMNMX.FTZ R132, R187, R0, !PT ;  /* 0x00000000bb847209 */ /* 0x002fe40007810000 */
[----:B------:R-:W-:Y:S07]  /*c180*/  MOV R238, R187 ;  /* 0x000000bb00ee7202 */ /* 0x000fee0000000f00 */
[----:B------:R-:W1:Y:S01]  /*c190*/  MUFU.TANH R250, R26 ;  /* 0x0000001a00fa7308 */ /* 0x000e620000002400 */
[----:B---3--:R-:W-:Y:S01]  /*c1a0*/  FMNMX.FTZ R3, R247, R3, !PT ;  /* 0x00000003f7037209 */ /* 0x008fe20007810000 */
[----:B------:R-:W-:Y:S08]  /*c1b0*/  LDSM.16.MT88.4 R20, [R194+0x100] ;  /* 0x00010000c214783b */ /* 0x000ff00000004200 */
[----:B------:R-:W3:Y:S01]  /*c1c0*/  MUFU.TANH R251, R27 ;  /* 0x0000001b00fb7308 */ /* 0x000ee20000002400 */
[----:B----4-:R-:W-:Y:S02]  /*c1d0*/  FMNMX.FTZ R132, R186, R132, !PT ;  /* 0x00000084ba847209 */ /* 0x010fe40007810000 */
[----:B------:R-:W-:Y:S07]  /*c1e0*/  MOV R239, R186 ;  /* 0x000000ba00ef7202 */ /* 0x000fee0000000f00 */
[----:B------:R-:W4:Y:S01]  /*c1f0*/  MUFU.TANH R252, R30 ;  /* 0x0000001e00fc7308 */ /* 0x000f220000002400 */
[----:B-1----:R-:W-:Y:S02]  /*c200*/  FMNMX.FTZ R2, R250, R3, !PT ;  /* 0x00000003fa027209 */ /* 0x002fe40007810000 */
[----:B------:R-:W1:Y:S07]  /*c210*/  SHFL.BFLY PT, R3, R132, 0x2, 0x1f ;  /* 0x0c401f0084037f89 */ /* 0x000e6e00000e0000 */
[----:B------:R-:W5:Y:S01]  /*c220*/  MUFU.TANH R184, R31 ;  /* 0x0000001f00b87308 */ /* 0x000f620000002400 */
[----:B---3--:R-:W-:Y:S09]  /*c230*/  FMNMX.FTZ R2, R251, R2, !PT ;  /* 0x00000002fb027209 */ /* 0x008ff20007810000 */
[----:B------:R-:W3:Y:S01]  /*c240*/  MUFU.TANH R135, R34 ;  /* 0x0000002200877308 */ /* 0x000ee20000002400 */
[----:B----4-:R-:W-:Y:S02]  /*c250*/  FMNMX.FTZ R2, R252, R2, !PT ;  /* 0x00000002fc027209 */ /* 0x010fe40007810000 */
[----:B-1----:R-:W-:Y:S02]  /*c260*/  FMNMX.FTZ R132, R132, R3, !PT ;  /* 0x0000000384847209 */ /* 0x002fe40007810000 */
[----:B-----5:R-:W-:Y:S03]  /*c270*/  FMNMX.FTZ R0, R184, R2, !PT ;  /* 0x00000002b8007209 */ /* 0x020fe60007810000 */
[----:B------:R-:W1:Y:S08]  /*c280*/  SHFL.BFLY PT, R4, R132, 0x1, 0x1f ;  /* 0x0c201f0084047f89 */ /* 0x000e7000000e0000 */
[----:B------:R-:W-:Y:S01]  /*c290*/  LDSM.16.MT88.4 R28, [R196+0x100] ;  /* 0x00010000c41c783b */ /* 0x000fe20000004200 */
[----:B---3--:R-:W-:Y:S04]  /*c2a0*/  FMNMX.FTZ R0, R135, R0, !PT ;  /* 0x0000000087007209 */ /* 0x008fe80007810000 */
[----:B------:R-:W-:Y:S05]  /*c2b0*/  FMNMX.FTZ R0, R168, R0, !PT ;  /* 0x00000000a8007209 */ /* 0x000fea0007810000 */
[----:B------:R-:W3:Y:S01]  /*c2c0*/  SHFL.BFLY PT, R2, R0, 0x2, 0x1f ;  /* 0x0c401f0000027f89 */ /* 0x000ee200000e0000 */
[----:B-1----:R-:W-:Y:S05]  /*c2d0*/  FMNMX.FTZ R132, R132, R4, !PT ;  /* 0x0000000484847209 */ /* 0x002fea0007810000 */
[----:B------:R-:W-:Y:S04]  /*c2e0*/  FMUL.FTZ R169, R132, c[0x0][0x2d0] ;  /* 0x0000b40084a97a20 */ /* 0x000fe80000410000 */
[----:B------:R-:W-:Y:S04]  /*c2f0*/  FFMA.FTZ R4, R182, c[0x0][0x2d0], -R169 ;  /* 0x0000b400b6047a23 */ /* 0x000fe800000108a9 */
[----:B------:R1:W-:Y:S01]  /*c300*/  MUFU.EX2 R240, R4 ;  /* 0x0000000400f07308 */ /* 0x0003e20000000800 */
[----:B---3--:R-:W-:Y:S01]  /*c310*/  FMNMX.FTZ R0, R0, R2, !PT ;  /* 0x0000000200007209 */ /* 0x008fe20007810000 */
[----:B------:R-:W-:Y:S04]  /*c320*/  FADD.FTZ R2, -R132, R133 ;  /* 0x0000008584027221 */ /* 0x000fe80000010100 */
[----:B------:R-:W3:Y:S01]  /*c330*/  SHFL.BFLY PT, R3, R0, 0x1, 0x1f ;  /* 0x0c201f0000037f89 */ /* 0x000ee200000e0000 */
[----:B-1----:R-:W-:Y:S04]  /*c340*/  FFMA.FTZ R4, R180, c[0x0][0x2d0], -R169 ;  /* 0x0000b400b4047a23 */ /* 0x002fe800000108a9 */
[----:B------:R1:W-:Y:S01]  /*c350*/  MUFU.EX2 R243, R4 ;  /* 0x0000000400f37308 */ /* 0x0003e20000000800 */
[----:B---3--:R-:W-:Y:S01]  /*c360*/  FMNMX.FTZ R3, R0, R3, !PT ;  /* 0x0000000300037209 */ /* 0x008fe20007810000 */
[----:B------:R-:W-:Y:S04]  /*c370*/  FMUL.FTZ R0, R2, c[0x0][0x2d0] ;  /* 0x0000b40002007a20 */ /* 0x000fe80000410000 */
[----:B------:R-:W-:Y:S04]  /*c380*/  FMUL.FTZ R133, R3, c[0x0][0x2d0] ;  /* 0x0000b40003857a20 */ /* 0x000fe80000410000 */
[----:B------:R3:W4:Y:S01]  /*c390*/  MUFU.EX2 R2, R0 ;  /* 0x0000000000027308 */ /* 0x0007220000000800 */
[----:B------:R-:W-:Y:S09]  /*c3a0*/  FFMA.FTZ R135, R135, c[0x0][0x2d0], -R133 ;  /* 0x0000b40087877a23 */ /* 0x000ff20000010885 */
[----:B------:R-:W-:Y:S01]  /*c3b0*/  MUFU.EX2 R135, R135 ;  /* 0x0000008700877308 */ /* 0x000fe20000000800 */
[--C-:B-1----:R-:W-:Y:S09]  /*c3c0*/  FFMA.FTZ R4, R175, c[0x0][0x2d0], -R169.reuse ;  /* 0x0000b400af047a23 */ /* 0x102ff200000108a9 */
[----:B------:R1:W-:Y:S01]  /*c3d0*/  MUFU.EX2 R242, R4 ;  /* 0x0000000400f27308 */ /* 0x0003e20000000800 */
[----:B---3--:R-:W-:Y:S02]  /*c3e0*/  FADD.FTZ R0, -R3, R134 ;  /* 0x0000008603007221 */ /* 0x008fe40000010100 */
[----:B----4-:R-:W-:Y:S02]  /*c3f0*/  FMUL.FTZ R5, R2, R137 ;  /* 0x0000008902057220 */ /* 0x010fe40000410000 */
[----:B------:R-:W-:Y:S02]  /*c400*/  FMUL.FTZ R0, R0, c[0x0][0x2d0] ;  /* 0x0000b40000007a20 */ /* 0x000fe40000410000 */
[C---:B------:R-:W-:Y:S02]  /*c410*/  FMUL.FTZ R8, R2.reuse, R140 ;  /* 0x0000008c02087220 */ /* 0x040fe40000410000 */
[C---:B------:R-:W-:Y:S02]  /*c420*/  FMUL.FTZ R9, R2.reuse, R141 ;  /* 0x0000008d02097220 */ /* 0x040fe40000410000 */
[----:B------:R-:W3:Y:S01]  /*c430*/  MUFU.EX2 R0, R0 ;  /* 0x0000000000007308 */ /* 0x000ee20000000800 */
[C---:B------:R-:W-:Y:S02]  /*c440*/  FMUL.FTZ R16, R2.reuse, R148 ;  /* 0x0000009402107220 */ /* 0x040fe40000410000 */
[C---:B------:R-:W-:Y:S02]  /*c450*/  FMUL.FTZ R17, R2.reuse, R149 ;  /* 0x0000009502117220 */ /* 0x040fe40000410000 */
[C---:B------:R-:W-:Y:S02]  /*c460*/  FMUL.FTZ R24, R2.reuse, R156 ;  /* 0x0000009c02187220 */ /* 0x040fe40000410000 */
[----:B------:R-:W-:Y:S02]  /*c470*/  FMUL.FTZ R25, R2, R157 ;  /* 0x0000009d02197220 */ /* 0x000fe40000410000 */
[--C-:B------:R-:W-:Y:S02]  /*c480*/  FFMA.FTZ R134, R176, c[0x0][0x2d0], -R169.reuse ;  /* 0x0000b400b0867a23 */ /* 0x100fe400000108a9 */
[----:B-1----:R-:W-:Y:S01]  /*c490*/  FFMA.FTZ R4, R172, c[0x0][0x2d0], -R169 ;  /* 0x0000b400ac047a23 */ /* 0x002fe200000108a9 */
[----:B------:R-:W-:Y:S01]  /*c4a0*/  MOV R172, R184 ;  /* 0x000000b800ac7202 */ /* 0x000fe20000000f00 */
[----:B------:R-:W-:Y:S01]  /*c4b0*/  MUFU.EX2 R225, R134 ;  /* 0x0000008600e17308 */ /* 0x000fe20000000800 */
[C---:B------:R-:W-:Y:S02]  /*c4c0*/  FMUL.FTZ R32, R2.reuse, R164 ;  /* 0x000000a402207220 */ /* 0x040fe40000410000 */
[C---:B------:R-:W-:Y:S02]  /*c4d0*/  FMUL.FTZ R33, R2.reuse, R165 ;  /* 0x000000a502217220 */ /* 0x040fe40000410000 */
[C---:B------:R-:W-:Y:S02]  /*c4e0*/  FMUL.FTZ R36, R2.reuse, R36 ;  /* 0x0000002402247220 */ /* 0x040fe40000410000 */
[C---:B------:R-:W-:Y:S02]  /*c4f0*/  FMUL.FTZ R37, R2.reuse, R37 ;  /* 0x0000002502257220 */ /* 0x040fe40000410000 */
[----:B------:R-:W-:Y:S01]  /*c500*/  FMUL.FTZ R40, R2, R40 ;  /* 0x0000002802287220 */ /* 0x000fe20000410000 */
[----:B------:R-:W1:Y:S01]  /*c510*/  MUFU.EX2 R241, R4 ;  /* 0x0000000400f17308 */ /* 0x000e620000000800 */
[C---:B---3--:R-:W-:Y:S02]  /*c520*/  FMUL.FTZ R6, R0.reuse, R138 ;  /* 0x0000008a00067220 */ /* 0x048fe40000410000 */
[C---:B------:R-:W-:Y:S02]  /*c530*/  FMUL.FTZ R7, R0.reuse, R139 ;  /* 0x0000008b00077220 */ /* 0x040fe40000410000 */
[C---:B------:R-:W-:Y:S02]  /*c540*/  FMUL.FTZ R10, R0.reuse, R142 ;  /* 0x0000008e000a7220 */ /* 0x040fe40000410000 */
[C---:B------:R-:W-:Y:S02]  /*c550*/  FMUL.FTZ R11, R0.reuse, R143 ;  /* 0x0000008f000b7220 */ /* 0x040fe40000410000 */
[C---:B------:R-:W-:Y:S01]  /*c560*/  FMUL.FTZ R18, R0.reuse, R150 ;  /* 0x0000009600127220 */ /* 0x040fe20000410000 */
[----:B------:R-:W3:Y:S01]  /*c570*/  LDSM.16.MT88.4 R140, [R195+0x100] ;  /* 0x00010000c38c783b */ /* 0x000ee20000004200 */
[C---:B------:R-:W-:Y:S02]  /*c580*/  FMUL.FTZ R19, R0.reuse, R151 ;  /* 0x0000009700137220 */ /* 0x040fe40000410000 */
[C---:B------:R-:W-:Y:S02]  /*c590*/  FMUL.FTZ R26, R0.reuse, R158 ;  /* 0x0000009e001a7220 */ /* 0x040fe40000410000 */
[C---:B------:R-:W-:Y:S02]  /*c5a0*/  FMUL.FTZ R27, R0.reuse, R159 ;  /* 0x0000009f001b7220 */ /* 0x040fe40000410000 */
[C---:B------:R-:W-:Y:S01]  /*c5b0*/  FMUL.FTZ R34, R0.reuse, R166 ;  /* 0x000000a600227220 */ /* 0x040fe20000410000 */
[----:B------:R-:W-:Y:S01]  /*c5c0*/  LDSM.16.MT88.4 R148, [R194+0x2100] ;  /* 0x00210000c294783b */ /* 0x000fe20000004200 */
[C---:B------:R-:W-:Y:S02]  /*c5d0*/  FMUL.FTZ R35, R0.reuse, R167 ;  /* 0x000000a700237220 */ /* 0x040fe40000410000 */
[C---:B------:R-:W-:Y:S02]  /*c5e0*/  FMUL.FTZ R38, R0.reuse, R38 ;  /* 0x0000002600267220 */ /* 0x040fe40000410000 */
[----:B------:R-:W-:Y:S01]  /*c5f0*/  FMUL.FTZ R39, R0, R39 ;  /* 0x0000002700277220 */ /* 0x000fe20000410000 */
[----:B-1----:R-:W-:Y:S01]  /*c600*/  F2FP.BF16.PACK_AB R138, R241, R242 ;  /* 0x000000f2f18a723e */ /* 0x002fe200000010ff */
[----:B------:R-:W-:Y:S01]  /*c610*/  FFMA.FTZ R4, R183, c[0x0][0x2d0], -R133 ;  /* 0x0000b400b7047a23 */ /* 0x000fe20000010885 */
[----:B------:R-:W-:Y:S01]  /*c620*/  LDSM.16.MT88.4 R156, [R194+0x2900] ;  /* 0x00290000c29c783b */ /* 0x000fe20000004200 */
[----:B------:R-:W-:Y:S02]  /*c630*/  FFMA.FTZ R134, R177, c[0x0][0x2d0], -R169 ;  /* 0x0000b400b1867a23 */ /* 0x000fe400000108a9 */
[----:B------:R1:W-:Y:S01]  /*c640*/  MUFU.EX2 R185, R4 ;  /* 0x0000000400b97308 */ /* 0x0003e20000000800 */
[----:B------:R-:W-:Y:S02]  /*c650*/  FMUL.FTZ R41, R2, R41 ;  /* 0x0000002902297220 */ /* 0x000fe40000410000 */
[C---:B------:R-:W-:Y:S02]  /*c660*/  FMUL.FTZ R42, R0.reuse, R42 ;  /* 0x0000002a002a7220 */ /* 0x040fe40000410000 */
[----:B------:R-:W-:Y:S01]  /*c670*/  FMUL.FTZ R43, R0, R43 ;  /* 0x0000002b002b7220 */ /* 0x000fe20000410000 */
[----:B------:R-:W-:Y:S01]  /*c680*/  LDSM.16.MT88.4 R164, [R195+0x1900] ;  /* 0x00190000c3a4783b */ /* 0x000fe20000004200 */
[C---:B------:R-:W-:Y:S02]  /*c690*/  FMUL.FTZ R44, R2.reuse, R44 ;  /* 0x0000002c022c7220 */ /* 0x040fe40000410000 */
[----:B------:R-:W-:Y:S01]  /*c6a0*/  FMUL.FTZ R45, R2, R45 ;  /* 0x0000002d022d7220 */ /* 0x000fe20000410000 */
[----:B------:R4:W-:Y:S01]  /*c6b0*/  MUFU.EX2 R224, R134 ;  /* 0x0000008600e07308 */ /* 0x0009e20000000800 */
        /* <DEDUP_REMOVED lines=9> */
[----:B------:R-:W1:Y:S01]  /*c750*/  MUFU.EX2 R188, R4 ;  /* 0x0000000400bc7308 */ /* 0x000e620000000800 */
[C---:B------:R-:W-:Y:S02]  /*c760*/  FMUL.FTZ R54, R0.reuse, R54 ;  /* 0x0000003600367220 */ /* 0x040fe40000410000 */
[----:B------:R-:W-:Y:S02]  /*c770*/  FMUL.FTZ R55, R0, R55 ;  /* 0x0000003700377220 */ /* 0x000fe40000410000 */
[--C-:B----4-:R-:W-:Y:S02]  /*c780*/  FFMA.FTZ R134, R178, c[0x0][0x2d0], -R133.reuse ;  /* 0x0000b400b2867a23 */ /* 0x110fe40000010885 */
        /* <DEDUP_REMOVED lines=9> */
[----:B------:R-:W-:Y:S01]  /*c820*/  FMUL.FTZ R64, R2, R64 ;  /* 0x0000004002407220 */ /* 0x000fe20000410000 */
[----:B-1----:R-:W-:Y:S01]  /*c830*/  F2FP.BF16.PACK_AB R137, R188, R185 ;  /* 0x000000b9bc89723e */ /* 0x002fe200000010ff */
[--C-:B------:R-:W-:Y:S02]  /*c840*/  FFMA.FTZ R4, R173, c[0x0][0x2d0], -R133.reuse ;  /* 0x0000b400ad047a23 */ /* 0x100fe40000010885 */
[----:B------:R-:W-:Y:S02]  /*c850*/  FMUL.FTZ R65, R2, R65 ;  /* 0x0000004102417220 */ /* 0x000fe40000410000 */
[----:B------:R1:W-:Y:S01]  /*c860*/  MUFU.EX2 R187, R4 ;  /* 0x0000000400bb7308 */ /* 0x0003e20000000800 */
        /* <DEDUP_REMOVED lines=12> */
[----:B------:R-:W-:Y:S02]  /*c930*/  FMUL.FTZ R76, R2, R76 ;  /* 0x0000004c024c7220 */ /* 0x000fe40000410000 */
[----:B-1----:R-:W-:Y:S02]  /*c940*/  FFMA.FTZ R4, R174, c[0x0][0x2d0], -R133 ;  /* 0x0000b400ae047a23 */ /* 0x002fe40000010885 */
[----:B------:R-:W-:Y:S02]  /*c950*/  FMUL.FTZ R77, R2, R77 ;  /* 0x0000004d024d7220 */ /* 0x000fe40000410000 */
[----:B------:R-:W1:Y:S01]  /*c960*/  MUFU.EX2 R186, R4 ;  /* 0x0000000400ba7308 */ /* 0x000e620000000800 */
[C---:B------:R-:W-:Y:S02]  /*c970*/  FMUL.FTZ R78, R0.reuse, R78 ;  /* 0x0000004e004e7220 */ /* 0x040fe40000410000 */
[----:B------:R-:W-:Y:S02]  /*c980*/  FMUL.FTZ R79, R0, R79 ;  /* 0x0000004f004f7220 */ /* 0x000fe40000410000 */
[--C-:B----4-:R-:W-:Y:S02]  /*c990*/  FFMA.FTZ R134, R189, c[0x0][0x2d0], -R169.reuse ;  /* 0x0000b400bd867a23 */ /* 0x110fe400000108a9 */
[C---:B------:R-:W-:Y:S02]  /*c9a0*/  FMUL.FTZ R80, R2.reuse, R80 ;  /* 0x0000005002507220 */ /* 0x040fe40000410000 */
[----:B------:R-:W-:Y:S01]  /*c9b0*/  FMUL.FTZ R81, R2, R81 ;  /* 0x0000005102517220 */ /* 0x000fe20000410000 */
[----:B--2---:R2:W4:Y:S01]  /*c9c0*/  MUFU.EX2 R223, R134 ;  /* 0x0000008600df7308 */ /* 0x0045220000000800 */
        /* <DEDUP_REMOVED lines=8> */
[C---:B------:R-:W-:Y:S01]  /*ca50*/  FMUL.FTZ R4, R2.reuse, R136 ;  /* 0x0000008802047220 */ /* 0x040fe20000410000 */
[----:B------:R-:W-:Y:S01]  /*ca60*/  F2FP.BF16.PACK_AB R136, R243, R240 ;  /* 0x000000f0f388723e */ /* 0x000fe200000010ff */
[----:B------:R-:W-:Y:S02]  /*ca70*/  FMUL.FTZ R89, R2, R89 ;  /* 0x0000005902597220 */ /* 0x000fe40000410000 */
[C---:B------:R-:W-:Y:S02]  /*ca80*/  FMUL.FTZ R90, R0.reuse, R90 ;  /* 0x0000005a005a7220 */ /* 0x040fe40000410000 */
[----:B------:R-:W-:Y:S02]  /*ca90*/  FMUL.FTZ R91, R0, R91 ;  /* 0x0000005b005b7220 */ /* 0x000fe40000410000 */
[C---:B------:R-:W-:Y:S05]  /*caa0*/  HMMA.16816.F32.BF16 R4, R136.reuse, R12, R4 ;  /* 0x0000000c8804723c */ /* 0x040fea0000041804 */
[C---:B------:R-:W-:Y:S02]  /*cab0*/  FMUL.FTZ R92, R2.reuse, R92 ;  /* 0x0000005c025c7220 */ /* 0x040fe40000410000 */
[C---:B------:R-:W-:Y:S01]  /*cac0*/  FMUL.FTZ R12, R2.reuse, R144 ;  /* 0x00000090020c7220 */ /* 0x040fe20000410000 */
[C---:B------:R-:W-:Y:S04]  /*cad0*/  HMMA.16816.F32.BF16 R8, R136.reuse, R14, R8 ;  /* 0x0000000e8808723c */ /* 0x040fe80000041808 */
[C---:B------:R-:W-:Y:S02]  /*cae0*/  FMUL.FTZ R13, R2.reuse, R145 ;  /* 0x00000091020d7220 */ /* 0x040fe40000410000 */
[----:B------:R-:W-:Y:S02]  /*caf0*/  FMUL.FTZ R93, R2, R93 ;  /* 0x0000005d025d7220 */ /* 0x000fe40000410000 */
[C---:B------:R-:W-:Y:S04]  /*cb00*/  FMUL.FTZ R14, R0.reuse, R146 ;  /* 0x00000092000e7220 */ /* 0x040fe80000410000 */
[C---:B------:R-:W-:Y:S02]  /*cb10*/  FMUL.FTZ R15, R0.reuse, R147 ;  /* 0x00000093000f7220 */ /* 0x040fe40000410000 */
[----:B------:R-:W1:Y:S01]  /*cb20*/  LDSM.16.MT88.4 R144, [R193+0x2100] ;  /* 0x00210000c190783b */ /* 0x000e620000004200 */
[C---:B------:R-:W-:Y:S02]  /*cb30*/  FMUL.FTZ R94, R0.reuse, R94 ;  /* 0x0000005e005e7220 */ /* 0x040fe40000410000 */
[----:B------:R-:W-:Y:S02]  /*cb40*/  FMUL.FTZ R95, R0, R95 ;  /* 0x0000005f005f7220 */ /* 0x000fe40000410000 */
[C---:B------:R-:W-:Y:S03]  /*cb50*/  HMMA.16816.F32.BF16 R12, R136.reuse, R20, R12 ;  /* 0x00000014880c723c */ /* 0x040fe6000004180c */
[C---:B------:R-:W-:Y:S02]  /*cb60*/  FMUL.FTZ R96, R2.reuse, R96 ;  /* 0x0000006002607220 */ /* 0x040fe40000410000 */
[C---:B------:R-:W-:Y:S02]  /*cb70*/  FMUL.FTZ R97, R2.reuse, R97 ;  /* 0x0000006102617220 */ /* 0x040fe40000410000 */
[C---:B------:R-:W-:Y:S01]  /*cb80*/  FMUL.FTZ R20, R2.reuse, R152 ;  /* 0x0000009802147220 */ /* 0x040fe20000410000 */
[C---:B------:R-:W-:Y:S04]  /*cb90*/  HMMA.16816.F32.BF16 R16, R136.reuse, R22, R16 ;  /* 0x000000168810723c */ /* 0x040fe80000041810 */
[----:B------:R-:W-:Y:S02]  /*cba0*/  FMUL.FTZ R21, R2, R153 ;  /* 0x0000009902157220 */ /* 0x000fe40000410000 */
[----:B--2---:R-:W-:Y:S02]  /*cbb0*/  FFMA.FTZ R134, R190, c[0x0][0x2d0], -R169 ;  /* 0x0000b400be867a23 */ /* 0x004fe400000108a9 */
[C---:B------:R-:W-:Y:S02]  /*cbc0*/  FMUL.FTZ R22, R0.reuse, R154 ;  /* 0x0000009a00167220 */ /* 0x040fe40000410000 */
[----:B------:R2:W5:Y:S02]  /*cbd0*/  MUFU.EX2 R222, R134 ;  /* 0x0000008600de7308 */ /* 0x0005640000000800 */
[C---:B------:R-:W-:Y:S02]  /*cbe0*/  FMUL.FTZ R23, R0.reuse, R155 ;  /* 0x0000009b00177220 */ /* 0x040fe40000410000 */
[----:B------:R-:W-:Y:S01]  /*cbf0*/  LDSM.16.MT88.4 R152, [R196+0x900] ;  /* 0x00090000c498783b */ /* 0x000fe20000004200 */
        /* <DEDUP_REMOVED lines=8> */
[C---:B------:R-:W-:Y:S02]  /*cc80*/  FMUL.FTZ R102, R0.reuse, R102 ;  /* 0x0000006600667220 */ /* 0x040fe40000410000 */
[C---:B------:R-:W-:Y:S04]  /*cc90*/  FMUL.FTZ R30, R0.reuse, R162 ;  /* 0x000000a2001e7220 */ /* 0x040fe80000410000 */
[C---:B------:R-:W-:Y:S02]  /*cca0*/  FMUL.FTZ R31, R0.reuse, R163 ;  /* 0x000000a3001f7220 */ /* 0x040fe40000410000 */
[----:B------:R-:W-:Y:S01]  /*ccb0*/  LDSM.16.MT88.4 R160, [R196+0x1900] ;  /* 0x00190000c4a0783b */ /* 0x000fe20000004200 */
[----:B------:R-:W-:Y:S02]  /*ccc0*/  FMUL.FTZ R103, R0, R103 ;  /* 0x0000006700677220 */ /* 0x000fe40000410000 */
[C---:B------:R-:W-:Y:S02]  /*ccd0*/  FMUL.FTZ R104, R2.reuse, R104 ;  /* 0x0000006802687220 */ /* 0x040fe40000410000 */
        /* <DEDUP_REMOVED lines=11> */
[C---:B------:R-:W-:Y:S01]  /*cd90*/  HMMA.16816.F32.BF16 R40, R136.reuse, R146, R40 ;  /* 0x000000928828723c */ /* 0x040fe20000041828 */
[----:B------:R-:W1:Y:S03]  /*cda0*/  LDSM.16.MT88.4 R144, [R195+0x2100] ;  /* 0x00210000c390783b */ /* 0x000e660000004200 */
[C---:B------:R-:W-:Y:S02]  /*cdb0*/  FMUL.FTZ R112, R2.reuse, R112 ;  /* 0x0000007002707220 */ /* 0x040fe40000410000 */
[----:B------:R-:W-:Y:S02]  /*cdc0*/  FMUL.FTZ R113, R2, R113 ;  /* 0x0000007102717220 */ /* 0x000fe40000410000 */
[C---:B------:R-:W-:Y:S04]  /*cdd0*/  HMMA.16816.F32.BF16 R44, R136.reuse, R148, R44 ;  /* 0x00000094882c723c */ /* 0x040fe8000004182c */
[C---:B------:R-:W-:Y:S02]  /*cde0*/  FMUL.FTZ R114, R0.reuse, R114 ;  /* 0x0000007200727220 */ /* 0x040fe40000410000 */
[----:B------:R-:W-:Y:S02]  /*cdf0*/  FMUL.FTZ R115, R0, R115 ;  /* 0x0000007300737220 */ /* 0x000fe40000410000 */
[C---:B------:R-:W-:Y:S01]  /*ce00*/  HMMA.16816.F32.BF16 R48, R136.reuse, R150, R48 ;  /* 0x000000968830723c */ /* 0x040fe20000041830 */
[----:B------:R-:W2:Y:S03]  /*ce10*/  LDSM.16.MT88.4 R148, [R193+0x4100] ;  /* 0x00410000c194783b */ /* 0x000ea60000004200 */
        /* <DEDUP_REMOVED lines=18> */
[C---:B--2---:R-:W-:Y:S04]  /*cf40*/  HMMA.16816.F32.BF16 R68, R136.reuse, R148, R68 ;  /* 0x000000948844723c */ /* 0x044fe80000041844 */
[C---:B------:R-:W-:Y:S02]  /*cf50*/  FMUL.FTZ R128, R2.reuse, R128 ;  /* 0x0000008002807220 */ /* 0x040fe40000410000 */
[----:B------:R-:W-:Y:S02]  /*cf60*/  FMUL.FTZ R129, R2, R129 ;  /* 0x0000008102817220 */ /* 0x000fe40000410000 */
[C---:B------:R-:W-:Y:S01]  /*cf70*/  HMMA.16816.F32.BF16 R72, R136.reuse, R150, R72 ;  /* 0x000000968848723c */ /* 0x040fe20000041848 */
[----:B------:R-:W2:Y:S03]  /*cf80*/  LDSM.16.MT88.4 R148, [R195+0x4100] ;  /* 0x00410000c394783b */ /* 0x000ea60000004200 */
[C---:B------:R-:W-:Y:S02]  /*cf90*/  FMUL.FTZ R130, R0.reuse, R130 ;  /* 0x0000008200827220 */ /* 0x040fe40000410000 */
[----:B------:R-:W-:Y:S02]  /*cfa0*/  FMUL.FTZ R131, R0, R131 ;  /* 0x0000008300837220 */ /* 0x000fe40000410000 */
[----:B------:R-:W-:Y:S01]  /*cfb0*/  FFMA.FTZ R134, R191, c[0x0][0x2d0], -R133 ;  /* 0x0000b400bf867a23 */ /* 0x000fe20000010885 */
[C---:B---3--:R-:W-:Y:S03]  /*cfc0*/  HMMA.16816.F32.BF16 R76, R136.reuse, R140, R76 ;  /* 0x0000008c884c723c */ /* 0x048fe6000004184c */
[----:B------:R3:W2:Y:S01]  /*cfd0*/  MUFU.EX2 R182, R134 ;  /* 0x0000008600b67308 */ /* 0x0006a20000000800 */
[----:B------:R-:W-:Y:S02]  /*cfe0*/  FFMA.FTZ R2, R2, R227, R240 ;  /* 0x000000e302027223 */ /* 0x000fe400000100f0 */
[----:B------:R-:W-:Y:S02]  /*cff0*/  FFMA.FTZ R0, R0, R226, R185 ;  /* 0x000000e200007223 */ /* 0x000fe400000100b9 */
[C---:B------:R-:W-:Y:S01]  /*d000*/  HMMA.16816.F32.BF16 R80, R136.reuse, R142, R80 ;  /* 0x0000008e8850723c */ /* 0x040fe20000041850 */
[----:B------:R-:W5:Y:S03]  /*d010*/  LDSM.16.MT88.4 R140, [R193+0x6100] ;  /* 0x00610000c18c783b */ /* 0x000f660000004200 */
[----:B------:R-:W-:Y:S02]  /*d020*/  FADD.FTZ R2, R243, R2 ;  /* 0x00000002f3027221 */ /* 0x000fe40000010000 */
[----:B------:R-:W-:Y:S02]  /*d030*/  FADD.FTZ R0, R188, R0 ;  /* 0x00000000bc007221 */ /* 0x000fe40000010000 */
[C---:B-1----:R-:W-:Y:S04]  /*d040*/  HMMA.16816.F32.BF16 R84, R136.reuse, R144, R84 ;  /* 0x000000908854723c */ /* 0x042fe80000041854 */
[----:B------:R-:W-:Y:S02]  /*d050*/  FADD.FTZ R2, R242, R2 ;  /* 0x00000002f2027221 */ /* 0x000fe40000010000 */
[----:B------:R-:W-:Y:S02]  /*d060*/  FADD.FTZ R0, R187, R0 ;  /* 0x00000000bb007221 */ /* 0x000fe40000010000 */
[C---:B------:R-:W-:Y:S01]  /*d070*/  HMMA.16816.F32.BF16 R88, R136.reuse, R146, R88 ;  /* 0x000000928858723c */ /* 0x040fe20000041858 */
[----:B------:R-:W1:Y:S03]  /*d080*/  LDSM.16.MT88.4 R144, [R194+0x6100] ;  /* 0x00610000c290783b */ /* 0x000e660000004200 */
[----:B---3--:R-:W-:Y:S02]  /*d090*/  FFMA.FTZ R134, R221, c[0x0][0x2d0], -R133 ;  /* 0x0000b400dd867a23 */ /* 0x008fe40000010885 */
[----:B------:R-:W-:Y:S02]  /*d0a0*/  FADD.FTZ R2, R241, R2 ;  /* 0x00000002f1027221 */ /* 0x000fe40000010000 */
[C---:B--2---:R-:W-:Y:S01]  /*d0b0*/  HMMA.16816.F32.BF16 R92, R136.reuse, R148, R92 ;  /* 0x00000094885c723c */ /* 0x044fe2000004185c */
[----:B------:R2:W3:Y:S03]  /*d0c0*/  MUFU.EX2 R181, R134 ;  /* 0x0000008600b57308 */ /* 0x0004e60000000800 */
[----:B------:R-:W-:Y:S02]  /*d0d0*/  FADD.FTZ R2, R225, R2 ;  /* 0x00000002e1027221 */ /* 0x000fe40000010000 */
[----:B------:R-:W-:Y:S02]  /*d0e0*/  FADD.FTZ R0, R186, R0 ;  /* 0x00000000ba007221 */ /* 0x000fe40000010000 */
[C---:B------:R-:W-:Y:S01]  /*d0f0*/  HMMA.16816.F32.BF16 R96, R136.reuse, R150, R96 ;  /* 0x000000968860723c */ /* 0x040fe20000041860 */
[----:B------:R-:W3:Y:S03]  /*d100*/  LDSM.16.MT88.4 R148, [R196+0x6100] ;  /* 0x00610000c494783b */ /* 0x000ee60000004200 */
[----:B------:R-:W-:Y:S02]  /*d110*/  FADD.FTZ R2, R224, R2 ;  /* 0x00000002e0027221 */ /* 0x000fe40000010000 */
[----:B------:R-:W-:Y:S02]  /*d120*/  FADD.FTZ R0, R184, R0 ;  /* 0x00000000b8007221 */ /* 0x000fe40000010000 */
[----:B----4-:R-:W-:Y:S01]  /*d130*/  FADD.FTZ R2, R223, R2 ;  /* 0x00000002df027221 */ /* 0x010fe20000010000 */
[C---:B-----5:R-:W-:Y:S03]  /*d140*/  HMMA.16816.F32.BF16 R100, R136.reuse, R140, R100 ;  /* 0x0000008c8864723c */ /* 0x060fe60000041864 */
[----:B------:R-:W-:Y:S02]  /*d150*/  FADD.FTZ R2, R222, R2 ;  /* 0x00000002de027221 */ /* 0x000fe40000010000 */
[----:B------:R-:W-:Y:S03]  /*d160*/  FADD.FTZ R0, R183, R0 ;  /* 0x00000000b7007221 */ /* 0x000fe60000010000 */
[C---:B------:R-:W-:Y:S01]  /*d170*/  HMMA.16816.F32.BF16 R104, R136.reuse, R142, R104 ;  /* 0x0000008e8868723c */ /* 0x040fe20000041868 */
[----:B------:R-:W4:Y:S03]  /*d180*/  LDSM.16.MT88.4 R140, [R195+0x6100] ;  /* 0x00610000c38c783b */ /* 0x000f260000004200 */
[--C-:B--2---:R-:W-:Y:S02]  /*d190*/  FFMA.FTZ R134, R244, c[0x0][0x2d0], -R169.reuse ;  /* 0x0000b400f4867a23 */ /* 0x104fe400000108a9 */
[----:B------:R-:W-:Y:S02]  /*d1a0*/  FADD.FTZ R0, R182, R0 ;  /* 0x00000000b6007221 */ /* 0x000fe40000010000 */
[C---:B-1----:R-:W-:Y:S01]  /*d1b0*/  HMMA.16816.F32.BF16 R108, R136.reuse, R144, R108 ;  /* 0x00000090886c723c */ /* 0x042fe2000004186c */
[----:B------:R1:W2:Y:S03]  /*d1c0*/  MUFU.EX2 R221, R134 ;  /* 0x0000008600dd7308 */ /* 0x0002a60000000800 */
[----:B---3--:R-:W-:Y:S04]  /*d1d0*/  FADD.FTZ R0, R181, R0 ;  /* 0x00000000b5007221 */ /* 0x008fe80000010000 */
[C---:B------:R-:W-:Y:S01]  /*d1e0*/  HMMA.16816.F32.BF16 R112, R136.reuse, R146, R112 ;  /* 0x000000928870723c */ /* 0x040fe20000041870 */
[----:B------:R-:W3:Y:S07]  /*d1f0*/  LDSM.16.MT88.4 R144, [R193+0x900] ;  /* 0x00090000c190783b */ /* 0x000eee0000004200 */
[C---:B------:R-:W-:Y:S08]  /*d200*/  HMMA.16816.F32.BF16 R116, R136.reuse, R148, R116 ;  /* 0x000000948874723c */ /* 0x040ff00000041874 */
[C---:B------:R-:W-:Y:S01]  /*d210*/  HMMA.16816.F32.BF16 R120, R136.reuse, R150, R120 ;  /* 0x000000968878723c */ /* 0x040fe20000041878 */
[----:B------:R-:W5:Y:S03]  /*d220*/  LDSM.16.MT88.4 R148, [R194+0x900] ;  /* 0x00090000c294783b */ /* 0x000f660000004200 */
[----:B-1----:R-:W-:Y:S02]  /*d230*/  FFMA.FTZ R134, R245, c[0x0][0x2d0], -R169 ;  /* 0x0000b400f5867a23 */ /* 0x002fe400000108a9 */
[----:B--2---:R-:W-:Y:S02]  /*d240*/  FADD.FTZ R2, R221, R2 ;  /* 0x00000002dd027221 */ /* 0x004fe40000010000 */
[----:B------:R1:W2:Y:S01]  /*d250*/  MUFU.EX2 R191, R134 ;  /* 0x0000008600bf7308 */ /* 0x0002a20000000800 */
[C---:B----4-:R-:W-:Y:S08]  /*d260*/  HMMA.16816.F32.BF16 R124, R136.reuse, R140, R124 ;  /* 0x0000008c887c723c */ /* 0x050ff0000004187c */
[----:B------:R-:W-:Y:S01]  /*d270*/  HMMA.16816.F32.BF16 R128, R136, R142, R128 ;  /* 0x0000008e8880723c */ /* 0x000fe20000041880 */
[----:B------:R-:W4:Y:S06]  /*d280*/  LDSM.16.MT88.4 R140, [R195+0x900] ;  /* 0x00090000c38c783b */ /* 0x000f2c0000004200 */
[----:B------:R-:W-:Y:S02]  /*d290*/  F2FP.BF16.PACK_AB R136, R224, R225 ;  /* 0x000000e1e088723e */ /* 0x000fe400000010ff */
[----:B------:R-:W-:Y:S03]  /*d2a0*/  F2FP.BF16.PACK_AB R137, R183, R184 ;  /* 0x000000b8b789723e */ /* 0x000fe600000010ff */
[----:B------:R-:W-:Y:S02]  /*d2b0*/  F2FP.BF16.PACK_AB R138, R222, R223 ;  /* 0x000000dfde8a723e */ /* 0x000fe400000010ff */
[----:B------:R-:W-:Y:S01]  /*d2c0*/  F2FP.BF16.PACK_AB R139, R181, R182 ;  /* 0x000000b6b58b723e */ /* 0x000fe200000010ff */
[--C-:B-1----:R-:W-:Y:S02]  /*d2d0*/  FFMA.FTZ R134, R246, c[0x0][0x2d0], -R133.reuse ;  /* 0x0000b400f6867a23 */ /* 0x102fe40000010885 */
[----:B--2---:R-:W-:Y:S02]  /*d2e0*/  FADD.FTZ R2, R191, R2 ;  /* 0x00000002bf027221 */ /* 0x004fe40000010000 */
[----:B------:R1:W2:Y:S02]  /*d2f0*/  MUFU.EX2 R177, R134 ;  /* 0x0000008600b17308 */ /* 0x0002a40000000800 */
[C---:B---3--:R-:W-:Y:S08]  /*d300*/  HMMA.16816.F32.BF16 R4, R136.reuse, R144, R4 ;  /* 0x000000908804723c */ /* 0x048ff00000041804 */
[C---:B------:R-:W-:Y:S01]  /*d310*/  HMMA.16816.F32.BF16 R8, R136.reuse, R146, R8 ;  /* 0x000000928808723c */ /* 0x040fe20000041808 */
[----:B------:R-:W3:Y:S07]  /*d320*/  LDSM.16.MT88.4 R144, [R193+0x2900] ;  /* 0x00290000c190783b */ /* 0x000eee0000004200 */
[C---:B-----5:R-:W-:Y:S04]  /*d330*/  HMMA.16816.F32.BF16 R12, R136.reuse, R148, R12 ;  /* 0x00000094880c723c */ /* 0x060fe8000004180c */
[----:B-1----:R-:W-:Y:S04]  /*d340*/  FFMA.FTZ R134, R247, c[0x0][0x2d0], -R133 ;  /* 0x0000b400f7867a23 */ /* 0x002fe80000010885 */
[C---:B------:R-:W-:Y:S01]  /*d350*/  HMMA.16816.F32.BF16 R16, R136.reuse, R150, R16 ;  /* 0x000000968810723c */ /* 0x040fe20000041810 */
[----:B------:R-:W1:Y:S01]  /*d360*/  LDSM.16.MT88.4 R148, [R196+0x2900] ;  /* 0x00290000c494783b */ /* 0x000e620000004200 */
[----:B------:R5:W3:Y:S02]  /*d370*/  MUFU.EX2 R176, R134 ;  /* 0x0000008600b07308 */ /* 0x000ae40000000800 */
[----:B--2---:R-:W-:Y:S04]  /*d380*/  FADD.FTZ R0, R177, R0 ;  /* 0x00000000b1007221 */ /* 0x004fe80000010000 */
[C---:B------:R-:W-:Y:S08]  /*d390*/  HMMA.16816.F32.BF16 R20, R136.reuse, R152, R20 ;  /* 0x000000988814723c */ /* 0x040ff00000041814 */
[C---:B------:R-:W-:Y:S01]  /*d3a0*/  HMMA.16816.F32.BF16 R24, R136.reuse, R154, R24 ;  /* 0x0000009a8818723c */ /* 0x040fe20000041818 */
[----:B------:R-:W2:Y:S07]  /*d3b0*/  LDSM.16.MT88.4 R152, [R195+0x2900] ;  /* 0x00290000c398783b */ /* 0x000eae0000004200 */
[C---:B----4-:R-:W-:Y:S04]  /*d3c0*/  HMMA.16816.F32.BF16 R28, R136.reuse, R140, R28 ;  /* 0x0000008c881c723c */ /* 0x050fe8000004181c */
[--C-:B-----5:R-:W-:Y:S02]  /*d3d0*/  FFMA.FTZ R134, R248, c[0x0][0x2d0], -R169.reuse ;  /* 0x0000b400f8867a23 */ /* 0x120fe400000108a9 */
[----:B---3--:R-:W-:Y:S02]  /*d3e0*/  FADD.FTZ R0, R176, R0 ;  /* 0x00000000b0007221 */ /* 0x008fe40000010000 */
[C---:B------:R-:W-:Y:S01]  /*d3f0*/  HMMA.16816.F32.BF16 R32, R136.reuse, R142, R32 ;  /* 0x0000008e8820723c */ /* 0x040fe20000041820 */
[----:B------:R-:W3:Y:S01]  /*d400*/  LDSM.16.MT88.4 R140, [R193+0x4900] ;  /* 0x00490000c18c783b */ /* 0x000ee20000004200 */
[----:B------:R4:W5:Y:S06]  /*d410*/  MUFU.EX2 R190, R134 ;  /* 0x0000008600be7308 */ /* 0x00096c0000000800 */
[C---:B------:R-:W-:Y:S08]  /*d420*/  HMMA.16816.F32.BF16 R36, R136.reuse, R144, R36 ;  /* 0x000000908824723c */ /* 0x040ff00000041824 */
[C---:B------:R-:W-:Y:S01]  /*d430*/  HMMA.16816.F32.BF16 R40, R136.reuse, R146, R40 ;  /* 0x000000928828723c */ /* 0x040fe20000041828 */
[----:B------:R-:W3:Y:S07]  /*d440*/  LDSM.16.MT88.4 R144, [R194+0x4900] ;  /* 0x00490000c290783b */ /* 0x000eee0000004200 */
[C---:B------:R-:W-:Y:S04]  /*d450*/  HMMA.16816.F32.BF16 R44, R136.reuse, R156, R44 ;  /* 0x0000009c882c723c */ /* 0x040fe8000004182c */
[----:B----4-:R-:W-:Y:S02]  /*d460*/  FFMA.FTZ R134, R249, c[0x0][0x2d0], -R169 ;  /* 0x0000b400f9867a23 */ /* 0x010fe400000108a9 */
[----:B-----5:R-:W-:Y:S02]  /*d470*/  FADD.FTZ R2, R190, R2 ;  /* 0x00000002be027221 */ /* 0x020fe40000010000 */
[C---:B------:R-:W-:Y:S01]  /*d480*/  HMMA.16816.F32.BF16 R48, R136.reuse, R158, R48 ;  /* 0x0000009e8830723c */ /* 0x040fe20000041830 */
[----:B------:R-:W4:Y:S01]  /*d490*/  LDSM.16.MT88.4 R156, [R196+0x4900] ;  /* 0x00490000c49c783b */ /* 0x000f220000004200 */
[----:B------:R5:W3:Y:S06]  /*d4a0*/  MUFU.EX2 R189, R134 ;  /* 0x0000008600bd7308 */ /* 0x000aec0000000800 */
[C---:B-1----:R-:W-:Y:S08]  /*d4b0*/  HMMA.16816.F32.BF16 R52, R136.reuse, R148, R52 ;  /* 0x000000948834723c */ /* 0x042ff00000041834 */
[C---:B------:R-:W-:Y:S01]  /*d4c0*/  HMMA.16816.F32.BF16 R56, R136.reuse, R150, R56 ;  /* 0x000000968838723c */ /* 0x040fe20000041838 */
[----:B------:R-:W1:Y:S07]  /*d4d0*/  LDSM.16.MT88.4 R148, [R195+0x4900] ;  /* 0x00490000c394783b */ /* 0x000e6e0000004200 */
[C---:B--2---:R-:W-:Y:S04]  /*d4e0*/  HMMA.16816.F32.BF16 R60, R136.reuse, R152, R60 ;  /* 0x00000098883c723c */ /* 0x044fe8000004183c */
[--C-:B-----5:R-:W-:Y:S02]  /*d4f0*/  FFMA.FTZ R134, R250, c[0x0][0x2d0], -R133.reuse ;  /* 0x0000b400fa867a23 */ /* 0x120fe40000010885 */
[----:B---3--:R-:W-:Y:S02]  /*d500*/  FADD.FTZ R2, R189, R2 ;  /* 0x00000002bd027221 */ /* 0x008fe40000010000 */
[C---:B------:R-:W-:Y:S01]  /*d510*/  HMMA.16816.F32.BF16 R64, R136.reuse, R154, R64 ;  /* 0x0000009a8840723c */ /* 0x040fe20000041840 */
[----:B------:R-:W-:Y:S01]  /*d520*/  LDSM.16.MT88.4 R152, [R196+0x6900] ;  /* 0x00690000c498783b */ /* 0x000fe20000004200 */
[----:B------:R2:W3:Y:S06]  /*d530*/  MUFU.EX2 R175, R134 ;  /* 0x0000008600af7308 */ /* 0x0004ec0000000800 */
[C---:B------:R-:W-:Y:S08]  /*d540*/  HMMA.16816.F32.BF16 R68, R136.reuse, R140, R68 ;  /* 0x0000008c8844723c */ /* 0x040ff00000041844 */
[C---:B------:R-:W-:Y:S01]  /*d550*/  HMMA.16816.F32.BF16 R72, R136.reuse, R142, R72 ;  /* 0x0000008e8848723c */ /* 0x040fe20000041848 */
[----:B------:R-:W5:Y:S07]  /*d560*/  LDSM.16.MT88.4 R140, [R193+0x6900] ;  /* 0x00690000c18c783b */ /* 0x000f6e0000004200 */
[C---:B------:R-:W-:Y:S04]  /*d570*/  HMMA.16816.F32.BF16 R76, R136.reuse, R144, R76 ;  /* 0x00000090884c723c */ /* 0x040fe8000004184c */
[----:B--2---:R-:W-:Y:S02]  /*d580*/  FFMA.FTZ R134, R251, c[0x0][0x2d0], -R133 ;  /* 0x0000b400fb867a23 */ /* 0x004fe40000010885 */
[----:B---3--:R-:W-:Y:S02]  /*d590*/  FADD.FTZ R0, R175, R0 ;  /* 0x00000000af007221 */ /* 0x008fe40000010000 */
[C---:B------:R-:W-:Y:S01]  /*d5a0*/  HMMA.16816.F32.BF16 R80, R136.reuse, R146, R80 ;  /* 0x000000928850723c */ /* 0x040fe20000041850 */
[----:B------:R-:W2:Y:S01]  /*d5b0*/  LDSM.16.MT88.4 R144, [R194+0x6900] ;  /* 0x00690000c290783b */ /* 0x000ea20000004200 */
[----:B------:R3:W3:Y:S06]  /*d5c0*/  MUFU.EX2 R174, R134 ;  /* 0x0000008600ae7308 */ /* 0x0006ec0000000800 */
[C---:B----4-:R-:W-:Y:S08]  /*d5d0*/  HMMA.16816.F32.BF16 R84, R136.reuse, R156, R84 ;  /* 0x0000009c8854723c */ /* 0x050ff00000041854 */
[C---:B------:R-:W-:Y:S01]  /*d5e0*/  HMMA.16816.F32.BF16 R88, R136.reuse, R158, R88 ;  /* 0x0000009e8858723c */ /* 0x040fe20000041858 */
[----:B------:R-:W-:Y:S07]  /*d5f0*/  LDSM.16.MT88.4 R156, [R194+0x1100] ;  /* 0x00110000c29c783b */ /* 0x000fee0000004200 */
[C---:B-1----:R-:W-:Y:S04]  /*d600*/  HMMA.16816.F32.BF16 R92, R136.reuse, R148, R92 ;  /* 0x00000094885c723c */ /* 0x042fe8000004185c */
[--C-:B---3--:R-:W-:Y:S02]  /*d610*/  FFMA.FTZ R134, R170, c[0x0][0x2d0], -R169.reuse ;  /* 0x0000b400aa867a23 */ /* 0x108fe400000108a9 */
[----:B------:R-:W-:Y:S02]  /*d620*/  FADD.FTZ R0, R174, R0 ;  /* 0x00000000ae007221 */ /* 0x000fe40000010000 */
[C---:B------:R-:W-:Y:S01]  /*d630*/  HMMA.16816.F32.BF16 R96, R136.reuse, R150, R96 ;  /* 0x000000968860723c */ /* 0x040fe20000041860 */
[----:B------:R-:W1:Y:S01]  /*d640*/  LDSM.16.MT88.4 R148, [R195+0x6900] ;  /* 0x00690000c394783b */ /* 0x000e620000004200 */
[----:B------:R3:W4:Y:S06]  /*d650*/  MUFU.EX2 R180, R134 ;  /* 0x0000008600b47308 */ /* 0x00072c0000000800 */
[C---:B-----5:R-:W-:Y:S08]  /*d660*/  HMMA.16816.F32.BF16 R100, R136.reuse, R140, R100 ;  /* 0x0000008c8864723c */ /* 0x060ff00000041864 */
[C---:B------:R-:W-:Y:S01]  /*d670*/  HMMA.16816.F32.BF16 R104, R136.reuse, R142, R104 ;  /* 0x0000008e8868723c */ /* 0x040fe20000041868 */
[----:B------:R-:W5:Y:S07]  /*d680*/  LDSM.16.MT88.4 R140, [R193+0x1100] ;  /* 0x00110000c18c783b */ /* 0x000f6e0000004200 */
[C---:B--2---:R-:W-:Y:S04]  /*d690*/  HMMA.16816.F32.BF16 R108, R136.reuse, R144, R108 ;  /* 0x00000090886c723c */ /* 0x044fe8000004186c */
[----:B---3--:R-:W-:Y:S02]  /*d6a0*/  FFMA.FTZ R134, R171, c[0x0][0x2d0], -R169 ;  /* 0x0000b400ab867a23 */ /* 0x008fe400000108a9 */
[----:B----4-:R-:W-:Y:S02]  /*d6b0*/  FADD.FTZ R2, R180, R2 ;  /* 0x00000002b4027221 */ /* 0x010fe40000010000 */
[C---:B------:R-:W-:Y:S01]  /*d6c0*/  HMMA.16816.F32.BF16 R112, R136.reuse, R146, R112 ;  /* 0x000000928870723c */ /* 0x040fe20000041870 */
[----:B------:R-:W2:Y:S01]  /*d6d0*/  LDSM.16.MT88.4 R144, [R196+0x1100] ;  /* 0x00110000c490783b */ /* 0x000ea20000004200 */
[----:B------:R3:W4:Y:S06]  /*d6e0*/  MUFU.EX2 R179, R134 ;  /* 0x0000008600b37308 */ /* 0x00072c0000000800 */
[C---:B------:R-:W-:Y:S08]  /*d6f0*/  HMMA.16816.F32.BF16 R116, R136.reuse, R152, R116 ;  /* 0x000000988874723c */ /* 0x040ff00000041874 */
[C---:B------:R-:W-:Y:S01]  /*d700*/  HMMA.16816.F32.BF16 R120, R136.reuse, R154, R120 ;  /* 0x0000009a8878723c */ /* 0x040fe20000041878 */
[----:B------:R-:W-:Y:S07]  /*d710*/  LDSM.16.MT88.4 R152, [R194+0x3100] ;  /* 0x00310000c298783b */ /* 0x000fee0000004200 */
[C---:B-1----:R-:W-:Y:S04]  /*d720*/  HMMA.16816.F32.BF16 R124, R136.reuse, R148, R124 ;  /* 0x00000094887c723c */ /* 0x042fe8000004187c */
[--C-:B---3--:R-:W-:Y:S04]  /*d730*/  FFMA.FTZ R134, R252, c[0x0][0x2d0], -R133.reuse ;  /* 0x0000b400fc867a23 */ /* 0x108fe80000010885 */
[----:B------:R-:W-:Y:S01]  /*d740*/  HMMA.16816.F32.BF16 R128, R136, R150, R128 ;  /* 0x000000968880723c */ /* 0x000fe20000041880 */
[----:B------:R-:W1:Y:S01]  /*d750*/  LDSM.16.MT88.4 R148, [R195+0x1100] ;  /* 0x00110000c394783b */ /* 0x000e620000004200 */
[----:B------:R3:W-:Y:S05]  /*d760*/  MUFU.EX2 R173, R134 ;  /* 0x0000008600ad7308 */ /* 0x0007ea0000000800 */
[----:B------:R-:W-:Y:S02]  /*d770*/  F2FP.BF16.PACK_AB R136, R191, R221 ;  /* 0x000000ddbf88723e */ /* 0x000fe400000010ff */
[----:B------:R-:W-:Y:S03]  /*d780*/  F2FP.BF16.PACK_AB R137, R176, R177 ;  /* 0x000000b1b089723e */ /* 0x000fe600000010ff */
[----:B------:R-:W-:Y:S02]  /*d790*/  F2FP.BF16.PACK_AB R138, R189, R190 ;  /* 0x000000bebd8a723e */ /* 0x000fe400000010ff */
[----:B------:R-:W-:Y:S07]  /*d7a0*/  F2FP.BF16.PACK_AB R139, R174, R175 ;  /* 0x000000afae8b723e */ /* 0x000fee00000010ff */
[C---:B-----5:R-:W-:Y:S03]  /*d7b0*/  HMMA.16816.F32.BF16 R4, R136.reuse, R140, R4 ;  /* 0x0000008c8804723c */ /* 0x060fe60000041804 */
[--C-:B---3--:R-:W-:Y:S02]  /*d7c0*/  FFMA.FTZ R134, R172, c[0x0][0x2d0], -R133.reuse ;  /* 0x0000b400ac867a23 */ /* 0x108fe40000010885 */
[----:B------:R-:W-:Y:S03]  /*d7d0*/  FFMA.FTZ R133, R168, c[0x0][0x2d0], -R133 ;  /* 0x0000b400a8857a23 */ /* 0x000fe60000010885 */
[C---:B------:R-:W-:Y:S01]  /*d7e0*/  HMMA.16816.F32.BF16 R8, R136.reuse, R142, R8 ;  /* 0x0000008e8808723c */ /* 0x040fe20000041808 */
[----:B------:R-:W3:Y:S01]  /*d7f0*/  LDSM.16.MT88.4 R140, [R193+0x3100] ;  /* 0x00310000c18c783b */ /* 0x000ee20000004200 */
[----:B------:R5:W-:Y:S02]  /*d800*/  MUFU.EX2 R172, R134 ;  /* 0x0000008600ac7308 */ /* 0x000be40000000800 */
[----:B----4-:R-:W-:Y:S04]  /*d810*/  F2FP.BF16.PACK_AB R168, R179, R180 ;  /* 0x000000b4b3a8723e */ /* 0x010fe800000010ff */
[C---:B------:R-:W-:Y:S04]  /*d820*/  HMMA.16816.F32.BF16 R12, R136.reuse, R156, R12 ;  /* 0x0000009c880c723c */ /* 0x040fe8000004180c */
[----:B------:R-:W4:Y:S04]  /*d830*/  MUFU.EX2 R133, R133 ;  /* 0x0000008500857308 */ /* 0x000f280000000800 */
[C---:B------:R-:W-:Y:S01]  /*d840*/  HMMA.16816.F32.BF16 R16, R136.reuse, R158, R16 ;  /* 0x0000009e8810723c */ /* 0x040fe20000041810 */
[----:B------:R-:W3:Y:S07]  /*d850*/  LDSM.16.MT88.4 R156, [R196+0x3100] ;  /* 0x00310000c49c783b */ /* 0x000eee0000004200 */
[C---:B--2---:R-:W-:Y:S04]  /*d860*/  HMMA.16816.F32.BF16 R20, R136.reuse, R144, R20 ;  /* 0x000000908814723c */ /* 0x044fe80000041814 */
[--C-:B-----5:R-:W-:Y:S04]  /*d870*/  FFMA.FTZ R134, R238, c[0x0][0x2d0], -R169.reuse ;  /* 0x0000b400ee867a23 */ /* 0x120fe800000108a9 */
[C---:B------:R-:W-:Y:S01]  /*d880*/  HMMA.16816.F32.BF16 R24, R136.reuse, R146, R24 ;  /* 0x000000928818723c */ /* 0x040fe20000041818 */
[----:B------:R-:W2:Y:S01]  /*d890*/  LDSM.16.MT88.4 R144, [R195+0x3100] ;  /* 0x00310000c390783b */ /* 0x000ea20000004200 */
[----:B------:R5:W-:Y:S02]  /*d8a0*/  MUFU.EX2 R178, R134 ;  /* 0x0000008600b27308 */ /* 0x000be40000000800 */
[----:B----4-:R-:W-:Y:S04]  /*d8b0*/  F2FP.BF16.PACK_AB R171, R133, R135 ;  /* 0x0000008785ab723e */ /* 0x010fe800000010ff */
[C---:B-1----:R-:W-:Y:S08]  /*d8c0*/  HMMA.16816.F32.BF16 R28, R136.reuse, R148, R28 ;  /* 0x00000094881c723c */ /* 0x042ff0000004181c */
[C---:B------:R-:W-:Y:S01]  /*d8d0*/  HMMA.16816.F32.BF16 R32, R136.reuse, R150, R32 ;  /* 0x000000968820723c */ /* 0x040fe20000041820 */
[----:B------:R-:W-:Y:S07]  /*d8e0*/  LDSM.16.MT88.4 R148, [R194+0x5100] ;  /* 0x00510000c294783b */ /* 0x000fee0000004200 */
[C---:B---3--:R-:W-:Y:S04]  /*d8f0*/  HMMA.16816.F32.BF16 R36, R136.reuse, R140, R36 ;  /* 0x0000008c8824723c */ /* 0x048fe80000041824 */
[----:B-----5:R-:W-:Y:S01]  /*d900*/  FFMA.FTZ R134, R239, c[0x0][0x2d0], -R169 ;  /* 0x0000b400ef867a23 */ /* 0x020fe200000108a9 */
[----:B------:R-:W-:Y:S03]  /*d910*/  F2FP.BF16.PACK_AB R169, R172, R173 ;  /* 0x000000adaca9723e */ /* 0x000fe600000010ff */
[C---:B------:R-:W-:Y:S01]  /*d920*/  HMMA.16816.F32.BF16 R40, R136.reuse, R142, R40 ;  /* 0x0000008e8828723c */ /* 0x040fe20000041828 */
[----:B------:R-:W1:Y:S01]  /*d930*/  LDSM.16.MT88.4 R140, [R193+0x5100] ;  /* 0x00510000c18c783b */ /* 0x000e620000004200 */
[----:B------:R-:W3:Y:S06]  /*d940*/  MUFU.EX2 R134, R134 ;  /* 0x0000008600867308 */ /* 0x000eec0000000800 */
[C---:B------:R-:W-:Y:S08]  /*d950*/  HMMA.16816.F32.BF16 R44, R136.reuse, R152, R44 ;  /* 0x00000098882c723c */ /* 0x040ff0000004182c */
[C---:B------:R-:W-:Y:S01]  /*d960*/  HMMA.16816.F32.BF16 R48, R136.reuse, R154, R48 ;  /* 0x0000009a8830723c */ /* 0x040fe20000041830 */
[----:B------:R-:W4:Y:S07]  /*d970*/  LDSM.16.MT88.4 R152, [R196+0x5100] ;  /* 0x00510000c498783b */ /* 0x000f2e0000004200 */
[C---:B------:R-:W-:Y:S04]  /*d980*/  HMMA.16816.F32.BF16 R52, R136.reuse, R156, R52 ;  /* 0x0000009c8834723c */ /* 0x040fe80000041834 */
[----:B---3--:R-:W-:Y:S04]  /*d990*/  F2FP.BF16.PACK_AB R170, R134, R178 ;  /* 0x000000b286aa723e */ /* 0x008fe800000010ff */
        /* <DEDUP_REMOVED lines=11> */
[C---:B----4-:R-:W-:Y:S08]  /*da50*/  HMMA.16816.F32.BF16 R84, R136.reuse, R152, R84 ;  /* 0x000000988854723c */ /* 0x050ff00000041854 */
[C---:B------:R-:W-:Y:S01]  /*da60*/  HMMA.16816.F32.BF16 R88, R136.reuse, R154, R88 ;  /* 0x0000009a8858723c */ /* 0x040fe20000041858 */
[----:B------:R-:W4:Y:S07]  /*da70*/  LDSM.16.MT88.4 R152, [R195+0x7100] ;  /* 0x00710000c398783b */ /* 0x000f2e0000004200 */
[C---:B---3--:R-:W-:Y:S08]  /*da80*/  HMMA.16816.F32.BF16 R92, R136.reuse, R156, R92 ;  /* 0x0000009c885c723c */ /* 0x048ff0000004185c */
[C---:B------:R-:W-:Y:S01]  /*da90*/  HMMA.16816.F32.BF16 R96, R136.reuse, R158, R96 ;  /* 0x0000009e8860723c */ /* 0x040fe20000041860 */
[----:B------:R-:W-:Y:S07]  /*daa0*/  LDSM.16.MT88.4 R156, [R194+0x1900] ;  /* 0x00190000c29c783b */ /* 0x000fee0000004200 */
[C---:B-1----:R-:W-:Y:S08]  /*dab0*/  HMMA.16816.F32.BF16 R100, R136.reuse, R140, R100 ;  /* 0x0000008c8864723c */ /* 0x042ff00000041864 */
[C---:B------:R-:W-:Y:S01]  /*dac0*/  HMMA.16816.F32.BF16 R104, R136.reuse, R142, R104 ;  /* 0x0000008e8868723c */ /* 0x040fe20000041868 */
[----:B------:R-:W1:Y:S07]  /*dad0*/  LDSM.16.MT88.4 R140, [R193+0x1900] ;  /* 0x00190000c18c783b */ /* 0x000e6e0000004200 */
[C---:B------:R-:W-:Y:S08]  /*dae0*/  HMMA.16816.F32.BF16 R108, R136.reuse, R144, R108 ;  /* 0x00000090886c723c */ /* 0x040ff0000004186c */
[C---:B------:R-:W-:Y:S08]  /*daf0*/  HMMA.16816.F32.BF16 R112, R136.reuse, R146, R112 ;  /* 0x000000928870723c */ /* 0x040ff00000041870 */
[C---:B--2---:R-:W-:Y:S08]  /*db00*/  HMMA.16816.F32.BF16 R116, R136.reuse, R148, R116 ;  /* 0x000000948874723c */ /* 0x044ff00000041874 */
[C---:B------:R-:W-:Y:S08]  /*db10*/  HMMA.16816.F32.BF16 R120, R136.reuse, R150, R120 ;  /* 0x000000968878723c */ /* 0x040ff00000041878 */
[C---:B----4-:R-:W-:Y:S08]  /*db20*/  HMMA.16816.F32.BF16 R124, R136.reuse, R152, R124 ;  /* 0x00000098887c723c */ /* 0x050ff0000004187c */
[----:B------:R-:W-:Y:S08]  /*db30*/  HMMA.16816.F32.BF16 R128, R136, R154, R128 ;  /* 0x0000009a8880723c */ /* 0x000ff00000041880 */
[C---:B-1----:R-:W-:Y:S01]  /*db40*/  HMMA.16816.F32.BF16 R136, R168.reuse, R140, R4 ;  /* 0x0000008ca888723c */ /* 0x042fe20000041804 */
        /* <DEDUP_REMOVED lines=24> */
[C---:B-----5:R-:W-:Y:S08]  /*dcd0*/  HMMA.16816.F32.BF16 R68, R168.reuse, R20, R68 ;  /* 0x00000014a844723c */ /* 0x060ff00000041844 */
[C---:B------:R-:W-:Y:S01]  /*dce0*/  HMMA.16816.F32.BF16 R72, R168.reuse, R22, R72 ;  /* 0x00000016a848723c */ /* 0x040fe20000041848 */
[----:B------:R-:W5:Y:S07]  /*dcf0*/  LDSM.16.MT88.4 R20, [R194+0x7900] ;  /* 0x00790000c214783b */ /* 0x000f6e0000004200 */
[C---:B-1----:R-:W-:Y:S08]  /*dd00*/  HMMA.16816.F32.BF16 R76, R168.reuse, R4, R76 ;  /* 0x00000004a84c723c */ /* 0x042ff0000004184c */
[C---:B------:R-:W-:Y:S01]  /*dd10*/  HMMA.16816.F32.BF16 R80, R168.reuse, R6, R80 ;  /* 0x00000006a850723c */ /* 0x040fe20000041850 */
[----:B------:R-:W1:Y:S07]  /*dd20*/  LDSM.16.MT88.4 R4, [R196+0x7900] ;  /* 0x00790000c404783b */ /* 0x000e6e0000004200 */
[C---:B--2---:R-:W-:Y:S08]  /*dd30*/  HMMA.16816.F32.BF16 R84, R168.reuse, R8, R84 ;  /* 0x00000008a854723c */ /* 0x044ff00000041854 */
[C---:B------:R-:W-:Y:S01]  /*dd40*/  HMMA.16816.F32.BF16 R88, R168.reuse, R10, R88 ;  /* 0x0000000aa858723c */ /* 0x040fe20000041858 */
[----:B------:R-:W2:Y:S07]  /*dd50*/  LDSM.16.MT88.4 R8, [R195+0x7900] ;  /* 0x00790000c308783b */ /* 0x000eae0000004200 */
[C---:B---3--:R-:W-:Y:S01]  /*dd60*/  HMMA.16816.F32.BF16 R92, R168.reuse, R12, R92 ;  /* 0x0000000ca85c723c */ /* 0x048fe2000004185c */
[----:B------:R-:W3:Y:S07]  /*dd70*/  LDL R12, [R1+0x68] ;  /* 0x00006800010c7983 */ /* 0x000eee0000100800 */
[C---:B------:R-:W-:Y:S08]  /*dd80*/  HMMA.16816.F32.BF16 R96, R168.reuse, R14, R96 ;  /* 0x0000000ea860723c */ /* 0x040ff00000041860 */
[C---:B----4-:R-:W-:Y:S08]  /*dd90*/  HMMA.16816.F32.BF16 R100, R168.reuse, R16, R100 ;  /* 0x00000010a864723c */ /* 0x050ff00000041864 */
[C---:B------:R-:W-:Y:S08]  /*dda0*/  HMMA.16816.F32.BF16 R104, R168.reuse, R18, R104 ;  /* 0x00000012a868723c */ /* 0x040ff00000041868 */
[C---:B-----5:R-:W-:Y:S08]  /*ddb0*/  HMMA.16816.F32.BF16 R108, R168.reuse, R20, R108 ;  /* 0x00000014a86c723c */ /* 0x060ff0000004186c */
[C---:B------:R-:W-:Y:S08]  /*ddc0*/  HMMA.16816.F32.BF16 R112, R168.reuse, R22, R112 ;  /* 0x00000016a870723c */ /* 0x040ff00000041870 */
[C---:B-1----:R-:W-:Y:S07]  /*ddd0*/  HMMA.16816.F32.BF16 R116, R168.reuse, R4, R116 ;  /* 0x00000004a874723c */ /* 0x042fee0000041874 */
[----:B------:R-:W-:Y:S01]  /*dde0*/  FADD.FTZ R4, R173, R0 ;  /* 0x00000000ad047221 */ /* 0x000fe20000010000 */
[C---:B------:R-:W-:Y:S04]  /*ddf0*/  HMMA.16816.F32.BF16 R120, R168.reuse, R6, R120 ;  /* 0x00000006a878723c */ /* 0x040fe80000041878 */
[----:B------:R-:W-:Y:S02]  /*de00*/  FADD.FTZ R0, R179, R2 ;  /* 0x00000002b3007221 */ /* 0x000fe40000010000 */
[----:B------:R-:W-:Y:S02]  /*de10*/  FADD.FTZ R4, R172, R4 ;  /* 0x00000004ac047221 */ /* 0x000fe40000010000 */
[C---:B--2---:R-:W-:Y:S04]  /*de20*/  HMMA.16816.F32.BF16 R124, R168.reuse, R8, R124 ;  /* 0x00000008a87c723c */ /* 0x044fe8000004187c */
[----:B------:R-:W-:Y:S02]  /*de30*/  FADD.FTZ R2, R178, R0 ;  /* 0x00000000b2027221 */ /* 0x000fe40000010000 */
[----:B------:R-:W-:Y:S02]  /*de40*/  FADD.FTZ R0, R135, R4 ;  /* 0x0000000487007221 */ /* 0x000fe40000010000 */
[----:B------:R-:W-:Y:S04]  /*de50*/  HMMA.16816.F32.BF16 R128, R168, R10, R128 ;  /* 0x0000000aa880723c */ /* 0x000fe80000041880 */
[----:B------:R-:W-:Y:S01]  /*de60*/  FADD.FTZ R2, R134, R2 ;  /* 0x0000000286027221 */ /* 0x000fe20000010000 */
[----:B------:R-:W-:Y:S01]  /*de70*/  MOV R134, R3 ;  /* 0x0000000300867202 */ /* 0x000fe20000000f00 */
[----:B------:R-:W-:Y:S01]  /*de80*/  FADD.FTZ R0, R133, R0 ;  /* 0x0000000085007221 */ /* 0x000fe20000010000 */
[----:B------:R-:W-:Y:S02]  /*de90*/  MOV R133, R132 ;  /* 0x0000008400857202 */ /* 0x000fe40000000f00 */
[----:B------:R1:W-:Y:S04]  /*dea0*/  STL [R1+0x8], R2 ;  /* 0x0000080201007387 */ /* 0x0003e80000100800 */
[----:B------:R1:W-:Y:S01]  /*deb0*/  STL [R1+0xc], R0 ;  /* 0x00000c0001007387 */ /* 0x0003e20000100800 */
[----:B---3--:R-:W-:Y:S02]  /*dec0*/  ISETP.GT.AND P0, PT, R220, R12, PT ;  /* 0x0000000cdc00720c */ /* 0x008fe40003f04270 */
[----:B------:R-:W-:Y:S11]  /*ded0*/  MOV R220, R219 ;  /* 0x000000db00dc7202 */ /* 0x000ff60000000f00 */
[----:B-1----:R-:W-:-:S05]  /*dee0*/  @P0 BRA `(.L_x_900) ;  /* 0xffffc7a000000947 */ /* 0x002fca000383ffff */
.L_x_899:
[----:B------:R-:W-:-:S13]  /*def0*/  ISETP.GE.AND P0, PT, R219, R232, PT ;  /* 0x000000e8db00720c */ /* 0x000fda0003f06270 */
[----:B------:R-:W-:Y:S05]  /*df00*/  @!P0 BRA `(.L_x_901) ;  /* 0x000043c000008947 */ /* 0x000fea0003800000 */
[----:B------:R-:W2:Y:S01]  /*df10*/  LDL.64 R6, [R1+0x60] ;  /* 0x0000600001067983 */ /* 0x000ea20000100a00 */
[----:B------:R-:W-:-:S03]  /*df20*/  ULDC.64 UR4, c[0x0][0x208] ;  /* 0x0000820000047ab9 */ /* 0x000fc60000000a00 */
[----:B-1----:R-:W3:Y:S04]  /*df30*/  LDL.64 R4, [R1+0x48] ;  /* 0x0000480001047983 */ /* 0x002ee80000100a00 */
[----:B------:R-:W4:Y:S04]  /*df40*/  LDL.64 R10, [R1+0x58] ;  /* 0x00005800010a7983 */ /* 0x000f280000100a00 */
[----:B------:R-:W5:Y:S04]  /*df50*/  LDL.64 R8, [R1+0x50] ;  /* 0x0000500001087983 */ /* 0x000f680000100a00 */
[----:B------:R-:W4:Y:S01]  /*df60*/  LDL R0, [R1+0x6c] ;  /* 0x00006c0001007983 */ /* 0x000f220000100800 */
[----:B------:R-:W-:-:S05]  /*df70*/  IMAD.MOV.U32 R2, RZ, RZ, c[0x0][0x2c4] ;  /* 0x0000b100ff027624 */ /* 0x000fca00078e00ff */
[----:B------:R-:W-:Y:S01]  /*df80*/  ISETP.NE.AND P1, PT, R2, 0x1, PT ;  /* 0x000000010200780c */ /* 0x000fe20003f25270 */
[----:B------:R-:W-:Y:S01]  /*df90*/  IMAD.MOV.U32 R134, RZ, RZ, R3 ;  /* 0x000000ffff867224 */ /* 0x000fe200078e0003 */
[----:B------:R-:W-:Y:S01]  /*dfa0*/  MOV R133, R132 ;  /* 0x0000008400857202 */ /* 0x000fe20000000f00 */
[----:B------:R-:W-:Y:S02]  /*dfb0*/  USHF.L.U64.HI UR5, UR4, 0x5, UR5 ;  /* 0x0000000504057899 */ /* 0x000fe40008010205 */
[----:B------:R-:W-:Y:S01]  /*dfc0*/  USHF.L.U32 UR4, UR4, 0x5, URZ ;  /* 0x0000000504047899 */ /* 0x000fe2000800063f */
[----:B--2---:R-:W-:-:S05]  /*dfd0*/  IADD3 R240, P0, R6, 0x40, RZ ;  /* 0x0000004006f07810 */ /* 0x004fca0007f1e0ff */
[----:B---3--:R-:W-:Y:S01]  /*dfe0*/  IMAD.X R241, RZ, RZ, R5, P0 ;  /* 0x000000fffff17224 */ /* 0x008fe200000e0605 */
[----:B------:R-:W-:Y:S02]  /*dff0*/  IADD3 R238, P0, R6, 0x80, RZ ;  /* 0x0000008006ee7810 */ /* 0x000fe40007f1e0ff */
[----:B------:R-:W-:-:S03]  /*e000*/  MOV R4, R6 ;  /* 0x0000000600047202 */ /* 0x000fc60000000f00 */
[--C-:B------:R-:W-:Y:S01]  /*e010*/  IMAD.X R239, RZ, RZ, R5.reuse, P0 ;  /* 0x000000ffffef7224 */ /* 0x100fe200000e0605 */
[----:B------:R-:W-:Y:S01]  /*e020*/  IADD3 R236, P0, R6, 0xc0, RZ ;  /* 0x000000c006ec7810 */ /* 0x000fe20007f1e0ff */
[----:B------:R1:W-:Y:S04]  /*e030*/  STL.64 [R1+0x48], R4 ;  /* 0x0000480401007387 */ /* 0x0003e80000100a00 */
[----:B------:R-:W-:Y:S01]  /*e040*/  IMAD.X R237, RZ, RZ, R5, P0 ;  /* 0x000000ffffed7224 */ /* 0x000fe200000e0605 */
[----:B----4-:R-:W-:-:S04]  /*e050*/  IADD3 R251, P0, R10, 0x40, RZ ;  /* 0x000000400afb7810 */ /* 0x010fc80007f1e0ff */
[----:B-----5:R-:W-:Y:S02]  /*e060*/  IADD3.X R250, RZ, R9, RZ, P0, !PT ;  /* 0x00000009fffa7210 */ /* 0x020fe400007fe4ff */
[----:B------:R-:W-:-:S05]  /*e070*/  IADD3 R249, P0, R10, 0x80, RZ ;  /* 0x000000800af97810 */ /* 0x000fca0007f1e0ff */
[----:B------:R-:W-:Y:S01]  /*e080*/  IMAD.X R248, RZ, RZ, R9, P0 ;  /* 0x000000fffff87224 */ /* 0x000fe200000e0609 */
[----:B------:R-:W-:Y:S01]  /*e090*/  IADD3 R247, P0, R10, 0xc0, RZ ;  /* 0x000000c00af77810 */ /* 0x000fe20007f1e0ff */
[----:B------:R-:W-:-:S04]  /*e0a0*/  @P1 IMAD.HI.U32 R252, R0, c[0x0][0x2c8], RZ ;  /* 0x0000b20000fc1a27 */ /* 0x000fc800078e00ff */
[----:B------:R-:W-:Y:S02]  /*e0b0*/  IMAD.X R246, RZ, RZ, R9, P0 ;  /* 0x000000fffff67224 */ /* 0x000fe400000e0609 */
.L_x_910:
[----:B------:R-:W2:Y:S01]  /*e0c0*/  LDL.64 R8, [R1+0x48] ;  /* 0x0000480001087983 */ /* 0x000ea20000100a00 */
[----:B------:R-:W-:Y:S01]  /*e0d0*/  IMAD.MOV.U32 R3, RZ, RZ, 0x6 ;  /* 0x00000006ff037424 */ /* 0x000fe200078e00ff */
[----:B-1----:R-:W-:Y:S01]  /*e0e0*/  SHF.R.S32.HI R2, RZ, 0x1f, R219 ;  /* 0x0000001fff027819 */ /* 0x002fe200000114db */
[----:B------:R-:W-:Y:S01]  /*e0f0*/  IMAD.MOV.U32 R0, RZ, RZ, c[0x0][0x208] ;  /* 0x00008200ff007624 */ /* 0x000fe200078e00ff */
[----:B------:R-:W-:Y:S04]  /*e100*/  DEPBAR.LE SB0, 0x0 ;  /* 0x000080000000791a */ /* 0x000fe80000000000 */
[----:B------:R-:W3:Y:S01]  /*e110*/  LDL.64 R10, [R1+0x60] ;  /* 0x00006000010a7983 */ /* 0x000ee20000100a00 */
[----:B------:R-:W-:Y:S01]  /*e120*/  IMAD.MOV.U32 R16, RZ, RZ, c[0x0][0x208] ;  /* 0x00008200ff107624 */ /* 0x000fe200078e00ff */
[----:B------:R-:W-:Y:S04]  /*e130*/  SHF.L.U64.HI R0, R0, R3, c[0x0][0x20c] ;  /* 0x0000830000007619 */ /* 0x000fe80000010203 */
[----:B------:R-:W4:Y:S01]  /*e140*/  LDL.64 R244, [R1+0x58] ;  /* 0x0000580001f47983 */ /* 0x000f220000100a00 */
[----:B------:R-:W-:Y:S01]  /*e150*/  SHF.L.U32 R16, R16, 0x6, RZ ;  /* 0x0000000610107819 */ /* 0x000fe200000006ff */
[----:B------:R-:W-:Y:S04]  /*e160*/  IMAD R0, R0, R219, RZ ;  /* 0x000000db00007224 */ /* 0x000fe800078e02ff */
[----:B------:R-:W5:Y:S01]  /*e170*/  LDL.64 R242, [R1+0x50] ;  /* 0x0000500001f27983 */ /* 0x000f620000100a00 */
[-C--:B------:R-:W-:Y:S02]  /*e180*/  IMAD R0, R2, R16.reuse, R0 ;  /* 0x0000001002007224 */ /* 0x080fe400078e0200 */
[CC--:B------:R-:W-:Y:S03]  /*e190*/  IMAD.WIDE.U32 R2, R219.reuse, R16.reuse, R240 ;  /* 0x00000010db027225 */ /* 0x0c0fe600078e00f0 */
[----:B------:R-:W-:Y:S01]  /*e1a0*/  BAR.SYNC.DEFER_BLOCKING 0x0 ;  /* 0x0000000000007b1d */ /* 0x000fe20000010000 */
[CC--:B------:R-:W-:Y:S04]  /*e1b0*/  IMAD.WIDE.U32 R6, R219.reuse, R16.reuse, R238 ;  /* 0x00000010db067225 */ /* 0x0c0fe800078e00ee */
[----:B------:R-:W-:Y:S01]  /*e1c0*/  IMAD.IADD R3, R0, 0x1, R3 ;  /* 0x0000000100037824 */ /* 0x000fe200078e0203 */
        /* <DEDUP_REMOVED lines=8> */
[----:B------:R-:W4:Y:S01]  /*e250*/  LDL R135, [R1+0x70] ;  /* 0x0000700001877983 */ /* 0x000f220000100800 */
[-C--:B-12---:R-:W-:Y:S04]  /*e260*/  IMAD.WIDE.U32 R4, R219, R16.reuse, R8 ;  /* 0x00000010db047225 */ /* 0x086fe800078e0008 */
[----:B------:R-:W-:Y:S01]  /*e270*/  IMAD.IADD R5, R5, 0x1, R0 ;  /* 0x0000000105057824 */ /* 0x000fe200078e0200 */
[C---:B------:R-:W-:Y:S04]  /*e280*/  LEA R14, P0, R4.reuse, c[0x0][0x1f8], 0x1 ;  /* 0x00007e00040e7a11 */ /* 0x040fe800078008ff */
[----:B------:R-:W-:Y:S01]  /*e290*/  LEA.HI.X R15, R4, c[0x0][0x1fc], R5, 0x1, P0 ;  /* 0x00007f00040f7a11 */ /* 0x000fe200000f0c05 */
[----:B------:R-:W-:Y:S01]  /*e2a0*/  IMAD.IADD R4, R0, 0x1, R7 ;  /* 0x0000000100047824 */ /* 0x000fe200078e0207 */
[C---:B------:R-:W-:Y:S04]  /*e2b0*/  LEA R12, P0, R2.reuse, c[0x0][0x1f8], 0x1 ;  /* 0x00007e00020c7a11 */ /* 0x040fe800078008ff */
[----:B------:R-:W-:Y:S01]  /*e2c0*/  LEA.HI.X R13, R2, c[0x0][0x1fc], R3, 0x1, P0 ;  /* 0x00007f00020d7a11 */ /* 0x000fe200000f0c03 */
[CC--:B------:R-:W-:Y:S01]  /*e2d0*/  IMAD.WIDE.U32 R2, R219.reuse, R16.reuse, R236 ;  /* 0x00000010db027225 */ /* 0x0c0fe200078e00ec */
[C---:B------:R-:W-:Y:S01]  /*e2e0*/  LEA R230, P0, R6.reuse, c[0x0][0x1f8], 0x1 ;  /* 0x00007e0006e67a11 */ /* 0x040fe200078008ff */
[----:B-----5:R-:W2:Y:S03]  /*e2f0*/  LDL R242, [R1+0x40] ;  /* 0x0000400001f27983 */ /* 0x020ea60000100800 */
[----:B------:R-:W-:Y:S01]  /*e300*/  LEA.HI.X R231, R6, c[0x0][0x1fc], R4, 0x1, P0 ;  /* 0x00007f0006e77a11 */ /* 0x000fe200000f0c04 */
[C---:B------:R-:W-:Y:S01]  /*e310*/  IMAD.WIDE.U32 R4, R219.reuse, R16, UR4 ;  /* 0x00000004db047e25 */ /* 0x040fe2000f8e0010 */
[----:B------:R-:W-:Y:S02]  /*e320*/  LEA R228, P0, R2, c[0x0][0x1f8], 0x1 ;  /* 0x00007e0002e47a11 */ /* 0x000fe400078008ff */
[C---:B------:R-:W-:Y:S01]  /*e330*/  IADD3 R3, R0.reuse, R3, RZ ;  /* 0x0000000300037210 */ /* 0x040fe20007ffe0ff */
[----:B------:R-:W-:Y:S01]  /*e340*/  IMAD.IADD R0, R0, 0x1, R5 ;  /* 0x0000000100007824 */ /* 0x000fe200078e0205 */
[----:B------:R-:W-:Y:S02]  /*e350*/  LDSM.16.M88.4 R16, [R192+0x8900] ;  /* 0x00890000c010783b */ /* 0x000fe40000000200 */
[----:B------:R-:W-:Y:S02]  /*e360*/  LEA.HI.X R229, R2, c[0x0][0x1fc], R3, 0x1, P0 ;  /* 0x00007f0002e57a11 */ /* 0x000fe400000f0c03 */
[-C--:B---3--:R-:W-:Y:S05]  /*e370*/  IADD3 R2, P0, R10, R4.reuse, RZ ;  /* 0x000000040a027210 */ /* 0x088fea0007f1e0ff */
[----:B------:R-:W-:Y:S01]  /*e380*/  IMAD.X R3, R0, 0x1, R9, P0 ;  /* 0x0000000100037824 */ /* 0x000fe200000e0609 */
[C---:B------:R-:W-:Y:S01]  /*e390*/  LEA R226, P0, R2.reuse, c[0x0][0x1f8], 0x1 ;  /* 0x00007e0002e27a11 */ /* 0x040fe200078008ff */
[----:B------:R-:W1:Y:S03]  /*e3a0*/  LDSM.16.M88.4 R8, [R192+0x8100] ;  /* 0x00810000c008783b */ /* 0x000e660000000200 */
[----:B------:R-:W-:Y:S02]  /*e3b0*/  LEA.HI.X R227, R2, c[0x0][0x1fc], R3, 0x1, P0 ;  /* 0x00007f0002e37a11 */ /* 0x000fe400000f0c03 */
[-C--:B------:R-:W-:Y:S01]  /*e3c0*/  IADD3 R2, P0, R240, R4.reuse, RZ ;  /* 0x00000004f0027210 */ /* 0x080fe20007f1e0ff */
[----:B------:R-:W-:Y:S01]  /*e3d0*/  @!PT LDS RZ, [RZ] ;  /* 0x00000000fffff984 */ /* 0x000fe20000000800 */
[----:B------:R-:W-:Y:S01]  /*e3e0*/  @!PT LDS RZ, [RZ] ;  /* 0x00000000fffff984 */ /* 0x000fe20000000800 */
[----:B------:R-:W-:Y:S01]  /*e3f0*/  @!PT LDS RZ, [RZ] ;  /* 0x00000000fffff984 */ /* 0x000fe20000000800 */
[----:B------:R3:W-:Y:S04]  /*e400*/  LDGSTS.E.BYPASS.LTC128B.128 [R233+0x100], [R14.64], !P3 ;  /* 0x001000000ee97fae */ /* 0x0007e8000d901d48 */
[----:B------:R-:W-:Y:S01]  /*e410*/  IMAD.X R3, R0, 0x1, R241, P0 ;  /* 0x0000000100037824 */ /* 0x000fe200000e06f1 */
[C---:B------:R-:W-:Y:S01]  /*e420*/  LEA R224, P0, R2.reuse, c[0x0][0x1f8], 0x1 ;  /* 0x00007e0002e07a11 */ /* 0x040fe200078008ff */
[----:B------:R3:W-:Y:S03]  /*e430*/  LDGSTS.E.BYPASS.LTC128B.128 [R233+0x2100], [R12.64], !P6 ;  /* 0x021000000ce97fae */ /* 0x0007e6000f101d48 */
[----:B------:R-:W-:Y:S02]  /*e440*/  LEA.HI.X R225, R2, c[0x0][0x1fc], R3, 0x1, P0 ;  /* 0x00007f0002e17a11 */ /* 0x000fe400000f0c03 */
[-C--:B------:R-:W-:Y:S01]  /*e450*/  IADD3 R2, P0, R238, R4.reuse, RZ ;  /* 0x00000004ee027210 */ /* 0x080fe20007f1e0ff */
[----:B------:R5:W-:Y:S03]  /*e460*/  LDGSTS.E.BYPASS.LTC128B.128 [R233+0x4100], [R230.64], !P5 ;  /* 0x04100000e6e97fae */ /* 0x000be6000e901d48 */
[----:B------:R-:W-:Y:S02]  /*e470*/  IADD3.X R3, R0, R239, RZ, P0, !PT ;  /* 0x000000ef00037210 */ /* 0x000fe400007fe4ff */
[C---:B------:R-:W-:Y:S01]  /*e480*/  LEA R222, P0, R2.reuse, c[0x0][0x1f8], 0x1 ;  /* 0x00007e0002de7a11 */ /* 0x040fe200078008ff */
[----:B------:R3:W-:Y:S03]  /*e490*/  LDGSTS.E.BYPASS.LTC128B.128 [R233+0x6100], [R228.64], !P4 ;  /* 0x06100000e4e97fae */ /* 0x0007e6000e101d48 */
[----:B------:R-:W-:Y:S02]  /*e4a0*/  LEA.HI.X R223, R2, c[0x0][0x1fc], R3, 0x1, P0 ;  /* 0x00007f0002df7a11 */ /* 0x000fe400000f0c03 */
[----:B------:R-:W-:Y:S01]  /*e4b0*/  IADD3 R4, P0, R236, R4, RZ ;  /* 0x00000004ec047210 */ /* 0x000fe20007f1e0ff */
[----:B------:R3:W-:Y:S04]  /*e4c0*/  LDGSTS.E.BYPASS.LTC128B.128 [R233+0x1100], [R226.64], !P3 ;  /* 0x01100000e2e97fae */ /* 0x0007e8000d901d48 */
[----:B------:R-:W-:Y:S01]  /*e4d0*/  IMAD.X R0, R0, 0x1, R237, P0 ;  /* 0x0000000100007824 */ /* 0x000fe200000e06ed */
[C---:B------:R-:W-:Y:S01]  /*e4e0*/  LEA R220, P0, R4.reuse, c[0x0][0x1f8], 0x1 ;  /* 0x00007e0004dc7a11 */ /* 0x040fe200078008ff */
[----:B------:R4:W-:Y:S03]  /*e4f0*/  LDGSTS.E.BYPASS.LTC128B.128 [R233+0x3100], [R224.64], !P6 ;  /* 0x03100000e0e97fae */ /* 0x0009e6000f101d48 */
[----:B------:R-:W-:Y:S02]  /*e500*/  LEA.HI.X R221, R4, c[0x0][0x1fc], R0, 0x1, P0 ;  /* 0x00007f0004dd7a11 */ /* 0x000fe400000f0c00 */
[C---:B-1----:R-:W-:Y:S01]  /*e510*/  HMMA.16816.F32.BF16 R4, R32.reuse, R8, RZ ;  /* 0x000000082004723c */ /* 0x042fe200000418ff */
[----:B------:R1:W-:Y:S02]  /*e520*/  LDGSTS.E.BYPASS.LTC128B.128 [R233+0x5100], [R222.64], !P5 ;  /* 0x05100000dee97fae */ /* 0x0003e4000e901d48 */
[C---:B------:R-:W-:Y:S04]  /*e530*/  ISETP.GT.AND P0, PT, R219.reuse, R232, PT ;  /* 0x000000e8db00720c */ /* 0x040fe80003f04270 */
[----:B------:R1:W-:Y:S01]  /*e540*/  LDGSTS.E.BYPASS.LTC128B.128 [R233+0x7100], [R220.64], !P4 ;  /* 0x07100000dce97fae */ /* 0x0003e2000e101d48 */
[C---:B------:R-:W-:Y:S05]  /*e550*/  HMMA.16816.F32.BF16 R8, R32.reuse, R10, RZ ;  /* 0x0000000a2008723c */ /* 0x040fea00000418ff */
[----:B------:R-:W0:Y:S03]  /*e560*/  LDGDEPBAR ;  /* 0x00000000000079af */ /* 0x000e260000000000 */
[C---:B---3--:R-:W-:Y:S08]  /*e570*/  HMMA.16816.F32.BF16 R12, R32.reuse, R16, RZ ;  /* 0x00000010200c723c */ /* 0x048ff000000418ff */
[C---:B------:R-:W-:Y:S08]  /*e580*/  HMMA.16816.F32.BF16 R16, R32.reuse, R18, RZ ;  /* 0x000000122010723c */ /* 0x040ff000000418ff */
[C---:B------:R-:W-:Y:S08]  /*e590*/  HMMA.16816.F32.BF16 R20, R32.reuse, R24, RZ ;  /* 0x000000182014723c */ /* 0x040ff000000418ff */
[C---:B------:R-:W-:Y:S08]  /*e5a0*/  HMMA.16816.F32.BF16 R24, R32.reuse, R26, RZ ;  /* 0x0000001a2018723c */ /* 0x040ff000000418ff */
[C---:B------:R-:W-:Y:S07]  /*e5b0*/  HMMA.16816.F32.BF16 R28, R32.reuse, R168, RZ ;  /* 0x000000a8201c723c */ /* 0x040fee00000418ff */
[----:B------:R-:W-:Y:S01]  /*e5c0*/  @P0 IADD3 R168, R219, -0x1, RZ ;  /* 0xffffffffdba80810 */ /* 0x000fe20007ffe0ff */
[----:B------:R-:W-:Y:S04]  /*e5d0*/  HMMA.16816.F32.BF16 R32, R32, R170, RZ ;  /* 0x000000aa2020723c */ /* 0x000fe800000418ff */
[----:B------:R-:W-:Y:S03]  /*e5e0*/  @P0 SHF.R.S32.HI R0, RZ, 0x1f, R168 ;  /* 0x0000001fff000819 */ /* 0x000fe600000114a8 */
[----:B------:R-:W-:Y:S01]  /*e5f0*/  IMAD.MOV.U32 R171, RZ, RZ, c[0x0][0x1e0] ;  /* 0x00007800ffab7624 */ /* 0x000fe200078e00ff */
[C---:B------:R-:W-:Y:S05]  /*e600*/  HMMA.16816.F32.BF16 R4, R172.reuse, R176, R4 ;  /* 0x000000b0ac04723c */ /* 0x040fea0000041804 */
[----:B------:R-:W-:Y:S01]  /*e610*/  @P0 IMAD R0, R0, c[0x0][0x1e0], RZ ;  /* 0x0000780000000a24 */ /* 0x000fe200078e02ff */
[----:B------:R-:W-:Y:S02]  /*e620*/  SHF.L.U32 R171, R171, 0x5, RZ ;  /* 0x00000005abab7819 */ /* 0x000fe400000006ff */
[C---:B------:R-:W-:Y:S04]  /*e630*/  HMMA.16816.F32.BF16 R8, R172.reuse, R178, R8 ;  /* 0x000000b2ac08723c */ /* 0x040fe80000041808 */
[C---:B------:R-:W-:Y:S02]  /*e640*/  @P0 IMAD R0, R168.reuse, c[0x0][0x1e4], R0 ;  /* 0x00007900a8000a24 */ /* 0x040fe400078e0200 */
[----:B------:R-:W-:Y:S02]  /*e650*/  @P0 IMAD.WIDE.U32 R168, R168, c[0x0][0x1e0], RZ ;  /* 0x00007800a8a80a25 */ /* 0x000fe400078e00ff */
[C---:B------:R-:W-:Y:S04]  /*e660*/  HMMA.16816.F32.BF16 R12, R172.reuse, R180, R12 ;  /* 0x000000b4ac0c723c */ /* 0x040fe8000004180c */
[----:B------:R-:W-:Y:S02]  /*e670*/  @P0 IMAD.IADD R0, R169, 0x1, R0 ;  /* 0x00000001a9000824 */ /* 0x000fe400078e0200 */
[C---:B------:R-:W-:Y:S02]  /*e680*/  @P0 IMAD.SHL.U32 R2, R168.reuse, 0x40, RZ ;  /* 0x00000040a8020824 */ /* 0x040fe400078e00ff */
[C---:B------:R-:W-:Y:S04]  /*e690*/  HMMA.16816.F32.BF16 R16, R172.reuse, R182, R16 ;  /* 0x000000b6ac10723c */ /* 0x040fe80000041810 */
[----:B------:R-:W-:Y:S02]  /*e6a0*/  @P0 SHF.L.U64.HI R0, R168, 0x6, R0 ;  /* 0x00000006a8000819 */ /* 0x000fe40000010200 */
[----:B----4-:R-:W-:Y:S02]  /*e6b0*/  @P0 IADD3 R3, P1, R2, R244, RZ ;  /* 0x000000f402030210 */ /* 0x010fe40007f3e0ff */
[C---:B------:R-:W-:Y:S04]  /*e6c0*/  HMMA.16816.F32.BF16 R20, R172.reuse, R184, R20 ;  /* 0x000000b8ac14723c */ /* 0x040fe80000041814 */
[----:B------:R-:W-:Y:S02]  /*e6d0*/  @P0 IADD3.X R132, R0, R243, RZ, P1, !PT ;  /* 0x000000f300840210 */ /* 0x000fe40000ffe4ff */
[C---:B------:R-:W-:Y:S02]  /*e6e0*/  @P0 LEA R234, P1, R3.reuse, c[0x0][0x1c8], 0x1 ;  /* 0x0000720003ea0a11 */ /* 0x040fe400078208ff */
[C---:B------:R-:W-:Y:S04]  /*e6f0*/  HMMA.16816.F32.BF16 R24, R172.reuse, R186, R24 ;  /* 0x000000baac18723c */ /* 0x040fe80000041818 */
[----:B------:R-:W-:Y:S02]  /*e700*/  @P0 LEA.HI.X R235, R3, c[0x0][0x1cc], R132, 0x1, P1 ;  /* 0x0000730003eb0a11 */ /* 0x000fe400008f0c84 */
[----:B------:R-:W-:Y:S02]  /*e710*/  @P0 IADD3 R3, P1, R2, R251, RZ ;  /* 0x000000fb02030210 */ /* 0x000fe40007f3e0ff */
[C---:B------:R-:W-:Y:S04]  /*e720*/  HMMA.16816.F32.BF16 R28, R172.reuse, R188, R28 ;  /* 0x000000bcac1c723c */ /* 0x040fe8000004181c */
[----:B------:R-:W-:Y:S01]  /*e730*/  @P0 IMAD.X R132, R0, 0x1, R250, P1 ;  /* 0x0000000100840824 */ /* 0x000fe200008e06fa */
[C---:B-----5:R-:W-:Y:S03]  /*e740*/  @P0 LEA R230, P1, R3.reuse, c[0x0][0x1c8], 0x1 ;  /* 0x0000720003e60a11 */ /* 0x060fe600078208ff */
[----:B------:R-:W-:Y:S01]  /*e750*/  HMMA.16816.F32.BF16 R32, R172, R190, R32 ;  /* 0x000000beac20723c */ /* 0x000fe20000041820 */
[----:B------:R-:W-:Y:S03]  /*e760*/  LDSM.16.M88.4 R172, [R198+0x8100] ;  /* 0x00810000c6ac783b */ /* 0x000fe60000000200 */
[----:B------:R-:W-:Y:S02]  /*e770*/  @P0 LEA.HI.X R231, R3, c[0x0][0x1cc], R132, 0x1, P1 ;  /* 0x0000730003e70a11 */ /* 0x000fe400008f0c84 */
[----:B------:R-:W-:Y:S06]  /*e780*/  @P0 IADD3 R3, P1, R2, R249, RZ ;  /* 0x000000f902030210 */ /* 0x000fec0007f3e0ff */
[----:B------:R-:W-:Y:S01]  /*e790*/  @P0 IMAD.X R132, R0, 0x1, R248, P1 ;  /* 0x0000000100840824 */ /* 0x000fe200008e06f8 */
[C---:B------:R-:W-:Y:S04]  /*e7a0*/  @P0 LEA R228, P1, R3.reuse, c[0x0][0x1c8], 0x1 ;  /* 0x0000720003e40a11 */ /* 0x040fe800078208ff */
[----:B------:R-:W-:Y:S02]  /*e7b0*/  @P0 LEA.HI.X R229, R3, c[0x0][0x1cc], R132, 0x1, P1 ;  /* 0x0000730003e50a11 */ /* 0x000fe400008f0c84 */
[----:B------:R-:W-:Y:S05]  /*e7c0*/  @P0 IADD3 R3, P1, R2, R247, RZ ;  /* 0x000000f702030210 */ /* 0x000fea0007f3e0ff */
[----:B------:R-:W-:Y:S01]  /*e7d0*/  @P0 IMAD.X R132, R0, 0x1, R246, P1 ;  /* 0x0000000100840824 */ /* 0x000fe200008e06f6 */
[C---:B------:R-:W-:Y:S04]  /*e7e0*/  @P0 LEA R226, P1, R3.reuse, c[0x0][0x1c8], 0x1 ;  /* 0x0000720003e20a11 */ /* 0x040fe800078208ff */
[----:B------:R-:W-:Y:S02]  /*e7f0*/  @P0 LEA.HI.X R227, R3, c[0x0][0x1cc], R132, 0x1, P1 ;  /* 0x0000730003e30a11 */ /* 0x000fe400008f0c84 */
[----:B------:R-:W-:Y:S02]  /*e800*/  @P0 IADD3 R132, P1, R171, R2, RZ ;  /* 0x00000002ab840210 */ /* 0x000fe40007f3e0ff */
[----:B------:R-:W3:Y:S03]  /*e810*/  LDSM.16.M88.4 R168, [R202+0x10100] ;  /* 0x01010000caa8783b */ /* 0x000ee60000000200 */
[----:B------:R-:W-:Y:S01]  /*e820*/  @P0 IMAD.X R3, R135, 0x1, R0, P1 ;  /* 0x0000000187030824 */ /* 0x000fe200008e0600 */
[----:B------:R-:W-:Y:S05]  /*e830*/  @P0 IADD3 R0, P1, R132, R244, RZ ;  /* 0x000000f484000210 */ /* 0x000fea0007f3e0ff */
[----:B------:R-:W-:Y:S01]  /*e840*/  @P0 IMAD.X R2, R3, 0x1, R243, P1 ;  /* 0x0000000103020824 */ /* 0x000fe200008e06f3 */
[C---:B------:R-:W-:Y:S02]  /*e850*/  @P0 LEA R224, P1, R0.reuse, c[0x0][0x1c8], 0x1 ;  /* 0x0000720000e00a11 */ /* 0x040fe400078208ff */
[----:B------:R-:W-:Y:S02]  /*e860*/  MOV R243, c[0x0][0x2c4] ;  /* 0x0000b10000f37a02 */ /* 0x000fe40000000f00 */
[----:B------:R-:W-:Y:S02]  /*e870*/  @P0 LEA.HI.X R225, R0, c[0x0][0x1cc], R2, 0x1, P1 ;  /* 0x0000730000e10a11 */ /* 0x000fe400008f0c02 */
[----:B------:R-:W-:Y:S02]  /*e880*/  @P0 IADD3 R0, P1, R132, R251, RZ ;  /* 0x000000fb84000210 */ /* 0x000fe40007f3e0ff */
[----:B------:R-:W-:Y:S01]  /*e890*/  ISETP.NE.AND P2, PT, R243, 0x1, PT ;  /* 0x00000001f300780c */ /* 0x000fe20003f45270 */
[----:B------:R-:W-:Y:S01]  /*e8a0*/  IMAD.MOV.U32 R243, RZ, RZ, 0x1 ;  /* 0x00000001fff37424 */ /* 0x000fe200078e00ff */
[C---:B------:R-:W-:Y:S02]  /*e8b0*/  @P0 IADD3.X R2, R3.reuse, R250, RZ, P1, !PT ;  /* 0x000000fa03020210 */ /* 0x040fe40000ffe4ff */
[C---:B------:R-:W-:Y:S04]  /*e8c0*/  @P0 LEA R188, P1, R0.reuse, c[0x0][0x1c8], 0x1 ;  /* 0x0000720000bc0a11 */ /* 0x040fe800078208ff */
[----:B------:R-:W-:Y:S02]  /*e8d0*/  @P0 LEA.HI.X R189, R0, c[0x0][0x1cc], R2, 0x1, P1 ;  /* 0x0000730000bd0a11 */ /* 0x000fe400008f0c02 */
[----:B------:R-:W-:Y:S05]  /*e8e0*/  @P0 IADD3 R0, P1, R132, R249, RZ ;  /* 0x000000f984000210 */ /* 0x000fea0007f3e0ff */
[C---:B------:R-:W-:Y:S01]  /*e8f0*/  @P0 IMAD.X R2, R3.reuse, 0x1, R248, P1 ;  /* 0x0000000103020824 */ /* 0x040fe200008e06f8 */
[C---:B------:R-:W-:Y:S04]  /*e900*/  @P0 LEA R176, P1, R0.reuse, c[0x0][0x1c8], 0x1 ;  /* 0x0000720000b00a11 */ /* 0x040fe800078208ff */
[----:B------:R-:W-:Y:S01]  /*e910*/  @P0 LEA.HI.X R177, R0, c[0x0][0x1cc], R2, 0x1, P1 ;  /* 0x0000730000b10a11 */ /* 0x000fe200008f0c02 */
[C---:B---3--:R-:W-:Y:S05]  /*e920*/  HMMA.16816.F32.BF16 R4, R168.reuse, R172, R4 ;  /* 0x000000aca804723c */ /* 0x048fea0000041804 */
[----:B------:R-:W-:Y:S03]  /*e930*/  @P0 IADD3 R0, P1, R132, R247, RZ ;  /* 0x000000f784000210 */ /* 0x000fe60007f3e0ff */
[C---:B------:R-:W-:Y:S01]  /*e940*/  HMMA.16816.F32.BF16 R8, R168.reuse, R174, R8 ;  /* 0x000000aea808723c */ /* 0x040fe20000041808 */
[----:B------:R-:W3:Y:S03]  /*e950*/  LDSM.16.M88.4 R172, [R198+0x8900] ;  /* 0x00890000c6ac783b */ /* 0x000ee60000000200 */
[----:B------:R-:W-:Y:S04]  /*e960*/  @P0 IMAD.X R2, R3, 0x1, R246, P1 ;  /* 0x0000000103020824 */ /* 0x000fe800008e06f6 */
[C---:B---3--:R-:W-:Y:S08]  /*e970*/  HMMA.16816.F32.BF16 R12, R168.reuse, R172, R12 ;  /* 0x000000aca80c723c */ /* 0x048ff0000004180c */
[C---:B------:R-:W-:Y:S01]  /*e980*/  HMMA.16816.F32.BF16 R16, R168.reuse, R174, R16 ;  /* 0x000000aea810723c */ /* 0x040fe20000041810 */
[----:B------:R-:W3:Y:S07]  /*e990*/  LDSM.16.M88.4 R172, [R198+0x9100] ;  /* 0x00910000c6ac783b */ /* 0x000eee0000000200 */
[C---:B---3--:R-:W-:Y:S08]  /*e9a0*/  HMMA.16816.F32.BF16 R20, R168.reuse, R172, R20 ;  /* 0x000000aca814723c */ /* 0x048ff00000041814 */
[C---:B------:R-:W-:Y:S01]  /*e9b0*/  HMMA.16816.F32.BF16 R24, R168.reuse, R174, R24 ;  /* 0x000000aea818723c */ /* 0x040fe20000041818 */
[----:B------:R-:W3:Y:S07]  /*e9c0*/  LDSM.16.M88.4 R172, [R198+0x9900] ;  /* 0x00990000c6ac783b */ /* 0x000eee0000000200 */
[C---:B---3--:R-:W-:Y:S08]  /*e9d0*/  HMMA.16816.F32.BF16 R28, R168.reuse, R172, R28 ;  /* 0x000000aca81c723c */ /* 0x048ff0000004181c */
[----:B------:R-:W-:Y:S01]  /*e9e0*/  HMMA.16816.F32.BF16 R32, R168, R174, R32 ;  /* 0x000000aea820723c */ /* 0x000fe20000041820 */
[----:B------:R-:W-:Y:S06]  /*e9f0*/  LDSM.16.M88.4 R168, [R201+0x10100] ;  /* 0x01010000c9a8783b */ /* 0x000fec0000000200 */
[----:B------:R-:W3:Y:S02]  /*ea00*/  LDSM.16.M88.4 R172, [R197] ;  /* 0x00000000c5ac783b */ /* 0x000ee40000000200 */
[C---:B---3--:R-:W-:Y:S08]  /*ea10*/  HMMA.16816.F32.BF16 R4, R168.reuse, R172, R4 ;  /* 0x000000aca804723c */ /* 0x048ff00000041804 */
[C---:B------:R-:W-:Y:S01]  /*ea20*/  HMMA.16816.F32.BF16 R8, R168.reuse, R174, R8 ;  /* 0x000000aea808723c */ /* 0x040fe20000041808 */
[----:B------:R-:W3:Y:S07]  /*ea30*/  LDSM.16.M88.4 R172, [R197+0x800] ;  /* 0x00080000c5ac783b */ /* 0x000eee0000000200 */
        /* <DEDUP_REMOVED lines=9> */
[----:B------:R-:W3:Y:S02]  /*ead0*/  LDSM.16.M88.4 R172, [R192+0xa100] ;  /* 0x00a10000c0ac783b */ /* 0x000ee40000000200 */
        /* <DEDUP_REMOVED lines=15> */
[----:B------:R-:W3:Y:S07]  /*ebd0*/  LDSM.16.M88.4 R172, [R214] ;  /* 0x00000000d6ac783b */ /* 0x000eee0000000200 */
[C---:B---3--:R-:W-:Y:S08]  /*ebe0*/  HMMA.16816.F32.BF16 R12, R168.reuse, R172, R12 ;  /* 0x000000aca80c723c */ /* 0x048ff0000004180c */
[C---:B------:R-:W-:Y:S01]  /*ebf0*/  HMMA.16816.F32.BF16 R16, R168.reuse, R174, R16 ;  /* 0x000000aea810723c */ /* 0x040fe20000041810 */
[----:B------:R-:W3:Y:S07]  /*ec00*/  LDSM.16.M88.4 R172, [R213] ;  /* 0x00000000d5ac783b */ /* 0x000eee0000000200 */
[C---:B---3--:R-:W-:Y:S08]  /*ec10*/  HMMA.16816.F32.BF16 R20, R168.reuse, R172, R20 ;  /* 0x000000aca814723c */ /* 0x048ff00000041814 */
[C---:B------:R-:W-:Y:S01]  /*ec20*/  HMMA.16816.F32.BF16 R24, R168.reuse, R174, R24 ;  /* 0x000000aea818723c */ /* 0x040fe20000041818 */
[----:B------:R-:W3:Y:S07]  /*ec30*/  LDSM.16.M88.4 R172, [R212] ;  /* 0x00000000d4ac783b */ /* 0x000eee0000000200 */
        /* <DEDUP_REMOVED lines=123> */
[----:B------:R-:W3:Y:S11]  /*f3f0*/  LDSM.16.M88.4 R172, [R197+0x6800] ;  /* 0x00680000c5ac783b */ /* 0x000ef60000000200 */
[----:B------:R-:W-:Y:S04]  /*f400*/  @!UPT UIADD3 URZ, URZ, URZ, URZ ;  /* 0x0000003f3f3ff290 */ /* 0x000fe8000fffe03f */
[----:B------:R-:W-:Y:S02]  /*f410*/  FMUL.FTZ R4, R4, c[0x0][0x320] ;  /* 0x0000c80004047a20 */ /* 0x000fe40000410000 */
[----:B------:R-:W-:Y:S02]  /*f420*/  FMUL.FTZ R5, R5, c[0x0][0x320] ;  /* 0x0000c80005057a20 */ /* 0x000fe40000410000 */
[----:B------:R4:W1:Y:S01]  /*f430*/  MUFU.TANH R179, R4 ;  /* 0x0000000400b37308 */ /* 0x0008620000002400 */
[----:B------:R-:W-:Y:S02]  /*f440*/  FMUL.FTZ R6, R6, c[0x0][0x320] ;  /* 0x0000c80006067a20 */ /* 0x000fe40000410000 */
[----:B------:R-:W-:Y:S02]  /*f450*/  FMUL.FTZ R7, R7, c[0x0][0x320] ;  /* 0x0000c80007077a20 */ /* 0x000fe40000410000 */
[----:B------:R-:W-:Y:S02]  /*f460*/  FMUL.FTZ R8, R8, c[0x0][0x320] ;  /* 0x0000c80008087a20 */ /* 0x000fe40000410000 */
[----:B------:R-:W-:Y:S02]  /*f470*/  FMUL.FTZ R9, R9, c[0x0][0x320] ;  /* 0x0000c80009097a20 */ /* 0x000fe40000410000 */
[----:B------:R-:W-:Y:S01]  /*f480*/  FMUL.FTZ R10, R10, c[0x0][0x320] ;  /* 0x0000c8000a0a7a20 */ /* 0x000fe20000410000 */
[----:B------:R5:W1:Y:S01]  /*f490*/  MUFU.TANH R178, R5 ;  /* 0x0000000500b27308 */ /* 0x000a620000002400 */
[----:B------:R-:W-:Y:S09]  /*f4a0*/  FMUL.FTZ R11, R11, c[0x0][0x320] ;  /* 0x0000c8000b0b7a20 */ /* 0x000ff20000410000 */
[----:B------:R-:W1:Y:S01]  /*f4b0*/  MUFU.TANH R187, R6 ;  /* 0x0000000600bb7308 */ /* 0x000e620000002400 */
[C---:B---3--:R-:W-:Y:S01]  /*f4c0*/  HMMA.16816.F32.BF16 R12, R168.reuse, R172, R12 ;  /* 0x000000aca80c723c */ /* 0x048fe2000004180c */
[----:B----4-:R3:W4:Y:S07]  /*f4d0*/  LDL R4, [R1+0x6c] ;  /* 0x00006c0001047983 */ /* 0x01072e0000100800 */
[C---:B------:R-:W-:Y:S01]  /*f4e0*/  HMMA.16816.F32.BF16 R16, R168.reuse, R174, R16 ;  /* 0x000000aea810723c */ /* 0x040fe20000041810 */
[----:B------:R-:W1:Y:S01]  /*f4f0*/  MUFU.TANH R186, R7 ;  /* 0x0000000700ba7308 */ /* 0x000e620000002400 */
[----:B------:R-:W1:Y:S02]  /*f500*/  LDSM.16.M88.4 R172, [R197+0x7000] ;  /* 0x00700000c5ac783b */ /* 0x000e640000000200 */
[----:B-----5:R-:W-:Y:S07]  /*f510*/  IMAD.SHL.U32 R5, R219, 0x40, RZ ;  /* 0x00000040db057824 */ /* 0x020fee00078e00ff */
[----:B------:R-:W1:Y:S05]  /*f520*/  MUFU.TANH R185, R10 ;  /* 0x0000000a00b97308 */ /* 0x000e6a0000002400 */
        /* <DEDUP_REMOVED lines=9> */
[----:B------:R-:W2:Y:S10]  /*f5c0*/  MUFU.TANH R183, R14 ;  /* 0x0000000e00b77308 */ /* 0x000eb40000002400 */
[----:B------:R-:W2:Y:S01]  /*f5d0*/  MUFU.TANH R182, R15 ;  /* 0x0000000f00b67308 */ /* 0x000ea20000002400 */
[C---:B-1----:R-:W-:Y:S08]  /*f5e0*/  HMMA.16816.F32.BF16 R20, R168.reuse, R172, R20 ;  /* 0x000000aca814723c */ /* 0x042ff00000041814 */
[C---:B------:R-:W-:Y:S01]  /*f5f0*/  HMMA.16816.F32.BF16 R24, R168.reuse, R174, R24 ;  /* 0x000000aea818723c */ /* 0x040fe20000041818 */
[----:B------:R1:W1:Y:S01]  /*f600*/  MUFU.TANH R135, R16 ;  /* 0x0000001000877308 */ /* 0x0002620000002400 */
[----:B------:R-:W5:Y:S01]  /*f610*/  LDSM.16.M88.4 R172, [R197+0x7800] ;  /* 0x00780000c5ac783b */ /* 0x000f620000000200 */
[----:B------:R-:W-:Y:S08]  /*f620*/  DEPBAR.LE SB0, 0x0 ;  /* 0x000080000000791a */ /* 0x000ff00000000000 */
[----:B------:R2:W2:Y:S01]  /*f630*/  MUFU.TANH R132, R17 ;  /* 0x0000001100847308 */ /* 0x0004a20000002400 */
[----:B------:R-:W-:Y:S04]  /*f640*/  BAR.SYNC.DEFER_BLOCKING 0x0 ;  /* 0x0000000000007b1d */ /* 0x000fe80000010000 */
[----:B------:R-:W-:Y:S02]  /*f650*/  FMUL.FTZ R22, R22, c[0x0][0x320] ;  /* 0x0000c80016167a20 */ /* 0x000fe40000410000 */
[----:B------:R-:W-:Y:S02]  /*f660*/  FMUL.FTZ R23, R23, c[0x0][0x320] ;  /* 0x0000c80017177a20 */ /* 0x000fe40000410000 */
[----:B------:R-:W-:Y:S01]  /*f670*/  FMUL.FTZ R20, R20, c[0x0][0x320] ;  /* 0x0000c80014147a20 */ /* 0x000fe20000410000 */
[----:B------:R3:W3:Y:S03]  /*f680*/  MUFU.TANH R181, R18 ;  /* 0x0000001200b57308 */ /* 0x0006e60000002400 */
[----:B-1----:R-:W-:Y:S07]  /*f690*/  FMUL.FTZ R16, R25, c[0x0][0x320] ;  /* 0x0000c80019107a20 */ /* 0x002fee0000410000 */
[----:B------:R1:W1:Y:S01]  /*f6a0*/  MUFU.TANH R180, R19 ;  /* 0x0000001300b47308 */ /* 0x0002620000002400 */
[----:B--2---:R-:W-:Y:S01]  /*f6b0*/  FMUL.FTZ R17, R24, c[0x0][0x320] ;  /* 0x0000c80018117a20 */ /* 0x004fe20000410000 */
[----:B------:R-:W-:Y:S01]  /*f6c0*/  @!PT LDS RZ, [RZ] ;  /* 0x00000000fffff984 */ /* 0x000fe20000000800 */
[----:B------:R-:W-:Y:S01]  /*f6d0*/  @!PT LDS RZ, [RZ] ;  /* 0x00000000fffff984 */ /* 0x000fe20000000800 */
[----:B------:R-:W-:Y:S01]  /*f6e0*/  @!PT LDS RZ, [RZ] ;  /* 0x00000000fffff984 */ /* 0x000fe20000000800 */
[----:B------:R2:W-:Y:S01]  /*f6f0*/  @P0 LDGSTS.E.BYPASS.LTC128B.128 [R233+0x8100], [R234.64], !P3 ;  /* 0x08100000eae90fae */ /* 0x0005e2000d901d48 */
[----:B------:R-:W-:Y:S07]  /*f700*/  FMUL.FTZ R24, R26, c[0x0][0x320] ;  /* 0x0000c8001a187a20 */ /* 0x000fee0000410000 */
[----:B------:R-:W1:Y:S01]  /*f710*/  MUFU.TANH R20, R20 ;  /* 0x0000001400147308 */ /* 0x000e620000002400 */
[----:B------:R2:W-:Y:S01]  /*f720*/  @P0 LDGSTS.E.BYPASS.LTC128B.128 [R233+0xa100], [R230.64], !P6 ;  /* 0x0a100000e6e90fae */ /* 0x0005e2000f101d48 */
[C---:B-----5:R-:W-:Y:S05]  /*f730*/  HMMA.16816.F32.BF16 R28, R168.reuse, R172, R28 ;  /* 0x000000aca81c723c */ /* 0x060fea000004181c */
[----:B------:R2:W-:Y:S01]  /*f740*/  @P0 LDGSTS.E.BYPASS.LTC128B.128 [R233+0xc100], [R228.64], !P5 ;  /* 0x0c100000e4e90fae */ /* 0x0005e2000e901d48 */
[----:B---3--:R-:W-:Y:S01]  /*f750*/  FMUL.FTZ R18, R21, c[0x0][0x320] ;  /* 0x0000c80015127a20 */ /* 0x008fe20000410000 */
[C---:B------:R-:W-:Y:S01]  /*f760*/  @P0 LEA R172, P1, R0.reuse, c[0x0][0x1c8], 0x1 ;  /* 0x0000720000ac0a11 */ /* 0x040fe200078208ff */
[----:B------:R-:W3:Y:S01]  /*f770*/  MUFU.TANH R17, R17 ;  /* 0x0000001100117308 */ /* 0x000ee20000002400 */
[----:B------:R-:W-:Y:S02]  /*f780*/  HMMA.16816.F32.BF16 R32, R168, R174, R32 ;  /* 0x000000aea820723c */ /* 0x000fe40000041820 */
[----:B------:R2:W-:Y:S01]  /*f790*/  @P0 LDGSTS.E.BYPASS.LTC128B.128 [R233+0xe100], [R226.64], !P4 ;  /* 0x0e100000e2e90fae */ /* 0x0005e2000e101d48 */
[----:B------:R-:W-:Y:S02]  /*f7a0*/  @P0 LEA.HI.X R173, R0, c[0x0][0x1cc], R2, 0x1, P1 ;  /* 0x0000730000ad0a11 */ /* 0x000fe400008f0c02 */
[----:B------:R-:W-:Y:S03]  /*f7b0*/  IADD3 R0, -R242, 0x1, -R5 ;  /* 0x00000001f2007810 */ /* 0x000fe60007ffe905 */
[----:B------:R2:W-:Y:S01]  /*f7c0*/  @P0 LDGSTS.E.BYPASS.LTC128B.128 [R233+0x9100], [R224.64], !P3 ;  /* 0x09100000e0e90fae */ /* 0x0005e2000d901d48 */
[----:B------:R5:W2:Y:S03]  /*f7d0*/  MUFU.TANH R169, R12 ;  /* 0x0000000c00a97308 */ /* 0x000aa60000002400 */
[----:B------:R-:W-:Y:S02]  /*f7e0*/  IADD3 R0, R0, c[0x0][0x1d0], RZ ;  /* 0x0000740000007a10 */ /* 0x000fe40007ffe0ff */
[----:B------:R2:W-:Y:S01]  /*f7f0*/  @P0 LDGSTS.E.BYPASS.LTC128B.128 [R233+0xb100], [R188.64], !P6 ;  /* 0x0b100000bce90fae */ /* 0x0005e2000f101d48 */
[----:B------:R-:W-:Y:S01]  /*f800*/  FMUL.FTZ R15, R28, c[0x0][0x320] ;  /* 0x0000c8001c0f7a20 */ /* 0x000fe20000410000 */
[----:B------:R-:W-:Y:S01]  /*f810*/  IADD3 R0, R0, -c[0x0][0x168], RZ ;  /* 0x80005a0000007a10 */ /* 0x000fe20007ffe0ff */
[----:B------:R-:W-:Y:S02]  /*f820*/  FMUL.FTZ R14, R29, c[0x0][0x320] ;  /* 0x0000c8001d0e7a20 */ /* 0x000fe40000410000 */
[----:B------:R2:W2:Y:S01]  /*f830*/  MUFU.TANH R168, R13 ;  /* 0x0000000d00a87308 */ /* 0x0004a20000002400 */
[----:B------:R3:W-:Y:S01]  /*f840*/  @P0 LDGSTS.E.BYPASS.LTC128B.128 [R233+0xd100], [R176.64], !P5 ;  /* 0x0d100000b0e90fae */ /* 0x0007e2000e901d48 */
[----:B------:R-:W-:Y:S01]  /*f850*/  FMUL.FTZ R21, R31, c[0x0][0x320] ;  /* 0x0000c8001f157a20 */ /* 0x000fe20000410000 */
[----:B------:R-:W-:Y:S02]  /*f860*/  IADD3 R6, R0, UR6, RZ ;  /* 0x0000000600067c10 */ /* 0x000fe4000fffe0ff */
[----:B-1----:R-:W-:Y:S01]  /*f870*/  FMUL.FTZ R19, R34, c[0x0][0x320] ;  /* 0x0000c80022137a20 */ /* 0x002fe20000410000 */
[----:B------:R-:W-:Y:S01]  /*f880*/  IADD3 R7, R0, c[0x0][0x328], RZ ;  /* 0x0000ca0000077a10 */ /* 0x000fe20007ffe0ff */
[----:B------:R1:W-:Y:S01]  /*f890*/  @P0 LDGSTS.E.BYPASS.LTC128B.128 [R233+0xf100], [R172.64], !P4 ;  /* 0x0f100000ace90fae */ /* 0x0003e2000e101d48 */
[----:B------:R-:W-:Y:S02]  /*f8a0*/  FMUL.FTZ R25, R35, c[0x0][0x320] ;  /* 0x0000c80023197a20 */ /* 0x000fe40000410000 */
[----:B------:R1:W1:Y:S03]  /*f8b0*/  MUFU.TANH R175, R22 ;  /* 0x0000001600af7308 */ /* 0x0002660000002400 */
[----:B------:R-:W0:Y:S01]  /*f8c0*/  LDGDEPBAR ;  /* 0x00000000000079af */ /* 0x000e220000000000 */
[----:B-----5:R-:W-:Y:S06]  /*f8d0*/  FMUL.FTZ R12, R33, c[0x0][0x320] ;  /* 0x0000c800210c7a20 */ /* 0x020fec0000410000 */
[----:B------:R5:W3:Y:S01]  /*f8e0*/  MUFU.TANH R174, R23 ;  /* 0x0000001700ae7308 */ /* 0x000ae20000002400 */
[----:B--2---:R-:W-:Y:S09]  /*f8f0*/  FMUL.FTZ R13, R32, c[0x0][0x320] ;  /* 0x0000c800200d7a20 */ /* 0x004ff20000410000 */
[----:B------:R2:W2:Y:S01]  /*f900*/  MUFU.TANH R171, R8 ;  /* 0x0000000800ab7308 */ /* 0x0004a20000002400 */
[----:B-1----:R-:W-:Y:S09]  /*f910*/  FMUL.FTZ R22, R30, c[0x0][0x320] ;  /* 0x0000c8001e167a20 */ /* 0x002ff20000410000 */
[----:B------:R1:W1:Y:S01]  /*f920*/  MUFU.TANH R170, R9 ;  /* 0x0000000900aa7308 */ /* 0x0002620000002400 */
        /* <DEDUP_REMOVED lines=13> */
[----:B----4-:R-:W-:Y:S02]  /*fa00*/  @P2 SHF.R.U32.HI R4, RZ, c[0x0][0x2cc], R252 ;  /* 0x0000b300ff042a19 */ /* 0x010fe400000116fc */
[----:B------:R-:W-:Y:S03]  /*fa10*/  ISETP.LE.AND P2, PT, R243, c[0x0][0x32c], PT ;  /* 0x0000cb00f3007a0c */ /* 0x000fe60003f43270 */
[----:B------:R-:W4:Y:S02]  /*fa20*/  SHFL.IDX PT, R3, R4, RZ, 0x1c1f ;  /* 0x001c1fff04037589 */ /* 0x000f2400000e0000 */
[----:B----4-:R-:W-:Y:S01]  /*fa30*/  IADD3 R2, R7, R3, RZ ;  /* 0x0000000307027210 */ /* 0x010fe20007ffe0ff */
[----:B------:R-:W-:Y:S07]  /*fa40*/  IMAD.IADD R0, R6, 0x1, R3 ;  /* 0x0000000106007824 */ /* 0x000fee00078e0203 */
[----:B------:R-:W-:-:S05]  /*fa50*/  @!P2 BRA `(.L_x_902) ;  /* 0x000001900000a947 */ /* 0x000fca0003800000 */
[----:B-123--:R-:W-:Y:S01]  /*fa60*/  IADD3 R3, R3, c[0x0][0x1d0], RZ ;  /* 0x0000740003037a10 */ /* 0x00efe20007ffe0ff */
        /* <DEDUP_REMOVED lines=13> */
.L_x_904:
[----:B------:R-:W-:Y:S04]  /*fb40*/  MOV R8, c[0x0][0x32c] ;  /* 0x0000cb0000087a02 */ /* 0x000fe80000000f00 */
[----:B------:R-:W-:Y:S11]  /*fb50*/  ISETP.NE.AND P0, PT, R8, 0x1, PT ;  /* 0x000000010800780c */ /* 0x000ff60003f05270 */
[----:B------:R-:W-:Y:S02]  /*fb60*/  @!UPT UIADD3 URZ, URZ, URZ, URZ ;  /* 0x0000003f3f3ff290 */ /* 0x000fe4000fffe03f */
[----:B------:R-:W-:Y:S05]  /*fb70*/  @P0 IMAD.HI.U32 R8, R3, c[0x0][0x330], RZ ;  /* 0x0000cc0003080a27 */ /* 0x000fea00078e00ff */
[----:B------:R-:W-:Y:S02]  /*fb80*/  @P0 SHF.R.U32.HI R3, RZ, c[0x0][0x334], R8 ;  /* 0x0000cd00ff030a19 */ /* 0x000fe40000011608 */
.L_x_905:
[----:B------:R-:W-:Y:S05]  /*fb90*/  BSYNC B0 ;  /* 0x0000000000007941 */ /* 0x000fea0003800000 */
.L_x_903:
[----:B------:R-:W-:Y:S04]  /*fba0*/  IMAD R3, R3, c[0x0][0x32c], -R5 ;  /* 0x0000cb0003037a24 */ /* 0x000fe800078e0a05 */
[----:B------:R-:W-:Y:S05]  /*fbb0*/  IMAD.IADD R3, R3, 0x1, -R242 ;  /* 0x0000000103037824 */ /* 0x000fea00078e0af2 */
[----:B------:R-:W-:Y:S02]  /*fbc0*/  IADD3 R8, R3, c[0x0][0x32c], RZ ;  /* 0x0000cb0003087a10 */ /* 0x000fe40007ffe0ff */
[----:B------:R-:W-:Y:S02]  /*fbd0*/  IMNMX R0, R0, R3, !PT ;  /* 0x0000000300007217 */ /* 0x000fe40007800200 */
[----:B------:R-:W-:Y:S02]  /*fbe0*/  IMNMX R2, R2, R8, PT ;  /* 0x0000000802027217 */ /* 0x000fe40003800200 */
.L_x_902:
[----:B-123--:R-:W-:Y:S01]  /*fbf0*/  ISETP.GT.AND P1, PT, R219, -0x1, PT ;  /* 0xffffffffdb00780c */ /* 0x00efe20003f24270 */
        /* <DEDUP_REMOVED lines=66> */
.L_x_908:
[----:B------:R-:W-:Y:S04]  /*10020*/  MOV R4, c[0x0][0x32c] ;  /* 0x0000cb0000047a02 */ /* 0x000fe80000000f00 */
[----:B------:R-:W-:Y:S11]  /*10030*/  ISETP.NE.AND P0, PT, R4, 0x1, PT ;  /* 0x000000010400780c */ /* 0x000ff60003f05270 */
[----:B------:R-:W-:Y:S02]  /*10040*/  @!UPT UIADD3 URZ, URZ, URZ, URZ ;  /* 0x0000003f3f3ff290 */ /* 0x000fe4000fffe03f */
[----:B------:R-:W-:Y:S05]  /*10050*/  @P0 IMAD.HI.U32 R4, R3, c[0x0][0x330], RZ ;  /* 0x0000cc0003040a27 */ /* 0x000fea00078e00ff */
[----:B------:R-:W-:Y:S02]  /*10060*/  @P0 SHF.R.U32.HI R3, RZ, c[0x0][0x334], R4 ;  /* 0x0000cd00ff030a19 */ /* 0x000fe40000011604 */
.L_x_909:
[----:B------:R-:W-:Y:S05]  /*10070*/  BSYNC B0 ;  /* 0x0000000000007941 */ /* 0x000fea0003800000 */
.L_x_907:
[----:B------:R-:W-:Y:S04]  /*10080*/  IMAD R5, R3, c[0x0][0x32c], -R5 ;  /* 0x0000cb0003057a24 */ /* 0x000fe800078e0a05 */
[----:B------:R-:W-:Y:S05]  /*10090*/  IMAD.IADD R5, R5, 0x1, -R242 ;  /* 0x0000000105057824 */ /* 0x000fea00078e0af2 */
[----:B------:R-:W-:Y:S02]  /*100a0*/  IADD3 R3, R5, c[0x0][0x32c], RZ ;  /* 0x0000cb0005037a10 */ /* 0x000fe40007ffe0ff */
[----:B------:R-:W-:Y:S02]  /*100b0*/  IMNMX R0, R0, R5, !PT ;  /* 0x0000000500007217 */ /* 0x000fe40007800200 */
[----:B------:R-:W-:Y:S02]  /*100c0*/  IMNMX R2, R2, R3, PT ;  /* 0x0000000302027217 */ /* 0x000fe40003800200 */
.L_x_906:
        /* <DEDUP_REMOVED lines=64> */
[----:B------:R-:W-:Y:S01]  /*104d0*/  FMNMX.FTZ R12, R174, R12, !PT ;  /* 0x0000000cae0c7209 */ /* 0x000fe20007810000 */
[----:B------:R-:W-:Y:S01]  /*104e0*/  SHFL.BFLY PT, R13, R3, 0x2, 0x1f ;  /* 0x0c401f00030d7f89 */ /* 0x000fe200000e0000 */
[----:B------:R-:W-:Y:S02]  /*104f0*/  FSEL R186, R22, -INF , !P0 ;  /* 0xff80000016ba7808 */ /* 0x000fe40004000000 */
[----:B------:R-:W-:Y:S02]  /*10500*/  ISETP.GT.AND P0, PT, R0, 0x31, P1 ;  /* 0x000000310000780c */ /* 0x000fe40000f04270 */
[----:B------:R-:W-:Y:S02]  /*10510*/  FMNMX.FTZ R12, R184, R12, !PT ;  /* 0x0000000cb80c7209 */ /* 0x000fe40007810000 */
[----:B------:R-:W-:Y:S02]  /*10520*/  ISETP.LT.OR P0, PT, R2, 0x32, P0 ;  /* 0x000000320200780c */ /* 0x000fe40000701670 */
[----:B------:R-:W-:Y:S02]  /*10530*/  FMNMX.FTZ R12, R185, R12, !PT ;  /* 0x0000000cb90c7209 */ /* 0x000fe40007810000 */
[----:B------:R-:W-:Y:S02]  /*10540*/  FSEL R187, R21, -INF , !P0 ;  /* 0xff80000015bb7808 */ /* 0x000fe40004000000 */
[----:B------:R-:W-:Y:S01]  /*10550*/  ISETP.GT.AND P0, PT, R0, 0x38, P1 ;  /* 0x000000380000780c */ /* 0x000fe20000f04270 */
[----:B------:R-:W-:Y:S03]  /*10560*/  LDSM.16.MT88.4 R20, [R194+0x100] ;  /* 0x00010000c214783b */ /* 0x000fe60000004200 */
[----:B------:R-:W-:Y:S04]  /*10570*/  ISETP.LT.OR P0, PT, R2, 0x39, P0 ;  /* 0x000000390200780c */ /* 0x000fe80000701670 */
[----:B------:R-:W-:Y:S02]  /*10580*/  FSEL R221, R19, -INF , !P0 ;  /* 0xff80000013dd7808 */ /* 0x000fe40004000000 */
[----:B------:R-:W-:Y:S02]  /*10590*/  ISETP.GT.AND P0, PT, R0, 0x39, P1 ;  /* 0x000000390000780c */ /* 0x000fe40000f04270 */
[----:B------:R-:W-:Y:S02]  /*105a0*/  FMNMX.FTZ R0, R186, R12, !PT ;  /* 0x0000000cba007209 */ /* 0x000fe40007810000 */
[----:B------:R-:W-:Y:S02]  /*105b0*/  ISETP.LT.OR P0, PT, R2, 0x3a, P0 ;  /* 0x0000003a0200780c */ /* 0x000fe40000701670 */
[----:B------:R-:W-:Y:S02]  /*105c0*/  FMNMX.FTZ R0, R187, R0, !PT ;  /* 0x00000000bb007209 */ /* 0x000fe40007810000 */
[----:B------:R-:W-:Y:S02]  /*105d0*/  FSEL R135, R25, -INF , !P0 ;  /* 0xff80000019877808 */ /* 0x000fe40004000000 */
[----:B------:R-:W-:Y:S04]  /*105e0*/  FMNMX.FTZ R0, R221, R0, !PT ;  /* 0x00000000dd007209 */ /* 0x000fe80007810000 */
[----:B------:R-:W-:Y:S05]  /*105f0*/  FMNMX.FTZ R0, R135, R0, !PT ;  /* 0x0000000087007209 */ /* 0x000fea0007810000 */
[----:B------:R-:W1:Y:S02]  /*10600*/  SHFL.BFLY PT, R2, R0, 0x2, 0x1f ;  /* 0x0c401f0000027f89 */ /* 0x000e6400000e0000 */
[----:B-1----:R-:W-:Y:S02]  /*10610*/  FMNMX.FTZ R2, R0, R2, !PT ;  /* 0x0000000200027209 */ /* 0x002fe40007810000 */
[----:B------:R-:W-:Y:S04]  /*10620*/  FMNMX.FTZ R3, R3, R13, !PT ;  /* 0x0000000d03037209 */ /* 0x000fe80007810000 */
[----:B------:R-:W-:Y:S08]  /*10630*/  LDSM.16.MT88.4 R12, [R193+0x100] ;  /* 0x00010000c10c783b */ /* 0x000ff00000004200 */
[----:B------:R-:W1:Y:S02]  /*10640*/  SHFL.BFLY PT, R132, R3, 0x1, 0x1f ;  /* 0x0c201f0003847f89 */ /* 0x000e6400000e0000 */
[----:B-1----:R-:W-:Y:S06]  /*10650*/  FMNMX.FTZ R132, R3, R132, !PT ;  /* 0x0000008403847209 */ /* 0x002fec0007810000 */
        /* <DEDUP_REMOVED lines=24> */
[C---:B--2---:R-:W-:Y:S01]  /*107e0*/  FMUL.FTZ R8, R2.reuse, R140 ;  /* 0x0000008c02087220 */ /* 0x044fe20000410000 */
[----:B------:R-:W-:Y:S01]  /*107f0*/  ISETP.GT.AND P0, PT, R219, R232, PT ;  /* 0x000000e8db00720c */ /* 0x000fe20003f04270 */
[----:B------:R-:W-:Y:S02]  /*10800*/  FMUL.FTZ R16, R2, R148 ;  /* 0x0000009402107220 */ /* 0x000fe40000410000 */
[----:B------:R-:W-:Y:S04]  /*10810*/  FADD.FTZ R0, -R0, R134 ;  /* 0x0000008600007221 */ /* 0x000fe80000010100 */
[----:B------:R-:W1:Y:S01]  /*10820*/  MUFU.EX2 R243, R11 ;  /* 0x0000000b00f37308 */ /* 0x000e620000000800 */
[----:B------:R-:W-:Y:S02]  /*10830*/  FMUL.FTZ R17, R2, R149 ;  /* 0x0000009502117220 */ /* 0x000fe40000410000 */
[----:B------:R-:W-:Y:S01]  /*10840*/  FMUL.FTZ R0, R0, c[0x0][0x2d0] ;  /* 0x0000b40000007a20 */ /* 0x000fe20000410000 */
[----:B---3--:R-:W-:Y:S01]  /*10850*/  F2FP.BF16.PACK_AB R168, R245, R242 ;  /* 0x000000f2f5a8723e */ /* 0x008fe200000010ff */
[C---:B------:R-:W-:Y:S02]  /*10860*/  FMUL.FTZ R24, R2.reuse, R156 ;  /* 0x0000009c02187220 */ /* 0x040fe40000410000 */
[C---:B------:R-:W-:Y:S02]  /*10870*/  FMUL.FTZ R25, R2.reuse, R157 ;  /* 0x0000009d02197220 */ /* 0x040fe40000410000 */
        /* <DEDUP_REMOVED lines=9> */
[C---:B------:R-:W-:Y:S01]  /*10910*/  FMUL.FTZ R41, R2.reuse, R41 ;  /* 0x0000002902297220 */ /* 0x040fe20000410000 */
        /* <DEDUP_REMOVED lines=209> */
[----:B------:R-:W3:Y:S01]  /*11630*/  LDSM.16.MT88.4 R152, [R195+0x2900] ;  /* 0x00290000c398783b */ /* 0x000ee20000004200 */
[----:B------:R4:W-:Y:S06]  /*11640*/  MUFU.EX2 R189, R134 ;  /* 0x0000008600bd7308 */ /* 0x0009ec0000000800 */
[C---:B--2---:R-:W-:Y:S08]  /*11650*/  HMMA.16816.F32.BF16 R36, R136.reuse, R140, R36 ;  /* 0x0000008c8824723c */ /* 0x044ff00000041824 */
[C---:B------:R-:W-:Y:S01]  /*11660*/  HMMA.16816.F32.BF16 R40, R136.reuse, R142, R40 ;  /* 0x0000008e8828723c */ /* 0x040fe20000041828 */
[----:B------:R-:W2:Y:S07]  /*11670*/  LDSM.16.MT88.4 R140, [R193+0x4900] ;  /* 0x00490000c18c783b */ /* 0x000eae0000004200 */
[C---:B-1----:R-:W-:Y:S04]  /*11680*/  HMMA.16816.F32.BF16 R44, R136.reuse, R144, R44 ;  /* 0x00000090882c723c */ /* 0x042fe8000004182c */
[--C-:B----4-:R-:W-:Y:S02]  /*11690*/  FFMA.FTZ R134, R190, c[0x0][0x2d0], -R172.reuse ;  /* 0x0000b400be867a23 */ /* 0x110fe400000108ac */
[----:B------:R-:W4:Y:S02]  /*116a0*/  LDL.LU R190, [R1+0xc] ;  /* 0x00000c0001be7983 */ /* 0x000f240000300800 */
[C---:B------:R-:W-:Y:S01]  /*116b0*/  HMMA.16816.F32.BF16 R48, R136.reuse, R146, R48 ;  /* 0x000000928830723c */ /* 0x040fe20000041830 */
[----:B------:R1:W1:Y:S01]  /*116c0*/  MUFU.EX2 R188, R134 ;  /* 0x0000008600bc7308 */ /* 0x0002620000000800 */
[----:B------:R-:W2:Y:S06]  /*116d0*/  LDSM.16.MT88.4 R144, [R194+0x4900] ;  /* 0x00490000c290783b */ /* 0x000eac0000004200 */
[C---:B-----5:R-:W-:Y:S08]  /*116e0*/  HMMA.16816.F32.BF16 R52, R136.reuse, R148, R52 ;  /* 0x000000948834723c */ /* 0x060ff00000041834 */
[C---:B------:R-:W-:Y:S01]  /*116f0*/  HMMA.16816.F32.BF16 R56, R136.reuse, R150, R56 ;  /* 0x000000968838723c */ /* 0x040fe20000041838 */
[----:B------:R-:W5:Y:S07]  /*11700*/  LDSM.16.MT88.4 R148, [R196+0x4900] ;  /* 0x00490000c494783b */ /* 0x000f6e0000004200 */
[C---:B---3--:R-:W-:Y:S04]  /*11710*/  HMMA.16816.F32.BF16 R60, R136.reuse, R152, R60 ;  /* 0x00000098883c723c */ /* 0x048fe8000004183c */
[--C-:B-1----:R-:W-:Y:S04]  /*11720*/  FFMA.FTZ R134, R175, c[0x0][0x2d0], -R133.reuse ;  /* 0x0000b400af867a23 */ /* 0x102fe80000010885 */
[C---:B------:R-:W-:Y:S01]  /*11730*/  HMMA.16816.F32.BF16 R64, R136.reuse, R154, R64 ;  /* 0x0000009a8840723c */ /* 0x040fe20000041840 */
[----:B------:R-:W1:Y:S01]  /*11740*/  LDSM.16.MT88.4 R152, [R195+0x4900] ;  /* 0x00490000c398783b */ /* 0x000e620000004200 */
[----:B------:R3:W-:Y:S06]  /*11750*/  MUFU.EX2 R177, R134 ;  /* 0x0000008600b17308 */ /* 0x0007ec0000000800 */
[C---:B--2---:R-:W-:Y:S08]  /*11760*/  HMMA.16816.F32.BF16 R68, R136.reuse, R140, R68 ;  /* 0x0000008c8844723c */ /* 0x044ff00000041844 */
[C---:B------:R-:W-:Y:S01]  /*11770*/  HMMA.16816.F32.BF16 R72, R136.reuse, R142, R72 ;  /* 0x0000008e8848723c */ /* 0x040fe20000041848 */
[----:B------:R-:W2:Y:S07]  /*11780*/  LDSM.16.MT88.4 R140, [R193+0x6900] ;  /* 0x00690000c18c783b */ /* 0x000eae0000004200 */
[C---:B------:R-:W-:Y:S04]  /*11790*/  HMMA.16816.F32.BF16 R76, R136.reuse, R144, R76 ;  /* 0x00000090884c723c */ /* 0x040fe8000004184c */
[--C-:B---3--:R-:W-:Y:S04]  /*117a0*/  FFMA.FTZ R134, R174, c[0x0][0x2d0], -R133.reuse ;  /* 0x0000b400ae867a23 */ /* 0x108fe80000010885 */
[C---:B------:R-:W-:Y:S01]  /*117b0*/  HMMA.16816.F32.BF16 R80, R136.reuse, R146, R80 ;  /* 0x000000928850723c */ /* 0x040fe20000041850 */
[----:B------:R-:W3:Y:S01]  /*117c0*/  LDSM.16.MT88.4 R144, [R194+0x6900] ;  /* 0x00690000c290783b */ /* 0x000ee20000004200 */
[----:B------:R2:W2:Y:S06]  /*117d0*/  MUFU.EX2 R176, R134 ;  /* 0x0000008600b07308 */ /* 0x0004ac0000000800 */
[C---:B-----5:R-:W-:Y:S08]  /*117e0*/  HMMA.16816.F32.BF16 R84, R136.reuse, R148, R84 ;  /* 0x000000948854723c */ /* 0x060ff00000041854 */
[C---:B------:R-:W-:Y:S01]  /*117f0*/  HMMA.16816.F32.BF16 R88, R136.reuse, R150, R88 ;  /* 0x000000968858723c */ /* 0x040fe20000041858 */
[----:B------:R-:W5:Y:S07]  /*11800*/  LDSM.16.MT88.4 R148, [R196+0x6900] ;  /* 0x00690000c494783b */ /* 0x000f6e0000004200 */
[C---:B-1----:R-:W-:Y:S04]  /*11810*/  HMMA.16816.F32.BF16 R92, R136.reuse, R152, R92 ;  /* 0x00000098885c723c */ /* 0x042fe8000004185c */
[--C-:B--2---:R-:W-:Y:S04]  /*11820*/  FFMA.FTZ R134, R184, c[0x0][0x2d0], -R133.reuse ;  /* 0x0000b400b8867a23 */ /* 0x104fe80000010885 */
        /* <DEDUP_REMOVED lines=10> */
[----:B------:R3:W2:Y:S06]  /*118d0*/  MUFU.EX2 R174, R134 ;  /* 0x0000008600ae7308 */ /* 0x0006ac0000000800 */
[C---:B-----5:R-:W-:Y:S08]  /*118e0*/  HMMA.16816.F32.BF16 R116, R136.reuse, R148, R116 ;  /* 0x000000948874723c */ /* 0x060ff00000041874 */
[C---:B------:R-:W-:Y:S01]  /*118f0*/  HMMA.16816.F32.BF16 R120, R136.reuse, R150, R120 ;  /* 0x000000968878723c */ /* 0x040fe20000041878 */
[----:B------:R-:W5:Y:S07]  /*11900*/  LDSM.16.MT88.4 R148, [R196+0x1100] ;  /* 0x00110000c494783b */ /* 0x000f6e0000004200 */
[C---:B-1----:R-:W-:Y:S04]  /*11910*/  HMMA.16816.F32.BF16 R124, R136.reuse, R152, R124 ;  /* 0x00000098887c723c */ /* 0x042fe8000004187c */
[--C-:B---3--:R-:W-:Y:S02]  /*11920*/  FFMA.FTZ R134, R191, c[0x0][0x2d0], -R172.reuse ;  /* 0x0000b400bf867a23 */ /* 0x108fe400000108ac */
[----:B------:R-:W3:Y:S02]  /*11930*/  LDL.LU R191, [R1+0x8] ;  /* 0x0000080001bf7983 */ /* 0x000ee40000300800 */
[----:B------:R-:W-:Y:S01]  /*11940*/  HMMA.16816.F32.BF16 R128, R136, R154, R128 ;  /* 0x0000009a8880723c */ /* 0x000fe20000041880 */
[----:B------:R1:W-:Y:S01]  /*11950*/  MUFU.EX2 R185, R134 ;  /* 0x0000008600b97308 */ /* 0x0003e20000000800 */
[----:B------:R-:W5:Y:S05]  /*11960*/  LDSM.16.MT88.4 R152, [R195+0x1100] ;  /* 0x00110000c398783b */ /* 0x000f6a0000004200 */
[----:B------:R-:W-:Y:S02]  /*11970*/  F2FP.BF16.PACK_AB R136, R228, R229 ;  /* 0x000000e5e488723e */ /* 0x000fe400000010ff */
[----:B------:R-:W-:Y:S03]  /*11980*/  F2FP.BF16.PACK_AB R138, R188, R189 ;  /* 0x000000bdbc8a723e */ /* 0x000fe600000010ff */
[----:B------:R-:W-:Y:S02]  /*11990*/  F2FP.BF16.PACK_AB R137, R176, R177 ;  /* 0x000000b1b089723e */ /* 0x000fe400000010ff */
[----:B--2---:R-:W-:Y:S07]  /*119a0*/  F2FP.BF16.PACK_AB R139, R174, R175 ;  /* 0x000000afae8b723e */ /* 0x004fee00000010ff */
[C---:B------:R-:W-:Y:S03]  /*119b0*/  HMMA.16816.F32.BF16 R4, R136.reuse, R140, R4 ;  /* 0x0000008c8804723c */ /* 0x040fe60000041804 */
[--C-:B-1----:R-:W-:Y:S05]  /*119c0*/  FFMA.FTZ R134, R220, c[0x0][0x2d0], -R172.reuse ;  /* 0x0000b400dc867a23 */ /* 0x102fea00000108ac */
[C---:B------:R-:W-:Y:S01]  /*119d0*/  HMMA.16816.F32.BF16 R8, R136.reuse, R142, R8 ;  /* 0x0000008e8808723c */ /* 0x040fe20000041808 */
[----:B------:R-:W1:Y:S01]  /*119e0*/  LDSM.16.MT88.4 R140, [R193+0x3100] ;  /* 0x00310000c18c783b */ /* 0x000e620000004200 */
[----:B------:R-:W2:Y:S06]  /*119f0*/  MUFU.EX2 R184, R134 ;  /* 0x0000008600b87308 */ /* 0x000eac0000000800 */
[C---:B------:R-:W-:Y:S08]  /*11a00*/  HMMA.16816.F32.BF16 R12, R136.reuse, R144, R12 ;  /* 0x00000090880c723c */ /* 0x040ff0000004180c */
[C---:B------:R-:W-:Y:S01]  /*11a10*/  HMMA.16816.F32.BF16 R16, R136.reuse, R146, R16 ;  /* 0x000000928810723c */ /* 0x040fe20000041810 */
[----:B------:R-:W1:Y:S07]  /*11a20*/  LDSM.16.MT88.4 R144, [R194+0x3100] ;  /* 0x00310000c290783b */ /* 0x000e6e0000004200 */
[C---:B-----5:R-:W-:Y:S04]  /*11a30*/  HMMA.16816.F32.BF16 R20, R136.reuse, R148, R20 ;  /* 0x000000948814723c */ /* 0x060fe80000041814 */
[----:B--2---:R-:W-:Y:S01]  /*11a40*/  F2FP.BF16.PACK_AB R168, R184, R185 ;  /* 0x000000b9b8a8723e */ /* 0x004fe200000010ff */
[--C-:B------:R-:W-:Y:S02]  /*11a50*/  FFMA.FTZ R134, R222, c[0x0][0x2d0], -R172.reuse ;  /* 0x0000b400de867a23 */ /* 0x100fe400000108ac */
[----:B------:R-:W-:Y:S01]  /*11a60*/  FFMA.FTZ R172, R223, c[0x0][0x2d0], -R172 ;  /* 0x0000b400dfac7a23 */ /* 0x000fe200000108ac */
[C---:B------:R-:W-:Y:S01]  /*11a70*/  HMMA.16816.F32.BF16 R24, R136.reuse, R150, R24 ;  /* 0x000000968818723c */ /* 0x040fe20000041818 */
[----:B------:R-:W2:Y:S01]  /*11a80*/  LDSM.16.MT88.4 R148, [R196+0x3100] ;  /* 0x00310000c494783b */ /* 0x000ea20000004200 */
[----:B------:R5:W-:Y:S06]  /*11a90*/  MUFU.EX2 R180, R134 ;  /* 0x0000008600b47308 */ /* 0x000bec0000000800 */
[C---:B------:R-:W-:Y:S04]  /*11aa0*/  HMMA.16816.F32.BF16 R28, R136.reuse, R152, R28 ;  /* 0x00000098881c723c */ /* 0x040fe8000004181c */
[----:B------:R-:W2:Y:S04]  /*11ab0*/  MUFU.EX2 R179, R172 ;  /* 0x000000ac00b37308 */ /* 0x000ea80000000800 */
[C---:B------:R-:W-:Y:S01]  /*11ac0*/  HMMA.16816.F32.BF16 R32, R136.reuse, R154, R32 ;  /* 0x0000009a8820723c */ /* 0x040fe20000041820 */
[----:B------:R-:W4:Y:S07]  /*11ad0*/  LDSM.16.MT88.4 R152, [R195+0x3100] ;  /* 0x00310000c398783b */ /* 0x000f2e0000004200 */
        /* <DEDUP_REMOVED lines=16> */
[----:B------:R-:W4:Y:S07]  /*11be0*/  LDSM.16.MT88.4 R152, [R195+0x5100] ;  /* 0x00510000c398783b */ /* 0x000f2e0000004200 */
        /* <DEDUP_REMOVED lines=10> */
[----:B------:R-:W1:Y:S07]  /*11c90*/  LDSM.16.MT88.4 R144, [R194+0x7100] ;  /* 0x00710000c290783b */ /* 0x000e6e0000004200 */
[C---:B-----5:R-:W-:Y:S08]  /*11ca0*/  HMMA.16816.F32.BF16 R84, R136.reuse, R148, R84 ;  /* 0x000000948854723c */ /* 0x060ff00000041854 */
[C---:B------:R-:W-:Y:S01]  /*11cb0*/  HMMA.16816.F32.BF16 R88, R136.reuse, R150, R88 ;  /* 0x000000968858723c */ /* 0x040fe20000041858 */
[----:B------:R-:W5:Y:S03]  /*11cc0*/  LDSM.16.MT88.4 R148, [R196+0x7100] ;  /* 0x00710000c494783b */ /* 0x000f660000004200 */
[----:B--2---:R-:W-:Y:S04]  /*11cd0*/  F2FP.BF16.PACK_AB R171, R133, R134 ;  /* 0x0000008685ab723e */ /* 0x004fe800000010ff */
[C---:B----4-:R-:W-:Y:S08]  /*11ce0*/  HMMA.16816.F32.BF16 R92, R136.reuse, R152, R92 ;  /* 0x00000098885c723c */ /* 0x050ff0000004185c */
[C---:B------:R-:W-:Y:S01]  /*11cf0*/  HMMA.16816.F32.BF16 R96, R136.reuse, R154, R96 ;  /* 0x0000009a8860723c */ /* 0x040fe20000041860 */
[----:B------:R-:W2:Y:S07]  /*11d00*/  LDSM.16.MT88.4 R152, [R195+0x7100] ;  /* 0x00710000c398783b */ /* 0x000eae0000004200 */
[C---:B-1----:R-:W-:Y:S08]  /*11d10*/  HMMA.16816.F32.BF16 R100, R136.reuse, R140, R100 ;  /* 0x0000008c8864723c */ /* 0x042ff00000041864 */
[C---:B------:R-:W-:Y:S01]  /*11d20*/  HMMA.16816.F32.BF16 R104, R136.reuse, R142, R104 ;  /* 0x0000008e8868723c */ /* 0x040fe20000041868 */
[----:B------:R-:W1:Y:S07]  /*11d30*/  LDSM.16.MT88.4 R140, [R193+0x1900] ;  /* 0x00190000c18c783b */ /* 0x000e6e0000004200 */
[C---:B------:R-:W-:Y:S08]  /*11d40*/  HMMA.16816.F32.BF16 R108, R136.reuse, R144, R108 ;  /* 0x00000090886c723c */ /* 0x040ff0000004186c */
[C---:B------:R-:W-:Y:S08]  /*11d50*/  HMMA.16816.F32.BF16 R112, R136.reuse, R146, R112 ;  /* 0x000000928870723c */ /* 0x040ff00000041870 */
[C---:B-----5:R-:W-:Y:S08]  /*11d60*/  HMMA.16816.F32.BF16 R116, R136.reuse, R148, R116 ;  /* 0x000000948874723c */ /* 0x060ff00000041874 */
        /* <DEDUP_REMOVED lines=11> */
[C---:B------:R-:W-:Y:S08]  /*11e20*/  HMMA.16816.F32.BF16 R152, R168.reuse, R160, R20 ;  /* 0x000000a0a898723c */ /* 0x040ff00000041814 */
        /* <DEDUP_REMOVED lines=24> */
[C---:B-----5:R-:W-:Y:S07]  /*11fb0*/  HMMA.16816.F32.BF16 R92, R168.reuse, R16, R92 ;  /* 0x00000010a85c723c */ /* 0x060fee000004185c */
[----:B---3--:R-:W-:Y:S01]  /*11fc0*/  FFMA.FTZ R16, R2, R191, R242 ;  /* 0x000000bf02107223 */ /* 0x008fe200000100f2 */
[C---:B------:R-:W-:Y:S04]  /*11fd0*/  HMMA.16816.F32.BF16 R96, R168.reuse, R18, R96 ;  /* 0x00000012a860723c */ /* 0x040fe80000041860 */
[----:B------:R-:W-:Y:S02]  /*11fe0*/  FFMA.FTZ R2, R0, R190, R227 ;  /* 0x000000be00027223 */ /* 0x000fe400000100e3 */
        /* <DEDUP_REMOVED lines=8> */
[----:B------:R-:W-:Y:S01]  /*12070*/  FADD.FTZ R2, R224, R2 ;  /* 0x00000002e0027221 */ /* 0x000fe20000010000 */
[C---:B--2---:R-:W-:Y:S03]  /*12080*/  HMMA.16816.F32.BF16 R108, R168.reuse, R8, R108 ;  /* 0x00000008a86c723c */ /* 0x044fe6000004186c */
[----:B------:R-:W-:Y:S02]  /*12090*/  FADD.FTZ R0, R235, R0 ;  /* 0x00000000eb007221 */ /* 0x000fe40000010000 */
[----:B------:R-:W-:Y:S02]  /*120a0*/  FADD.FTZ R2, R183, R2 ;  /* 0x00000002b7027221 */ /* 0x000fe40000010000 */
[----:B------:R-:W-:Y:S01]  /*120b0*/  FADD.FTZ R0, R234, R0 ;  /* 0x00000000ea007221 */ /* 0x000fe20000010000 */
[C---:B------:R-:W-:Y:S04]  /*120c0*/  HMMA.16816.F32.BF16 R112, R168.reuse, R10, R112 ;  /* 0x0000000aa870723c */ /* 0x040fe80000041870 */
[----:B------:R-:W-:Y:S02]  /*120d0*/  FADD.FTZ R2, R182, R2 ;  /* 0x00000002b6027221 */ /* 0x000fe40000010000 */
[----:B------:R-:W-:Y:S02]  /*120e0*/  FADD.FTZ R0, R231, R0 ;  /* 0x00000000e7007221 */ /* 0x000fe40000010000 */
[----:B------:R-:W-:Y:S01]  /*120f0*/  FADD.FTZ R2, R181, R2 ;  /* 0x00000002b5027221 */ /* 0x000fe20000010000 */
[C---:B----4-:R-:W-:Y:S03]  /*12100*/  HMMA.16816.F32.BF16 R116, R168.reuse, R12, R116 ;  /* 0x0000000ca874723c */ /* 0x050fe60000041874 */
        /* <DEDUP_REMOVED lines=19> */
[----:B------:R-:W-:Y:S01]  /*12240*/  IADD3 R0, R219, -0x1, RZ ;  /* 0xffffffffdb007810 */ /* 0x000fe20007ffe0ff */
[----:B------:R-:W-:Y:S01]  /*12250*/  FADD.FTZ R4, R179, R4 ;  /* 0x00000004b3047221 */ /* 0x000fe20000010000 */
[----:B------:R-:W-:Y:S01]  /*12260*/  MOV R134, R3 ;  /* 0x0000000300867202 */ /* 0x000fe20000000f00 */
[----:B------:R-:W-:Y:S01]  /*12270*/  FADD.FTZ R2, R133, R2 ;  /* 0x0000000285027221 */ /* 0x000fe20000010000 */
[----:B------:R-:W-:Y:S02]  /*12280*/  MOV R219, R0 ;  /* 0x0000000000db7202 */ /* 0x000fe40000000f00 */
[----:B------:R1:W-:Y:S01]  /*12290*/  STL [R1+0x8], R4 ;  /* 0x0000080401007387 */ /* 0x0003e20000100800 */
[----:B------:R-:W-:Y:S03]  /*122a0*/  MOV R133, R132 ;  /* 0x0000008400857202 */ /* 0x000fe60000000f00 */
[----:B------:R1:W-:Y:S01]  /*122b0*/  STL [R1+0xc], R2 ;  /* 0x00000c0201007387 */ /* 0x0003e20000100800 */
[----:B------:R-:W-:-:S05]  /*122c0*/  @P0 BRA `(.L_x_910) ;  /* 0xffffbdf000000947 */ /* 0x000fca000383ffff */
.L_x_901:
        /* <DEDUP_REMOVED lines=86> */
[----:B------:R-:W-:Y:S01]  /*12830*/  FMUL.FTZ R22, R2, R129 ;  /* 0x0000008102167220 */ /* 0x000fe20000410000 */
[----:B------:R-:W-:Y:S01]  /*12840*/  @P0 MOV R2, 0x3f317218 ;  /* 0x3f31721800020802 */ /* 0x000fe20000000f00 */
[----:B--2---:R-:W-:Y:S02]  /*12850*/  @P1 FMUL.FTZ R6, R6, 0.69314718246459960938 ;  /* 0x3f31721806061820 */ /* 0x004fe40000410000 */
[----:B-1----:R-:W-:Y:S02]  /*12860*/  @P0 FMUL.FTZ R4, R7, 0.69314718246459960938 ;  /* 0x3f31721807040820 */ /* 0x002fe40000410000 */
[----:B------:R-:W-:Y:S02]  /*12870*/  @P0 FMUL.FTZ R2, R2, c[0x0][0x2d0] ;  /* 0x0000b40002020a20 */ /* 0x000fe40000410000 */
        /* <DEDUP_REMOVED lines=63> */
[----:B------:R-:W-:Y:S02]  /*12c70*/  FMUL.FTZ R131, R0, R131 ;  /* 0x0000008300837220 */ /* 0x000fe40000410000 */
[----:B------:R-:W-:Y:S02]  /*12c80*/  @P1 FFMA.FTZ R36, R5, R132, R6 ;  /* 0x0000008405241223 */ /* 0x000fe40000010006 */
[----:B------:R-:W-:Y:S02]  /*12c90*/  @P0 FFMA.FTZ R37, R2, R3, R4 ;  /* 0x0000000302250223 */ /* 0x000fe40000010004 */
.L_x_874:
        /* <DEDUP_REMOVED lines=9> */
[----:B------:R-:W-:Y:S01]  /*12d30*/  F2FP.BF16.PACK_AB R34, R34, R80 ;  /* 0x000000502222723e */ /* 0x000fe200000010ff */
[----:B------:R-:W-:Y:S01]  /*12d40*/  IMAD.MOV.U32 R80, RZ, RZ, c[0x0][0x4e8] ;  /* 0x00013a00ff507624 */ /* 0x000fe200078e00ff */
[----:B------:R-:W-:Y:S01]  /*12d50*/  F2FP.BF16.PACK_AB R41, R137, R136 ;  /* 0x000000888929723e */ /* 0x000fe200000010ff */
[----:B------:R-:W4:Y:S01]  /*12d60*/  S2R R83, SR_CTAID.X ;  /* 0x0000000000537919 */ /* 0x000f220000002500 */
[----:B------:R-:W-:Y:S02]  /*12d70*/  F2FP.BF16.PACK_AB R138, R139, R138 ;  /* 0x0000008a8b8a723e */ /* 0x000fe400000010ff */
[C---:B------:R-:W-:Y:S01]  /*12d80*/  ISETP.NE.AND P3, PT, R80.reuse, 0x1, PT ;  /* 0x000000015000780c */ /* 0x040fe20003f65270 */
[----:B------:R-:W-:Y:S01]  /*12d90*/  IMAD R80, R80, c[0x0][0x388], RZ ;  /* 0x0000e20050507a24 */ /* 0x000fe200078e02ff */
[----:B------:R-:W-:Y:S01]  /*12da0*/  BAR.SYNC.DEFER_BLOCKING 0x1, 0x100 ;  /* 0x0044000000007b1d */ /* 0x000fe20000010000 */
[----:B------:R-:W-:-:S02]  /*12db0*/  F2FP.BF16.PACK_AB R53, R141, R140 ;  /* 0x0000008c8d35723e */ /* 0x000fc400000010ff */
[----:B------:R-:W-:Y:S02]  /*12dc0*/  F2FP.BF16.PACK_AB R142, R143, R142 ;  /* 0x0000008e8f8e723e */ /* 0x000fe400000010ff */
        /* <DEDUP_REMOVED lines=52> */
[----:B------:R-:W-:Y:S01]  /*13110*/  IMAD.IADD R6, R7, 0x1, -R4 ;  /* 0x0000000107067824 */ /* 0x000fe200078e0a04 */
[----:B------:R-:W-:Y:S01]  /*13120*/  LOP3.LUT R4, R3, 0x1ffffffe, RZ, 0xc0, !PT ;  /* 0x1ffffffe03047812 */ /* 0x000fe200078ec0ff */
[----:B------:R-:W-:Y:S01]  /*13130*/  IMAD R14, R7, 0x200, R10 ;  /* 0x00000200070e7824 */ /* 0x000fe200078e020a */
[----:B------:R-:W-:Y:S01]  /*13140*/  SHF.R.U32.HI R3, RZ, 0x3, R2 ;  /* 0x00000003ff037819 */ /* 0x000fe20000011602 */
[----:B----4-:R-:W-:Y:S01]  /*13150*/  IMAD R7, R83, 0x80, R5 ;  /* 0x0000008053077824 */ /* 0x010fe200078e0205 */
[----:B------:R-:W-:Y:S01]  /*13160*/  LOP3.LUT R2, R2, 0x38, R0, 0xf8, !PT ;  /* 0x0000003802027812 */ /* 0x000fe200078ef800 */
[----:B------:R-:W-:Y:S01]  /*13170*/  IMAD.IADD R11, R10, 0x1, -R4 ;  /* 0x000000010a0b7824 */ /* 0x000fe200078e0a04 */
[C---:B------:R-:W-:Y:S01]  /*13180*/  LOP3.LUT R4, R8.reuse, 0x1, RZ, 0xc0, !PT ;  /* 0x0000000108047812 */ /* 0x040fe200078ec0ff */
[----:B------:R-:W-:Y:S01]  /*13190*/  IMAD.SHL.U32 R5, R8, 0x40, RZ ;  /* 0x0000004008057824 */ /* 0x000fe200078e00ff */
[----:B------:R-:W-:Y:S01]  /*131a0*/  LOP3.LUT R10, R2, R3, RZ, 0x3c, !PT ;  /* 0x00000003020a7212 */ /* 0x000fe200078e3cff */
[----:B------:R-:W-:Y:S01]  /*131b0*/  @P3 IMAD.HI.U32 R3, R7, c[0x0][0x4ec], RZ ;  /* 0x00013b0007033a27 */ /* 0x000fe200078e00ff */
[----:B------:R-:W-:-:S02]  /*131c0*/  ISETP.NE.U32.AND P4, PT, R4, 0x1, PT ;  /* 0x000000010400780c */ /* 0x000fc40003f85070 */
[----:B------:R-:W-:Y:S01]  /*131d0*/  SHF.R.S32.HI R4, RZ, 0x2, R15 ;  /* 0x00000002ff047819 */ /* 0x000fe2000001140f */
[----:B------:R-:W-:Y:S01]  /*131e0*/  IMAD.MOV.U32 R2, RZ, RZ, R7 ;  /* 0x000000ffff027224 */ /* 0x000fe200078e0007 */
[----:B------:R-:W-:Y:S02]  /*131f0*/  @P3 SHF.R.U32.HI R2, RZ, c[0x0][0x4f0], R3 ;  /* 0x00013c00ff023a19 */ /* 0x000fe40000011603 */
[----:B------:R-:W-:Y:S01]  /*13200*/  LOP3.LUT R8, R5, 0x1c0, RZ, 0xc0, !PT ;  /* 0x000001c005087812 */ /* 0x000fe200078ec0ff */
[----:B------:R-:W-:Y:S01]  /*13210*/  IMAD R3, R6, 0x10, R4 ;  /* 0x0000001006037824 */ /* 0x000fe200078e0204 */
[----:B------:R-:W-:Y:S01]  /*13220*/  F2FP.BF16.PACK_AB R153, R153, R152 ;  /* 0x000000989999723e */ /* 0x000fe200000010ff */
[----:B------:R-:W-:Y:S01]  /*13230*/  IMAD.SHL.U32 R6, R20, 0x8, RZ ;  /* 0x0000000814067824 */ /* 0x000fe200078e00ff */
[----:B------:R-:W-:Y:S01]  /*13240*/  LEA.HI R9, R8, R8, RZ, 0x1d ;  /* 0x0000000808097211 */ /* 0x000fe200078fe8ff */
[----:B------:R-:W-:Y:S01]  /*13250*/  IMAD.IADD R5, R13, 0x1, R18 ;  /* 0x000000010d057824 */ /* 0x000fe200078e0212 */
[----:B------:R-:W-:Y:S01]  /*13260*/  F2FP.BF16.PACK_AB R154, R155, R154 ;  /* 0x0000009a9b9a723e */ /* 0x000fe200000010ff */
[----:B------:R-:W-:Y:S01]  /*13270*/  IMAD.MOV R8, RZ, RZ, -R2 ;  /* 0x000000ffff087224 */ /* 0x000fe200078e0a02 */
[----:B------:R-:W-:Y:S01]  /*13280*/  LOP3.LUT R18, R10, 0x7ffffe00, R6, 0xf8, !PT ;  /* 0x7ffffe000a127812 */ /* 0x000fe200078ef806 */
[----:B------:R-:W-:Y:S01]  /*13290*/  IMAD.MOV.U32 R4, RZ, RZ, R12 ;  /* 0x000000ffff047224 */ /* 0x000fe200078e000c */
[----:B------:R-:W-:Y:S01]  /*132a0*/  SHF.R.S32.HI R6, RZ, 0x1f, R2 ;  /* 0x0000001fff067819 */ /* 0x000fe20000011402 */
[----:B------:R-:W-:Y:S01]  /*132b0*/  IMAD R12, R8, c[0x0][0x4e8], R7 ;  /* 0x00013a00080c7a24 */ /* 0x000fe200078e0207 */
[----:B------:R-:W-:Y:S01]  /*132c0*/  F2FP.BF16.PACK_AB R156, R157, R156 ;  /* 0x0000009c9d9c723e */ /* 0x000fe200000010ff */
[----:B------:R-:W-:Y:S01]  /*132d0*/  IMAD R8, R11, 0x8, R3 ;  /* 0x000000080b087824 */ /* 0x000fe200078e0203 */
[----:B------:R-:W-:Y:S01]  /*132e0*/  F2FP.BF16.PACK_AB R158, R159, R158 ;  /* 0x0000009e9f9e723e */ /* 0x000fe200000010ff */
[----:B------:R-:W-:Y:S01]  /*132f0*/  IMAD.U32 R10, R14, 0x2, R9 ;  /* 0x000000020e0a7824 */ /* 0x000fe200078e0009 */
[----:B------:R-:W-:Y:S01]  /*13300*/  F2FP.BF16.PACK_AB R160, R161, R160 ;  /* 0x000000a0a1a0723e */ /* 0x000fe200000010ff */
[----:B------:R-:W-:Y:S01]  /*13310*/  IMAD R9, R6, c[0x0][0x3e0], RZ ;  /* 0x0000f80006097a24 */ /* 0x000fe200078e02ff */
[----:B------:R-:W-:Y:S01]  /*13320*/  F2FP.BF16.PACK_AB R162, R163, R162 ;  /* 0x000000a2a3a2723e */ /* 0x000fe200000010ff */
[----:B------:R-:W-:Y:S01]  /*13330*/  IMAD.WIDE.U32 R6, R2, c[0x0][0x3e0], R4 ;  /* 0x0000f80002067a25 */ /* 0x000fe200078e0004 */
[----:B------:R-:W-:-:S02]  /*13340*/  F2FP.BF16.PACK_AB R164, R165, R164 ;  /* 0x000000a4a5a4723e */ /* 0x000fc400000010ff */
[----:B------:R-:W-:Y:S01]  /*13350*/  F2FP.BF16.PACK_AB R166, R167, R166 ;  /* 0x000000a6a7a6723e */ /* 0x000fe200000010ff */
[----:B------:R-:W-:Y:S01]  /*13360*/  IMAD R5, R83, 0x80, R8 ;  /* 0x0000008053057824 */ /* 0x000fe200078e0208 */
[----:B------:R-:W-:Y:S01]  /*13370*/  F2FP.BF16.PACK_AB R81, R39, R38 ;  /* 0x000000262751723e */ /* 0x000fe200000010ff */
[----:B------:R-:W-:Y:S01]  /*13380*/  IMAD R3, R83, 0x80, R3 ;  /* 0x0000008053037824 */ /* 0x000fe200078e0203 */
[----:B------:R-:W-:Y:S01]  /*13390*/  F2FP.BF16.PACK_AB R65, R43, R42 ;  /* 0x0000002a2b41723e */ /* 0x000fe200000010ff */
[----:B------:R-:W-:Y:S01]  /*133a0*/  @P3 IMAD.HI.U32 R8, R5, c[0x0][0x4ec], RZ ;  /* 0x00013b0005083a27 */ /* 0x000fe200078e00ff */
[----:B------:R-:W-:Y:S02]  /*133b0*/  F2FP.BF16.PACK_AB R46, R47, R46 ;  /* 0x0000002e2f2e723e */ /* 0x000fe400000010ff */
[CC--:B------:R-:W-:Y:S01]  /*133c0*/  ISETP.GE.OR P6, PT, R3.reuse, R80.reuse, P0 ;  /* 0x000000500300720c */ /* 0x0c0fe200007c6670 */
[----:B------:R-:W-:Y:S01]  /*133d0*/  IMAD.MOV.U32 R4, RZ, RZ, R5 ;  /* 0x000000ffff047224 */ /* 0x000fe200078e0005 */
[----:B------:R-:W-:Y:S01]  /*133e0*/  IADD3 R3, R3, 0x8, RZ ;  /* 0x0000000803037810 */ /* 0x000fe20007ffe0ff */
[----:B------:R-:W-:Y:S01]  /*133f0*/  IMAD R9, R2, c[0x0][0x3e4], R9 ;  /* 0x0000f90002097a24 */ /* 0x000fe200078e0209 */
[----:B------:R-:W-:Y:S01]  /*13400*/  @P3 SHF.R.U32.HI R4, RZ, c[0x0][0x4f0], R8 ;  /* 0x00013c00ff043a19 */ /* 0x000fe20000011608 */
[----:B------:R-:W-:Y:S01]  /*13410*/  IMAD.SHL.U32 R2, R10, 0x2, RZ ;  /* 0x000000020a027824 */ /* 0x000fe200078e00ff */
[----:B------:R-:W-:Y:S01]  /*13420*/  ISETP.GE.OR P5, PT, R3, R80, P0 ;  /* 0x000000500300720c */ /* 0x000fe200007a6670 */
[----:B------:R-:W-:Y:S01]  /*13430*/  IMAD.IADD R7, R7, 0x1, R9 ;  /* 0x0000000107077824 */ /* 0x000fe200078e0209 */
[--C-:B------:R-:W-:Y:S01]  /*13440*/  SHF.R.S32.HI R8, RZ, 0x1f, R4.reuse ;  /* 0x0000001fff087819 */ /* 0x100fe20000011404 */
[----:B------:R-:W-:Y:S01]  /*13450*/  IMAD.MOV.U32 R14, RZ, RZ, 0x40 ;  /* 0x00000040ff0e7424 */ /* 0x000fe200078e00ff */
[----:B------:R-:W-:Y:S01]  /*13460*/  IADD3 R10, P0, R4, R16, RZ ;  /* 0x00000010040a7210 */ /* 0x000fe20007f1e0ff */
[----:B------:R-:W-:Y:S01]  /*13470*/  IMAD.MOV R4, RZ, RZ, -R4 ;  /* 0x000000ffff047224 */ /* 0x000fe200078e0a04 */
[----:B------:R-:W-:Y:S01]  /*13480*/  IADD3 R9, R2, 0x80, RZ ;  /* 0x0000008002097810 */ /* 0x000fe20007ffe0ff */
[----:B------:R-:W-:Y:S01]  /*13490*/  STS [R2+0x80], R41 ;  /* 0x0000802902007388 */ /* 0x000fe20000000800 */
[----:B------:R-:W-:Y:S01]  /*134a0*/  IADD3.X R11, R8, R17, R21, P0, !PT ;  /* 0x00000011080b7210 */ /* 0x000fe200007fe415 */
[----:B------:R-:W-:Y:S01]  /*134b0*/  IMAD.MOV.U32 R8, RZ, RZ, 0x20 ;  /* 0x00000020ff087424 */ /* 0x000fe200078e00ff */
[----:B------:R-:W-:Y:S01]  /*134c0*/  IADD3 R3, R2, 0x70, RZ ;  /* 0x0000007002037810 */ /* 0x000fe20007ffe0ff */
[----:B------:R-:W-:Y:S01]  /*134d0*/  IMAD R5, R4, c[0x0][0x4e8], R5 ;  /* 0x00013a0004057a24 */ /* 0x000fe200078e0205 */
[----:B------:R-:W-:Y:S01]  /*134e0*/  @P4 IADD3 R3, R9, 0x10, RZ ;  /* 0x0000001009034810 */ /* 0x000fe20007ffe0ff */
[----:B------:R-:W-:Y:S01]  /*134f0*/  STS [R2+0x480], R138 ;  /* 0x0004808a02007388 */ /* 0x000fe20000000800 */
[----:B------:R-:W-:-:S02]  /*13500*/  SHF.R.S32.HI R9, RZ, 0x1f, R12 ;  /* 0x0000001fff097819 */ /* 0x000fc4000001140c */
[----:B------:R-:W-:Y:S01]  /*13510*/  SEL R8, R8, 0xffffffe0, !P1 ;  /* 0xffffffe008087807 */ /* 0x000fe20004800000 */
[----:B------:R-:W-:Y:S01]  /*13520*/  STS [R3], R53 ;  /* 0x0000003503007388 */ /* 0x000fe20000000800 */
[----:B------:R-:W-:Y:S01]  /*13530*/  F2FP.BF16.PACK_AB R49, R49, R48 ;  /* 0x000000303131723e */ /* 0x000fe200000010ff */
[----:B------:R-:W-:Y:S01]  /*13540*/  IMAD R9, R9, c[0x0][0x3d8], RZ ;  /* 0x0000f60009097a24 */ /* 0x000fe200078e02ff */
[----:B------:R-:W-:Y:S01]  /*13550*/  F2FP.BF16.PACK_AB R50, R51, R50 ;  /* 0x000000323332723e */ /* 0x000fe200000010ff */
[----:B------:R-:W-:Y:S01]  /*13560*/  IMAD.IADD R4, R2, 0x1, R8 ;  /* 0x0000000102047824 */ /* 0x000fe200078e0208 */
[----:B------:R-:W-:Y:S01]  /*13570*/  STS [R3+0x400], R142 ;  /* 0x0004008e03007388 */ /* 0x000fe20000000800 */
[----:B------:R-:W-:Y:S01]  /*13580*/  IMAD.IADD R15, R8, 0x1, R3 ;  /* 0x00000001080f7824 */ /* 0x000fe200078e0203 */
[----:B------:R-:W-:Y:S01]  /*13590*/  SHF.R.S32.HI R8, RZ, 0x1f, R5 ;  /* 0x0000001fff087819 */ /* 0x000fe20000011405 */
[C---:B------:R-:W-:Y:S01]  /*135a0*/  IMAD R17, R12.reuse, c[0x0][0x3dc], R9 ;  /* 0x0000f7000c117a24 */ /* 0x040fe200078e0209 */
[----:B------:R-:W-:Y:S01]  /*135b0*/  STS [R4+0x80], R144 ;  /* 0x0000809004007388 */ /* 0x000fe20000000800 */
[----:B------:R-:W-:Y:S01]  /*135c0*/  IMAD.WIDE.U32 R12, R12, c[0x0][0x3d8], R6 ;  /* 0x0000f6000c0c7a25 */ /* 0x000fe200078e0006 */
[----:B------:R-:W-:-:S02]  /*135d0*/  SEL R7, R14, 0xffffffc0, !P2 ;  /* 0xffffffc00e077807 */ /* 0x000fc40005000000 */
[----:B------:R-:W-:Y:S01]  /*135e0*/  STS [R4+0x480], R146 ;  /* 0x0004809204007388 */ /* 0x000fe20000000800 */
[----:B------:R-:W-:Y:S01]  /*135f0*/  IMAD R14, R8, c[0x0][0x488], RZ ;  /* 0x00012200080e7a24 */ /* 0x000fe200078e02ff */
[----:B------:R-:W-:Y:S01]  /*13600*/  F2FP.BF16.PACK_AB R44, R44, R52 ;  /* 0x000000342c2c723e */ /* 0x000fe200000010ff */
[----:B------:R-:W-:Y:S01]  /*13610*/  IMAD.WIDE.U32 R8, R5, c[0x0][0x488], R10 ;  /* 0x0001220005087a25 */ /* 0x000fe200078e000a */
[----:B------:R-:W-:Y:S01]  /*13620*/  STS [R15], R148 ;  /* 0x000000940f007388 */ /* 0x000fe20000000800 */
[----:B------:R-:W-:Y:S02]  /*13630*/  F2FP.BF16.PACK_AB R54, R55, R54 ;  /* 0x000000363736723e */ /* 0x000fe400000010ff */
[----:B------:R-:W-:Y:S01]  /*13640*/  IMAD.IADD R6, R2, 0x1, R7 ;  /* 0x0000000102067824 */ /* 0x000fe200078e0207 */
[----:B------:R-:W-:Y:S01]  /*13650*/  STS [R15+0x400], R150 ;  /* 0x000400960f007388 */ /* 0x000fe20000000800 */
[----:B------:R-:W-:Y:S01]  /*13660*/  IMAD R10, R5, c[0x0][0x48c], R14 ;  /* 0x00012300050a7a24 */ /* 0x000fe200078e020e */
[----:B------:R-:W-:Y:S01]  /*13670*/  F2FP.BF16.PACK_AB R43, R57, R56 ;  /* 0x00000038392b723e */ /* 0x000fe200000010ff */
[C---:B------:R-:W-:Y:S01]  /*13680*/  IMAD.IADD R14, R7.reuse, 0x1, R3 ;  /* 0x00000001070e7824 */ /* 0x040fe200078e0203 */
[----:B------:R-:W-:Y:S01]  /*13690*/  STS [R6+0x80], R153 ;  /* 0x0000809906007388 */ /* 0x000fe20000000800 */
[----:B------:R-:W-:Y:S01]  /*136a0*/  IMAD.IADD R5, R7, 0x1, R4 ;  /* 0x0000000107057824 */ /* 0x000fe200078e0204 */
[----:B------:R-:W-:Y:S01]  /*136b0*/  F2FP.BF16.PACK_AB R58, R59, R58 ;  /* 0x0000003a3b3a723e */ /* 0x000fe200000010ff */
[----:B------:R-:W-:Y:S01]  /*136c0*/  IMAD.IADD R7, R15, 0x1, R7 ;  /* 0x000000010f077824 */ /* 0x000fe200078e0207 */
[----:B------:R-:W-:Y:S01]  /*136d0*/  STS [R6+0x480], R154 ;  /* 0x0004809a06007388 */ /* 0x000fe20000000800 */
[----:B------:R-:W-:Y:S01]  /*136e0*/  F2FP.BF16.PACK_AB R42, R61, R60 ;  /* 0x0000003c3d2a723e */ /* 0x000fe200000010ff */
[----:B------:R-:W-:Y:S01]  /*136f0*/  IMAD.IADD R9, R9, 0x1, R10 ;  /* 0x0000000109097824 */ /* 0x000fe200078e020a */
        /* <DEDUP_REMOVED lines=41> */
[----:B------:R-:W-:Y:S02]  /*13990*/  LEA R16, P0, R8, c[0x0][0x450], 0x2 ;  /* 0x0001140008107a11 */ /* 0x000fe400078010ff */
        /* <DEDUP_REMOVED lines=9> */
[----:B------:R-:W-:Y:S01]  /*13a30*/  LEA.HI.X R9, R8, c[0x0][0x454], R9, 0x2, P0 ;  /* 0x0001150008097a11 */ /* 0x000fe200000f1409 */
        /* <DEDUP_REMOVED lines=93> */
.L_x_913:
[----:B--234-:R-:W-:Y:S05]  /*14010*/  BSYNC B0 ;  /* 0x0000000000007941 */ /* 0x01cfea0003800000 */
.L_x_912:
[----:B------:R-:W-:Y:S01]  /*14020*/  IADD3 R4, R28, 0x20, RZ ;  /* 0x000000201c047810 */ /* 0x000fe20007ffe0ff */
[----:B------:R2:W3:Y:S01]  /*14030*/  SHFL.IDX PT, R3, R29, 0x1, 0x181f ;  /* 0x00381f001d037f89 */ /* 0x0004e200000e0000 */
[----:B------:R-:W-:Y:S02]  /*14040*/  BSSY B0, `(.L_x_914) ;  /* 0x000001c000007945 */ /* 0x000fe40003800000 */
[----:B------:R-:W-:Y:S01]  /*14050*/  ISETP.GE.AND P0, PT, R4, R80, PT ;  /* 0x000000500400720c */ /* 0x000fe20003f06270 */
[----:B-1----:R2:W1:-:S12]  /*14060*/  SHFL.IDX PT, R2, R30, 0x1, 0x181f ;  /* 0x00381f001e027f89 */ /* 0x00245800000e0000 */
        /* <DEDUP_REMOVED lines=14> */
[----:B-1-3--:R-:W-:Y:S01]  /*14150*/  @!P3 IMAD.WIDE R8, R0, 0x2, R2 ;  /* 0x000000020008b825 */ /* 0x00afe200078e0202 */
        /* <DEDUP_REMOVED lines=10> */
.L_x_915:
[----:B------:R-:W-:Y:S05]  /*14200*/  BSYNC B0 ;  /* 0x0000000000007941 */ /* 0x000fea0003800000 */
.L_x_914:
[----:B-1----:R-:W-:Y:S01]  /*14210*/  IADD3 R4, R28, 0x40, RZ ;  /* 0x000000401c047810 */ /* 0x002fe20007ffe0ff */
[----:B---3--:R1:W3:Y:S01]  /*14220*/  SHFL.IDX PT, R3, R29, 0x2, 0x181f ;  /* 0x00581f001d037f89 */ /* 0x0082e200000e0000 */
        /* <DEDUP_REMOVED lines=28> */
.L_x_917:
[----:B------:R-:W-:Y:S05]  /*143f0*/  BSYNC B0 ;  /* 0x0000000000007941 */ /* 0x000fea0003800000 */
.L_x_916:
[----:B---3--:R-:W-:Y:S01]  /*14400*/  IADD3 R4, R28, 0x60, RZ ;  /* 0x000000601c047810 */ /* 0x008fe20007ffe0ff */
[----:B------:R3:W1:Y:S03]  /*14410*/  SHFL.IDX PT, R3, R29, 0x3, 0x181f ;  /* 0x00781f001d037f89 */ /* 0x00066600000e0000 */
[----:B------:R-:W-:Y:S01]  /*14420*/  ISETP.GE.AND P0, PT, R4, R80, PT ;  /* 0x000000500400720c */ /* 0x000fe20003f06270 */
[----:B----4-:R3:W4:-:S12]  /*14430*/  SHFL.IDX PT, R2, R30, 0x3, 0x181f ;  /* 0x00781f001e027f89 */ /* 0x01071800000e0000 */
        /* <DEDUP_REMOVED lines=27> */
.L_x_911:
        /* <DEDUP_REMOVED lines=40> */
.L_x_919:
[----:B------:R-:W-:Y:S05]  /*14870*/  BSYNC B0 ;  /* 0x0000000000007941 */ /* 0x000fea0003800000 */
.L_x_918:
        /* <DEDUP_REMOVED lines=70> */
.L_x_921:
[----:B------:R-:W-:Y:S05]  /*14ce0*/  BSYNC B0 ;  /* 0x0000000000007941 */ /* 0x000fea0003800000 */
.L_x_920:
        /* <DEDUP_REMOVED lines=27> */
.L_x_923:
[----:B------:R-:W-:Y:S05]  /*14ea0*/  BSYNC B0 ;  /* 0x0000000000007941 */ /* 0x000fea0003800000 */
.L_x_922:
        /* <DEDUP_REMOVED lines=27> */
.L_x_925:
[----:B------:R-:W-:Y:S05]  /*15060*/  BSYNC B0 ;  /* 0x0000000000007941 */ /* 0x000fea0003800000 */
.L_x_924:
        /* <DEDUP_REMOVED lines=28> */
.L_x_926:
        /* <DEDUP_REMOVED lines=13> */
.L_x_3070:


//--------------------- .text._ZN7cutlass13device_kernelIN5flash19enable_sm80_to_sm89INS1_16FlashAttnFwdSm80INS1_25CollectiveMainloopFwdSm80ILi8ELi1ELb0EN4cute5tupleIJNS5_1CILi128EEENS7_ILi64EEENS7_ILi256EEEEEELi256ENS_10bfloat16_tEfNS_4arch4Sm80ELb0ELb1ELb1ELb1ELb0ELb0ELb1ELb0EEENS1_21CollectiveEpilogueFwdINS6_IJS8_SA_S9_EEENS6_IJNS7_ILi1EEESI_SI_EEESC_SE_Li256ELb1ELb1ELb0ELb0EEENS1_19SingleTileSchedulerILb1ELb0ELb1ELi128EEEEEEEEEvNT_6ParamsE --------------------------
	.section	.text._ZN7cutlass13device_kernelIN5flash19enable_sm80_to_sm89INS1_16FlashAttnFwdSm80INS1_25CollectiveMainloopFwdSm80ILi8ELi1ELb0EN4cute5tupleIJNS5_1CILi128EEENS7_ILi64EEENS7_ILi256EEEEEELi256ENS_10bfloat16_tEfNS_4arch4Sm80ELb0ELb1ELb1ELb1ELb0ELb0ELb1ELb0EEENS1_21CollectiveEpilogueFwdINS6_IJS8_SA_S9_EEENS6_IJNS7_ILi1EEESI_SI_EEESC_SE_Li256ELb1ELb1ELb0ELb0EEENS1_19SingleTileSchedulerILb1ELb0ELb1ELi128EEEEEEEEEvNT_6ParamsE,"ax",@progbits
	.sectioninfo	@"SHI_REGISTERS=255"
	.align	128
.text._ZN7cutlass13device_kernelIN5flash19enable_sm80_to_sm89INS1_16FlashAttnFwdSm80INS1_25CollectiveMainloopFwdSm80ILi8ELi1ELb0EN4cute5tupleIJNS5_1CILi128EEENS7_ILi64EEENS7_ILi256EEEEEELi256ENS_10bfloat16_tEfNS_4arch4Sm80ELb0ELb1ELb1ELb1ELb0ELb0ELb1ELb0EEENS1_21CollectiveEpilogueFwdINS6_IJS8_SA_S9_EEENS6_IJNS7_ILi1EEESI_SI_EEESC_SE_Li256ELb1ELb1ELb0ELb0EEENS1_19SingleTileSchedulerILb1ELb0ELb1ELi128EEEEEEEEEvNT_6ParamsE:
        .type           _ZN7cutlass13device_kernelIN5flash19enable_sm80_to_sm89INS1_16FlashAttnFwdSm80INS1_25CollectiveMainloopFwdSm80ILi8ELi1ELb0EN4cute5tupleIJNS5_1CILi128EEENS7_ILi64EEENS7_ILi256EEEEEELi256ENS_10bfloat16_tEfNS_4arch4Sm80ELb0ELb1ELb1ELb1ELb0ELb0ELb1ELb0EEENS1_21CollectiveEpilogueFwdINS6_IJS8_SA_S9_EEENS6_IJNS7_ILi1EEESI_SI_EEESC_SE_Li256ELb1ELb1ELb0ELb0EEENS1_19SingleTileSchedulerILb1ELb0ELb1ELi128EEEEEEEEEvNT_6ParamsE,@function
        .size           _ZN7cutlass13device_kernelIN5flash19enable_sm80_to_sm89INS1_16FlashAttnFwdSm80INS1_25CollectiveMainloopFwdSm80ILi8ELi1ELb0EN4cute5tupleIJNS5_1CILi128EEENS7_ILi64EEENS7_ILi256EEEEEELi256ENS_10bfloat16_tEfNS_4arch4Sm80ELb0ELb1ELb1ELb1ELb0ELb0ELb1ELb0EEENS1_21CollectiveEpilogueFwdINS6_IJS8_SA_S9_EEENS6_IJNS7_ILi1EEESI_SI_EEESC_SE_Li256ELb1ELb1ELb0ELb0EEENS1_19SingleTileSchedulerILb1ELb0ELb1ELi128EEEEEEEEEvNT_6ParamsE,(.L_x_3071 - _ZN7cutlass13device_kernelIN5flash19enable_sm80_to_sm89INS1_16FlashAttnFwdSm80INS1_25CollectiveMainloopFwdSm80ILi8ELi1ELb0EN4cute5tupleIJNS5_1CILi128EEENS7_ILi64EEENS7_ILi256EEEEEELi256ENS_10bfloat16_tEfNS_4arch4Sm80ELb0ELb1ELb1ELb1ELb0ELb0ELb1ELb0EEENS1_21CollectiveEpilogueFwdINS6_IJS8_SA_S9_EEENS6_IJNS7_ILi1EEESI_SI_EEESC_SE_Li256ELb1ELb1ELb0ELb0EEENS1_19SingleTileSchedulerILb1ELb0ELb1ELi128EEEEEEEEEvNT_6ParamsE)
        .other          _ZN7cutlass13device_kernelIN5flash19enable_sm80_to_sm89INS1_16FlashAttnFwdSm80INS1_25CollectiveMainloopFwdSm80ILi8ELi1ELb0EN4cute5tupleIJNS5_1CILi128EEENS7_ILi64EEENS7_ILi256EEEEEELi256ENS_10bfloat16_tEfNS_4arch4Sm80ELb0ELb1ELb1ELb1ELb0ELb0ELb1ELb0EEENS1_21CollectiveEpilogueFwdINS6_IJS8_SA_S9_EEENS6_IJNS7_ILi1EEESI_SI_EEESC_SE_Li256ELb1ELb1ELb0ELb0EEENS1_19SingleTileSchedulerILb1ELb0ELb1ELi128EEEEEEEEEvNT_6ParamsE,@"STO_CUDA_ENTRY STV_DEFAULT"
_ZN7cutlass13device_kernelIN5flash19enable_sm80_to_sm89INS1_16FlashAttnFwdSm80INS1_25CollectiveMainloopFwdSm80ILi8ELi1ELb0EN4cute5tupleIJNS5_1CILi128EEENS7_ILi64EEENS7_ILi256EEEEEELi256ENS_10bfloat16_tEfNS_4arch4Sm80ELb0ELb1ELb1ELb1ELb0ELb0ELb1ELb0EEENS1_21CollectiveEpilogueFwdINS6_IJS8_SA_S9_EEENS6_IJNS7_ILi1EEESI_SI_EEESC_SE_Li256ELb1ELb1ELb0ELb0EEENS1_19SingleTileSchedulerILb1ELb0ELb1ELi128EEEEEEEEEvNT_6ParamsE:
        /* <DEDUP_REMOVED lines=17> */
.L_x_928:
        /* <DEDUP_REMOVED lines=8> */
.L_x_930:
[----:B------:R-:W-:-:S04]  /*0190*/  MOV R0, c[0x0][0x54c] ;  /* 0x0001530000007a02 */ /* 0x000fc80000000f00 */
.L_x_929:
[----:B------:R-:W-:Y:S01]  /*01a0*/  USHF.L.U32 UR7, UR7, 0x7, URZ ;  /* 0x0000000707077899 */ /* 0x000fe2000800063f */
[----:B-----5:R-:W-:-:S05]  /*01b0*/  IMAD R0, R0, c[0x0][0x548], RZ ;  /* 0x0001520000007a24 */ /* 0x020fca00078e02ff */
[----:B------:R-:W-:-:S04]  /*01c0*/  ISETP.LE.AND P0, PT, R0, UR7, PT ;  /* 0x0000000700007c0c */ /* 0x000fc8000bf03270 */
[----:B------:R-:W-:-:S05]  /*01d0*/  SEL R0, R5, 0xffffffff, !P0 ;  /* 0xffffffff05007807 */ /* 0x000fca0004000000 */
[----:B------:R2:W-:Y:S01]  /*01e0*/  STL [R1+0x54], R0 ;  /* 0x0000540001007387 */ /* 0x0005e20000100800 */
[----:B------:R-:W-:Y:S05]  /*01f0*/  BRA `(.L_x_931) ;  /* 0x0000013000007947 */ /* 0x000fea0003800000 */
.L_x_927:
[----:B------:R-:W-:-:S04]  /*0200*/  ISETP.NE.U32.AND P0, PT, RZ, c[0x0][0x568], PT ;  /* 0x00015a00ff007a0c */ /* 0x000fc80003f05070 */
[----:B------:R-:W-:-:S13]  /*0210*/  ISETP.NE.AND.EX P0, PT, RZ, c[0x0][0x56c], PT, P0 ;  /* 0x00015b00ff007a0c */ /* 0x000fda0003f05300 */
[----:B------:R-:W-:Y:S05]  /*0220*/  @!P0 BRA `(.L_x_932) ;  /* 0x0000002000008947 */ /* 0x000fea0003800000 */
[----:B------:R1:W5:Y:S01]  /*0230*/  LDG.E R0, [R2.64] ;  /* 0x0000001202007981 */ /* 0x000362000c1e1900 */
[----:B------:R-:W-:Y:S05]  /*0240*/  BRA `(.L_x_933) ;  /* 0x0000009000007947 */ /* 0x000fea0003800000 */
.L_x_932:
        /* <DEDUP_REMOVED lines=8> */
.L_x_934:
[----:B------:R-:W-:-:S04]  /*02d0*/  MOV R0, c[0x0][0x54c] ;  /* 0x0001530000007a02 */ /* 0x000fc80000000f00 */
.L_x_933:
[----:B------:R-:W-:Y:S01]  /*02e0*/  USHF.L.U32 UR7, UR7, 0x7, URZ ;  /* 0x0000000707077899 */ /* 0x000fe2000800063f */
[----:B-----5:R-:W-:-:S05]  /*02f0*/  IMAD R0, R0, c[0x0][0x548], RZ ;  /* 0x0001520000007a24 */ /* 0x020fca00078e02ff */
[----:B------:R-:W-:-:S04]  /*0300*/  ISETP.LE.AND P0, PT, R0, UR7, PT ;  /* 0x0000000700007c0c */ /* 0x000fc8000bf03270 */
[----:B------:R-:W-:-:S05]  /*0310*/  SEL R0, R5, 0xffffffff, !P0 ;  /* 0xffffffff05007807 */ /* 0x000fca0004000000 */
[----:B------:R2:W-:Y:S04]  /*0320*/  STL [R1+0x54], R0 ;  /* 0x0000540001007387 */ /* 0x0005e80000100800 */
.L_x_931:
        /* <DEDUP_REMOVED lines=25> */
[----:B-12---:R-:W-:Y:S05]  /*04c0*/  @P0 BRA `(.L_x_935) ;  /* 0x0000006000000947 */ /* 0x006fea0003800000 */
[----:B------:R-:W-:Y:S05]  /*04d0*/  @!P2 BRA `(.L_x_935) ;  /* 0x000000500000a947 */ /* 0x000fea0003800000 */
[----:B------:R1:W2:Y:S04]  /*04e0*/  LDG.E R0, [R4.64] ;  /* 0x0000001204007981 */ /* 0x0002a8000c1e1900 */
[----:B-1----:R-:W4:Y:S01]  /*04f0*/  LDG.E R4, [R4.64+0x4] ;  /* 0x0000041204047981 */ /* 0x002f22000c1e1900 */
[----:B--23--:R-:W1:Y:S08]  /*0500*/  R2UR UR16, R0 ;  /* 0x00000000001073c2 */ /* 0x00ce7000000e0000 */
[----:B----4-:R-:W1:Y:S02]  /*0510*/  R2UR UR4, R4 ;  /* 0x00000000040473c2 */ /* 0x010e6400000e0000 */
[----:B-1----:R-:W-:-:S06]  /*0520*/  UIADD3 UR16, -UR16, UR4, URZ ;  /* 0x0000000410107290 */ /* 0x002fcc000fffe13f */
.L_x_935:
[----:B------:R-:W-:-:S04]  /*0530*/  ISETP.NE.U32.AND P0, PT, RZ, c[0x0][0x368], PT ;  /* 0x0000da00ff007a0c */ /* 0x000fc80003f05070 */
[----:B------:R-:W-:-:S13]  /*0540*/  ISETP.NE.AND.EX P0, PT, RZ, c[0x0][0x36c], PT, P0 ;  /* 0x0000db00ff007a0c */ /* 0x000fda0003f05300 */
[----:B------:R-:W-:Y:S05]  /*0550*/  @!P0 BRA `(.L_x_936) ;  /* 0x0000004000008947 */ /* 0x000fea0003800000 */
[----:B------:R-:W-:-:S05]  /*0560*/  IMAD.WIDE R2, R41, R26, c[0x0][0x368] ;  /* 0x0000da0029027625 */ /* 0x000fca00078e021a */
[----:B------:R-:W2:Y:S02]  /*0570*/  LDG.E R0, [R2.64] ;  /* 0x0000001202007981 */ /* 0x000ea4000c1e1900 */
[----:B--2---:R1:W2:Y:S02]  /*0580*/  R2UR UR9, R0 ;  /* 0x00000000000973c2 */ /* 0x0042a400000e0000 */
[----:B-12---:R-:W-:Y:S05]  /*0590*/  BRA `(.L_x_937) ;  /* 0x0000006000007947 */ /* 0x006fea0003800000 */
.L_x_936:
[----:B------:R-:W-:Y:S05]  /*05a0*/  @!P4 BRA `(.L_x_937) ;  /* 0x000000500000c947 */ /* 0x000fea0003800000 */
[----:B------:R1:W2:Y:S04]  /*05b0*/  LDG.E R0, [R2.64] ;  /* 0x0000001202007981 */ /* 0x0002a8000c1e1900 */
[----:B-1----:R-:W4:Y:S01]  /*05c0*/  LDG.E R2, [R2.64+0x4] ;  /* 0x0000041202027981 */ /* 0x002f22000c1e1900 */
[----:B--2---:R-:W1:Y:S08]  /*05d0*/  R2UR UR9, R0 ;  /* 0x00000000000973c2 */ /* 0x004e7000000e0000 */
[----:B----4-:R-:W1:Y:S02]  /*05e0*/  R2UR UR4, R2 ;  /* 0x00000000020473c2 */ /* 0x010e6400000e0000 */
[----:B-1----:R-:W-:-:S06]  /*05f0*/  UIADD3 UR9, -UR9, UR4, URZ ;  /* 0x0000000409097290 */ /* 0x002fcc000fffe13f */
.L_x_937:
[----:B------:R-:W-:Y:S01]  /*0600*/  ULDC UR4, c[0x0][0x2c4] ;  /* 0x0000b10000047ab9 */ /* 0x000fe20000000800 */
[----:B-----5:R-:W-:Y:S01]  /*0610*/  IADD3 R11, R7, UR6, RZ ;  /* 0x00000006070b7c10 */ /* 0x020fe2000fffe0ff */
[----:B------:R-:W-:-:S02]  /*0620*/  UISETP.NE.AND UP2, UPT, UR4, 0x1, UPT ;  /* 0x000000010400788c */ /* 0x000fc4000bf45270 */
[----:B------:R-:W-:Y:S02]  /*0630*/  ULDC.64 UR10, c[0x0][0x2c8] ;  /* 0x0000b200000a7ab9 */ /* 0x000fe40000000a00 */
[----:B------:R-:W-:Y:S02]  /*0640*/  ULDC.64 UR4, c[0x0][0x328] ;  /* 0x0000ca0000047ab9 */ /* 0x000fe40000000a00 */
[----:B------:R-:W-:Y:S02]  /*0650*/  UISETP.GE.AND UP1, UPT, UR5, 0x1, UPT ;  /* 0x000000010500788c */ /* 0x000fe4000bf26270 */
[----:B------:R-:W-:-:S03]  /*0660*/  UIADD3 UR9, -UR6, UR9, URZ ;  /* 0x0000000906097290 */ /* 0x000fc6000fffe13f */
[----:B------:R-:W-:Y:S01]  /*0670*/  @UP2 UIADD3 UR12, UR7, 0x7f, URZ ;  /* 0x0000007f070c2890 */ /* 0x000fe2000fffe03f */
[----:B------:R-:W-:Y:S01]  /*0680*/  PLOP3.LUT P0, PT, PT, PT, UP1, 0x40, 0x0 ;  /* 0x000000000000781c */ /* 0x000fe20003f0e818 */
[----:B---3--:R-:W-:Y:S02]  /*0690*/  UIADD3 UR8, UR9, 0x1, -UR16 ;  /* 0x0000000109087890 */ /* 0x008fe4000fffe810 */
[----:B------:R-:W-:Y:S02]  /*06a0*/  UIMAD.WIDE.U32 UR12, UR12, UR10, URZ ;  /* 0x0000000a0c0c72a5 */ /* 0x000fe4000f8e003f */
[----:B------:R-:W-:Y:S02]  /*06b0*/  UIADD3 UR10, UR7, 0x7f, URZ ;  /* 0x0000007f070a7890 */ /* 0x000fe4000fffe03f */
[----:B------:R-:W-:-:S04]  /*06c0*/  @UP2 USHF.R.U32.HI UR10, URZ, UR11, UR13 ;  /* 0x0000000b3f0a2299 */ /* 0x000fc8000801160d */
[----:B------:R-:W-:-:S04]  /*06d0*/  UIADD3 UR8, UR8, UR10, URZ ;  /* 0x0000000a08087290 */ /* 0x000fc8000fffe03f */
[----:B------:R-:W-:Y:S01]  /*06e0*/  UIADD3 UR4, UR8, UR4, URZ ;  /* 0x0000000408047290 */ /* 0x000fe2000fffe03f */
[----:B------:R-:W-:Y:S05]  /*06f0*/  @P0 BRA `(.L_x_938) ;  /* 0x0000012000000947 */ /* 0x000fea0003800000 */
[----:B------:R-:W-:Y:S01]  /*0700*/  ISETP.LT.AND P0, PT, RZ, UR8, PT ;  /* 0x00000008ff007c0c */ /* 0x000fe2000bf01270 */
[----:B------:R-:W-:-:S12]  /*0710*/  UIADD3 UR6, UR8, -0x1, URZ ;  /* 0xffffffff08067890 */ /* 0x000fd8000fffe03f */
        /* <DEDUP_REMOVED lines=8> */
.L_x_939:
[----:B------:R-:W-:Y:S02]  /*07a0*/  UISETP.NE.AND UP0, UPT, UR5, 0x1, UPT ;  /* 0x000000010500788c */ /* 0x000fe4000bf05270 */
[----:B------:R-:W-:Y:S02]  /*07b0*/  ULDC.64 UR10, c[0x0][0x330] ;  /* 0x0000cc00000a7ab9 */ /* 0x000fe40000000a00 */
[----:B------:R-:W-:-:S07]  /*07c0*/  UIMAD.WIDE.U32 UR12, UR6, UR10, URZ ;  /* 0x0000000a060c72a5 */ /* 0x000fce000f8e003f */
[----:B------:R-:W-:Y:S02]  /*07d0*/  @UP0 USHF.R.U32.HI UR6, URZ, UR11, UR13 ;  /* 0x0000000b3f060299 */ /* 0x000fe4000801160d */
.L_x_940:
[----:B------:R-:W-:Y:S02]  /*07e0*/  ULDC UR8, c[0x0][0x32c] ;  /* 0x0000cb0000087ab9 */ /* 0x000fe40000000800 */
[----:B------:R-:W-:-:S04]  /*07f0*/  UIMAD UR8, UR6, UR5, UR8 ;  /* 0x00000005060872a4 */ /* 0x000fc8000f8e0208 */
[----:B------:R-:W-:-:S04]  /*0800*/  UISETP.LT.AND UP0, UPT, UR4, UR8, UPT ;  /* 0x000000080400728c */ /* 0x000fc8000bf01270 */
[----:B------:R-:W-:Y:S02]  /*0810*/  USEL UR4, UR4, UR8, UP0 ;  /* 0x0000000804047287 */ /* 0x000fe40008000000 */
.L_x_938:
[----:B------:R-:W-:Y:S01]  /*0820*/  UIADD3 UR12, UR9, 0x3f, URZ ;  /* 0x0000003f090c7890 */ /* 0x000fe2000fffe03f */
[----:B------:R-:W-:Y:S01]  /*0830*/  PLOP3.LUT P0, PT, PT, PT, UP1, 0x40, 0x0 ;  /* 0x000000000000781c */ /* 0x000fe20003f0e818 */
[----:B------:R-:W-:Y:S02]  /*0840*/  UIADD3 UR6, UR4, 0x3f, URZ ;  /* 0x0000003f04067890 */ /* 0x000fe4000fffe03f */
[----:B------:R-:W-:Y:S02]  /*0850*/  ULDC.64 UR10, c[0x0][0x2c8] ;  /* 0x0000b200000a7ab9 */ /* 0x000fe40000000a00 */
[----:B------:R-:W-:Y:S02]  /*0860*/  UIMAD.WIDE.U32 UR14, UR7, UR10, URZ ;  /* 0x0000000a070e72a5 */ /* 0x000fe4000f8e003f */
[----:B------:R-:W-:Y:S02]  /*0870*/  USHF.R.S32.HI UR8, URZ, 0x1f, UR12 ;  /* 0x0000001f3f087899 */ /* 0x000fe4000801140c */
[----:B------:R-:W-:-:S02]  /*0880*/  USHF.R.S32.HI UR10, URZ, 0x1f, UR6 ;  /* 0x0000001f3f0a7899 */ /* 0x000fc40008011406 */
[----:B------:R-:W-:Y:S02]  /*0890*/  ULEA.HI UR8, UR8, UR12, URZ, 0x6 ;  /* 0x0000000c08087291 */ /* 0x000fe4000f8f303f */
[----:B------:R-:W-:Y:S02]  /*08a0*/  ULEA.HI UR10, UR10, UR6, URZ, 0x6 ;  /* 0x000000060a0a7291 */ /* 0x000fe4000f8f303f */
[----:B------:R-:W-:Y:S02]  /*08b0*/  UMOV UR4, UR7 ;  /* 0x0000000700047c82 */ /* 0x000fe40008000000 */
[----:B------:R-:W-:Y:S02]  /*08c0*/  @UP2 USHF.R.U32.HI UR4, URZ, UR11, UR15 ;  /* 0x0000000b3f042299 */ /* 0x000fe4000801160f */
[----:B------:R-:W-:Y:S02]  /*08d0*/  USHF.R.S32.HI UR14, URZ, 0x6, UR8 ;  /* 0x000000063f0e7899 */ /* 0x000fe40008011408 */
[----:B------:R-:W-:-:S02]  /*08e0*/  USHF.R.S32.HI UR11, URZ, 0x6, UR10 ;  /* 0x000000063f0b7899 */ /* 0x000fc4000801140a */
[----:B------:R-:W-:Y:S02]  /*08f0*/  UIADD3 UR6, UR9, -UR16, URZ ;  /* 0x8000001009067290 */ /* 0x000fe4000fffe03f */
[----:B------:R-:W-:Y:S02]  /*0900*/  UISETP.LT.AND UP0, UPT, UR14, UR11, UPT ;  /* 0x0000000b0e00728c */ /* 0x000fe4000bf01270 */
[----:B------:R-:W-:Y:S02]  /*0910*/  UIADD3 UR10, UR6, UR4, URZ ;  /* 0x00000004060a7290 */ /* 0x000fe4000fffe03f */
[----:B------:R-:W-:Y:S02]  /*0920*/  ULDC UR8, c[0x0][0x324] ;  /* 0x0000c90000087ab9 */ /* 0x000fe40000000800 */
[----:B------:R-:W-:Y:S02]  /*0930*/  USEL UR14, UR14, UR11, UP0 ;  /* 0x0000000b0e0e7287 */ /* 0x000fe40008000000 */
        /* <DEDUP_REMOVED lines=13> */
.L_x_942:
[----:B------:R-:W-:-:S03]  /*0a10*/  UISETP.NE.AND UP0, UPT, UR5, 0x1, UPT ;  /* 0x000000010500788c */ /* 0x000fc6000bf05270 */
[----:B------:R-:W-:Y:S02]  /*0a20*/  ULDC.64 UR4, c[0x0][0x330] ;  /* 0x0000cc0000047ab9 */ /* 0x000fe40000000a00 */
[----:B------:R-:W-:-:S07]  /*0a30*/  UIMAD.WIDE.U32 UR12, UR10, UR4, URZ ;  /* 0x000000040a0c72a5 */ /* 0x000fce000f8e003f */
[----:B------:R-:W-:Y:S02]  /*0a40*/  @UP0 UMOV UR11, UR13 ;  /* 0x0000000d000b0c82 */ /* 0x000fe40008000000 */
[----:B------:R-:W-:Y:S02]  /*0a50*/  @UP0 USHF.R.U32.HI UR10, URZ, UR5, UR11 ;  /* 0x000000053f0a0299 */ /* 0x000fe4000801160b */
.L_x_943:
[----:B------:R-:W-:Y:S02]  /*0a60*/  ULDC UR4, c[0x0][0x32c] ;  /* 0x0000cb0000047ab9 */ /* 0x000fe40000000800 */
[----:B------:R-:W-:-:S04]  /*0a70*/  UIMAD UR4, UR10, UR4, URZ ;  /* 0x000000040a0472a4 */ /* 0x000fc8000f8e023f */
[----:B------:R-:W-:-:S04]  /*0a80*/  UISETP.LT.AND UP0, UPT, UR8, UR4, UPT ;  /* 0x000000040800728c */ /* 0x000fc8000bf01270 */
[----:B------:R-:W-:-:S04]  /*0a90*/  USEL UR8, UR8, UR4, !UP0 ;  /* 0x0000000408087287 */ /* 0x000fc8000c000000 */
.L_x_941:
[----:B------:R-:W-:Y:S01]  /*0aa0*/  USHF.R.S32.HI UR4, URZ, 0x1f, UR8 ;  /* 0x0000001f3f047899 */ /* 0x000fe20008011408 */
[----:B------:R-:W-:Y:S01]  /*0ab0*/  PLOP3.LUT P1, PT, PT, PT, PT, 0x80, 0x0 ;  /* 0x000000000000781c */ /* 0x000fe20003f2f070 */
[----:B------:R-:W-:Y:S01]  /*0ac0*/  IMAD.MOV.U32 R10, RZ, RZ, RZ ;  /* 0x000000ffff0a7224 */ /* 0x000fe200078e00ff */
[----:B------:R-:W-:Y:S01]  /*0ad0*/  CS2R R128, SRZ ;  /* 0x0000000000807805 */ /* 0x000fe2000001ff00 */
[----:B------:R-:W-:Y:S01]  /*0ae0*/  ULEA.HI UR8, UR4, UR8, URZ, 0x6 ;  /* 0x0000000804087291 */ /* 0x000fe2000f8f303f */
[----:B------:R-:W-:Y:S01]  /*0af0*/  IMAD.MOV.U32 R130, RZ, RZ, RZ ;  /* 0x000000ffff827224 */ /* 0x000fe200078e00ff */
[----:B------:R-:W-:Y:S01]  /*0b00*/  CS2R R14, SRZ ;  /* 0x00000000000e7805 */ /* 0x000fe2000001ff00 */
[----:B------:R-:W-:Y:S01]  /*0b10*/  MOV R126, RZ ;  /* 0x000000ff007e7202 */ /* 0x000fe20000000f00 */
[----:B------:R-:W-:Y:S01]  /*0b20*/  USHF.R.S32.HI UR8, URZ, 0x6, UR8 ;  /* 0x000000063f087899 */ /* 0x000fe20008011408 */
[----:B------:R-:W-:Y:S01]  /*0b30*/  CS2R R124, SRZ ;  /* 0x00000000007c7805 */ /* 0x000fe2000001ff00 */
[----:B------:R-:W-:Y:S01]  /*0b40*/  CS2R R122, SRZ ;  /* 0x00000000007a7805 */ /* 0x000fe2000001ff00 */
        /* <DEDUP_REMOVED lines=17> */
[----:B------:R-:W-:Y:S01]  /*0c60*/  CS2R R22, SRZ ;  /* 0x0000000000167805 */ /* 0x000fe2000001ff00 */
[----:B------:R-:W-:Y:S01]  /*0c70*/  IMAD.MOV.U32 R102, RZ, RZ, RZ ;  /* 0x000000ffff667224 */ /* 0x000fe200078e00ff */
        /* <DEDUP_REMOVED lines=53> */
[----:B------:R-:W-:Y:S05]  /*0fd0*/  @!P0 BRA `(.L_x_944) ;  /* 0x000149d000008947 */ /* 0x000fea0003800000 */
[----:B------:R-:W-:-:S04]  /*0fe0*/  ISETP.NE.U32.AND P3, PT, RZ, c[0x0][0x340], PT ;  /* 0x0000d000ff007a0c */ /* 0x000fc80003f65070 */
[----:B------:R-:W-:-:S13]  /*0ff0*/  ISETP.NE.AND.EX P3, PT, RZ, c[0x0][0x344], PT, P3 ;  /* 0x0000d100ff007a0c */ /* 0x000fda0003f65330 */
[----:B------:R-:W-:-:S05]  /*1000*/  @P3 IMAD.WIDE R2, R41, R26, c[0x0][0x340] ;  /* 0x0000d00029023625 */ /* 0x000fca00078e021a */
[----:B------:R1:W2:Y:S01]  /*1010*/  @P3 LDG.E R20, [R2.64] ;  /* 0x0000001202143981 */ /* 0x0002a2000c1e1900 */
[----:B------:R-:W-:Y:S01]  /*1020*/  SHF.R.S32.HI R0, RZ, 0x1f, R6 ;  /* 0x0000001fff007819 */ /* 0x000fe20000011406 */
[----:B------:R-:W-:Y:S01]  /*1030*/  ULDC UR4, c[0x0][0x2c4] ;  /* 0x0000b10000047ab9 */ /* 0x000fe20000000800 */
[----:B------:R-:W-:Y:S01]  /*1040*/  SHF.R.S32.HI R100, RZ, 0x1f, R103 ;  /* 0x0000001fff647819 */ /* 0x000fe20000011467 */
[----:B------:R-:W3:Y:S01]  /*1050*/  S2R R29, SR_CTAID.Y ;  /* 0x00000000001d7919 */ /* 0x000ee20000002600 */
[----:B------:R-:W-:Y:S01]  /*1060*/  PLOP3.LUT P1, PT, PT, PT, UP2, 0x80, 0x0 ;  /* 0x000000000000781c */ /* 0x000fe20003f2f028 */
[----:B------:R-:W-:Y:S01]  /*1070*/  IMAD R0, R0, c[0x0][0x178], RZ ;  /* 0x00005e0000007a24 */ /* 0x000fe200078e02ff */
[-C--:B------:R-:W-:Y:S01]  /*1080*/  LEA.HI R4, R100, R103.reuse, RZ, 0x3 ;  /* 0x0000006764047211 */ /* 0x080fe200078f18ff */
[----:B------:R-:W-:Y:S01]  /*1090*/  UIMAD UR4, UR16, UR4, URZ ;  /* 0x00000004100472a4 */ /* 0x000fe2000f8e023f */
[----:B------:R-:W-:Y:S01]  /*10a0*/  SHF.R.S32.HI R18, RZ, 0x1f, R41 ;  /* 0x0000001fff127819 */ /* 0x000fe20000011429 */
[----:B------:R-:W-:Y:S01]  /*10b0*/  IMAD R0, R6, c[0x0][0x17c], R0 ;  /* 0x00005f0006007a24 */ /* 0x000fe200078e0200 */
[----:B------:R-:W-:Y:S01]  /*10c0*/  SHF.R.S32.HI R26, RZ, 0x3, R4 ;  /* 0x00000003ff1a7819 */ /* 0x000fe20000011404 */
[----:B------:R-:W-:Y:S01]  /*10d0*/  BSSY B0, `(.L_x_945) ;  /* 0x00000b3000007945 */ /* 0x000fe20003800000 */
[----:B------:R-:W-:-:S02]  /*10e0*/  LEA.HI R19, R100, R103, RZ, 0x4 ;  /* 0x0000006764137211 */ /* 0x000fc400078f20ff */
[----:B------:R-:W-:Y:S02]  /*10f0*/  PLOP3.LUT P0, PT, PT, PT, UP2, 0x80, 0x0 ;  /* 0x000000000000781c */ /* 0x000fe40003f0f028 */
[----:B------:R-:W-:Y:S02]  /*1100*/  SHF.R.S32.HI R10, RZ, 0x4, R19 ;  /* 0x00000004ff0a7819 */ /* 0x000fe40000011413 */
[----:B------:R-:W-:Y:S02]  /*1110*/  IADD3 R30, R26, UR7, RZ ;  /* 0x000000071a1e7c10 */ /* 0x000fe4000fffe0ff */
[----:B------:R-:W-:Y:S02]  /*1120*/  LEA.HI R9, R19, R10, RZ, 0x1 ;  /* 0x0000000a13097211 */ /* 0x000fe400078f08ff */
[----:B------:R-:W-:Y:S01]  /*1130*/  LEA.HI R13, R100, R103, RZ, 0x6 ;  /* 0x00000067640d7211 */ /* 0x000fe200078f30ff */
[----:B-1----:R-:W-:Y:S01]  /*1140*/  IMAD.WIDE.U32 R2, R6, c[0x0][0x178], RZ ;  /* 0x00005e0006027a25 */ /* 0x002fe200078e00ff */
[----:B---3--:R-:W-:-:S03]  /*1150*/  SHF.R.S32.HI R25, RZ, 0x1f, R29 ;  /* 0x0000001fff197819 */ /* 0x008fc6000001141d */
[----:B------:R-:W-:Y:S01]  /*1160*/  IMAD.IADD R3, R3, 0x1, R0 ;  /* 0x0000000103037824 */ /* 0x000fe200078e0200 */
[----:B------:R-:W-:Y:S01]  /*1170*/  LOP3.LUT R0, R4, 0xfffffff8, RZ, 0xc0, !PT ;  /* 0xfffffff804007812 */ /* 0x000fe200078ec0ff */
[----:B------:R-:W-:-:S04]  /*1180*/  IMAD R5, R25, c[0x0][0x1b8], RZ ;  /* 0x00006e0019057a24 */ /* 0x000fc800078e02ff */
[----:B------:R-:W-:Y:S02]  /*1190*/  IMAD.IADD R32, R103, 0x1, -R0 ;  /* 0x0000000167207824 */ /* 0x000fe400078e0a00 */
[C---:B------:R-:W-:Y:S01]  /*11a0*/  IMAD R0, R29.reuse, c[0x0][0x1bc], R5 ;  /* 0x00006f001d007a24 */ /* 0x040fe200078e0205 */
[----:B------:R-:W-:Y:S01]  /*11b0*/  SEL R5, R18, RZ, !P2 ;  /* 0x000000ff12057207 */ /* 0x000fe20005000000 */
[----:B------:R-:W-:Y:S02]  /*11c0*/  IMAD R7, R32, 0x20, R26 ;  /* 0x0000002020077824 */ /* 0x000fe400078e021a */
[----:B------:R-:W-:-:S03]  /*11d0*/  IMAD.WIDE.U32 R2, R29, c[0x0][0x1b8], R2 ;  /* 0x00006e001d027a25 */ /* 0x000fc600078e0002 */
[----:B------:R-:W-:Y:S01]  /*11e0*/  IADD3 R7, R7, UR7, RZ ;  /* 0x0000000707077c10 */ /* 0x000fe2000fffe0ff */
[----:B------:R-:W-:Y:S01]  /*11f0*/  IMAD.IADD R3, R3, 0x1, R0 ;  /* 0x0000000103037824 */ /* 0x000fe200078e0200 */
[----:B------:R-:W-:Y:S01]  /*1200*/  SEL R0, R41, RZ, !P2 ;  /* 0x000000ff29007207 */ /* 0x000fe20005000000 */
[----:B------:R-:W-:Y:S02]  /*1210*/  IMAD R5, R5, c[0x0][0x1c0], RZ ;  /* 0x0000700005057a24 */ /* 0x000fe400078e02ff */
[----:B------:R-:W-:-:S04]  /*1220*/  @P1 IMAD.HI.U32 R6, R7, c[0x0][0x2c8], RZ ;  /* 0x0000b20007061a27 */ /* 0x000fc800078e00ff */
[C---:B------:R-:W-:Y:S01]  /*1230*/  IMAD R8, R0.reuse, c[0x0][0x1c4], R5 ;  /* 0x0000710000087a24 */ /* 0x040fe200078e0205 */
[----:B------:R-:W-:Y:S01]  /*1240*/  LOP3.LUT R5, R9, 0xfffffffe, RZ, 0xc0, !PT ;  /* 0xfffffffe09057812 */ /* 0x000fe200078ec0ff */
[----:B------:R-:W-:Y:S01]  /*1250*/  IMAD.MOV.U32 R4, RZ, RZ, R7 ;  /* 0x000000ffff047224 */ /* 0x000fe200078e0007 */
[----:B------:R-:W-:Y:S01]  /*1260*/  @P0 SHF.R.U32.HI R4, RZ, c[0x0][0x2cc], R6 ;  /* 0x0000b300ff040a19 */ /* 0x000fe20000011606 */
[----:B------:R-:W-:Y:S01]  /*1270*/  IMAD.WIDE.U32 R2, R0, c[0x0][0x1c0], R2 ;  /* 0x0000700000027a25 */ /* 0x000fe200078e0002 */
[----:B------:R-:W-:Y:S02]  /*1280*/  SHF.R.S32.HI R9, RZ, 0x1f, R11 ;  /* 0x0000001fff097819 */ /* 0x000fe4000001140b */
[----:B------:R-:W-:Y:S01]  /*1290*/  SHF.R.S32.HI R6, RZ, 0x1f, R4 ;  /* 0x0000001fff067819 */ /* 0x000fe20000011404 */
[----:B------:R-:W-:Y:S01]  /*12a0*/  IMAD.IADD R31, R10, 0x1, -R5 ;  /* 0x000000010a1f7824 */ /* 0x000fe200078e0a05 */
[----:B------:R-:W-:Y:S01]  /*12b0*/  IADD3 R5, R30, 0x20, RZ ;  /* 0x000000201e057810 */ /* 0x000fe20007ffe0ff */
[----:B------:R-:W-:-:S02]  /*12c0*/  IMAD.IADD R3, R3, 0x1, R8 ;  /* 0x0000000103037824 */ /* 0x000fc400078e0208 */
[----:B------:R-:W-:Y:S01]  /*12d0*/  IMAD.MOV R0, RZ, RZ, -R4 ;  /* 0x000000ffff007224 */ /* 0x000fe200078e0a04 */
[----:B------:R-:W-:Y:S01]  /*12e0*/  ISETP.GE.AND P0, PT, R5, UR4, PT ;  /* 0x0000000405007c0c */ /* 0x000fe2000bf06270 */
[----:B------:R-:W-:Y:S02]  /*12f0*/  IMAD.SHL.U32 R8, R26, 0x40, RZ ;  /* 0x000000401a087824 */ /* 0x000fe400078e00ff */
[----:B------:R-:W-:Y:S02]  /*1300*/  IMAD R5, R0, c[0x0][0x2c4], R7 ;  /* 0x0000b10000057a24 */ /* 0x000fe400078e0207 */
[----:B------:R-:W-:Y:S01]  /*1310*/  IMAD R6, R6, c[0x0][0x1b0], RZ ;  /* 0x00006c0006067a24 */ /* 0x000fe200078e02ff */
[----:B------:R-:W-:Y:S01]  /*1320*/  LOP3.LUT R0, R8, 0x1c0, RZ, 0xc0, !PT ;  /* 0x000001c008007812 */ /* 0x000fe200078ec0ff */
[----:B------:R-:W-:Y:S02]  /*1330*/  IMAD.SHL.U32 R10, R32, 0x8, RZ ;  /* 0x00000008200a7824 */ /* 0x000fe400078e00ff */
[C---:B------:R-:W-:Y:S01]  /*1340*/  IMAD R8, R4.reuse, c[0x0][0x1b4], R6 ;  /* 0x00006d0004087a24 */ /* 0x040fe200078e0206 */
[----:B------:R-:W-:Y:S01]  /*1350*/  SHF.R.U32.HI R6, RZ, 0x3, R0 ;  /* 0x00000003ff067819 */ /* 0x000fe20000011600 */
[----:B------:R-:W-:Y:S01]  /*1360*/  IMAD.WIDE.U32 R2, R4, c[0x0][0x1b0], R2 ;  /* 0x00006c0004027a25 */ /* 0x000fe200078e0002 */
[----:B------:R-:W-:-:S02]  /*1370*/  LOP3.LUT R7, R0, 0x38, R10, 0xf8, !PT ;  /* 0x0000003800077812 */ /* 0x000fc400078ef80a */
[----:B------:R-:W-:Y:S01]  /*1380*/  SHF.R.S32.HI R4, RZ, 0x1f, R5 ;  /* 0x0000001fff047819 */ /* 0x000fe20000011405 */
[----:B------:R-:W-:Y:S01]  /*1390*/  IMAD.IADD R3, R3, 0x1, R8 ;  /* 0x0000000103037824 */ /* 0x000fe200078e0208 */
[----:B------:R-:W-:Y:S01]  /*13a0*/  IADD3 R0, P1, R11, R26, RZ ;  /* 0x0000001a0b007210 */ /* 0x000fe20007f3e0ff */
[----:B------:R-:W-:Y:S01]  /*13b0*/  IMAD.SHL.U32 R17, R32, 0x8, RZ ;  /* 0x0000000820117824 */ /* 0x000fe200078e00ff */
[----:B------:R-:W-:Y:S01]  /*13c0*/  IADD3 R11, R10, 0x80, RZ ;  /* 0x000000800a0b7810 */ /* 0x000fe20007ffe0ff */
[----:B------:R-:W-:Y:S01]  /*13d0*/  IMAD R4, R4, c[0x0][0x1a8], RZ ;  /* 0x00006a0004047a24 */ /* 0x000fe200078e02ff */
[----:B------:R-:W-:Y:S01]  /*13e0*/  LOP3.LUT R14, R7, R6, RZ, 0x3c, !PT ;  /* 0x00000006070e7212 */ /* 0x000fe200078e3cff */
[C---:B------:R-:W-:Y:S01]  /*13f0*/  IMAD.WIDE.U32 R2, R5.reuse, c[0x0][0x1a8], R2 ;  /* 0x00006a0005027a25 */ /* 0x040fe200078e0002 */
[----:B------:R-:W-:Y:S02]  /*1400*/  LEA.HI.X.SX32 R6, R26, R9, 0x1, P1 ;  /* 0x000000091a067211 */ /* 0x000fe400008f0eff */
[----:B------:R-:W-:Y:S01]  /*1410*/  ISETP.GE.AND P1, PT, R30, UR4, PT ;  /* 0x000000041e007c0c */ /* 0x000fe2000bf26270 */
[----:B------:R-:W-:Y:S01]  /*1420*/  IMAD R12, R5, c[0x0][0x1ac], R4 ;  /* 0x00006b00050c7a24 */ /* 0x000fe200078e0204 */
[----:B------:R-:W-:Y:S01]  /*1430*/  ISETP.GE.AND P2, PT, R11, c[0x0][0x1d4], PT ;  /* 0x000075000b007a0c */ /* 0x000fe20003f46270 */
[C---:B------:R-:W-:Y:S01]  /*1440*/  IMAD R5, R6.reuse, c[0x0][0x1e0], RZ ;  /* 0x0000780006057a24 */ /* 0x040fe200078e02ff */
[----:B------:R-:W-:Y:S01]  /*1450*/  SHF.R.S32.HI R11, RZ, 0x1f, R10 ;  /* 0x0000001fff0b7819 */ /* 0x000fe2000001140a */
[----:B------:R-:W-:Y:S01]  /*1460*/  IMAD R4, R6, c[0x0][0x208], RZ ;  /* 0x0000820006047a24 */ /* 0x000fe200078e02ff */
[----:B------:R-:W-:Y:S01]  /*1470*/  LEA R28, P5, R2, c[0x0][0x160], 0x1 ;  /* 0x00005800021c7a11 */ /* 0x000fe200078a08ff */
[C---:B------:R-:W-:Y:S01]  /*1480*/  IMAD R15, R0.reuse, c[0x0][0x1e4], R5 ;  /* 0x00007900000f7a24 */ /* 0x040fe200078e0205 */
[----:B------:R-:W-:Y:S01]  /*1490*/  IADD3 R22, R17, 0x80, RZ ;  /* 0x0000008011167810 */ /* 0x000fe20007ffe0ff */
[----:B------:R-:W-:-:S02]  /*14a0*/  IMAD R16, R0, c[0x0][0x20c], R4 ;  /* 0x0000830000107a24 */ /* 0x000fc400078e0204 */
[----:B------:R-:W-:Y:S01]  /*14b0*/  IMAD.WIDE.U32 R8, R0, c[0x0][0x1e0], R10 ;  /* 0x0000780000087a25 */ /* 0x000fe200078e000a */
[----:B------:R-:W-:-:S03]  /*14c0*/  ISETP.GE.AND P6, PT, R22, c[0x0][0x198], PT ;  /* 0x0000660016007a0c */ /* 0x000fc60003fc6270 */
[----:B------:R-:W-:Y:S01]  /*14d0*/  IMAD.WIDE.U32 R6, R0, c[0x0][0x208], R10 ;  /* 0x0000820000067a25 */ /* 0x000fe200078e000a */
[----:B------:R-:W-:-:S03]  /*14e0*/  LOP3.LUT R0, R19, 0xfffffff0, RZ, 0xc0, !PT ;  /* 0xfffffff013007812 */ /* 0x000fc600078ec0ff */
[----:B------:R-:W-:Y:S02]  /*14f0*/  IMAD.IADD R3, R3, 0x1, R12 ;  /* 0x0000000103037824 */ /* 0x000fe400078e020c */
[----:B------:R-:W-:Y:S01]  /*1500*/  IMAD.SHL.U32 R4, R13, 0x8, RZ ;  /* 0x000000080d047824 */ /* 0x000fe200078e00ff */
[----:B------:R-:W-:Y:S01]  /*1510*/  IADD3 R13, R17, 0xc0, RZ ;  /* 0x000000c0110d7810 */ /* 0x000fe20007ffe0ff */
[----:B------:R-:W-:Y:S01]  /*1520*/  IMAD.IADD R0, R103, 0x1, -R0 ;  /* 0x0000000167007824 */ /* 0x000fe200078e0a00 */
[----:B------:R-:W-:Y:S01]  /*1530*/  LEA.HI.X R27, R2, c[0x0][0x164], R3, 0x1, P5 ;  /* 0x00005900021b7a11 */ /* 0x000fe200028f0c03 */
[----:B------:R-:W-:Y:S01]  /*1540*/  IMAD.IADD R9, R9, 0x1, R15 ;  /* 0x0000000109097824 */ /* 0x000fe200078e020f */
[----:B------:R-:W-:Y:S01]  /*1550*/  @!P1 SHF.R.S32.HI R3, RZ, 0x1f, R22 ;  /* 0x0000001fff039819 */ /* 0x000fe20000011416 */
[----:B------:R-:W1:Y:S01]  /*1560*/  SHFL.IDX PT, R2, R28, RZ, 0x181f ;  /* 0x00181fff1c027589 */ /* 0x000e6200000e0000 */
[----:B------:R-:W-:Y:S01]  /*1570*/  LOP3.LUT R231, R14, 0xfffffe00, R4, 0xf8, !PT ;  /* 0xfffffe000ee77812 */ /* 0x000fe200078ef804 */
[----:B------:R-:W-:Y:S01]  /*1580*/  IMAD.IADD R7, R7, 0x1, R16 ;  /* 0x0000000107077824 */ /* 0x000fe200078e0210 */
[----:B------:R-:W-:Y:S01]  /*1590*/  SHF.R.S32.HI R4, RZ, 0x1f, R0 ;  /* 0x0000001fff047819 */ /* 0x000fe20000011400 */
[----:B------:R-:W-:Y:S01]  /*15a0*/  IMAD R23, R25, c[0x0][0x1e8], RZ ;  /* 0x00007a0019177a24 */ /* 0x000fe200078e02ff */
[----:B------:R-:W-:Y:S01]  /*15b0*/  @!P1 LEA.HI R22, R3, R22, RZ, 0x3 ;  /* 0x0000001603169211 */ /* 0x000fe200078f18ff */
[----:B------:R-:W-:Y:S01]  /*15c0*/  @!P1 IMAD.SHL.U32 R16, R231, 0x2, RZ ;  /* 0x00000002e7109824 */ /* 0x000fe200078e00ff */
[----:B------:R-:W3:Y:S01]  /*15d0*/  SHFL.IDX PT, R3, R27, RZ, 0x181f ;  /* 0x00181fff1b037589 */ /* 0x000ee200000e0000 */
[----:B------:R-:W-:Y:S01]  /*15e0*/  LEA.HI R24, R4, R0, RZ, 0x3 ;  /* 0x0000000004187211 */ /* 0x000fe200078f18ff */
[----:B------:R-:W-:Y:S01]  /*15f0*/  IMAD R25, R25, c[0x0][0x210], RZ ;  /* 0x0000840019197a24 */ /* 0x000fe200078e02ff */
[----:B------:R-:W-:Y:S01]  /*1600*/  @!P1 SHF.R.S32.HI R12, RZ, 0x1f, R13 ;  /* 0x0000001fff0c9819 */ /* 0x000fe2000001140d */
[C---:B------:R-:W-:Y:S01]  /*1610*/  IMAD R23, R29.reuse, c[0x0][0x1ec], R23 ;  /* 0x00007b001d177a24 */ /* 0x040fe200078e0217 */
[----:B------:R-:W-:Y:S01]  /*1620*/  LOP3.LUT R4, R24, 0xfffffff8, RZ, 0xc0, !PT ;  /* 0xfffffff818047812 */ /* 0x000fe200078ec0ff */
[----:B------:R-:W-:Y:S01]  /*1630*/  IMAD.WIDE.U32 R8, R29, c[0x0][0x1e8], R8 ;  /* 0x00007a001d087a25 */ /* 0x000fe200078e0008 */
[----:B------:R-:W-:-:S02]  /*1640*/  ISETP.GE.AND P5, PT, R13, c[0x0][0x198], PT ;  /* 0x000066000d007a0c */ /* 0x000fc40003fa6270 */
[----:B------:R-:W-:Y:S01]  /*1650*/  @!P1 LEA.HI R13, R12, R13, RZ, 0x3 ;  /* 0x0000000d0c0d9211 */ /* 0x000fe200078f18ff */
[----:B------:R-:W-:Y:S01]  /*1660*/  IMAD.IADD R19, R0, 0x1, -R4 ;  /* 0x0000000100137824 */ /* 0x000fe200078e0a04 */
[----:B------:R-:W-:Y:S01]  /*1670*/  @!P1 LOP3.LUT R12, R22, 0xfffffff8, RZ, 0xc0, !PT ;  /* 0xfffffff8160c9812 */ /* 0x000fe200078ec0ff */
[C---:B------:R-:W-:Y:S02]  /*1680*/  IMAD R25, R29.reuse, c[0x0][0x214], R25 ;  /* 0x000085001d197a24 */ /* 0x040fe400078e0219 */
[----:B------:R-:W-:-:S04]  /*1690*/  IMAD.WIDE.U32 R6, R29, c[0x0][0x210], R6 ;  /* 0x000084001d067a25 */ /* 0x000fc800078e0006 */
[----:B------:R-:W-:Y:S02]  /*16a0*/  IMAD.IADD R9, R9, 0x1, R23 ;  /* 0x0000000109097824 */ /* 0x000fe400078e0217 */
[--C-:B--2---:R-:W-:Y:S01]  /*16b0*/  @P3 IMAD.MOV.U32 R4, RZ, RZ, R20.reuse ;  /* 0x000000ffff043224 */ /* 0x104fe200078e0014 */
[----:B------:R-:W-:Y:S01]  /*16c0*/  @P3 SHF.R.S32.HI R5, RZ, 0x1f, R20 ;  /* 0x0000001fff053819 */ /* 0x000fe20000011414 */
[----:B------:R-:W-:Y:S02]  /*16d0*/  @!P3 IMAD.MOV.U32 R4, RZ, RZ, R41 ;  /* 0x000000ffff04b224 */ /* 0x000fe400078e0029 */
[----:B------:R-:W-:Y:S01]  /*16e0*/  @!P3 IMAD.MOV.U32 R5, RZ, RZ, R18 ;  /* 0x000000ffff05b224 */ /* 0x000fe200078e0012 */
[----:B------:R-:W-:Y:S02]  /*16f0*/  IADD3 R18, R10, 0x40, RZ ;  /* 0x000000400a127810 */ /* 0x000fe40007ffe0ff */
[----:B------:R-:W-:Y:S02]  /*1700*/  SEL R21, R4, RZ, !P4 ;  /* 0x000000ff04157207 */ /* 0x000fe40006000000 */
[----:B------:R-:W-:-:S02]  /*1710*/  @!P1 SHF.R.S32.HI R0, RZ, 0x1f, R18 ;  /* 0x0000001fff009819 */ /* 0x000fc40000011412 */
[----:B-1----:R-:W-:Y:S01]  /*1720*/  @!P1 LEA R4, P3, R17, R2, 0x1 ;  /* 0x0000000211049211 */ /* 0x002fe200078608ff */
[----:B------:R-:W-:Y:S01]  /*1730*/  IMAD.WIDE.U32 R38, R21, c[0x0][0x1f0], R8 ;  /* 0x00007c0015267a25 */ /* 0x000fe200078e0008 */
[----:B------:R-:W-:Y:S02]  /*1740*/  SEL R20, R5, RZ, !P4 ;  /* 0x000000ff05147207 */ /* 0x000fe40006000000 */
[----:B------:R-:W-:Y:S02]  /*1750*/  @!P1 LEA.HI R0, R0, R18, RZ, 0x3 ;  /* 0x0000001200009211 */ /* 0x000fe400078f18ff */
[C---:B---3--:R-:W-:Y:S01]  /*1760*/  @!P1 LEA.HI.X R5, R17.reuse, R3, R11, 0x1, P3 ;  /* 0x0000000311059211 */ /* 0x048fe200018f0c0b */
[----:B------:R1:W-:Y:S01]  /*1770*/  STL.64 [R1+0x40], R38 ;  /* 0x0000402601007387 */ /* 0x0003e20000100a00 */
[C---:B------:R-:W-:Y:S02]  /*1780*/  ISETP.GE.AND P3, PT, R17.reuse, c[0x0][0x198], PT ;  /* 0x0000660011007a0c */ /* 0x040fe40003f66270 */
[----:B------:R-:W-:-:S02]  /*1790*/  ISETP.GE.AND P4, PT, R17, c[0x0][0x198], PT ;  /* 0x0000660011007a0c */ /* 0x000fc40003f86270 */
[----:B------:R-:W-:Y:S02]  /*17a0*/  ISETP.GE.AND P4, PT, R18, c[0x0][0x198], PT ;  /* 0x0000660012007a0c */ /* 0x000fe40003f86270 */
[----:B------:R-:W-:Y:S02]  /*17b0*/  @!P1 LOP3.LUT R14, R0, 0xfffffff8, RZ, 0xc0, !PT ;  /* 0xfffffff8000e9812 */ /* 0x000fe400078ec0ff */
[----:B------:R-:W-:Y:S01]  /*17c0*/  @!P1 LOP3.LUT R0, R13, 0xfffffff8, RZ, 0xc0, !PT ;  /* 0xfffffff80d009812 */ /* 0x000fe200078ec0ff */
[----:B------:R-:W-:Y:S01]  /*17d0*/  @!P1 IMAD.WIDE R12, R12, 0x2, R2 ;  /* 0x000000020c0c9825 */ /* 0x000fe200078e0202 */
[----:B------:R-:W-:-:S03]  /*17e0*/  P2R R29, PR, RZ, 0x10 ;  /* 0x00000010ff1d7803 */ /* 0x000fc60000000000 */
[--C-:B------:R-:W-:Y:S01]  /*17f0*/  @!P1 IMAD.WIDE R14, R14, 0x2, R2.reuse ;  /* 0x000000020e0e9825 */ /* 0x100fe200078e0202 */
[----:B------:R-:W-:Y:S01]  /*1800*/  @!PT LDS RZ, [RZ] ;  /* 0x00000000fffff984 */ /* 0x000fe20000000800 */
[----:B------:R2:W-:Y:S01]  /*1810*/  @!P1 LDGSTS.E.BYPASS.LTC128B.128 [R16+0x10100], [R4.64], !P3 ;  /* 0x1010000004109fae */ /* 0x0005e2000d901d52 */
[----:B------:R-:W-:Y:S02]  /*1820*/  ISETP.GE.AND P3, PT, R18, c[0x0][0x1d4], PT ;  /* 0x0000750012007a0c */ /* 0x000fe40003f66270 */
[----:B------:R-:W-:Y:S01]  /*1830*/  @!P1 IMAD.WIDE R2, R0, 0x2, R2 ;  /* 0x0000000200029825 */ /* 0x000fe200078e0202 */
[----:B------:R3:W-:Y:S01]  /*1840*/  @!P1 LDGSTS.E.BYPASS.LTC128B.128 [R16+0x14100], [R14.64], !P4 ;  /* 0x141000000e109fae */ /* 0x0007e2000e101d52 */
[----:B------:R-:W-:Y:S02]  /*1850*/  ISETP.GE.AND P4, PT, R10, c[0x0][0x1d4], PT ;  /* 0x000075000a007a0c */ /* 0x000fe40003f86270 */
[C---:B------:R-:W-:Y:S01]  /*1860*/  IMAD.SHL.U32 R0, R19.reuse, 0x40, RZ ;  /* 0x0000004013007824 */ /* 0x040fe200078e00ff */
[----:B------:R4:W-:Y:S04]  /*1870*/  @!P1 LDGSTS.E.BYPASS.LTC128B.128 [R16+0x18100], [R12.64], !P6 ;  /* 0x181000000c109fae */ /* 0x0009e8000f101d52 */
[----:B------:R-:W-:Y:S01]  /*1880*/  LOP3.LUT R0, R0, 0x1c0, RZ, 0xc0, !PT ;  /* 0x000001c000007812 */ /* 0x000fe200078ec0ff */
[----:B------:R5:W-:Y:S01]  /*1890*/  @!P1 LDGSTS.E.BYPASS.LTC128B.128 [R16+0x1c100], [R2.64], !P5 ;  /* 0x1c10000002109fae */ /* 0x000be2000e901d52 */
[----:B------:R-:W-:Y:S01]  /*18a0*/  LOP3.LUT P1, RZ, R19, 0x2, RZ, 0xc0, !PT ;  /* 0x0000000213ff7812 */ /* 0x000fe2000782c0ff */
[----:B--2---:R-:W-:-:S02]  /*18b0*/  IMAD.SHL.U32 R4, R31, 0x8, RZ ;  /* 0x000000081f047824 */ /* 0x004fc400078e00ff */
[----:B------:R-:W-:Y:S02]  /*18c0*/  IMAD R5, R20, c[0x0][0x1f0], RZ ;  /* 0x00007c0014057a24 */ /* 0x000fe400078e02ff */
[----:B---3--:R-:W-:Y:S02]  /*18d0*/  IMAD.MOV.U32 R15, RZ, RZ, 0x20 ;  /* 0x00000020ff0f7424 */ /* 0x008fe400078e00ff */
[----:B----4-:R-:W-:Y:S02]  /*18e0*/  IMAD R13, R21, c[0x0][0x1f4], R5 ;  /* 0x00007d00150d7a24 */ /* 0x010fe400078e0205 */
[----:B------:R-:W-:Y:S02]  /*18f0*/  IMAD.SHL.U32 R5, R24, 0x40, RZ ;  /* 0x0000004018057824 */ /* 0x000fe400078e00ff */
[----:B------:R-:W-:Y:S01]  /*1900*/  IMAD.IADD R41, R39, 0x1, R13 ;  /* 0x0000000127297824 */ /* 0x000fe200078e020d */
[----:B-----5:R-:W-:Y:S01]  /*1910*/  LOP3.LUT R2, R0, 0x8, R4, 0xf8, !PT ;  /* 0x0000000800027812 */ /* 0x020fe200078ef804 */
[----:B------:R-:W-:Y:S01]  /*1920*/  IMAD.MOV.U32 R3, RZ, RZ, 0x10 ;  /* 0x00000010ff037424 */ /* 0x000fe200078e00ff */
[----:B------:R-:W-:-:S04]  /*1930*/  SHF.R.U32.HI R0, RZ, 0x3, R0 ;  /* 0x00000003ff007819 */ /* 0x000fc80000011600 */
[----:B------:R-:W-:Y:S01]  /*1940*/  SEL R4, R3, 0xfffffff0, !P1 ;  /* 0xfffffff003047807 */ /* 0x000fe20004800000 */
[----:B------:R-:W-:Y:S01]  /*1950*/  IMAD.IADD R3, R7, 0x1, R25 ;  /* 0x0000000107037824 */ /* 0x000fe200078e0219 */
[----:B------:R-:W-:Y:S01]  /*1960*/  LOP3.LUT R14, R2, R0, RZ, 0x3c, !PT ;  /* 0x00000000020e7212 */ /* 0x000fe200078e3cff */
[----:B------:R-:W-:Y:S01]  /*1970*/  IMAD R0, R20, c[0x0][0x218], RZ ;  /* 0x0000860014007a24 */ /* 0x000fe200078e02ff */
[----:B------:R-:W-:Y:S01]  /*1980*/  LOP3.LUT P1, RZ, R19, 0x4, RZ, 0xc0, !PT ;  /* 0x0000000413ff7812 */ /* 0x000fe2000782c0ff */
[----:B------:R-:W-:Y:S01]  /*1990*/  IMAD.MOV.U32 R2, RZ, RZ, R6 ;  /* 0x000000ffff027224 */ /* 0x000fe200078e0006 */
[----:B------:R1:W2:Y:S01]  /*19a0*/  SHFL.IDX PT, R7, R27, 0x1, 0x181f ;  /* 0x00381f001b077f89 */ /* 0x0002a200000e0000 */
[C---:B------:R-:W-:Y:S01]  /*19b0*/  IMAD R12, R21.reuse, c[0x0][0x21c], R0 ;  /* 0x00008700150c7a24 */ /* 0x040fe200078e0200 */
[----:B------:R-:W-:Y:S01]  /*19c0*/  IADD3 R0, R10, 0xc0, RZ ;  /* 0x000000c00a007810 */ /* 0x000fe20007ffe0ff */
[----:B------:R-:W-:Y:S01]  /*19d0*/  IMAD.WIDE.U32 R36, R21, c[0x0][0x218], R2 ;  /* 0x0000860015247a25 */ /* 0x000fe200078e0002 */
[----:B------:R1:W3:Y:S01]  /*19e0*/  SHFL.IDX PT, R6, R28, 0x1, 0x181f ;  /* 0x00381f001c067f89 */ /* 0x0002e200000e0000 */
[----:B------:R-:W-:-:S02]  /*19f0*/  SEL R2, R15, 0xffffffe0, !P1 ;  /* 0xffffffe00f027807 */ /* 0x000fc40004800000 */
[----:B------:R-:W-:Y:S01]  /*1a00*/  IMAD.IADD R35, R37, 0x1, R12 ;  /* 0x0000000125237824 */ /* 0x000fe200078e020c */
[----:B------:R1:W-:Y:S01]  /*1a10*/  STL.64 [R1+0x48], R36 ;  /* 0x0000482401007387 */ /* 0x0003e20000100a00 */
[----:B------:R-:W-:Y:S02]  /*1a20*/  LOP3.LUT R5, R14, 0xfffffe00, R5, 0xf8, !PT ;  /* 0xfffffe000e057812 */ /* 0x000fe400078ef805 */
[----:B------:R-:W-:Y:S01]  /*1a30*/  ISETP.GE.AND P1, PT, R0, c[0x0][0x1d4], PT ;  /* 0x0000750000007a0c */ /* 0x000fe20003f26270 */
[----:B------:R1:W-:Y:S04]  /*1a40*/  STL [R1+0x34], R41 ;  /* 0x0000342901007387 */ /* 0x0003e80000100800 */
[----:B------:R1:W-:Y:S01]  /*1a50*/  STL [R1+0x3c], R35 ;  /* 0x00003c2301007387 */ /* 0x0003e20000100800 */
[----:B------:R-:W-:Y:S05]  /*1a60*/  @P0 BRA `(.L_x_946) ;  /* 0x0000019000000947 */ /* 0x000fea0003800000 */
[C---:B------:R-:W-:Y:S02]  /*1a70*/  IADD3 R3, R17.reuse, 0x80, RZ ;  /* 0x0000008011037810 */ /* 0x040fe40007ffe0ff */
[----:B------:R-:W-:-:S02]  /*1a80*/  IADD3 R13, R17, 0xc0, RZ ;  /* 0x000000c0110d7810 */ /* 0x000fc40007ffe0ff */
[C---:B---3--:R-:W-:Y:S02]  /*1a90*/  LEA R8, P0, R17.reuse, R6, 0x1 ;  /* 0x0000000611087211 */ /* 0x048fe400078008ff */
[----:B------:R-:W-:Y:S02]  /*1aa0*/  SHF.R.S32.HI R0, RZ, 0x1f, R18 ;  /* 0x0000001fff007819 */ /* 0x000fe40000011412 */
[----:B------:R-:W-:Y:S02]  /*1ab0*/  SHF.R.S32.HI R14, RZ, 0x1f, R3 ;  /* 0x0000001fff0e7819 */ /* 0x000fe40000011403 */
[----:B------:R-:W-:Y:S02]  /*1ac0*/  SHF.R.S32.HI R15, RZ, 0x1f, R13 ;  /* 0x0000001fff0f7819 */ /* 0x000fe4000001140d */
[----:B------:R-:W-:Y:S02]  /*1ad0*/  P2R R19, PR, RZ, 0x2 ;  /* 0x00000002ff137803 */ /* 0x000fe40000000000 */
[----:B--2---:R-:W-:-:S02]  /*1ae0*/  LEA.HI.X R9, R17, R7, R11, 0x1, P0 ;  /* 0x0000000711097211 */ /* 0x004fc400000f0c0b */
[----:B------:R-:W-:Y:S02]  /*1af0*/  LEA.HI R12, R0, R18, RZ, 0x3 ;  /* 0x00000012000c7211 */ /* 0x000fe400078f18ff */
[----:B------:R-:W-:Y:S02]  /*1b00*/  ISETP.GE.AND P1, PT, R17, c[0x0][0x198], PT ;  /* 0x0000660011007a0c */ /* 0x000fe40003f26270 */
[----:B------:R-:W-:Y:S02]  /*1b10*/  ISETP.NE.AND P0, PT, R29, RZ, PT ;  /* 0x000000ff1d00720c */ /* 0x000fe40003f05270 */
[----:B------:R-:W-:Y:S02]  /*1b20*/  LEA.HI R3, R14, R3, RZ, 0x3 ;  /* 0x000000030e037211 */ /* 0x000fe400078f18ff */
[----:B------:R-:W-:Y:S02]  /*1b30*/  LEA.HI R0, R15, R13, RZ, 0x3 ;  /* 0x0000000d0f007211 */ /* 0x000fe400078f18ff */
[----:B------:R-:W-:-:S02]  /*1b40*/  LOP3.LUT R12, R12, 0xfffffff8, RZ, 0xc0, !PT ;  /* 0xfffffff80c0c7812 */ /* 0x000fc400078ec0ff */
[----:B------:R-:W-:Y:S02]  /*1b50*/  LOP3.LUT R3, R3, 0xfffffff8, RZ, 0xc0, !PT ;  /* 0xfffffff803037812 */ /* 0x000fe400078ec0ff */
[----:B------:R-:W-:Y:S01]  /*1b60*/  LOP3.LUT R16, R0, 0xfffffff8, RZ, 0xc0, !PT ;  /* 0xfffffff800107812 */ /* 0x000fe200078ec0ff */
[----:B------:R-:W-:Y:S02]  /*1b70*/  IMAD.SHL.U32 R0, R231, 0x2, RZ ;  /* 0x00000002e7007824 */ /* 0x000fe400078e00ff */
[----:B------:R-:W-:-:S03]  /*1b80*/  IMAD.WIDE R14, R12, 0x2, R6 ;  /* 0x000000020c0e7825 */ /* 0x000fc600078e0206 */
[----:B------:R2:W-:Y:S01]  /*1b90*/  LDGSTS.E.BYPASS.LTC128B.128 [R0+0x11100], [R8.64], !P1 ;  /* 0x1110000008007fae */ /* 0x0005e2000c901d52 */
[--C-:B------:R-:W-:Y:S01]  /*1ba0*/  IMAD.WIDE R12, R3, 0x2, R6.reuse ;  /* 0x00000002030c7825 */ /* 0x100fe200078e0206 */
[----:B------:R-:W-:Y:S02]  /*1bb0*/  ISETP.NE.AND P1, PT, R19, RZ, PT ;  /* 0x000000ff1300720c */ /* 0x000fe40003f25270 */
[----:B------:R2:W-:Y:S01]  /*1bc0*/  LDGSTS.E.BYPASS.LTC128B.128 [R0+0x15100], [R14.64], !P0 ;  /* 0x151000000e007fae */ /* 0x0005e2000c101d52 */
[----:B------:R-:W-:-:S03]  /*1bd0*/  IMAD.WIDE R6, R16, 0x2, R6 ;  /* 0x0000000210067825 */ /* 0x000fc600078e0206 */
[----:B------:R2:W-:Y:S04]  /*1be0*/  LDGSTS.E.BYPASS.LTC128B.128 [R0+0x19100], [R12.64], !P6 ;  /* 0x191000000c007fae */ /* 0x0005e8000f101d52 */
[----:B------:R2:W-:Y:S03]  /*1bf0*/  LDGSTS.E.BYPASS.LTC128B.128 [R0+0x1d100], [R6.64], !P5 ;  /* 0x1d10000006007fae */ /* 0x0005e6000e901d52 */
.L_x_946:
[----:B------:R-:W-:Y:S05]  /*1c00*/  BSYNC B0 ;  /* 0x0000000000007941 */ /* 0x000fea0003800000 */
.L_x_945:
[----:B--2---:R-:W-:Y:S01]  /*1c10*/  IADD3 R0, R30, 0x40, RZ ;  /* 0x000000401e007810 */ /* 0x004fe20007ffe0ff */
[----:B------:R2:W4:Y:S01]  /*1c20*/  SHFL.IDX PT, R7, R27, 0x2, 0x181f ;  /* 0x00581f001b077f89 */ /* 0x00052200000e0000 */
[----:B------:R-:W-:Y:S02]  /*1c30*/  BSSY B0, `(.L_x_947) ;  /* 0x000001e000007945 */ /* 0x000fe40003800000 */
[----:B------:R-:W-:Y:S01]  /*1c40*/  ISETP.GE.AND P0, PT, R0, UR4, PT ;  /* 0x0000000400007c0c */ /* 0x000fe2000bf06270 */
[----:B---3--:R2:W3:-:S12]  /*1c50*/  SHFL.IDX PT, R6, R28, 0x2, 0x181f ;  /* 0x00581f001c067f89 */ /* 0x0084d800000e0000 */
[----:B------:R-:W-:Y:S05]  /*1c60*/  @P0 BRA `(.L_x_948) ;  /* 0x000001a000000947 */ /* 0x000fea0003800000 */
[C---:B------:R-:W-:Y:S02]  /*1c70*/  IADD3 R3, R17.reuse, 0x80, RZ ;  /* 0x0000008011037810 */ /* 0x040fe40007ffe0ff */
[C---:B------:R-:W-:Y:S02]  /*1c80*/  IADD3 R13, R17.reuse, 0xc0, RZ ;  /* 0x000000c0110d7810 */ /* 0x040fe40007ffe0ff */
[----:B---3--:R-:W-:Y:S02]  /*1c90*/  LEA R8, P0, R17, R6, 0x1 ;  /* 0x0000000611087211 */ /* 0x008fe400078008ff */
[----:B------:R-:W-:Y:S02]  /*1ca0*/  SHF.R.S32.HI R0, RZ, 0x1f, R18 ;  /* 0x0000001fff007819 */ /* 0x000fe40000011412 */
[----:B------:R-:W-:Y:S02]  /*1cb0*/  SHF.R.S32.HI R14, RZ, 0x1f, R3 ;  /* 0x0000001fff0e7819 */ /* 0x000fe40000011403 */
[----:B------:R-:W-:-:S02]  /*1cc0*/  SHF.R.S32.HI R15, RZ, 0x1f, R13 ;  /* 0x0000001fff0f7819 */ /* 0x000fc4000001140d */
[----:B------:R-:W-:Y:S02]  /*1cd0*/  P2R R19, PR, RZ, 0x2 ;  /* 0x00000002ff137803 */ /* 0x000fe40000000000 */
[C---:B----4-:R-:W-:Y:S02]  /*1ce0*/  LEA.HI.X R9, R17.reuse, R7, R11, 0x1, P0 ;  /* 0x0000000711097211 */ /* 0x050fe400000f0c0b */
[----:B------:R-:W-:Y:S02]  /*1cf0*/  LEA.HI R12, R0, R18, RZ, 0x3 ;  /* 0x00000012000c7211 */ /* 0x000fe400078f18ff */
[----:B------:R-:W-:Y:S02]  /*1d00*/  ISETP.GE.AND P1, PT, R17, c[0x0][0x198], PT ;  /* 0x0000660011007a0c */ /* 0x000fe40003f26270 */
[----:B------:R-:W-:Y:S02]  /*1d10*/  ISETP.NE.AND P0, PT, R29, RZ, PT ;  /* 0x000000ff1d00720c */ /* 0x000fe40003f05270 */
[----:B------:R-:W-:-:S02]  /*1d20*/  LEA.HI R3, R14, R3, RZ, 0x3 ;  /* 0x000000030e037211 */ /* 0x000fc400078f18ff */
[----:B------:R-:W-:Y:S02]  /*1d30*/  LEA.HI R0, R15, R13, RZ, 0x3 ;  /* 0x0000000d0f007211 */ /* 0x000fe400078f18ff */
[----:B------:R-:W-:Y:S02]  /*1d40*/  LOP3.LUT R12, R12, 0xfffffff8, RZ, 0xc0, !PT ;  /* 0xfffffff80c0c7812 */ /* 0x000fe400078ec0ff */
[----:B------:R-:W-:Y:S02]  /*1d50*/  LOP3.LUT R3, R3, 0xfffffff8, RZ, 0xc0, !PT ;  /* 0xfffffff803037812 */ /* 0x000fe400078ec0ff */
[----:B------:R-:W-:Y:S01]  /*1d60*/  LOP3.LUT R16, R0, 0xfffffff8, RZ, 0xc0, !PT ;  /* 0xfffffff800107812 */ /* 0x000fe200078ec0ff */
[----:B------:R-:W-:Y:S02]  /*1d70*/  IMAD.SHL.U32 R0, R231, 0x2, RZ ;  /* 0x00000002e7007824 */ /* 0x000fe400078e00ff */
[----:B------:R-:W-:-:S03]  /*1d80*/  IMAD.WIDE R14, R12, 0x2, R6 ;  /* 0x000000020c0e7825 */ /* 0x000fc600078e0206 */
[----:B------:R-:W-:Y:S01]  /*1d90*/  @!PT LDS RZ, [RZ] ;  /* 0x00000000fffff984 */ /* 0x000fe20000000800 */
[----:B------:R3:W-:Y:S01]  /*1da0*/  LDGSTS.E.BYPASS.LTC128B.128 [R0+0x12100], [R8.64], !P1 ;  /* 0x1210000008007fae */ /* 0x0007e2000c901d52 */
[--C-:B------:R-:W-:Y:S01]  /*1db0*/  IMAD.WIDE R12, R3, 0x2, R6.reuse ;  /* 0x00000002030c7825 */ /* 0x100fe200078e0206 */
[----:B------:R-:W-:Y:S02]  /*1dc0*/  ISETP.NE.AND P1, PT, R19, RZ, PT ;  /* 0x000000ff1300720c */ /* 0x000fe40003f25270 */
[----:B------:R3:W-:Y:S01]  /*1dd0*/  LDGSTS.E.BYPASS.LTC128B.128 [R0+0x16100], [R14.64], !P0 ;  /* 0x161000000e007fae */ /* 0x0007e2000c101d52 */
[----:B------:R-:W-:-:S03]  /*1de0*/  IMAD.WIDE R6, R16, 0x2, R6 ;  /* 0x0000000210067825 */ /* 0x000fc600078e0206 */
[----:B------:R3:W-:Y:S04]  /*1df0*/  LDGSTS.E.BYPASS.LTC128B.128 [R0+0x1a100], [R12.64], !P6 ;  /* 0x1a1000000c007fae */ /* 0x0007e8000f101d52 */
[----:B------:R3:W-:Y:S03]  /*1e00*/  LDGSTS.E.BYPASS.LTC128B.128 [R0+0x1e100], [R6.64], !P5 ;  /* 0x1e10000006007fae */ /* 0x0007e6000e901d52 */
.L_x_948:
[----:B------:R-:W-:Y:S05]  /*1e10*/  BSYNC B0 ;  /* 0x0000000000007941 */ /* 0x000fea0003800000 */
.L_x_947:
[----:B---3--:R-:W-:Y:S01]  /*1e20*/  IADD3 R0, R30, 0x60, RZ ;  /* 0x000000601e007810 */ /* 0x008fe20007ffe0ff */
[----:B------:R-:W-:Y:S01]  /*1e30*/  UMOV UR10, 0x6 ;  /* 0x00000006000a7882 */ /* 0x000fe20000000000 */
[----:B----4-:R3:W4:Y:S01]  /*1e40*/  SHFL.IDX PT, R7, R27, 0x3, 0x181f ;  /* 0x00781f001b077f89 */ /* 0x01072200000e0000 */
[----:B------:R-:W-:Y:S01]  /*1e50*/  ULDC.64 UR12, c[0x0][0x1e0] ;  /* 0x00007800000c7ab9 */ /* 0x000fe20000000a00 */
[----:B------:R-:W-:Y:S01]  /*1e60*/  ISETP.GE.AND P0, PT, R0, UR4, PT ;  /* 0x0000000400007c0c */ /* 0x000fe2000bf06270 */
[----:B------:R-:W-:Y:S01]  /*1e70*/  UIADD3 UR15, UR14, -0x1, URZ ;  /* 0xffffffff0e0f7890 */ /* 0x000fe2000fffe03f */
[----:B------:R3:W1:Y:S01]  /*1e80*/  SHFL.IDX PT, R6, R28, 0x3, 0x181f ;  /* 0x00781f001c067f89 */ /* 0x00066200000e0000 */
[----:B------:R-:W-:Y:S01]  /*1e90*/  USHF.L.U64.HI UR20, UR12, UR10, UR13 ;  /* 0x0000000a0c147299 */ /* 0x000fe2000801020d */
[----:B------:R-:W-:Y:S01]  /*1ea0*/  BSSY B0, `(.L_x_949) ;  /* 0x000001d000007945 */ /* 0x000fe20003800000 */
[----:B------:R-:W-:-:S08]  /*1eb0*/  USHF.L.U32 UR21, UR12, 0x6, URZ ;  /* 0x000000060c157899 */ /* 0x000fd0000800063f */
[----:B------:R-:W-:Y:S05]  /*1ec0*/  @P0 BRA `(.L_x_950) ;  /* 0x000001a000000947 */ /* 0x000fea0003800000 */
[----:B------:R-:W-:Y:S01]  /*1ed0*/  P2R R0, PR, RZ, 0x2 ;  /* 0x00000002ff007803 */ /* 0x000fe20000000000 */
[----:B------:R-:W-:Y:S01]  /*1ee0*/  IMAD.SHL.U32 R12, R231, 0x2, RZ ;  /* 0x00000002e70c7824 */ /* 0x000fe200078e00ff */
[C---:B------:R-:W-:Y:S02]  /*1ef0*/  ISETP.GE.AND P1, PT, R17.reuse, c[0x0][0x198], PT ;  /* 0x0000660011007a0c */ /* 0x040fe40003f26270 */
[C---:B-1----:R-:W-:Y:S02]  /*1f00*/  LEA R8, P0, R17.reuse, R6, 0x1 ;  /* 0x0000000611087211 */ /* 0x042fe400078008ff */
[C---:B------:R-:W-:Y:S02]  /*1f10*/  IADD3 R3, R17.reuse, 0xc0, RZ ;  /* 0x000000c011037810 */ /* 0x040fe40007ffe0ff */
[----:B----4-:R-:W-:Y:S02]  /*1f20*/  LEA.HI.X R9, R17, R7, R11, 0x1, P0 ;  /* 0x0000000711097211 */ /* 0x010fe400000f0c0b */
[----:B------:R-:W-:-:S02]  /*1f30*/  SHF.R.S32.HI R10, RZ, 0x1f, R3 ;  /* 0x0000001fff0a7819 */ /* 0x000fc40000011403 */
[----:B------:R-:W-:Y:S02]  /*1f40*/  ISETP.NE.AND P0, PT, R29, RZ, PT ;  /* 0x000000ff1d00720c */ /* 0x000fe40003f05270 */
[----:B------:R-:W-:Y:S01]  /*1f50*/  LEA.HI R3, R10, R3, RZ, 0x3 ;  /* 0x000000030a037211 */ /* 0x000fe200078f18ff */
[----:B------:R-:W-:Y:S01]  /*1f60*/  @!PT LDS RZ, [RZ] ;  /* 0x00000000fffff984 */ /* 0x000fe20000000800 */
[----:B------:R1:W-:Y:S01]  /*1f70*/  LDGSTS.E.BYPASS.LTC128B.128 [R12+0x13100], [R8.64], !P1 ;  /* 0x13100000080c7fae */ /* 0x0003e2000c901d52 */
[----:B------:R-:W-:Y:S02]  /*1f80*/  ISETP.NE.AND P1, PT, R0, RZ, PT ;  /* 0x000000ff0000720c */ /* 0x000fe40003f25270 */
[----:B------:R-:W-:Y:S02]  /*1f90*/  SHF.R.S32.HI R0, RZ, 0x1f, R18 ;  /* 0x0000001fff007819 */ /* 0x000fe40000011412 */
[----:B------:R-:W-:Y:S02]  /*1fa0*/  LOP3.LUT R3, R3, 0xfffffff8, RZ, 0xc0, !PT ;  /* 0xfffffff803037812 */ /* 0x000fe400078ec0ff */
[----:B------:R-:W-:-:S04]  /*1fb0*/  LEA.HI R0, R0, R18, RZ, 0x3 ;  /* 0x0000001200007211 */ /* 0x000fc800078f18ff */
[----:B------:R-:W-:-:S05]  /*1fc0*/  LOP3.LUT R0, R0, 0xfffffff8, RZ, 0xc0, !PT ;  /* 0xfffffff800007812 */ /* 0x000fca00078ec0ff */
        /* <DEDUP_REMOVED lines=10> */
.L_x_950:
[----:B------:R-:W-:Y:S05]  /*2070*/  BSYNC B0 ;  /* 0x0000000000007941 */ /* 0x000fea0003800000 */
.L_x_949:
[----:B------:R-:W-:Y:S01]  /*2080*/  USHF.L.U32 UR17, UR15, 0x6, URZ ;  /* 0x000000060f117899 */ /* 0x000fe2000800063f */
[----:B------:R-:W-:Y:S01]  /*2090*/  IMAD.MOV.U32 R104, RZ, RZ, R40 ;  /* 0x000000ffff687224 */ /* 0x000fe200078e0028 */
[----:B------:R-:W-:Y:S01]  /*20a0*/  USHF.R.S32.HI UR11, URZ, 0x1f, UR15 ;  /* 0x0000001f3f0b7899 */ /* 0x000fe2000801140f */
[----:B------:R-:W0:Y:S01]  /*20b0*/  LDGDEPBAR ;  /* 0x00000000000079af */ /* 0x000e220000000000 */
[----:B------:R-:W-:Y:S01]  /*20c0*/  UIMAD UR4, UR20, UR15, URZ ;  /* 0x0000000f140472a4 */ /* 0x000fe2000f8e023f */
[----:B------:R-:W-:Y:S01]  /*20d0*/  IMAD.MOV.U32 R105, RZ, RZ, R41 ;  /* 0x000000ffff697224 */ /* 0x000fe200078e0029 */
[----:B----4-:R-:W-:Y:S01]  /*20e0*/  SEL R8, RZ, 0x2, P3 ;  /* 0x00000002ff087807 */ /* 0x010fe20001800000 */
[----:B------:R-:W-:Y:S01]  /*20f0*/  IMAD.U32 R96, RZ, RZ, UR17 ;  /* 0x00000011ff607e24 */ /* 0x000fe2000f8e00ff */
[----:B------:R-:W-:Y:S01]  /*2100*/  SEL R3, RZ, 0x4, P2 ;  /* 0x00000004ff037807 */ /* 0x000fe20001000000 */
[----:B------:R-:W-:Y:S01]  /*2110*/  IMAD.U32 R99, RZ, RZ, UR21 ;  /* 0x00000015ff637e24 */ /* 0x000fe2000f8e00ff */
[----:B------:R-:W-:Y:S01]  /*2120*/  UIMAD UR4, UR11, UR21, UR4 ;  /* 0x000000150b0472a4 */ /* 0x000fe2000f8e0204 */
[----:B------:R-:W-:Y:S01]  /*2130*/  IMAD.MOV.U32 R104, RZ, RZ, R38 ;  /* 0x000000ffff687224 */ /* 0x000fe200078e0026 */
[----:B------:R-:W-:Y:S01]  /*2140*/  IADD3 R0, -R96, UR9, -R26 ;  /* 0x0000000960007c10 */ /* 0x000fe2000fffe91a */
[----:B------:R-:W-:Y:S01]  /*2150*/  IMAD.SHL.U32 R9, R32, 0x40, RZ ;  /* 0x0000004020097824 */ /* 0x000fe200078e00ff */
[----:B------:R-:W-:Y:S01]  /*2160*/  USHF.L.U32 UR13, UR12, 0x5, URZ ;  /* 0x000000050c0d7899 */ /* 0x000fe2000800063f */
[----:B-1----:R-:W-:Y:S01]  /*2170*/  IMAD.WIDE.U32 R6, R99, UR15, R104 ;  /* 0x0000000f63067c25 */ /* 0x002fe2000f8e0068 */
[C---:B------:R-:W-:Y:S01]  /*2180*/  ISETP.GE.AND P6, PT, R0.reuse, 0x1, PT ;  /* 0x000000010000780c */ /* 0x040fe20003fc6270 */
[----:B------:R-:W-:Y:S01]  /*2190*/  UMOV UR22, 0x5 ;  /* 0x0000000500167882 */ /* 0x000fe20000000000 */
[----:B------:R-:W-:Y:S01]  /*21a0*/  ISETP.GE.AND P5, PT, R0, 0x21, PT ;  /* 0x000000210000780c */ /* 0x000fe20003fa6270 */
[----:B------:R-:W-:Y:S01]  /*21b0*/  IMAD.SHL.U32 R10, R26, 0x8, RZ ;  /* 0x000000081a0a7824 */ /* 0x000fe200078e00ff */
[----:B------:R-:W-:Y:S01]  /*21c0*/  SEL R0, RZ, 0x1, P4 ;  /* 0x00000001ff007807 */ /* 0x000fe20002000000 */
[----:B------:R-:W-:Y:S01]  /*21d0*/  ULDC UR5, c[0x0][0x1e4] ;  /* 0x0000790000057ab9 */ /* 0x000fe20000000800 */
[----:B------:R-:W-:Y:S01]  /*21e0*/  IMAD.SHL.U32 R231, R231, 0x2, RZ ;  /* 0x00000002e7e77824 */ /* 0x000fe200078e00ff */
[----:B------:R-:W-:Y:S01]  /*21f0*/  USHF.L.U64.HI UR12, UR12, UR22, UR5 ;  /* 0x000000160c0c7299 */ /* 0x000fe20008010205 */
[----:B------:R-:W-:Y:S01]  /*2200*/  IADD3 R12, R3, R8, R0 ;  /* 0x00000008030c7210 */ /* 0x000fe20007ffe000 */
[----:B------:R-:W-:Y:S01]  /*2210*/  UISETP.GT.AND UP0, UPT, UR15, UR8, UPT ;  /* 0x000000080f00728c */ /* 0x000fe2000bf04270 */
[----:B------:R-:W-:Y:S01]  /*2220*/  LOP3.LUT R3, R9, 0x1c0, RZ, 0xc0, !PT ;  /* 0x000001c009037812 */ /* 0x000fe200078ec0ff */
[----:B------:R-:W-:Y:S01]  /*2230*/  UIADD3 UR17, UR9, 0x1, -UR17 ;  /* 0x0000000109117890 */ /* 0x000fe2000fffe811 */
[----:B------:R-:W-:Y:S01]  /*2240*/  IADD3 R0, R7, UR4, RZ ;  /* 0x0000000407007c10 */ /* 0x000fe2000fffe0ff */
[----:B------:R-:W-:Y:S01]  /*2250*/  ULDC.64 UR4, c[0x0][0x208] ;  /* 0x0000820000047ab9 */ /* 0x000fe20000000a00 */
[C---:B------:R-:W-:Y:S01]  /*2260*/  @P6 LEA R8, P0, R6.reuse, c[0x0][0x1c8], 0x1 ;  /* 0x0000720006086a11 */ /* 0x040fe200078008ff */
[----:B------:R-:W-:Y:S01]  /*2270*/  UIMAD UR11, UR11, UR4, URZ ;  /* 0x000000040b0b72a4 */ /* 0x000fe2000f8e023f */
[----:B------:R-:W-:Y:S01]  /*2280*/  LOP3.LUT R10, R3, 0x8, R10, 0xf8, !PT ;  /* 0x00000008030a7812 */ /* 0x000fe200078ef80a */
[----:B------:R-:W-:Y:S01]  /*2290*/  UIMAD.WIDE.U32 UR22, UR15, UR4, URZ ;  /* 0x000000040f1672a5 */ /* 0x000fe2000f8e003f */
[----:B------:R-:W-:Y:S01]  /*22a0*/  SHF.R.U32.HI R3, RZ, 0x3, R3 ;  /* 0x00000003ff037819 */ /* 0x000fe20000011603 */
[----:B------:R-:W-:Y:S01]  /*22b0*/  UIMAD UR11, UR15, UR5, UR11 ;  /* 0x000000050f0b72a4 */ /* 0x000fe2000f8e020b */
[C---:B------:R-:W-:Y:S01]  /*22c0*/  @P6 LEA.HI.X R9, R6.reuse, c[0x0][0x1cc], R0, 0x1, P0 ;  /* 0x0000730006096a11 */ /* 0x040fe200000f0c00 */
[----:B------:R-:W-:Y:S01]  /*22d0*/  BAR.SYNC.DEFER_BLOCKING 0x0 ;  /* 0x0000000000007b1d */ /* 0x000fe20000010000 */
[----:B------:R-:W-:Y:S01]  /*22e0*/  @P5 IADD3 R7, P0, R6, UR13, RZ ;  /* 0x0000000d06075c10 */ /* 0x000fe2000ff1e0ff */
[----:B------:R-:W-:Y:S01]  /*22f0*/  UIADD3 UR11, UR23, UR11, URZ ;  /* 0x0000000b170b7290 */ /* 0x000fe2000fffe03f */
[----:B------:R-:W-:Y:S01]  /*2300*/  LOP3.LUT R10, R10, R3, RZ, 0x3c, !PT ;  /* 0x000000030a0a7212 */ /* 0x000fe200078e3cff */
[----:B------:R-:W-:Y:S01]  /*2310*/  USHF.L.U64.HI UR10, UR4, UR10, UR5 ;  /* 0x0000000a040a7299 */ /* 0x000fe20008010205 */
[----:B------:R-:W-:Y:S01]  /*2320*/  @P5 IADD3.X R3, R0, UR12, RZ, P0, !PT ;  /* 0x0000000c00035c10 */ /* 0x000fe200087fe4ff */
[----:B------:R-:W-:Y:S01]  /*2330*/  @UP0 UIADD3 UR5, UR14, -0x2, URZ ;  /* 0xfffffffe0e050890 */ /* 0x000fe2000fffe03f */
[----:B------:R-:W-:Y:S01]  /*2340*/  @P5 LEA R6, P0, R7, c[0x0][0x1c8], 0x1 ;  /* 0x0000720007065a11 */ /* 0x000fe200078008ff */
[----:B------:R-:W-:Y:S01]  /*2350*/  IMAD R0, R31, 0x200, R10 ;  /* 0x000002001f007824 */ /* 0x000fe200078e020a */
[----:B------:R-:W-:Y:S01]  /*2360*/  SEL R11, RZ, 0x8, P1 ;  /* 0x00000008ff0b7807 */ /* 0x000fe20000800000 */
[----:B------:R-:W-:Y:S01]  /*2370*/  IMAD.U32 R10, RZ, RZ, UR22 ;  /* 0x00000016ff0a7e24 */ /* 0x000fe2000f8e00ff */
[----:B------:R-:W-:Y:S01]  /*2380*/  @P5 LEA.HI.X R7, R7, c[0x0][0x1cc], R3, 0x1, P0 ;  /* 0x0000730007075a11 */ /* 0x000fe200000f0c03 */
[----:B------:R-:W-:Y:S01]  /*2390*/  IMAD.SHL.U32 R204, R0, 0x2, RZ ;  /* 0x0000000200cc7824 */ /* 0x000fe200078e00ff */
[----:B------:R-:W-:Y:S01]  /*23a0*/  LEA.HI R98, R100, R103, RZ, 0x5 ;  /* 0x0000006764627211 */ /* 0x000fe200078f28ff */
[----:B------:R-:W-:Y:S01]  /*23b0*/  IMAD.IADD R14, R12, 0x1, R11 ;  /* 0x000000010c0e7824 */ /* 0x000fe200078e020b */
[----:B------:R-:W-:Y:S01]  /*23c0*/  LEA R3, P0, R10, R36, 0x6 ;  /* 0x000000240a037211 */ /* 0x000fe200078030ff */
[----:B------:R-:W-:Y:S01]  /*23d0*/  IMAD.U32 R11, RZ, RZ, UR23 ;  /* 0x00000017ff0b7e24 */ /* 0x000fe2000f8e00ff */
[C---:B------:R-:W-:Y:S01]  /*23e0*/  IADD3 R0, R204.reuse, 0x8100, RZ ;  /* 0x00008100cc007810 */ /* 0x040fe20007ffe0ff */
[----:B------:R-:W-:Y:S01]  /*23f0*/  @UP0 UIMAD UR20, UR20, UR5, URZ ;  /* 0x00000005141402a4 */ /* 0x000fe2000f8e023f */
[----:B------:R-:W-:Y:S01]  /*2400*/  SHF.R.S32.HI R97, RZ, 0x5, R98 ;  /* 0x00000005ff617819 */ /* 0x000fe20000011462 */
[----:B------:R-:W-:Y:S01]  /*2410*/  STL.64 [R1+0x30], R104 ;  /* 0x0000306801007387 */ /* 0x000fe20000100a00 */
[----:B------:R-:W-:Y:S01]  /*2420*/  IADD3 R215, R204, 0x8120, RZ ;  /* 0x00008120ccd77810 */ /* 0x000fe20007ffe0ff */
[----:B------:R-:W-:Y:S01]  /*2430*/  ULDC UR15, c[0x0][0x324] ;  /* 0x0000c900000f7ab9 */ /* 0x000fe20000000800 */
[----:B------:R-:W-:Y:S01]  /*2440*/  P2R R15, PR, RZ, 0x8 ;  /* 0x00000008ff0f7803 */ /* 0x000fe20000000000 */
[----:B------:R-:W-:Y:S01]  /*2450*/  @!PT LDS RZ, [RZ] ;  /* 0x00000000fffff984 */ /* 0x000fe20000000800 */
[----:B------:R-:W-:Y:S01]  /*2460*/  @!PT LDS RZ, [RZ] ;  /* 0x00000000fffff984 */ /* 0x000fe20000000800 */
[----:B------:R-:W-:Y:S01]  /*2470*/  @!PT LDS RZ, [RZ] ;  /* 0x00000000fffff984 */ /* 0x000fe20000000800 */
[----:B------:R1:W-:Y:S01]  /*2480*/  @P6 LDGSTS.E.BYPASS.LTC128B.128 [R231+0x8100], [R8.64], !P4 ;  /* 0x0810000008e76fae */ /* 0x0003e2000e101d52 */
[----:B------:R-:W-:-:S03]  /*2490*/  ULOP3.LUT UR15, URZ, UR15, URZ, 0x33, !UPT ;  /* 0x0000000f3f0f7292 */ /* 0x000fc6000f8e333f */
[----:B------:R1:W-:Y:S04]  /*24a0*/  @P6 LDGSTS.E.BYPASS.LTC128B.128 [R231+0xa100], [R8.64+0x80], !P3 ;  /* 0x0a10008008e76fae */ /* 0x0003e8000d901d52 */
[----:B------:R1:W-:Y:S04]  /*24b0*/  @P6 LDGSTS.E.BYPASS.LTC128B.128 [R231+0xc100], [R8.64+0x100], !P2 ;  /* 0x0c10010008e76fae */ /* 0x0003e8000d101d52 */
[----:B------:R1:W-:Y:S01]  /*24c0*/  @P6 LDGSTS.E.BYPASS.LTC128B.128 [R231+0xe100], [R8.64+0x180], !P1 ;  /* 0x0e10018008e76fae */ /* 0x0003e2000c901d52 */
[----:B------:R-:W-:-:S03]  /*24d0*/  LOP3.LUT P6, RZ, R32, 0x2, RZ, 0xc0, !PT ;  /* 0x0000000220ff7812 */ /* 0x000fc600078cc0ff */
[----:B------:R4:W-:Y:S04]  /*24e0*/  @P5 LDGSTS.E.BYPASS.LTC128B.128 [R231+0x9100], [R6.64], !P4 ;  /* 0x0910000006e75fae */ /* 0x0009e8000e101d52 */
[----:B------:R4:W-:Y:S04]  /*24f0*/  @P5 LDGSTS.E.BYPASS.LTC128B.128 [R231+0xb100], [R6.64+0x80], !P3 ;  /* 0x0b10008006e75fae */ /* 0x0009e8000d901d52 */
[----:B------:R4:W-:Y:S02]  /*2500*/  @P5 LDGSTS.E.BYPASS.LTC128B.128 [R231+0xd100], [R6.64+0x100], !P2 ;  /* 0x0d10010006e75fae */ /* 0x0009e4000d101d52 */
[----:B------:R-:W-:Y:S01]  /*2510*/  @P6 IADD3 R215, R0, -0x20, RZ ;  /* 0xffffffe000d76810 */ /* 0x000fe20007ffe0ff */
[----:B------:R-:W-:Y:S01]  /*2520*/  IMAD R0, R97, 0x400, R5 ;  /* 0x0000040061007824 */ /* 0x000fe200078e0205 */
[----:B------:R4:W-:Y:S01]  /*2530*/  @P5 LDGSTS.E.BYPASS.LTC128B.128 [R231+0xf100], [R6.64+0x180], !P1 ;  /* 0x0f10018006e75fae */ /* 0x0009e2000c901d52 */
[----:B------:R-:W-:-:S02]  /*2540*/  LOP3.LUT P6, RZ, R14, 0x2, RZ, 0xc0, !PT ;  /* 0x000000020eff7812 */ /* 0x000fc400078cc0ff */
[----:B------:R-:W-:Y:S01]  /*2550*/  IMAD.SHL.U32 R211, R0, 0x2, RZ ;  /* 0x0000000200d37824 */ /* 0x000fe200078e00ff */
[----:B------:R-:W0:Y:S01]  /*2560*/  LDGDEPBAR ;  /* 0x00000000000079af */ /* 0x000e220000000000 */
[----:B------:R-:W-:Y:S01]  /*2570*/  IMAD.MOV.U32 R0, RZ, RZ, 0x40 ;  /* 0x00000040ff007424 */ /* 0x000fe200078e00ff */
[C---:B------:R-:W-:Y:S01]  /*2580*/  IADD3 R230, R215.reuse, 0x800, RZ ;  /* 0x00000800d7e67810 */ /* 0x040fe20007ffe0ff */
[--C-:B------:R-:W-:Y:S01]  /*2590*/  IMAD R212, R4, 0x2, R211.reuse ;  /* 0x0000000204d47824 */ /* 0x100fe200078e02d3 */
[C---:B------:R-:W-:Y:S01]  /*25a0*/  IADD3 R229, R215.reuse, 0x1000, RZ ;  /* 0x00001000d7e57810 */ /* 0x040fe20007ffe0ff */
[C---:B------:R-:W-:Y:S01]  /*25b0*/  IMAD R214, R2.reuse, 0x2, R211 ;  /* 0x0000000202d67824 */ /* 0x040fe200078e02d3 */
[C---:B------:R-:W-:Y:S01]  /*25c0*/  IADD3 R228, R215.reuse, 0x1800, RZ ;  /* 0x00001800d7e47810 */ /* 0x040fe20007ffe0ff */
[----:B-1----:R-:W-:Y:S01]  /*25d0*/  IMAD.U32 R8, RZ, RZ, UR11 ;  /* 0x0000000bff087e24 */ /* 0x002fe2000f8e00ff */
[----:B------:R-:W-:Y:S01]  /*25e0*/  USHF.L.U32 UR11, UR4, 0x6, URZ ;  /* 0x00000006040b7899 */ /* 0x000fe2000800063f */
[----:B------:R-:W-:Y:S01]  /*25f0*/  IMAD R213, R2, 0x2, R212 ;  /* 0x0000000202d57824 */ /* 0x000fe200078e02d4 */
[----:B------:R-:W-:Y:S01]  /*2600*/  @UP0 USHF.R.S32.HI UR4, URZ, 0x1f, UR5 ;  /* 0x0000001f3f040899 */ /* 0x000fe20008011405 */
[----:B------:R-:W-:-:S02]  /*2610*/  IADD3 R227, R215, 0x2000, RZ ;  /* 0x00002000d7e37810 */ /* 0x000fc40007ffe0ff */
[----:B------:R-:W-:Y:S01]  /*2620*/  LEA.HI.X R10, R10, R35, R8, 0x6, P0 ;  /* 0x000000230a0a7211 */ /* 0x000fe200000f3408 */
[----:B------:R-:W-:Y:S01]  /*2630*/  @UP0 UIMAD UR4, UR4, UR21, UR20 ;  /* 0x00000015040402a4 */ /* 0x000fe2000f8e0214 */
[C---:B------:R-:W-:Y:S02]  /*2640*/  IADD3 R226, R215.reuse, 0x2800, RZ ;  /* 0x00002800d7e27810 */ /* 0x040fe40007ffe0ff */
[C---:B------:R-:W-:Y:S02]  /*2650*/  IADD3 R225, R215.reuse, 0x3000, RZ ;  /* 0x00003000d7e17810 */ /* 0x040fe40007ffe0ff */
[C---:B------:R-:W-:Y:S02]  /*2660*/  IADD3 R224, R215.reuse, 0x3800, RZ ;  /* 0x00003800d7e07810 */ /* 0x040fe40007ffe0ff */
[----:B------:R-:W-:Y:S02]  /*2670*/  IADD3 R223, R215, 0x4000, RZ ;  /* 0x00004000d7df7810 */ /* 0x000fe40007ffe0ff */
[----:B----4-:R-:W-:Y:S01]  /*2680*/  LEA R6, P0, R3, c[0x0][0x1f8], 0x1 ;  /* 0x00007e0003067a11 */ /* 0x010fe200078008ff */
[----:B------:R-:W-:-:S04]  /*2690*/  DEPBAR.LE SB0, 0x1 ;  /* 0x000080400000791a */ /* 0x000fc80000000000 */
[----:B------:R-:W-:-:S04]  /*26a0*/  DEPBAR.LE SB0, 0x0 ;  /* 0x000080000000791a */ /* 0x000fc80000000000 */
[----:B------:R-:W-:Y:S01]  /*26b0*/  BAR.SYNC.DEFER_BLOCKING 0x0 ;  /* 0x0000000000007b1d */ /* 0x000fe20000010000 */
[----:B------:R-:W-:Y:S02]  /*26c0*/  LEA.HI.X R7, R3, c[0x0][0x1fc], R10, 0x1, P0 ;  /* 0x00007f0003077a11 */ /* 0x000fe400000f0c0a */
[----:B------:R-:W-:Y:S02]  /*26d0*/  IADD3 R3, -R26, UR9, -R96 ;  /* 0x000000091a037c10 */ /* 0x000fe4000fffe960 */
[----:B------:R-:W-:Y:S02]  /*26e0*/  IADD3 R12, P0, R6, UR11, RZ ;  /* 0x0000000b060c7c10 */ /* 0x000fe4000ff1e0ff */
[----:B------:R-:W-:Y:S02]  /*26f0*/  ISETP.LT.OR P5, PT, R3, 0x1, P4 ;  /* 0x000000010300780c */ /* 0x000fe400027a1670 */
[----:B------:R-:W-:Y:S02]  /*2700*/  IADD3.X R13, R7, UR10, RZ, P0, !PT ;  /* 0x0000000a070d7c10 */ /* 0x000fe400087fe4ff */
[----:B------:R-:W-:-:S02]  /*2710*/  ISETP.LT.OR P0, PT, R3, 0x1, !P6 ;  /* 0x000000010300780c */ /* 0x000fc40007701670 */
[----:B------:R-:W-:Y:S02]  /*2720*/  ISETP.LT.OR P6, PT, R3, 0x21, !P6 ;  /* 0x000000210300780c */ /* 0x000fe400077c1670 */
[C---:B------:R-:W-:Y:S02]  /*2730*/  IADD3 R222, R215.reuse, 0x4800, RZ ;  /* 0x00004800d7de7810 */ /* 0x040fe40007ffe0ff */
[C---:B------:R-:W-:Y:S02]  /*2740*/  IADD3 R221, R215.reuse, 0x5000, RZ ;  /* 0x00005000d7dd7810 */ /* 0x040fe40007ffe0ff */
[C---:B------:R-:W-:Y:S02]  /*2750*/  IADD3 R220, R215.reuse, 0x5800, RZ ;  /* 0x00005800d7dc7810 */ /* 0x040fe40007ffe0ff */
[C---:B------:R-:W-:Y:S02]  /*2760*/  IADD3 R219, R215.reuse, 0x6000, RZ ;  /* 0x00006000d7db7810 */ /* 0x040fe40007ffe0ff */
[C---:B------:R-:W-:Y:S01]  /*2770*/  IADD3 R218, R215.reuse, 0x6800, RZ ;  /* 0x00006800d7da7810 */ /* 0x040fe20007ffe0ff */
[----:B--23--:R-:W-:Y:S01]  /*2780*/  LDSM.16.M88.4 R24, [R204+0x8100] ;  /* 0x00810000cc18783b */ /* 0x00cfe20000000200 */
[----:B------:R-:W-:-:S02]  /*2790*/  IADD3 R217, R215, 0x7000, RZ ;  /* 0x00007000d7d97810 */ /* 0x000fc40007ffe0ff */
[----:B------:R-:W-:Y:S01]  /*27a0*/  IADD3 R216, R215, 0x7800, RZ ;  /* 0x00007800d7d87810 */ /* 0x000fe20007ffe0ff */
        /* <DEDUP_REMOVED lines=18> */
[----:B------:R-:W-:-:S04]  /*28d0*/  LOP3.LUT P0, RZ, R32, 0x4, RZ, 0xc0, !PT ;  /* 0x0000000420ff7812 */ /* 0x000fc8000780c0ff */
[----:B------:R-:W-:Y:S02]  /*28e0*/  SEL R0, R0, 0xffffffc0, !P0 ;  /* 0xffffffc000007807 */ /* 0x000fe40004000000 */
[----:B------:R-:W-:-:S03]  /*28f0*/  LOP3.LUT P0, RZ, R14, 0x8, RZ, 0xc0, !PT ;  /* 0x000000080eff7812 */ /* 0x000fc6000780c0ff */
[----:B------:R-:W-:Y:S01]  /*2900*/  IMAD.IADD R210, R204, 0x1, R0 ;  /* 0x00000001ccd27824 */ /* 0x000fe200078e0200 */
[C---:B------:R-:W-:Y:S01]  /*2910*/  ISETP.LT.OR P3, PT, R3.reuse, 0x1, !P0 ;  /* 0x000000010300780c */ /* 0x040fe20004761670 */
[----:B------:R-:W-:Y:S01]  /*2920*/  IMAD.IADD R209, R0, 0x1, R215 ;  /* 0x0000000100d17824 */ /* 0x000fe200078e02d7 */
[C---:B------:R-:W-:Y:S01]  /*2930*/  ISETP.LT.OR P0, PT, R3.reuse, 0x21, !P0 ;  /* 0x000000210300780c */ /* 0x040fe20004701670 */
[C---:B-1----:R-:W-:Y:S08]  /*2940*/  HMMA.16816.F32.BF16 R32, R8.reuse, R24, RZ ;  /* 0x000000180820723c */ /* 0x042ff000000418ff */
[----:B------:R-:W-:Y:S02]  /*2950*/  HMMA.16816.F32.BF16 R24, R8, R26, RZ ;  /* 0x0000001a0818723c */ /* 0x000fe400000418ff */
[----:B------:R3:W-:Y:S01]  /*2960*/  LDGSTS.E.BYPASS.LTC128B.128 [R231+0x6100], [R6.64+0x180], !P3 ;  /* 0x0610018006e77fae */ /* 0x0007e2000d901d52 */
[----:B------:R-:W-:-:S05]  /*2970*/  ISETP.LT.OR P3, PT, R3, 0x21, P4 ;  /* 0x000000210300780c */ /* 0x000fca0002761670 */
[C---:B------:R-:W-:Y:S08]  /*2980*/  HMMA.16816.F32.BF16 R40, R8.reuse, R20, RZ ;  /* 0x000000140828723c */ /* 0x040ff000000418ff */
[----:B------:R1:W-:Y:S01]  /*2990*/  LDGSTS.E.BYPASS.LTC128B.128 [R231+0x1100], [R12.64], !P3 ;  /* 0x011000000ce77fae */ /* 0x0003e2000d901d52 */
[----:B------:R-:W-:Y:S01]  /*29a0*/  ISETP.NE.AND P3, PT, R15, RZ, PT ;  /* 0x000000ff0f00720c */ /* 0x000fe20003f65270 */
[----:B------:R-:W-:Y:S02]  /*29b0*/  HMMA.16816.F32.BF16 R44, R8, R22, RZ ;  /* 0x00000016082c723c */ /* 0x000fe400000418ff */
[----:B------:R1:W-:Y:S01]  /*29c0*/  LDGSTS.E.BYPASS.LTC128B.128 [R231+0x3100], [R12.64+0x80], !P6 ;  /* 0x031000800ce77fae */ /* 0x0003e2000f101d52 */
[----:B------:R-:W-:-:S03]  /*29d0*/  PLOP3.LUT P6, PT, PT, PT, UP0, 0x80, 0x0 ;  /* 0x000000000000781c */ /* 0x000fc60003fcf008 */
[----:B------:R1:W-:Y:S01]  /*29e0*/  LDGSTS.E.BYPASS.LTC128B.128 [R231+0x5100], [R12.64+0x100], !P5 ;  /* 0x051001000ce77fae */ /* 0x0003e2000e901d52 */
[----:B------:R-:W-:Y:S01]  /*29f0*/  PLOP3.LUT P5, PT, PT, PT, UP0, 0x80, 0x0 ;  /* 0x000000000000781c */ /* 0x000fe20003faf008 */
[----:B------:R-:W-:Y:S02]  /*2a00*/  HMMA.16816.F32.BF16 R48, R8, R28, RZ ;  /* 0x0000001c0830723c */ /* 0x000fe400000418ff */
[----:B------:R1:W-:Y:S01]  /*2a10*/  LDGSTS.E.BYPASS.LTC128B.128 [R231+0x7100], [R12.64+0x180], !P0 ;  /* 0x071001800ce77fae */ /* 0x0003e2000c101d52 */
[----:B------:R-:W-:-:S03]  /*2a20*/  PLOP3.LUT P0, PT, PT, PT, UP0, 0x80, 0x0 ;  /* 0x000000000000781c */ /* 0x000fc60003f0f008 */
[----:B------:R-:W-:Y:S02]  /*2a30*/  LDSM.16.M88.4 R68, [R210+0x8100] ;  /* 0x00810000d244783b */ /* 0x000fe40000000200 */
[C---:B------:R-:W-:Y:S02]  /*2a40*/  HMMA.16816.F32.BF16 R60, R8.reuse, R30, RZ ;  /* 0x0000001e083c723c */ /* 0x040fe400000418ff */
[----:B------:R-:W-:Y:S04]  /*2a50*/  LDSM.16.M88.4 R76, [R210+0x8900] ;  /* 0x00890000d24c783b */ /* 0x000fe80000000200 */
[----:B------:R-:W-:Y:S02]  /*2a60*/  LDSM.16.M88.4 R88, [R210+0x9100] ;  /* 0x00910000d258783b */ /* 0x000fe40000000200 */
[----:B------:R-:W-:Y:S01]  /*2a70*/  HMMA.16816.F32.BF16 R20, R8, R38, RZ ;  /* 0x000000260814723c */ /* 0x000fe200000418ff */
[----:B---3--:R-:W-:Y:S01]  /*2a80*/  @P0 IMAD.WIDE.U32 R6, R99, UR5, R104 ;  /* 0x0000000563060c25 */ /* 0x008fe2000f8e0068 */
[----:B------:R-:W-:Y:S01]  /*2a90*/  LDSM.16.M88.4 R84, [R209+0x800] ;  /* 0x00080000d154783b */ /* 0x000fe20000000200 */
[----:B------:R-:W-:-:S03]  /*2aa0*/  PLOP3.LUT P0, PT, PT, PT, UP0, 0x80, 0x0 ;  /* 0x000000000000781c */ /* 0x000fc60003f0f008 */
[----:B------:R-:W-:Y:S01]  /*2ab0*/  LDSM.16.M88.4 R92, [R209+0x1000] ;  /* 0x00100000d15c783b */ /* 0x000fe20000000200 */
[----:B------:R-:W-:Y:S01]  /*2ac0*/  @P5 IADD3 R3, R7, UR4, RZ ;  /* 0x0000000407035c10 */ /* 0x000fe2000fffe0ff */
[----:B------:R-:W-:Y:S01]  /*2ad0*/  HMMA.16816.F32.BF16 R56, R8, R36, RZ ;  /* 0x000000240838723c */ /* 0x000fe200000418ff */
[----:B------:R-:W-:Y:S01]  /*2ae0*/  PLOP3.LUT P5, PT, PT, PT, UP0, 0x80, 0x0 ;  /* 0x000000000000781c */ /* 0x000fe20003faf008 */
[----:B------:R-:W-:Y:S04]  /*2af0*/  LDSM.16.M88.4 R8, [R213+0x10100] ;  /* 0x01010000d508783b */ /* 0x000fe80000000200 */
[----:B-1----:R-:W1:Y:S02]  /*2b00*/  LDSM.16.M88.4 R12, [R214+0x10100] ;  /* 0x01010000d60c783b */ /* 0x002e640000000200 */
[C---:B--2---:R-:W-:Y:S02]  /*2b10*/  HMMA.16816.F32.BF16 R28, R16.reuse, R52, R32 ;  /* 0x00000034101c723c */ /* 0x044fe40000041820 */
[----:B------:R-:W0:Y:S06]  /*2b20*/  LDGDEPBAR ;  /* 0x00000000000079af */ /* 0x000e2c0000000000 */
[C---:B------:R-:W-:Y:S01]  /*2b30*/  HMMA.16816.F32.BF16 R32, R16.reuse, R54, R24 ;  /* 0x000000361020723c */ /* 0x040fe20000041818 */
[----:B------:R-:W2:Y:S07]  /*2b40*/  LDSM.16.M88.4 R52, [R210+0x9900] ;  /* 0x00990000d234783b */ /* 0x000eae0000000200 */
[C---:B------:R-:W-:Y:S08]  /*2b50*/  HMMA.16816.F32.BF16 R36, R16.reuse, R64, R40 ;  /* 0x000000401024723c */ /* 0x040ff00000041828 */
[C---:B------:R-:W-:Y:S01]  /*2b60*/  HMMA.16816.F32.BF16 R40, R16.reuse, R66, R44 ;  /* 0x000000421028723c */ /* 0x040fe2000004182c */
[----:B------:R-:W3:Y:S07]  /*2b70*/  LDSM.16.M88.4 R64, [R209] ;  /* 0x00000000d140783b */ /* 0x000eee0000000200 */
[C---:B------:R-:W-:Y:S08]  /*2b80*/  HMMA.16816.F32.BF16 R44, R16.reuse, R72, R48 ;  /* 0x00000048102c723c */ /* 0x040ff00000041830 */
[C---:B------:R-:W-:Y:S01]  /*2b90*/  HMMA.16816.F32.BF16 R24, R16.reuse, R74, R60 ;  /* 0x0000004a1018723c */ /* 0x040fe2000004183c */
[----:B------:R-:W4:Y:S04]  /*2ba0*/  LDSM.16.M88.4 R60, [R209+0x1800] ;  /* 0x00180000d13c783b */ /* 0x000f280000000200 */
[----:B------:R-:W-:Y:S03]  /*2bb0*/  LDSM.16.M88.4 R72, [R204+0xa900] ;  /* 0x00a90000cc48783b */ /* 0x000fe60000000200 */
[C---:B------:R-:W-:Y:S08]  /*2bc0*/  HMMA.16816.F32.BF16 R20, R16.reuse, R82, R20 ;  /* 0x000000521014723c */ /* 0x040ff00000041814 */
[----:B------:R-:W-:Y:S01]  /*2bd0*/  HMMA.16816.F32.BF16 R48, R16, R80, R56 ;  /* 0x000000501030723c */ /* 0x000fe20000041838 */
[----:B------:R-:W-:Y:S04]  /*2be0*/  LDSM.16.M88.4 R16, [R211+0x14100] ;  /* 0x01410000d310783b */ /* 0x000fe80000000200 */
[----:B------:R-:W-:Y:S03]  /*2bf0*/  LDSM.16.M88.4 R80, [R204+0xb100] ;  /* 0x00b10000cc50783b */ /* 0x000fe60000000200 */
[C---:B-1----:R-:W-:Y:S08]  /*2c00*/  HMMA.16816.F32.BF16 R28, R12.reuse, R68, R28 ;  /* 0x000000440c1c723c */ /* 0x042ff0000004181c */
[C---:B------:R-:W-:Y:S01]  /*2c10*/  HMMA.16816.F32.BF16 R32, R12.reuse, R70, R32 ;  /* 0x000000460c20723c */ /* 0x040fe20000041820 */
[----:B------:R-:W1:Y:S07]  /*2c20*/  LDSM.16.M88.4 R68, [R204+0xa100] ;  /* 0x00a10000cc44783b */ /* 0x000e6e0000000200 */
[C---:B------:R-:W-:Y:S08]  /*2c30*/  HMMA.16816.F32.BF16 R36, R12.reuse, R76, R36 ;  /* 0x0000004c0c24723c */ /* 0x040ff00000041824 */
[C---:B------:R-:W-:Y:S01]  /*2c40*/  HMMA.16816.F32.BF16 R40, R12.reuse, R78, R40 ;  /* 0x0000004e0c28723c */ /* 0x040fe20000041828 */
[----:B------:R-:W-:Y:S07]  /*2c50*/  LDSM.16.M88.4 R76, [R215+0x2800] ;  /* 0x00280000d74c783b */ /* 0x000fee0000000200 */
[C---:B------:R-:W-:Y:S08]  /*2c60*/  HMMA.16816.F32.BF16 R44, R12.reuse, R88, R44 ;  /* 0x000000580c2c723c */ /* 0x040ff0000004182c */
[C---:B------:R-:W-:Y:S01]  /*2c70*/  HMMA.16816.F32.BF16 R56, R12.reuse, R90, R24 ;  /* 0x0000005a0c38723c */ /* 0x040fe20000041818 */
[----:B------:R-:W5:Y:S04]  /*2c80*/  LDSM.16.M88.4 R24, [R204+0xb900] ;  /* 0x00b90000cc18783b */ /* 0x000f680000000200 */
[----:B------:R-:W-:Y:S03]  /*2c90*/  LDSM.16.M88.4 R88, [R215+0x3000] ;  /* 0x00300000d758783b */ /* 0x000fe60000000200 */
[C---:B--2---:R-:W-:Y:S08]  /*2ca0*/  HMMA.16816.F32.BF16 R20, R12.reuse, R54, R20 ;  /* 0x000000360c14723c */ /* 0x044ff00000041814 */
[----:B------:R-:W-:Y:S01]  /*2cb0*/  HMMA.16816.F32.BF16 R48, R12, R52, R48 ;  /* 0x000000340c30723c */ /* 0x000fe20000041830 */
[----:B------:R-:W-:Y:S04]  /*2cc0*/  LDSM.16.M88.4 R12, [R212+0x14100] ;  /* 0x01410000d40c783b */ /* 0x000fe80000000200 */
[----:B------:R-:W-:Y:S03]  /*2cd0*/  LDSM.16.M88.4 R52, [R215+0x3800] ;  /* 0x00380000d734783b */ /* 0x000fe60000000200 */
[C---:B---3--:R-:W-:Y:S08]  /*2ce0*/  HMMA.16816.F32.BF16 R28, R8.reuse, R64, R28 ;  /* 0x00000040081c723c */ /* 0x048ff0000004181c */
[C---:B------:R-:W-:Y:S01]  /*2cf0*/  HMMA.16816.F32.BF16 R32, R8.reuse, R66, R32 ;  /* 0x000000420820723c */ /* 0x040fe20000041820 */
[----:B------:R-:W2:Y:S07]  /*2d00*/  LDSM.16.M88.4 R64, [R215+0x2000] ;  /* 0x00200000d740783b */ /* 0x000eae0000000200 */
[C---:B------:R-:W-:Y:S08]  /*2d10*/  HMMA.16816.F32.BF16 R36, R8.reuse, R84, R36 ;  /* 0x000000540824723c */ /* 0x040ff00000041824 */
[C---:B------:R-:W-:Y:S01]  /*2d20*/  HMMA.16816.F32.BF16 R40, R8.reuse, R86, R40 ;  /* 0x000000560828723c */ /* 0x040fe20000041828 */
[----:B------:R-:W-:Y:S07]  /*2d30*/  LDSM.16.M88.4 R84, [R210+0xb100] ;  /* 0x00b10000d254783b */ /* 0x000fee0000000200 */
[C---:B------:R-:W-:Y:S08]  /*2d40*/  HMMA.16816.F32.BF16 R44, R8.reuse, R92, R44 ;  /* 0x0000005c082c723c */ /* 0x040ff0000004182c */
[C---:B------:R-:W-:Y:S01]  /*2d50*/  HMMA.16816.F32.BF16 R56, R8.reuse, R94, R56 ;  /* 0x0000005e0838723c */ /* 0x040fe20000041838 */
[----:B------:R-:W-:Y:S07]  /*2d60*/  LDSM.16.M88.4 R92, [R215+0x5000] ;  /* 0x00500000d75c783b */ /* 0x000fee0000000200 */
[C---:B----4-:R-:W-:Y:S08]  /*2d70*/  HMMA.16816.F32.BF16 R20, R8.reuse, R62, R20 ;  /* 0x0000003e0814723c */ /* 0x050ff00000041814 */
[----:B------:R-:W-:Y:S01]  /*2d80*/  HMMA.16816.F32.BF16 R48, R8, R60, R48 ;  /* 0x0000003c0830723c */ /* 0x000fe20000041830 */
[----:B------:R-:W-:Y:S04]  /*2d90*/  LDSM.16.M88.4 R8, [R214+0x14100] ;  /* 0x01410000d608783b */ /* 0x000fe80000000200 */
[----:B------:R-:W3:Y:S03]  /*2da0*/  LDSM.16.M88.4 R60, [R210+0xa100] ;  /* 0x00a10000d23c783b */ /* 0x000ee60000000200 */
        /* <DEDUP_REMOVED lines=8> */
[----:B------:R-:W-:Y:S07]  /*2e30*/  LDSM.16.M88.4 R80, [R209+0x2800] ;  /* 0x00280000d150783b */ /* 0x000fee0000000200 */
[C---:B-----5:R-:W-:Y:S08]  /*2e40*/  HMMA.16816.F32.BF16 R20, R16.reuse, R26, R20 ;  /* 0x0000001a1014723c */ /* 0x060ff00000041814 */
[----:B------:R-:W-:Y:S01]  /*2e50*/  HMMA.16816.F32.BF16 R48, R16, R24, R48 ;  /* 0x000000181030723c */ /* 0x000fe20000041830 */
[----:B------:R-:W4:Y:S04]  /*2e60*/  LDSM.16.M88.4 R24, [R210+0xb900] ;  /* 0x00b90000d218783b */ /* 0x000f280000000200 */
[----:B------:R-:W-:Y:S03]  /*2e70*/  LDSM.16.M88.4 R16, [R213+0x14100] ;  /* 0x01410000d510783b */ /* 0x000fe60000000200 */
[C---:B--2---:R-:W-:Y:S08]  /*2e80*/  HMMA.16816.F32.BF16 R28, R12.reuse, R64, R28 ;  /* 0x000000400c1c723c */ /* 0x044ff0000004181c */
[C---:B------:R-:W-:Y:S01]  /*2e90*/  HMMA.16816.F32.BF16 R32, R12.reuse, R66, R32 ;  /* 0x000000420c20723c */ /* 0x040fe20000041820 */
[----:B------:R-:W2:Y:S07]  /*2ea0*/  LDSM.16.M88.4 R64, [R209+0x2000] ;  /* 0x00200000d140783b */ /* 0x000eae0000000200 */
[C---:B------:R-:W-:Y:S08]  /*2eb0*/  HMMA.16816.F32.BF16 R36, R12.reuse, R76, R36 ;  /* 0x0000004c0c24723c */ /* 0x040ff00000041824 */
[C---:B------:R-:W-:Y:S01]  /*2ec0*/  HMMA.16816.F32.BF16 R40, R12.reuse, R78, R40 ;  /* 0x0000004e0c28723c */ /* 0x040fe20000041828 */
[----:B------:R-:W-:Y:S07]  /*2ed0*/  LDSM.16.M88.4 R76, [R204+0xc900] ;  /* 0x00c90000cc4c783b */ /* 0x000fee0000000200 */
[C---:B------:R-:W-:Y:S08]  /*2ee0*/  HMMA.16816.F32.BF16 R44, R12.reuse, R88, R44 ;  /* 0x000000580c2c723c */ /* 0x040ff0000004182c */
[C---:B------:R-:W-:Y:S01]  /*2ef0*/  HMMA.16816.F32.BF16 R56, R12.reuse, R90, R56 ;  /* 0x0000005a0c38723c */ /* 0x040fe20000041838 */
[----:B------:R-:W5:Y:S07]  /*2f00*/  LDSM.16.M88.4 R88, [R209+0x3000] ;  /* 0x00300000d158783b */ /* 0x000f6e0000000200 */
[C---:B------:R-:W-:Y:S08]  /*2f10*/  HMMA.16816.F32.BF16 R20, R12.reuse, R54, R20 ;  /* 0x000000360c14723c */ /* 0x040ff00000041814 */
[----:B------:R-:W-:Y:S01]  /*2f20*/  HMMA.16816.F32.BF16 R48, R12, R52, R48 ;  /* 0x000000340c30723c */ /* 0x000fe20000041830 */
[----:B------:R-:W-:Y:S04]  /*2f30*/  LDSM.16.M88.4 R12, [R211+0x18100] ;  /* 0x01810000d30c783b */ /* 0x000fe80000000200 */
[----:B------:R-:W-:Y:S03]  /*2f40*/  LDSM.16.M88.4 R52, [R204+0xd900] ;  /* 0x00d90000cc34783b */ /* 0x000fe60000000200 */
[C---:B---3--:R-:W-:Y:S08]  /*2f50*/  HMMA.16816.F32.BF16 R28, R8.reuse, R60, R28 ;  /* 0x0000003c081c723c */ /* 0x048ff0000004181c */
[C---:B------:R-:W-:Y:S01]  /*2f60*/  HMMA.16816.F32.BF16 R32, R8.reuse, R62, R32 ;  /* 0x0000003e0820723c */ /* 0x040fe20000041820 */
[----:B------:R-:W3:Y:S07]  /*2f70*/  LDSM.16.M88.4 R60, [R209+0x3800] ;  /* 0x00380000d13c783b */ /* 0x000eee0000000200 */
[C---:B-1----:R-:W-:Y:S08]  /*2f80*/  HMMA.16816.F32.BF16 R36, R8.reuse, R68, R36 ;  /* 0x000000440824723c */ /* 0x042ff00000041824 */
[C---:B------:R-:W-:Y:S01]  /*2f90*/  HMMA.16816.F32.BF16 R40, R8.reuse, R70, R40 ;  /* 0x000000460828723c */ /* 0x040fe20000041828 */
[----:B------:R-:W-:Y:S07]  /*2fa0*/  LDSM.16.M88.4 R68, [R215+0x4000] ;  /* 0x00400000d744783b */ /* 0x000fee0000000200 */
[C---:B------:R-:W-:Y:S08]  /*2fb0*/  HMMA.16816.F32.BF16 R44, R8.reuse, R84, R44 ;  /* 0x00000054082c723c */ /* 0x040ff0000004182c */
[C---:B------:R-:W-:Y:S01]  /*2fc0*/  HMMA.16816.F32.BF16 R56, R8.reuse, R86, R56 ;  /* 0x000000560838723c */ /* 0x040fe20000041838 */
[----:B------:R-:W1:Y:S07]  /*2fd0*/  LDSM.16.M88.4 R84, [R204+0xd100] ;  /* 0x00d10000cc54783b */ /* 0x000e6e0000000200 */
[C---:B----4-:R-:W-:Y:S08]  /*2fe0*/  HMMA.16816.F32.BF16 R20, R8.reuse, R26, R20 ;  /* 0x0000001a0814723c */ /* 0x050ff00000041814 */
[----:B------:R-:W-:Y:S01]  /*2ff0*/  HMMA.16816.F32.BF16 R48, R8, R24, R48 ;  /* 0x000000180830723c */ /* 0x000fe20000041830 */
[----:B------:R-:W4:Y:S07]  /*3000*/  LDSM.16.M88.4 R8, [R212+0x18100] ;  /* 0x01810000d408783b */ /* 0x000f2e0000000200 */
[C---:B--2---:R-:W-:Y:S08]  /*3010*/  HMMA.16816.F32.BF16 R28, R16.reuse, R64, R28 ;  /* 0x00000040101c723c */ /* 0x044ff0000004181c */
[C---:B------:R-:W-:Y:S01]  /*3020*/  HMMA.16816.F32.BF16 R32, R16.reuse, R66, R32 ;  /* 0x000000421020723c */ /* 0x040fe20000041820 */
[----:B------:R-:W-:Y:S07]  /*3030*/  LDSM.16.M88.4 R64, [R215+0x5800] ;  /* 0x00580000d740783b */ /* 0x000fee0000000200 */
[C---:B------:R-:W-:Y:S08]  /*3040*/  HMMA.16816.F32.BF16 R36, R16.reuse, R80, R36 ;  /* 0x000000501024723c */ /* 0x040ff00000041824 */
[C---:B------:R-:W-:Y:S01]  /*3050*/  HMMA.16816.F32.BF16 R40, R16.reuse, R82, R40 ;  /* 0x000000521028723c */ /* 0x040fe20000041828 */
[----:B------:R-:W2:Y:S07]  /*3060*/  LDSM.16.M88.4 R80, [R215+0x4800] ;  /* 0x00480000d750783b */ /* 0x000eae0000000200 */
[C---:B-----5:R-:W-:Y:S08]  /*3070*/  HMMA.16816.F32.BF16 R44, R16.reuse, R88, R44 ;  /* 0x00000058102c723c */ /* 0x060ff0000004182c */
[C---:B------:R-:W-:Y:S01]  /*3080*/  HMMA.16816.F32.BF16 R56, R16.reuse, R90, R56 ;  /* 0x0000005a1038723c */ /* 0x040fe20000041838 */
[----:B------:R-:W-:Y:S07]  /*3090*/  LDSM.16.M88.4 R88, [R210+0xd100] ;  /* 0x00d10000d258783b */ /* 0x000fee0000000200 */
[C---:B---3--:R-:W-:Y:S08]  /*30a0*/  HMMA.16816.F32.BF16 R24, R16.reuse, R62, R20 ;  /* 0x0000003e1018723c */ /* 0x048ff00000041814 */
[----:B------:R-:W-:Y:S01]  /*30b0*/  HMMA.16816.F32.BF16 R48, R16, R60, R48 ;  /* 0x0000003c1030723c */ /* 0x000fe20000041830 */
[----:B------:R-:W-:Y:S04]  /*30c0*/  LDSM.16.M88.4 R16, [R214+0x18100] ;  /* 0x01810000d610783b */ /* 0x000fe80000000200 */
[----:B------:R-:W-:Y:S03]  /*30d0*/  LDSM.16.M88.4 R60, [R210+0xd900] ;  /* 0x00d90000d23c783b */ /* 0x000fe60000000200 */
[C---:B------:R-:W-:Y:S08]  /*30e0*/  HMMA.16816.F32.BF16 R20, R12.reuse, R72, R28 ;  /* 0x000000480c14723c */ /* 0x040ff0000004181c */
[C---:B------:R-:W-:Y:S01]  /*30f0*/  HMMA.16816.F32.BF16 R32, R12.reuse, R74, R32 ;  /* 0x0000004a0c20723c */ /* 0x040fe20000041820 */
[----:B------:R-:W3:Y:S07]  /*3100*/  LDSM.16.M88.4 R72, [R210+0xc100] ;  /* 0x00c10000d248783b */ /* 0x000eee0000000200 */
[C---:B------:R-:W-:Y:S08]  /*3110*/  HMMA.16816.F32.BF16 R36, R12.reuse, R76, R36 ;  /* 0x0000004c0c24723c */ /* 0x040ff00000041824 */
[C---:B------:R-:W-:Y:S01]  /*3120*/  HMMA.16816.F32.BF16 R40, R12.reuse, R78, R40 ;  /* 0x0000004e0c28723c */ /* 0x040fe20000041828 */
[----:B------:R-:W5:Y:S07]  /*3130*/  LDSM.16.M88.4 R76, [R210+0xc900] ;  /* 0x00c90000d24c783b */ /* 0x000f6e0000000200 */
[C---:B-1----:R-:W-:Y:S08]  /*3140*/  HMMA.16816.F32.BF16 R44, R12.reuse, R84, R44 ;  /* 0x000000540c2c723c */ /* 0x042ff0000004182c */
[C---:B------:R-:W-:Y:S01]  /*3150*/  HMMA.16816.F32.BF16 R56, R12.reuse, R86, R56 ;  /* 0x000000560c38723c */ /* 0x040fe20000041838 */
[----:B------:R-:W-:Y:S07]  /*3160*/  LDSM.16.M88.4 R84, [R204+0xe900] ;  /* 0x00e90000cc54783b */ /* 0x000fee0000000200 */
[C---:B------:R-:W-:Y:S08]  /*3170*/  HMMA.16816.F32.BF16 R28, R12.reuse, R54, R24 ;  /* 0x000000360c1c723c */ /* 0x040ff00000041818 */
[----:B------:R-:W-:Y:S01]  /*3180*/  HMMA.16816.F32.BF16 R48, R12, R52, R48 ;  /* 0x000000340c30723c */ /* 0x000fe20000041830 */
[----:B------:R-:W-:Y:S07]  /*3190*/  LDSM.16.M88.4 R12, [R213+0x18100] ;  /* 0x01810000d50c783b */ /* 0x000fee0000000200 */
[C---:B----4-:R-:W-:Y:S08]  /*31a0*/  HMMA.16816.F32.BF16 R24, R8.reuse, R68, R20 ;  /* 0x000000440818723c */ /* 0x050ff00000041814 */
[C---:B------:R-:W-:Y:S01]  /*31b0*/  HMMA.16816.F32.BF16 R20, R8.reuse, R70, R32 ;  /* 0x000000460814723c */ /* 0x040fe20000041820 */
[----:B------:R-:W1:Y:S07]  /*31c0*/  LDSM.16.M88.4 R68, [R209+0x4000] ;  /* 0x00400000d144783b */ /* 0x000e6e0000000200 */
[C---:B--2---:R-:W-:Y:S08]  /*31d0*/  HMMA.16816.F32.BF16 R36, R8.reuse, R80, R36 ;  /* 0x000000500824723c */ /* 0x044ff00000041824 */
[C---:B------:R-:W-:Y:S01]  /*31e0*/  HMMA.16816.F32.BF16 R40, R8.reuse, R82, R40 ;  /* 0x000000520828723c */ /* 0x040fe20000041828 */
[----:B------:R-:W2:Y:S07]  /*31f0*/  LDSM.16.M88.4 R80, [R209+0x4800] ;  /* 0x00480000d150783b */ /* 0x000eae0000000200 */
[C---:B------:R-:W-:Y:S08]  /*3200*/  HMMA.16816.F32.BF16 R44, R8.reuse, R92, R44 ;  /* 0x0000005c082c723c */ /* 0x040ff0000004182c */
[C---:B------:R-:W-:Y:S01]  /*3210*/  HMMA.16816.F32.BF16 R56, R8.reuse, R94, R56 ;  /* 0x0000005e0838723c */ /* 0x040fe20000041838 */
[----:B------:R-:W4:Y:S07]  /*3220*/  LDSM.16.M88.4 R92, [R209+0x5000] ;  /* 0x00500000d15c783b */ /* 0x000f2e0000000200 */
[C---:B------:R-:W-:Y:S08]  /*3230*/  HMMA.16816.F32.BF16 R32, R8.reuse, R66, R28 ;  /* 0x000000420820723c */ /* 0x040ff0000004181c */
[----:B------:R-:W-:Y:S01]  /*3240*/  HMMA.16816.F32.BF16 R48, R8, R64, R48 ;  /* 0x000000400830723c */ /* 0x000fe20000041830 */
[----:B------:R-:W1:Y:S04]  /*3250*/  LDSM.16.M88.4 R64, [R209+0x5800] ;  /* 0x00580000d140783b */ /* 0x000e680000000200 */
[----:B------:R-:W-:Y:S03]  /*3260*/  LDSM.16.M88.4 R8, [R211+0x1c100] ;  /* 0x01c10000d308783b */ /* 0x000fe60000000200 */
[C---:B---3--:R-:W-:Y:S08]  /*3270*/  HMMA.16816.F32.BF16 R28, R16.reuse, R72, R24 ;  /* 0x00000048101c723c */ /* 0x048ff00000041818 */
[C---:B------:R-:W-:Y:S01]  /*3280*/  HMMA.16816.F32.BF16 R24, R16.reuse, R74, R20 ;  /* 0x0000004a1018723c */ /* 0x040fe20000041814 */
[----:B------:R-:W-:Y:S07]  /*3290*/  LDSM.16.M88.4 R72, [R215+0x6800] ;  /* 0x00680000d748783b */ /* 0x000fee0000000200 */
[C---:B-----5:R-:W-:Y:S08]  /*32a0*/  HMMA.16816.F32.BF16 R20, R16.reuse, R76, R36 ;  /* 0x0000004c1014723c */ /* 0x060ff00000041824 */
[C---:B------:R-:W-:Y:S01]  /*32b0*/  HMMA.16816.F32.BF16 R40, R16.reuse, R78, R40 ;  /* 0x0000004e1028723c */ /* 0x040fe20000041828 */
[----:B------:R-:W3:Y:S07]  /*32c0*/  LDSM.16.M88.4 R76, [R204+0xe100] ;  /* 0x00e10000cc4c783b */ /* 0x000eee0000000200 */
[C---:B------:R-:W-:Y:S08]  /*32d0*/  HMMA.16816.F32.BF16 R44, R16.reuse, R88, R44 ;  /* 0x00000058102c723c */ /* 0x040ff0000004182c */
[C---:B------:R-:W-:Y:S01]  /*32e0*/  HMMA.16816.F32.BF16 R56, R16.reuse, R90, R56 ;  /* 0x0000005a1038723c */ /* 0x040fe20000041838 */
[----:B------:R-:W5:Y:S07]  /*32f0*/  LDSM.16.M88.4 R88, [R204+0xf100] ;  /* 0x00f10000cc58783b */ /* 0x000f6e0000000200 */
[C---:B------:R-:W-:Y:S08]  /*3300*/  HMMA.16816.F32.BF16 R36, R16.reuse, R62, R32 ;  /* 0x0000003e1024723c */ /* 0x040ff00000041820 */
[----:B------:R-:W-:Y:S01]  /*3310*/  HMMA.16816.F32.BF16 R52, R16, R60, R48 ;  /* 0x0000003c1034723c */ /* 0x000fe20000041830 */
[----:B------:R-:W3:Y:S04]  /*3320*/  LDSM.16.M88.4 R60, [R204+0xf900] ;  /* 0x00f90000cc3c783b */ /* 0x000ee80000000200 */
[----:B------:R-:W-:Y:S03]  /*3330*/  LDSM.16.M88.4 R16, [R212+0x1c100] ;  /* 0x01c10000d410783b */ /* 0x000fe60000000200 */
[C---:B-1----:R-:W-:Y:S08]  /*3340*/  HMMA.16816.F32.BF16 R32, R12.reuse, R68, R28 ;  /* 0x000000440c20723c */ /* 0x042ff0000004181c */
[C---:B------:R-:W-:Y:S01]  /*3350*/  HMMA.16816.F32.BF16 R28, R12.reuse, R70, R24 ;  /* 0x000000460c1c723c */ /* 0x040fe20000041818 */
[----:B------:R-:W1:Y:S07]  /*3360*/  LDSM.16.M88.4 R68, [R215+0x6000] ;  /* 0x00600000d744783b */ /* 0x000e6e0000000200 */
[C---:B--2---:R-:W-:Y:S08]  /*3370*/  HMMA.16816.F32.BF16 R24, R12.reuse, R80, R20 ;  /* 0x000000500c18723c */ /* 0x044ff00000041814 */
[C---:B------:R-:W-:Y:S01]  /*3380*/  HMMA.16816.F32.BF16 R20, R12.reuse, R82, R40 ;  /* 0x000000520c14723c */ /* 0x040fe20000041828 */
[----:B------:R-:W2:Y:S07]  /*3390*/  LDSM.16.M88.4 R80, [R215+0x7000] ;  /* 0x00700000d750783b */ /* 0x000eae0000000200 */
[C---:B----4-:R-:W-:Y:S08]  /*33a0*/  HMMA.16816.F32.BF16 R44, R12.reuse, R92, R44 ;  /* 0x0000005c0c2c723c */ /* 0x050ff0000004182c */
[C---:B------:R-:W-:Y:S08]  /*33b0*/  HMMA.16816.F32.BF16 R48, R12.reuse, R94, R56 ;  /* 0x0000005e0c30723c */ /* 0x040ff00000041838 */
[C---:B------:R-:W-:Y:S08]  /*33c0*/  HMMA.16816.F32.BF16 R40, R12.reuse, R66, R36 ;  /* 0x000000420c28723c */ /* 0x040ff00000041824 */
[----:B------:R-:W-:Y:S01]  /*33d0*/  HMMA.16816.F32.BF16 R52, R12, R64, R52 ;  /* 0x000000400c34723c */ /* 0x000fe20000041834 */
[----:B------:R-:W4:Y:S04]  /*33e0*/  LDSM.16.M88.4 R64, [R215+0x7800] ;  /* 0x00780000d740783b */ /* 0x000f280000000200 */
[----:B------:R-:W-:Y:S03]  /*33f0*/  LDSM.16.M88.4 R12, [R214+0x1c100] ;  /* 0x01c10000d60c783b */ /* 0x000fe60000000200 */
[C---:B---3--:R-:W-:Y:S08]  /*3400*/  HMMA.16816.F32.BF16 R36, R8.reuse, R76, R32 ;  /* 0x0000004c0824723c */ /* 0x048ff00000041820 */
[C---:B------:R-:W-:Y:S01]  /*3410*/  HMMA.16816.F32.BF16 R32, R8.reuse, R78, R28 ;  /* 0x0000004e0820723c */ /* 0x040fe2000004181c */
[----:B------:R-:W-:Y:S07]  /*3420*/  LDSM.16.M88.4 R76, [R210+0xe100] ;  /* 0x00e10000d24c783b */ /* 0x000fee0000000200 */
[C---:B------:R-:W-:Y:S08]  /*3430*/  HMMA.16816.F32.BF16 R28, R8.reuse, R84, R24 ;  /* 0x00000054081c723c */ /* 0x040ff00000041818 */
[C---:B------:R-:W-:Y:S08]  /*3440*/  HMMA.16816.F32.BF16 R24, R8.reuse, R86, R20 ;  /* 0x000000560818723c */ /* 0x040ff00000041814 */
[C---:B-----5:R-:W-:Y:S08]  /*3450*/  HMMA.16816.F32.BF16 R20, R8.reuse, R88, R44 ;  /* 0x000000580814723c */ /* 0x060ff0000004182c */
[C---:B------:R-:W-:Y:S08]  /*3460*/  HMMA.16816.F32.BF16 R48, R8.reuse, R90, R48 ;  /* 0x0000005a0830723c */ /* 0x040ff00000041830 */
[----:B------:R-:W-:Y:S08]  /*3470*/  HMMA.16816.F32.BF16 R56, R8, R60, R52 ;  /* 0x0000003c0838723c */ /* 0x000ff00000041834 */
[----:B-1----:R-:W-:Y:S01]  /*3480*/  HMMA.16816.F32.BF16 R44, R16, R68, R36 ;  /* 0x00000044102c723c */ /* 0x002fe20000041824 */
[----:B------:R-:W1:Y:S07]  /*3490*/  LDSM.16.M88.4 R36, [R210+0xe900] ;  /* 0x00e90000d224783b */ /* 0x000e6e0000000200 */
[----:B------:R-:W-:Y:S01]  /*34a0*/  HMMA.16816.F32.BF16 R52, R8, R62, R40 ;  /* 0x0000003e0834723c */ /* 0x000fe20000041828 */
[----:B------:R-:W-:Y:S04]  /*34b0*/  LDSM.16.M88.4 R60, [R210+0xf900] ;  /* 0x00f90000d23c783b */ /* 0x000fe80000000200 */
[----:B------:R-:W-:Y:S03]  /*34c0*/  LDSM.16.M88.4 R8, [R213+0x1c100] ;  /* 0x01c10000d508783b */ /* 0x000fe60000000200 */
[C---:B------:R-:W-:Y:S01]  /*34d0*/  HMMA.16816.F32.BF16 R40, R16.reuse, R72, R28 ;  /* 0x000000481028723c */ /* 0x040fe2000004181c */
[----:B------:R-:W3:Y:S07]  /*34e0*/  LDSM.16.M88.4 R28, [R210+0xf100] ;  /* 0x00f10000d21c783b */ /* 0x000eee0000000200 */
[C---:B------:R-:W-:Y:S01]  /*34f0*/  HMMA.16816.F32.BF16 R84, R16.reuse, R70, R32 ;  /* 0x000000461054723c */ /* 0x040fe20000041820 */
[----:B------:R-:W-:Y:S07]  /*3500*/  LDSM.16.M88.4 R68, [R209+0x6000] ;  /* 0x00600000d144783b */ /* 0x000fee0000000200 */
[C---:B------:R-:W-:Y:S08]  /*3510*/  HMMA.16816.F32.BF16 R32, R16.reuse, R74, R24 ;  /* 0x0000004a1020723c */ /* 0x040ff00000041818 */
[C---:B--2---:R-:W-:Y:S08]  /*3520*/  HMMA.16816.F32.BF16 R24, R16.reuse, R80, R20 ;  /* 0x000000501018723c */ /* 0x044ff00000041814 */
[C---:B------:R-:W-:Y:S08]  /*3530*/  HMMA.16816.F32.BF16 R20, R16.reuse, R82, R48 ;  /* 0x000000521014723c */ /* 0x040ff00000041830 */
[----:B----4-:R-:W-:Y:S01]  /*3540*/  HMMA.16816.F32.BF16 R48, R16, R64, R56 ;  /* 0x000000401030723c */ /* 0x010fe20000041838 */
[----:B------:R-:W2:Y:S07]  /*3550*/  LDSM.16.M88.4 R56, [R209+0x6800] ;  /* 0x00680000d138783b */ /* 0x000eae0000000200 */
[C---:B-1----:R-:W-:Y:S08]  /*3560*/  HMMA.16816.F32.BF16 R40, R12.reuse, R36, R40 ;  /* 0x000000240c28723c */ /* 0x042ff00000041828 */
[----:B------:R-:W-:Y:S08]  /*3570*/  HMMA.16816.F32.BF16 R36, R12, R38, R32 ;  /* 0x000000260c24723c */ /* 0x000ff00000041820 */
[----:B------:R-:W-:Y:S08]  /*3580*/  HMMA.16816.F32.BF16 R16, R16, R66, R52 ;  /* 0x000000421010723c */ /* 0x000ff00000041834 */
[C---:B---3--:R-:W-:Y:S08]  /*3590*/  HMMA.16816.F32.BF16 R32, R12.reuse, R28, R24 ;  /* 0x0000001c0c20723c */ /* 0x048ff00000041818 */
[C---:B------:R-:W-:Y:S01]  /*35a0*/  HMMA.16816.F32.BF16 R24, R12.reuse, R30, R20 ;  /* 0x0000001e0c18723c */ /* 0x040fe20000041814 */
[----:B------:R-:W1:Y:S07]  /*35b0*/  LDSM.16.M88.4 R20, [R209+0x7000] ;  /* 0x00700000d114783b */ /* 0x000e6e0000000200 */
[C---:B------:R-:W-:Y:S08]  /*35c0*/  HMMA.16816.F32.BF16 R44, R12.reuse, R76, R44 ;  /* 0x0000004c0c2c723c */ /* 0x040ff0000004182c */
[----:B------:R-:W-:Y:S08]  /*35d0*/  HMMA.16816.F32.BF16 R28, R12, R60, R48 ;  /* 0x0000003c0c1c723c */ /* 0x000ff00000041830 */
[----:B--2---:R-:W-:Y:S01]  /*35e0*/  HMMA.16816.F32.BF16 R52, R8, R56, R40 ;  /* 0x000000380834723c */ /* 0x004fe20000041828 */
[----:B------:R-:W2:Y:S01]  /*35f0*/  LDSM.16.M88.4 R40, [R209+0x7800] ;  /* 0x00780000d128783b */ /* 0x000ea20000000200 */
[----:B------:R-:W-:-:S06]  /*3600*/  DEPBAR.LE SB0, 0x0 ;  /* 0x000080000000791a */ /* 0x000fcc0000000000 */
[----:B------:R-:W-:Y:S01]  /*3610*/  HMMA.16816.F32.BF16 R48, R12, R62, R16 ;  /* 0x0000003e0c30723c */ /* 0x000fe20000041810 */
[----:B------:R-:W-:Y:S06]  /*3620*/  BAR.SYNC.DEFER_BLOCKING 0x0 ;  /* 0x0000000000007b1d */ /* 0x000fec0000010000 */
[----:B------:R-:W-:Y:S01]  /*3630*/  @P6 LEA R16, P6, R6, c[0x0][0x1c8], 0x1 ;  /* 0x0000720006106a11 */ /* 0x000fe200078c08ff */
[----:B------:R-:W-:Y:S01]  /*3640*/  HMMA.16816.F32.BF16 R44, R8, R68, R44 ;  /* 0x00000044082c723c */ /* 0x000fe2000004182c */
[----:B------:R-:W-:-:S07]  /*3650*/  IMAD.U32 R18, RZ, RZ, UR13 ;  /* 0x0000000dff127e24 */ /* 0x000fce000f8e00ff */
[----:B------:R-:W-:Y:S01]  /*3660*/  HMMA.16816.F32.BF16 R36, R8, R58, R36 ;  /* 0x0000003a0824723c */ /* 0x000fe20000041824 */
[----:B------:R-:W-:-:S03]  /*3670*/  FMUL.FTZ R7, R52, c[0x0][0x320] ;  /* 0x0000c80034077a20 */ /* 0x000fc60000410000 */
[----:B------:R-:W-:Y:S01]  /*3680*/  @P0 LEA.HI.X R3, R6, c[0x0][0x1cc], R3, 0x1, P6 ;  /* 0x0000730006030a11 */ /* 0x000fe200030f0c03 */
[----:B------:R-:W-:Y:S01]  /*3690*/  IMAD.U32 R6, RZ, RZ, UR13 ;  /* 0x0000000dff067e24 */ /* 0x000fe2000f8e00ff */
[----:B------:R-:W-:Y:S01]  /*36a0*/  PLOP3.LUT P0, PT, PT, PT, UP0, 0x80, 0x0 ;  /* 0x000000000000781c */ /* 0x000fe20003f0f008 */
[----:B------:R3:W4:Y:S01]  /*36b0*/  MUFU.TANH R52, R7 ;  /* 0x0000000700347308 */ /* 0x0007220000002400 */
[----:B-1----:R-:W-:Y:S01]  /*36c0*/  HMMA.16816.F32.BF16 R56, R8, R20, R32 ;  /* 0x000000140838723c */ /* 0x002fe20000041820 */
[----:B------:R-:W-:-:S06]  /*36d0*/  PLOP3.LUT P6, PT, PT, PT, UP0, 0x80, 0x0 ;  /* 0x000000000000781c */ /* 0x000fcc0003fcf008 */
[----:B------:R-:W-:Y:S01]  /*36e0*/  FMUL.FTZ R20, R53, c[0x0][0x320] ;  /* 0x0000c80035147a20 */ /* 0x000fe20000410000 */
[C---:B------:R-:W-:Y:S01]  /*36f0*/  HMMA.16816.F32.BF16 R32, R8.reuse, R22, R24 ;  /* 0x000000160820723c */ /* 0x040fe20000041818 */
[----:B------:R-:W-:Y:S02]  /*3700*/  FMUL.FTZ R0, R44, c[0x0][0x320] ;  /* 0x0000c8002c007a20 */ /* 0x000fe40000410000 */
[----:B------:R1:W1:Y:S04]  /*3710*/  MUFU.TANH R27, R20 ;  /* 0x00000014001b7308 */ /* 0x0002680000002400 */
[----:B------:R-:W-:Y:S01]  /*3720*/  @P5 LEA R24, P5, R6, R16, 0x1 ;  /* 0x0000001006185211 */ /* 0x000fe200078a08ff */
[----:B---3--:R-:W-:Y:S01]  /*3730*/  IMAD.U32 R7, RZ, RZ, UR12 ;  /* 0x0000000cff077e24 */ /* 0x008fe2000f8e00ff */
[----:B------:R-:W-:Y:S01]  /*3740*/  LEA.HI R6, R100, R103, RZ, 0x2 ;  /* 0x0000006764067211 */ /* 0x000fe200078f10ff */
[----:B--2---:R-:W-:Y:S01]  /*3750*/  HMMA.16816.F32.BF16 R28, R8, R40, R28 ;  /* 0x00000028081c723c */ /* 0x004fe2000004181c */
[----:B------:R2:W3:Y:S02]  /*3760*/  MUFU.TANH R61, R0 ;  /* 0x00000000003d7308 */ /* 0x0004e40000002400 */
[----:B------:R-:W-:-:S05]  /*3770*/  LOP3.LUT R6, R6, 0xfffffffc, RZ, 0xc0, !PT ;  /* 0xfffffffc06067812 */ /* 0x000fca00078ec0ff */
[----:B------:R-:W-:Y:S01]  /*3780*/  IMAD.IADD R17, R103, 0x1, -R6 ;  /* 0x0000000167117824 */ /* 0x000fe200078e0a06 */
[----:B------:R-:W-:Y:S01]  /*3790*/  SHF.R.S32.HI R6, RZ, 0x1f, R97 ;  /* 0x0000001fff067819 */ /* 0x000fe20000011461 */
[----:B-1----:R-:W-:Y:S01]  /*37a0*/  FMUL.FTZ R20, R36, c[0x0][0x320] ;  /* 0x0000c80024147a20 */ /* 0x002fe20000410000 */
[----:B------:R-:W-:Y:S01]  /*37b0*/  @P0 LEA.HI.X R19, R18, R3, R7, 0x1, P5 ;  /* 0x0000000312130211 */ /* 0x000fe200028f0c07 */
[----:B------:R-:W-:Y:S01]  /*37c0*/  @P6 IMAD.MOV.U32 R7, RZ, RZ, R3 ;  /* 0x000000ffff076224 */ /* 0x000fe200078e0003 */
[----:B------:R-:W-:Y:S01]  /*37d0*/  PLOP3.LUT P0, PT, PT, PT, UP0, 0x80, 0x0 ;  /* 0x000000000000781c */ /* 0x000fe20003f0f008 */
[----:B------:R-:W-:Y:S01]  /*37e0*/  FMUL.FTZ R3, R37, c[0x0][0x320] ;  /* 0x0000c80025037a20 */ /* 0x000fe20000410000 */
[----:B------:R-:W-:Y:S01]  /*37f0*/  PLOP3.LUT P5, PT, PT, PT, UP0, 0x80, 0x0 ;  /* 0x000000000000781c */ /* 0x000fe20003faf008 */
[----:B------:R-:W-:Y:S01]  /*3800*/  HMMA.16816.F32.BF16 R40, R8, R42, R48 ;  /* 0x0000002a0828723c */ /* 0x000fe20000041830 */
[----:B--2---:R-:W-:Y:S01]  /*3810*/  FMUL.FTZ R0, R45, c[0x0][0x320] ;  /* 0x0000c8002d007a20 */ /* 0x004fe20000410000 */
[----:B------:R-:W-:Y:S01]  /*3820*/  LEA.HI R18, R6, R97, RZ, 0x3 ;  /* 0x0000006106127211 */ /* 0x000fe200078f18ff */
[----:B------:R-:W-:Y:S01]  /*3830*/  @P6 IMAD.MOV.U32 R6, RZ, RZ, R16 ;  /* 0x000000ffff066224 */ /* 0x000fe200078e0010 */
[----:B------:R1:W2:Y:S01]  /*3840*/  MUFU.TANH R45, R3 ;  /* 0x00000003002d7308 */ /* 0x0002a20000002400 */
[----:B------:R-:W-:-:S02]  /*3850*/  PLOP3.LUT P6, PT, PT, PT, UP0, 0x80, 0x0 ;  /* 0x000000000000781c */ /* 0x000fc40003fcf008 */
[----:B------:R-:W-:Y:S01]  /*3860*/  LOP3.LUT R16, R18, 0xffffff8, RZ, 0xc0, !PT ;  /* 0x0ffffff812107812 */ /* 0x000fe200078ec0ff */
[----:B------:R-:W-:Y:S02]  /*3870*/  FMUL.FTZ R18, R56, c[0x0][0x320] ;  /* 0x0000c80038127a20 */ /* 0x000fe40000410000 */
[----:B------:R-:W-:Y:S01]  /*3880*/  @!PT LDS RZ, [RZ] ;  /* 0x00000000fffff984 */ /* 0x000fe20000000800 */
[----:B------:R-:W-:Y:S01]  /*3890*/  @!PT LDS RZ, [RZ] ;  /* 0x00000000fffff984 */ /* 0x000fe20000000800 */
[----:B------:R-:W-:Y:S01]  /*38a0*/  @!PT LDS RZ, [RZ] ;  /* 0x00000000fffff984 */ /* 0x000fe20000000800 */
[----:B------:R5:W-:Y:S01]  /*38b0*/  @P0 LDGSTS.E.BYPASS.LTC128B.128 [R231+0x8100], [R6.64], !P4 ;  /* 0x0810000006e70fae */ /* 0x000be2000e101d52 */
[----:B------:R-:W-:Y:S01]  /*38c0*/  PLOP3.LUT P0, PT, PT, PT, UP0, 0x80, 0x0 ;  /* 0x000000000000781c */ /* 0x000fe20003f0f008 */
[----:B------:R2:W2:Y:S01]  /*38d0*/  MUFU.TANH R60, R0 ;  /* 0x00000000003c7308 */ /* 0x0004a20000002400 */
[----:B------:R-:W-:Y:S01]  /*38e0*/  IMAD.IADD R16, R97, 0x1, -R16 ;  /* 0x0000000161107824 */ /* 0x000fe200078e0a10 */
[----:B------:R5:W-:Y:S01]  /*38f0*/  @P5 LDGSTS.E.BYPASS.LTC128B.128 [R231+0xa100], [R6.64+0x80], !P3 ;  /* 0x0a10008006e75fae */ /* 0x000be2000d901d52 */
[----:B------:R-:W-:-:S03]  /*3900*/  PLOP3.LUT P5, PT, PT, PT, UP0, 0x80, 0x0 ;  /* 0x000000000000781c */ /* 0x000fc60003faf008 */
[----:B------:R5:W-:Y:S01]  /*3910*/  @P6 LDGSTS.E.BYPASS.LTC128B.128 [R231+0xc100], [R6.64+0x100], !P2 ;  /* 0x0c10010006e76fae */ /* 0x000be2000d101d52 */
[----:B------:R-:W-:Y:S01]  /*3920*/  PLOP3.LUT P6, PT, PT, PT, UP0, 0x80, 0x0 ;  /* 0x000000000000781c */ /* 0x000fe20003fcf008 */
[----:B------:R-:W3:Y:S01]  /*3930*/  MUFU.TANH R44, R18 ;  /* 0x00000012002c7308 */ /* 0x000ee20000002400 */
[----:B-1----:R-:W-:-:S03]  /*3940*/  LEA.HI R3, R17, R17, RZ, 0x1 ;  /* 0x0000001111037211 */ /* 0x002fc600078f08ff */
[----:B------:R5:W-:Y:S01]  /*3950*/  @P0 LDGSTS.E.BYPASS.LTC128B.128 [R231+0xe100], [R6.64+0x180], !P1 ;  /* 0x0e10018006e70fae */ /* 0x000be2000c901d52 */
[----:B------:R-:W-:Y:S02]  /*3960*/  LOP3.LUT R3, R3, 0x1ffffffe, RZ, 0xc0, !PT ;  /* 0x1ffffffe03037812 */ /* 0x000fe400078ec0ff */
[----:B------:R-:W-:Y:S01]  /*3970*/  PLOP3.LUT P0, PT, PT, PT, UP0, 0x80, 0x0 ;  /* 0x000000000000781c */ /* 0x000fe20003f0f008 */
[----:B--2---:R-:W-:Y:S02]  /*3980*/  FMUL.FTZ R0, R46, c[0x0][0x320] ;  /* 0x0000c8002e007a20 */ /* 0x004fe40000410000 */
[----:B------:R1:W2:Y:S08]  /*3990*/  MUFU.TANH R46, R20 ;  /* 0x00000014002e7308 */ /* 0x0002b00000002400 */
[----:B------:R2:W2:Y:S01]  /*39a0*/  MUFU.TANH R64, R0 ;  /* 0x0000000000407308 */ /* 0x0004a20000002400 */
[----:B-1----:R-:W-:Y:S01]  /*39b0*/  HMMA.16816.F32.BF16 R20, R12, R78, R84 ;  /* 0x0000004e0c14723c */ /* 0x002fe20000041854 */
[----:B-----5:R-:W-:-:S06]  /*39c0*/  @P5 IMAD.MOV.U32 R6, RZ, RZ, R24 ;  /* 0x000000ffff065224 */ /* 0x020fcc00078e0018 */
[----:B------:R-:W-:Y:S01]  /*39d0*/  IMAD.IADD R13, R17, 0x1, -R3 ;  /* 0x00000001110d7824 */ /* 0x000fe200078e0a03 */
[----:B--2---:R-:W-:Y:S01]  /*39e0*/  LOP3.LUT R0, R98, 0xffffffe0, RZ, 0xc0, !PT ;  /* 0xffffffe062007812 */ /* 0x004fe200078ec0ff */
[----:B------:R-:W-:Y:S02]  /*39f0*/  FMUL.FTZ R3, R32, c[0x0][0x320] ;  /* 0x0000c80020037a20 */ /* 0x000fe40000410000 */
[----:B------:R-:W-:Y:S01]  /*3a00*/  @P5 IMAD.MOV.U32 R7, RZ, RZ, R19 ;  /* 0x000000ffff075224 */ /* 0x000fe200078e0013 */
[----:B------:R-:W-:Y:S01]  /*3a10*/  PLOP3.LUT P5, PT, PT, PT, UP2, 0x80, 0x0 ;  /* 0x000000000000781c */ /* 0x000fe20003faf028 */
[----:B------:R-:W-:Y:S01]  /*3a20*/  IMAD.IADD R0, R103, 0x1, -R0 ;  /* 0x0000000167007824 */ /* 0x000fe200078e0a00 */
[----:B------:R1:W2:Y:S01]  /*3a30*/  MUFU.TANH R37, R3 ;  /* 0x0000000300257308 */ /* 0x0002a20000002400 */
[----:B------:R-:W-:Y:S01]  /*3a40*/  FMUL.FTZ R14, R33, c[0x0][0x320] ;  /* 0x0000c800210e7a20 */ /* 0x000fe20000410000 */
[----:B------:R5:W-:Y:S01]  /*3a50*/  @P0 LDGSTS.E.BYPASS.LTC128B.128 [R231+0x9100], [R6.64], !P4 ;  /* 0x0910000006e70fae */ /* 0x000be2000e101d52 */
[----:B------:R-:W-:-:S02]  /*3a60*/  PLOP3.LUT P0, PT, PT, PT, UP2, 0x80, 0x0 ;  /* 0x000000000000781c */ /* 0x000fc40003f0f028 */
[----:B------:R-:W-:Y:S01]  /*3a70*/  SHF.R.S32.HI R12, RZ, 0x1f, R0 ;  /* 0x0000001fff0c7819 */ /* 0x000fe20000011400 */
[----:B------:R5:W-:Y:S01]  /*3a80*/  @P6 LDGSTS.E.BYPASS.LTC128B.128 [R231+0xb100], [R6.64+0x80], !P3 ;  /* 0x0b10008006e76fae */ /* 0x000be2000d901d52 */
[----:B------:R-:W-:Y:S01]  /*3a90*/  PLOP3.LUT P6, PT, PT, PT, UP0, 0x80, 0x0 ;  /* 0x000000000000781c */ /* 0x000fe20003fcf008 */
[----:B------:R2:W2:Y:S02]  /*3aa0*/  MUFU.TANH R36, R14 ;  /* 0x0000000e00247308 */ /* 0x0004a40000002400 */
[----:B------:R-:W-:Y:S01]  /*3ab0*/  HMMA.16816.F32.BF16 R20, R8, R70, R20 ;  /* 0x000000460814723c */ /* 0x000fe20000041814 */
[----:B-1----:R-:W-:-:S06]  /*3ac0*/  LEA.HI R3, R12, R0, RZ, 0x2 ;  /* 0x000000000c037211 */ /* 0x002fcc00078f10ff */
[----:B------:R-:W-:Y:S02]  /*3ad0*/  FMUL.FTZ R9, R29, c[0x0][0x320] ;  /* 0x0000c8001d097a20 */ /* 0x000fe40000410000 */
[----:B------:R-:W-:Y:S01]  /*3ae0*/  FMUL.FTZ R10, R40, c[0x0][0x320] ;  /* 0x0000c800280a7a20 */ /* 0x000fe20000410000 */
[C---:B------:R-:W-:Y:S01]  /*3af0*/  LEA.HI.SX32 R12, R3.reuse, UR7, 0x1e ;  /* 0x00000007030c7c11 */ /* 0x040fe2000f8ff2ff */
[----:B------:R1:W1:Y:S01]  /*3b00*/  MUFU.TANH R29, R9 ;  /* 0x00000009001d7308 */ /* 0x0002620000002400 */
[----:B------:R-:W-:Y:S01]  /*3b10*/  LOP3.LUT R3, R3, 0x7ffffffc, RZ, 0xc0, !PT ;  /* 0x7ffffffc03037812 */ /* 0x000fe200078ec0ff */
[----:B------:R5:W-:Y:S01]  /*3b20*/  @P6 LDGSTS.E.BYPASS.LTC128B.128 [R231+0xd100], [R6.64+0x100], !P2 ;  /* 0x0d10010006e76fae */ /* 0x000be2000d101d52 */
[----:B--2---:R-:W-:Y:S02]  /*3b30*/  FMUL.FTZ R14, R28, c[0x0][0x320] ;  /* 0x0000c8001c0e7a20 */ /* 0x004fe40000410000 */
[----:B------:R-:W-:Y:S02]  /*3b40*/  IMAD R12, R16, 0x10, R12 ;  /* 0x00000010100c7824 */ /* 0x000fe400078e020c */
[----:B------:R-:W-:Y:S01]  /*3b50*/  IMAD.IADD R0, R0, 0x1, -R3 ;  /* 0x0000000100007824 */ /* 0x000fe200078e0a03 */
[----:B------:R-:W2:Y:S01]  /*3b60*/  MUFU.TANH R32, R14 ;  /* 0x0000000e00207308 */ /* 0x000ea20000002400 */
[----:B------:R-:W-:-:S02]  /*3b70*/  IMAD R62, R13, 0x8, R12 ;  /* 0x000000080d3e7824 */ /* 0x000fc400078e020c */
[----:B------:R-:W-:Y:S02]  /*3b80*/  FMUL.FTZ R3, R41, c[0x0][0x320] ;  /* 0x0000c80029037a20 */ /* 0x000fe40000410000 */
[----:B------:R-:W-:Y:S01]  /*3b90*/  @P5 IMAD.HI.U32 R8, R62, c[0x0][0x2c8], RZ ;  /* 0x0000b2003e085a27 */ /* 0x000fe200078e00ff */
[----:B------:R-:W-:Y:S01]  /*3ba0*/  PLOP3.LUT P5, PT, PT, PT, UP0, 0x80, 0x0 ;  /* 0x000000000000781c */ /* 0x000fe20003faf008 */
[----:B------:R-:W-:Y:S01]  /*3bb0*/  STL [R1+0x2c], R62 ;  /* 0x00002c3e01007387 */ /* 0x000fe20000100800 */
[----:B------:R2:W2:Y:S01]  /*3bc0*/  MUFU.TANH R25, R3 ;  /* 0x0000000300197308 */ /* 0x0004a20000002400 */
[----:B-1----:R-:W-:Y:S01]  /*3bd0*/  IMAD.MOV.U32 R9, RZ, RZ, R62 ;  /* 0x000000ffff097224 */ /* 0x002fe200078e003e */
[----:B------:R-:W-:Y:S01]  /*3be0*/  @P0 SHF.R.U32.HI R9, RZ, c[0x0][0x2cc], R8 ;  /* 0x0000b300ff090a19 */ /* 0x000fe20000011608 */
[----:B------:R-:W-:Y:S01]  /*3bf0*/  IMAD.SHL.U32 R40, R0, 0x2, RZ ;  /* 0x0000000200287824 */ /* 0x000fe200078e00ff */
[----:B------:R-:W-:-:S04]  /*3c00*/  PLOP3.LUT P0, PT, PT, PT, UP1, 0x40, 0x0 ;  /* 0x000000000000781c */ /* 0x000fc80003f0e818 */
[----:B------:R-:W-:Y:S01]  /*3c10*/  STL [R1+0x28], R40 ;  /* 0x0000282801007387 */ /* 0x000fe20000100800 */
[----:B------:R1:W1:Y:S01]  /*3c20*/  MUFU.TANH R26, R10 ;  /* 0x0000000a001a7308 */ /* 0x0002620000002400 */
[----:B------:R-:W-:Y:S02]  /*3c30*/  IADD3 R11, -R40, UR9, -R96 ;  /* 0x00000009280b7c10 */ /* 0x000fe4000fffe960 */
[----:B------:R5:W-:Y:S01]  /*3c40*/  @P5 LDGSTS.E.BYPASS.LTC128B.128 [R231+0xf100], [R6.64+0x180], !P1 ;  /* 0x0f10018006e75fae */ /* 0x000be2000c901d52 */
[----:B--2---:R-:W-:-:S03]  /*3c50*/  IMAD.U32 R3, RZ, RZ, UR17 ;  /* 0x00000011ff037e24 */ /* 0x004fc6000f8e00ff */
[----:B------:R-:W0:Y:S02]  /*3c60*/  LDGDEPBAR ;  /* 0x00000000000079af */ /* 0x000e240000000000 */
[----:B------:R-:W-:Y:S01]  /*3c70*/  IADD3 R0, R3, -UR16, -R40 ;  /* 0x8000001003007c10 */ /* 0x000fe2000fffe828 */
[----:B------:R-:W-:-:S03]  /*3c80*/  FMUL.FTZ R3, R20, c[0x0][0x320] ;  /* 0x0000c80014037a20 */ /* 0x000fc60000410000 */
[C---:B------:R-:W-:Y:S01]  /*3c90*/  IADD3 R8, R0.reuse, c[0x0][0x328], RZ ;  /* 0x0000ca0000087a10 */ /* 0x040fe20007ffe0ff */
[----:B------:R2:W2:Y:S01]  /*3ca0*/  MUFU.TANH R12, R3 ;  /* 0x00000003000c7308 */ /* 0x0004a20000002400 */
[----:B-1----:R-:W-:Y:S01]  /*3cb0*/  IADD3 R10, R0, UR15, RZ ;  /* 0x0000000f000a7c10 */ /* 0x002fe2000fffe0ff */
[----:B-----5:R-:W1:Y:S01]  /*3cc0*/  SHFL.IDX PT, R6, R9, RZ, 0x1c1f ;  /* 0x001c1fff09067589 */ /* 0x020e6200000e0000 */
[----:B------:R-:W-:Y:S02]  /*3cd0*/  FMUL.FTZ R7, R21, c[0x0][0x320] ;  /* 0x0000c80015077a20 */ /* 0x000fe40000410000 */
[----:B--2---:R-:W-:-:S03]  /*3ce0*/  FMUL.FTZ R3, R57, c[0x0][0x320] ;  /* 0x0000c80039037a20 */ /* 0x004fc60000410000 */
[----:B------:R-:W2:Y:S08]  /*3cf0*/  MUFU.TANH R13, R7 ;  /* 0x00000007000d7308 */ /* 0x000eb00000002400 */
[----:B------:R5:W2:Y:S01]  /*3d00*/  MUFU.TANH R15, R3 ;  /* 0x00000003000f7308 */ /* 0x000aa20000002400 */
[--C-:B-1----:R-:W-:Y:S02]  /*3d10*/  IMAD.IADD R0, R10, 0x1, R6.reuse ;  /* 0x000000010a007824 */ /* 0x102fe400078e0206 */
[----:B-----5:R-:W-:-:S05]  /*3d20*/  IMAD.IADD R3, R8, 0x1, R6 ;  /* 0x0000000108037824 */ /* 0x020fca00078e0206 */
[----:B------:R-:W-:Y:S01]  /*3d30*/  IMNMX R3, R3, R11, PT ;  /* 0x0000000b03037217 */ /* 0x000fe20003800200 */
[----:B------:R-:W-:Y:S05]  /*3d40*/  @P0 BRA `(.L_x_951) ;  /* 0x0000016000000947 */ /* 0x000fea0003800000 */
[----:B--234-:R-:W-:Y:S01]  /*3d50*/  IMAD.U32 R7, RZ, RZ, UR16 ;  /* 0x00000010ff077e24 */ /* 0x01cfe2000f8e00ff */
        /* <DEDUP_REMOVED lines=11> */
.L_x_953:
[----:B------:R-:W-:-:S04]  /*3e10*/  MOV R7, c[0x0][0x32c] ;  /* 0x0000cb0000077a02 */ /* 0x000fc80000000f00 */
[----:B------:R-:W-:-:S13]  /*3e20*/  ISETP.NE.AND P0, PT, R7, 0x1, PT ;  /* 0x000000010700780c */ /* 0x000fda0003f05270 */
[----:B------:R-:W-:-:S05]  /*3e30*/  @P0 IMAD.HI.U32 R7, R6, c[0x0][0x330], RZ ;  /* 0x0000cc0006070a27 */ /* 0x000fca00078e00ff */
[----:B------:R-:W-:Y:S02]  /*3e40*/  @P0 SHF.R.U32.HI R6, RZ, c[0x0][0x334], R7 ;  /* 0x0000cd00ff060a19 */ /* 0x000fe40000011607 */
.L_x_954:
[----:B------:R-:W-:Y:S05]  /*3e50*/  BSYNC B0 ;  /* 0x0000000000007941 */ /* 0x000fea0003800000 */
.L_x_952:
[----:B------:R-:W-:-:S04]  /*3e60*/  IMAD R6, R6, c[0x0][0x32c], -R96 ;  /* 0x0000cb0006067a24 */ /* 0x000fc800078e0a60 */
[----:B------:R-:W-:-:S05]  /*3e70*/  IMAD.IADD R6, R6, 0x1, -R40 ;  /* 0x0000000106067824 */ /* 0x000fca00078e0a28 */
[----:B------:R-:W-:Y:S02]  /*3e80*/  IADD3 R7, R6, c[0x0][0x32c], RZ ;  /* 0x0000cb0006077a10 */ /* 0x000fe40007ffe0ff */
[----:B------:R-:W-:Y:S02]  /*3e90*/  IMNMX R0, R0, R6, !PT ;  /* 0x0000000600007217 */ /* 0x000fe40007800200 */
[----:B------:R-:W-:Y:S02]  /*3ea0*/  IMNMX R3, R3, R7, PT ;  /* 0x0000000703037217 */ /* 0x000fe40003800200 */
.L_x_951:
[----:B--234-:R-:W-:Y:S01]  /*3eb0*/  ISETP.LT.AND P0, PT, RZ, UR14, PT ;  /* 0x0000000eff007c0c */ /* 0x01cfe2000bf01270 */
[----:B------:R-:W-:Y:S02]  /*3ec0*/  FMUL.FTZ R6, R55, c[0x0][0x320] ;  /* 0x0000c80037067a20 */ /* 0x000fe40000410000 */
[----:B------:R-:W-:Y:S01]  /*3ed0*/  FMUL.FTZ R7, R59, c[0x0][0x320] ;  /* 0x0000c8003b077a20 */ /* 0x000fe20000410000 */
[C---:B------:R-:W-:Y:S01]  /*3ee0*/  ISETP.GT.AND P6, PT, R0.reuse, 0x1, P0 ;  /* 0x000000010000780c */ /* 0x040fe200007c4270 */
[----:B------:R1:W2:Y:S01]  /*3ef0*/  MUFU.TANH R24, R6 ;  /* 0x0000000600187308 */ /* 0x0002a20000002400 */
[----:B------:R-:W-:-:S02]  /*3f00*/  ISETP.GT.AND P5, PT, R0, RZ, P0 ;  /* 0x000000ff0000720c */ /* 0x000fc400007a4270 */
[C---:B------:R-:W-:Y:S02]  /*3f10*/  ISETP.LT.OR P6, PT, R3.reuse, 0x2, P6 ;  /* 0x000000020300780c */ /* 0x040fe400037c1670 */
[----:B------:R-:W-:Y:S02]  /*3f20*/  ISETP.LT.OR P5, PT, R3, 0x1, P5 ;  /* 0x000000010300780c */ /* 0x000fe40002fa1670 */
[----:B------:R-:W-:Y:S02]  /*3f30*/  FSEL R17, R60, -INF , !P6 ;  /* 0xff8000003c117808 */ /* 0x000fe40007000000 */
[----:B------:R-:W-:Y:S02]  /*3f40*/  ISETP.GT.AND P6, PT, R0, 0x9, P0 ;  /* 0x000000090000780c */ /* 0x000fe400007c4270 */
[----:B------:R-:W-:Y:S02]  /*3f50*/  FSEL R16, R61, -INF , !P5 ;  /* 0xff8000003d107808 */ /* 0x000fe40006800000 */
[----:B------:R-:W-:-:S02]  /*3f60*/  ISETP.LT.OR P6, PT, R3, 0xa, P6 ;  /* 0x0000000a0300780c */ /* 0x000fc400037c1670 */
[----:B------:R-:W-:Y:S01]  /*3f70*/  ISETP.GT.AND P5, PT, R0, 0x8, P0 ;  /* 0x000000080000780c */ /* 0x000fe200007a4270 */
[----:B-1----:R-:W-:Y:S01]  /*3f80*/  FMUL.FTZ R6, R34, c[0x0][0x320] ;  /* 0x0000c80022067a20 */ /* 0x002fe20000410000 */
[----:B------:R-:W-:Y:S02]  /*3f90*/  FSEL R19, R13, -INF , !P6 ;  /* 0xff8000000d137808 */ /* 0x000fe40007000000 */
[----:B------:R-:W-:Y:S01]  /*3fa0*/  ISETP.GT.AND P6, PT, R0, 0x11, P0 ;  /* 0x000000110000780c */ /* 0x000fe200007c4270 */
[----:B------:R1:W3:Y:S01]  /*3fb0*/  MUFU.TANH R34, R6 ;  /* 0x0000000600227308 */ /* 0x0002e20000002400 */
[C---:B------:R-:W-:Y:S02]  /*3fc0*/  ISETP.LT.OR P5, PT, R3.reuse, 0x9, P5 ;  /* 0x000000090300780c */ /* 0x040fe40002fa1670 */
[----:B------:R-:W-:Y:S02]  /*3fd0*/  ISETP.LT.OR P6, PT, R3, 0x12, P6 ;  /* 0x000000120300780c */ /* 0x000fe400037c1670 */
[----:B------:R-:W-:-:S02]  /*3fe0*/  FSEL R18, R12, -INF , !P5 ;  /* 0xff8000000c127808 */ /* 0x000fc40006800000 */
[----:B------:R-:W-:Y:S02]  /*3ff0*/  FSEL R61, R27, -INF , !P6 ;  /* 0xff8000001b3d7808 */ /* 0x000fe40007000000 */
[C---:B------:R-:W-:Y:S02]  /*4000*/  ISETP.GT.AND P5, PT, R0.reuse, 0x10, P0 ;  /* 0x000000100000780c */ /* 0x040fe400007a4270 */
[----:B------:R-:W-:Y:S02]  /*4010*/  ISETP.GT.AND P6, PT, R0, 0x19, P0 ;  /* 0x000000190000780c */ /* 0x000fe400007c4270 */
[C---:B------:R-:W-:Y:S02]  /*4020*/  ISETP.LT.OR P5, PT, R3.reuse, 0x11, P5 ;  /* 0x000000110300780c */ /* 0x040fe40002fa1670 */
[----:B------:R-:W-:Y:S01]  /*4030*/  ISETP.LT.OR P6, PT, R3, 0x1a, P6 ;  /* 0x0000001a0300780c */ /* 0x000fe200037c1670 */
[----:B-1----:R-:W-:Y:S01]  /*4040*/  FMUL.FTZ R6, R35, c[0x0][0x320] ;  /* 0x0000c80023067a20 */ /* 0x002fe20000410000 */
[----:B------:R-:W-:-:S02]  /*4050*/  FSEL R60, R52, -INF , !P5 ;  /* 0xff800000343c7808 */ /* 0x000fc40006800000 */
[----:B------:R-:W-:Y:S01]  /*4060*/  FSEL R63, R45, -INF , !P6 ;  /* 0xff8000002d3f7808 */ /* 0x000fe20007000000 */
[----:B------:R1:W4:Y:S01]  /*4070*/  MUFU.TANH R35, R6 ;  /* 0x0000000600237308 */ /* 0x0003220000002400 */
[C---:B------:R-:W-:Y:S02]  /*4080*/  ISETP.GT.AND P5, PT, R0.reuse, 0x18, P0 ;  /* 0x000000180000780c */ /* 0x040fe400007a4270 */
[----:B------:R-:W-:Y:S02]  /*4090*/  ISETP.GT.AND P6, PT, R0, 0x21, P0 ;  /* 0x000000210000780c */ /* 0x000fe400007c4270 */
[C---:B------:R-:W-:Y:S02]  /*40a0*/  ISETP.LT.OR P5, PT, R3.reuse, 0x19, P5 ;  /* 0x000000190300780c */ /* 0x040fe40002fa1670 */
[----:B------:R-:W-:Y:S02]  /*40b0*/  ISETP.LT.OR P6, PT, R3, 0x22, P6 ;  /* 0x000000220300780c */ /* 0x000fe400037c1670 */
[----:B------:R-:W-:-:S02]  /*40c0*/  FSEL R62, R46, -INF , !P5 ;  /* 0xff8000002e3e7808 */ /* 0x000fc40006800000 */
[----:B------:R-:W-:Y:S02]  /*40d0*/  FSEL R166, R15, -INF , !P6 ;  /* 0xff8000000fa67808 */ /* 0x000fe40007000000 */
[C---:B------:R-:W-:Y:S01]  /*40e0*/  ISETP.GT.AND P5, PT, R0.reuse, 0x20, P0 ;  /* 0x000000200000780c */ /* 0x040fe200007a4270 */
[----:B------:R5:W2:Y:S01]  /*40f0*/  MUFU.TANH R15, R7 ;  /* 0x00000007000f7308 */ /* 0x000aa20000002400 */
[----:B------:R-:W-:Y:S01]  /*4100*/  ISETP.GT.AND P6, PT, R0, 0x29, P0 ;  /* 0x000000290000780c */ /* 0x000fe200007c4270 */
[----:B-1----:R-:W-:Y:S01]  /*4110*/  FMUL.FTZ R6, R23, c[0x0][0x320] ;  /* 0x0000c80017067a20 */ /* 0x002fe20000410000 */
[C---:B------:R-:W-:Y:S02]  /*4120*/  ISETP.LT.OR P5, PT, R3.reuse, 0x21, P5 ;  /* 0x000000210300780c */ /* 0x040fe40002fa1670 */
[----:B------:R-:W-:Y:S02]  /*4130*/  ISETP.LT.OR P6, PT, R3, 0x2a, P6 ;  /* 0x0000002a0300780c */ /* 0x000fe400037c1670 */
[----:B------:R-:W-:Y:S01]  /*4140*/  FSEL R165, R44, -INF , !P5 ;  /* 0xff8000002ca57808 */ /* 0x000fe20006800000 */
[----:B------:R1:W1:Y:S01]  /*4150*/  MUFU.TANH R20, R6 ;  /* 0x0000000600147308 */ /* 0x0002620000002400 */
[----:B------:R-:W-:-:S02]  /*4160*/  FSEL R176, R36, -INF , !P6 ;  /* 0xff80000024b07808 */ /* 0x000fc40007000000 */
[C---:B------:R-:W-:Y:S02]  /*4170*/  ISETP.GT.AND P5, PT, R0.reuse, 0x28, P0 ;  /* 0x000000280000780c */ /* 0x040fe400007a4270 */
[----:B------:R-:W-:Y:S02]  /*4180*/  ISETP.GT.AND P6, PT, R0, 0x31, P0 ;  /* 0x000000310000780c */ /* 0x000fe400007c4270 */
[C---:B------:R-:W-:Y:S01]  /*4190*/  ISETP.LT.OR P5, PT, R3.reuse, 0x29, P5 ;  /* 0x000000290300780c */ /* 0x040fe20002fa1670 */
[----:B-----5:R-:W-:Y:S01]  /*41a0*/  FMUL.FTZ R7, R54, c[0x0][0x320] ;  /* 0x0000c80036077a20 */ /* 0x020fe20000410000 */
[----:B------:R-:W-:Y:S02]  /*41b0*/  ISETP.LT.OR P6, PT, R3, 0x32, P6 ;  /* 0x000000320300780c */ /* 0x000fe400037c1670 */
[----:B------:R-:W-:Y:S02]  /*41c0*/  FSEL R167, R37, -INF , !P5 ;  /* 0xff80000025a77808 */ /* 0x000fe40006800000 */
[----:B------:R-:W-:-:S02]  /*41d0*/  FSEL R179, R29, -INF , !P6 ;  /* 0xff8000001db37808 */ /* 0x000fc40007000000 */
[C---:B------:R-:W-:Y:S01]  /*41e0*/  ISETP.GT.AND P5, PT, R0.reuse, 0x30, P0 ;  /* 0x000000300000780c */ /* 0x040fe200007a4270 */
[----:B-1----:R-:W-:Y:S01]  /*41f0*/  FMUL.FTZ R6, R47, c[0x0][0x320] ;  /* 0x0000c8002f067a20 */ /* 0x002fe20000410000 */
[----:B------:R-:W-:Y:S02]  /*4200*/  ISETP.GT.AND P6, PT, R0, 0x39, P0 ;  /* 0x000000390000780c */ /* 0x000fe400007c4270 */
[C---:B------:R-:W-:Y:S01]  /*4210*/  ISETP.LT.OR P5, PT, R3.reuse, 0x31, P5 ;  /* 0x000000310300780c */ /* 0x040fe20002fa1670 */
[----:B------:R1:W1:Y:S01]  /*4220*/  MUFU.TANH R14, R6 ;  /* 0x00000006000e7308 */ /* 0x0002620000002400 */
[----:B------:R-:W-:Y:S02]  /*4230*/  ISETP.LT.OR P6, PT, R3, 0x3a, P6 ;  /* 0x0000003a0300780c */ /* 0x000fe400037c1670 */
[----:B------:R-:W-:Y:S02]  /*4240*/  FSEL R177, R32, -INF , !P5 ;  /* 0xff80000020b17808 */ /* 0x000fe40006800000 */
[----:B------:R-:W-:-:S02]  /*4250*/  FSEL R25, R25, -INF , !P6 ;  /* 0xff80000019197808 */ /* 0x000fc40007000000 */
[----:B------:R-:W-:Y:S01]  /*4260*/  ISETP.GT.AND P5, PT, R0, 0x38, P0 ;  /* 0x000000380000780c */ /* 0x000fe200007a4270 */
[----:B------:R-:W-:Y:S02]  /*4270*/  FMUL.FTZ R0, R58, c[0x0][0x320] ;  /* 0x0000c8003a007a20 */ /* 0x000fe40000410000 */
[----:B------:R-:W-:Y:S01]  /*4280*/  STL [R1+0x50], R25 ;  /* 0x0000501901007387 */ /* 0x000fe20000100800 */
[----:B------:R-:W-:Y:S01]  /*4290*/  ISETP.LT.OR P5, PT, R3, 0x39, P5 ;  /* 0x000000390300780c */ /* 0x000fe20002fa1670 */
[----:B------:R-:W2:Y:S03]  /*42a0*/  MUFU.TANH R13, R0 ;  /* 0x00000000000d7308 */ /* 0x000ea60000002400 */
[----:B------:R-:W-:Y:S01]  /*42b0*/  FSEL R178, R26, -INF , !P5 ;  /* 0xff8000001ab27808 */ /* 0x000fe20006800000 */
[----:B-1----:R-:W-:Y:S01]  /*42c0*/  FMUL.FTZ R6, R30, c[0x0][0x320] ;  /* 0x0000c8001e067a20 */ /* 0x002fe20000410000 */
[----:B------:R-:W-:-:S03]  /*42d0*/  PLOP3.LUT P5, PT, PT, PT, UP1, 0x40, 0x0 ;  /* 0x000000000000781c */ /* 0x000fc60003fae818 */
        /* <DEDUP_REMOVED lines=13> */
[----:B-1----:R1:W5:Y:S06]  /*43b0*/  SHFL.IDX PT, R6, R9, 0x1, 0x1c1f ;  /* 0x003c1f0009067f89 */ /* 0x00236c00000e0000 */
[----:B-1----:R1:W1:Y:S01]  /*43c0*/  MUFU.TANH R9, R7 ;  /* 0x0000000700097308 */ /* 0x0022620000002400 */
[--C-:B-----5:R-:W-:Y:S02]  /*43d0*/  IMAD.IADD R3, R8, 0x1, R6.reuse ;  /* 0x0000000108037824 */ /* 0x120fe400078e0206 */
[----:B------:R-:W-:-:S03]  /*43e0*/  IMAD.IADD R0, R10, 0x1, R6 ;  /* 0x000000010a007824 */ /* 0x000fc600078e0206 */
[----:B------:R-:W-:Y:S01]  /*43f0*/  IMNMX R3, R3, R11, PT ;  /* 0x0000000b03037217 */ /* 0x000fe20003800200 */
        /* <DEDUP_REMOVED lines=13> */
.L_x_957:
[----:B------:R-:W-:-:S04]  /*44d0*/  MOV R7, c[0x0][0x32c] ;  /* 0x0000cb0000077a02 */ /* 0x000fc80000000f00 */
[----:B------:R-:W-:-:S13]  /*44e0*/  ISETP.NE.AND P5, PT, R7, 0x1, PT ;  /* 0x000000010700780c */ /* 0x000fda0003fa5270 */
[----:B------:R-:W-:-:S05]  /*44f0*/  @P5 IMAD.HI.U32 R7, R6, c[0x0][0x330], RZ ;  /* 0x0000cc0006075a27 */ /* 0x000fca00078e00ff */
[----:B------:R-:W-:Y:S02]  /*4500*/  @P5 SHF.R.U32.HI R6, RZ, c[0x0][0x334], R7 ;  /* 0x0000cd00ff065a19 */ /* 0x000fe40000011607 */
.L_x_958:
[----:B------:R-:W-:Y:S05]  /*4510*/  BSYNC B0 ;  /* 0x0000000000007941 */ /* 0x000fea0003800000 */
.L_x_956:
[----:B------:R-:W-:-:S04]  /*4520*/  IMAD R6, R6, c[0x0][0x32c], -R96 ;  /* 0x0000cb0006067a24 */ /* 0x000fc800078e0a60 */
[----:B------:R-:W-:-:S05]  /*4530*/  IMAD.IADD R6, R6, 0x1, -R40 ;  /* 0x0000000106067824 */ /* 0x000fca00078e0a28 */
[----:B------:R-:W-:Y:S02]  /*4540*/  IADD3 R7, R6, c[0x0][0x32c], RZ ;  /* 0x0000cb0006077a10 */ /* 0x000fe40007ffe0ff */
[----:B------:R-:W-:Y:S02]  /*4550*/  IMNMX R0, R0, R6, !PT ;  /* 0x0000000600007217 */ /* 0x000fe40007800200 */
[----:B------:R-:W-:Y:S02]  /*4560*/  IMNMX R3, R3, R7, PT ;  /* 0x0000000703037217 */ /* 0x000fe40003800200 */
.L_x_955:
[----:B--234-:R-:W-:Y:S01]  /*4570*/  ISETP.GT.AND P6, PT, R0, 0x8, P0 ;  /* 0x000000080000780c */ /* 0x01cfe200007c4270 */
[----:B------:R-:W-:Y:S01]  /*4580*/  STL [R1+0x8c], R221 ;  /* 0x00008cdd01007387 */ /* 0x000fe20000100800 */
[----:B------:R-:W-:Y:S01]  /*4590*/  FMNMX.FTZ R132, R16, R17, !PT ;  /* 0x0000001110847209 */ /* 0x000fe20007810000 */
[----:B------:R-:W-:Y:S01]  /*45a0*/  IMAD.SHL.U32 R205, R5, 0x2, RZ ;  /* 0x0000000205cd7824 */ /* 0x000fe200078e00ff */
[C---:B------:R-:W-:Y:S01]  /*45b0*/  ISETP.LT.OR P6, PT, R3.reuse, 0x9, P6 ;  /* 0x000000090300780c */ /* 0x040fe200037c1670 */
[----:B------:R-:W-:Y:S01]  /*45c0*/  STL [R1+0x88], R220 ;  /* 0x000088dc01007387 */ /* 0x000fe20000100800 */
[----:B------:R-:W-:Y:S01]  /*45d0*/  ISETP.GT.AND P5, PT, R0, 0x1, P0 ;  /* 0x000000010000780c */ /* 0x000fe200007a4270 */
[----:B------:R-:W-:Y:S01]  /*45e0*/  IMAD R208, R2, 0x2, R205 ;  /* 0x0000000202d07824 */ /* 0x000fe200078e02cd */
[----:B------:R-:W-:Y:S01]  /*45f0*/  FSEL R12, R12, -INF , !P6 ;  /* 0xff8000000c0c7808 */ /* 0x000fe20007000000 */
[----:B------:R2:W-:Y:S01]  /*4600*/  STL [R1+0x84], R219 ;  /* 0x000084db01007387 */ /* 0x0005e20000100800 */
[----:B------:R-:W-:Y:S01]  /*4610*/  ISETP.GT.AND P6, PT, R0, 0x10, P0 ;  /* 0x000000100000780c */ /* 0x000fe200007c4270 */
[----:B------:R-:W-:Y:S01]  /*4620*/  ULDC.64 UR4, c[0x0][0x2c8] ;  /* 0x0000b20000047ab9 */ /* 0x000fe20000000a00 */
[----:B------:R-:W-:Y:S01]  /*4630*/  FMNMX.FTZ R132, R18, R132, !PT ;  /* 0x0000008412847209 */ /* 0x000fe20007810000 */
[----:B------:R-:W-:Y:S01]  /*4640*/  STL [R1+0x80], R218 ;  /* 0x000080da01007387 */ /* 0x000fe20000100800 */
[----:B------:R-:W-:-:S02]  /*4650*/  ISETP.LT.OR P5, PT, R3, 0x2, P5 ;  /* 0x000000020300780c */ /* 0x000fc40002fa1670 */
[----:B------:R-:W-:Y:S01]  /*4660*/  ISETP.LT.OR P6, PT, R3, 0x11, P6 ;  /* 0x000000110300780c */ /* 0x000fe200037c1670 */
[----:B------:R-:W-:Y:S01]  /*4670*/  STL [R1+0x7c], R217 ;  /* 0x00007cd901007387 */ /* 0x000fe20000100800 */
[----:B------:R-:W-:Y:S02]  /*4680*/  FMNMX.FTZ R132, R19, R132, !PT ;  /* 0x0000008413847209 */ /* 0x000fe40007810000 */
[----:B------:R-:W-:Y:S01]  /*4690*/  FSEL R10, R14, -INF , !P5 ;  /* 0xff8000000e0a7808 */ /* 0x000fe20006800000 */
[----:B------:R-:W-:Y:S01]  /*46a0*/  STL [R1+0x78], R216 ;  /* 0x000078d801007387 */ /* 0x000fe20000100800 */
[----:B------:R-:W-:Y:S02]  /*46b0*/  ISETP.GT.AND P5, PT, R0, 0x9, P0 ;  /* 0x000000090000780c */ /* 0x000fe400007a4270 */
[----:B-1----:R-:W-:Y:S01]  /*46c0*/  FSEL R48, R9, -INF , !P6 ;  /* 0xff80000009307808 */ /* 0x002fe20007000000 */
[----:B------:R-:W-:Y:S01]  /*46d0*/  STL [R1+0x74], R215 ;  /* 0x000074d701007387 */ /* 0x000fe20000100800 */
[----:B------:R-:W-:-:S02]  /*46e0*/  FMNMX.FTZ R132, R60, R132, !PT ;  /* 0x000000843c847209 */ /* 0x000fc40007810000 */
[----:B------:R-:W-:Y:S01]  /*46f0*/  ISETP.GT.AND P6, PT, R0, RZ, P0 ;  /* 0x000000ff0000720c */ /* 0x000fe200007c4270 */
[----:B------:R-:W-:Y:S01]  /*4700*/  STL [R1+0x70], R214 ;  /* 0x000070d601007387 */ /* 0x000fe20000100800 */
[----:B------:R-:W-:Y:S02]  /*4710*/  ISETP.LT.OR P5, PT, R3, 0xa, P5 ;  /* 0x0000000a0300780c */ /* 0x000fe40002fa1670 */
[----:B------:R-:W-:Y:S01]  /*4720*/  FMNMX.FTZ R132, R61, R132, !PT ;  /* 0x000000843d847209 */ /* 0x000fe20007810000 */
[----:B------:R-:W-:Y:S01]  /*4730*/  STL [R1+0x6c], R213 ;  /* 0x00006cd501007387 */ /* 0x000fe20000100800 */
[----:B------:R-:W-:Y:S02]  /*4740*/  ISETP.LT.OR P6, PT, R3, 0x1, P6 ;  /* 0x000000010300780c */ /* 0x000fe400037c1670 */
[----:B------:R-:W-:Y:S01]  /*4750*/  FSEL R11, R20, -INF , !P5 ;  /* 0xff800000140b7808 */ /* 0x000fe20006800000 */
[----:B------:R-:W-:Y:S01]  /*4760*/  STL [R1+0x68], R212 ;  /* 0x000068d401007387 */ /* 0x000fe20000100800 */
[----:B------:R-:W-:-:S02]  /*4770*/  ISETP.GT.AND P5, PT, R0, 0x11, P0 ;  /* 0x000000110000780c */ /* 0x000fc400007a4270 */
[----:B------:R-:W-:Y:S01]  /*4780*/  FMNMX.FTZ R132, R62, R132, !PT ;  /* 0x000000843e847209 */ /* 0x000fe20007810000 */
[----:B------:R-:W-:Y:S01]  /*4790*/  STL [R1+0x64], R211 ;  /* 0x000064d301007387 */ /* 0x000fe20000100800 */
[----:B------:R-:W-:Y:S02]  /*47a0*/  FSEL R9, R64, -INF , !P6 ;  /* 0xff80000040097808 */ /* 0x000fe40007000000 */
[----:B------:R-:W-:Y:S01]  /*47b0*/  ISETP.LT.OR P5, PT, R3, 0x12, P5 ;  /* 0x000000120300780c */ /* 0x000fe20002fa1670 */
[----:B------:R-:W-:Y:S01]  /*47c0*/  STL [R1+0x60], R210 ;  /* 0x000060d201007387 */ /* 0x000fe20000100800 */
[----:B------:R-:W-:Y:S02]  /*47d0*/  FMNMX.FTZ R132, R63, R132, !PT ;  /* 0x000000843f847209 */ /* 0x000fe40007810000 */
[----:B------:R-:W-:Y:S01]  /*47e0*/  FMNMX.FTZ R6, R9, R10, !PT ;  /* 0x0000000a09067209 */ /* 0x000fe20007810000 */
[----:B------:R-:W-:Y:S01]  /*47f0*/  STL [R1+0x5c], R209 ;  /* 0x00005cd101007387 */ /* 0x000fe20000100800 */
[----:B------:R-:W-:-:S02]  /*4800*/  FSEL R51, R24, -INF , !P5 ;  /* 0xff80000018337808 */ /* 0x000fc40006800000 */
[----:B------:R-:W-:Y:S01]  /*4810*/  FMNMX.FTZ R132, R165, R132, !PT ;  /* 0x00000084a5847209 */ /* 0x000fe20007810000 */
[----:B------:R1:W-:Y:S01]  /*4820*/  STL [R1+0x58], R204 ;  /* 0x000058cc01007387 */ /* 0x0003e20000100800 */
[----:B------:R-:W-:Y:S02]  /*4830*/  ISETP.GT.AND P5, PT, R0, 0x18, P0 ;  /* 0x000000180000780c */ /* 0x000fe400007a4270 */
[----:B------:R-:W-:Y:S01]  /*4840*/  FMNMX.FTZ R6, R12, R6, !PT ;  /* 0x000000060c067209 */ /* 0x000fe20007810000 */
[----:B------:R-:W-:Y:S01]  /*4850*/  LDSM.16.MT88.4 R36, [R208+0x2100] ;  /* 0x00210000d024783b */ /* 0x000fe20000004200 */
[----:B------:R-:W-:Y:S02]  /*4860*/  FMNMX.FTZ R132, R166, R132, !PT ;  /* 0x00000084a6847209 */ /* 0x000fe40007810000 */
[----:B------:R-:W-:Y:S01]  /*4870*/  ISETP.LT.OR P5, PT, R3, 0x19, P5 ;  /* 0x000000190300780c */ /* 0x000fe20002fa1670 */
[----:B------:R-:W-:Y:S01]  /*4880*/  LDSM.16.MT88.4 R40, [R205+0x2100] ;  /* 0x00210000cd28783b */ /* 0x000fe20000004200 */
[----:B------:R-:W-:-:S02]  /*4890*/  FMNMX.FTZ R6, R11, R6, !PT ;  /* 0x000000060b067209 */ /* 0x000fc40007810000 */
[----:B------:R-:W-:Y:S02]  /*48a0*/  ISETP.GT.AND P6, PT, R0, 0x19, P0 ;  /* 0x000000190000780c */ /* 0x000fe400007c4270 */
[----:B------:R-:W-:Y:S02]  /*48b0*/  FMNMX.FTZ R132, R167, R132, !PT ;  /* 0x00000084a7847209 */ /* 0x000fe40007810000 */
[----:B------:R-:W-:Y:S02]  /*48c0*/  FSEL R50, R21, -INF , !P5 ;  /* 0xff80000015327808 */ /* 0x000fe40006800000 */
[----:B------:R-:W-:Y:S02]  /*48d0*/  FMNMX.FTZ R6, R48, R6, !PT ;  /* 0x0000000630067209 */ /* 0x000fe40007810000 */
[----:B------:R-:W-:Y:S02]  /*48e0*/  ISETP.GT.AND P5, PT, R0, 0x20, P0 ;  /* 0x000000200000780c */ /* 0x000fe400007a4270 */
[----:B------:R-:W-:-:S02]  /*48f0*/  ISETP.LT.OR P6, PT, R3, 0x1a, P6 ;  /* 0x0000001a0300780c */ /* 0x000fc400037c1670 */
[----:B------:R-:W-:Y:S02]  /*4900*/  FMNMX.FTZ R132, R176, R132, !PT ;  /* 0x00000084b0847209 */ /* 0x000fe40007810000 */
[----:B------:R-:W-:Y:S02]  /*4910*/  FMNMX.FTZ R6, R51, R6, !PT ;  /* 0x0000000633067209 */ /* 0x000fe40007810000 */
[----:B------:R-:W-:Y:S02]  /*4920*/  ISETP.LT.OR P5, PT, R3, 0x21, P5 ;  /* 0x000000210300780c */ /* 0x000fe40002fa1670 */
[----:B------:R-:W-:Y:S02]  /*4930*/  FSEL R49, R23, -INF , !P6 ;  /* 0xff80000017317808 */ /* 0x000fe40007000000 */
[----:B------:R-:W-:Y:S01]  /*4940*/  ISETP.GT.AND P6, PT, R0, 0x21, P0 ;  /* 0x000000210000780c */ /* 0x000fe200007c4270 */
[----:B------:R-:W-:Y:S01]  /*4950*/  LDSM.16.MT88.4 R20, [R205+0x100] ;  /* 0x00010000cd14783b */ /* 0x000fe20000004200 */
[----:B------:R-:W-:-:S02]  /*4960*/  FMNMX.FTZ R132, R177, R132, !PT ;  /* 0x00000084b1847209 */ /* 0x000fc40007810000 */
[----:B------:R-:W-:Y:S02]  /*4970*/  FMNMX.FTZ R6, R50, R6, !PT ;  /* 0x0000000632067209 */ /* 0x000fe40007810000 */
[----:B------:R-:W-:Y:S02]  /*4980*/  FSEL R134, R13, -INF , !P5 ;  /* 0xff8000000d867808 */ /* 0x000fe40006800000 */
[----:B------:R-:W-:Y:S02]  /*4990*/  ISETP.GT.AND P5, PT, R0, 0x28, P0 ;  /* 0x000000280000780c */ /* 0x000fe400007a4270 */
[----:B------:R-:W-:Y:S02]  /*49a0*/  ISETP.LT.OR P6, PT, R3, 0x22, P6 ;  /* 0x000000220300780c */ /* 0x000fe400037c1670 */
[----:B------:R-:W-:Y:S02]  /*49b0*/  FMNMX.FTZ R132, R179, R132, !PT ;  /* 0x00000084b3847209 */ /* 0x000fe40007810000 */
[----:B------:R-:W-:-:S02]  /*49c0*/  FMNMX.FTZ R6, R49, R6, !PT ;  /* 0x0000000631067209 */ /* 0x000fc40007810000 */
[----:B------:R-:W-:Y:S02]  /*49d0*/  ISETP.LT.OR P5, PT, R3, 0x29, P5 ;  /* 0x000000290300780c */ /* 0x000fe40002fa1670 */
[----:B------:R-:W-:Y:S02]  /*49e0*/  FSEL R133, R15, -INF , !P6 ;  /* 0xff8000000f857808 */ /* 0x000fe40007000000 */
[----:B------:R-:W-:Y:S02]  /*49f0*/  ISETP.GT.AND P6, PT, R0, 0x29, P0 ;  /* 0x000000290000780c */ /* 0x000fe400007c4270 */
[----:B------:R-:W-:Y:S02]  /*4a00*/  FMNMX.FTZ R132, R178, R132, !PT ;  /* 0x00000084b2847209 */ /* 0x000fe40007810000 */
[----:B------:R-:W-:Y:S02]  /*4a10*/  FMNMX.FTZ R6, R134, R6, !PT ;  /* 0x0000000686067209 */ /* 0x000fe40007810000 */
[----:B------:R-:W-:-:S02]  /*4a20*/  FSEL R135, R34, -INF , !P5 ;  /* 0xff80000022877808 */ /* 0x000fc40006800000 */
[----:B------:R-:W-:Y:S02]  /*4a30*/  ISETP.GT.AND P5, PT, R0, 0x30, P0 ;  /* 0x000000300000780c */ /* 0x000fe400007a4270 */
[----:B------:R-:W-:Y:S02]  /*4a40*/  ISETP.LT.OR P6, PT, R3, 0x2a, P6 ;  /* 0x0000002a0300780c */ /* 0x000fe400037c1670 */
[----:B------:R-:W-:Y:S02]  /*4a50*/  FMNMX.FTZ R132, R25, R132, !PT ;  /* 0x0000008419847209 */ /* 0x000fe40007810000 */
[----:B------:R-:W-:Y:S02]  /*4a60*/  FMNMX.FTZ R6, R133, R6, !PT ;  /* 0x0000000685067209 */ /* 0x000fe40007810000 */
[----:B------:R-:W-:Y:S01]  /*4a70*/  ISETP.LT.OR P5, PT, R3, 0x31, P5 ;  /* 0x000000310300780c */ /* 0x000fe20002fa1670 */
[----:B------:R-:W3:Y:S01]  /*4a80*/  SHFL.BFLY PT, R7, R132, 0x2, 0x1f ;  /* 0x0c401f0084077f89 */ /* 0x000ee200000e0000 */
[----:B------:R-:W-:-:S02]  /*4a90*/  FSEL R164, R35, -INF , !P6 ;  /* 0xff80000023a47808 */ /* 0x000fc40007000000 */
[C---:B------:R-:W-:Y:S02]  /*4aa0*/  ISETP.GT.AND P6, PT, R0.reuse, 0x31, P0 ;  /* 0x000000310000780c */ /* 0x040fe400007c4270 */
[----:B------:R-:W-:Y:S02]  /*4ab0*/  FMNMX.FTZ R6, R135, R6, !PT ;  /* 0x0000000687067209 */ /* 0x000fe40007810000 */
[----:B--2---:R-:W-:Y:S02]  /*4ac0*/  FSEL R219, R33, -INF , !P5 ;  /* 0xff80000021db7808 */ /* 0x004fe40006800000 */
[----:B------:R-:W-:Y:S02]  /*4ad0*/  ISETP.GT.AND P5, PT, R0, 0x38, P0 ;  /* 0x000000380000780c */ /* 0x000fe400007a4270 */
[----:B------:R-:W-:Y:S02]  /*4ae0*/  ISETP.LT.OR P6, PT, R3, 0x32, P6 ;  /* 0x000000320300780c */ /* 0x000fe400037c1670 */
[----:B------:R-:W-:-:S02]  /*4af0*/  FMNMX.FTZ R6, R164, R6, !PT ;  /* 0x00000006a4067209 */ /* 0x000fc40007810000 */
[----:B------:R-:W-:Y:S02]  /*4b00*/  ISETP.GT.AND P0, PT, R0, 0x39, P0 ;  /* 0x000000390000780c */ /* 0x000fe40000704270 */
[----:B------:R-:W-:Y:S02]  /*4b10*/  ISETP.LT.OR P5, PT, R3, 0x39, P5 ;  /* 0x000000390300780c */ /* 0x000fe40002fa1670 */
[----:B-1----:R-:W-:Y:S02]  /*4b20*/  FSEL R204, R30, -INF , !P6 ;  /* 0xff8000001ecc7808 */ /* 0x002fe40007000000 */
[----:B------:R-:W-:Y:S02]  /*4b30*/  FMNMX.FTZ R0, R219, R6, !PT ;  /* 0x00000006db007209 */ /* 0x000fe40007810000 */
[----:B------:R-:W-:Y:S02]  /*4b40*/  ISETP.LT.OR P0, PT, R3, 0x3a, P0 ;  /* 0x0000003a0300780c */ /* 0x000fe40000701670 */
[----:B------:R-:W-:-:S02]  /*4b50*/  FSEL R184, R28, -INF , !P5 ;  /* 0xff8000001cb87808 */ /* 0x000fc40006800000 */
[----:B------:R-:W-:Y:S02]  /*4b60*/  FMNMX.FTZ R0, R204, R0, !PT ;  /* 0x00000000cc007209 */ /* 0x000fe40007810000 */
[----:B------:R-:W-:Y:S02]  /*4b70*/  FSEL R181, R27, -INF , !P0 ;  /* 0xff8000001bb57808 */ /* 0x000fe40004000000 */
[----:B------:R-:W-:Y:S01]  /*4b80*/  FMNMX.FTZ R0, R184, R0, !PT ;  /* 0x00000000b8007209 */ /* 0x000fe20007810000 */
[----:B------:R-:W-:Y:S01]  /*4b90*/  LDSM.16.MT88.4 R24, [R205+0x4100] ;  /* 0x00410000cd18783b */ /* 0x000fe20000004200 */
[----:B---3--:R-:W-:Y:S02]  /*4ba0*/  FMNMX.FTZ R132, R132, R7, !PT ;  /* 0x0000000784847209 */ /* 0x008fe40007810000 */
[----:B------:R-:W-:Y:S02]  /*4bb0*/  FMNMX.FTZ R0, R181, R0, !PT ;  /* 0x00000000b5007209 */ /* 0x000fe40007810000 */
[----:B------:R-:W-:Y:S01]  /*4bc0*/  LEA R206, R4, R205, 0x1 ;  /* 0x000000cd04ce7211 */ /* 0x000fe200078e08ff */
[----:B------:R-:W1:Y:S04]  /*4bd0*/  SHFL.BFLY PT, R6, R132, 0x1, 0x1f ;  /* 0x0c201f0084067f89 */ /* 0x000e6800000e0000 */
[----:B------:R-:W2:Y:S01]  /*4be0*/  SHFL.BFLY PT, R3, R0, 0x2, 0x1f ;  /* 0x0c401f0000037f89 */ /* 0x000ea200000e0000 */
[----:B------:R-:W-:-:S03]  /*4bf0*/  IMAD R207, R2, 0x2, R206 ;  /* 0x0000000202cf7824 */ /* 0x000fc600078e02ce */
[----:B------:R-:W-:Y:S04]  /*4c00*/  LDSM.16.MT88.4 R44, [R206+0x2100] ;  /* 0x00210000ce2c783b */ /* 0x000fe80000004200 */
[----:B------:R-:W-:Y:S04]  /*4c10*/  LDSM.16.MT88.4 R28, [R207+0x100] ;  /* 0x00010000cf1c783b */ /* 0x000fe80000004200 */
[----:B------:R-:W-:Y:S01]  /*4c20*/  LDSM.16.MT88.4 R32, [R207+0x2100] ;  /* 0x00210000cf20783b */ /* 0x000fe20000004200 */
[----:B-1----:R-:W-:Y:S02]  /*4c30*/  FMNMX.FTZ R132, R132, R6, !PT ;  /* 0x0000000684847209 */ /* 0x002fe40007810000 */
[----:B--2---:R-:W-:-:S03]  /*4c40*/  FMNMX.FTZ R0, R0, R3, !PT ;  /* 0x0000000300007209 */ /* 0x004fc60007810000 */
[C---:B------:R-:W-:Y:S01]  /*4c50*/  FMUL.FTZ R8, R132.reuse, c[0x0][0x2d0] ;  /* 0x0000b40084087a20 */ /* 0x040fe20000410000 */
[----:B------:R-:W-:Y:S01]  /*4c60*/  FSETP.NEU.FTZ.AND P0, PT, R132, -INF , PT ;  /* 0xff8000008400780b */ /* 0x000fe20003f1d000 */
[----:B------:R-:W1:Y:S03]  /*4c70*/  SHFL.BFLY PT, R6, R0, 0x1, 0x1f ;  /* 0x0c201f0000067f89 */ /* 0x000e6600000e0000 */
[----:B------:R-:W-:-:S05]  /*4c80*/  FSEL R8, R8, RZ, P0 ;  /* 0x000000ff08087208 */ /* 0x000fca0000000000 */
[--C-:B------:R-:W-:Y:S02]  /*4c90*/  FFMA.FTZ R3, R16, c[0x0][0x2d0], -R8.reuse ;  /* 0x0000b40010037a23 */ /* 0x100fe40000010808 */
[--C-:B------:R-:W-:Y:S02]  /*4ca0*/  FFMA.FTZ R2, R60, c[0x0][0x2d0], -R8.reuse ;  /* 0x0000b4003c027a23 */ /* 0x100fe40000010808 */
[----:B------:R2:W-:Y:S08]  /*4cb0*/  MUFU.EX2 R209, R3 ;  /* 0x0000000300d17308 */ /* 0x0005f00000000800 */
[----:B------:R3:W-:Y:S01]  /*4cc0*/  MUFU.EX2 R215, R2 ;  /* 0x0000000200d77308 */ /* 0x0007e20000000800 */
[----:B--2---:R-:W-:-:S07]  /*4cd0*/  FFMA.FTZ R3, R17, c[0x0][0x2d0], -R8 ;  /* 0x0000b40011037a23 */ /* 0x004fce0000010808 */
[----:B------:R1:W-:Y:S01]  /*4ce0*/  MUFU.EX2 R180, R3 ;  /* 0x0000000300b47308 */ /* 0x0003e20000000800 */
[----:B---3--:R-:W-:-:S07]  /*4cf0*/  FFMA.FTZ R2, R61, c[0x0][0x2d0], -R8 ;  /* 0x0000b4003d027a23 */ /* 0x008fce0000010808 */
[----:B------:R2:W-:Y:S01]  /*4d00*/  MUFU.EX2 R212, R2 ;  /* 0x0000000200d47308 */ /* 0x0005e20000000800 */
[----:B-1----:R-:W-:Y:S01]  /*4d10*/  FMNMX.FTZ R3, R0, R6, !PT ;  /* 0x0000000600037209 */ /* 0x002fe20007810000 */
[--C-:B------:R-:W-:Y:S02]  /*4d20*/  FFMA.FTZ R0, R18, c[0x0][0x2d0], -R8.reuse ;  /* 0x0000b40012007a23 */ /* 0x100fe40000010808 */
[----:B------:R-:W-:Y:S01]  /*4d30*/  FFMA.FTZ R6, R19, c[0x0][0x2d0], -R8 ;  /* 0x0000b40013067a23 */ /* 0x000fe20000010808 */
[----:B------:R-:W-:-:S03]  /*4d40*/  FSETP.NEU.FTZ.AND P0, PT, R3, -INF , PT ;  /* 0xff8000000300780b */ /* 0x000fc60003f1d000 */
[----:B------:R1:W-:Y:S01]  /*4d50*/  MUFU.EX2 R218, R0 ;  /* 0x0000000000da7308 */ /* 0x0003e20000000800 */
[----:B------:R-:W3:Y:S01]  /*4d60*/  LDSM.16.MT88.4 R16, [R206+0x100] ;  /* 0x00010000ce10783b */ /* 0x000ee20000004200 */
[----:B--2---:R-:W-:-:S06]  /*4d70*/  FFMA.FTZ R2, R62, c[0x0][0x2d0], -R8 ;  /* 0x0000b4003e027a23 */ /* 0x004fcc0000010808 */
[----:B------:R2:W4:Y:S01]  /*4d80*/  MUFU.EX2 R13, R6 ;  /* 0x00000006000d7308 */ /* 0x0005220000000800 */
[----:B-1----:R-:W-:-:S07]  /*4d90*/  FMUL.FTZ R0, R3, c[0x0][0x2d0] ;  /* 0x0000b40003007a20 */ /* 0x002fce0000410000 */
[----:B------:R1:W-:Y:S01]  /*4da0*/  MUFU.EX2 R210, R2 ;  /* 0x0000000200d27308 */ /* 0x0003e20000000800 */
[----:B------:R-:W-:-:S05]  /*4db0*/  FSEL R0, R0, RZ, P0 ;  /* 0x000000ff00007208 */ /* 0x000fca0000000000 */
[--C-:B------:R-:W-:Y:S02]  /*4dc0*/  FFMA.FTZ R4, R12, c[0x0][0x2d0], -R0.reuse ;  /* 0x0000b4000c047a23 */ /* 0x100fe40000010800 */
[--C-:B--2---:R-:W-:Y:S02]  /*4dd0*/  FFMA.FTZ R6, R9, c[0x0][0x2d0], -R0.reuse ;  /* 0x0000b40009067a23 */ /* 0x104fe40000010800 */
[----:B------:R2:W-:Y:S01]  /*4de0*/  MUFU.EX2 R216, R4 ;  /* 0x0000000400d87308 */ /* 0x0005e20000000800 */
[----:B------:R-:W-:Y:S02]  /*4df0*/  FFMA.FTZ R5, R10, c[0x0][0x2d0], -R0 ;  /* 0x0000b4000a057a23 */ /* 0x000fe40000010800 */
[----:B----4-:R-:W-:Y:S02]  /*4e00*/  IMAD.MOV.U32 R10, RZ, RZ, R13 ;  /* 0x000000ffff0a7224 */ /* 0x010fe400078e000d */
[----:B------:R-:W4:Y:S01]  /*4e10*/  LDSM.16.MT88.4 R12, [R208+0x100] ;  /* 0x00010000d00c783b */ /* 0x000f220000004200 */
[----:B-1----:R-:W-:-:S02]  /*4e20*/  FFMA.FTZ R2, R63, c[0x0][0x2d0], -R8 ;  /* 0x0000b4003f027a23 */ /* 0x002fc40000010808 */
[----:B------:R1:W-:Y:S01]  /*4e30*/  MUFU.EX2 R214, R6 ;  /* 0x0000000600d67308 */ /* 0x0003e20000000800 */
[----:B--2---:R-:W-:-:S07]  /*4e40*/  FFMA.FTZ R4, R11, c[0x0][0x2d0], -R0 ;  /* 0x0000b4000b047a23 */ /* 0x004fce0000010800 */
[----:B------:R-:W2:Y:S01]  /*4e50*/  MUFU.EX2 R9, R5 ;  /* 0x0000000500097308 */ /* 0x000ea20000000800 */
[----:B-1----:R-:W-:-:S07]  /*4e60*/  F2FP.BF16.PACK_AB R6, R10, R218 ;  /* 0x000000da0a06723e */ /* 0x002fce00000010ff */
[----:B------:R1:W1:Y:S01]  /*4e70*/  MUFU.EX2 R213, R4 ;  /* 0x0000000400d57308 */ /* 0x0002620000000800 */
[----:B--2---:R-:W-:-:S07]  /*4e80*/  F2FP.BF16.PACK_AB R5, R9, R214 ;  /* 0x000000d60905723e */ /* 0x004fce00000010ff */
[----:B------:R2:W2:Y:S01]  /*4e90*/  MUFU.EX2 R217, R2 ;  /* 0x0000000200d97308 */ /* 0x0004a20000000800 */
[----:B-1----:R-:W-:Y:S02]  /*4ea0*/  F2FP.BF16.PACK_AB R4, R180, R209 ;  /* 0x000000d1b404723e */ /* 0x002fe400000010ff */
[----:B------:R-:W-:-:S07]  /*4eb0*/  F2FP.BF16.PACK_AB R7, R213, R216 ;  /* 0x000000d8d507723e */ /* 0x000fce00000010ff */
[----:B---3--:R-:W-:Y:S01]  /*4ec0*/  HMMA.16816.F32.BF16 R56, R4, R16, RZ ;  /* 0x000000100438723c */ /* 0x008fe200000418ff */
[----:B--2---:R-:W-:-:S04]  /*4ed0*/  FFMA.FTZ R2, R48, c[0x0][0x2d0], -R0 ;  /* 0x0000b40030027a23 */ /* 0x004fc80000010800 */
[----:B------:R1:W-:Y:S03]  /*4ee0*/  MUFU.EX2 R211, R2 ;  /* 0x0000000200d37308 */ /* 0x0003e60000000800 */
[C---:B------:R-:W-:Y:S01]  /*4ef0*/  HMMA.16816.F32.BF16 R64, R4.reuse, R18, RZ ;  /* 0x000000120440723c */ /* 0x040fe200000418ff */
[----:B------:R-:W2:Y:S07]  /*4f00*/  LDSM.16.MT88.4 R16, [R206+0x4100] ;  /* 0x00410000ce10783b */ /* 0x000eae0000004200 */
[----:B------:R-:W-:Y:S01]  /*4f10*/  HMMA.16816.F32.BF16 R76, R4, R20, RZ ;  /* 0x00000014044c723c */ /* 0x000fe200000418ff */
[----:B-1----:R-:W-:-:S07]  /*4f20*/  FFMA.FTZ R2, R51, c[0x0][0x2d0], -R0 ;  /* 0x0000b40033027a23 */ /* 0x002fce0000010800 */
[C---:B------:R-:W-:Y:S01]  /*4f30*/  HMMA.16816.F32.BF16 R68, R4.reuse, R22, RZ ;  /* 0x000000160444723c */ /* 0x040fe200000418ff */
[----:B------:R-:W1:Y:S01]  /*4f40*/  LDSM.16.MT88.4 R20, [R207+0x4100] ;  /* 0x00410000cf14783b */ /* 0x000e620000004200 */
[----:B------:R3:W1:Y:S06]  /*4f50*/  MUFU.EX2 R183, R2 ;  /* 0x0000000200b77308 */ /* 0x00066c0000000800 */
[C---:B----4-:R-:W-:Y:S08]  /*4f60*/  HMMA.16816.F32.BF16 R52, R4.reuse, R12, RZ ;  /* 0x0000000c0434723c */ /* 0x050ff000000418ff */
[----:B------:R-:W-:Y:S01]  /*4f70*/  HMMA.16816.F32.BF16 R92, R4, R14, RZ ;  /* 0x0000000e045c723c */ /* 0x000fe200000418ff */
[----:B------:R-:W4:Y:S01]  /*4f80*/  LDSM.16.MT88.4 R12, [R208+0x4100] ;  /* 0x00410000d00c783b */ /* 0x000f220000004200 */
[----:B---3--:R-:W-:-:S04]  /*4f90*/  FFMA.FTZ R2, R50, c[0x0][0x2d0], -R0 ;  /* 0x0000b40032027a23 */ /* 0x008fc80000010800 */
[----:B------:R3:W-:Y:S02]  /*4fa0*/  MUFU.EX2 R220, R2 ;  /* 0x0000000200dc7308 */ /* 0x0007e40000000800 */
[C---:B------:R-:W-:Y:S08]  /*4fb0*/  HMMA.16816.F32.BF16 R104, R4.reuse, R28, RZ ;  /* 0x0000001c0468723c */ /* 0x040ff000000418ff */
[----:B------:R-:W-:Y:S01]  /*4fc0*/  HMMA.16816.F32.BF16 R88, R4, R30, RZ ;  /* 0x0000001e0458723c */ /* 0x000fe200000418ff */
[----:B------:R-:W-:Y:S01]  /*4fd0*/  LDSM.16.MT88.4 R28, [R208+0x6100] ;  /* 0x00610000d01c783b */ /* 0x000fe20000004200 */
[----:B---3--:R-:W-:-:S06]  /*4fe0*/  FFMA.FTZ R2, R49, c[0x0][0x2d0], -R0 ;  /* 0x0000b40031027a23 */ /* 0x008fcc0000010800 */
[C---:B------:R-:W-:Y:S01]  /*4ff0*/  HMMA.16816.F32.BF16 R124, R4.reuse, R36, RZ ;  /* 0x00000024047c723c */ /* 0x040fe200000418ff */
[----:B------:R-:W3:Y:S07]  /*5000*/  MUFU.EX2 R182, R2 ;  /* 0x0000000200b67308 */ /* 0x000eee0000000800 */
[C---:B------:R-:W-:Y:S01]  /*5010*/  HMMA.16816.F32.BF16 R112, R4.reuse, R38, RZ ;  /* 0x000000260470723c */ /* 0x040fe200000418ff */
[----:B------:R-:W1:Y:S07]  /*5020*/  LDSM.16.MT88.4 R36, [R205+0x6100] ;  /* 0x00610000cd24783b */ /* 0x000e6e0000004200 */
[C---:B------:R-:W-:Y:S08]  /*5030*/  HMMA.16816.F32.BF16 R100, R4.reuse, R32, RZ ;  /* 0x000000200464723c */ /* 0x040ff000000418ff */
[C---:B------:R-:W-:Y:S01]  /*5040*/  HMMA.16816.F32.BF16 R80, R4.reuse, R34, RZ ;  /* 0x000000220450723c */ /* 0x040fe200000418ff */
[----:B------:R-:W3:Y:S07]  /*5050*/  LDSM.16.MT88.4 R32, [R206+0x6100] ;  /* 0x00610000ce20783b */ /* 0x000eee0000004200 */
[C---:B--2---:R-:W-:Y:S08]  /*5060*/  HMMA.16816.F32.BF16 R96, R4.reuse, R16, RZ ;  /* 0x000000100460723c */ /* 0x044ff000000418ff */
[C---:B------:R-:W-:Y:S01]  /*5070*/  HMMA.16816.F32.BF16 R108, R4.reuse, R18, RZ ;  /* 0x00000012046c723c */ /* 0x040fe200000418ff */
[----:B------:R-:W2:Y:S07]  /*5080*/  LDSM.16.MT88.4 R16, [R207+0x6100] ;  /* 0x00610000cf10783b */ /* 0x000eae0000004200 */
[C---:B------:R-:W-:Y:S08]  /*5090*/  HMMA.16816.F32.BF16 R72, R4.reuse, R24, RZ ;  /* 0x000000180448723c */ /* 0x040ff000000418ff */
[C---:B------:R-:W-:Y:S01]  /*50a0*/  HMMA.16816.F32.BF16 R84, R4.reuse, R26, RZ ;  /* 0x0000001a0454723c */ /* 0x040fe200000418ff */
[----:B------:R-:W2:Y:S07]  /*50b0*/  LDSM.16.MT88.4 R24, [R205+0x900] ;  /* 0x00090000cd18783b */ /* 0x000eae0000004200 */
[C---:B-1----:R-:W-:Y:S08]  /*50c0*/  HMMA.16816.F32.BF16 R148, R4.reuse, R20, RZ ;  /* 0x000000140494723c */ /* 0x042ff000000418ff */
[C---:B------:R-:W-:Y:S01]  /*50d0*/  HMMA.16816.F32.BF16 R152, R4.reuse, R22, RZ ;  /* 0x000000160498723c */ /* 0x040fe200000418ff */
[----:B------:R-:W-:Y:S07]  /*50e0*/  LDSM.16.MT88.4 R20, [R206+0x900] ;  /* 0x00090000ce14783b */ /* 0x000fee0000004200 */
[C---:B------:R-:W-:Y:S08]  /*50f0*/  HMMA.16816.F32.BF16 R136, R4.reuse, R40, RZ ;  /* 0x000000280488723c */ /* 0x040ff000000418ff */
[C---:B------:R-:W-:Y:S01]  /*5100*/  HMMA.16816.F32.BF16 R144, R4.reuse, R42, RZ ;  /* 0x0000002a0490723c */ /* 0x040fe200000418ff */
[----:B------:R-:W1:Y:S07]  /*5110*/  LDSM.16.MT88.4 R40, [R207+0x900] ;  /* 0x00090000cf28783b */ /* 0x000e6e0000004200 */
[C---:B------:R-:W-:Y:S08]  /*5120*/  HMMA.16816.F32.BF16 R128, R4.reuse, R44, RZ ;  /* 0x0000002c0480723c */ /* 0x040ff000000418ff */
[C---:B------:R-:W-:Y:S01]  /*5130*/  HMMA.16816.F32.BF16 R116, R4.reuse, R46, RZ ;  /* 0x0000002e0474723c */ /* 0x040fe200000418ff */
[----:B------:R-:W-:Y:S07]  /*5140*/  LDSM.16.MT88.4 R44, [R205+0x2900] ;  /* 0x00290000cd2c783b */ /* 0x000fee0000004200 */
[C---:B----4-:R-:W-:Y:S08]  /*5150*/  HMMA.16816.F32.BF16 R120, R4.reuse, R12, RZ ;  /* 0x0000000c0478723c */ /* 0x050ff000000418ff */
[C---:B------:R-:W-:Y:S01]  /*5160*/  HMMA.16816.F32.BF16 R140, R4.reuse, R14, RZ ;  /* 0x0000000e048c723c */ /* 0x040fe200000418ff */
[----:B------:R-:W4:Y:S07]  /*5170*/  LDSM.16.MT88.4 R12, [R208+0x900] ;  /* 0x00090000d00c783b */ /* 0x000f2e0000004200 */
[C---:B------:R-:W-:Y:S08]  /*5180*/  HMMA.16816.F32.BF16 R156, R4.reuse, R36, RZ ;  /* 0x00000024049c723c */ /* 0x040ff000000418ff */
[C---:B------:R-:W-:Y:S01]  /*5190*/  HMMA.16816.F32.BF16 R160, R4.reuse, R38, RZ ;  /* 0x0000002604a0723c */ /* 0x040fe200000418ff */
[----:B------:R-:W-:Y:S07]  /*51a0*/  LDSM.16.MT88.4 R36, [R206+0x2900] ;  /* 0x00290000ce24783b */ /* 0x000fee0000004200 */
[C---:B---3--:R-:W-:Y:S08]  /*51b0*/  HMMA.16816.F32.BF16 R168, R4.reuse, R32, RZ ;  /* 0x0000002004a8723c */ /* 0x048ff000000418ff */
[C---:B------:R-:W-:Y:S01]  /*51c0*/  HMMA.16816.F32.BF16 R172, R4.reuse, R34, RZ ;  /* 0x0000002204ac723c */ /* 0x040fe200000418ff */
[----:B------:R-:W-:Y:S07]  /*51d0*/  LDSM.16.MT88.4 R32, [R208+0x2900] ;  /* 0x00290000d020783b */ /* 0x000fee0000004200 */
[C---:B------:R-:W-:Y:S08]  /*51e0*/  HMMA.16816.F32.BF16 R196, R4.reuse, R28, RZ ;  /* 0x0000001c04c4723c */ /* 0x040ff000000418ff */
[C---:B------:R-:W-:Y:S08]  /*51f0*/  HMMA.16816.F32.BF16 R200, R4.reuse, R30, RZ ;  /* 0x0000001e04c8723c */ /* 0x040ff000000418ff */
[C---:B--2---:R-:W-:Y:S08]  /*5200*/  HMMA.16816.F32.BF16 R188, R4.reuse, R16, RZ ;  /* 0x0000001004bc723c */ /* 0x044ff000000418ff */
[----:B------:R-:W-:Y:S07]  /*5210*/  HMMA.16816.F32.BF16 R240, R4, R18, RZ ;  /* 0x0000001204f0723c */ /* 0x000fee00000418ff */
[----:B------:R-:W-:-:S02]  /*5220*/  F2FP.BF16.PACK_AB R4, R212, R215 ;  /* 0x000000d7d404723e */ /* 0x000fc400000010ff */
[----:B------:R-:W-:Y:S02]  /*5230*/  F2FP.BF16.PACK_AB R6, R217, R210 ;  /* 0x000000d2d906723e */ /* 0x000fe400000010ff */
[----:B------:R-:W-:Y:S02]  /*5240*/  F2FP.BF16.PACK_AB R5, R183, R211 ;  /* 0x000000d3b705723e */ /* 0x000fe400000010ff */
[----:B------:R-:W-:-:S03]  /*5250*/  F2FP.BF16.PACK_AB R7, R182, R220 ;  /* 0x000000dcb607723e */ /* 0x000fc600000010ff */
[----:B------:R-:W-:Y:S01]  /*5260*/  MOV R62, R189 ;  /* 0x000000bd003e7202 */ /* 0x000fe20000000f00 */
[----:B------:R-:W-:Y:S01]  /*5270*/  IMAD.MOV.U32 R61, RZ, RZ, R190 ;  /* 0x000000ffff3d7224 */ /* 0x000fe200078e00be */
[----:B------:R-:W-:Y:S01]  /*5280*/  MOV R51, R188 ;  /* 0x000000bc00337202 */ /* 0x000fe20000000f00 */
[----:B------:R-:W-:Y:S01]  /*5290*/  IMAD.MOV.U32 R60, RZ, RZ, R191 ;  /* 0x000000ffff3c7224 */ /* 0x000fe200078e00bf */
[C---:B------:R-:W-:Y:S08]  /*52a0*/  HMMA.16816.F32.BF16 R16, R4.reuse, R26, R68 ;  /* 0x0000001a0410723c */ /* 0x040ff00000041844 */
[C---:B------:R-:W-:Y:S01]  /*52b0*/  HMMA.16816.F32.BF16 R28, R4.reuse, R24, R76 ;  /* 0x00000018041c723c */ /* 0x040fe2000004184c */
[----:B------:R-:W-:Y:S07]  /*52c0*/  LDSM.16.MT88.4 R24, [R207+0x4900] ;  /* 0x00490000cf18783b */ /* 0x000fee0000004200 */
[C---:B-1----:R-:W-:Y:S07]  /*52d0*/  HMMA.16816.F32.BF16 R248, R4.reuse, R40, R104 ;  /* 0x0000002804f8723c */ /* 0x042fee0000041868 */
[----:B------:R-:W-:Y:S01]  /*52e0*/  IMAD.MOV.U32 R105, RZ, RZ, R62 ;  /* 0x000000ffff697224 */ /* 0x000fe200078e003e */
[----:B------:R-:W-:Y:S01]  /*52f0*/  MOV R70, R19 ;  /* 0x0000001300467202 */ /* 0x000fe20000000f00 */
[----:B------:R-:W-:Y:S01]  /*5300*/  IMAD.MOV.U32 R71, RZ, RZ, R18 ;  /* 0x000000ffff477224 */ /* 0x000fe200078e0012 */
[----:B----4-:R-:W-:Y:S01]  /*5310*/  HMMA.16816.F32.BF16 R232, R4, R12, R52 ;  /* 0x0000000c04e8723c */ /* 0x010fe20000041834 */
[----:B------:R-:W-:Y:S01]  /*5320*/  IMAD.MOV.U32 R69, RZ, RZ, R16 ;  /* 0x000000ffff457224 */ /* 0x000fe200078e0010 */
[----:B------:R-:W-:Y:S01]  /*5330*/  MOV R107, R60 ;  /* 0x0000003c006b7202 */ /* 0x000fe20000000f00 */
[----:B------:R-:W-:-:S02]  /*5340*/  IMAD.MOV.U32 R68, RZ, RZ, R17 ;  /* 0x000000ffff447224 */ /* 0x000fc400078e0011 */
[----:B------:R-:W-:Y:S01]  /*5350*/  IMAD.MOV.U32 R106, RZ, RZ, R61 ;  /* 0x000000ffff6a7224 */ /* 0x000fe200078e003d */
[----:B------:R-:W-:Y:S01]  /*5360*/  MOV R76, R28 ;  /* 0x0000001c004c7202 */ /* 0x000fe20000000f00 */
[----:B------:R-:W-:Y:S01]  /*5370*/  IMAD.MOV.U32 R78, RZ, RZ, R30 ;  /* 0x000000ffff4e7224 */ /* 0x000fe200078e001e */
[C---:B------:R-:W-:Y:S01]  /*5380*/  HMMA.16816.F32.BF16 R16, R4.reuse, R20, R56 ;  /* 0x000000140410723c */ /* 0x040fe20000041838 */
[----:B------:R-:W-:Y:S02]  /*5390*/  IMAD.MOV.U32 R77, RZ, RZ, R31 ;  /* 0x000000ffff4d7224 */ /* 0x000fe400078e001f */
[----:B------:R-:W-:Y:S02]  /*53a0*/  IMAD.MOV.U32 R63, RZ, RZ, R29 ;  /* 0x000000ffff3f7224 */ /* 0x000fe400078e001d */
[----:B------:R-:W-:Y:S01]  /*53b0*/  LDSM.16.MT88.4 R28, [R207+0x2900] ;  /* 0x00290000cf1c783b */ /* 0x000fe20000004200 */
[----:B------:R-:W-:Y:S02]  /*53c0*/  IMAD.MOV.U32 R104, RZ, RZ, R51 ;  /* 0x000000ffff687224 */ /* 0x000fe400078e0033 */
[C---:B------:R-:W-:Y:S01]  /*53d0*/  HMMA.16816.F32.BF16 R192, R4.reuse, R14, R92 ;  /* 0x0000000e04c0723c */ /* 0x040fe2000004185c */
[----:B------:R-:W1:Y:S06]  /*53e0*/  LDSM.16.MT88.4 R12, [R208+0x4900] ;  /* 0x00490000d00c783b */ /* 0x000e6c0000004200 */
[----:B------:R-:W-:Y:S01]  /*53f0*/  IMAD.MOV.U32 R92, RZ, RZ, R69 ;  /* 0x000000ffff5c7224 */ /* 0x000fe200078e0045 */
[C---:B------:R-:W-:Y:S01]  /*5400*/  HMMA.16816.F32.BF16 R236, R4.reuse, R22, R64 ;  /* 0x0000001604ec723c */ /* 0x040fe20000041840 */
[----:B------:R-:W2:Y:S07]  /*5410*/  LDSM.16.MT88.4 R20, [R205+0x4900] ;  /* 0x00490000cd14783b */ /* 0x000eae0000004200 */
[----:B------:R-:W-:Y:S01]  /*5420*/  MOV R58, R18 ;  /* 0x00000012003a7202 */ /* 0x000fe20000000f00 */
[----:B------:R-:W-:Y:S01]  /*5430*/  IMAD.MOV.U32 R57, RZ, RZ, R19 ;  /* 0x000000ffff397224 */ /* 0x000fe200078e0013 */
[----:B------:R-:W-:Y:S01]  /*5440*/  MOV R221, R16 ;  /* 0x0000001000dd7202 */ /* 0x000fe20000000f00 */
[----:B------:R-:W-:Y:S01]  /*5450*/  IMAD.MOV.U32 R56, RZ, RZ, R17 ;  /* 0x000000ffff387224 */ /* 0x000fe200078e0011 */
[----:B------:R-:W-:Y:S01]  /*5460*/  HMMA.16816.F32.BF16 R244, R4, R44, R136 ;  /* 0x0000002c04f4723c */ /* 0x000fe20000041888 */
[----:B------:R-:W-:Y:S01]  /*5470*/  MOV R94, R58 ;  /* 0x0000003a005e7202 */ /* 0x000fe20000000f00 */
[----:B------:R-:W-:-:S02]  /*5480*/  IMAD.MOV.U32 R95, RZ, RZ, R57 ;  /* 0x000000ffff5f7224 */ /* 0x000fc400078e0039 */
[----:B------:R-:W-:-:S03]  /*5490*/  IMAD.MOV.U32 R93, RZ, RZ, R56 ;  /* 0x000000ffff5d7224 */ /* 0x000fc600078e0038 */
[----:B------:R-:W-:Y:S01]  /*54a0*/  IMAD.MOV.U32 R138, RZ, RZ, R78 ;  /* 0x000000ffff8a7224 */ /* 0x000fe200078e004e */
[----:B------:R-:W-:Y:S01]  /*54b0*/  HMMA.16816.F32.BF16 R16, R4, R42, R88 ;  /* 0x0000002a0410723c */ /* 0x000fe20000041858 */
[----:B------:R-:W-:Y:S01]  /*54c0*/  IMAD.MOV.U32 R139, RZ, RZ, R77 ;  /* 0x000000ffff8b7224 */ /* 0x000fe200078e004d */
[----:B------:R-:W-:Y:S01]  /*54d0*/  MOV R136, R76 ;  /* 0x0000004c00887202 */ /* 0x000fe20000000f00 */
[----:B------:R-:W-:-:S05]  /*54e0*/  IMAD.MOV.U32 R137, RZ, RZ, R63 ;  /* 0x000000ffff897224 */ /* 0x000fca00078e003f */
[C---:B------:R-:W-:Y:S07]  /*54f0*/  HMMA.16816.F32.BF16 R40, R4.reuse, R46, R144 ;  /* 0x0000002e0428723c */ /* 0x040fee0000041890 */
[----:B------:R-:W-:Y:S01]  /*5500*/  MOV R147, R71 ;  /* 0x0000004700937202 */ /* 0x000fe20000000f00 */
[----:B-1----:R-:W-:Y:S01]  /*5510*/  HMMA.16816.F32.BF16 R76, R4, R12, R120 ;  /* 0x0000000c044c723c */ /* 0x002fe20000041878 */
[----:B------:R-:W-:-:S07]  /*5520*/  MOV R146, R68 ;  /* 0x0000004400927202 */ /* 0x000fce0000000f00 */
[----:B------:R-:W-:Y:S01]  /*5530*/  IMAD.MOV.U32 R2, RZ, RZ, R17 ;  /* 0x000000ffff027224 */ /* 0x000fe200078e0011 */
[C---:B------:R-:W-:Y:S01]  /*5540*/  HMMA.16816.F32.BF16 R188, R4.reuse, R34, R112 ;  /* 0x0000002204bc723c */ /* 0x040fe20000041870 */
[----:B------:R-:W-:Y:S01]  /*5550*/  IMAD.MOV.U32 R50, RZ, RZ, R18 ;  /* 0x000000ffff327224 */ /* 0x000fe200078e0012 */
[----:B------:R-:W-:Y:S01]  /*5560*/  MOV R48, R16 ;  /* 0x0000001000307202 */ /* 0x000fe20000000f00 */
[----:B------:R-:W-:Y:S02]  /*5570*/  IMAD.MOV.U32 R49, RZ, RZ, R19 ;  /* 0x000000ffff317224 */ /* 0x000fe400078e0013 */
[----:B------:R-:W1:Y:S02]  /*5580*/  LDSM.16.MT88.4 R16, [R206+0x4900] ;  /* 0x00490000ce10783b */ /* 0x000e640000004200 */
[----:B------:R-:W-:Y:S01]  /*5590*/  IMAD.MOV.U32 R47, RZ, RZ, R40 ;  /* 0x000000ffff2f7224 */ /* 0x000fe200078e0028 */
[----:B------:R-:W-:Y:S01]  /*55a0*/  MOV R46, R41 ;  /* 0x00000029002e7202 */ /* 0x000fe20000000f00 */
[----:B------:R-:W-:Y:S01]  /*55b0*/  IMAD.MOV.U32 R45, RZ, RZ, R42 ;  /* 0x000000ffff2d7224 */ /* 0x000fe200078e002a */
[----:B------:R-:W-:Y:S01]  /*55c0*/  HMMA.16816.F32.BF16 R56, R4, R26, R152 ;  /* 0x0000001a0438723c */ /* 0x000fe20000041898 */
[----:B------:R-:W-:-:S02]  /*55d0*/  IMAD.MOV.U32 R44, RZ, RZ, R43 ;  /* 0x000000ffff2c7224 */ /* 0x000fc400078e002b */
[----:B------:R-:W-:Y:S02]  /*55e0*/  IMAD.MOV.U32 R112, RZ, RZ, R2 ;  /* 0x000000ffff707224 */ /* 0x000fe400078e0002 */
[----:B------:R-:W-:Y:S02]  /*55f0*/  IMAD.MOV.U32 R113, RZ, RZ, R50 ;  /* 0x000000ffff717224 */ /* 0x000fe400078e0032 */
[----:B------:R-:W-:Y:S01]  /*5600*/  FFMA.FTZ R2, R165, c[0x0][0x2d0], -R8 ;  /* 0x0000b400a5027a23 */ /* 0x000fe20000010808 */
[----:B------:R-:W-:Y:S01]  /*5610*/  HMMA.16816.F32.BF16 R40, R4, R36, R128 ;  /* 0x000000240428723c */ /* 0x000fe20000041880 */
[----:B------:R-:W-:Y:S02]  /*5620*/  IMAD.MOV.U32 R115, RZ, RZ, R9 ;  /* 0x000000ffff737224 */ /* 0x000fe400078e0009 */
[----:B------:R-:W-:-:S05]  /*5630*/  IMAD.MOV.U32 R114, RZ, RZ, R49 ;  /* 0x000000ffff727224 */ /* 0x000fca00078e0031 */
[C---:B------:R-:W-:Y:S07]  /*5640*/  HMMA.16816.F32.BF16 R36, R4.reuse, R38, R116 ;  /* 0x000000260424723c */ /* 0x040fee0000041874 */
[----:B------:R-:W-:Y:S01]  /*5650*/  IMAD.MOV.U32 R117, RZ, RZ, R184 ;  /* 0x000000ffff757224 */ /* 0x000fe200078e00b8 */
[----:B------:R-:W-:Y:S01]  /*5660*/  MOV R116, R183 ;  /* 0x000000b700747202 */ /* 0x000fe20000000f00 */
[C---:B------:R-:W-:Y:S07]  /*5670*/  HMMA.16816.F32.BF16 R184, R4.reuse, R28, R100 ;  /* 0x0000001c04b8723c */ /* 0x040fee0000041864 */
[----:B------:R-:W-:Y:S01]  /*5680*/  MOV R53, R42 ;  /* 0x0000002a00357202 */ /* 0x000fe20000000f00 */
[----:B------:R-:W-:Y:S01]  /*5690*/  IMAD.MOV.U32 R52, RZ, RZ, R41 ;  /* 0x000000ffff347224 */ /* 0x000fe200078e0029 */
[----:B------:R-:W-:Y:S01]  /*56a0*/  MOV R144, R40 ;  /* 0x0000002800907202 */ /* 0x000fe20000000f00 */
[----:B------:R-:W-:Y:S01]  /*56b0*/  IMAD.MOV.U32 R145, RZ, RZ, R43 ;  /* 0x000000ffff917224 */ /* 0x000fe200078e002b */
[----:B------:R-:W-:Y:S01]  /*56c0*/  MOV R102, R180 ;  /* 0x000000b400667202 */ /* 0x000fe20000000f00 */
[----:B------:R-:W-:Y:S01]  /*56d0*/  IMAD.MOV.U32 R43, RZ, RZ, R70 ;  /* 0x000000ffff2b7224 */ /* 0x000fe200078e0046 */
[C---:B--2---:R-:W-:Y:S01]  /*56e0*/  HMMA.16816.F32.BF16 R128, R4.reuse, R20, R72 ;  /* 0x000000140480723c */ /* 0x044fe20000041848 */
        /* <DEDUP_REMOVED lines=10> */
[----:B------:R-:W-:Y:S01]  /*5790*/  MOV R165, R121 ;  /* 0x0000007900a57202 */ /* 0x000fe20000000f00 */
[----:B------:R-:W-:Y:S01]  /*57a0*/  IMAD.MOV.U32 R121, RZ, RZ, R112 ;  /* 0x000000ffff797224 */ /* 0x000fe200078e0070 */
[----:B------:R-:W2:Y:S01]  /*57b0*/  LDSM.16.MT88.4 R36, [R205+0x6900] ;  /* 0x00690000cd24783b */ /* 0x000ea20000004200 */
[----:B------:R-:W-:-:S02]  /*57c0*/  IMAD.MOV.U32 R112, RZ, RZ, R47 ;  /* 0x000000ffff707224 */ /* 0x000fc400078e002f */
[----:B------:R-:W-:Y:S01]  /*57d0*/  IMAD.MOV.U32 R140, RZ, RZ, R102 ;  /* 0x000000ffff8c7224 */ /* 0x000fe200078e0066 */
[C---:B------:R-:W-:Y:S01]  /*57e0*/  HMMA.16816.F32.BF16 R68, R4.reuse, R24, R148 ;  /* 0x000000180444723c */ /* 0x040fe20000041894 */
[----:B------:R-:W-:Y:S01]  /*57f0*/  IMAD.MOV.U32 R142, RZ, RZ, R116 ;  /* 0x000000ffff8e7224 */ /* 0x000fe200078e0074 */
[----:B------:R-:W-:Y:S01]  /*5800*/  MOV R143, R117 ;  /* 0x00000075008f7202 */ /* 0x000fe20000000f00 */
[----:B------:R-:W-:Y:S01]  /*5810*/  IMAD.MOV.U32 R116, RZ, RZ, R144 ;  /* 0x000000ffff747224 */ /* 0x000fe200078e0090 */
[----:B------:R-:W-:Y:S01]  /*5820*/  MOV R144, R221 ;  /* 0x000000dd00907202 */ /* 0x000fe20000000f00 */
[----:B------:R-:W-:Y:S01]  /*5830*/  IMAD.MOV.U32 R141, RZ, RZ, R115 ;  /* 0x000000ffff8d7224 */ /* 0x000fe200078e0073 */
[----:B------:R4:W5:Y:S01]  /*5840*/  LDL.LU R221, [R1+0x8c] ;  /* 0x00008c0001dd7983 */ /* 0x0009620000300800 */
[----:B------:R-:W-:Y:S01]  /*5850*/  IMAD.MOV.U32 R148, RZ, RZ, R122 ;  /* 0x000000ffff947224 */ /* 0x000fe200078e007a */
[C---:B-1----:R-:W-:Y:S01]  /*5860*/  HMMA.16816.F32.BF16 R88, R4.reuse, R16, R96 ;  /* 0x000000100458723c */ /* 0x042fe20000041860 */
[----:B------:R-:W-:Y:S01]  /*5870*/  IMAD.MOV.U32 R149, RZ, RZ, R123 ;  /* 0x000000ffff957224 */ /* 0x000fe200078e007b */
[----:B------:R1:W4:Y:S01]  /*5880*/  MUFU.EX2 R99, R2 ;  /* 0x0000000200637308 */ /* 0x0003220000000800 */
[----:B------:R-:W-:Y:S01]  /*5890*/  IMAD.MOV.U32 R122, RZ, RZ, R113 ;  /* 0x000000ffff7a7224 */ /* 0x000fe200078e0071 */
[----:B------:R-:W-:Y:S01]  /*58a0*/  MOV R113, R46 ;  /* 0x0000002e00717202 */ /* 0x000fe20000000f00 */
[----:B------:R-:W-:Y:S01]  /*58b0*/  IMAD.MOV.U32 R117, RZ, RZ, R118 ;  /* 0x000000ffff757224 */ /* 0x000fe200078e0076 */
[----:B------:R-:W-:Y:S01]  /*58c0*/  LDSM.16.MT88.4 R12, [R207+0x6900] ;  /* 0x00690000cf0c783b */ /* 0x000fe20000004200 */
[----:B------:R-:W-:Y:S01]  /*58d0*/  IMAD.MOV.U32 R153, RZ, RZ, R148 ;  /* 0x000000ffff997224 */ /* 0x000fe200078e0094 */
[----:B------:R-:W-:Y:S01]  /*58e0*/  MOV R148, R140 ;  /* 0x0000008c00947202 */ /* 0x000fe20000000f00 */
[C---:B------:R-:W-:Y:S01]  /*58f0*/  HMMA.16816.F32.BF16 R64, R4.reuse, R32, R124 ;  /* 0x000000200440723c */ /* 0x040fe2000004187c */
[----:B------:R-:W-:Y:S01]  /*5900*/  MOV R154, R149 ;  /* 0x00000095009a7202 */ /* 0x000fe20000000f00 */
[----:B------:R-:W-:Y:S01]  /*5910*/  IMAD.MOV.U32 R149, RZ, RZ, R141 ;  /* 0x000000ffff957224 */ /* 0x000fe200078e008d */
[----:B------:R-:W-:Y:S01]  /*5920*/  MOV R140, R112 ;  /* 0x00000070008c7202 */ /* 0x000fe20000000f00 */
[----:B------:R-:W-:Y:S01]  /*5930*/  IMAD.MOV.U32 R141, RZ, RZ, R113 ;  /* 0x000000ffff8d7224 */ /* 0x000fe200078e0071 */
[----:B------:R-:W-:Y:S01]  /*5940*/  MOV R112, R116 ;  /* 0x0000007400707202 */ /* 0x000fe20000000f00 */
[----:B------:R-:W-:Y:S01]  /*5950*/  IMAD.MOV.U32 R113, RZ, RZ, R117 ;  /* 0x000000ffff717224 */ /* 0x000fe200078e0075 */
[----:B------:R-:W-:Y:S01]  /*5960*/  MOV R116, R220 ;  /* 0x000000dc00747202 */ /* 0x000fe20000000f00 */
[----:B------:R-:W4:Y:S01]  /*5970*/  LDSM.16.MT88.4 R32, [R206+0x6900] ;  /* 0x00690000ce20783b */ /* 0x000f220000004200 */
[----:B-1----:R-:W-:Y:S01]  /*5980*/  FFMA.FTZ R2, R166, c[0x0][0x2d0], -R8 ;  /* 0x0000b400a6027a23 */ /* 0x002fe20000010808 */
[----:B------:R-:W-:Y:S01]  /*5990*/  HMMA.16816.F32.BF16 R84, R4, R22, R84 ;  /* 0x000000160454723c */ /* 0x000fe20000041854 */
[----:B------:R-:W-:Y:S01]  /*59a0*/  IMAD.MOV.U32 R100, RZ, RZ, R182 ;  /* 0x000000ffff647224 */ /* 0x000fe200078e00b6 */
[----:B------:R1:W5:Y:S01]  /*59b0*/  LDL.LU R220, [R1+0x88] ;  /* 0x0000880001dc7983 */ /* 0x0003620000300800 */
[----:B------:R4:W-:Y:S01]  /*59c0*/  MUFU.EX2 R166, R2 ;  /* 0x0000000200a67308 */ /* 0x0009e20000000800 */
[----:B------:R-:W-:-:S02]  /*59d0*/  IMAD.MOV.U32 R101, RZ, RZ, R181 ;  /* 0x000000ffff657224 */ /* 0x000fc400078e00b5 */
[----:B------:R-:W3:Y:S01]  /*59e0*/  LDL.LU R117, [R1+0x50] ;  /* 0x0000500001757983 */ /* 0x000ee20000300800 */
[----:B------:R-:W-:Y:S02]  /*59f0*/  IMAD.MOV.U32 R120, RZ, RZ, R11 ;  /* 0x000000ffff787224 */ /* 0x000fe400078e000b */
[----:B------:R-:W-:Y:S01]  /*5a00*/  IMAD.MOV.U32 R119, RZ, RZ, R53 ;  /* 0x000000ffff777224 */ /* 0x000fe200078e0035 */
[----:B------:R-:W1:Y:S01]  /*5a10*/  LDSM.16.MT88.4 R20, [R208+0x6900] ;  /* 0x00690000d014783b */ /* 0x000e620000004200 */
[C---:B--2---:R-:W-:Y:S03]  /*5a20*/  HMMA.16816.F32.BF16 R60, R4.reuse, R36, R156 ;  /* 0x00000024043c723c */ /* 0x044fe6000004189c */
[----:B------:R-:W2:Y:S01]  /*5a30*/  LDSM.16.MT88.4 R24, [R206+0x1100] ;  /* 0x00110000ce18783b */ /* 0x000ea20000004200 */
[----:B------:R-:W-:Y:S01]  /*5a40*/  MOV R123, R114 ;  /* 0x00000072007b7202 */ /* 0x000fe20000000f00 */
[----:B------:R-:W-:Y:S01]  /*5a50*/  IMAD.MOV.U32 R115, RZ, RZ, R44 ;  /* 0x000000ffff737224 */ /* 0x000fe200078e002c */
[----:B------:R-:W-:Y:S01]  /*5a60*/  MOV R126, R65 ;  /* 0x00000041007e7202 */ /* 0x000fe20000000f00 */
[----:B------:R-:W-:Y:S01]  /*5a70*/  IMAD.MOV.U32 R152, RZ, RZ, R165 ;  /* 0x000000ffff987224 */ /* 0x000fe200078e00a5 */
[----:B------:R-:W-:Y:S01]  /*5a80*/  MOV R150, R100 ;  /* 0x0000006400967202 */ /* 0x000fe20000000f00 */
[----:B----4-:R-:W-:Y:S01]  /*5a90*/  FFMA.FTZ R2, R167, c[0x0][0x2d0], -R8 ;  /* 0x0000b400a7027a23 */ /* 0x010fe20000010808 */
[----:B------:R-:W-:Y:S01]  /*5aa0*/  HMMA.16816.F32.BF16 R180, R4, R30, R80 ;  /* 0x0000001e04b4723c */ /* 0x000fe20000041850 */
[----:B------:R-:W-:-:S02]  /*5ab0*/  IMAD.MOV.U32 R155, RZ, RZ, R120 ;  /* 0x000000ffff9b7224 */ /* 0x000fc400078e0078 */
[----:B------:R-:W-:Y:S01]  /*5ac0*/  IMAD.MOV.U32 R151, RZ, RZ, R101 ;  /* 0x000000ffff977224 */ /* 0x000fe200078e0065 */
[----:B------:R4:W1:Y:S01]  /*5ad0*/  MUFU.EX2 R98, R2 ;  /* 0x0000000200627308 */ /* 0x0008620000000800 */
[----:B------:R-:W-:Y:S01]  /*5ae0*/  IMAD.MOV.U32 R118, RZ, RZ, R119 ;  /* 0x000000ffff767224 */ /* 0x000fe200078e0077 */
[----:B------:R-:W-:Y:S01]  /*5af0*/  MOV R119, R145 ;  /* 0x0000009100777202 */ /* 0x000fe20000000f00 */
[----:B------:R-:W-:Y:S01]  /*5b00*/  IMAD.MOV.U32 R114, RZ, RZ, R45 ;  /* 0x000000ffff727224 */ /* 0x000fe200078e002d */
[----:B------:R-:W-:Y:S01]  /*5b10*/  MOV R159, R155 ;  /* 0x0000009b009f7202 */ /* 0x000fe20000000f00 */
[----:B------:R-:W-:Y:S01]  /*5b20*/  IMAD.MOV.U32 R165, RZ, RZ, R150 ;  /* 0x000000ffffa57224 */ /* 0x000fe200078e0096 */
[----:B------:R-:W-:Y:S01]  /*5b30*/  HMMA.16816.F32.BF16 R80, R4, R18, R108 ;  /* 0x000000120450723c */ /* 0x000fe2000004186c */
[----:B------:R-:W-:Y:S01]  /*5b40*/  MOV R156, R152 ;  /* 0x00000098009c7202 */ /* 0x000fe20000000f00 */
[----:B------:R-:W-:Y:S01]  /*5b50*/  IMAD.MOV.U32 R157, RZ, RZ, R153 ;  /* 0x000000ffff9d7224 */ /* 0x000fe200078e0099 */
[----:B------:R-:W-:Y:S01]  /*5b60*/  MOV R158, R154 ;  /* 0x0000009a009e7202 */ /* 0x000fe20000000f00 */
[----:B------:R-:W-:Y:S01]  /*5b70*/  IMAD.MOV.U32 R127, RZ, RZ, R64 ;  /* 0x000000ffff7f7224 */ /* 0x000fe200078e0040 */
[----:B------:R-:W2:Y:S01]  /*5b80*/  LDSM.16.MT88.4 R28, [R205+0x1100] ;  /* 0x00110000cd1c783b */ /* 0x000ea20000004200 */
[----:B------:R-:W-:-:S02]  /*5b90*/  IMAD.MOV.U32 R125, RZ, RZ, R66 ;  /* 0x000000ffff7d7224 */ /* 0x000fc400078e0042 */
[C---:B------:R-:W-:Y:S01]  /*5ba0*/  HMMA.16816.F32.BF16 R48, R4.reuse, R34, R172 ;  /* 0x000000220430723c */ /* 0x040fe200000418ac */
[----:B------:R-:W-:Y:S02]  /*5bb0*/  IMAD.MOV.U32 R124, RZ, RZ, R67 ;  /* 0x000000ffff7c7224 */ /* 0x000fe400078e0043 */
[----:B----4-:R-:W-:Y:S01]  /*5bc0*/  FFMA.FTZ R2, R176, c[0x0][0x2d0], -R8 ;  /* 0x0000b400b0027a23 */ /* 0x010fe20000010808 */
[----:B------:R-:W-:Y:S01]  /*5bd0*/  MOV R150, R142 ;  /* 0x0000008e00967202 */ /* 0x000fe20000000f00 */
[----:B------:R-:W-:Y:S01]  /*5be0*/  IMAD.MOV.U32 R155, RZ, RZ, R151 ;  /* 0x000000ffff9b7224 */ /* 0x000fe200078e0097 */
[----:B------:R-:W-:Y:S01]  /*5bf0*/  MOV R110, R147 ;  /* 0x00000093006e7202 */ /* 0x000fe20000000f00 */
[----:B------:R4:W2:Y:S01]  /*5c00*/  MUFU.EX2 R9, R2 ;  /* 0x0000000200097308 */ /* 0x0008a20000000800 */
[----:B------:R-:W-:Y:S01]  /*5c10*/  IMAD.MOV.U32 R151, RZ, RZ, R143 ;  /* 0x000000ffff977224 */ /* 0x000fe200078e008f */
[----:B------:R-:W-:Y:S01]  /*5c20*/  MOV R142, R114 ;  /* 0x00000072008e7202 */ /* 0x000fe20000000f00 */
[----:B------:R-:W-:Y:S01]  /*5c30*/  IMAD.MOV.U32 R172, RZ, RZ, R99 ;  /* 0x000000ffffac7224 */ /* 0x000fe200078e0063 */
[----:B-1----:R-:W-:Y:S01]  /*5c40*/  MOV R173, R98 ;  /* 0x0000006200ad7202 */ /* 0x002fe20000000f00 */
        /* <DEDUP_REMOVED lines=8> */
[----:B------:R-:W1:Y:S01]  /*5cd0*/  LDSM.16.MT88.4 R16, [R208+0x1100] ;  /* 0x00110000d010783b */ /* 0x000e620000004200 */
[----:B------:R-:W-:-:S02]  /*5ce0*/  IMAD.MOV.U32 R111, RZ, RZ, R43 ;  /* 0x000000ffff6f7224 */ /* 0x000fc400078e002b */
[----:B----4-:R-:W-:Y:S01]  /*5cf0*/  FFMA.FTZ R2, R134, c[0x0][0x2d0], -R0 ;  /* 0x0000b40086027a23 */ /* 0x010fe20000010800 */
[----:B------:R-:W-:Y:S01]  /*5d00*/  MOV R114, R118 ;  /* 0x0000007600727202 */ /* 0x000fe20000000f00 */
[----:B------:R-:W-:Y:S01]  /*5d10*/  IMAD.MOV.U32 R143, RZ, RZ, R115 ;  /* 0x000000ffff8f7224 */ /* 0x000fe200078e0073 */
[----:B------:R-:W-:Y:S01]  /*5d20*/  MOV R154, R150 ;  /* 0x00000096009a7202 */ /* 0x000fe20000000f00 */
[----:B------:R4:W-:Y:S01]  /*5d30*/  MUFU.EX2 R252, R2 ;  /* 0x0000000200fc7308 */ /* 0x0009e20000000800 */
[----:B------:R-:W-:Y:S01]  /*5d40*/  IMAD.MOV.U32 R159, RZ, RZ, R155 ;  /* 0x000000ffff9f7224 */ /* 0x000fe200078e009b */
[----:B------:R-:W-:Y:S01]  /*5d50*/  MOV R148, R140 ;  /* 0x0000008c00947202 */ /* 0x000fe20000000f00 */
[----:B------:R-:W-:Y:S01]  /*5d60*/  IMAD.MOV.U32 R146, RZ, RZ, R94 ;  /* 0x000000ffff927224 */ /* 0x000fe200078e005e */
[C---:B------:R-:W-:Y:S01]  /*5d70*/  HMMA.16816.F32.BF16 R64, R4.reuse, R32, R168 ;  /* 0x000000200440723c */ /* 0x040fe200000418a8 */
[----:B------:R-:W-:Y:S01]  /*5d80*/  IMAD.MOV.U32 R153, RZ, RZ, R149 ;  /* 0x000000ffff997224 */ /* 0x000fe200078e0095 */
[----:B------:R-:W-:Y:S01]  /*5d90*/  MOV R176, R157 ;  /* 0x0000009d00b07202 */ /* 0x000fe20000000f00 */
[----:B------:R-:W1:Y:S04]  /*5da0*/  LDSM.16.MT88.4 R40, [R207+0x1100] ;  /* 0x00110000cf28783b */ /* 0x000e680000004200 */
[----:B------:R-:W1:Y:S01]  /*5db0*/  LDSM.16.MT88.4 R44, [R206+0x3100] ;  /* 0x00310000ce2c783b */ /* 0x000e620000004200 */
[----:B------:R-:W-:Y:S03]  /*5dc0*/  HMMA.16816.F32.BF16 R96, R4, R20, R196 ;  /* 0x000000140460723c */ /* 0x000fe600000418c4 */
[----:B------:R-:W-:Y:S01]  /*5dd0*/  LDSM.16.MT88.4 R36, [R205+0x3100] ;  /* 0x00310000cd24783b */ /* 0x000fe20000004200 */
[----:B----4-:R-:W-:-:S02]  /*5de0*/  FFMA.FTZ R2, R133, c[0x0][0x2d0], -R0 ;  /* 0x0000b40085027a23 */ /* 0x010fc40000010800 */
[----:B------:R-:W-:Y:S02]  /*5df0*/  IMAD.MOV.U32 R115, RZ, RZ, R119 ;  /* 0x000000ffff737224 */ /* 0x000fe400078e0077 */
[----:B------:R-:W-:Y:S01]  /*5e00*/  IMAD.MOV.U32 R118, RZ, RZ, R219 ;  /* 0x000000ffff767224 */ /* 0x000fe200078e00db */
[----:B------:R4:W1:Y:S01]  /*5e10*/  MUFU.EX2 R134, R2 ;  /* 0x0000000200867308 */ /* 0x0008620000000800 */
[----:B------:R-:W-:Y:S01]  /*5e20*/  MOV R119, R218 ;  /* 0x000000da00777202 */ /* 0x000fe20000000f00 */
[----:B------:R-:W-:Y:S01]  /*5e30*/  IMAD.MOV.U32 R155, RZ, RZ, R151 ;  /* 0x000000ffff9b7224 */ /* 0x000fe200078e0097 */
[----:B------:R-:W-:Y:S01]  /*5e40*/  HMMA.16816.F32.BF16 R92, R4, R22, R200 ;  /* 0x00000016045c723c */ /* 0x000fe200000418c8 */
[----:B------:R-:W-:Y:S01]  /*5e50*/  IMAD.MOV.U32 R149, RZ, RZ, R141 ;  /* 0x000000ffff957224 */ /* 0x000fe200078e008d */
[----:B------:R-:W-:Y:S01]  /*5e60*/  MOV R150, R142 ;  /* 0x0000008e00967202 */ /* 0x000fe20000000f00 */
[----:B------:R1:W5:Y:S01]  /*5e70*/  LDL.LU R219, [R1+0x84] ;  /* 0x0000840001db7983 */ /* 0x0003620000300800 */
[----:B------:R-:W-:-:S03]  /*5e80*/  MOV R140, R112 ;  /* 0x00000070008c7202 */ /* 0x000fc60000000f00 */
[----:B------:R-:W1:Y:S01]  /*5e90*/  LDSM.16.MT88.4 R32, [R208+0x3100] ;  /* 0x00310000d020783b */ /* 0x000e620000004200 */
[--C-:B----4-:R-:W-:Y:S01]  /*5ea0*/  FFMA.FTZ R2, R135, c[0x0][0x2d0], -R0.reuse ;  /* 0x0000b40087027a23 */ /* 0x110fe20000010800 */
[----:B------:R-:W-:Y:S01]  /*5eb0*/  HMMA.16816.F32.BF16 R104, R4, R12, R104 ;  /* 0x0000000c0468723c */ /* 0x000fe20000041868 */
[----:B------:R-:W-:Y:S01]  /*5ec0*/  IMAD.MOV.U32 R151, RZ, RZ, R143 ;  /* 0x000000ffff977224 */ /* 0x000fe200078e008f */
[----:B------:R-:W-:Y:S01]  /*5ed0*/  MOV R142, R114 ;  /* 0x00000072008e7202 */ /* 0x000fe20000000f00 */
[----:B------:R4:W-:Y:S01]  /*5ee0*/  MUFU.EX2 R133, R2 ;  /* 0x0000000200857308 */ /* 0x0009e20000000800 */
[----:B------:R-:W-:Y:S01]  /*5ef0*/  IMAD.MOV.U32 R141, RZ, RZ, R113 ;  /* 0x000000ffff8d7224 */ /* 0x000fe200078e0071 */
[----:B------:R1:W5:Y:S01]  /*5f00*/  LDL.LU R218, [R1+0x80] ;  /* 0x0000800001da7983 */ /* 0x0003620000300800 */
[----:B----4-:R-:W-:-:S05]  /*5f10*/  FFMA.FTZ R2, R164, c[0x0][0x2d0], -R0 ;  /* 0x0000b400a4027a23 */ /* 0x010fca0000010800 */
[----:B------:R-:W4:Y:S01]  /*5f20*/  MUFU.EX2 R11, R2 ;  /* 0x00000002000b7308 */ /* 0x000f220000000800 */
[----:B------:R-:W-:Y:S01]  /*5f30*/  HMMA.16816.F32.BF16 R100, R4, R14, R240 ;  /* 0x0000000e0464723c */ /* 0x000fe200000418f0 */
[----:B------:R-:W-:Y:S01]  /*5f40*/  IMAD.MOV.U32 R143, RZ, RZ, R115 ;  /* 0x000000ffff8f7224 */ /* 0x000fe200078e0073 */
[----:B------:R-:W-:Y:S01]  /*5f50*/  MOV R112, R116 ;  /* 0x0000007400707202 */ /* 0x000fe20000000f00 */
[----:B------:R-:W-:Y:S01]  /*5f60*/  IMAD.MOV.U32 R115, RZ, RZ, R119 ;  /* 0x000000ffff737224 */ /* 0x000fe200078e0077 */
[----:B------:R-:W-:Y:S01]  /*5f70*/  MOV R114, R118 ;  /* 0x0000007600727202 */ /* 0x000fe20000000f00 */
[----:B------:R-:W-:Y:S01]  /*5f80*/  IMAD.MOV.U32 R196, RZ, RZ, R140 ;  /* 0x000000ffffc47224 */ /* 0x000fe200078e008c */
[----:B------:R-:W-:Y:S01]  /*5f90*/  MOV R116, R217 ;  /* 0x000000d900747202 */ /* 0x000fe20000000f00 */
[----:B------:R-:W-:Y:S01]  /*5fa0*/  IMAD.MOV.U32 R135, RZ, RZ, R156 ;  /* 0x000000ffff877224 */ /* 0x000fe200078e009c */
[----:B------:R-:W-:Y:S01]  /*5fb0*/  F2FP.BF16.PACK_AB R4, R166, R172 ;  /* 0x000000aca604723e */ /* 0x000fe200000010ff */
[----:B------:R3:W5:Y:S01]  /*5fc0*/  LDL.LU R217, [R1+0x7c] ;  /* 0x00007c0001d97983 */ /* 0x0007620000300800 */
[----:B--2---:R-:W-:-:S02]  /*5fd0*/  F2FP.BF16.PACK_AB R6, R9, R173 ;  /* 0x000000ad0906723e */ /* 0x004fc400000010ff */
[----:B-1----:R-:W-:Y:S02]  /*5fe0*/  F2FP.BF16.PACK_AB R5, R134, R252 ;  /* 0x000000fc8605723e */ /* 0x002fe400000010ff */
[----:B----4-:R-:W-:Y:S01]  /*5ff0*/  F2FP.BF16.PACK_AB R7, R11, R133 ;  /* 0x000000850b07723e */ /* 0x010fe200000010ff */
        /* <DEDUP_REMOVED lines=27> */
[C---:B------:R-:W-:Y:S01]  /*61b0*/  HMMA.16816.F32.BF16 R136, R4.reuse, R28, R136 ;  /* 0x0000001c0488723c */ /* 0x040fe20000041888 */
[----:B------:R-:W-:Y:S07]  /*61c0*/  LDSM.16.MT88.4 R12, [R207+0x5100] ;  /* 0x00510000cf0c783b */ /* 0x000fee0000004200 */
[C---:B------:R-:W-:Y:S01]  /*61d0*/  HMMA.16816.F32.BF16 R108, R4.reuse, R30, R108 ;  /* 0x0000001e046c723c */ /* 0x040fe2000004186c */
[----:B------:R-:W-:Y:S07]  /*61e0*/  LDSM.16.MT88.4 R28, [R207+0x3100] ;  /* 0x00310000cf1c783b */ /* 0x000fee0000004200 */
[----:B------:R-:W-:Y:S01]  /*61f0*/  HMMA.16816.F32.BF16 R152, R4, R16, R232 ;  /* 0x000000100498723c */ /* 0x000fe200000418e8 */
[----:B---3--:R-:W-:-:S02]  /*6200*/  IMAD.MOV.U32 R113, RZ, RZ, R117 ;  /* 0x000000ffff717224 */ /* 0x008fc400078e0075 */
[----:B------:R-:W-:Y:S02]  /*6210*/  IMAD.MOV.U32 R117, RZ, RZ, R216 ;  /* 0x000000ffff757224 */ /* 0x000fe400078e00d8 */
[----:B------:R1:W5:Y:S01]  /*6220*/  LDL.LU R216, [R1+0x78] ;  /* 0x0000780001d87983 */ /* 0x0003620000300800 */
[----:B------:R-:W-:-:S03]  /*6230*/  MOV R167, R113 ;  /* 0x0000007100a77202 */ /* 0x000fc60000000f00 */
[----:B------:R1:W5:Y:S01]  /*6240*/  LDL.LU R215, [R1+0x74] ;  /* 0x0000740001d77983 */ /* 0x0003620000300800 */
[----:B------:R-:W-:Y:S03]  /*6250*/  HMMA.16816.F32.BF16 R112, R4, R26, R236 ;  /* 0x0000001a0470723c */ /* 0x000fe600000418ec */
[----:B------:R1:W5:Y:S04]  /*6260*/  LDL.LU R214, [R1+0x70] ;  /* 0x0000700001d67983 */ /* 0x0003680000300800 */
[----:B------:R1:W5:Y:S01]  /*6270*/  LDL.LU R213, [R1+0x6c] ;  /* 0x00006c0001d57983 */ /* 0x0003620000300800 */
[----:B------:R-:W-:Y:S01]  /*6280*/  MOV R239, R176 ;  /* 0x000000b000ef7202 */ /* 0x000fe20000000f00 */
[----:B------:R-:W-:-:S02]  /*6290*/  IMAD.MOV.U32 R238, RZ, RZ, R135 ;  /* 0x000000ffffee7224 */ /* 0x000fc400078e0087 */
[----:B------:R1:W5:Y:S01]  /*62a0*/  LDL.LU R212, [R1+0x68] ;  /* 0x0000680001d47983 */ /* 0x0003620000300800 */
[----:B------:R-:W-:Y:S01]  /*62b0*/  IMAD.MOV.U32 R176, RZ, RZ, R209 ;  /* 0x000000ffffb07224 */ /* 0x000fe200078e00d1 */
[----:B------:R-:W-:Y:S02]  /*62c0*/  MOV R135, R204 ;  /* 0x000000cc00877202 */ /* 0x000fe40000000f00 */
[----:B------:R1:W5:Y:S04]  /*62d0*/  LDL.LU R211, [R1+0x64] ;  /* 0x0000640001d37983 */ /* 0x0003680000300800 */
[----:B------:R1:W5:Y:S04]  /*62e0*/  LDL.LU R210, [R1+0x60] ;  /* 0x0000600001d27983 */ /* 0x0003680000300800 */
[----:B------:R1:W5:Y:S04]  /*62f0*/  LDL.LU R209, [R1+0x5c] ;  /* 0x00005c0001d17983 */ /* 0x0003680000300800 */
[----:B------:R1:W5:Y:S01]  /*6300*/  LDL.LU R204, [R1+0x58] ;  /* 0x0000580001cc7983 */ /* 0x0003620000300800 */
[----:B------:R-:W-:-:S02]  /*6310*/  MOV R143, R117 ;  /* 0x00000075008f7202 */ /* 0x000fc40000000f00 */
[C---:B------:R-:W-:Y:S01]  /*6320*/  HMMA.16816.F32.BF16 R116, R4.reuse, R18, R192 ;  /* 0x000000120474723c */ /* 0x040fe200000418c0 */
[----:B------:R-:W2:Y:S04]  /*6330*/  LDSM.16.MT88.4 R24, [R205+0x5100] ;  /* 0x00510000cd18783b */ /* 0x000ea80000004200 */
[----:B------:R-:W3:Y:S01]  /*6340*/  LDSM.16.MT88.4 R16, [R208+0x5100] ;  /* 0x00510000d010783b */ /* 0x000ee20000004200 */
[----:B------:R-:W-:Y:S01]  /*6350*/  IMAD.MOV.U32 R236, RZ, RZ, R20 ;  /* 0x000000ffffec7224 */ /* 0x000fe200078e0014 */
[----:B------:R-:W-:Y:S01]  /*6360*/  MOV R237, R21 ;  /* 0x0000001500ed7202 */ /* 0x000fe20000000f00 */
[----:B------:R-:W-:Y:S01]  /*6370*/  IMAD.MOV.U32 R240, RZ, RZ, R127 ;  /* 0x000000fffff07224 */ /* 0x000fe200078e007f */
[----:B------:R-:W-:Y:S01]  /*6380*/  MOV R241, R126 ;  /* 0x0000007e00f17202 */ /* 0x000fe20000000f00 */
[----:B------:R-:W-:Y:S01]  /*6390*/  IMAD.MOV.U32 R242, RZ, RZ, R125 ;  /* 0x000000fffff27224 */ /* 0x000fe200078e007d */
[----:B------:R-:W-:Y:S01]  /*63a0*/  MOV R243, R124 ;  /* 0x0000007c00f37202 */ /* 0x000fe20000000f00 */
[C---:B------:R-:W-:Y:S01]  /*63b0*/  HMMA.16816.F32.BF16 R160, R4.reuse, R40, R248 ;  /* 0x0000002804a0723c */ /* 0x040fe200000418f8 */
[----:B------:R-:W-:Y:S07]  /*63c0*/  LDSM.16.MT88.4 R20, [R206+0x5100] ;  /* 0x00510000ce14783b */ /* 0x000fee0000004200 */
[C---:B------:R-:W-:Y:S08]  /*63d0*/  HMMA.16816.F32.BF16 R120, R4.reuse, R42, R120 ;  /* 0x0000002a0478723c */ /* 0x040ff00000041878 */
[C---:B------:R-:W-:Y:S08]  /*63e0*/  HMMA.16816.F32.BF16 R40, R4.reuse, R46, R236 ;  /* 0x0000002e0428723c */ /* 0x040ff000000418ec */
[C---:B------:R-:W-:Y:S08]  /*63f0*/  HMMA.16816.F32.BF16 R192, R4.reuse, R32, R240 ;  /* 0x0000002004c0723c */ /* 0x040ff000000418f0 */
[C---:B------:R-:W-:Y:S08]  /*6400*/  HMMA.16816.F32.BF16 R124, R4.reuse, R36, R244 ;  /* 0x00000024047c723c */ /* 0x040ff000000418f4 */
[C---:B------:R-:W-:Y:S01]  /*6410*/  HMMA.16816.F32.BF16 R168, R4.reuse, R38, R168 ;  /* 0x0000002604a8723c */ /* 0x040fe200000418a8 */
[----:B------:R-:W4:Y:S07]  /*6420*/  LDSM.16.MT88.4 R36, [R205+0x7100] ;  /* 0x00710000cd24783b */ /* 0x000f2e0000004200 */
[----:B------:R-:W-:Y:S01]  /*6430*/  HMMA.16816.F32.BF16 R188, R4, R34, R188 ;  /* 0x0000002204bc723c */ /* 0x000fe200000418bc */
[----:B------:R-:W-:Y:S01]  /*6440*/  IMAD.MOV.U32 R203, RZ, RZ, R2 ;  /* 0x000000ffffcb7224 */ /* 0x000fe200078e0002 */
[----:B------:R-:W-:-:S02]  /*6450*/  MOV R47, R40 ;  /* 0x00000028002f7202 */ /* 0x000fc40000000f00 */
[----:B------:R-:W-:Y:S01]  /*6460*/  MOV R2, R135 ;  /* 0x0000008700027202 */ /* 0x000fe20000000f00 */
[----:B------:R-:W-:Y:S01]  /*6470*/  IMAD.MOV.U32 R135, RZ, RZ, R193 ;  /* 0x000000ffff877224 */ /* 0x000fe200078e00c1 */
[----:B------:R-:W-:Y:S02]  /*6480*/  MOV R40, R192 ;  /* 0x000000c000287202 */ /* 0x000fe40000000f00 */
[C---:B------:R-:W-:Y:S07]  /*6490*/  HMMA.16816.F32.BF16 R196, R4.reuse, R44, R196 ;  /* 0x0000002c04c4723c */ /* 0x040fee00000418c4 */
[----:B------:R-:W-:Y:S01]  /*64a0*/  MOV R45, R42 ;  /* 0x0000002a002d7202 */ /* 0x000fe20000000f00 */
[----:B------:R-:W-:Y:S01]  /*64b0*/  IMAD.MOV.U32 R44, RZ, RZ, R43 ;  /* 0x000000ffff2c7224 */ /* 0x000fe200078e002b */
[----:B------:R-:W-:Y:S01]  /*64c0*/  MOV R43, R194 ;  /* 0x000000c2002b7202 */ /* 0x000fe20000000f00 */
[----:B------:R-:W-:Y:S01]  /*64d0*/  IMAD.MOV.U32 R42, RZ, RZ, R195 ;  /* 0x000000ffff2a7224 */ /* 0x000fe200078e00c3 */
[C---:B--2---:R-:W-:Y:S05]  /*64e0*/  HMMA.16816.F32.BF16 R232, R4.reuse, R26, R84 ;  /* 0x0000001a04e8723c */ /* 0x044fea0000041854 */
[----:B------:R-:W-:Y:S01]  /*64f0*/  IMAD.MOV.U32 R35, RZ, RZ, R188 ;  /* 0x000000ffff237224 */ /* 0x000fe200078e00bc */
[----:B------:R-:W-:Y:S01]  /*6500*/  MOV R34, R189 ;  /* 0x000000bd00227202 */ /* 0x000fe20000000f00 */
[----:B------:R-:W-:Y:S01]  /*6510*/  IMAD.MOV.U32 R33, RZ, RZ, R190 ;  /* 0x000000ffff217224 */ /* 0x000fe200078e00be */
[----:B------:R-:W-:Y:S01]  /*6520*/  MOV R32, R191 ;  /* 0x000000bf00207202 */ /* 0x000fe20000000f00 */
[C---:B------:R-:W-:Y:S08]  /*6530*/  HMMA.16816.F32.BF16 R248, R4.reuse, R28, R184 ;  /* 0x0000001c04f8723c */ /* 0x040ff000000418b8 */
[C---:B---3--:R-:W-:Y:S08]  /*6540*/  HMMA.16816.F32.BF16 R84, R4.reuse, R16, R76 ;  /* 0x000000100454723c */ /* 0x048ff0000004184c */
[C---:B------:R-:W-:Y:S01]  /*6550*/  HMMA.16816.F32.BF16 R192, R4.reuse, R18, R72 ;  /* 0x0000001204c0723c */ /* 0x040fe20000041848 */
[----:B------:R-:W2:Y:S07]  /*6560*/  LDSM.16.MT88.4 R16, [R208+0x7100] ;  /* 0x00710000d010783b */ /* 0x000eae0000004200 */
[----:B------:R-:W-:Y:S01]  /*6570*/  HMMA.16816.F32.BF16 R188, R4, R12, R68 ;  /* 0x0000000c04bc723c */ /* 0x000fe20000041844 */
[----:B------:R-:W-:-:S07]  /*6580*/  MOV R28, R2 ;  /* 0x00000002001c7202 */ /* 0x000fce0000000f00 */
[----:B------:R-:W-:Y:S01]  /*6590*/  HMMA.16816.F32.BF16 R184, R4, R14, R56 ;  /* 0x0000000e04b8723c */ /* 0x000fe20000041838 */
[----:B------:R-:W3:Y:S01]  /*65a0*/  LDSM.16.MT88.4 R12, [R207+0x7100] ;  /* 0x00710000cf0c783b */ /* 0x000ee20000004200 */
[----:B------:R-:W-:-:S06]  /*65b0*/  FFMA.FTZ R2, R177, c[0x0][0x2d0], -R8 ;  /* 0x0000b400b1027a23 */ /* 0x000fcc0000010808 */
[C---:B------:R-:W-:Y:S01]  /*65c0*/  HMMA.16816.F32.BF16 R244, R4.reuse, R30, R180 ;  /* 0x0000001e04f4723c */ /* 0x040fe200000418b4 */
[----:B------:R1:W1:Y:S06]  /*65d0*/  MUFU.EX2 R75, R2 ;  /* 0x00000002004b7308 */ /* 0x00026c0000000800 */
[----:B------:R-:W-:Y:S01]  /*65e0*/  MOV R182, R179 ;  /* 0x000000b300b67202 */ /* 0x000fe20000000f00 */
[----:B------:R-:W-:Y:S01]  /*65f0*/  HMMA.16816.F32.BF16 R240, R4, R24, R128 ;  /* 0x0000001804f0723c */ /* 0x000fe20000041880 */
[----:B------:R-:W2:Y:S01]  /*6600*/  LDSM.16.MT88.4 R24, [R206+0x7100] ;  /* 0x00710000ce18783b */ /* 0x000ea20000004200 */
[----:B------:R-:W-:-:S02]  /*6610*/  IMAD.MOV.U32 R183, RZ, RZ, R178 ;  /* 0x000000ffffb77224 */ /* 0x000fc400078e00b2 */
[----:B------:R-:W-:Y:S02]  /*6620*/  IMAD.MOV.U32 R29, RZ, RZ, R176 ;  /* 0x000000ffff1d7224 */ /* 0x000fe400078e00b0 */
[----:B-1----:R-:W-:Y:S02]  /*6630*/  FFMA.FTZ R2, R182, c[0x0][0x2d0], -R8 ;  /* 0x0000b400b6027a23 */ /* 0x002fe40000010808 */
[----:B----4-:R-:W-:Y:S02]  /*6640*/  HMMA.16816.F32.BF16 R176, R4, R36, R60 ;  /* 0x0000002404b0723c */ /* 0x010fe4000004183c */
[----:B------:R1:W4:Y:S01]  /*6650*/  MUFU.EX2 R37, R2 ;  /* 0x0000000200257308 */ /* 0x0003220000000800 */
[----:B------:R-:W-:Y:S02]  /*6660*/  IMAD.MOV.U32 R46, RZ, RZ, R41 ;  /* 0x000000ffff2e7224 */ /* 0x000fe400078e0029 */
[----:B------:R-:W-:Y:S01]  /*6670*/  IMAD.MOV.U32 R41, RZ, RZ, R203 ;  /* 0x000000ffff297224 */ /* 0x000fe200078e00cb */
[----:B------:R-:W-:Y:S01]  /*6680*/  MOV R130, R28 ;  /* 0x0000001c00827202 */ /* 0x000fe20000000f00 */
[----:B------:R-:W-:-:S02]  /*6690*/  IMAD.MOV.U32 R181, RZ, RZ, R164 ;  /* 0x000000ffffb57224 */ /* 0x000fc400078e00a4 */
[----:B-1----:R-:W-:-:S04]  /*66a0*/  FFMA.FTZ R2, R183, c[0x0][0x2d0], -R8 ;  /* 0x0000b400b7027a23 */ /* 0x002fc80000010808 */
[----:B------:R1:W1:Y:S01]  /*66b0*/  MUFU.EX2 R36, R2 ;  /* 0x0000000200247308 */ /* 0x0002620000000800 */
[----:B------:R-:W-:Y:S01]  /*66c0*/  MOV R183, R135 ;  /* 0x0000008700b77202 */ /* 0x000fe20000000f00 */
[----:B------:R-:W-:Y:S01]  /*66d0*/  IMAD.MOV.U32 R182, RZ, RZ, R174 ;  /* 0x000000ffffb67224 */ /* 0x000fe200078e00ae */
[----:B------:R-:W-:Y:S01]  /*66e0*/  MOV R180, R41 ;  /* 0x0000002900b47202 */ /* 0x000fe20000000f00 */
[----:B------:R-:W-:Y:S01]  /*66f0*/  IMAD.MOV.U32 R164, RZ, RZ, R175 ;  /* 0x000000ffffa47224 */ /* 0x000fe200078e00af */
[----:B------:R-:W-:Y:S01]  /*6700*/  MOV R41, R173 ;  /* 0x000000ad00297202 */ /* 0x000fe20000000f00 */
[----:B------:R-:W-:Y:S01]  /*6710*/  IMAD.MOV.U32 R174, RZ, RZ, R158 ;  /* 0x000000ffffae7224 */ /* 0x000fe200078e009e */
[----:B------:R-:W-:Y:S02]  /*6720*/  MOV R173, R156 ;  /* 0x0000009c00ad7202 */ /* 0x000fe40000000f00 */
[----:B------:R-:W-:Y:S01]  /*6730*/  MOV R175, R159 ;  /* 0x0000009f00af7202 */ /* 0x000fe20000000f00 */
[----:B-1----:R-:W-:Y:S01]  /*6740*/  FFMA.FTZ R2, R167, c[0x0][0x2d0], -R8 ;  /* 0x0000b400a7027a23 */ /* 0x002fe20000010808 */
[----:B------:R-:W-:Y:S01]  /*6750*/  MOV R156, R148 ;  /* 0x00000094009c7202 */ /* 0x000fe20000000f00 */
[----:B------:R-:W-:-:S02]  /*6760*/  IMAD.MOV.U32 R167, RZ, RZ, R165 ;  /* 0x000000ffffa77224 */ /* 0x000fc400078e00a5 */
[----:B------:R1:W1:Y:S01]  /*6770*/  MUFU.EX2 R135, R2 ;  /* 0x0000000200877308 */ /* 0x0002620000000800 */
[----:B------:R-:W-:Y:S01]  /*6780*/  MOV R158, R150 ;  /* 0x00000096009e7202 */ /* 0x000fe20000000f00 */
[----:B------:R-:W-:Y:S01]  /*6790*/  IMAD.MOV.U32 R159, RZ, RZ, R140 ;  /* 0x000000ffff9f7224 */ /* 0x000fe200078e008c */
[----:B------:R-:W-:Y:S01]  /*67a0*/  MOV R148, R143 ;  /* 0x0000008f00947202 */ /* 0x000fe20000000f00 */
[----:B------:R-:W-:Y:S01]  /*67b0*/  IMAD.MOV.U32 R165, RZ, RZ, R142 ;  /* 0x000000ffffa57224 */ /* 0x000fe200078e008e */
[----:B------:R-:W-:Y:S01]  /*67c0*/  HMMA.16816.F32.BF16 R236, R4, R20, R88 ;  /* 0x0000001404ec723c */ /* 0x000fe20000041858 */
[----:B------:R-:W-:Y:S01]  /*67d0*/  IMAD.MOV.U32 R73, RZ, RZ, R182 ;  /* 0x000000ffff497224 */ /* 0x000fe200078e00b6 */
[----:B------:R-:W-:Y:S02]  /*67e0*/  MOV R182, R158 ;  /* 0x0000009e00b67202 */ /* 0x000fe40000000f00 */
[----:B------:R-:W-:Y:S01]  /*67f0*/  MOV R150, R141 ;  /* 0x0000008d00967202 */ /* 0x000fe20000000f00 */
[----:B------:R-:W-:Y:S01]  /*6800*/  IMAD.MOV.U32 R63, RZ, RZ, R75 ;  /* 0x000000ffff3f7224 */ /* 0x000fe200078e004b */
[----:B------:R-:W2:Y:S01]  /*6810*/  LDSM.16.MT88.4 R140, [R205+0x1900] ;  /* 0x00190000cd8c783b */ /* 0x000ea20000004200 */
[----:B-1----:R-:W-:-:S02]  /*6820*/  FFMA.FTZ R2, R157, c[0x0][0x2d0], -R0 ;  /* 0x0000b4009d027a23 */ /* 0x002fc40000010800 */
[----:B------:R-:W-:Y:S01]  /*6830*/  IMAD.MOV.U32 R157, RZ, RZ, R149 ;  /* 0x000000ffff9d7224 */ /* 0x000fe200078e0095 */
[----:B------:R-:W-:Y:S01]  /*6840*/  HMMA.16816.F32.BF16 R200, R4, R22, R80 ;  /* 0x0000001604c8723c */ /* 0x000fe20000041850 */
[----:B------:R-:W-:Y:S01]  /*6850*/  IMAD.MOV.U32 R149, RZ, RZ, R10 ;  /* 0x000000ffff957224 */ /* 0x000fe200078e000a */
[----:B------:R-:W-:Y:S01]  /*6860*/  MOV R89, R34 ;  /* 0x0000002200597202 */ /* 0x000fe20000000f00 */
        /* <DEDUP_REMOVED lines=12> */
[----:B-1----:R-:W-:Y:S01]  /*6930*/  FFMA.FTZ R2, R130, c[0x0][0x2d0], -R0 ;  /* 0x0000b40082027a23 */ /* 0x002fe20000010800 */
        /* <DEDUP_REMOVED lines=12> */
[----:B--2---:R-:W-:Y:S01]  /*6a00*/  HMMA.16816.F32.BF16 R172, R4, R16, R96 ;  /* 0x0000001004ac723c */ /* 0x004fe20000041860 */
[----:B------:R-:W-:Y:S01]  /*6a10*/  IMAD.MOV.U32 R128, RZ, RZ, R43 ;  /* 0x000000ffff807224 */ /* 0x000fe200078e002b */
[----:B------:R-:W-:Y:S01]  /*6a20*/  MOV R129, R42 ;  /* 0x0000002a00817202 */ /* 0x000fe20000000f00 */
[----:B------:R-:W-:-:S02]  /*6a30*/  IMAD.MOV.U32 R81, RZ, RZ, R167 ;  /* 0x000000ffff517224 */ /* 0x000fc400078e00a7 */
[----:B-1----:R-:W-:Y:S01]  /*6a40*/  FFMA.FTZ R2, R73, c[0x0][0x2d0], -R0 ;  /* 0x0000b40049027a23 */ /* 0x002fe20000010800 */
        /* <DEDUP_REMOVED lines=10> */
[----:B------:R-:W-:Y:S01]  /*6af0*/  LDSM.16.MT88.4 R148, [R206+0x1900] ;  /* 0x00190000ce94783b */ /* 0x000fe20000004200 */
[C---:B---3--:R-:W-:Y:S01]  /*6b00*/  HMMA.16816.F32.BF16 R16, R4.reuse, R14, R100 ;  /* 0x0000000e0410723c */ /* 0x048fe20000041864 */
[----:B------:R-:W-:Y:S01]  /*6b10*/  IMAD.MOV.U32 R131, RZ, RZ, R180 ;  /* 0x000000ffff837224 */ /* 0x000fe200078e00b4 */
[----:B------:R-:W-:Y:S01]  /*6b20*/  MOV R180, R156 ;  /* 0x0000009c00b47202 */ /* 0x000fe20000000f00 */
[----:B------:R-:W-:Y:S01]  /*6b30*/  FFMA.FTZ R0, R74, c[0x0][0x2d0], -R0 ;  /* 0x0000b4004a007a23 */ /* 0x000fe20000010800 */
[----:B------:R-:W-:Y:S03]  /*6b40*/  LDSM.16.MT88.4 R156, [R208+0x1900] ;  /* 0x00190000d09c783b */ /* 0x000fe60000004200 */
[----:B------:R-:W-:Y:S01]  /*6b50*/  MOV R102, R63 ;  /* 0x0000003f00667202 */ /* 0x000fe20000000f00 */
[----:B------:R-:W-:Y:S01]  /*6b60*/  IMAD.MOV.U32 R63, RZ, RZ, R56 ;  /* 0x000000ffff3f7224 */ /* 0x000fe200078e0038 */
[C---:B------:R-:W-:Y:S01]  /*6b70*/  HMMA.16816.F32.BF16 R28, R4.reuse, R24, R64 ;  /* 0x00000018041c723c */ /* 0x040fe20000041840 */
[----:B------:R-:W1:Y:S01]  /*6b80*/  LDSM.16.MT88.4 R56, [R208+0x3900] ;  /* 0x00390000d038783b */ /* 0x000e620000004200 */
[----:B------:R-:W-:Y:S01]  /*6b90*/  IMAD.MOV.U32 R70, RZ, RZ, R81 ;  /* 0x000000ffff467224 */ /* 0x000fe200078e0051 */
[----:B------:R-:W-:Y:S01]  /*6ba0*/  MOV R74, R42 ;  /* 0x0000002a004a7202 */ /* 0x000fe20000000f00 */
[----:B------:R-:W-:Y:S01]  /*6bb0*/  IMAD.MOV.U32 R75, RZ, RZ, R43 ;  /* 0x000000ffff4b7224 */ /* 0x000fe200078e002b */
[----:B------:R-:W-:Y:S01]  /*6bc0*/  MOV R80, R40 ;  /* 0x0000002800507202 */ /* 0x000fe20000000f00 */
[----:B------:R-:W-:Y:S01]  /*6bd0*/  IMAD.MOV.U32 R81, RZ, RZ, R41 ;  /* 0x000000ffff517224 */ /* 0x000fe200078e0029 */
[----:B------:R-:W-:Y:S01]  /*6be0*/  LDSM.16.MT88.4 R64, [R207+0x3900] ;  /* 0x00390000cf40783b */ /* 0x000fe20000004200 */
[C---:B------:R-:W-:Y:S03]  /*6bf0*/  HMMA.16816.F32.BF16 R24, R4.reuse, R26, R48 ;  /* 0x0000001a0418723c */ /* 0x040fe60000041830 */
[----:B------:R-:W2:Y:S01]  /*6c00*/  LDSM.16.MT88.4 R40, [R205+0x3900] ;  /* 0x00390000cd28783b */ /* 0x000ea20000004200 */
[----:B------:R3:W-:Y:S03]  /*6c10*/  MUFU.EX2 R8, R2 ;  /* 0x0000000200087308 */ /* 0x0007e60000000800 */
[----:B------:R-:W1:Y:S01]  /*6c20*/  LDSM.16.MT88.4 R48, [R206+0x3900] ;  /* 0x00390000ce30783b */ /* 0x000e620000004200 */
[C---:B------:R-:W-:Y:S01]  /*6c30*/  HMMA.16816.F32.BF16 R20, R4.reuse, R38, R52 ;  /* 0x000000260414723c */ /* 0x040fe20000041834 */
[----:B------:R-:W-:Y:S01]  /*6c40*/  MOV R79, R164 ;  /* 0x000000a4004f7202 */ /* 0x000fe20000000f00 */
[----:B------:R-:W-:Y:S01]  /*6c50*/  IMAD.MOV.U32 R68, RZ, RZ, R181 ;  /* 0x000000ffff447224 */ /* 0x000fe200078e00b5 */
[----:B------:R-:W-:Y:S01]  /*6c60*/  MOV R69, R180 ;  /* 0x000000b400457202 */ /* 0x000fe20000000f00 */
[----:B------:R-:W3:Y:S01]  /*6c70*/  MUFU.EX2 R0, R0 ;  /* 0x0000000000007308 */ /* 0x000ee20000000800 */
[----:B------:R-:W1:Y:S03]  /*6c80*/  LDSM.16.MT88.4 R164, [R207+0x1900] ;  /* 0x00190000cfa4783b */ /* 0x000e660000004200 */
[----:B------:R-:W-:Y:S01]  /*6c90*/  HMMA.16816.F32.BF16 R180, R4, R12, R104 ;  /* 0x0000000c04b4723c */ /* 0x000fe20000041868 */
[----:B------:R-:W-:Y:S01]  /*6ca0*/  IMAD.MOV.U32 R54, RZ, RZ, R128 ;  /* 0x000000ffff367224 */ /* 0x000fe200078e0080 */
[----:B------:R-:W-:Y:S01]  /*6cb0*/  MOV R55, R129 ;  /* 0x0000008100377202 */ /* 0x000fe20000000f00 */
[----:B------:R-:W-:Y:S04]  /*6cc0*/  LDSM.16.MT88.4 R96, [R207+0x5900] ;  /* 0x00590000cf60783b */ /* 0x000fe80000004200 */
[----:B----4-:R-:W-:Y:S01]  /*6cd0*/  IMAD.MOV.U32 R6, RZ, RZ, R37 ;  /* 0x000000ffff067224 */ /* 0x010fe200078e0025 */
[----:B------:R-:W-:Y:S01]  /*6ce0*/  MOV R7, R36 ;  /* 0x0000002400077202 */ /* 0x000fe20000000f00 */
[----:B---3--:R-:W-:Y:S01]  /*6cf0*/  IMAD.MOV.U32 R2, RZ, RZ, R130 ;  /* 0x000000ffff027224 */ /* 0x008fe200078e0082 */
[----:B------:R-:W-:Y:S01]  /*6d00*/  MOV R13, R131 ;  /* 0x00000083000d7202 */ /* 0x000fe20000000f00 */
[----:B------:R-:W-:Y:S01]  /*6d10*/  IMAD.MOV.U32 R52, RZ, RZ, R82 ;  /* 0x000000ffff347224 */ /* 0x000fe200078e0052 */
[----:B------:R-:W-:-:S02]  /*6d20*/  F2FP.BF16.PACK_AB R128, R6, R102 ;  /* 0x000000660680723e */ /* 0x000fc400000010ff */
[----:B------:R-:W-:Y:S01]  /*6d30*/  MOV R53, R83 ;  /* 0x0000005300357202 */ /* 0x000fe20000000f00 */
[----:B------:R-:W-:Y:S01]  /*6d40*/  IMAD.MOV.U32 R93, RZ, RZ, R74 ;  /* 0x000000ffff5d7224 */ /* 0x000fe200078e004a */
[----:B------:R-:W-:Y:S02]  /*6d50*/  F2FP.BF16.PACK_AB R130, R135, R7 ;  /* 0x000000078782723e */ /* 0x000fe400000010ff */
[----:B------:R-:W-:Y:S01]  /*6d60*/  MOV R92, R75 ;  /* 0x0000004b005c7202 */ /* 0x000fe20000000f00 */
[----:B------:R-:W-:Y:S01]  /*6d70*/  IMAD.MOV.U32 R4, RZ, RZ, R62 ;  /* 0x000000ffff047224 */ /* 0x000fe200078e003e */
[----:B------:R-:W-:Y:S01]  /*6d80*/  F2FP.BF16.PACK_AB R129, R9, R10 ;  /* 0x0000000a0981723e */ /* 0x000fe200000010ff */
[----:B------:R-:W-:Y:S01]  /*6d90*/  IMAD.MOV.U32 R95, RZ, RZ, R72 ;  /* 0x000000ffff5f7224 */ /* 0x000fe200078e0048 */
[----:B------:R-:W-:Y:S02]  /*6da0*/  F2FP.BF16.PACK_AB R131, R0, R8 ;  /* 0x000000080083723e */ /* 0x000fe400000010ff */
[----:B------:R-:W-:Y:S01]  /*6db0*/  MOV R94, R73 ;  /* 0x00000049005e7202 */ /* 0x000fe20000000f00 */
[----:B------:R-:W-:Y:S01]  /*6dc0*/  IMAD.MOV.U32 R5, RZ, RZ, R92 ;  /* 0x000000ffff057224 */ /* 0x000fe200078e005c */
[----:B------:R-:W-:Y:S01]  /*6dd0*/  MOV R12, R81 ;  /* 0x00000051000c7202 */ /* 0x000fe20000000f00 */
[----:B------:R-:W-:Y:S01]  /*6de0*/  IMAD.MOV.U32 R103, RZ, RZ, R80 ;  /* 0x000000ffff677224 */ /* 0x000fe200078e0050 */
[----:B------:R-:W3:Y:S01]  /*6df0*/  LDSM.16.MT88.4 R72, [R205+0x5900] ;  /* 0x00590000cd48783b */ /* 0x000ee20000004200 */
[C---:B------:R-:W-:Y:S03]  /*6e00*/  HMMA.16816.F32.BF16 R136, R128.reuse, R140, R136 ;  /* 0x0000008c8088723c */ /* 0x040fe60000041888 */
[----:B------:R-:W4:Y:S04]  /*6e10*/  LDSM.16.MT88.4 R80, [R206+0x5900] ;  /* 0x00590000ce50783b */ /* 0x000f280000004200 */
[----:B------:R-:W-:Y:S01]  /*6e20*/  LDSM.16.MT88.4 R104, [R205+0x7900] ;  /* 0x00790000cd68783b */ /* 0x000fe20000004200 */
[C---:B------:R-:W-:Y:S07]  /*6e30*/  HMMA.16816.F32.BF16 R140, R128.reuse, R142, R108 ;  /* 0x0000008e808c723c */ /* 0x040fee000004186c */
[----:B------:R-:W-:Y:S01]  /*6e40*/  IMAD.MOV.U32 R108, RZ, RZ, R88 ;  /* 0x000000ffff6c7224 */ /* 0x000fe200078e0058 */
[----:B------:R-:W-:Y:S01]  /*6e50*/  MOV R109, R89 ;  /* 0x00000059006d7202 */ /* 0x000fe20000000f00 */
[----:B------:R-:W-:Y:S01]  /*6e60*/  IMAD.MOV.U32 R110, RZ, RZ, R90 ;  /* 0x000000ffff6e7224 */ /* 0x000fe200078e005a */
[----:B------:R-:W-:Y:S01]  /*6e70*/  MOV R111, R91 ;  /* 0x0000005b006f7202 */ /* 0x000fe20000000f00 */
[C---:B-1----:R-:W-:Y:S01]  /*6e80*/  HMMA.16816.F32.BF16 R52, R128.reuse, R56, R52 ;  /* 0x000000388034723c */ /* 0x042fe20000041834 */
[----:B------:R-:W1:Y:S07]  /*6e90*/  LDSM.16.MT88.4 R88, [R208+0x5900] ;  /* 0x00590000d058783b */ /* 0x000e6e0000004200 */
[C---:B------:R-:W-:Y:S07]  /*6ea0*/  HMMA.16816.F32.BF16 R56, R128.reuse, R58, R108 ;  /* 0x0000003a8038723c */ /* 0x040fee000004186c */
[----:B------:R-:W-:Y:S01]  /*6eb0*/  MOV R111, R13 ;  /* 0x0000000d006f7202 */ /* 0x000fe20000000f00 */
[----:B------:R-:W-:Y:S04]  /*6ec0*/  HMMA.16816.F32.BF16 R144, R128, R148, R144 ;  /* 0x000000948090723c */ /* 0x000fe80000041890 */
[----:B------:R-:W-:-:S04]  /*6ed0*/  FADD.FTZ R2, R2, R111 ;  /* 0x0000006f02027221 */ /* 0x000fc80000010000 */
[----:B------:R-:W-:Y:S01]  /*6ee0*/  HMMA.16816.F32.BF16 R152, R128, R156, R152 ;  /* 0x0000009c8098723c */ /* 0x000fe20000041898 */
[----:B------:R-:W-:-:S07]  /*6ef0*/  FADD.FTZ R5, R5, R2 ;  /* 0x0000000205057221 */ /* 0x000fce0000010000 */
[C---:B------:R-:W-:Y:S07]  /*6f00*/  HMMA.16816.F32.BF16 R148, R128.reuse, R150, R112 ;  /* 0x000000968094723c */ /* 0x040fee0000041870 */
[----:B------:R-:W-:Y:S01]  /*6f10*/  IMAD.MOV.U32 R112, RZ, RZ, R47 ;  /* 0x000000ffff707224 */ /* 0x000fe200078e002f */
[----:B------:R-:W-:Y:S01]  /*6f20*/  HMMA.16816.F32.BF16 R156, R128, R158, R116 ;  /* 0x0000009e809c723c */ /* 0x000fe20000041874 */
[----:B------:R-:W-:Y:S01]  /*6f30*/  MOV R113, R46 ;  /* 0x0000002e00717202 */ /* 0x000fe20000000f00 */
[----:B------:R-:W-:Y:S01]  /*6f40*/  IMAD.MOV.U32 R114, RZ, RZ, R45 ;  /* 0x000000ffff727224 */ /* 0x000fe200078e002d */
[----:B------:R-:W-:-:S04]  /*6f50*/  MOV R115, R44 ;  /* 0x0000002c00737202 */ /* 0x000fc80000000f00 */
[----:B------:R-:W-:Y:S01]  /*6f60*/  IMAD.MOV.U32 R116, RZ, RZ, R60 ;  /* 0x000000ffff747224 */ /* 0x000fe200078e003c */
[----:B--2---:R-:W-:Y:S01]  /*6f70*/  HMMA.16816.F32.BF16 R36, R128, R40, R124 ;  /* 0x000000288024723c */ /* 0x004fe2000004187c */
[----:B------:R-:W-:-:S06]  /*6f80*/  MOV R117, R63 ;  /* 0x0000003f00757202 */ /* 0x000fcc0000000f00 */
[----:B------:R-:W-:Y:S01]  /*6f90*/  MOV R126, R61 ;  /* 0x0000003d007e7202 */ /* 0x000fe20000000f00 */
[C---:B------:R-:W-:Y:S07]  /*6fa0*/  HMMA.16816.F32.BF16 R44, R128.reuse, R48, R196 ;  /* 0x00000030802c723c */ /* 0x040fee00000418c4 */
[----:B------:R-:W-:Y:S01]  /*6fb0*/  MOV R196, R93 ;  /* 0x0000005d00c47202 */ /* 0x000fe20000000f00 */
[----:B------:R-:W-:Y:S01]  /*6fc0*/  HMMA.16816.F32.BF16 R60, R128, R64, R248 ;  /* 0x00000040803c723c */ /* 0x000fe200000418f8 */
[----:B------:R-:W-:Y:S01]  /*6fd0*/  IMAD.MOV.U32 R197, RZ, RZ, R94 ;  /* 0x000000ffffc57224 */ /* 0x000fe200078e005e */
[----:B------:R-:W-:-:S05]  /*6fe0*/  MOV R198, R95 ;  /* 0x0000005f00c67202 */ /* 0x000fca0000000f00 */
[----:B------:R-:W-:Y:S01]  /*6ff0*/  MOV R251, R79 ;  /* 0x0000004f00fb7202 */ /* 0x000fe20000000f00 */
[----:B------:R-:W-:-:S04]  /*7000*/  FADD.FTZ R5, R197, R5 ;  /* 0x00000005c5057221 */ /* 0x000fc80000010000 */
[----:B------:R-:W-:-:S04]  /*7010*/  FADD.FTZ R2, R196, R251 ;  /* 0x000000fbc4027221 */ /* 0x000fc80000010000 */
[----:B------:R-:W-:Y:S02]  /*7020*/  FADD.FTZ R2, R198, R2 ;  /* 0x00000002c6027221 */ /* 0x000fe40000010000 */
[----:B------:R-:W-:Y:S01]  /*7030*/  FADD.FTZ R5, R116, R5 ;  /* 0x0000000574057221 */ /* 0x000fe20000010000 */
[C---:B------:R-:W-:Y:S01]  /*7040*/  HMMA.16816.F32.BF16 R160, R128.reuse, R164, R160 ;  /* 0x000000a480a0723c */ /* 0x040fe200000418a0 */
[----:B------:R-:W-:Y:S02]  /*7050*/  IMAD.MOV.U32 R118, RZ, RZ, R68 ;  /* 0x000000ffff767224 */ /* 0x000fe400078e0044 */
[----:B------:R-:W-:Y:S01]  /*7060*/  FADD.FTZ R4, R4, R2 ;  /* 0x0000000204047221 */ /* 0x000fe20000010000 */
[----:B------:R-:W-:Y:S01]  /*7070*/  MOV R119, R69 ;  /* 0x0000004500777202 */ /* 0x000fe20000000f00 */
[----:B------:R-:W-:Y:S01]  /*7080*/  IMAD.MOV.U32 R127, RZ, RZ, R12 ;  /* 0x000000ffff7f7224 */ /* 0x000fe200078e000c */
[----:B------:R-:W-:Y:S01]  /*7090*/  MOV R199, R71 ;  /* 0x0000004700c77202 */ /* 0x000fe20000000f00 */
[----:B------:R-:W-:Y:S01]  /*70a0*/  FADD.FTZ R2, R117, R5 ;  /* 0x0000000575027221 */ /* 0x000fe20000010000 */
[----:B------:R-:W-:Y:S01]  /*70b0*/  HMMA.16816.F32.BF16 R164, R128, R166, R120 ;  /* 0x000000a680a4723c */ /* 0x000fe20000041878 */
[----:B------:R-:W-:Y:S01]  /*70c0*/  LDSM.16.MT88.4 R120, [R208+0x7900] ;  /* 0x00790000d078783b */ /* 0x000fe20000004200 */
[----:B------:R-:W-:-:S03]  /*70d0*/  FADD.FTZ R4, R118, R4 ;  /* 0x0000000476047221 */ /* 0x000fc60000010000 */
[----:B------:R-:W-:Y:S03]  /*70e0*/  LDSM.16.MT88.4 R12, [R207+0x7900] ;  /* 0x00790000cf0c783b */ /* 0x000fe60000004200 */
[----:B------:R-:W-:Y:S01]  /*70f0*/  HMMA.16816.F32.BF16 R48, R128, R50, R112 ;  /* 0x000000328030723c */ /* 0x000fe20000041870 */
[----:B------:R-:W2:Y:S01]  /*7100*/  LDSM.16.MT88.4 R112, [R206+0x7900] ;  /* 0x00790000ce70783b */ /* 0x000ea20000004200 */
[----:B------:R-:W-:Y:S02]  /*7110*/  FADD.FTZ R2, R119, R2 ;  /* 0x0000000277027221 */ /* 0x000fe40000010000 */
[----:B------:R-:W-:-:S04]  /*7120*/  FADD.FTZ R4, R199, R4 ;  /* 0x00000004c7047221 */ /* 0x000fc80000010000 */
[----:B------:R-:W-:Y:S01]  /*7130*/  HMMA.16816.F32.BF16 R40, R128, R42, R168 ;  /* 0x0000002a8028723c */ /* 0x000fe200000418a8 */
[----:B------:R-:W-:-:S06]  /*7140*/  IMAD.MOV.U32 R124, RZ, RZ, R78 ;  /* 0x000000ffff7c7224 */ /* 0x000fcc00078e004e */
[----:B------:R-:W-:Y:S01]  /*7150*/  IMAD.MOV.U32 R168, RZ, RZ, R76 ;  /* 0x000000ffffa87224 */ /* 0x000fe200078e004c */
[----:B------:R-:W-:Y:S01]  /*7160*/  MOV R169, R77 ;  /* 0x0000004d00a97202 */ /* 0x000fe20000000f00 */
[----:B------:R-:W-:Y:S02]  /*7170*/  IMAD.MOV.U32 R125, RZ, RZ, R70 ;  /* 0x000000ffff7d7224 */ /* 0x000fe400078e0046 */
[----:B------:R-:W-:Y:S02]  /*7180*/  FADD.FTZ R2, R168, R2 ;  /* 0x00000002a8027221 */ /* 0x000fe40000010000 */
[----:B------:R-:W-:Y:S02]  /*7190*/  FADD.FTZ R4, R169, R4 ;  /* 0x00000004a9047221 */ /* 0x000fe40000010000 */
[----:B------:R-:W-:Y:S02]  /*71a0*/  FADD.FTZ R2, R124, R2 ;  /* 0x000000027c027221 */ /* 0x000fe40000010000 */
[----:B------:R-:W-:-:S02]  /*71b0*/  FADD.FTZ R4, R125, R4 ;  /* 0x000000047d047221 */ /* 0x000fc40000010000 */
[----:B------:R-:W-:Y:S02]  /*71c0*/  FADD.FTZ R2, R126, R2 ;  /* 0x000000027e027221 */ /* 0x000fe40000010000 */
[----:B------:R-:W-:Y:S01]  /*71d0*/  FADD.FTZ R4, R252, R4 ;  /* 0x00000004fc047221 */ /* 0x000fe20000010000 */
[----:B------:R-:W-:Y:S01]  /*71e0*/  MOV R170, R103 ;  /* 0x0000006700aa7202 */ /* 0x000fe20000000f00 */
[----:B------:R-:W-:Y:S02]  /*71f0*/  FADD.FTZ R2, R127, R2 ;  /* 0x000000027f027221 */ /* 0x000fe40000010000 */
[----:B------:R-:W-:Y:S01]  /*7200*/  FADD.FTZ R4, R134, R4 ;  /* 0x0000000486047221 */ /* 0x000fe20000010000 */
[----:B------:R-:W-:Y:S01]  /*7210*/  UIMAD.WIDE.U32 UR20, UR7, UR4, URZ ;  /* 0x00000004071472a5 */ /* 0x000fe2000f8e003f */
[----:B------:R-:W-:Y:S02]  /*7220*/  IMAD.MOV.U32 R171, RZ, RZ, R102 ;  /* 0x000000ffffab7224 */ /* 0x000fe400078e0066 */
[----:B------:R-:W-:-:S02]  /*7230*/  FADD.FTZ R2, R170, R2 ;  /* 0x00000002aa027221 */ /* 0x000fc40000010000 */
[----:B------:R-:W-:Y:S02]  /*7240*/  FADD.FTZ R5, R133, R4 ;  /* 0x0000000485057221 */ /* 0x000fe40000010000 */
[----:B------:R-:W-:Y:S01]  /*7250*/  FADD.FTZ R4, R171, R2 ;  /* 0x00000002ab047221 */ /* 0x000fe20000010000 */
[----:B------:R-:W-:Y:S01]  /*7260*/  PLOP3.LUT P0, PT, PT, PT, UP1, 0x40, 0x0 ;  /* 0x000000000000781c */ /* 0x000fe20003f0e818 */
[----:B------:R-:W-:Y:S01]  /*7270*/  FADD.FTZ R2, R11, R5 ;  /* 0x000000050b027221 */ /* 0x000fe20000010000 */
[----:B------:R-:W-:Y:S02]  /*7280*/  @UP2 UMOV UR17, UR21 ;  /* 0x0000001500112c82 */ /* 0x000fe40008000000 */
[----:B------:R-:W-:Y:S01]  /*7290*/  @UP2 USHF.R.U32.HI UR7, URZ, UR5, UR17 ;  /* 0x000000053f072299 */ /* 0x000fe20008011611 */
[----:B------:R-:W-:Y:S02]  /*72a0*/  FADD.FTZ R2, R10, R2 ;  /* 0x000000020a027221 */ /* 0x000fe40000010000 */
[----:B------:R-:W-:Y:S01]  /*72b0*/  FADD.FTZ R4, R6, R4 ;  /* 0x0000000406047221 */ /* 0x000fe20000010000 */
[----:B------:R-:W-:Y:S01]  /*72c0*/  UIADD3 UR4, UR6, UR7, URZ ;  /* 0x0000000706047290 */ /* 0x000fe2000fffe03f */
[----:B------:R-:W-:Y:S01]  /*72d0*/  FADD.FTZ R2, R9, R2 ;  /* 0x0000000209027221 */ /* 0x000fe20000010000 */
[----:B---3--:R-:W-:Y:S01]  /*72e0*/  HMMA.16816.F32.BF16 R68, R128, R72, R240 ;  /* 0x000000488044723c */ /* 0x008fe200000418f0 */
[----:B------:R-:W-:Y:S01]  /*72f0*/  ULDC UR7, c[0x0][0x328] ;  /* 0x0000ca0000077ab9 */ /* 0x000fe20000000800 */
[----:B------:R-:W-:Y:S01]  /*7300*/  FADD.FTZ R4, R7, R4 ;  /* 0x0000000407047221 */ /* 0x000fe20000010000 */
[----:B------:R-:W-:Y:S01]  /*7310*/  UIADD3 UR14, UR14, -0x2, URZ ;  /* 0xfffffffe0e0e7890 */ /* 0x000fe2000fffe03f */
[----:B------:R-:W-:Y:S01]  /*7320*/  FADD.FTZ R8, R8, R2 ;  /* 0x0000000208087221 */ /* 0x000fe20000010000 */
[----:B------:R-:W-:-:S03]  /*7330*/  UIADD3 UR7, UR4, UR7, URZ ;  /* 0x0000000704077290 */ /* 0x000fc6000fffe03f */
[----:B----4-:R-:W-:Y:S01]  /*7340*/  HMMA.16816.F32.BF16 R76, R128, R80, R236 ;  /* 0x00000050804c723c */ /* 0x010fe200000418ec */
[----:B------:R-:W-:Y:S02]  /*7350*/  FADD.FTZ R249, R135, R4 ;  /* 0x0000000487f97221 */ /* 0x000fe40000010000 */
[----:B------:R-:W-:-:S05]  /*7360*/  FADD.FTZ R250, R0, R8 ;  /* 0x0000000800fa7221 */ /* 0x000fca0000010000 */
[C---:B-1----:R-:W-:Y:S08]  /*7370*/  HMMA.16816.F32.BF16 R84, R128.reuse, R88, R84 ;  /* 0x000000588054723c */ /* 0x042ff00000041854 */
        /* <DEDUP_REMOVED lines=14> */
[----:B------:R-:W-:Y:S07]  /*7460*/  @P0 BRA `(.L_x_959) ;  /* 0x0000013000000947 */ /* 0x000fee0003800000 */
[----:B------:R-:W-:Y:S01]  /*7470*/  ISETP.LT.AND P0, PT, RZ, UR4, PT ;  /* 0x00000004ff007c0c */ /* 0x000fe2000bf01270 */
[----:B------:R-:W-:-:S02]  /*7480*/  UIADD3 UR17, UR4, -0x1, URZ ;  /* 0xffffffff04117890 */ /* 0x000fc4000fffe03f */
[----:B------:R-:W-:-:S10]  /*7490*/  ULDC UR6, c[0x0][0x32c] ;  /* 0x0000cb0000067ab9 */ /* 0x000fd40000000800 */
        /* <DEDUP_REMOVED lines=8> */
.L_x_960:
[----:B------:R-:W-:Y:S02]  /*7520*/  UISETP.NE.AND UP0, UPT, UR6, 0x1, UPT ;  /* 0x000000010600788c */ /* 0x000fe4000bf05270 */
[----:B------:R-:W-:Y:S02]  /*7530*/  ULDC.64 UR4, c[0x0][0x330] ;  /* 0x0000cc0000047ab9 */ /* 0x000fe40000000a00 */
[----:B------:R-:W-:-:S07]  /*7540*/  UIMAD.WIDE.U32 UR20, UR17, UR4, URZ ;  /* 0x00000004111472a5 */ /* 0x000fce000f8e003f */
[----:B------:R-:W-:Y:S02]  /*7550*/  @UP0 USHF.R.U32.HI UR17, URZ, UR5, UR21 ;  /* 0x000000053f110299 */ /* 0x000fe40008011615 */
.L_x_961:
[----:B------:R-:W-:Y:S02]  /*7560*/  ULDC UR4, c[0x0][0x32c] ;  /* 0x0000cb0000047ab9 */ /* 0x000fe40000000800 */
[----:B------:R-:W-:-:S04]  /*7570*/  UIMAD UR4, UR17, UR6, UR4 ;  /* 0x00000006110472a4 */ /* 0x000fc8000f8e0204 */
[----:B------:R-:W-:-:S04]  /*7580*/  UISETP.LT.AND UP0, UPT, UR7, UR4, UPT ;  /* 0x000000040700728c */ /* 0x000fc8000bf01270 */
[----:B------:R-:W-:-:S04]  /*7590*/  USEL UR7, UR7, UR4, UP0 ;  /* 0x0000000407077287 */ /* 0x000fc80008000000 */
.L_x_959:
        /* <DEDUP_REMOVED lines=8> */
[----:B------:R-:W2:Y:S04]  /*7620*/  LDL.64 R10, [R1+0x48] ;  /* 0x00004800010a7983 */ /* 0x000ea80000100a00 */
[----:B------:R-:W3:Y:S04]  /*7630*/  LDL R0, [R1+0x2c] ;  /* 0x00002c0001007983 */ /* 0x000ee80000100800 */
[----:B------:R-:W4:Y:S04]  /*7640*/  LDL.64 R8, [R1+0x38] ;  /* 0x0000380001087983 */ /* 0x000f280000100a00 */
[----:B------:R-:W4:Y:S04]  /*7650*/  LDL.64 R6, [R1+0x40] ;  /* 0x0000400001067983 */ /* 0x000f280000100a00 */
[----:B------:R-:W4:Y:S01]  /*7660*/  LDL.64 R4, [R1+0x30] ;  /* 0x0000300001047983 */ /* 0x000f220000100a00 */
[----:B------:R-:W-:Y:S01]  /*7670*/  PLOP3.LUT P0, PT, PT, PT, UP2, 0x80, 0x0 ;  /* 0x000000000000781c */ /* 0x000fe20003f0f028 */
[----:B------:R-:W-:Y:S01]  /*7680*/  IMAD.MOV.U32 R134, RZ, RZ, R3 ;  /* 0x000000ffff867224 */ /* 0x000fe200078e0003 */
[----:B------:R-:W-:Y:S01]  /*7690*/  ULDC.64 UR6, c[0x0][0x208] ;  /* 0x0000820000067ab9 */ /* 0x000fe20000000a00 */
[----:B------:R-:W-:Y:S01]  /*76a0*/  IMAD.MOV.U32 R133, RZ, RZ, R132 ;  /* 0x000000ffff857224 */ /* 0x000fe200078e0084 */
[----:B------:R-:W-:Y:S01]  /*76b0*/  ULDC.64 UR4, c[0x0][0x1e0] ;  /* 0x0000780000047ab9 */ /* 0x000fe20000000a00 */
[----:B--2---:R-:W-:-:S02]  /*76c0*/  IADD3 R12, P6, R10, 0x40, RZ ;  /* 0x000000400a0c7810 */ /* 0x004fc40007fde0ff */
[----:B------:R-:W-:-:S06]  /*76d0*/  IADD3 R2, P5, R10, 0x80, RZ ;  /* 0x000000800a027810 */ /* 0x000fcc0007fbe0ff */
[----:B---3--:R-:W-:Y:S01]  /*76e0*/  @P0 IMAD.HI.U32 R0, R0, c[0x0][0x2c8], RZ ;  /* 0x0000b20000000a27 */ /* 0x008fe200078e00ff */
[----:B------:R-:W-:Y:S01]  /*76f0*/  PLOP3.LUT P0, PT, PT, PT, UP2, 0x80, 0x0 ;  /* 0x000000000000781c */ /* 0x000fe20003f0f028 */
[----:B------:R-:W-:Y:S04]  /*7700*/  STL [R1+0x10], R12 ;  /* 0x0000100c01007387 */ /* 0x000fe80000100800 */
[----:B------:R4:W-:Y:S08]  /*7710*/  STL [R1+0x8], R2 ;  /* 0x0000080201007387 */ /* 0x0009f00000100800 */
[----:B------:R-:W-:Y:S01]  /*7720*/  @P0 SHF.R.U32.HI R0, RZ, c[0x0][0x2cc], R0 ;  /* 0x0000b300ff000a19 */ /* 0x000fe20000011600 */
[----:B----4-:R-:W-:Y:S01]  /*7730*/  IMAD.X R2, RZ, RZ, R9, P6 ;  /* 0x000000ffff027224 */ /* 0x010fe200030e0609 */
[----:B------:R-:W-:-:S05]  /*7740*/  IADD3 R10, P6, R10, 0xc0, RZ ;  /* 0x000000c00a0a7810 */ /* 0x000fca0007fde0ff */
[----:B------:R-:W-:Y:S04]  /*7750*/  STL [R1], R10 ;  /* 0x0000000a01007387 */ /* 0x000fe80000100800 */
[----:B------:R1:W-:Y:S01]  /*7760*/  STL [R1+0xc], R2 ;  /* 0x00000c0201007387 */ /* 0x0003e20000100800 */
[--C-:B------:R-:W-:Y:S01]  /*7770*/  IMAD.X R252, RZ, RZ, R9.reuse, P6 ;  /* 0x000000fffffc7224 */ /* 0x100fe200030e0609 */
[----:B------:R-:W-:Y:S01]  /*7780*/  IADD3 R247, P6, R6, 0x80, RZ ;  /* 0x0000008006f77810 */ /* 0x000fe20007fde0ff */
[----:B-1----:R-:W-:-:S05]  /*7790*/  IMAD.X R2, RZ, RZ, R9, P5 ;  /* 0x000000ffff027224 */ /* 0x002fca00028e0609 */
[----:B------:R1:W-:Y:S04]  /*77a0*/  STL [R1+0x4], R2 ;  /* 0x0000040201007387 */ /* 0x0003e80000100800 */
[----:B------:R1:W-:Y:S01]  /*77b0*/  @P0 STL [R1+0x14], R0 ;  /* 0x0000140001000387 */ /* 0x0003e20000100800 */
[----:B------:R-:W-:-:S05]  /*77c0*/  IADD3 R251, P5, R6, 0x40, RZ ;  /* 0x0000004006fb7810 */ /* 0x000fca0007fbe0ff */
[--C-:B------:R-:W-:Y:S01]  /*77d0*/  IMAD.X R248, RZ, RZ, R5.reuse, P5 ;  /* 0x000000fffff87224 */ /* 0x100fe200028e0605 */
[----:B------:R-:W-:Y:S01]  /*77e0*/  IADD3 R245, P5, R6, 0xc0, RZ ;  /* 0x000000c006f57810 */ /* 0x000fe20007fbe0ff */
[----:B------:R-:W-:-:S04]  /*77f0*/  IMAD.X R246, RZ, RZ, R5, P6 ;  /* 0x000000fffff67224 */ /* 0x000fc800030e0605 */
[----:B------:R-:W-:Y:S02]  /*7800*/  IMAD.X R244, RZ, RZ, R5, P5 ;  /* 0x000000fffff47224 */ /* 0x000fe400028e0605 */
.L_x_971:
[----:B------:R-:W2:Y:S01]  /*7810*/  LDL.64 R18, [R1+0x48] ;  /* 0x0000480001127983 */ /* 0x000ea20000100a00 */
[----:B------:R-:W-:Y:S01]  /*7820*/  UISETP.GT.AND UP3, UPT, UR8, UR14, UPT ;  /* 0x0000000e0800728c */ /* 0x000fe2000bf64270 */
[----:B------:R-:W-:Y:S04]  /*7830*/  DEPBAR.LE SB0, 0x0 ;  /* 0x000080000000791a */ /* 0x000fe80000000000 */
[----:B------:R-:W3:Y:S01]  /*7840*/  LDL R14, [R1+0x10] ;  /* 0x00001000010e7983 */ /* 0x000ee20000100800 */
[----:B------:R-:W-:Y:S02]  /*7850*/  PLOP3.LUT P5, PT, PT, PT, UP3, 0x80, 0x0 ;  /* 0x000000000000781c */ /* 0x000fe40003faf038 */
[----:B------:R-:W-:Y:S02]  /*7860*/  PLOP3.LUT P0, PT, PT, PT, UP3, 0x80, 0x0 ;  /* 0x000000000000781c */ /* 0x000fe40003f0f038 */
[----:B------:R-:W-:Y:S01]  /*7870*/  PLOP3.LUT P6, PT, PT, PT, UP3, 0x80, 0x0 ;  /* 0x000000000000781c */ /* 0x000fe20003fcf038 */
[----:B------:R-:W4:Y:S01]  /*7880*/  LDL.64 R16, [R1+0x38] ;  /* 0x0000380001107983 */ /* 0x000f220000100a00 */
[----:B------:R-:W-:Y:S02]  /*7890*/  @!UP3 UIMAD.WIDE.U32 UR22, UR14, UR6, URZ ;  /* 0x000000060e16b2a5 */ /* 0x000fe4000f8e003f */
[----:B------:R-:W-:Y:S02]  /*78a0*/  @!UP3 USHF.R.S32.HI UR20, URZ, 0x1f, UR14 ;  /* 0x0000001f3f14b899 */ /* 0x000fe4000801140e */
[----:B------:R-:W-:Y:S01]  /*78b0*/  @!UP3 USHF.L.U32 UR21, UR22, 0x6, URZ ;  /* 0x000000061615b899 */ /* 0x000fe2000800063f */
[----:B------:R-:W4:Y:S01]  /*78c0*/  LDL R11, [R1+0xc] ;  /* 0x00000c00010b7983 */ /* 0x000f220000100800 */
[----:B------:R-:W-:Y:S04]  /*78d0*/  @!UP3 UIMAD UR20, UR20, UR6, URZ ;  /* 0x000000061414b2a4 */ /* 0x000fe8000f8e023f */
[----:B------:R-:W-:Y:S01]  /*78e0*/  @!UP3 UIMAD UR20, UR14, UR7, UR20 ;  /* 0x000000070e14b2a4 */ /* 0x000fe2000f8e0214 */
[----:B------:R-:W4:Y:S03]  /*78f0*/  LDL R10, [R1+0x8] ;  /* 0x00000800010a7983 */ /* 0x000f260000100800 */
[----:B------:R-:W-:Y:S03]  /*7900*/  @!UP3 UIADD3 UR20, UR23, UR20, URZ ;  /* 0x000000141714b290 */ /* 0x000fe6000fffe03f */
[----:B------:R-:W4:Y:S01]  /*7910*/  LDL R9, [R1+0x4] ;  /* 0x0000040001097983 */ /* 0x000f220000100800 */
[----:B------:R-:W-:Y:S05]  /*7920*/  @!UP3 USHF.L.U64.HI UR20, UR22, 0x6, UR20 ;  /* 0x000000061614b899 */ /* 0x000fea0008010214 */
[----:B------:R-:W4:Y:S06]  /*7930*/  LDL R8, [R1] ;  /* 0x0000000001087983 */ /* 0x000f2c0000100800 */
[----:B------:R-:W-:Y:S06]  /*7940*/  BAR.SYNC.DEFER_BLOCKING 0x0 ;  /* 0x0000000000007b1d */ /* 0x000fec0000010000 */
[----:B-----5:R-:W-:Y:S06]  /*7950*/  LDSM.16.M88.4 R32, [R211+0x10100] ;  /* 0x01010000d320783b */ /* 0x020fec0000000200 */
[----:B------:R-:W-:Y:S06]  /*7960*/  LDSM.16.M88.4 R24, [R204+0x9100] ;  /* 0x00910000cc18783b */ /* 0x000fec0000000200 */
[----:B------:R-:W-:Y:S06]  /*7970*/  LDSM.16.M88.4 R168, [R204+0x9900] ;  /* 0x00990000cca8783b */ /* 0x000fec0000000200 */
[----:B------:R-:W-:Y:S06]  /*7980*/  LDSM.16.M88.4 R172, [R212+0x10100] ;  /* 0x01010000d4ac783b */ /* 0x000fec0000000200 */
[----:B------:R-:W-:Y:S06]  /*7990*/  LDSM.16.M88.4 R176, [R215] ;  /* 0x00000000d7b0783b */ /* 0x000fec0000000200 */
[----:B------:R-:W-:Y:S06]  /*79a0*/  LDSM.16.M88.4 R180, [R230] ;  /* 0x00000000e6b4783b */ /* 0x000fec0000000200 */
[----:B------:R-:W-:Y:S06]  /*79b0*/  LDSM.16.M88.4 R184, [R229] ;  /* 0x00000000e5b8783b */ /* 0x000fec0000000200 */
[----:B------:R-:W-:Y:S06]  /*79c0*/  LDSM.16.M88.4 R188, [R228] ;  /* 0x00000000e4bc783b */ /* 0x000fec0000000200 */
[----:B------:R-:W4:Y:S06]  /*79d0*/  LDL.64 R234, [R1+0x40] ;  /* 0x0000400001ea7983 */ /* 0x000f2c0000100a00 */
[----:B------:R-:W4:Y:S01]  /*79e0*/  LDL.64 R232, [R1+0x30] ;  /* 0x0000300001e87983 */ /* 0x000f220000100a00 */
[----:B-12---:R-:W-:Y:S02]  /*79f0*/  @!P5 IADD3 R0, P5, R18, UR21, RZ ;  /* 0x000000151200dc10 */ /* 0x006fe4000ffbe0ff */
[----:B---3--:R-:W-:Y:S11]  /*7a00*/  @!P6 IADD3 R2, P6, R14, UR21, RZ ;  /* 0x000000150e02ec10 */ /* 0x008ff6000ffde0ff */
[----:B----4-:R-:W-:Y:S02]  /*7a10*/  @!P0 IADD3.X R3, R17, UR20, RZ, P5, !PT ;  /* 0x0000001411038c10 */ /* 0x010fe4000affe4ff */
[----:B------:R-:W-:Y:S02]  /*7a20*/  PLOP3.LUT P0, PT, PT, PT, UP3, 0x80, 0x0 ;  /* 0x000000000000781c */ /* 0x000fe40003f0f038 */
[----:B------:R-:W-:Y:S11]  /*7a30*/  PLOP3.LUT P5, PT, PT, PT, UP3, 0x80, 0x0 ;  /* 0x000000000000781c */ /* 0x000ff60003faf038 */
[----:B------:R-:W-:Y:S02]  /*7a40*/  @!P0 IADD3.X R4, R11, UR20, RZ, P6, !PT ;  /* 0x000000140b048c10 */ /* 0x000fe4000b7fe4ff */
[----:B------:R-:W-:Y:S02]  /*7a50*/  PLOP3.LUT P0, PT, PT, PT, UP3, 0x80, 0x0 ;  /* 0x000000000000781c */ /* 0x000fe40003f0f038 */
[C---:B------:R-:W-:Y:S02]  /*7a60*/  @!P5 LEA R5, P5, R0.reuse, c[0x0][0x1f8], 0x1 ;  /* 0x00007e000005da11 */ /* 0x040fe400078a08ff */
[----:B------:R-:W-:Y:S11]  /*7a70*/  PLOP3.LUT P6, PT, PT, PT, UP3, 0x80, 0x0 ;  /* 0x000000000000781c */ /* 0x000ff60003fcf038 */
[----:B------:R-:W-:Y:S02]  /*7a80*/  @!P0 LEA.HI.X R15, R0, c[0x0][0x1fc], R3, 0x1, P5 ;  /* 0x00007f00000f8a11 */ /* 0x000fe400028f0c03 */
[----:B------:R-:W-:Y:S02]  /*7a90*/  @!P6 LEA R12, P6, R2, c[0x0][0x1f8], 0x1 ;  /* 0x00007e00020cea11 */ /* 0x000fe400078c08ff */
[----:B------:R-:W-:Y:S02]  /*7aa0*/  PLOP3.LUT P5, PT, PT, PT, UP3, 0x80, 0x0 ;  /* 0x000000000000781c */ /* 0x000fe40003faf038 */
[----:B------:R-:W-:Y:S11]  /*7ab0*/  PLOP3.LUT P0, PT, PT, PT, UP3, 0x80, 0x0 ;  /* 0x000000000000781c */ /* 0x000ff60003f0f038 */
[----:B------:R-:W-:Y:S02]  /*7ac0*/  @!P5 IADD3 R0, P5, R10, UR21, RZ ;  /* 0x000000150a00dc10 */ /* 0x000fe4000ffbe0ff */
[----:B------:R-:W-:Y:S02]  /*7ad0*/  @!P0 LEA.HI.X R13, R2, c[0x0][0x1fc], R4, 0x1, P6 ;  /* 0x00007f00020d8a11 */ /* 0x000fe400030f0c04 */
[----:B------:R-:W-:Y:S02]  /*7ae0*/  PLOP3.LUT P0, PT, PT, PT, UP3, 0x80, 0x0 ;  /* 0x000000000000781c */ /* 0x000fe40003f0f038 */
[----:B------:R-:W-:Y:S11]  /*7af0*/  PLOP3.LUT P6, PT, PT, PT, UP3, 0x80, 0x0 ;  /* 0x000000000000781c */ /* 0x000ff60003fcf038 */
[----:B------:R-:W-:Y:S02]  /*7b00*/  @!P0 IADD3.X R2, R9, UR20, RZ, P5, !PT ;  /* 0x0000001409028c10 */ /* 0x000fe4000affe4ff */
[C---:B------:R-:W-:Y:S02]  /*7b10*/  @!P6 LEA R6, P6, R0.reuse, c[0x0][0x1f8], 0x1 ;  /* 0x00007e000006ea11 */ /* 0x040fe400078c08ff */
[----:B------:R-:W-:Y:S02]  /*7b20*/  PLOP3.LUT P5, PT, PT, PT, UP3, 0x80, 0x0 ;  /* 0x000000000000781c */ /* 0x000fe40003faf038 */
[----:B------:R-:W-:Y:S11]  /*7b30*/  PLOP3.LUT P0, PT, PT, PT, UP3, 0x80, 0x0 ;  /* 0x000000000000781c */ /* 0x000ff60003f0f038 */
[----:B------:R-:W-:Y:S02]  /*7b40*/  @!UPT UIADD3 URZ, URZ, URZ, URZ ;  /* 0x0000003f3f3ff290 */ /* 0x000fe4000fffe03f */
[----:B------:R-:W-:Y:S02]  /*7b50*/  @!P0 LEA.HI.X R7, R0, c[0x0][0x1fc], R2, 0x1, P6 ;  /* 0x00007f0000078a11 */ /* 0x000fe400030f0c02 */
[----:B------:R-:W-:Y:S01]  /*7b60*/  @!P5 IADD3 R0, P5, R8, UR21, RZ ;  /* 0x000000150800dc10 */ /* 0x000fe2000ffbe0ff */
[----:B------:R-:W-:Y:S01]  /*7b70*/  @!UP3 ULEA UR21, UP0, UR6, UR21, 0x5 ;  /* 0x000000150615b291 */ /* 0x000fe2000f80283f */
[----:B------:R-:W-:Y:S02]  /*7b80*/  PLOP3.LUT P6, PT, PT, PT, UP3, 0x80, 0x0 ;  /* 0x000000000000781c */ /* 0x000fe40003fcf038 */
[----:B------:R-:W-:Y:S11]  /*7b90*/  PLOP3.LUT P0, PT, PT, PT, UP3, 0x80, 0x0 ;  /* 0x000000000000781c */ /* 0x000ff60003f0f038 */
[----:B------:R-:W-:Y:S02]  /*7ba0*/  @!P6 LEA R4, P6, R0, c[0x0][0x1f8], 0x1 ;  /* 0x00007e000004ea11 */ /* 0x000fe400078c08ff */
[----:B------:R-:W-:Y:S01]  /*7bb0*/  @!P0 IADD3.X R2, R252, UR20, RZ, P5, !PT ;  /* 0x00000014fc028c10 */ /* 0x000fe2000affe4ff */
[----:B------:R-:W-:Y:S01]  /*7bc0*/  @!UP3 ULEA.HI.X UR20, UR6, UR20, UR7, 0x5, UP0 ;  /* 0x000000140614b291 */ /* 0x000fe200080f2c07 */
[----:B------:R-:W-:Y:S02]  /*7bd0*/  PLOP3.LUT P5, PT, PT, PT, UP3, 0x80, 0x0 ;  /* 0x000000000000781c */ /* 0x000fe40003faf038 */
[----:B------:R-:W-:Y:S11]  /*7be0*/  PLOP3.LUT P0, PT, PT, PT, UP3, 0x80, 0x0 ;  /* 0x000000000000781c */ /* 0x000ff60003f0f038 */
[----:B------:R-:W-:Y:S02]  /*7bf0*/  @!UPT UIADD3 URZ, URZ, URZ, URZ ;  /* 0x0000003f3f3ff290 */ /* 0x000fe4000fffe03f */
[----:B------:R-:W-:Y:S02]  /*7c00*/  @!P0 LEA.HI.X R23, R0, c[0x0][0x1fc], R2, 0x1, P6 ;  /* 0x00007f0000178a11 */ /* 0x000fe400030f0c02 */
[----:B------:R-:W-:Y:S02]  /*7c10*/  @!P5 IADD3 R0, P5, R18, UR21, RZ ;  /* 0x000000151200dc10 */ /* 0x000fe4000ffbe0ff */
[----:B------:R-:W-:Y:S02]  /*7c20*/  PLOP3.LUT P0, PT, PT, PT, UP3, 0x80, 0x0 ;  /* 0x000000000000781c */ /* 0x000fe40003f0f038 */
[----:B------:R-:W-:Y:S11]  /*7c30*/  PLOP3.LUT P6, PT, PT, PT, UP3, 0x80, 0x0 ;  /* 0x000000000000781c */ /* 0x000ff60003fcf038 */
[----:B------:R-:W-:Y:S02]  /*7c40*/  @!P0 IADD3.X R2, R17, UR20, RZ, P5, !PT ;  /* 0x0000001411028c10 */ /* 0x000fe4000affe4ff */
[----:B------:R-:W-:Y:S01]  /*7c50*/  PLOP3.LUT P0, PT, PT, PT, UP3, 0x80, 0x0 ;  /* 0x000000000000781c */ /* 0x000fe20003f0f038 */
[----:B------:R-:W-:Y:S01]  /*7c60*/  LDSM.16.M88.4 R16, [R204+0x8900] ;  /* 0x00890000cc10783b */ /* 0x000fe20000000200 */
[C---:B------:R-:W-:Y:S02]  /*7c70*/  @!P6 LEA R20, P6, R0.reuse, c[0x0][0x1f8], 0x1 ;  /* 0x00007e000014ea11 */ /* 0x040fe400078c08ff */
[----:B------:R-:W-:Y:S11]  /*7c80*/  PLOP3.LUT P5, PT, PT, PT, UP3, 0x80, 0x0 ;  /* 0x000000000000781c */ /* 0x000ff60003faf038 */
[----:B------:R-:W-:Y:S02]  /*7c90*/  @!P0 LEA.HI.X R3, R0, c[0x0][0x1fc], R2, 0x1, P6 ;  /* 0x00007f0000038a11 */ /* 0x000fe400030f0c02 */
[----:B------:R-:W-:Y:S02]  /*7ca0*/  PLOP3.LUT P0, PT, PT, PT, UP3, 0x80, 0x0 ;  /* 0x000000000000781c */ /* 0x000fe40003f0f038 */
[----:B------:R-:W-:Y:S02]  /*7cb0*/  @!P5 IADD3 R0, P5, R14, UR21, RZ ;  /* 0x000000150e00dc10 */ /* 0x000fe4000ffbe0ff */
[----:B------:R-:W-:Y:S11]  /*7cc0*/  PLOP3.LUT P6, PT, PT, PT, UP3, 0x80, 0x0 ;  /* 0x000000000000781c */ /* 0x000ff60003fcf038 */
[----:B------:R-:W-:Y:S02]  /*7cd0*/  @!P0 IADD3.X R2, R11, UR20, RZ, P5, !PT ;  /* 0x000000140b028c10 */ /* 0x000fe4000affe4ff */
[C---:B------:R-:W-:Y:S02]  /*7ce0*/  @!P6 LEA R21, P6, R0.reuse, c[0x0][0x1f8], 0x1 ;  /* 0x00007e000015ea11 */ /* 0x040fe400078c08ff */
        /* <DEDUP_REMOVED lines=14> */
[----:B------:R-:W-:Y:S01]  /*7dd0*/  PLOP3.LUT P0, PT, PT, PT, UP3, 0x80, 0x0 ;  /* 0x000000000000781c */ /* 0x000fe20003f0f038 */
[----:B------:R-:W1:Y:S01]  /*7de0*/  LDSM.16.M88.4 R8, [R204+0x8100] ;  /* 0x00810000cc08783b */ /* 0x000e620000000200 */
[----:B------:R-:W-:Y:S11]  /*7df0*/  PLOP3.LUT P6, PT, PT, PT, UP3, 0x80, 0x0 ;  /* 0x000000000000781c */ /* 0x000ff60003fcf038 */
[----:B------:R-:W-:Y:S02]  /*7e00*/  @!P0 IADD3.X R2, R252, UR20, RZ, P5, !PT ;  /* 0x00000014fc028c10 */ /* 0x000fe4000affe4ff */
[C---:B------:R-:W-:Y:S02]  /*7e10*/  @!P6 LEA R28, P6, R0.reuse, c[0x0][0x1f8], 0x1 ;  /* 0x00007e00001cea11 */ /* 0x040fe400078c08ff */
[----:B------:R-:W-:Y:S02]  /*7e20*/  PLOP3.LUT P5, PT, PT, PT, UP3, 0x80, 0x0 ;  /* 0x000000000000781c */ /* 0x000fe40003faf038 */
[----:B------:R-:W-:Y:S11]  /*7e30*/  PLOP3.LUT P0, PT, PT, PT, UP3, 0x80, 0x0 ;  /* 0x000000000000781c */ /* 0x000ff60003f0f038 */
[----:B------:R-:W-:Y:S02]  /*7e40*/  @!P5 LEA.HI.X R0, R0, c[0x0][0x1fc], R2, 0x1, P6 ;  /* 0x00007f000000da11 */ /* 0x000fe400030f0c02 */
[----:B------:R-:W-:Y:S01]  /*7e50*/  PLOP3.LUT P6, PT, PT, PT, UP3, 0x80, 0x0 ;  /* 0x000000000000781c */ /* 0x000fe20003fcf038 */
[----:B------:R-:W-:Y:S01]  /*7e60*/  @!P0 IMAD.MOV.U32 R14, RZ, RZ, R5 ;  /* 0x000000ffff0e8224 */ /* 0x000fe200078e0005 */
[----:B------:R-:W-:Y:S02]  /*7e70*/  PLOP3.LUT P0, PT, PT, PT, UP3, 0x80, 0x0 ;  /* 0x000000000000781c */ /* 0x000fe40003f0f038 */
[----:B------:R-:W-:Y:S02]  /*7e80*/  PLOP3.LUT P5, PT, PT, PT, UP3, 0x80, 0x0 ;  /* 0x000000000000781c */ /* 0x000fe40003faf038 */
[----:B------:R-:W-:Y:S07]  /*7e90*/  PLOP3.LUT P5, PT, PT, PT, UP3, 0x80, 0x0 ;  /* 0x000000000000781c */ /* 0x000fee0003faf038 */
[----:B------:R-:W-:Y:S01]  /*7ea0*/  @!PT LDS RZ, [RZ] ;  /* 0x00000000fffff984 */ /* 0x000fe20000000800 */
[----:B------:R-:W-:Y:S01]  /*7eb0*/  @!PT LDS RZ, [RZ] ;  /* 0x00000000fffff984 */ /* 0x000fe20000000800 */
[----:B------:R-:W-:Y:S01]  /*7ec0*/  @!PT LDS RZ, [RZ] ;  /* 0x00000000fffff984 */ /* 0x000fe20000000800 */
[----:B------:R2:W-:Y:S01]  /*7ed0*/  @!P6 LDGSTS.E.BYPASS.LTC128B.128 [R231+0x100], [R14.64], !P4 ;  /* 0x001000000ee7efae */ /* 0x0005e2000e101d52 */
[----:B------:R-:W-:Y:S02]  /*7ee0*/  PLOP3.LUT P6, PT, PT, PT, UP3, 0x80, 0x0 ;  /* 0x000000000000781c */ /* 0x000fe40003fcf038 */
[----:B------:R-:W-:Y:S03]  /*7ef0*/  PLOP3.LUT P6, PT, PT, PT, UP3, 0x80, 0x0 ;  /* 0x000000000000781c */ /* 0x000fe60003fcf038 */
[----:B------:R2:W-:Y:S01]  /*7f00*/  @!P0 LDGSTS.E.BYPASS.LTC128B.128 [R231+0x2100], [R12.64], !P3 ;  /* 0x021000000ce78fae */ /* 0x0005e2000d901d52 */
[----:B------:R-:W-:Y:S05]  /*7f10*/  PLOP3.LUT P0, PT, PT, PT, UP3, 0x80, 0x0 ;  /* 0x000000000000781c */ /* 0x000fea0003f0f038 */
[----:B------:R1:W-:Y:S01]  /*7f20*/  @!P5 LDGSTS.E.BYPASS.LTC128B.128 [R231+0x4100], [R6.64], !P2 ;  /* 0x0410000006e7dfae */ /* 0x0003e2000d101d52 */
[----:B------:R-:W-:Y:S07]  /*7f30*/  PLOP3.LUT P5, PT, PT, PT, UP3, 0x80, 0x0 ;  /* 0x000000000000781c */ /* 0x000fee0003faf038 */
[----:B------:R-:W-:Y:S01]  /*7f40*/  @!P0 IMAD.MOV.U32 R5, RZ, RZ, R23 ;  /* 0x000000ffff058224 */ /* 0x000fe200078e0017 */
[----:B------:R-:W-:Y:S04]  /*7f50*/  PLOP3.LUT P0, PT, PT, PT, UP3, 0x80, 0x0 ;  /* 0x000000000000781c */ /* 0x000fe80003f0f038 */
[----:B------:R1:W-:Y:S01]  /*7f60*/  @!P6 LDGSTS.E.BYPASS.LTC128B.128 [R231+0x6100], [R4.64], !P1 ;  /* 0x0610000004e7efae */ /* 0x0003e2000c901d52 */
[----:B------:R-:W-:Y:S01]  /*7f70*/  @!P5 IMAD.MOV.U32 R2, RZ, RZ, R20 ;  /* 0x000000ffff02d224 */ /* 0x000fe200078e0014 */
[----:B------:R-:W-:Y:S02]  /*7f80*/  PLOP3.LUT P6, PT, PT, PT, UP3, 0x80, 0x0 ;  /* 0x000000000000781c */ /* 0x000fe40003fcf038 */
[----:B------:R-:W-:Y:S05]  /*7f90*/  PLOP3.LUT P5, PT, PT, PT, UP3, 0x80, 0x0 ;  /* 0x000000000000781c */ /* 0x000fea0003faf038 */
[----:B------:R3:W-:Y:S01]  /*7fa0*/  @!P0 LDGSTS.E.BYPASS.LTC128B.128 [R231+0x1100], [R2.64], !P4 ;  /* 0x0110000002e78fae */ /* 0x0007e2000e101d52 */
[----:B------:R-:W-:Y:S01]  /*7fb0*/  PLOP3.LUT P0, PT, PT, PT, UP3, 0x80, 0x0 ;  /* 0x000000000000781c */ /* 0x000fe20003f0f038 */
[C---:B-1----:R-:W-:Y:S08]  /*7fc0*/  HMMA.16816.F32.BF16 R4, R32.reuse, R8, RZ ;  /* 0x000000082004723c */ /* 0x042ff000000418ff */
[C---:B------:R-:W-:Y:S01]  /*7fd0*/  HMMA.16816.F32.BF16 R8, R32.reuse, R10, RZ ;  /* 0x0000000a2008723c */ /* 0x040fe200000418ff */
[----:B---3--:R-:W-:Y:S03]  /*7fe0*/  @!P6 IMAD.MOV.U32 R2, RZ, RZ, R21 ;  /* 0x000000ffff02e224 */ /* 0x008fe600078e0015 */
[----:B------:R-:W-:Y:S01]  /*7ff0*/  @!P6 IMAD.MOV.U32 R3, RZ, RZ, R29 ;  /* 0x000000ffff03e224 */ /* 0x000fe200078e001d */
[----:B------:R-:W-:Y:S03]  /*8000*/  PLOP3.LUT P6, PT, PT, PT, UP3, 0x80, 0x0 ;  /* 0x000000000000781c */ /* 0x000fe60003fcf038 */
[C---:B--2---:R-:W-:Y:S01]  /*8010*/  HMMA.16816.F32.BF16 R12, R32.reuse, R16, RZ ;  /* 0x00000010200c723c */ /* 0x044fe200000418ff */
[----:B------:R1:W-:Y:S01]  /*8020*/  @!P5 LDGSTS.E.BYPASS.LTC128B.128 [R231+0x3100], [R2.64], !P3 ;  /* 0x0310000002e7dfae */ /* 0x0003e2000d901d52 */
[----:B------:R-:W-:Y:S06]  /*8030*/  PLOP3.LUT P5, PT, PT, PT, UP3, 0x80, 0x0 ;  /* 0x000000000000781c */ /* 0x000fec0003faf038 */
[C---:B------:R-:W-:Y:S01]  /*8040*/  HMMA.16816.F32.BF16 R16, R32.reuse, R18, RZ ;  /* 0x000000122010723c */ /* 0x040fe200000418ff */
[----:B-1----:R-:W-:Y:S07]  /*8050*/  @!P0 IMAD.MOV.U32 R2, RZ, RZ, R22 ;  /* 0x000000ffff028224 */ /* 0x002fee00078e0016 */
[C---:B------:R-:W-:Y:S01]  /*8060*/  HMMA.16816.F32.BF16 R20, R32.reuse, R24, RZ ;  /* 0x000000182014723c */ /* 0x040fe200000418ff */
[----:B------:R-:W-:Y:S01]  /*8070*/  @!P0 IMAD.MOV.U32 R3, RZ, RZ, R30 ;  /* 0x000000ffff038224 */ /* 0x000fe200078e001e */
[----:B------:R-:W-:Y:S01]  /*8080*/  PLOP3.LUT P0, PT, PT, PT, UP3, 0x80, 0x0 ;  /* 0x000000000000781c */ /* 0x000fe20003f0f038 */
[----:B------:R-:W-:Y:S03]  /*8090*/  UISETP.GT.AND UP3, UPT, UR14, UR8, UPT ;  /* 0x000000080e00728c */ /* 0x000fe6000bf64270 */
[----:B------:R1:W-:Y:S02]  /*80a0*/  @!P6 LDGSTS.E.BYPASS.LTC128B.128 [R231+0x5100], [R2.64], !P2 ;  /* 0x0510000002e7efae */ /* 0x0003e4000d101d52 */
[C---:B------:R-:W-:Y:S01]  /*80b0*/  HMMA.16816.F32.BF16 R24, R32.reuse, R26, RZ ;  /* 0x0000001a2018723c */ /* 0x040fe200000418ff */
[----:B------:R-:W-:Y:S05]  /*80c0*/  PLOP3.LUT P6, PT, PT, PT, UP3, 0x80, 0x0 ;  /* 0x000000000000781c */ /* 0x000fea0003fcf038 */
[----:B------:R-:W-:Y:S04]  /*80d0*/  @UP3 UIADD3 UR22, UR14, -0x1, URZ ;  /* 0xffffffff0e163890 */ /* 0x000fe8000fffe03f */
[----:B------:R-:W-:Y:S02]  /*80e0*/  @UP3 UIMAD.WIDE.U32 UR24, UR22, UR4, URZ ;  /* 0x00000004161832a5 */ /* 0x000fe4000f8e003f */
[----:B------:R-:W-:Y:S02]  /*80f0*/  @UP3 USHF.R.S32.HI UR20, URZ, 0x1f, UR22 ;  /* 0x0000001f3f143899 */ /* 0x000fe40008011416 */
[----:B------:R-:W-:Y:S02]  /*8100*/  @UP3 USHF.L.U32 UR21, UR24, 0x6, URZ ;  /* 0x0000000618153899 */ /* 0x000fe4000800063f */
[----:B------:R-:W-:Y:S04]  /*8110*/  @UP3 UIMAD UR20, UR20, UR4, URZ ;  /* 0x00000004141432a4 */ /* 0x000fe8000f8e023f */
[----:B------:R-:W-:Y:S04]  /*8120*/  @UP3 UIMAD UR20, UR22, UR5, UR20 ;  /* 0x00000005161432a4 */ /* 0x000fe8000f8e0214 */
[----:B------:R-:W-:Y:S01]  /*8130*/  @UP3 UIADD3 UR20, UR25, UR20, URZ ;  /* 0x0000001419143290 */ /* 0x000fe2000fffe03f */
[----:B-1----:R-:W-:Y:S02]  /*8140*/  @!P5 IMAD.MOV.U32 R2, RZ, RZ, R28 ;  /* 0x000000ffff02d224 */ /* 0x002fe400078e001c */
[C---:B------:R-:W-:Y:S01]  /*8150*/  HMMA.16816.F32.BF16 R28, R32.reuse, R168, RZ ;  /* 0x000000a8201c723c */ /* 0x040fe200000418ff */
[----:B------:R-:W-:Y:S01]  /*8160*/  @!P5 IMAD.MOV.U32 R3, RZ, RZ, R0 ;  /* 0x000000ffff03d224 */ /* 0x000fe200078e0000 */
[----:B------:R-:W-:Y:S01]  /*8170*/  @UP3 USHF.L.U64.HI UR20, UR24, 0x6, UR20 ;  /* 0x0000000618143899 */ /* 0x000fe20008010214 */
[----:B------:R-:W-:Y:S03]  /*8180*/  PLOP3.LUT P5, PT, PT, PT, UP3, 0x80, 0x0 ;  /* 0x000000000000781c */ /* 0x000fe60003faf038 */
[----:B------:R1:W-:Y:S01]  /*8190*/  @!P0 LDGSTS.E.BYPASS.LTC128B.128 [R231+0x7100], [R2.64], !P1 ;  /* 0x0710000002e78fae */ /* 0x0003e2000c901d52 */
[----:B------:R-:W-:Y:S01]  /*81a0*/  PLOP3.LUT P0, PT, PT, PT, UP3, 0x80, 0x0 ;  /* 0x000000000000781c */ /* 0x000fe20003f0f038 */
[----:B------:R-:W-:Y:S04]  /*81b0*/  HMMA.16816.F32.BF16 R32, R32, R170, RZ ;  /* 0x000000aa2020723c */ /* 0x000fe800000418ff */
[----:B------:R-:W-:Y:S04]  /*81c0*/  LDSM.16.M88.4 R192, [R214+0x10100] ;  /* 0x01010000d6c0783b */ /* 0x000fe80000000200 */
[C---:B------:R-:W-:Y:S02]  /*81d0*/  HMMA.16816.F32.BF16 R4, R172.reuse, R176, R4 ;  /* 0x000000b0ac04723c */ /* 0x040fe40000041804 */
[----:B------:R-:W0:Y:S03]  /*81e0*/  LDGDEPBAR ;  /* 0x00000000000079af */ /* 0x000e260000000000 */
[----:B------:R-:W-:Y:S03]  /*81f0*/  @P5 IADD3 R0, P5, R234, UR21, RZ ;  /* 0x00000015ea005c10 */ /* 0x000fe6000ffbe0ff */
[C---:B------:R-:W-:Y:S01]  /*8200*/  HMMA.16816.F32.BF16 R8, R172.reuse, R178, R8 ;  /* 0x000000b2ac08723c */ /* 0x040fe20000041808 */
[----:B------:R-:W2:Y:S06]  /*8210*/  LDSM.16.M88.4 R196, [R210+0x8100] ;  /* 0x00810000d2c4783b */ /* 0x000eac0000000200 */
[----:B------:R-:W3:Y:S01]  /*8220*/  LDSM.16.M88.4 R168, [R210+0x8900] ;  /* 0x00890000d2a8783b */ /* 0x000ee20000000200 */
[C---:B------:R-:W-:Y:S04]  /*8230*/  HMMA.16816.F32.BF16 R12, R172.reuse, R180, R12 ;  /* 0x000000b4ac0c723c */ /* 0x040fe8000004180c */
[----:B-1----:R-:W-:Y:S01]  /*8240*/  @P0 IADD3.X R2, R233, UR20, RZ, P5, !PT ;  /* 0x00000014e9020c10 */ /* 0x002fe2000affe4ff */
[----:B------:R-:W1:Y:S01]  /*8250*/  LDSM.16.M88.4 R176, [R210+0x9100] ;  /* 0x00910000d2b0783b */ /* 0x000e620000000200 */
[----:B------:R-:W-:Y:S02]  /*8260*/  PLOP3.LUT P0, PT, PT, PT, UP3, 0x80, 0x0 ;  /* 0x000000000000781c */ /* 0x000fe40003f0f038 */
[C---:B------:R-:W-:Y:S01]  /*8270*/  HMMA.16816.F32.BF16 R16, R172.reuse, R182, R16 ;  /* 0x000000b6ac10723c */ /* 0x040fe20000041810 */
[----:B------:R-:W-:Y:S02]  /*8280*/  PLOP3.LUT P5, PT, PT, PT, UP3, 0x80, 0x0 ;  /* 0x000000000000781c */ /* 0x000fe40003faf038 */
[----:B------:R-:W4:Y:S05]  /*8290*/  LDSM.16.M88.4 R200, [R210+0x9900] ;  /* 0x00990000d2c8783b */ /* 0x000f2a0000000200 */
[C---:B------:R-:W-:Y:S01]  /*82a0*/  HMMA.16816.F32.BF16 R20, R172.reuse, R184, R20 ;  /* 0x000000b8ac14723c */ /* 0x040fe20000041814 */
[----:B------:R-:W-:Y:S07]  /*82b0*/  LDSM.16.M88.4 R180, [R209] ;  /* 0x00000000d1b4783b */ /* 0x000fee0000000200 */
[C---:B------:R-:W-:Y:S01]  /*82c0*/  HMMA.16816.F32.BF16 R24, R172.reuse, R186, R24 ;  /* 0x000000baac18723c */ /* 0x040fe20000041818 */
[----:B------:R-:W-:Y:S07]  /*82d0*/  LDSM.16.M88.4 R184, [R209+0x800] ;  /* 0x00080000d1b8783b */ /* 0x000fee0000000200 */
[C---:B------:R-:W-:Y:S08]  /*82e0*/  HMMA.16816.F32.BF16 R28, R172.reuse, R188, R28 ;  /* 0x000000bcac1c723c */ /* 0x040ff0000004181c */
[----:B------:R-:W-:Y:S01]  /*82f0*/  HMMA.16816.F32.BF16 R32, R172, R190, R32 ;  /* 0x000000beac20723c */ /* 0x000fe20000041820 */
[----:B------:R-:W4:Y:S06]  /*8300*/  LDSM.16.M88.4 R172, [R213+0x10100] ;  /* 0x01010000d5ac783b */ /* 0x000f2c0000000200 */
[----:B------:R-:W4:Y:S01]  /*8310*/  LDSM.16.M88.4 R188, [R209+0x1000] ;  /* 0x00100000d1bc783b */ /* 0x000f220000000200 */
[C---:B--2---:R-:W-:Y:S08]  /*8320*/  HMMA.16816.F32.BF16 R4, R192.reuse, R196, R4 ;  /* 0x000000c4c004723c */ /* 0x044ff00000041804 */
[C---:B------:R-:W-:Y:S01]  /*8330*/  HMMA.16816.F32.BF16 R8, R192.reuse, R198, R8 ;  /* 0x000000c6c008723c */ /* 0x040fe20000041808 */
[----:B------:R-:W-:Y:S07]  /*8340*/  LDSM.16.M88.4 R196, [R204+0xa100] ;  /* 0x00a10000ccc4783b */ /* 0x000fee0000000200 */
[C---:B---3--:R-:W-:Y:S08]  /*8350*/  HMMA.16816.F32.BF16 R12, R192.reuse, R168, R12 ;  /* 0x000000a8c00c723c */ /* 0x048ff0000004180c */
[C---:B------:R-:W-:Y:S01]  /*8360*/  HMMA.16816.F32.BF16 R16, R192.reuse, R170, R16 ;  /* 0x000000aac010723c */ /* 0x040fe20000041810 */
[----:B------:R-:W2:Y:S07]  /*8370*/  LDSM.16.M88.4 R168, [R209+0x1800] ;  /* 0x00180000d1a8783b */ /* 0x000eae0000000200 */
[C---:B-1----:R-:W-:Y:S08]  /*8380*/  HMMA.16816.F32.BF16 R20, R192.reuse, R176, R20 ;  /* 0x000000b0c014723c */ /* 0x042ff00000041814 */
[C---:B------:R-:W-:Y:S01]  /*8390*/  HMMA.16816.F32.BF16 R24, R192.reuse, R178, R24 ;  /* 0x000000b2c018723c */ /* 0x040fe20000041818 */
[----:B------:R-:W1:Y:S07]  /*83a0*/  LDSM.16.M88.4 R176, [R211+0x14100] ;  /* 0x01410000d3b0783b */ /* 0x000e6e0000000200 */
[C---:B----4-:R-:W-:Y:S08]  /*83b0*/  HMMA.16816.F32.BF16 R28, R192.reuse, R200, R28 ;  /* 0x000000c8c01c723c */ /* 0x050ff0000004181c */
[----:B------:R-:W-:Y:S01]  /*83c0*/  HMMA.16816.F32.BF16 R32, R192, R202, R32 ;  /* 0x000000cac020723c */ /* 0x000fe20000041820 */
[----:B------:R-:W3:Y:S06]  /*83d0*/  LDSM.16.M88.4 R192, [R204+0xa900] ;  /* 0x00a90000ccc0783b */ /* 0x000eec0000000200 */
[----:B------:R-:W-:Y:S01]  /*83e0*/  LDSM.16.M88.4 R200, [R204+0xb900] ;  /* 0x00b90000ccc8783b */ /* 0x000fe20000000200 */
[C---:B------:R-:W-:Y:S08]  /*83f0*/  HMMA.16816.F32.BF16 R4, R172.reuse, R180, R4 ;  /* 0x000000b4ac04723c */ /* 0x040ff00000041804 */
[C---:B------:R-:W-:Y:S01]  /*8400*/  HMMA.16816.F32.BF16 R8, R172.reuse, R182, R8 ;  /* 0x000000b6ac08723c */ /* 0x040fe20000041808 */
[----:B------:R-:W4:Y:S07]  /*8410*/  LDSM.16.M88.4 R180, [R204+0xb100] ;  /* 0x00b10000ccb4783b */ /* 0x000f2e0000000200 */
[C---:B------:R-:W-:Y:S08]  /*8420*/  HMMA.16816.F32.BF16 R12, R172.reuse, R184, R12 ;  /* 0x000000b8ac0c723c */ /* 0x040ff0000004180c */
[C---:B------:R-:W-:Y:S01]  /*8430*/  HMMA.16816.F32.BF16 R16, R172.reuse, R186, R16 ;  /* 0x000000baac10723c */ /* 0x040fe20000041810 */
[----:B------:R-:W-:Y:S07]  /*8440*/  LDSM.16.M88.4 R184, [R212+0x14100] ;  /* 0x01410000d4b8783b */ /* 0x000fee0000000200 */
[C---:B------:R-:W-:Y:S08]  /*8450*/  HMMA.16816.F32.BF16 R20, R172.reuse, R188, R20 ;  /* 0x000000bcac14723c */ /* 0x040ff00000041814 */
[C---:B------:R-:W-:Y:S01]  /*8460*/  HMMA.16816.F32.BF16 R24, R172.reuse, R190, R24 ;  /* 0x000000beac18723c */ /* 0x040fe20000041818 */
[----:B------:R-:W4:Y:S07]  /*8470*/  LDSM.16.M88.4 R188, [R227] ;  /* 0x00000000e3bc783b */ /* 0x000f2e0000000200 */
[C---:B--2---:R-:W-:Y:S08]  /*8480*/  HMMA.16816.F32.BF16 R28, R172.reuse, R168, R28 ;  /* 0x000000a8ac1c723c */ /* 0x044ff0000004181c */
[----:B------:R-:W-:Y:S01]  /*8490*/  HMMA.16816.F32.BF16 R32, R172, R170, R32 ;  /* 0x000000aaac20723c */ /* 0x000fe20000041820 */
[----:B------:R-:W2:Y:S06]  /*84a0*/  LDSM.16.M88.4 R168, [R226] ;  /* 0x00000000e2a8783b */ /* 0x000eac0000000200 */
[----:B------:R-:W2:Y:S01]  /*84b0*/  LDSM.16.M88.4 R172, [R225] ;  /* 0x00000000e1ac783b */ /* 0x000ea20000000200 */
[C---:B-1----:R-:W-:Y:S08]  /*84c0*/  HMMA.16816.F32.BF16 R4, R176.reuse, R196, R4 ;  /* 0x000000c4b004723c */ /* 0x042ff00000041804 */
[C---:B------:R-:W-:Y:S01]  /*84d0*/  HMMA.16816.F32.BF16 R8, R176.reuse, R198, R8 ;  /* 0x000000c6b008723c */ /* 0x040fe20000041808 */
[----:B------:R-:W1:Y:S07]  /*84e0*/  LDSM.16.M88.4 R196, [R224] ;  /* 0x00000000e0c4783b */ /* 0x000e6e0000000200 */
[C---:B---3--:R-:W-:Y:S08]  /*84f0*/  HMMA.16816.F32.BF16 R12, R176.reuse, R192, R12 ;  /* 0x000000c0b00c723c */ /* 0x048ff0000004180c */
[C---:B------:R-:W-:Y:S01]  /*8500*/  HMMA.16816.F32.BF16 R16, R176.reuse, R194, R16 ;  /* 0x000000c2b010723c */ /* 0x040fe20000041810 */
[----:B------:R-:W-:Y:S07]  /*8510*/  LDSM.16.M88.4 R192, [R210+0xa100] ;  /* 0x00a10000d2c0783b */ /* 0x000fee0000000200 */
[C---:B----4-:R-:W-:Y:S08]  /*8520*/  HMMA.16816.F32.BF16 R20, R176.reuse, R180, R20 ;  /* 0x000000b4b014723c */ /* 0x050ff00000041814 */
[C---:B------:R-:W-:Y:S01]  /*8530*/  HMMA.16816.F32.BF16 R24, R176.reuse, R182, R24 ;  /* 0x000000b6b018723c */ /* 0x040fe20000041818 */
[----:B------:R-:W3:Y:S07]  /*8540*/  LDSM.16.M88.4 R180, [R214+0x14100] ;  /* 0x01410000d6b4783b */ /* 0x000eee0000000200 */
[C---:B------:R-:W-:Y:S08]  /*8550*/  HMMA.16816.F32.BF16 R28, R176.reuse, R200, R28 ;  /* 0x000000c8b01c723c */ /* 0x040ff0000004181c */
[----:B------:R-:W-:Y:S01]  /*8560*/  HMMA.16816.F32.BF16 R32, R176, R202, R32 ;  /* 0x000000cab020723c */ /* 0x000fe20000041820 */
[----:B------:R-:W4:Y:S06]  /*8570*/  LDSM.16.M88.4 R176, [R210+0xa900] ;  /* 0x00a90000d2b0783b */ /* 0x000f2c0000000200 */
[----:B------:R-:W-:Y:S01]  /*8580*/  LDSM.16.M88.4 R200, [R209+0x2000] ;  /* 0x00200000d1c8783b */ /* 0x000fe20000000200 */
[C---:B------:R-:W-:Y:S08]  /*8590*/  HMMA.16816.F32.BF16 R4, R184.reuse, R188, R4 ;  /* 0x000000bcb804723c */ /* 0x040ff00000041804 */
[C---:B------:R-:W-:Y:S01]  /*85a0*/  HMMA.16816.F32.BF16 R8, R184.reuse, R190, R8 ;  /* 0x000000beb808723c */ /* 0x040fe20000041808 */
[----:B------:R-:W3:Y:S07]  /*85b0*/  LDSM.16.M88.4 R188, [R210+0xb100] ;  /* 0x00b10000d2bc783b */ /* 0x000eee0000000200 */
[C---:B--2---:R-:W-:Y:S08]  /*85c0*/  HMMA.16816.F32.BF16 R12, R184.reuse, R168, R12 ;  /* 0x000000a8b80c723c */ /* 0x044ff0000004180c */
[C---:B------:R-:W-:Y:S01]  /*85d0*/  HMMA.16816.F32.BF16 R16, R184.reuse, R170, R16 ;  /* 0x000000aab810723c */ /* 0x040fe20000041810 */
[----:B------:R-:W2:Y:S07]  /*85e0*/  LDSM.16.M88.4 R168, [R210+0xb900] ;  /* 0x00b90000d2a8783b */ /* 0x000eae0000000200 */
[C---:B------:R-:W-:Y:S08]  /*85f0*/  HMMA.16816.F32.BF16 R20, R184.reuse, R172, R20 ;  /* 0x000000acb814723c */ /* 0x040ff00000041814 */
[C---:B------:R-:W-:Y:S01]  /*8600*/  HMMA.16816.F32.BF16 R24, R184.reuse, R174, R24 ;  /* 0x000000aeb818723c */ /* 0x040fe20000041818 */
[----:B------:R-:W2:Y:S07]  /*8610*/  LDSM.16.M88.4 R172, [R213+0x14100] ;  /* 0x01410000d5ac783b */ /* 0x000eae0000000200 */
[C---:B-1----:R-:W-:Y:S08]  /*8620*/  HMMA.16816.F32.BF16 R28, R184.reuse, R196, R28 ;  /* 0x000000c4b81c723c */ /* 0x042ff0000004181c */
[----:B------:R-:W-:Y:S01]  /*8630*/  HMMA.16816.F32.BF16 R32, R184, R198, R32 ;  /* 0x000000c6b820723c */ /* 0x000fe20000041820 */
[----:B------:R-:W1:Y:S06]  /*8640*/  LDSM.16.M88.4 R184, [R209+0x2800] ;  /* 0x00280000d1b8783b */ /* 0x000e6c0000000200 */
[----:B------:R-:W-:Y:S01]  /*8650*/  LDSM.16.M88.4 R196, [R209+0x3800] ;  /* 0x00380000d1c4783b */ /* 0x000fe20000000200 */
[C---:B---3--:R-:W-:Y:S08]  /*8660*/  HMMA.16816.F32.BF16 R4, R180.reuse, R192, R4 ;  /* 0x000000c0b404723c */ /* 0x048ff00000041804 */
[C---:B------:R-:W-:Y:S01]  /*8670*/  HMMA.16816.F32.BF16 R8, R180.reuse, R194, R8 ;  /* 0x000000c2b408723c */ /* 0x040fe20000041808 */
[----:B------:R-:W3:Y:S07]  /*8680*/  LDSM.16.M88.4 R192, [R209+0x3000] ;  /* 0x00300000d1c0783b */ /* 0x000eee0000000200 */
[C---:B----4-:R-:W-:Y:S08]  /*8690*/  HMMA.16816.F32.BF16 R12, R180.reuse, R176, R12 ;  /* 0x000000b0b40c723c */ /* 0x050ff0000004180c */
[C---:B------:R-:W-:Y:S01]  /*86a0*/  HMMA.16816.F32.BF16 R16, R180.reuse, R178, R16 ;  /* 0x000000b2b410723c */ /* 0x040fe20000041810 */
[----:B------:R-:W-:Y:S07]  /*86b0*/  LDSM.16.M88.4 R176, [R211+0x18100] ;  /* 0x01810000d3b0783b */ /* 0x000fee0000000200 */
[C---:B------:R-:W-:Y:S08]  /*86c0*/  HMMA.16816.F32.BF16 R20, R180.reuse, R188, R20 ;  /* 0x000000bcb414723c */ /* 0x040ff00000041814 */
[C---:B------:R-:W-:Y:S01]  /*86d0*/  HMMA.16816.F32.BF16 R24, R180.reuse, R190, R24 ;  /* 0x000000beb418723c */ /* 0x040fe20000041818 */
[----:B------:R-:W4:Y:S07]  /*86e0*/  LDSM.16.M88.4 R188, [R204+0xc100] ;  /* 0x00c10000ccbc783b */ /* 0x000f2e0000000200 */
[C---:B--2---:R-:W-:Y:S08]  /*86f0*/  HMMA.16816.F32.BF16 R28, R180.reuse, R168, R28 ;  /* 0x000000a8b41c723c */ /* 0x044ff0000004181c */
[----:B------:R-:W-:Y:S01]  /*8700*/  HMMA.16816.F32.BF16 R32, R180, R170, R32 ;  /* 0x000000aab420723c */ /* 0x000fe20000041820 */
[----:B------:R-:W2:Y:S06]  /*8710*/  LDSM.16.M88.4 R168, [R204+0xc900] ;  /* 0x00c90000cca8783b */ /* 0x000eac0000000200 */
[----:B------:R-:W2:Y:S01]  /*8720*/  LDSM.16.M88.4 R180, [R204+0xd100] ;  /* 0x00d10000ccb4783b */ /* 0x000ea20000000200 */
[C---:B------:R-:W-:Y:S08]  /*8730*/  HMMA.16816.F32.BF16 R4, R172.reuse, R200, R4 ;  /* 0x000000c8ac04723c */ /* 0x040ff00000041804 */
[C---:B------:R-:W-:Y:S01]  /*8740*/  HMMA.16816.F32.BF16 R8, R172.reuse, R202, R8 ;  /* 0x000000caac08723c */ /* 0x040fe20000041808 */
[----:B------:R-:W2:Y:S07]  /*8750*/  LDSM.16.M88.4 R200, [R204+0xd900] ;  /* 0x00d90000ccc8783b */ /* 0x000eae0000000200 */
[C---:B-1----:R-:W-:Y:S08]  /*8760*/  HMMA.16816.F32.BF16 R12, R172.reuse, R184, R12 ;  /* 0x000000b8ac0c723c */ /* 0x042ff0000004180c */
[C---:B------:R-:W-:Y:S01]  /*8770*/  HMMA.16816.F32.BF16 R16, R172.reuse, R186, R16 ;  /* 0x000000baac10723c */ /* 0x040fe20000041810 */
[----:B------:R-:W-:Y:S07]  /*8780*/  LDSM.16.M88.4 R184, [R212+0x18100] ;  /* 0x01810000d4b8783b */ /* 0x000fee0000000200 */
[C---:B---3--:R-:W-:Y:S08]  /*8790*/  HMMA.16816.F32.BF16 R20, R172.reuse, R192, R20 ;  /* 0x000000c0ac14723c */ /* 0x048ff00000041814 */
[C---:B------:R-:W-:Y:S01]  /*87a0*/  HMMA.16816.F32.BF16 R24, R172.reuse, R194, R24 ;  /* 0x000000c2ac18723c */ /* 0x040fe20000041818 */
[----:B------:R-:W1:Y:S07]  /*87b0*/  LDSM.16.M88.4 R192, [R223] ;  /* 0x00000000dfc0783b */ /* 0x000e6e0000000200 */
[C---:B------:R-:W-:Y:S08]  /*87c0*/  HMMA.16816.F32.BF16 R28, R172.reuse, R196, R28 ;  /* 0x000000c4ac1c723c */ /* 0x040ff0000004181c */
[----:B------:R-:W-:Y:S01]  /*87d0*/  HMMA.16816.F32.BF16 R32, R172, R198, R32 ;  /* 0x000000c6ac20723c */ /* 0x000fe20000041820 */
[----:B------:R-:W3:Y:S06]  /*87e0*/  LDSM.16.M88.4 R172, [R222] ;  /* 0x00000000deac783b */ /* 0x000eec0000000200 */
[----:B------:R-:W-:Y:S01]  /*87f0*/  LDSM.16.M88.4 R196, [R210+0xc100] ;  /* 0x00c10000d2c4783b */ /* 0x000fe20000000200 */
[C---:B----4-:R-:W-:Y:S08]  /*8800*/  HMMA.16816.F32.BF16 R4, R176.reuse, R188, R4 ;  /* 0x000000bcb004723c */ /* 0x050ff00000041804 */
[C---:B------:R-:W-:Y:S01]  /*8810*/  HMMA.16816.F32.BF16 R8, R176.reuse, R190, R8 ;  /* 0x000000beb008723c */ /* 0x040fe20000041808 */
[----:B------:R-:W4:Y:S07]  /*8820*/  LDSM.16.M88.4 R188, [R221] ;  /* 0x00000000ddbc783b */ /* 0x000f2e0000000200 */
[C---:B--2---:R-:W-:Y:S08]  /*8830*/  HMMA.16816.F32.BF16 R12, R176.reuse, R168, R12 ;  /* 0x000000a8b00c723c */ /* 0x044ff0000004180c */
[C---:B------:R-:W-:Y:S01]  /*8840*/  HMMA.16816.F32.BF16 R16, R176.reuse, R170, R16 ;  /* 0x000000aab010723c */ /* 0x040fe20000041810 */
[----:B------:R-:W2:Y:S07]  /*8850*/  LDSM.16.M88.4 R168, [R220] ;  /* 0x00000000dca8783b */ /* 0x000eae0000000200 */
[C---:B------:R-:W-:Y:S08]  /*8860*/  HMMA.16816.F32.BF16 R20, R176.reuse, R180, R20 ;  /* 0x000000b4b014723c */ /* 0x040ff00000041814 */
[C---:B------:R-:W-:Y:S01]  /*8870*/  HMMA.16816.F32.BF16 R24, R176.reuse, R182, R24 ;  /* 0x000000b6b018723c */ /* 0x040fe20000041818 */
[----:B------:R-:W2:Y:S07]  /*8880*/  LDSM.16.M88.4 R180, [R214+0x18100] ;  /* 0x01810000d6b4783b */ /* 0x000eae0000000200 */
[C---:B------:R-:W-:Y:S08]  /*8890*/  HMMA.16816.F32.BF16 R28, R176.reuse, R200, R28 ;  /* 0x000000c8b01c723c */ /* 0x040ff0000004181c */
[----:B------:R-:W-:Y:S01]  /*88a0*/  HMMA.16816.F32.BF16 R32, R176, R202, R32 ;  /* 0x000000cab020723c */ /* 0x000fe20000041820 */
[----:B------:R-:W2:Y:S06]  /*88b0*/  LDSM.16.M88.4 R176, [R210+0xc900] ;  /* 0x00c90000d2b0783b */ /* 0x000eac0000000200 */
[----:B------:R-:W-:Y:S01]  /*88c0*/  LDSM.16.M88.4 R200, [R210+0xd900] ;  /* 0x00d90000d2c8783b */ /* 0x000fe20000000200 */
[C---:B-1----:R-:W-:Y:S08]  /*88d0*/  HMMA.16816.F32.BF16 R4, R184.reuse, R192, R4 ;  /* 0x000000c0b804723c */ /* 0x042ff00000041804 */
[C---:B------:R-:W-:Y:S01]  /*88e0*/  HMMA.16816.F32.BF16 R8, R184.reuse, R194, R8 ;  /* 0x000000c2b808723c */ /* 0x040fe20000041808 */
[----:B------:R-:W1:Y:S07]  /*88f0*/  LDSM.16.M88.4 R192, [R210+0xd100] ;  /* 0x00d10000d2c0783b */ /* 0x000e6e0000000200 */
[C---:B---3--:R-:W-:Y:S08]  /*8900*/  HMMA.16816.F32.BF16 R12, R184.reuse, R172, R12 ;  /* 0x000000acb80c723c */ /* 0x048ff0000004180c */
[C---:B------:R-:W-:Y:S01]  /*8910*/  HMMA.16816.F32.BF16 R16, R184.reuse, R174, R16 ;  /* 0x000000aeb810723c */ /* 0x040fe20000041810 */
[----:B------:R-:W-:Y:S07]  /*8920*/  LDSM.16.M88.4 R172, [R213+0x18100] ;  /* 0x01810000d5ac783b */ /* 0x000fee0000000200 */
[C---:B----4-:R-:W-:Y:S08]  /*8930*/  HMMA.16816.F32.BF16 R20, R184.reuse, R188, R20 ;  /* 0x000000bcb814723c */ /* 0x050ff00000041814 */
[C---:B------:R-:W-:Y:S01]  /*8940*/  HMMA.16816.F32.BF16 R24, R184.reuse, R190, R24 ;  /* 0x000000beb818723c */ /* 0x040fe20000041818 */
[----:B------:R-:W3:Y:S07]  /*8950*/  LDSM.16.M88.4 R188, [R209+0x4000] ;  /* 0x00400000d1bc783b */ /* 0x000eee0000000200 */
[C---:B--2---:R-:W-:Y:S08]  /*8960*/  HMMA.16816.F32.BF16 R28, R184.reuse, R168, R28 ;  /* 0x000000a8b81c723c */ /* 0x044ff0000004181c */
[----:B------:R-:W-:Y:S01]  /*8970*/  HMMA.16816.F32.BF16 R32, R184, R170, R32 ;  /* 0x000000aab820723c */ /* 0x000fe20000041820 */
[----:B------:R-:W2:Y:S06]  /*8980*/  LDSM.16.M88.4 R168, [R209+0x4800] ;  /* 0x00480000d1a8783b */ /* 0x000eac0000000200 */
[----:B------:R-:W4:Y:S01]  /*8990*/  LDSM.16.M88.4 R184, [R209+0x5000] ;  /* 0x00500000d1b8783b */ /* 0x000f220000000200 */
[C---:B------:R-:W-:Y:S08]  /*89a0*/  HMMA.16816.F32.BF16 R4, R180.reuse, R196, R4 ;  /* 0x000000c4b404723c */ /* 0x040ff00000041804 */
[C---:B------:R-:W-:Y:S01]  /*89b0*/  HMMA.16816.F32.BF16 R8, R180.reuse, R198, R8 ;  /* 0x000000c6b408723c */ /* 0x040fe20000041808 */
[----:B------:R-:W2:Y:S07]  /*89c0*/  LDSM.16.M88.4 R196, [R209+0x5800] ;  /* 0x00580000d1c4783b */ /* 0x000eae0000000200 */
[C---:B------:R-:W-:Y:S08]  /*89d0*/  HMMA.16816.F32.BF16 R12, R180.reuse, R176, R12 ;  /* 0x000000b0b40c723c */ /* 0x040ff0000004180c */
[C---:B------:R-:W-:Y:S01]  /*89e0*/  HMMA.16816.F32.BF16 R16, R180.reuse, R178, R16 ;  /* 0x000000b2b410723c */ /* 0x040fe20000041810 */
[----:B------:R-:W-:Y:S07]  /*89f0*/  LDSM.16.M88.4 R176, [R211+0x1c100] ;  /* 0x01c10000d3b0783b */ /* 0x000fee0000000200 */
[C---:B-1----:R-:W-:Y:S08]  /*8a00*/  HMMA.16816.F32.BF16 R20, R180.reuse, R192, R20 ;  /* 0x000000c0b414723c */ /* 0x042ff00000041814 */
[C---:B------:R-:W-:Y:S01]  /*8a10*/  HMMA.16816.F32.BF16 R24, R180.reuse, R194, R24 ;  /* 0x000000c2b418723c */ /* 0x040fe20000041818 */
[----:B------:R-:W1:Y:S07]  /*8a20*/  LDSM.16.M88.4 R192, [R204+0xe100] ;  /* 0x00e10000ccc0783b */ /* 0x000e6e0000000200 */
[C---:B------:R-:W-:Y:S08]  /*8a30*/  HMMA.16816.F32.BF16 R28, R180.reuse, R200, R28 ;  /* 0x000000c8b41c723c */ /* 0x040ff0000004181c */
[----:B------:R-:W-:Y:S01]  /*8a40*/  HMMA.16816.F32.BF16 R32, R180, R202, R32 ;  /* 0x000000cab420723c */ /* 0x000fe20000041820 */
[----:B------:R-:W1:Y:S06]  /*8a50*/  LDSM.16.M88.4 R180, [R204+0xe900] ;  /* 0x00e90000ccb4783b */ /* 0x000e6c0000000200 */
[----:B------:R-:W-:Y:S01]  /*8a60*/  LDSM.16.M88.4 R200, [R219] ;  /* 0x00000000dbc8783b */ /* 0x000fe20000000200 */
[C---:B---3--:R-:W-:Y:S08]  /*8a70*/  HMMA.16816.F32.BF16 R4, R172.reuse, R188, R4 ;  /* 0x000000bcac04723c */ /* 0x048ff00000041804 */
[C---:B------:R-:W-:Y:S01]  /*8a80*/  HMMA.16816.F32.BF16 R8, R172.reuse, R190, R8 ;  /* 0x000000beac08723c */ /* 0x040fe20000041808 */
[----:B------:R-:W3:Y:S07]  /*8a90*/  LDSM.16.M88.4 R188, [R204+0xf100] ;  /* 0x00f10000ccbc783b */ /* 0x000eee0000000200 */
[C---:B--2---:R-:W-:Y:S08]  /*8aa0*/  HMMA.16816.F32.BF16 R12, R172.reuse, R168, R12 ;  /* 0x000000a8ac0c723c */ /* 0x044ff0000004180c */
[C---:B------:R-:W-:Y:S01]  /*8ab0*/  HMMA.16816.F32.BF16 R16, R172.reuse, R170, R16 ;  /* 0x000000aaac10723c */ /* 0x040fe20000041810 */
[----:B------:R-:W2:Y:S07]  /*8ac0*/  LDSM.16.M88.4 R168, [R204+0xf900] ;  /* 0x00f90000cca8783b */ /* 0x000eae0000000200 */
[C---:B----4-:R-:W-:Y:S08]  /*8ad0*/  HMMA.16816.F32.BF16 R20, R172.reuse, R184, R20 ;  /* 0x000000b8ac14723c */ /* 0x050ff00000041814 */
[C---:B------:R-:W-:Y:S01]  /*8ae0*/  HMMA.16816.F32.BF16 R24, R172.reuse, R186, R24 ;  /* 0x000000baac18723c */ /* 0x040fe20000041818 */
[----:B------:R-:W2:Y:S07]  /*8af0*/  LDSM.16.M88.4 R184, [R212+0x1c100] ;  /* 0x01c10000d4b8783b */ /* 0x000eae0000000200 */
[C---:B------:R-:W-:Y:S07]  /*8b00*/  HMMA.16816.F32.BF16 R28, R172.reuse, R196, R28 ;  /* 0x000000c4ac1c723c */ /* 0x040fee000004181c */
[C---:B------:R-:W-:Y:S01]  /*8b10*/  @P6 LEA R196, P6, R0.reuse, c[0x0][0x1c8], 0x1 ;  /* 0x0000720000c46a11 */ /* 0x040fe200078c08ff */
[----:B------:R-:W-:Y:S01]  /*8b20*/  HMMA.16816.F32.BF16 R32, R172, R198, R32 ;  /* 0x000000c6ac20723c */ /* 0x000fe20000041820 */
[----:B------:R-:W2:Y:S06]  /*8b30*/  LDSM.16.M88.4 R172, [R218] ;  /* 0x00000000daac783b */ /* 0x000eac0000000200 */
[----:B------:R-:W4:Y:S01]  /*8b40*/  LDL R198, [R1+0x14] ;  /* 0x0000140001c67983 */ /* 0x000f220000100800 */
[C---:B-1----:R-:W-:Y:S05]  /*8b50*/  HMMA.16816.F32.BF16 R4, R176.reuse, R192, R4 ;  /* 0x000000c0b004723c */ /* 0x042fea0000041804 */
[----:B------:R-:W-:Y:S01]  /*8b60*/  @P0 LEA.HI.X R197, R0, c[0x0][0x1cc], R2, 0x1, P6 ;  /* 0x0000730000c50a11 */ /* 0x000fe200030f0c02 */
[----:B------:R-:W4:Y:S01]  /*8b70*/  LDL R199, [R1+0x28] ;  /* 0x0000280001c77983 */ /* 0x000f220000100800 */
[----:B------:R-:W-:Y:S01]  /*8b80*/  @P5 IADD3 R0, P5, R251, UR21, RZ ;  /* 0x00000015fb005c10 */ /* 0x000fe2000ffbe0ff */
[C---:B------:R-:W-:Y:S01]  /*8b90*/  HMMA.16816.F32.BF16 R8, R176.reuse, R194, R8 ;  /* 0x000000c2b008723c */ /* 0x040fe20000041808 */
[----:B------:R-:W-:Y:S02]  /*8ba0*/  PLOP3.LUT P6, PT, PT, PT, UP3, 0x80, 0x0 ;  /* 0x000000000000781c */ /* 0x000fe40003fcf038 */
[----:B------:R-:W-:Y:S01]  /*8bb0*/  PLOP3.LUT P0, PT, PT, PT, UP3, 0x80, 0x0 ;  /* 0x000000000000781c */ /* 0x000fe20003f0f038 */
[----:B------:R-:W1:Y:S04]  /*8bc0*/  LDSM.16.M88.4 R192, [R217] ;  /* 0x00000000d9c0783b */ /* 0x000e680000000200 */
[C---:B------:R-:W-:Y:S08]  /*8bd0*/  HMMA.16816.F32.BF16 R12, R176.reuse, R180, R12 ;  /* 0x000000b4b00c723c */ /* 0x040ff0000004180c */
[C---:B------:R-:W-:Y:S01]  /*8be0*/  HMMA.16816.F32.BF16 R16, R176.reuse, R182, R16 ;  /* 0x000000b6b010723c */ /* 0x040fe20000041810 */
[----:B------:R-:W1:Y:S03]  /*8bf0*/  LDSM.16.M88.4 R180, [R216] ;  /* 0x00000000d8b4783b */ /* 0x000e660000000200 */
[----:B------:R-:W-:Y:S02]  /*8c00*/  @P0 IADD3.X R2, R248, UR20, RZ, P5, !PT ;  /* 0x00000014f8020c10 */ /* 0x000fe4000affe4ff */
[----:B------:R-:W-:Y:S02]  /*8c10*/  PLOP3.LUT P0, PT, PT, PT, UP3, 0x80, 0x0 ;  /* 0x000000000000781c */ /* 0x000fe40003f0f038 */
[C---:B---3--:R-:W-:Y:S01]  /*8c20*/  HMMA.16816.F32.BF16 R20, R176.reuse, R188, R20 ;  /* 0x000000bcb014723c */ /* 0x048fe20000041814 */
[----:B------:R-:W-:Y:S07]  /*8c30*/  PLOP3.LUT P5, PT, PT, PT, UP3, 0x80, 0x0 ;  /* 0x000000000000781c */ /* 0x000fee0003faf038 */
[C---:B------:R-:W-:Y:S01]  /*8c40*/  HMMA.16816.F32.BF16 R24, R176.reuse, R190, R24 ;  /* 0x000000beb018723c */ /* 0x040fe20000041818 */
[----:B------:R-:W-:Y:S07]  /*8c50*/  LDSM.16.M88.4 R188, [R210+0xf100] ;  /* 0x00f10000d2bc783b */ /* 0x000fee0000000200 */
[C---:B--2---:R-:W-:Y:S08]  /*8c60*/  HMMA.16816.F32.BF16 R28, R176.reuse, R168, R28 ;  /* 0x000000a8b01c723c */ /* 0x044ff0000004181c */
[----:B------:R-:W-:Y:S01]  /*8c70*/  HMMA.16816.F32.BF16 R32, R176, R170, R32 ;  /* 0x000000aab020723c */ /* 0x000fe20000041820 */
[----:B------:R-:W-:Y:S06]  /*8c80*/  LDSM.16.M88.4 R168, [R214+0x1c100] ;  /* 0x01c10000d6a8783b */ /* 0x000fec0000000200 */
[----:B------:R-:W-:Y:S01]  /*8c90*/  LDSM.16.M88.4 R176, [R210+0xe900] ;  /* 0x00e90000d2b0783b */ /* 0x000fe20000000200 */
[C---:B------:R-:W-:Y:S08]  /*8ca0*/  HMMA.16816.F32.BF16 R4, R184.reuse, R200, R4 ;  /* 0x000000c8b804723c */ /* 0x040ff00000041804 */
[C---:B------:R-:W-:Y:S08]  /*8cb0*/  HMMA.16816.F32.BF16 R8, R184.reuse, R202, R8 ;  /* 0x000000cab808723c */ /* 0x040ff00000041808 */
        /* <DEDUP_REMOVED lines=8> */
[----:B------:R-:W-:Y:S06]  /*8d40*/  LDSM.16.M88.4 R180, [R213+0x1c100] ;  /* 0x01c10000d5b4783b */ /* 0x000fec0000000200 */
[----:B------:R-:W3:Y:S01]  /*8d50*/  LDSM.16.M88.4 R184, [R209+0x6000] ;  /* 0x00600000d1b8783b */ /* 0x000ee20000000200 */
[C---:B--2---:R-:W-:Y:S07]  /*8d60*/  HMMA.16816.F32.BF16 R4, R168.reuse, R172, R4 ;  /* 0x000000aca804723c */ /* 0x044fee0000041804 */
[C---:B------:R-:W-:Y:S01]  /*8d70*/  @P6 LEA R172, P6, R0.reuse, c[0x0][0x1c8], 0x1 ;  /* 0x0000720000ac6a11 */ /* 0x040fe200078c08ff */
[C---:B------:R-:W-:Y:S08]  /*8d80*/  HMMA.16816.F32.BF16 R8, R168.reuse, R174, R8 ;  /* 0x000000aea808723c */ /* 0x040ff00000041808 */
[C---:B------:R-:W-:Y:S08]  /*8d90*/  HMMA.16816.F32.BF16 R12, R168.reuse, R176, R12 ;  /* 0x000000b0a80c723c */ /* 0x040ff0000004180c */
[C---:B------:R-:W-:Y:S08]  /*8da0*/  HMMA.16816.F32.BF16 R16, R168.reuse, R178, R16 ;  /* 0x000000b2a810723c */ /* 0x040ff00000041810 */
[C---:B------:R-:W-:Y:S08]  /*8db0*/  HMMA.16816.F32.BF16 R20, R168.reuse, R188, R20 ;  /* 0x000000bca814723c */ /* 0x040ff00000041814 */
[C---:B------:R-:W-:Y:S08]  /*8dc0*/  HMMA.16816.F32.BF16 R24, R168.reuse, R190, R24 ;  /* 0x000000bea818723c */ /* 0x040ff00000041818 */
[C---:B-1----:R-:W-:Y:S08]  /*8dd0*/  HMMA.16816.F32.BF16 R28, R168.reuse, R192, R28 ;  /* 0x000000c0a81c723c */ /* 0x042ff0000004181c */
[----:B------:R-:W-:Y:S01]  /*8de0*/  HMMA.16816.F32.BF16 R32, R168, R194, R32 ;  /* 0x000000c2a820723c */ /* 0x000fe20000041820 */
[----:B------:R-:W1:Y:S06]  /*8df0*/  LDSM.16.M88.4 R168, [R209+0x6800] ;  /* 0x00680000d1a8783b */ /* 0x000e6c0000000200 */
[----:B------:R-:W-:Y:S01]  /*8e00*/  @P0 LEA.HI.X R195, R0, c[0x0][0x1cc], R2, 0x1, P6 ;  /* 0x0000730000c30a11 */ /* 0x000fe200030f0c02 */
[C---:B---3--:R-:W-:Y:S01]  /*8e10*/  HMMA.16816.F32.BF16 R4, R180.reuse, R184, R4 ;  /* 0x000000b8b404723c */ /* 0x048fe20000041804 */
[----:B------:R-:W-:Y:S02]  /*8e20*/  PLOP3.LUT P6, PT, PT, PT, UP3, 0x80, 0x0 ;  /* 0x000000000000781c */ /* 0x000fe40003fcf038 */
[----:B------:R-:W-:Y:S02]  /*8e30*/  PLOP3.LUT P0, PT, PT, PT, UP3, 0x80, 0x0 ;  /* 0x000000000000781c */ /* 0x000fe40003f0f038 */
[----:B------:R-:W-:Y:S03]  /*8e40*/  @P5 IADD3 R0, P5, R247, UR21, RZ ;  /* 0x00000015f7005c10 */ /* 0x000fe6000ffbe0ff */
[C---:B------:R-:W-:Y:S06]  /*8e50*/  HMMA.16816.F32.BF16 R8, R180.reuse, R186, R8 ;  /* 0x000000bab408723c */ /* 0x040fec0000041808 */
[----:B------:R-:W-:Y:S06]  /*8e60*/  @P6 LEA R135, P6, R0, c[0x0][0x1c8], 0x1 ;  /* 0x0000720000876a11 */ /* 0x000fec00078c08ff */
[----:B------:R-:W-:Y:S02]  /*8e70*/  @P0 IADD3.X R2, R246, UR20, RZ, P5, !PT ;  /* 0x00000014f6020c10 */ /* 0x000fe4000affe4ff */
[----:B------:R-:W-:Y:S02]  /*8e80*/  PLOP3.LUT P0, PT, PT, PT, UP3, 0x80, 0x0 ;  /* 0x000000000000781c */ /* 0x000fe40003f0f038 */
[----:B------:R-:W-:Y:S01]  /*8e90*/  PLOP3.LUT P5, PT, PT, PT, UP3, 0x80, 0x0 ;  /* 0x000000000000781c */ /* 0x000fe20003faf038 */
[----:B------:R-:W-:Y:S02]  /*8ea0*/  FMUL.FTZ R4, R4, c[0x0][0x320] ;  /* 0x0000c80004047a20 */ /* 0x000fe40000410000 */
[----:B------:R-:W-:Y:S02]  /*8eb0*/  FMUL.FTZ R5, R5, c[0x0][0x320] ;  /* 0x0000c80005057a20 */ /* 0x000fe40000410000 */
[----:B------:R-:W2:Y:S01]  /*8ec0*/  MUFU.TANH R188, R4 ;  /* 0x0000000400bc7308 */ /* 0x000ea20000002400 */
[----:B------:R-:W-:Y:S02]  /*8ed0*/  FMUL.FTZ R6, R6, c[0x0][0x320] ;  /* 0x0000c80006067a20 */ /* 0x000fe40000410000 */
[----:B------:R-:W-:Y:S01]  /*8ee0*/  FMUL.FTZ R7, R7, c[0x0][0x320] ;  /* 0x0000c80007077a20 */ /* 0x000fe20000410000 */
[C---:B-1----:R-:W-:Y:S03]  /*8ef0*/  HMMA.16816.F32.BF16 R12, R180.reuse, R168, R12 ;  /* 0x000000a8b40c723c */ /* 0x042fe6000004180c */
[----:B------:R-:W-:Y:S01]  /*8f00*/  @P0 LEA.HI.X R194, R0, c[0x0][0x1cc], R2, 0x1, P6 ;  /* 0x0000730000c20a11 */ /* 0x000fe200030f0c02 */
[----:B------:R-:W-:Y:S01]  /*8f10*/  FMUL.FTZ R9, R9, c[0x0][0x320] ;  /* 0x0000c80009097a20 */ /* 0x000fe20000410000 */
[----:B------:R-:W-:Y:S01]  /*8f20*/  PLOP3.LUT P0, PT, PT, PT, UP3, 0x80, 0x0 ;  /* 0x000000000000781c */ /* 0x000fe20003f0f038 */
[----:B------:R-:W1:Y:S01]  /*8f30*/  MUFU.TANH R187, R5 ;  /* 0x0000000500bb7308 */ /* 0x000e620000002400 */
[----:B------:R-:W-:Y:S01]  /*8f40*/  @P5 IADD3 R0, P5, R245, UR21, RZ ;  /* 0x00000015f5005c10 */ /* 0x000fe2000ffbe0ff */
[----:B------:R-:W-:Y:S01]  /*8f50*/  FMUL.FTZ R10, R10, c[0x0][0x320] ;  /* 0x0000c8000a0a7a20 */ /* 0x000fe20000410000 */
[----:B------:R-:W-:Y:S01]  /*8f60*/  PLOP3.LUT P6, PT, PT, PT, UP3, 0x80, 0x0 ;  /* 0x000000000000781c */ /* 0x000fe20003fcf038 */
[C---:B------:R-:W-:Y:S01]  /*8f70*/  HMMA.16816.F32.BF16 R16, R180.reuse, R170, R16 ;  /* 0x000000aab410723c */ /* 0x040fe20000041810 */
[----:B------:R-:W-:Y:S02]  /*8f80*/  @UP3 UIADD3 UR21, UP0, UR13, UR21, URZ ;  /* 0x000000150d153290 */ /* 0x000fe4000ff1e03f */
[----:B------:R-:W-:Y:S02]  /*8f90*/  FMUL.FTZ R11, R11, c[0x0][0x320] ;  /* 0x0000c8000b0b7a20 */ /* 0x000fe40000410000 */
[----:B------:R-:W-:Y:S01]  /*8fa0*/  FMUL.FTZ R8, R8, c[0x0][0x320] ;  /* 0x0000c80008087a20 */ /* 0x000fe20000410000 */
[----:B------:R-:W3:Y:S06]  /*8fb0*/  MUFU.TANH R191, R6 ;  /* 0x0000000600bf7308 */ /* 0x000eec0000002400 */
[----:B------:R-:W-:Y:S01]  /*8fc0*/  @P0 IADD3.X R2, R244, UR20, RZ, P5, !PT ;  /* 0x00000014f4020c10 */ /* 0x000fe2000affe4ff */
[----:B------:R-:W-:Y:S01]  /*8fd0*/  @UP3 UIADD3.X UR20, UR12, UR20, URZ, UP0, !UPT ;  /* 0x000000140c143290 */ /* 0x000fe200087fe43f */
[----:B------:R-:W-:Y:S01]  /*8fe0*/  @P6 LEA R132, P6, R0, c[0x0][0x1c8], 0x1 ;  /* 0x0000720000846a11 */ /* 0x000fe200078c08ff */
[----:B------:R-:W-:Y:S01]  /*8ff0*/  FMUL.FTZ R13, R13, c[0x0][0x320] ;  /* 0x0000c8000d0d7a20 */ /* 0x000fe20000410000 */
[----:B------:R1:W1:Y:S01]  /*9000*/  MUFU.TANH R192, R7 ;  /* 0x0000000700c07308 */ /* 0x0002620000002400 */
[----:B------:R-:W-:Y:S01]  /*9010*/  PLOP3.LUT P0, PT, PT, PT, UP3, 0x80, 0x0 ;  /* 0x000000000000781c */ /* 0x000fe20003f0f038 */
[----:B------:R-:W-:Y:S01]  /*9020*/  FMUL.FTZ R12, R12, c[0x0][0x320] ;  /* 0x0000c8000c0c7a20 */ /* 0x000fe20000410000 */
[----:B------:R-:W-:Y:S01]  /*9030*/  PLOP3.LUT P5, PT, PT, PT, UP3, 0x80, 0x0 ;  /* 0x000000000000781c */ /* 0x000fe20003faf038 */
[----:B------:R-:W-:Y:S02]  /*9040*/  FMUL.FTZ R14, R14, c[0x0][0x320] ;  /* 0x0000c8000e0e7a20 */ /* 0x000fe40000410000 */
[----:B------:R-:W-:Y:S02]  /*9050*/  FMUL.FTZ R15, R15, c[0x0][0x320] ;  /* 0x0000c8000f0f7a20 */ /* 0x000fe40000410000 */
[----:B------:R-:W-:Y:S02]  /*9060*/  FMUL.FTZ R16, R16, c[0x0][0x320] ;  /* 0x0000c80010107a20 */ /* 0x000fe40000410000 */
[----:B------:R-:W2:Y:S01]  /*9070*/  MUFU.TANH R175, R12 ;  /* 0x0000000c00af7308 */ /* 0x000ea20000002400 */
[----:B------:R-:W-:Y:S02]  /*9080*/  FMUL.FTZ R17, R17, c[0x0][0x320] ;  /* 0x0000c80011117a20 */ /* 0x000fe40000410000 */
[----:B------:R-:W-:Y:S01]  /*9090*/  FMUL.FTZ R18, R18, c[0x0][0x320] ;  /* 0x0000c80012127a20 */ /* 0x000fe20000410000 */
[----:B------:R-:W-:Y:S01]  /*90a0*/  @P0 LEA.HI.X R193, R0, c[0x0][0x1cc], R2, 0x1, P6 ;  /* 0x0000730000c10a11 */ /* 0x000fe200030f0c02 */
[----:B------:R-:W-:Y:S01]  /*90b0*/  FMUL.FTZ R19, R19, c[0x0][0x320] ;  /* 0x0000c80013137a20 */ /* 0x000fe20000410000 */
[----:B------:R-:W-:Y:S02]  /*90c0*/  @P5 IADD3 R0, P5, R234, UR21, RZ ;  /* 0x00000015ea005c10 */ /* 0x000fe4000ffbe0ff */
[----:B------:R-:W-:Y:S02]  /*90d0*/  PLOP3.LUT P6, PT, PT, PT, UP3, 0x80, 0x0 ;  /* 0x000000000000781c */ /* 0x000fe40003fcf038 */
[----:B------:R2:W2:Y:S01]  /*90e0*/  MUFU.TANH R184, R8 ;  /* 0x0000000800b87308 */ /* 0x0004a20000002400 */
[----:B------:R-:W-:Y:S01]  /*90f0*/  PLOP3.LUT P0, PT, PT, PT, UP3, 0x80, 0x0 ;  /* 0x000000000000781c */ /* 0x000fe20003f0f038 */
[----:B-1----:R-:W1:Y:S08]  /*9100*/  LDSM.16.M88.4 R4, [R209+0x7000] ;  /* 0x00700000d104783b */ /* 0x002e700000000200 */
[----:B------:R-:W1:Y:S01]  /*9110*/  MUFU.TANH R170, R16 ;  /* 0x0000001000aa7308 */ /* 0x000e620000002400 */
[C---:B------:R-:W-:Y:S03]  /*9120*/  @P6 LEA R2, P6, R0.reuse, c[0x0][0x1c8], 0x1 ;  /* 0x0000720000026a11 */ /* 0x040fe600078c08ff */
[----:B------:R-:W-:Y:S02]  /*9130*/  @P0 IADD3.X R3, R233, UR20, RZ, P5, !PT ;  /* 0x00000014e9030c10 */ /* 0x000fe4000affe4ff */
[----:B------:R-:W-:Y:S02]  /*9140*/  PLOP3.LUT P0, PT, PT, PT, UP3, 0x80, 0x0 ;  /* 0x000000000000781c */ /* 0x000fe40003f0f038 */
[----:B------:R-:W-:Y:S02]  /*9150*/  PLOP3.LUT P5, PT, PT, PT, UP3, 0x80, 0x0 ;  /* 0x000000000000781c */ /* 0x000fe40003faf038 */
[----:B------:R1:W1:Y:S09]  /*9160*/  MUFU.TANH R171, R13 ;  /* 0x0000000d00ab7308 */ /* 0x0002720000002400 */
[----:B------:R-:W-:Y:S01]  /*9170*/  @P0 LEA.HI.X R3, R0, c[0x0][0x1cc], R3, 0x1, P6 ;  /* 0x0000730000030a11 */ /* 0x000fe200030f0c03 */
[----:B------:R-:W3:Y:S01]  /*9180*/  MUFU.TANH R178, R9 ;  /* 0x0000000900b27308 */ /* 0x000ee20000002400 */
[----:B------:R-:W-:Y:S02]  /*9190*/  PLOP3.LUT P0, PT, PT, PT, UP3, 0x80, 0x0 ;  /* 0x000000000000781c */ /* 0x000fe40003f0f038 */
[----:B------:R-:W-:Y:S02]  /*91a0*/  @P5 IADD3 R0, P5, R251, UR21, RZ ;  /* 0x00000015fb005c10 */ /* 0x000fe4000ffbe0ff */
[----:B------:R-:W-:Y:S05]  /*91b0*/  PLOP3.LUT P6, PT, PT, PT, UP3, 0x80, 0x0 ;  /* 0x000000000000781c */ /* 0x000fea0003fcf038 */
[----:B------:R-:W3:Y:S01]  /*91c0*/  MUFU.TANH R189, R10 ;  /* 0x0000000a00bd7308 */ /* 0x000ee20000002400 */
[C---:B-1----:R-:W-:Y:S05]  /*91d0*/  HMMA.16816.F32.BF16 R20, R180.reuse, R4, R20 ;  /* 0x00000004b414723c */ /* 0x042fea0000041814 */
[----:B--2---:R-:W-:Y:S02]  /*91e0*/  @P0 IADD3.X R8, R248, UR20, RZ, P5, !PT ;  /* 0x00000014f8080c10 */ /* 0x004fe4000affe4ff */
[C---:B------:R-:W-:Y:S02]  /*91f0*/  @P6 LEA R12, P6, R0.reuse, c[0x0][0x1c8], 0x1 ;  /* 0x00007200000c6a11 */ /* 0x040fe400078c08ff */
[----:B------:R1:W2:Y:S01]  /*9200*/  MUFU.TANH R190, R11 ;  /* 0x0000000b00be7308 */ /* 0x0002a20000002400 */
[----:B------:R-:W-:Y:S01]  /*9210*/  PLOP3.LUT P0, PT, PT, PT, UP3, 0x80, 0x0 ;  /* 0x000000000000781c */ /* 0x000fe20003f0f038 */
[C---:B------:R-:W-:Y:S01]  /*9220*/  HMMA.16816.F32.BF16 R24, R180.reuse, R6, R24 ;  /* 0x00000006b418723c */ /* 0x040fe20000041818 */
[----:B------:R-:W-:Y:S07]  /*9230*/  PLOP3.LUT P5, PT, PT, PT, UP3, 0x80, 0x0 ;  /* 0x000000000000781c */ /* 0x000fee0003faf038 */
[----:B------:R-:W2:Y:S04]  /*9240*/  MUFU.TANH R185, R14 ;  /* 0x0000000e00b97308 */ /* 0x000ea80000002400 */
[----:B------:R-:W-:Y:S02]  /*9250*/  @P0 LEA.HI.X R13, R0, c[0x0][0x1cc], R8, 0x1, P6 ;  /* 0x00007300000d0a11 */ /* 0x000fe400030f0c08 */
[----:B------:R-:W-:Y:S02]  /*9260*/  PLOP3.LUT P0, PT, PT, PT, UP3, 0x80, 0x0 ;  /* 0x000000000000781c */ /* 0x000fe40003f0f038 */
[----:B------:R-:W-:Y:S01]  /*9270*/  @P5 IADD3 R0, P5, R247, UR21, RZ ;  /* 0x00000015f7005c10 */ /* 0x000fe2000ffbe0ff */
[----:B------:R-:W-:Y:S01]  /*9280*/  FMUL.FTZ R20, R20, c[0x0][0x320] ;  /* 0x0000c80014147a20 */ /* 0x000fe20000410000 */
[----:B------:R-:W2:Y:S01]  /*9290*/  MUFU.TANH R186, R15 ;  /* 0x0000000f00ba7308 */ /* 0x000ea20000002400 */
[----:B------:R-:W-:Y:S01]  /*92a0*/  PLOP3.LUT P6, PT, PT, PT, UP3, 0x80, 0x0 ;  /* 0x000000000000781c */ /* 0x000fe20003fcf038 */
[----:B------:R-:W-:Y:S01]  /*92b0*/  FMUL.FTZ R22, R22, c[0x0][0x320] ;  /* 0x0000c80016167a20 */ /* 0x000fe20000410000 */
[----:B-1----:R-:W1:Y:S01]  /*92c0*/  LDSM.16.M88.4 R8, [R209+0x7800] ;  /* 0x00780000d108783b */ /* 0x002e620000000200 */
[----:B------:R-:W-:Y:S04]  /*92d0*/  DEPBAR.LE SB0, 0x0 ;  /* 0x000080000000791a */ /* 0x000fe80000000000 */
[----:B------:R-:W-:Y:S02]  /*92e0*/  FMUL.FTZ R23, R23, c[0x0][0x320] ;  /* 0x0000c80017177a20 */ /* 0x000fe40000410000 */
[----:B------:R2:W1:Y:S01]  /*92f0*/  MUFU.TANH R169, R17 ;  /* 0x0000001100a97308 */ /* 0x0004620000002400 */
[----:B------:R-:W-:Y:S01]  /*9300*/  @P0 IADD3.X R4, R246, UR20, RZ, P5, !PT ;  /* 0x00000014f6040c10 */ /* 0x000fe2000affe4ff */
[----:B------:R-:W-:Y:S01]  /*9310*/  BAR.SYNC.DEFER_BLOCKING 0x0 ;  /* 0x0000000000007b1d */ /* 0x000fe20000010000 */
[----:B------:R-:W-:Y:S02]  /*9320*/  PLOP3.LUT P0, PT, PT, PT, UP3, 0x80, 0x0 ;  /* 0x000000000000781c */ /* 0x000fe40003f0f038 */
[C---:B------:R-:W-:Y:S02]  /*9330*/  @P6 LEA R16, P6, R0.reuse, c[0x0][0x1c8], 0x1 ;  /* 0x0000720000106a11 */ /* 0x040fe400078c08ff */
[----:B------:R-:W-:Y:S03]  /*9340*/  PLOP3.LUT P5, PT, PT, PT, UP3, 0x80, 0x0 ;  /* 0x000000000000781c */ /* 0x000fe60003faf038 */
[----:B------:R-:W1:Y:S08]  /*9350*/  MUFU.TANH R176, R18 ;  /* 0x0000001200b07308 */ /* 0x000e700000002400 */
[----:B------:R-:W-:Y:S02]  /*9360*/  @P0 LEA.HI.X R179, R0, c[0x0][0x1cc], R4, 0x1, P6 ;  /* 0x0000730000b30a11 */ /* 0x000fe400030f0c04 */
[----:B------:R3:W3:Y:S01]  /*9370*/  MUFU.TANH R177, R19 ;  /* 0x0000001300b17308 */ /* 0x0006e20000002400 */
[----:B------:R-:W-:Y:S02]  /*9380*/  @P5 IADD3 R0, P5, R245, UR21, RZ ;  /* 0x00000015f5005c10 */ /* 0x000fe4000ffbe0ff */
[----:B------:R-:W-:Y:S01]  /*9390*/  PLOP3.LUT P6, PT, PT, PT, UP3, 0x80, 0x0 ;  /* 0x000000000000781c */ /* 0x000fe20003fcf038 */
[----:B--2---:R-:W-:Y:S01]  /*93a0*/  FMUL.FTZ R17, R25, c[0x0][0x320] ;  /* 0x0000c80019117a20 */ /* 0x004fe20000410000 */
[----:B------:R-:W-:Y:S05]  /*93b0*/  PLOP3.LUT P0, PT, PT, PT, UP3, 0x80, 0x0 ;  /* 0x000000000000781c */ /* 0x000fea0003f0f038 */
[----:B------:R-:W2:Y:S01]  /*93c0*/  MUFU.TANH R168, R20 ;  /* 0x0000001400a87308 */ /* 0x000ea20000002400 */
[C---:B-1----:R-:W-:Y:S05]  /*93d0*/  HMMA.16816.F32.BF16 R28, R180.reuse, R8, R28 ;  /* 0x00000008b41c723c */ /* 0x042fea000004181c */
[----:B------:R-:W-:Y:S04]  /*93e0*/  @P6 LEA R6, P6, R0, c[0x0][0x1c8], 0x1 ;  /* 0x0000720000066a11 */ /* 0x000fe800078c08ff */
[----:B------:R1:W1:Y:S03]  /*93f0*/  MUFU.TANH R173, R22 ;  /* 0x0000001600ad7308 */ /* 0x0002660000002400 */
[----:B------:R-:W-:Y:S01]  /*9400*/  @P0 IADD3.X R7, R244, UR20, RZ, P5, !PT ;  /* 0x00000014f4070c10 */ /* 0x000fe2000affe4ff */
[----:B------:R-:W-:Y:S01]  /*9410*/  USHF.L.U32 UR20, UR14, 0x6, URZ ;  /* 0x000000060e147899 */ /* 0x000fe2000800063f */
[----:B------:R-:W-:Y:S01]  /*9420*/  PLOP3.LUT P0, PT, PT, PT, UP3, 0x80, 0x0 ;  /* 0x000000000000781c */ /* 0x000fe20003f0f038 */
[----:B------:R-:W-:Y:S01]  /*9430*/  HMMA.16816.F32.BF16 R32, R180, R10, R32 ;  /* 0x0000000ab420723c */ /* 0x000fe20000041820 */
[----:B------:R-:W-:Y:S02]  /*9440*/  PLOP3.LUT P5, PT, PT, PT, UP3, 0x80, 0x0 ;  /* 0x000000000000781c */ /* 0x000fe40003faf038 */
[----:B---3--:R-:W-:Y:S02]  /*9450*/  FMUL.FTZ R19, R21, c[0x0][0x320] ;  /* 0x0000c80015137a20 */ /* 0x008fe40000410000 */
[----:B------:R-:W-:Y:S01]  /*9460*/  FMUL.FTZ R18, R24, c[0x0][0x320] ;  /* 0x0000c80018127a20 */ /* 0x000fe20000410000 */
[----:B------:R3:W2:Y:S06]  /*9470*/  MUFU.TANH R174, R23 ;  /* 0x0000001700ae7308 */ /* 0x0006ac0000002400 */
[----:B------:R-:W-:Y:S01]  /*9480*/  @P0 LEA.HI.X R7, R0, c[0x0][0x1cc], R7, 0x1, P6 ;  /* 0x0000730000070a11 */ /* 0x000fe200030f0c07 */
[----:B------:R-:W-:Y:S01]  /*9490*/  IMAD.U32 R0, RZ, RZ, UR16 ;  /* 0x00000010ff007e24 */ /* 0x000fe2000f8e00ff */
[----:B------:R-:W-:Y:S01]  /*94a0*/  PLOP3.LUT P0, PT, PT, PT, UP3, 0x80, 0x0 ;  /* 0x000000000000781c */ /* 0x000fe20003f0f038 */
[----:B------:R-:W-:Y:S01]  /*94b0*/  @P5 IMAD.MOV.U32 R4, RZ, RZ, R196 ;  /* 0x000000ffff045224 */ /* 0x000fe200078e00c4 */
[----:B------:R-:W2:Y:S01]  /*94c0*/  MUFU.TANH R19, R19 ;  /* 0x0000001300137308 */ /* 0x000ea20000002400 */
[----:B------:R-:W-:Y:S01]  /*94d0*/  @P5 IMAD.MOV.U32 R5, RZ, RZ, R197 ;  /* 0x000000ffff055224 */ /* 0x000fe200078e00c5 */
[----:B------:R-:W-:Y:S01]  /*94e0*/  PLOP3.LUT P6, PT, PT, PT, UP3, 0x80, 0x0 ;  /* 0x000000000000781c */ /* 0x000fe20003fcf038 */
[----:B------:R-:W-:Y:S01]  /*94f0*/  FMUL.FTZ R15, R28, c[0x0][0x320] ;  /* 0x0000c8001c0f7a20 */ /* 0x000fe20000410000 */
[----:B------:R-:W-:Y:S01]  /*9500*/  PLOP3.LUT P5, PT, PT, PT, UP3, 0x80, 0x0 ;  /* 0x000000000000781c */ /* 0x000fe20003faf038 */
[----:B-1----:R-:W-:Y:S02]  /*9510*/  FMUL.FTZ R22, R27, c[0x0][0x320] ;  /* 0x0000c8001b167a20 */ /* 0x002fe40000410000 */
[----:B------:R-:W-:Y:S02]  /*9520*/  FMUL.FTZ R14, R29, c[0x0][0x320] ;  /* 0x0000c8001d0e7a20 */ /* 0x000fe40000410000 */
[----:B------:R-:W-:Y:S01]  /*9530*/  FMUL.FTZ R21, R30, c[0x0][0x320] ;  /* 0x0000c8001e157a20 */ /* 0x000fe20000410000 */
[----:B------:R-:W1:Y:S01]  /*9540*/  MUFU.TANH R18, R18 ;  /* 0x0000001200127308 */ /* 0x000e620000002400 */
[----:B------:R-:W-:Y:S01]  /*9550*/  @!PT LDS RZ, [RZ] ;  /* 0x00000000fffff984 */ /* 0x000fe20000000800 */
[----:B------:R-:W-:Y:S01]  /*9560*/  @!PT LDS RZ, [RZ] ;  /* 0x00000000fffff984 */ /* 0x000fe20000000800 */
[----:B------:R-:W-:Y:S01]  /*9570*/  @!PT LDS RZ, [RZ] ;  /* 0x00000000fffff984 */ /* 0x000fe20000000800 */
[----:B------:R1:W-:Y:S01]  /*9580*/  @P0 LDGSTS.E.BYPASS.LTC128B.128 [R231+0x8100], [R4.64], !P4 ;  /* 0x0810000004e70fae */ /* 0x0003e2000e101d52 */
[----:B------:R-:W-:Y:S01]  /*9590*/  PLOP3.LUT P0, PT, PT, PT, UP3, 0x80, 0x0 ;  /* 0x000000000000781c */ /* 0x000fe20003f0f038 */
[----:B------:R-:W-:Y:S02]  /*95a0*/  FMUL.FTZ R20, R31, c[0x0][0x320] ;  /* 0x0000c8001f147a20 */ /* 0x000fe40000410000 */
[----:B---3--:R-:W-:Y:S02]  /*95b0*/  FMUL.FTZ R23, R26, c[0x0][0x320] ;  /* 0x0000c8001a177a20 */ /* 0x008fe40000410000 */
[----:B------:R-:W-:Y:S03]  /*95c0*/  FMUL.FTZ R35, R35, c[0x0][0x320] ;  /* 0x0000c80023237a20 */ /* 0x000fe60000410000 */
[----:B------:R-:W3:Y:S10]  /*95d0*/  MUFU.TANH R17, R17 ;  /* 0x0000001100117308 */ /* 0x000ef40000002400 */
[----:B------:R-:W2:Y:S01]  /*95e0*/  MUFU.TANH R23, R23 ;  /* 0x0000001700177308 */ /* 0x000ea20000002400 */
[----:B-1----:R-:W-:Y:S09]  /*95f0*/  @P6 IMAD.MOV.U32 R5, RZ, RZ, R195 ;  /* 0x000000ffff056224 */ /* 0x002ff200078e00c3 */
[----:B------:R-:W1:Y:S01]  /*9600*/  MUFU.TANH R22, R22 ;  /* 0x0000001600167308 */ /* 0x000e620000002400 */
[----:B------:R-:W-:Y:S01]  /*9610*/  @P6 IMAD.MOV.U32 R4, RZ, RZ, R172 ;  /* 0x000000ffff046224 */ /* 0x000fe200078e00ac */
[----:B------:R-:W-:Y:S04]  /*9620*/  PLOP3.LUT P6, PT, PT, PT, UP3, 0x80, 0x0 ;  /* 0x000000000000781c */ /* 0x000fe80003fcf038 */
[----:B------:R1:W-:Y:S01]  /*9630*/  @P5 LDGSTS.E.BYPASS.LTC128B.128 [R231+0xa100], [R4.64], !P3 ;  /* 0x0a10000004e75fae */ /* 0x0003e2000d901d52 */
[----:B------:R-:W-:Y:S03]  /*9640*/  PLOP3.LUT P5, PT, PT, PT, UP3, 0x80, 0x0 ;  /* 0x000000000000781c */ /* 0x000fe60003faf038 */
[----:B------:R-:W2:Y:S10]  /*9650*/  MUFU.TANH R15, R15 ;  /* 0x0000000f000f7308 */ /* 0x000eb40000002400 */
[----:B------:R-:W2:Y:S10]  /*9660*/  MUFU.TANH R14, R14 ;  /* 0x0000000e000e7308 */ /* 0x000eb40000002400 */
[----:B------:R-:W2:Y:S01]  /*9670*/  MUFU.TANH R21, R21 ;  /* 0x0000001500157308 */ /* 0x000ea20000002400 */
[----:B-1----:R-:W-:Y:S02]  /*9680*/  @P0 IMAD.MOV.U32 R5, RZ, RZ, R194 ;  /* 0x000000ffff050224 */ /* 0x002fe400078e00c2 */
[----:B------:R-:W-:Y:S01]  /*9690*/  @P0 IMAD.MOV.U32 R4, RZ, RZ, R135 ;  /* 0x000000ffff040224 */ /* 0x000fe200078e0087 */
[----:B------:R-:W-:Y:S04]  /*96a0*/  PLOP3.LUT P0, PT, PT, PT, UP3, 0x80, 0x0 ;  /* 0x000000000000781c */ /* 0x000fe80003f0f038 */
[----:B------:R1:W-:Y:S02]  /*96b0*/  @P6 LDGSTS.E.BYPASS.LTC128B.128 [R231+0xc100], [R4.64], !P2 ;  /* 0x0c10000004e76fae */ /* 0x0003e4000d101d52 */
[----:B------:R-:W1:Y:S01]  /*96c0*/  MUFU.TANH R20, R20 ;  /* 0x0000001400147308 */ /* 0x000e620000002400 */
[----:B------:R-:W-:Y:S02]  /*96d0*/  PLOP3.LUT P6, PT, PT, PT, UP3, 0x80, 0x0 ;  /* 0x000000000000781c */ /* 0x000fe40003fcf038 */
[----:B------:R-:W-:Y:S07]  /*96e0*/  PLOP3.LUT P6, PT, PT, PT, UP3, 0x80, 0x0 ;  /* 0x000000000000781c */ /* 0x000fee0003fcf038 */
[----:B------:R2:W2:Y:S01]  /*96f0*/  MUFU.TANH R135, R35 ;  /* 0x0000002300877308 */ /* 0x0004a20000002400 */
[----:B-1----:R-:W-:Y:S02]  /*9700*/  @P5 IMAD.MOV.U32 R5, RZ, RZ, R193 ;  /* 0x000000ffff055224 */ /* 0x002fe400078e00c1 */
[----:B------:R-:W-:Y:S01]  /*9710*/  @P5 IMAD.MOV.U32 R4, RZ, RZ, R132 ;  /* 0x000000ffff045224 */ /* 0x000fe200078e0084 */
[----:B------:R-:W-:Y:S04]  /*9720*/  PLOP3.LUT P5, PT, PT, PT, UP3, 0x80, 0x0 ;  /* 0x000000000000781c */ /* 0x000fe80003faf038 */
[----:B------:R1:W-:Y:S01]  /*9730*/  @P0 LDGSTS.E.BYPASS.LTC128B.128 [R231+0xe100], [R4.64], !P1 ;  /* 0x0e10000004e70fae */ /* 0x0003e2000c901d52 */
[----:B------:R-:W-:Y:S08]  /*9740*/  PLOP3.LUT P0, PT, PT, PT, UP3, 0x80, 0x0 ;  /* 0x000000000000781c */ /* 0x000ff00003f0f038 */
[----:B------:R2:W-:Y:S01]  /*9750*/  @P5 LDGSTS.E.BYPASS.LTC128B.128 [R231+0x9100], [R2.64], !P4 ;  /* 0x0910000002e75fae */ /* 0x0005e2000e101d52 */
[----:B------:R-:W-:Y:S05]  /*9760*/  PLOP3.LUT P5, PT, PT, PT, UP2, 0x80, 0x0 ;  /* 0x000000000000781c */ /* 0x000fea0003faf028 */
[----:B-1----:R1:W3:Y:S01]  /*9770*/  LDL R5, [R1+0x2c] ;  /* 0x00002c0001057983 */ /* 0x0022e20000100800 */
[----:B------:R-:W-:Y:S02]  /*9780*/  IMAD.U32 R4, RZ, RZ, UR20 ;  /* 0x00000014ff047e24 */ /* 0x000fe4000f8e00ff */
[----:B--2---:R-:W-:Y:S02]  /*9790*/  @P0 IMAD.MOV.U32 R2, RZ, RZ, R12 ;  /* 0x000000ffff020224 */ /* 0x004fe400078e000c */
[----:B------:R-:W-:Y:S01]  /*97a0*/  @P0 IMAD.MOV.U32 R3, RZ, RZ, R13 ;  /* 0x000000ffff030224 */ /* 0x000fe200078e000d */
[----:B------:R-:W-:Y:S01]  /*97b0*/  PLOP3.LUT P0, PT, PT, PT, UP3, 0x80, 0x0 ;  /* 0x000000000000781c */ /* 0x000fe20003f0f038 */
[----:B------:R-:W-:Y:S02]  /*97c0*/  FMUL.FTZ R13, R32, c[0x0][0x320] ;  /* 0x0000c800200d7a20 */ /* 0x000fe40000410000 */
[----:B------:R-:W-:Y:S01]  /*97d0*/  FMUL.FTZ R12, R33, c[0x0][0x320] ;  /* 0x0000c800210c7a20 */ /* 0x000fe20000410000 */
[----:B------:R4:W-:Y:S01]  /*97e0*/  @P6 LDGSTS.E.BYPASS.LTC128B.128 [R231+0xb100], [R2.64], !P3 ;  /* 0x0b10000002e76fae */ /* 0x0009e2000d901d52 */
[----:B------:R-:W-:Y:S02]  /*97f0*/  PLOP3.LUT P6, PT, PT, PT, UP3, 0x80, 0x0 ;  /* 0x000000000000781c */ /* 0x000fe40003fcf038 */
[----:B------:R-:W2:Y:S06]  /*9800*/  MUFU.TANH R13, R13 ;  /* 0x0000000d000d7308 */ /* 0x000eac0000002400 */
[----:B------:R-:W-:Y:S02]  /*9810*/  @P0 IMAD.MOV.U32 R8, RZ, RZ, R16 ;  /* 0x000000ffff080224 */ /* 0x000fe400078e0010 */
[----:B------:R-:W-:Y:S01]  /*9820*/  @P0 IMAD.MOV.U32 R9, RZ, RZ, R179 ;  /* 0x000000ffff090224 */ /* 0x000fe200078e00b3 */
[----:B------:R-:W-:Y:S01]  /*9830*/  PLOP3.LUT P0, PT, PT, PT, UP3, 0x80, 0x0 ;  /* 0x000000000000781c */ /* 0x000fe20003f0f038 */
[----:B------:R-:W-:Y:S01]  /*9840*/  FMUL.FTZ R16, R34, c[0x0][0x320] ;  /* 0x0000c80022107a20 */ /* 0x000fe20000410000 */
[----:B------:R-:W1:Y:S02]  /*9850*/  MUFU.TANH R12, R12 ;  /* 0x0000000c000c7308 */ /* 0x000e640000002400 */
[----:B------:R1:W-:Y:S08]  /*9860*/  @P6 LDGSTS.E.BYPASS.LTC128B.128 [R231+0xd100], [R8.64], !P2 ;  /* 0x0d10000008e76fae */ /* 0x0003f0000d101d52 */
[----:B------:R-:W1:Y:S01]  /*9870*/  MUFU.TANH R16, R16 ;  /* 0x0000001000107308 */ /* 0x000e620000002400 */
[----:B------:R1:W-:Y:S01]  /*9880*/  @P0 LDGSTS.E.BYPASS.LTC128B.128 [R231+0xf100], [R6.64], !P1 ;  /* 0x0f10000006e70fae */ /* 0x0003e2000c901d52 */
[----:B------:R-:W-:Y:S02]  /*9890*/  PLOP3.LUT P0, PT, PT, PT, UP1, 0x40, 0x0 ;  /* 0x000000000000781c */ /* 0x000fe40003f0e818 */
[----:B----4-:R-:W-:Y:S03]  /*98a0*/  IADD3 R2, -R199, 0x1, -R4 ;  /* 0x00000001c7027810 */ /* 0x010fe60007ffe904 */
[----:B------:R-:W0:Y:S01]  /*98b0*/  LDGDEPBAR ;  /* 0x00000000000079af */ /* 0x000e220000000000 */
[----:B------:R-:W-:Y:S04]  /*98c0*/  IADD3 R0, -R0, UR9, R2 ;  /* 0x0000000900007c10 */ /* 0x000fe8000fffe102 */
[C---:B-1----:R-:W-:Y:S02]  /*98d0*/  IADD3 R7, R0.reuse, c[0x0][0x328], RZ ;  /* 0x0000ca0000077a10 */ /* 0x042fe40007ffe0ff */
[----:B------:R-:W-:Y:S01]  /*98e0*/  IADD3 R6, R0, UR15, RZ ;  /* 0x0000000f00067c10 */ /* 0x000fe2000fffe0ff */
[----:B---3--:R-:W-:Y:S01]  /*98f0*/  @P5 IMAD.MOV.U32 R5, RZ, RZ, R198 ;  /* 0x000000ffff055224 */ /* 0x008fe200078e00c6 */
[----:B------:R-:W-:Y:S04]  /*9900*/  PLOP3.LUT P5, PT, PT, PT, UP3, 0x80, 0x0 ;  /* 0x000000000000781c */ /* 0x000fe80003faf038 */
[----:B------:R-:W1:Y:S02]  /*9910*/  SHFL.IDX PT, R3, R5, RZ, 0x1c1f ;  /* 0x001c1fff05037589 */ /* 0x000e6400000e0000 */
[--C-:B-1----:R-:W-:Y:S02]  /*9920*/  IMAD.IADD R2, R7, 0x1, R3.reuse ;  /* 0x0000000107027824 */ /* 0x102fe400078e0203 */
[----:B------:R-:W-:Y:S01]  /*9930*/  IMAD.IADD R0, R6, 0x1, R3 ;  /* 0x0000000106007824 */ /* 0x000fe200078e0203 */
[----:B------:R-:W-:-:S05]  /*9940*/  @P0 BRA `(.L_x_963) ;  /* 0x0000019000000947 */ /* 0x000fca0003800000 */
[----:B--2---:R-:W-:Y:S01]  /*9950*/  IMAD.U32 R8, RZ, RZ, UR16 ;  /* 0x00000010ff087e24 */ /* 0x004fe2000f8e00ff */
        /* <DEDUP_REMOVED lines=13> */
.L_x_965:
[----:B------:R-:W-:Y:S04]  /*9a30*/  MOV R8, c[0x0][0x32c] ;  /* 0x0000cb0000087a02 */ /* 0x000fe80000000f00 */
[----:B------:R-:W-:Y:S11]  /*9a40*/  ISETP.NE.AND P0, PT, R8, 0x1, PT ;  /* 0x000000010800780c */ /* 0x000ff60003f05270 */
[----:B------:R-:W-:Y:S02]  /*9a50*/  @!UPT UIADD3 URZ, URZ, URZ, URZ ;  /* 0x0000003f3f3ff290 */ /* 0x000fe4000fffe03f */
[----:B------:R-:W-:Y:S05]  /*9a60*/  @P0 IMAD.HI.U32 R8, R3, c[0x0][0x330], RZ ;  /* 0x0000cc0003080a27 */ /* 0x000fea00078e00ff */
[----:B------:R-:W-:Y:S02]  /*9a70*/  @P0 SHF.R.U32.HI R3, RZ, c[0x0][0x334], R8 ;  /* 0x0000cd00ff030a19 */ /* 0x000fe40000011608 */
.L_x_966:
[----:B------:R-:W-:Y:S05]  /*9a80*/  BSYNC B0 ;  /* 0x0000000000007941 */ /* 0x000fea0003800000 */
.L_x_964:
[----:B------:R-:W-:Y:S04]  /*9a90*/  IMAD R3, R3, c[0x0][0x32c], -R4 ;  /* 0x0000cb0003037a24 */ /* 0x000fe800078e0a04 */
[----:B------:R-:W-:Y:S05]  /*9aa0*/  IMAD.IADD R3, R3, 0x1, -R199 ;  /* 0x0000000103037824 */ /* 0x000fea00078e0ac7 */
[----:B------:R-:W-:Y:S02]  /*9ab0*/  IADD3 R8, R3, c[0x0][0x32c], RZ ;  /* 0x0000cb0003087a10 */ /* 0x000fe40007ffe0ff */
[----:B------:R-:W-:Y:S02]  /*9ac0*/  IMNMX R0, R0, R3, !PT ;  /* 0x0000000300007217 */ /* 0x000fe40007800200 */
[----:B------:R-:W-:Y:S02]  /*9ad0*/  IMNMX R2, R2, R8, PT ;  /* 0x0000000802027217 */ /* 0x000fe40003800200 */
.L_x_963:
[----:B--2---:R-:W-:Y:S01]  /*9ae0*/  UISETP.GT.AND UP0, UPT, UR14, -0x1, UPT ;  /* 0xffffffff0e00788c */ /* 0x004fe2000bf04270 */
[----:B------:R-:W1:Y:S05]  /*9af0*/  SHFL.IDX PT, R3, R5, 0x1, 0x1c1f ;  /* 0x003c1f0005037f89 */ /* 0x000e6a00000e0000 */
[----:B------:R-:W-:Y:S02]  /*9b00*/  PLOP3.LUT P0, PT, PT, PT, UP0, 0x80, 0x0 ;  /* 0x000000000000781c */ /* 0x000fe40003f0f008 */
[----:B------:R-:W-:Y:S02]  /*9b10*/  PLOP3.LUT P6, PT, PT, PT, UP0, 0x80, 0x0 ;  /* 0x000000000000781c */ /* 0x000fe40003fcf008 */
[C---:B------:R-:W-:Y:S02]  /*9b20*/  ISETP.GT.AND P0, PT, R0.reuse, RZ, P0 ;  /* 0x000000ff0000720c */ /* 0x040fe40000704270 */
[----:B------:R-:W-:Y:S02]  /*9b30*/  ISETP.GT.AND P6, PT, R0, 0x8, P6 ;  /* 0x000000080000780c */ /* 0x000fe400037c4270 */
[----:B------:R-:W-:Y:S02]  /*9b40*/  ISETP.LT.OR P5, PT, R2, 0x1, P0 ;  /* 0x000000010200780c */ /* 0x000fe400007a1670 */
[----:B------:R-:W-:Y:S02]  /*9b50*/  PLOP3.LUT P0, PT, PT, PT, UP0, 0x80, 0x0 ;  /* 0x000000000000781c */ /* 0x000fe40003f0f008 */
[----:B------:R-:W-:Y:S02]  /*9b60*/  FSEL R8, R188, -INF , !P5 ;  /* 0xff800000bc087808 */ /* 0x000fe40006800000 */
[----:B------:R-:W-:Y:S02]  /*9b70*/  ISETP.GT.AND P0, PT, R0, 0x1, P0 ;  /* 0x000000010000780c */ /* 0x000fe40000704270 */
[----:B------:R-:W-:Y:S02]  /*9b80*/  PLOP3.LUT P5, PT, PT, PT, UP0, 0x80, 0x0 ;  /* 0x000000000000781c */ /* 0x000fe40003faf008 */
[----:B------:R-:W-:Y:S02]  /*9b90*/  ISETP.LT.OR P0, PT, R2, 0x2, P0 ;  /* 0x000000020200780c */ /* 0x000fe40000701670 */
[----:B------:R-:W-:Y:S02]  /*9ba0*/  ISETP.GT.AND P5, PT, R0, 0x9, P5 ;  /* 0x000000090000780c */ /* 0x000fe40002fa4270 */
[----:B------:R-:W-:Y:S02]  /*9bb0*/  FSEL R10, R187, -INF , !P0 ;  /* 0xff800000bb0a7808 */ /* 0x000fe40004000000 */
[----:B------:R-:W-:Y:S02]  /*9bc0*/  PLOP3.LUT P0, PT, PT, PT, UP0, 0x80, 0x0 ;  /* 0x000000000000781c */ /* 0x000fe40003f0f008 */
[----:B------:R-:W-:Y:S02]  /*9bd0*/  ISETP.LT.OR P6, PT, R2, 0x9, P6 ;  /* 0x000000090200780c */ /* 0x000fe400037c1670 */
[----:B------:R-:W-:Y:S02]  /*9be0*/  ISETP.GT.AND P0, PT, R0, 0x10, P0 ;  /* 0x000000100000780c */ /* 0x000fe40000704270 */
[C---:B------:R-:W-:Y:S02]  /*9bf0*/  ISETP.LT.OR P5, PT, R2.reuse, 0xa, P5 ;  /* 0x0000000a0200780c */ /* 0x040fe40002fa1670 */
[----:B------:R-:W-:Y:S02]  /*9c00*/  ISETP.LT.OR P0, PT, R2, 0x11, P0 ;  /* 0x000000110200780c */ /* 0x000fe40000701670 */
[----:B------:R-:W-:Y:S02]  /*9c10*/  FSEL R9, R184, -INF , !P6 ;  /* 0xff800000b8097808 */ /* 0x000fe40007000000 */
[----:B------:R-:W-:Y:S02]  /*9c20*/  FSEL R175, R175, -INF , !P0 ;  /* 0xff800000afaf7808 */ /* 0x000fe40004000000 */
[----:B------:R-:W-:Y:S02]  /*9c30*/  PLOP3.LUT P0, PT, PT, PT, UP0, 0x80, 0x0 ;  /* 0x000000000000781c */ /* 0x000fe40003f0f008 */
        /* <DEDUP_REMOVED lines=40> */
[----:B------:R-:W-:Y:S01]  /*9ec0*/  ISETP.GT.AND P5, PT, R0, 0x39, P5 ;  /* 0x000000390000780c */ /* 0x000fe20002fa4270 */
[--C-:B-1----:R-:W-:Y:S01]  /*9ed0*/  IMAD.IADD R0, R6, 0x1, R3.reuse ;  /* 0x0000000106007824 */ /* 0x102fe200078e0203 */
[C---:B------:R-:W-:Y:S02]  /*9ee0*/  ISETP.LT.OR P6, PT, R2.reuse, 0x39, P6 ;  /* 0x000000390200780c */ /* 0x040fe400037c1670 */
[----:B------:R-:W-:Y:S01]  /*9ef0*/  ISETP.LT.OR P5, PT, R2, 0x3a, P5 ;  /* 0x0000003a0200780c */ /* 0x000fe20002fa1670 */
[----:B------:R-:W-:Y:S01]  /*9f00*/  IMAD.IADD R2, R7, 0x1, R3 ;  /* 0x0000000107027824 */ /* 0x000fe200078e0203 */
[----:B------:R-:W-:Y:S02]  /*9f10*/  FSEL R197, R13, -INF , !P6 ;  /* 0xff8000000dc57808 */ /* 0x000fe40007000000 */
[----:B------:R-:W-:Y:S01]  /*9f20*/  FSEL R198, R12, -INF , !P5 ;  /* 0xff8000000cc67808 */ /* 0x000fe20006800000 */
        /* <DEDUP_REMOVED lines=15> */
.L_x_969:
[----:B------:R-:W-:Y:S04]  /*a020*/  MOV R5, c[0x0][0x32c] ;  /* 0x0000cb0000057a02 */ /* 0x000fe80000000f00 */
[----:B------:R-:W-:Y:S11]  /*a030*/  ISETP.NE.AND P0, PT, R5, 0x1, PT ;  /* 0x000000010500780c */ /* 0x000ff60003f05270 */
[----:B------:R-:W-:Y:S02]  /*a040*/  @!UPT UIADD3 URZ, URZ, URZ, URZ ;  /* 0x0000003f3f3ff290 */ /* 0x000fe4000fffe03f */
[----:B------:R-:W-:Y:S05]  /*a050*/  @P0 IMAD.HI.U32 R5, R3, c[0x0][0x330], RZ ;  /* 0x0000cc0003050a27 */ /* 0x000fea00078e00ff */
[----:B------:R-:W-:Y:S02]  /*a060*/  @P0 SHF.R.U32.HI R3, RZ, c[0x0][0x334], R5 ;  /* 0x0000cd00ff030a19 */ /* 0x000fe40000011605 */
.L_x_970:
[----:B------:R-:W-:Y:S05]  /*a070*/  BSYNC B0 ;  /* 0x0000000000007941 */ /* 0x000fea0003800000 */
.L_x_968:
[----:B------:R-:W-:Y:S04]  /*a080*/  IMAD R4, R3, c[0x0][0x32c], -R4 ;  /* 0x0000cb0003047a24 */ /* 0x000fe800078e0a04 */
[----:B------:R-:W-:Y:S05]  /*a090*/  IMAD.IADD R4, R4, 0x1, -R199 ;  /* 0x0000000104047824 */ /* 0x000fea00078e0ac7 */
[----:B------:R-:W-:Y:S02]  /*a0a0*/  IADD3 R3, R4, c[0x0][0x32c], RZ ;  /* 0x0000cb0004037a10 */ /* 0x000fe40007ffe0ff */
[----:B------:R-:W-:Y:S02]  /*a0b0*/  IMNMX R0, R0, R4, !PT ;  /* 0x0000000400007217 */ /* 0x000fe40007800200 */
[----:B------:R-:W-:Y:S02]  /*a0c0*/  IMNMX R2, R2, R3, PT ;  /* 0x0000000302027217 */ /* 0x000fe40003800200 */
.L_x_967:
[----:B------:R-:W-:Y:S01]  /*a0d0*/  FMNMX.FTZ R3, R8, R133, !PT ;  /* 0x0000008508037209 */ /* 0x000fe20007810000 */
[----:B------:R-:W-:Y:S01]  /*a0e0*/  LDSM.16.MT88.4 R28, [R208+0x100] ;  /* 0x00010000d01c783b */ /* 0x000fe20000004200 */
[----:B------:R-:W-:Y:S02]  /*a0f0*/  PLOP3.LUT P0, PT, PT, PT, UP0, 0x80, 0x0 ;  /* 0x000000000000781c */ /* 0x000fe40003f0f008 */
[----:B------:R-:W-:Y:S02]  /*a100*/  FMNMX.FTZ R3, R10, R3, !PT ;  /* 0x000000030a037209 */ /* 0x000fe40007810000 */
[C---:B------:R-:W-:Y:S02]  /*a110*/  ISETP.GT.AND P0, PT, R0.reuse, RZ, P0 ;  /* 0x000000ff0000720c */ /* 0x040fe40000704270 */
[----:B------:R-:W-:Y:S02]  /*a120*/  FMNMX.FTZ R3, R9, R3, !PT ;  /* 0x0000000309037209 */ /* 0x000fe40007810000 */
[----:B------:R-:W-:Y:S02]  /*a130*/  PLOP3.LUT P6, PT, PT, PT, UP0, 0x80, 0x0 ;  /* 0x000000000000781c */ /* 0x000fe40003fcf008 */
[----:B------:R-:W-:Y:S02]  /*a140*/  FMNMX.FTZ R3, R11, R3, !PT ;  /* 0x000000030b037209 */ /* 0x000fe40007810000 */
[----:B------:R-:W-:Y:S02]  /*a150*/  ISETP.GT.AND P6, PT, R0, 0x1, P6 ;  /* 0x000000010000780c */ /* 0x000fe400037c4270 */
[----:B------:R-:W-:Y:S02]  /*a160*/  FMNMX.FTZ R3, R175, R3, !PT ;  /* 0x00000003af037209 */ /* 0x000fe40007810000 */
[----:B------:R-:W-:Y:S02]  /*a170*/  PLOP3.LUT P5, PT, PT, PT, UP0, 0x80, 0x0 ;  /* 0x000000000000781c */ /* 0x000fe40003faf008 */
[----:B------:R-:W-:Y:S02]  /*a180*/  ISETP.LT.OR P0, PT, R2, 0x1, P0 ;  /* 0x000000010200780c */ /* 0x000fe40000701670 */
[----:B------:R-:W-:Y:S02]  /*a190*/  FMNMX.FTZ R3, R178, R3, !PT ;  /* 0x00000003b2037209 */ /* 0x000fe40007810000 */
[----:B------:R-:W-:Y:S02]  /*a1a0*/  ISETP.GT.AND P5, PT, R0, 0x8, P5 ;  /* 0x000000080000780c */ /* 0x000fe40002fa4270 */
[----:B------:R-:W-:Y:S02]  /*a1b0*/  ISETP.LT.OR P6, PT, R2, 0x2, P6 ;  /* 0x000000020200780c */ /* 0x000fe400037c1670 */
[----:B------:R-:W-:Y:S02]  /*a1c0*/  FSEL R4, R191, -INF , !P0 ;  /* 0xff800000bf047808 */ /* 0x000fe40004000000 */
[----:B------:R-:W-:Y:S02]  /*a1d0*/  PLOP3.LUT P0, PT, PT, PT, UP0, 0x80, 0x0 ;  /* 0x000000000000781c */ /* 0x000fe40003f0f008 */
[----:B------:R-:W-:Y:S02]  /*a1e0*/  FMNMX.FTZ R3, R179, R3, !PT ;  /* 0x00000003b3037209 */ /* 0x000fe40007810000 */
[----:B------:R-:W-:Y:S02]  /*a1f0*/  FSEL R6, R192, -INF , !P6 ;  /* 0xff800000c0067808 */ /* 0x000fe40007000000 */
[----:B------:R-:W-:Y:S02]  /*a200*/  ISETP.GT.AND P0, PT, R0, 0x9, P0 ;  /* 0x000000090000780c */ /* 0x000fe40000704270 */
[----:B------:R-:W-:Y:S02]  /*a210*/  FMNMX.FTZ R12, R4, R134, !PT ;  /* 0x00000086040c7209 */ /* 0x000fe40007810000 */
[----:B------:R-:W-:Y:S02]  /*a220*/  PLOP3.LUT P6, PT, PT, PT, UP0, 0x80, 0x0 ;  /* 0x000000000000781c */ /* 0x000fe40003fcf008 */
[----:B------:R-:W-:Y:S02]  /*a230*/  ISETP.LT.OR P5, PT, R2, 0x9, P5 ;  /* 0x000000090200780c */ /* 0x000fe40002fa1670 */
[----:B------:R-:W-:Y:S02]  /*a240*/  FMNMX.FTZ R3, R180, R3, !PT ;  /* 0x00000003b4037209 */ /* 0x000fe40007810000 */
[----:B------:R-:W-:Y:S02]  /*a250*/  ISETP.GT.AND P6, PT, R0, 0x10, P6 ;  /* 0x000000100000780c */ /* 0x000fe400037c4270 */
[----:B------:R-:W-:Y:S02]  /*a260*/  FSEL R5, R189, -INF , !P5 ;  /* 0xff800000bd057808 */ /* 0x000fe40006800000 */
[----:B------:R-:W-:Y:S02]  /*a270*/  PLOP3.LUT P5, PT, PT, PT, UP0, 0x80, 0x0 ;  /* 0x000000000000781c */ /* 0x000fe40003faf008 */
[----:B------:R-:W-:Y:S02]  /*a280*/  FMNMX.FTZ R12, R6, R12, !PT ;  /* 0x0000000c060c7209 */ /* 0x000fe40007810000 */
        /* <DEDUP_REMOVED lines=15> */
[----:B------:R-:W-:Y:S02]  /*a380*/  ISETP.LT.OR P0, PT, R2, 0x19, P0 ;  /* 0x000000190200780c */ /* 0x000fe40000701670 */
[----:B------:R-:W-:Y:S02]  /*a390*/  FSEL R186, R186, -INF , !P5 ;  /* 0xff800000baba7808 */ /* 0x000fe40006800000 */
[----:B------:R-:W-:Y:S02]  /*a3a0*/  PLOP3.LUT P5, PT, PT, PT, UP0, 0x80, 0x0 ;  /* 0x000000000000781c */ /* 0x000fe40003faf008 */
[----:B------:R-:W-:Y:S02]  /*a3b0*/  FMNMX.FTZ R12, R185, R12, !PT ;  /* 0x0000000cb90c7209 */ /* 0x000fe40007810000 */
[----:B------:R-:W-:Y:S02]  /*a3c0*/  FMNMX.FTZ R3, R188, R3, !PT ;  /* 0x00000003bc037209 */ /* 0x000fe40007810000 */
[----:B------:R-:W-:Y:S02]  /*a3d0*/  FSEL R176, R176, -INF , !P0 ;  /* 0xff800000b0b07808 */ /* 0x000fe40004000000 */
[----:B------:R-:W-:Y:S02]  /*a3e0*/  ISETP.LT.OR P6, PT, R2, 0x1a, P6 ;  /* 0x0000001a0200780c */ /* 0x000fe400037c1670 */
[----:B------:R-:W-:Y:S02]  /*a3f0*/  ISETP.GT.AND P5, PT, R0, 0x20, P5 ;  /* 0x000000200000780c */ /* 0x000fe40002fa4270 */
[----:B------:R-:W-:Y:S02]  /*a400*/  FMNMX.FTZ R12, R186, R12, !PT ;  /* 0x0000000cba0c7209 */ /* 0x000fe40007810000 */
[----:B------:R-:W-:Y:S02]  /*a410*/  PLOP3.LUT P0, PT, PT, PT, UP0, 0x80, 0x0 ;  /* 0x000000000000781c */ /* 0x000fe40003f0f008 */
[----:B------:R-:W-:Y:S02]  /*a420*/  FMNMX.FTZ R3, R195, R3, !PT ;  /* 0x00000003c3037209 */ /* 0x000fe40007810000 */
[----:B------:R-:W-:Y:S02]  /*a430*/  FSEL R177, R177, -INF , !P6 ;  /* 0xff800000b1b17808 */ /* 0x000fe40007000000 */
[----:B------:R-:W-:Y:S02]  /*a440*/  FMNMX.FTZ R12, R176, R12, !PT ;  /* 0x0000000cb00c7209 */ /* 0x000fe40007810000 */
[----:B------:R-:W-:Y:S02]  /*a450*/  ISETP.GT.AND P0, PT, R0, 0x21, P0 ;  /* 0x000000210000780c */ /* 0x000fe40000704270 */
[----:B------:R-:W-:Y:S02]  /*a460*/  ISETP.LT.OR P5, PT, R2, 0x21, P5 ;  /* 0x000000210200780c */ /* 0x000fe40002fa1670 */
[----:B------:R-:W-:Y:S02]  /*a470*/  PLOP3.LUT P6, PT, PT, PT, UP0, 0x80, 0x0 ;  /* 0x000000000000781c */ /* 0x000fe40003fcf008 */
[----:B------:R-:W-:Y:S02]  /*a480*/  FMNMX.FTZ R3, R196, R3, !PT ;  /* 0x00000003c4037209 */ /* 0x000fe40007810000 */
[----:B------:R-:W-:Y:S02]  /*a490*/  FSEL R173, R173, -INF , !P5 ;  /* 0xff800000adad7808 */ /* 0x000fe40006800000 */
[----:B------:R-:W-:Y:S02]  /*a4a0*/  FMNMX.FTZ R12, R177, R12, !PT ;  /* 0x0000000cb10c7209 */ /* 0x000fe40007810000 */
[----:B------:R-:W-:Y:S02]  /*a4b0*/  ISETP.LT.OR P0, PT, R2, 0x22, P0 ;  /* 0x000000220200780c */ /* 0x000fe40000701670 */
[----:B------:R-:W-:Y:S02]  /*a4c0*/  ISETP.GT.AND P6, PT, R0, 0x28, P6 ;  /* 0x000000280000780c */ /* 0x000fe400037c4270 */
        /* <DEDUP_REMOVED lines=9> */
[----:B------:R-:W-:Y:S01]  /*a560*/  FMNMX.FTZ R12, R174, R12, !PT ;  /* 0x0000000cae0c7209 */ /* 0x000fe20007810000 */
[----:B------:R-:W-:Y:S01]  /*a570*/  SHFL.BFLY PT, R13, R3, 0x2, 0x1f ;  /* 0x0c401f00030d7f89 */ /* 0x000fe200000e0000 */
[----:B------:R-:W-:Y:S02]  /*a580*/  ISETP.GT.AND P0, PT, R0, 0x30, P0 ;  /* 0x000000300000780c */ /* 0x000fe40000704270 */
[----:B------:R-:W-:Y:S02]  /*a590*/  ISETP.LT.OR P5, PT, R2, 0x2a, P5 ;  /* 0x0000002a0200780c */ /* 0x000fe40002fa1670 */
[----:B------:R-:W-:Y:S02]  /*a5a0*/  PLOP3.LUT P6, PT, PT, PT, UP0, 0x80, 0x0 ;  /* 0x000000000000781c */ /* 0x000fe40003fcf008 */
[----:B------:R-:W-:Y:S02]  /*a5b0*/  FSEL R187, R22, -INF , !P5 ;  /* 0xff80000016bb7808 */ /* 0x000fe40006800000 */
[----:B------:R-:W-:Y:S02]  /*a5c0*/  ISETP.LT.OR P0, PT, R2, 0x31, P0 ;  /* 0x000000310200780c */ /* 0x000fe40000701670 */
[C---:B------:R-:W-:Y:S02]  /*a5d0*/  ISETP.GT.AND P6, PT, R0.reuse, 0x31, P6 ;  /* 0x000000310000780c */ /* 0x040fe400037c4270 */
[----:B------:R-:W-:Y:S02]  /*a5e0*/  FMNMX.FTZ R12, R181, R12, !PT ;  /* 0x0000000cb50c7209 */ /* 0x000fe40007810000 */
[----:B------:R-:W-:Y:S02]  /*a5f0*/  PLOP3.LUT P5, PT, PT, PT, UP0, 0x80, 0x0 ;  /* 0x000000000000781c */ /* 0x000fe40003faf008 */
[----:B------:R-:W-:Y:S02]  /*a600*/  FSEL R192, R21, -INF , !P0 ;  /* 0xff80000015c07808 */ /* 0x000fe40004000000 */
[----:B------:R-:W-:Y:S02]  /*a610*/  FMNMX.FTZ R12, R187, R12, !PT ;  /* 0x0000000cbb0c7209 */ /* 0x000fe40007810000 */
[----:B------:R-:W-:Y:S02]  /*a620*/  ISETP.GT.AND P5, PT, R0, 0x38, P5 ;  /* 0x000000380000780c */ /* 0x000fe40002fa4270 */
[----:B------:R-:W-:Y:S02]  /*a630*/  ISETP.LT.OR P6, PT, R2, 0x32, P6 ;  /* 0x000000320200780c */ /* 0x000fe400037c1670 */
[----:B------:R-:W-:Y:S01]  /*a640*/  PLOP3.LUT P0, PT, PT, PT, UP0, 0x80, 0x0 ;  /* 0x000000000000781c */ /* 0x000fe20003f0f008 */
[----:B------:R-:W-:Y:S01]  /*a650*/  UISETP.GT.AND UP0, UPT, UR14, UR17, UPT ;  /* 0x000000110e00728c */ /* 0x000fe2000bf04270 */
[----:B------:R-:W-:Y:S01]  /*a660*/  FSEL R193, R20, -INF , !P6 ;  /* 0xff80000014c17808 */ /* 0x000fe20007000000 */
[----:B------:R-:W-:Y:S01]  /*a670*/  UIADD3 UR14, UR14, -0x1, URZ ;  /* 0xffffffff0e0e7890 */ /* 0x000fe2000fffe03f */
[----:B------:R-:W-:Y:S01]  /*a680*/  ISETP.GT.AND P0, PT, R0, 0x39, P0 ;  /* 0x000000390000780c */ /* 0x000fe20000704270 */
[----:B------:R-:W-:Y:S01]  /*a690*/  LDSM.16.MT88.4 R20, [R206+0x100] ;  /* 0x00010000ce14783b */ /* 0x000fe20000004200 */
[----:B------:R-:W-:Y:S02]  /*a6a0*/  FMNMX.FTZ R0, R192, R12, !PT ;  /* 0x0000000cc0007209 */ /* 0x000fe40007810000 */
[C---:B------:R-:W-:Y:S02]  /*a6b0*/  ISETP.LT.OR P5, PT, R2.reuse, 0x39, P5 ;  /* 0x000000390200780c */ /* 0x040fe40002fa1670 */
[----:B------:R-:W-:Y:S02]  /*a6c0*/  ISETP.LT.OR P0, PT, R2, 0x3a, P0 ;  /* 0x0000003a0200780c */ /* 0x000fe40000701670 */
[----:B------:R-:W-:Y:S02]  /*a6d0*/  FSEL R194, R16, -INF , !P5 ;  /* 0xff80000010c27808 */ /* 0x000fe40006800000 */
        /* <DEDUP_REMOVED lines=35> */
[----:B------:R-:W-:Y:S01]  /*a910*/  PLOP3.LUT P0, PT, PT, PT, UP0, 0x80, 0x0 ;  /* 0x000000000000781c */ /* 0x000fe20003f0f008 */
        /* <DEDUP_REMOVED lines=30> */
[C---:B------:R-:W-:Y:S01]  /*ab00*/  FMUL.FTZ R60, R2.reuse, R60 ;  /* 0x0000003c023c7220 */ /* 0x040fe20000410000 */
        /* <DEDUP_REMOVED lines=12> */
[C---:B------:R-:W-:Y:S01]  /*abd0*/  FMUL.FTZ R77, R2.reuse, R77 ;  /* 0x0000004d024d7220 */ /* 0x040fe20000410000 */
        /* <DEDUP_REMOVED lines=26> */
[----:B------:R-:W-:Y:S02]  /*ad80*/  FMUL.FTZ R35, R0, R167 ;  /* 0x000000a700237220 */ /* 0x000fe40000410000 */
[--C-:B-1----:R-:W-:Y:S01]  /*ad90*/  FFMA.FTZ R134, R178, c[0x0][0x2d0], -R172.reuse ;  /* 0x0000b400b2867a23 */ /* 0x102fe200000108ac */
[----:B------:R-:W-:Y:S01]  /*ada0*/  LDSM.16.MT88.4 R156, [R205+0x2900] ;  /* 0x00290000cd9c783b */ /* 0x000fe20000004200 */
[C---:B------:R-:W-:Y:S01]  /*adb0*/  FMUL.FTZ R20, R2.reuse, R152 ;  /* 0x0000009802147220 */ /* 0x040fe20000410000 */
[C---:B------:R-:W-:Y:S01]  /*adc0*/  HMMA.16816.F32.BF16 R16, R168.reuse, R22, R16 ;  /* 0x00000016a810723c */ /* 0x040fe20000041810 */
[----:B------:R1:W5:Y:S03]  /*add0*/  MUFU.EX2 R238, R134 ;  /* 0x0000008600ee7308 */ /* 0x0003660000000800 */
        /* <DEDUP_REMOVED lines=17> */
[----:B------:R1:W-:Y:S02]  /*aef0*/  MUFU.EX2 R237, R134 ;  /* 0x0000008600ed7308 */ /* 0x0003e40000000800 */
        /* <DEDUP_REMOVED lines=17> */
[----:B------:R-:W-:Y:S02]  /*b010*/  FMUL.FTZ R67, R0, R67 ;  /* 0x0000004300437220 */ /* 0x000fe40000410000 */
[--C-:B-1----:R-:W-:Y:S02]  /*b020*/  FFMA.FTZ R134, R180, c[0x0][0x2d0], -R172.reuse ;  /* 0x0000b400b4867a23 */ /* 0x102fe400000108ac */
[C---:B----4-:R-:W-:Y:S02]  /*b030*/  HMMA.16816.F32.BF16 R44, R168.reuse, R144, R44 ;  /* 0x00000090a82c723c */ /* 0x050fe4000004182c */
[----:B------:R1:W-:Y:S02]  /*b040*/  MUFU.EX2 R236, R134 ;  /* 0x0000008600ec7308 */ /* 0x0003e40000000800 */
[C---:B------:R-:W-:Y:S02]  /*b050*/  FMUL.FTZ R70, R0.reuse, R70 ;  /* 0x0000004600467220 */ /* 0x040fe40000410000 */
[C---:B------:R-:W-:Y:S02]  /*b060*/  FMUL.FTZ R71, R0.reuse, R71 ;  /* 0x0000004700477220 */ /* 0x040fe40000410000 */
[C---:B------:R-:W-:Y:S01]  /*b070*/  HMMA.16816.F32.BF16 R48, R168.reuse, R146, R48 ;  /* 0x00000092a830723c */ /* 0x040fe20000041830 */
[----:B------:R-:W4:Y:S03]  /*b080*/  LDSM.16.MT88.4 R144, [R205+0x4100] ;  /* 0x00410000cd90783b */ /* 0x000f260000004200 */
        /* <DEDUP_REMOVED lines=9> */
[C---:B------:R-:W-:Y:S02]  /*b120*/  FMUL.FTZ R86, R0.reuse, R86 ;  /* 0x0000005600567220 */ /* 0x040fe40000410000 */
[----:B------:R-:W-:Y:S02]  /*b130*/  FMUL.FTZ R87, R0, R87 ;  /* 0x0000005700577220 */ /* 0x000fe40000410000 */
[C---:B---3--:R-:W-:Y:S04]  /*b140*/  HMMA.16816.F32.BF16 R60, R168.reuse, R140, R60 ;  /* 0x0000008ca83c723c */ /* 0x048fe8000004183c */
[----:B------:R-:W-:Y:S02]  /*b150*/  FMUL.FTZ R89, R2, R89 ;  /* 0x0000005902597220 */ /* 0x000fe40000410000 */
[C---:B------:R-:W-:Y:S02]  /*b160*/  FMUL.FTZ R90, R0.reuse, R90 ;  /* 0x0000005a005a7220 */ /* 0x040fe40000410000 */
[C---:B------:R-:W-:Y:S01]  /*b170*/  HMMA.16816.F32.BF16 R64, R168.reuse, R142, R64 ;  /* 0x0000008ea840723c */ /* 0x040fe20000041840 */
[----:B------:R-:W3:Y:S03]  /*b180*/  LDSM.16.MT88.4 R140, [R208+0x4100] ;  /* 0x00410000d08c783b */ /* 0x000ee60000004200 */
[----:B------:R-:W-:Y:S02]  /*b190*/  FMUL.FTZ R91, R0, R91 ;  /* 0x0000005b005b7220 */ /* 0x000fe40000410000 */
[C---:B------:R-:W-:Y:S02]  /*b1a0*/  FMUL.FTZ R92, R2.reuse, R92 ;  /* 0x0000005c025c7220 */ /* 0x040fe40000410000 */
[C---:B----4-:R-:W-:Y:S04]  /*b1b0*/  HMMA.16816.F32.BF16 R68, R168.reuse, R144, R68 ;  /* 0x00000090a844723c */ /* 0x050fe80000041844 */
[----:B------:R-:W-:Y:S02]  /*b1c0*/  FMUL.FTZ R93, R2, R93 ;  /* 0x0000005d025d7220 */ /* 0x000fe40000410000 */
[C---:B------:R-:W-:Y:S02]  /*b1d0*/  FMUL.FTZ R94, R0.reuse, R94 ;  /* 0x0000005e005e7220 */ /* 0x040fe40000410000 */
[C---:B------:R-:W-:Y:S01]  /*b1e0*/  HMMA.16816.F32.BF16 R72, R168.reuse, R146, R72 ;  /* 0x00000092a848723c */ /* 0x040fe20000041848 */
[----:B------:R-:W4:Y:S03]  /*b1f0*/  LDSM.16.MT88.4 R144, [R207+0x4100] ;  /* 0x00410000cf90783b */ /* 0x000f260000004200 */
[--C-:B-1----:R-:W-:Y:S02]  /*b200*/  FFMA.FTZ R134, R185, c[0x0][0x2d0], -R133.reuse ;  /* 0x0000b400b9867a23 */ /* 0x102fe40000010885 */
[----:B------:R-:W-:Y:S02]  /*b210*/  FMUL.FTZ R95, R0, R95 ;  /* 0x0000005f005f7220 */ /* 0x000fe40000410000 */
[C---:B------:R-:W-:Y:S01]  /*b220*/  FMUL.FTZ R96, R2.reuse, R96 ;  /* 0x0000006002607220 */ /* 0x040fe20000410000 */
[C---:B--2---:R-:W-:Y:S01]  /*b230*/  HMMA.16816.F32.BF16 R76, R168.reuse, R136, R76 ;  /* 0x00000088a84c723c */ /* 0x044fe2000004184c */
[----:B------:R1:W-:Y:S02]  /*b240*/  MUFU.EX2 R191, R134 ;  /* 0x0000008600bf7308 */ /* 0x0003e40000000800 */
[----:B------:R-:W-:Y:S02]  /*b250*/  FMUL.FTZ R97, R2, R97 ;  /* 0x0000006102617220 */ /* 0x000fe40000410000 */
[C---:B------:R-:W-:Y:S02]  /*b260*/  FMUL.FTZ R98, R0.reuse, R98 ;  /* 0x0000006200627220 */ /* 0x040fe40000410000 */
[----:B------:R-:W-:Y:S01]  /*b270*/  FMUL.FTZ R99, R0, R99 ;  /* 0x0000006300637220 */ /* 0x000fe20000410000 */
        /* <DEDUP_REMOVED lines=11> */
[C---:B----4-:R-:W-:Y:S01]  /*b330*/  HMMA.16816.F32.BF16 R92, R168.reuse, R144, R92 ;  /* 0x00000090a85c723c */ /* 0x050fe2000004185c */
[----:B------:R1:W4:Y:S03]  /*b340*/  MUFU.EX2 R190, R134 ;  /* 0x0000008600be7308 */ /* 0x0003260000000800 */
[----:B------:R-:W-:Y:S02]  /*b350*/  FMUL.FTZ R105, R2, R105 ;  /* 0x0000006902697220 */ /* 0x000fe40000410000 */
[C---:B------:R-:W-:Y:S02]  /*b360*/  FMUL.FTZ R106, R0.reuse, R106 ;  /* 0x0000006a006a7220 */ /* 0x040fe40000410000 */
[C---:B------:R-:W-:Y:S01]  /*b370*/  HMMA.16816.F32.BF16 R96, R168.reuse, R146, R96 ;  /* 0x00000092a860723c */ /* 0x040fe20000041860 */
[----:B------:R-:W4:Y:S03]  /*b380*/  LDSM.16.MT88.4 R144, [R208+0x6100] ;  /* 0x00610000d090783b */ /* 0x000f260000004200 */
[----:B------:R-:W-:Y:S02]  /*b390*/  FMUL.FTZ R107, R0, R107 ;  /* 0x0000006b006b7220 */ /* 0x000fe40000410000 */
[C---:B------:R-:W-:Y:S02]  /*b3a0*/  FMUL.FTZ R108, R2.reuse, R108 ;  /* 0x0000006c026c7220 */ /* 0x040fe40000410000 */
[----:B------:R-:W-:Y:S01]  /*b3b0*/  FMUL.FTZ R109, R2, R109 ;  /* 0x0000006d026d7220 */ /* 0x000fe20000410000 */
[C---:B--2---:R-:W-:Y:S03]  /*b3c0*/  HMMA.16816.F32.BF16 R100, R168.reuse, R136, R100 ;  /* 0x00000088a864723c */ /* 0x044fe60000041864 */
[C---:B------:R-:W-:Y:S02]  /*b3d0*/  FMUL.FTZ R110, R0.reuse, R110 ;  /* 0x0000006e006e7220 */ /* 0x040fe40000410000 */
[----:B------:R-:W-:Y:S02]  /*b3e0*/  FMUL.FTZ R111, R0, R111 ;  /* 0x0000006f006f7220 */ /* 0x000fe40000410000 */
[----:B------:R-:W-:Y:S01]  /*b3f0*/  FMUL.FTZ R112, R2, R112 ;  /* 0x0000007002707220 */ /* 0x000fe20000410000 */
[C---:B------:R-:W-:Y:S01]  /*b400*/  HMMA.16816.F32.BF16 R104, R168.reuse, R138, R104 ;  /* 0x0000008aa868723c */ /* 0x040fe20000041868 */
[----:B------:R-:W2:Y:S03]  /*b410*/  LDSM.16.MT88.4 R136, [R207+0x6100] ;  /* 0x00610000cf88783b */ /* 0x000ea60000004200 */
[--C-:B-1----:R-:W-:Y:S02]  /*b420*/  FFMA.FTZ R134, R176, c[0x0][0x2d0], -R133.reuse ;  /* 0x0000b400b0867a23 */ /* 0x102fe40000010885 */
[----:B------:R-:W-:Y:S02]  /*b430*/  FMUL.FTZ R113, R2, R113 ;  /* 0x0000007102717220 */ /* 0x000fe40000410000 */
[C---:B---3--:R-:W-:Y:S01]  /*b440*/  HMMA.16816.F32.BF16 R108, R168.reuse, R140, R108 ;  /* 0x0000008ca86c723c */ /* 0x048fe2000004186c */
[----:B------:R1:W-:Y:S03]  /*b450*/  MUFU.EX2 R189, R134 ;  /* 0x0000008600bd7308 */ /* 0x0003e60000000800 */
[C---:B------:R-:W-:Y:S02]  /*b460*/  FMUL.FTZ R114, R0.reuse, R114 ;  /* 0x0000007200727220 */ /* 0x040fe40000410000 */
[----:B------:R-:W-:Y:S02]  /*b470*/  FMUL.FTZ R115, R0, R115 ;  /* 0x0000007300737220 */ /* 0x000fe40000410000 */
[C---:B------:R-:W-:Y:S04]  /*b480*/  FMUL.FTZ R116, R2.reuse, R116 ;  /* 0x0000007402747220 */ /* 0x040fe80000410000 */
[----:B------:R-:W-:Y:S01]  /*b490*/  FMUL.FTZ R117, R2, R117 ;  /* 0x0000007502757220 */ /* 0x000fe20000410000 */
[C---:B------:R-:W-:Y:S01]  /*b4a0*/  HMMA.16816.F32.BF16 R112, R168.reuse, R142, R112 ;  /* 0x0000008ea870723c */ /* 0x040fe20000041870 */
[----:B------:R-:W3:Y:S02]  /*b4b0*/  LDSM.16.MT88.4 R140, [R205+0x900] ;  /* 0x00090000cd8c783b */ /* 0x000ee40000004200 */
[C---:B------:R-:W-:Y:S02]  /*b4c0*/  FMUL.FTZ R118, R0.reuse, R118 ;  /* 0x0000007600767220 */ /* 0x040fe40000410000 */
[----:B------:R-:W-:Y:S02]  /*b4d0*/  FMUL.FTZ R119, R0, R119 ;  /* 0x0000007700777220 */ /* 0x000fe40000410000 */
[C---:B------:R-:W-:Y:S02]  /*b4e0*/  FMUL.FTZ R120, R2.reuse, R120 ;  /* 0x0000007802787220 */ /* 0x040fe40000410000 */
[----:B------:R-:W-:Y:S03]  /*b4f0*/  FMUL.FTZ R121, R2, R121 ;  /* 0x0000007902797220 */ /* 0x000fe60000410000 */
[C---:B----4-:R-:W-:Y:S03]  /*b500*/  HMMA.16816.F32.BF16 R116, R168.reuse, R144, R116 ;  /* 0x00000090a874723c */ /* 0x050fe60000041874 */
[C---:B------:R-:W-:Y:S02]  /*b510*/  FMUL.FTZ R122, R0.reuse, R122 ;  /* 0x0000007a007a7220 */ /* 0x040fe40000410000 */
[----:B------:R-:W-:Y:S02]  /*b520*/  FMUL.FTZ R123, R0, R123 ;  /* 0x0000007b007b7220 */ /* 0x000fe40000410000 */
[--C-:B-1----:R-:W-:Y:S02]  /*b530*/  FFMA.FTZ R134, R177, c[0x0][0x2d0], -R133.reuse ;  /* 0x0000b400b1867a23 */ /* 0x102fe40000010885 */
[----:B------:R-:W-:Y:S02]  /*b540*/  LDSM.16.MT88.4 R176, [R206+0x3900] ;  /* 0x00390000ceb0783b */ /* 0x000fe40000004200 */
[----:B------:R1:W4:Y:S01]  /*b550*/  MUFU.EX2 R186, R134 ;  /* 0x0000008600ba7308 */ /* 0x0003220000000800 */
[C---:B------:R-:W-:Y:S03]  /*b560*/  HMMA.16816.F32.BF16 R120, R168.reuse, R146, R120 ;  /* 0x00000092a878723c */ /* 0x040fe60000041878 */
[C---:B------:R-:W-:Y:S02]  /*b570*/  FMUL.FTZ R124, R2.reuse, R124 ;  /* 0x0000007c027c7220 */ /* 0x040fe40000410000 */
[----:B------:R-:W-:Y:S01]  /*b580*/  FMUL.FTZ R125, R2, R125 ;  /* 0x0000007d027d7220 */ /* 0x000fe20000410000 */
[----:B------:R-:W3:Y:S01]  /*b590*/  LDSM.16.MT88.4 R144, [R208+0x900] ;  /* 0x00090000d090783b */ /* 0x000ee20000004200 */
[C---:B------:R-:W-:Y:S02]  /*b5a0*/  FMUL.FTZ R126, R0.reuse, R126 ;  /* 0x0000007e007e7220 */ /* 0x040fe40000410000 */
[----:B------:R-:W-:Y:S03]  /*b5b0*/  FMUL.FTZ R127, R0, R127 ;  /* 0x0000007f007f7220 */ /* 0x000fe60000410000 */
[C---:B------:R-:W-:Y:S02]  /*b5c0*/  FMUL.FTZ R128, R2.reuse, R128 ;  /* 0x0000008002807220 */ /* 0x040fe40000410000 */
[----:B------:R-:W-:Y:S02]  /*b5d0*/  FMUL.FTZ R129, R2, R129 ;  /* 0x0000008102817220 */ /* 0x000fe40000410000 */
[C---:B--2---:R-:W-:Y:S03]  /*b5e0*/  HMMA.16816.F32.BF16 R124, R168.reuse, R136, R124 ;  /* 0x00000088a87c723c */ /* 0x044fe6000004187c */
[C---:B------:R-:W-:Y:S02]  /*b5f0*/  FMUL.FTZ R130, R0.reuse, R130 ;  /* 0x0000008200827220 */ /* 0x040fe40000410000 */
[----:B------:R-:W-:Y:S02]  /*b600*/  FMUL.FTZ R131, R0, R131 ;  /* 0x0000008300837220 */ /* 0x000fe40000410000 */
[----:B-----5:R-:W-:Y:S01]  /*b610*/  F2FP.BF16.PACK_AB R136, R238, R239 ;  /* 0x000000efee88723e */ /* 0x020fe200000010ff */
[--C-:B-1----:R-:W-:Y:S01]  /*b620*/  FFMA.FTZ R134, R182, c[0x0][0x2d0], -R172.reuse ;  /* 0x0000b400b6867a23 */ /* 0x102fe200000108ac */
[----:B------:R-:W-:Y:S03]  /*b630*/  F2FP.BF16.PACK_AB R137, R190, R191 ;  /* 0x000000bfbe89723e */ /* 0x000fe600000010ff */
[----:B------:R-:W-:Y:S01]  /*b640*/  HMMA.16816.F32.BF16 R128, R168, R138, R128 ;  /* 0x0000008aa880723c */ /* 0x000fe20000041880 */
[----:B------:R1:W-:Y:S06]  /*b650*/  MUFU.EX2 R235, R134 ;  /* 0x0000008600eb7308 */ /* 0x0003ec0000000800 */
[----:B------:R-:W-:Y:S02]  /*b660*/  F2FP.BF16.PACK_AB R138, R236, R237 ;  /* 0x000000edec8a723e */ /* 0x000fe400000010ff */
[----:B----4-:R-:W-:Y:S07]  /*b670*/  F2FP.BF16.PACK_AB R139, R186, R189 ;  /* 0x000000bdba8b723e */ /* 0x010fee00000010ff */
[C---:B---3--:R-:W-:Y:S08]  /*b680*/  HMMA.16816.F32.BF16 R4, R136.reuse, R140, R4 ;  /* 0x0000008c8804723c */ /* 0x048ff00000041804 */
[C---:B------:R-:W-:Y:S01]  /*b690*/  HMMA.16816.F32.BF16 R8, R136.reuse, R142, R8 ;  /* 0x0000008e8808723c */ /* 0x040fe20000041808 */
[----:B------:R-:W2:Y:S03]  /*b6a0*/  LDSM.16.MT88.4 R140, [R206+0x2900] ;  /* 0x00290000ce8c783b */ /* 0x000ea60000004200 */
[--C-:B-1----:R-:W-:Y:S04]  /*b6b0*/  FFMA.FTZ R134, R183, c[0x0][0x2d0], -R172.reuse ;  /* 0x0000b400b7867a23 */ /* 0x102fe800000108ac */
[C---:B------:R-:W-:Y:S01]  /*b6c0*/  HMMA.16816.F32.BF16 R12, R136.reuse, R148, R12 ;  /* 0x00000094880c723c */ /* 0x040fe2000004180c */
[----:B------:R1:W3:Y:S07]  /*b6d0*/  MUFU.EX2 R234, R134 ;  /* 0x0000008600ea7308 */ /* 0x0002ee0000000800 */
[C---:B------:R-:W-:Y:S01]  /*b6e0*/  HMMA.16816.F32.BF16 R16, R136.reuse, R150, R16 ;  /* 0x000000968810723c */ /* 0x040fe20000041810 */
[----:B------:R-:W-:Y:S07]  /*b6f0*/  LDSM.16.MT88.4 R148, [R207+0x2900] ;  /* 0x00290000cf94783b */ /* 0x000fee0000004200 */
[C---:B------:R-:W-:Y:S08]  /*b700*/  HMMA.16816.F32.BF16 R20, R136.reuse, R144, R20 ;  /* 0x000000908814723c */ /* 0x040ff00000041814 */
[C---:B------:R-:W-:Y:S01]  /*b710*/  HMMA.16816.F32.BF16 R24, R136.reuse, R146, R24 ;  /* 0x000000928818723c */ /* 0x040fe20000041818 */
[----:B------:R-:W4:Y:S03]  /*b720*/  LDSM.16.MT88.4 R144, [R208+0x2900] ;  /* 0x00290000d090783b */ /* 0x000f260000004200 */
[--C-:B-1----:R-:W-:Y:S04]  /*b730*/  FFMA.FTZ R134, R184, c[0x0][0x2d0], -R172.reuse ;  /* 0x0000b400b8867a23 */ /* 0x102fe800000108ac */
[C---:B------:R-:W-:Y:S01]  /*b740*/  HMMA.16816.F32.BF16 R28, R136.reuse, R152, R28 ;  /* 0x00000098881c723c */ /* 0x040fe2000004181c */
[----:B------:R1:W-:Y:S07]  /*b750*/  MUFU.EX2 R233, R134 ;  /* 0x0000008600e97308 */ /* 0x0003ee0000000800 */
[C---:B------:R-:W-:Y:S01]  /*b760*/  HMMA.16816.F32.BF16 R32, R136.reuse, R154, R32 ;  /* 0x0000009a8820723c */ /* 0x040fe20000041820 */
[----:B------:R-:W5:Y:S07]  /*b770*/  LDSM.16.MT88.4 R152, [R208+0x4900] ;  /* 0x00490000d098783b */ /* 0x000f6e0000004200 */
[C---:B------:R-:W-:Y:S08]  /*b780*/  HMMA.16816.F32.BF16 R36, R136.reuse, R156, R36 ;  /* 0x0000009c8824723c */ /* 0x040ff00000041824 */
[C---:B------:R-:W-:Y:S01]  /*b790*/  HMMA.16816.F32.BF16 R40, R136.reuse, R158, R40 ;  /* 0x0000009e8828723c */ /* 0x040fe20000041828 */
[----:B------:R-:W-:Y:S03]  /*b7a0*/  LDSM.16.MT88.4 R156, [R206+0x1100] ;  /* 0x00110000ce9c783b */ /* 0x000fe60000004200 */
[--C-:B-1----:R-:W-:Y:S04]  /*b7b0*/  FFMA.FTZ R134, R188, c[0x0][0x2d0], -R172.reuse ;  /* 0x0000b400bc867a23 */ /* 0x102fe800000108ac */
[C---:B--2---:R-:W-:Y:S01]  /*b7c0*/  HMMA.16816.F32.BF16 R44, R136.reuse, R140, R44 ;  /* 0x0000008c882c723c */ /* 0x044fe2000004182c */
[----:B------:R1:W2:Y:S07]  /*b7d0*/  MUFU.EX2 R232, R134 ;  /* 0x0000008600e87308 */ /* 0x0002ae0000000800 */
[C---:B------:R-:W-:Y:S01]  /*b7e0*/  HMMA.16816.F32.BF16 R48, R136.reuse, R142, R48 ;  /* 0x0000008e8830723c */ /* 0x040fe20000041830 */
[----:B------:R-:W2:Y:S07]  /*b7f0*/  LDSM.16.MT88.4 R140, [R207+0x4900] ;  /* 0x00490000cf8c783b */ /* 0x000eae0000004200 */
[C---:B----4-:R-:W-:Y:S08]  /*b800*/  HMMA.16816.F32.BF16 R52, R136.reuse, R144, R52 ;  /* 0x000000908834723c */ /* 0x050ff00000041834 */
[C---:B------:R-:W-:Y:S01]  /*b810*/  HMMA.16816.F32.BF16 R56, R136.reuse, R146, R56 ;  /* 0x000000928838723c */ /* 0x040fe20000041838 */
[----:B------:R-:W4:Y:S03]  /*b820*/  LDSM.16.MT88.4 R144, [R205+0x6900] ;  /* 0x00690000cd90783b */ /* 0x000f260000004200 */
[--C-:B-1----:R-:W-:Y:S04]  /*b830*/  FFMA.FTZ R134, R173, c[0x0][0x2d0], -R133.reuse ;  /* 0x0000b400ad867a23 */ /* 0x102fe80000010885 */
[C---:B------:R-:W-:Y:S01]  /*b840*/  HMMA.16816.F32.BF16 R60, R136.reuse, R148, R60 ;  /* 0x00000094883c723c */ /* 0x040fe2000004183c */
[----:B------:R1:W-:Y:S07]  /*b850*/  MUFU.EX2 R185, R134 ;  /* 0x0000008600b97308 */ /* 0x0003ee0000000800 */
[C---:B------:R-:W-:Y:S01]  /*b860*/  HMMA.16816.F32.BF16 R64, R136.reuse, R150, R64 ;  /* 0x000000968840723c */ /* 0x040fe20000041840 */
[----:B------:R-:W2:Y:S07]  /*b870*/  LDSM.16.MT88.4 R148, [R206+0x6900] ;  /* 0x00690000ce94783b */ /* 0x000eae0000004200 */
[C---:B------:R-:W-:Y:S08]  /*b880*/  HMMA.16816.F32.BF16 R68, R136.reuse, R160, R68 ;  /* 0x000000a08844723c */ /* 0x040ff00000041844 */
[C---:B------:R-:W-:Y:S01]  /*b890*/  HMMA.16816.F32.BF16 R72, R136.reuse, R162, R72 ;  /* 0x000000a28848723c */ /* 0x040fe20000041848 */
[----:B------:R-:W-:Y:S03]  /*b8a0*/  LDSM.16.MT88.4 R160, [R207+0x1100] ;  /* 0x00110000cfa0783b */ /* 0x000fe60000004200 */
[--C-:B-1----:R-:W-:Y:S04]  /*b8b0*/  FFMA.FTZ R134, R174, c[0x0][0x2d0], -R133.reuse ;  /* 0x0000b400ae867a23 */ /* 0x102fe80000010885 */
[C---:B------:R-:W-:Y:S01]  /*b8c0*/  HMMA.16816.F32.BF16 R76, R136.reuse, R164, R76 ;  /* 0x000000a4884c723c */ /* 0x040fe2000004184c */
[----:B------:R1:W1:Y:S07]  /*b8d0*/  MUFU.EX2 R184, R134 ;  /* 0x0000008600b87308 */ /* 0x00026e0000000800 */
[C---:B------:R-:W-:Y:S01]  /*b8e0*/  HMMA.16816.F32.BF16 R80, R136.reuse, R166, R80 ;  /* 0x000000a68850723c */ /* 0x040fe20000041850 */
[----:B------:R-:W-:Y:S07]  /*b8f0*/  LDSM.16.MT88.4 R164, [R206+0x5100] ;  /* 0x00510000cea4783b */ /* 0x000fee0000004200 */
[C---:B-----5:R-:W-:Y:S08]  /*b900*/  HMMA.16816.F32.BF16 R84, R136.reuse, R152, R84 ;  /* 0x000000988854723c */ /* 0x060ff00000041854 */
[C---:B------:R-:W-:Y:S01]  /*b910*/  HMMA.16816.F32.BF16 R88, R136.reuse, R154, R88 ;  /* 0x0000009a8858723c */ /* 0x040fe20000041858 */
[----:B------:R-:W5:Y:S03]  /*b920*/  LDSM.16.MT88.4 R152, [R208+0x6900] ;  /* 0x00690000d098783b */ /* 0x000f660000004200 */
[--C-:B-1----:R-:W-:Y:S04]  /*b930*/  FFMA.FTZ R134, R181, c[0x0][0x2d0], -R133.reuse ;  /* 0x0000b400b5867a23 */ /* 0x102fe80000010885 */
[C---:B--2---:R-:W-:Y:S01]  /*b940*/  HMMA.16816.F32.BF16 R92, R136.reuse, R140, R92 ;  /* 0x0000008c885c723c */ /* 0x044fe2000004185c */
[----:B------:R1:W-:Y:S07]  /*b950*/  MUFU.EX2 R183, R134 ;  /* 0x0000008600b77308 */ /* 0x0003ee0000000800 */
[C---:B------:R-:W-:Y:S01]  /*b960*/  HMMA.16816.F32.BF16 R96, R136.reuse, R142, R96 ;  /* 0x0000008e8860723c */ /* 0x040fe20000041860 */
[----:B------:R-:W2:Y:S07]  /*b970*/  LDSM.16.MT88.4 R140, [R207+0x6900] ;  /* 0x00690000cf8c783b */ /* 0x000eae0000004200 */
[C---:B----4-:R-:W-:Y:S08]  /*b980*/  HMMA.16816.F32.BF16 R100, R136.reuse, R144, R100 ;  /* 0x000000908864723c */ /* 0x050ff00000041864 */
[C---:B------:R-:W-:Y:S01]  /*b990*/  HMMA.16816.F32.BF16 R104, R136.reuse, R146, R104 ;  /* 0x000000928868723c */ /* 0x040fe20000041868 */
[----:B------:R-:W4:Y:S03]  /*b9a0*/  LDSM.16.MT88.4 R144, [R205+0x1100] ;  /* 0x00110000cd90783b */ /* 0x000f260000004200 */
[--C-:B-1----:R-:W-:Y:S04]  /*b9b0*/  FFMA.FTZ R134, R187, c[0x0][0x2d0], -R133.reuse ;  /* 0x0000b400bb867a23 */ /* 0x102fe80000010885 */
[C---:B------:R-:W-:Y:S01]  /*b9c0*/  HMMA.16816.F32.BF16 R108, R136.reuse, R148, R108 ;  /* 0x00000094886c723c */ /* 0x040fe2000004186c */
[----:B------:R1:W1:Y:S07]  /*b9d0*/  MUFU.EX2 R182, R134 ;  /* 0x0000008600b67308 */ /* 0x00026e0000000800 */
[C---:B------:R-:W-:Y:S01]  /*b9e0*/  HMMA.16816.F32.BF16 R112, R136.reuse, R150, R112 ;  /* 0x000000968870723c */ /* 0x040fe20000041870 */
[----:B------:R-:W4:Y:S07]  /*b9f0*/  LDSM.16.MT88.4 R148, [R208+0x1100] ;  /* 0x00110000d094783b */ /* 0x000f2e0000004200 */
[C---:B-----5:R-:W-:Y:S08]  /*ba00*/  HMMA.16816.F32.BF16 R116, R136.reuse, R152, R116 ;  /* 0x000000988874723c */ /* 0x060ff00000041874 */
[C---:B------:R-:W-:Y:S01]  /*ba10*/  HMMA.16816.F32.BF16 R120, R136.reuse, R154, R120 ;  /* 0x0000009a8878723c */ /* 0x040fe20000041878 */
[----:B------:R-:W-:Y:S03]  /*ba20*/  LDSM.16.MT88.4 R152, [R208+0x3100] ;  /* 0x00310000d098783b */ /* 0x000fe60000004200 */
[--C-:B-1----:R-:W-:Y:S04]  /*ba30*/  FFMA.FTZ R134, R195, c[0x0][0x2d0], -R172.reuse ;  /* 0x0000b400c3867a23 */ /* 0x102fe800000108ac */
[C---:B--2---:R-:W-:Y:S01]  /*ba40*/  HMMA.16816.F32.BF16 R124, R136.reuse, R140, R124 ;  /* 0x0000008c887c723c */ /* 0x044fe2000004187c */
[----:B------:R1:W-:Y:S07]  /*ba50*/  MUFU.EX2 R203, R134 ;  /* 0x0000008600cb7308 */ /* 0x0003ee0000000800 */
[----:B------:R-:W-:Y:S01]  /*ba60*/  HMMA.16816.F32.BF16 R128, R136, R142, R128 ;  /* 0x0000008e8880723c */ /* 0x000fe20000041880 */
[----:B------:R-:W2:Y:S06]  /*ba70*/  LDSM.16.MT88.4 R140, [R205+0x3100] ;  /* 0x00310000cd8c783b */ /* 0x000eac0000004200 */
[----:B---3--:R-:W-:Y:S02]  /*ba80*/  F2FP.BF16.PACK_AB R136, R234, R235 ;  /* 0x000000ebea88723e */ /* 0x008fe400000010ff */
[----:B------:R-:W-:Y:S03]  /*ba90*/  F2FP.BF16.PACK_AB R138, R232, R233 ;  /* 0x000000e9e88a723e */ /* 0x000fe600000010ff */
[----:B------:R-:W-:Y:S02]  /*baa0*/  F2FP.BF16.PACK_AB R137, R184, R185 ;  /* 0x000000b9b889723e */ /* 0x000fe400000010ff */
[----:B------:R-:W-:Y:S01]  /*bab0*/  F2FP.BF16.PACK_AB R139, R182, R183 ;  /* 0x000000b7b68b723e */ /* 0x000fe200000010ff */
[--C-:B-1----:R-:W-:Y:S06]  /*bac0*/  FFMA.FTZ R134, R196, c[0x0][0x2d0], -R172.reuse ;  /* 0x0000b400c4867a23 */ /* 0x102fec00000108ac */
[C---:B----4-:R-:W-:Y:S01]  /*bad0*/  HMMA.16816.F32.BF16 R4, R136.reuse, R144, R4 ;  /* 0x000000908804723c */ /* 0x050fe20000041804 */
[----:B------:R1:W3:Y:S07]  /*bae0*/  MUFU.EX2 R195, R134 ;  /* 0x0000008600c37308 */ /* 0x0002ee0000000800 */
[C---:B------:R-:W-:Y:S01]  /*baf0*/  HMMA.16816.F32.BF16 R8, R136.reuse, R146, R8 ;  /* 0x000000928808723c */ /* 0x040fe20000041808 */
[----:B------:R-:W4:Y:S07]  /*bb00*/  LDSM.16.MT88.4 R144, [R206+0x3100] ;  /* 0x00310000ce90783b */ /* 0x000f2e0000004200 */
[C---:B------:R-:W-:Y:S08]  /*bb10*/  HMMA.16816.F32.BF16 R12, R136.reuse, R156, R12 ;  /* 0x0000009c880c723c */ /* 0x040ff0000004180c */
[C---:B------:R-:W-:Y:S01]  /*bb20*/  HMMA.16816.F32.BF16 R16, R136.reuse, R158, R16 ;  /* 0x0000009e8810723c */ /* 0x040fe20000041810 */
[----:B------:R-:W5:Y:S03]  /*bb30*/  LDSM.16.MT88.4 R156, [R207+0x3100] ;  /* 0x00310000cf9c783b */ /* 0x000f660000004200 */
[--C-:B-1----:R-:W-:Y:S01]  /*bb40*/  FFMA.FTZ R134, R197, c[0x0][0x2d0], -R172.reuse ;  /* 0x0000b400c5867a23 */ /* 0x102fe200000108ac */
[----:B---3--:R-:W-:Y:S01]  /*bb50*/  F2FP.BF16.PACK_AB R168, R195, R203 ;  /* 0x000000cbc3a8723e */ /* 0x008fe200000010ff */
[----:B------:R-:W-:Y:S02]  /*bb60*/  FFMA.FTZ R172, R198, c[0x0][0x2d0], -R172 ;  /* 0x0000b400c6ac7a23 */ /* 0x000fe400000108ac */
[C---:B------:R-:W-:Y:S01]  /*bb70*/  HMMA.16816.F32.BF16 R20, R136.reuse, R148, R20 ;  /* 0x000000948814723c */ /* 0x040fe20000041814 */
[----:B------:R1:W-:Y:S07]  /*bb80*/  MUFU.EX2 R188, R134 ;  /* 0x0000008600bc7308 */ /* 0x0003ee0000000800 */
[C---:B------:R-:W-:Y:S01]  /*bb90*/  HMMA.16816.F32.BF16 R24, R136.reuse, R150, R24 ;  /* 0x000000968818723c */ /* 0x040fe20000041818 */
[----:B------:R-:W3:Y:S02]  /*bba0*/  LDSM.16.MT88.4 R148, [R205+0x5100] ;  /* 0x00510000cd94783b */ /* 0x000ee40000004200 */
[----:B------:R4:W4:Y:S05]  /*bbb0*/  MUFU.EX2 R187, R172 ;  /* 0x000000ac00bb7308 */ /* 0x00092a0000000800 */
[C---:B------:R-:W-:Y:S08]  /*bbc0*/  HMMA.16816.F32.BF16 R28, R136.reuse, R160, R28 ;  /* 0x000000a0881c723c */ /* 0x040ff0000004181c */
[C---:B------:R-:W-:Y:S01]  /*bbd0*/  HMMA.16816.F32.BF16 R32, R136.reuse, R162, R32 ;  /* 0x000000a28820723c */ /* 0x040fe20000041820 */
[----:B------:R-:W3:Y:S03]  /*bbe0*/  LDSM.16.MT88.4 R160, [R208+0x5100] ;  /* 0x00510000d0a0783b */ /* 0x000ee60000004200 */
[--C-:B-1----:R-:W-:Y:S04]  /*bbf0*/  FFMA.FTZ R134, R192, c[0x0][0x2d0], -R133.reuse ;  /* 0x0000b400c0867a23 */ /* 0x102fe80000010885 */
[C---:B--2---:R-:W-:Y:S01]  /*bc00*/  HMMA.16816.F32.BF16 R36, R136.reuse, R140, R36 ;  /* 0x0000008c8824723c */ /* 0x044fe20000041824 */
[----:B------:R1:W-:Y:S01]  /*bc10*/  MUFU.EX2 R181, R134 ;  /* 0x0000008600b57308 */ /* 0x0003e20000000800 */
[----:B----4-:R-:W-:Y:S02]  /*bc20*/  LDSM.16.MT88.4 R172, [R205+0x3900] ;  /* 0x00390000cdac783b */ /* 0x010fe40000004200 */
[----:B------:R-:W-:Y:S04]  /*bc30*/  F2FP.BF16.PACK_AB R170, R187, R188 ;  /* 0x000000bcbbaa723e */ /* 0x000fe800000010ff */
[C---:B------:R-:W-:Y:S02]  /*bc40*/  HMMA.16816.F32.BF16 R40, R136.reuse, R142, R40 ;  /* 0x0000008e8828723c */ /* 0x040fe40000041828 */
[----:B------:R-:W2:Y:S06]  /*bc50*/  LDSM.16.MT88.4 R140, [R207+0x5100] ;  /* 0x00510000cf8c783b */ /* 0x000eac0000004200 */
[C---:B------:R-:W-:Y:S08]  /*bc60*/  HMMA.16816.F32.BF16 R44, R136.reuse, R144, R44 ;  /* 0x00000090882c723c */ /* 0x040ff0000004182c */
[C---:B------:R-:W-:Y:S01]  /*bc70*/  HMMA.16816.F32.BF16 R48, R136.reuse, R146, R48 ;  /* 0x000000928830723c */ /* 0x040fe20000041830 */
[----:B------:R-:W4:Y:S03]  /*bc80*/  LDSM.16.MT88.4 R144, [R205+0x7100] ;  /* 0x00710000cd90783b */ /* 0x000f260000004200 */
[--C-:B-1----:R-:W-:Y:S04]  /*bc90*/  FFMA.FTZ R134, R193, c[0x0][0x2d0], -R133.reuse ;  /* 0x0000b400c1867a23 */ /* 0x102fe80000010885 */
[C---:B------:R-:W-:Y:S01]  /*bca0*/  HMMA.16816.F32.BF16 R52, R136.reuse, R152, R52 ;  /* 0x000000988834723c */ /* 0x040fe20000041834 */
[----:B------:R-:W1:Y:S07]  /*bcb0*/  MUFU.EX2 R180, R134 ;  /* 0x0000008600b47308 */ /* 0x000e6e0000000800 */
[C---:B------:R-:W-:Y:S01]  /*bcc0*/  HMMA.16816.F32.BF16 R56, R136.reuse, R154, R56 ;  /* 0x0000009a8838723c */ /* 0x040fe20000041838 */
[----:B------:R-:W-:Y:S07]  /*bcd0*/  LDSM.16.MT88.4 R152, [R208+0x7100] ;  /* 0x00710000d098783b */ /* 0x000fee0000004200 */
[C---:B-----5:R-:W-:Y:S08]  /*bce0*/  HMMA.16816.F32.BF16 R60, R136.reuse, R156, R60 ;  /* 0x0000009c883c723c */ /* 0x060ff0000004183c */
[C---:B------:R-:W-:Y:S01]  /*bcf0*/  HMMA.16816.F32.BF16 R64, R136.reuse, R158, R64 ;  /* 0x0000009e8840723c */ /* 0x040fe20000041840 */
[----:B------:R-:W-:Y:S03]  /*bd00*/  LDSM.16.MT88.4 R156, [R206+0x1900] ;  /* 0x00190000ce9c783b */ /* 0x000fe60000004200 */
[----:B-1----:R-:W-:Y:S01]  /*bd10*/  F2FP.BF16.PACK_AB R169, R180, R181 ;  /* 0x000000b5b4a9723e */ /* 0x002fe200000010ff */
[--C-:B------:R-:W-:Y:S02]  /*bd20*/  FFMA.FTZ R134, R194, c[0x0][0x2d0], -R133.reuse ;  /* 0x0000b400c2867a23 */ /* 0x100fe40000010885 */
[----:B------:R-:W-:Y:S01]  /*bd30*/  FFMA.FTZ R133, R135, c[0x0][0x2d0], -R133 ;  /* 0x0000b40087857a23 */ /* 0x000fe20000010885 */
[C---:B---3--:R-:W-:Y:S03]  /*bd40*/  HMMA.16816.F32.BF16 R68, R136.reuse, R148, R68 ;  /* 0x000000948844723c */ /* 0x048fe60000041844 */
[----:B------:R-:W-:Y:S05]  /*bd50*/  MUFU.EX2 R134, R134 ;  /* 0x0000008600867308 */ /* 0x000fea0000000800 */
[C---:B------:R-:W-:Y:S01]  /*bd60*/  HMMA.16816.F32.BF16 R72, R136.reuse, R150, R72 ;  /* 0x000000968848723c */ /* 0x040fe20000041848 */
[----:B------:R-:W1:Y:S04]  /*bd70*/  LDSM.16.MT88.4 R148, [R206+0x7100] ;  /* 0x00710000ce94783b */ /* 0x000e680000004200 */
[----:B------:R-:W3:Y:S03]  /*bd80*/  MUFU.EX2 R133, R133 ;  /* 0x0000008500857308 */ /* 0x000ee60000000800 */
[C---:B------:R-:W-:Y:S08]  /*bd90*/  HMMA.16816.F32.BF16 R76, R136.reuse, R164, R76 ;  /* 0x000000a4884c723c */ /* 0x040ff0000004184c */
[C---:B------:R-:W-:Y:S01]  /*bda0*/  HMMA.16816.F32.BF16 R80, R136.reuse, R166, R80 ;  /* 0x000000a68850723c */ /* 0x040fe20000041850 */
[----:B------:R-:W-:Y:S07]  /*bdb0*/  LDSM.16.MT88.4 R164, [R207+0x1900] ;  /* 0x00190000cfa4783b */ /* 0x000fee0000004200 */
[C---:B------:R-:W-:Y:S04]  /*bdc0*/  HMMA.16816.F32.BF16 R84, R136.reuse, R160, R84 ;  /* 0x000000a08854723c */ /* 0x040fe80000041854 */
[----:B---3--:R-:W-:Y:S04]  /*bdd0*/  F2FP.BF16.PACK_AB R171, R133, R134 ;  /* 0x0000008685ab723e */ /* 0x008fe800000010ff */
[C---:B------:R-:W-:Y:S01]  /*bde0*/  HMMA.16816.F32.BF16 R88, R136.reuse, R162, R88 ;  /* 0x000000a28858723c */ /* 0x040fe20000041858 */
[----:B------:R-:W-:Y:S07]  /*bdf0*/  LDSM.16.MT88.4 R160, [R208+0x1900] ;  /* 0x00190000d0a0783b */ /* 0x000fee0000004200 */
[C---:B--2---:R-:W-:Y:S08]  /*be00*/  HMMA.16816.F32.BF16 R92, R136.reuse, R140, R92 ;  /* 0x0000008c885c723c */ /* 0x044ff0000004185c */
[C---:B------:R-:W-:Y:S01]  /*be10*/  HMMA.16816.F32.BF16 R96, R136.reuse, R142, R96 ;  /* 0x0000008e8860723c */ /* 0x040fe20000041860 */
[----:B------:R-:W2:Y:S07]  /*be20*/  LDSM.16.MT88.4 R140, [R207+0x7100] ;  /* 0x00710000cf8c783b */ /* 0x000eae0000004200 */
[C---:B----4-:R-:W-:Y:S08]  /*be30*/  HMMA.16816.F32.BF16 R100, R136.reuse, R144, R100 ;  /* 0x000000908864723c */ /* 0x050ff00000041864 */
[C---:B------:R-:W-:Y:S01]  /*be40*/  HMMA.16816.F32.BF16 R104, R136.reuse, R146, R104 ;  /* 0x000000928868723c */ /* 0x040fe20000041868 */
[----:B------:R-:W3:Y:S07]  /*be50*/  LDSM.16.MT88.4 R144, [R205+0x1900] ;  /* 0x00190000cd90783b */ /* 0x000eee0000004200 */
[C---:B-1----:R-:W-:Y:S08]  /*be60*/  HMMA.16816.F32.BF16 R108, R136.reuse, R148, R108 ;  /* 0x00000094886c723c */ /* 0x042ff0000004186c */
[C---:B------:R-:W-:Y:S08]  /*be70*/  HMMA.16816.F32.BF16 R112, R136.reuse, R150, R112 ;  /* 0x000000968870723c */ /* 0x040ff00000041870 */
[C---:B------:R-:W-:Y:S08]  /*be80*/  HMMA.16816.F32.BF16 R116, R136.reuse, R152, R116 ;  /* 0x000000988874723c */ /* 0x040ff00000041874 */
[C---:B------:R-:W-:Y:S08]  /*be90*/  HMMA.16816.F32.BF16 R120, R136.reuse, R154, R120 ;  /* 0x0000009a8878723c */ /* 0x040ff00000041878 */
[C---:B--2---:R-:W-:Y:S08]  /*bea0*/  HMMA.16816.F32.BF16 R124, R136.reuse, R140, R124 ;  /* 0x0000008c887c723c */ /* 0x044ff0000004187c */
[----:B------:R-:W-:Y:S08]  /*beb0*/  HMMA.16816.F32.BF16 R128, R136, R142, R128 ;  /* 0x0000008e8880723c */ /* 0x000ff00000041880 */
[C---:B---3--:R-:W-:Y:S01]  /*bec0*/  HMMA.16816.F32.BF16 R136, R168.reuse, R144, R4 ;  /* 0x00000090a888723c */ /* 0x048fe20000041804 */
        /* <DEDUP_REMOVED lines=10> */
[----:B------:R-:W1:Y:S07]  /*bf70*/  LDSM.16.MT88.4 R24, [R207+0x5900] ;  /* 0x00590000cf18783b */ /* 0x000e6e0000004200 */
[C---:B------:R-:W-:Y:S01]  /*bf80*/  HMMA.16816.F32.BF16 R160, R168.reuse, R164, R28 ;  /* 0x000000a4a8a0723c */ /* 0x040fe2000004181c */
[----:B------:R-:W1:Y:S07]  /*bf90*/  LDSM.16.MT88.4 R28, [R205+0x7900] ;  /* 0x00790000cd1c783b */ /* 0x000e6e0000004200 */
[C---:B------:R-:W-:Y:S08]  /*bfa0*/  HMMA.16816.F32.BF16 R164, R168.reuse, R166, R32 ;  /* 0x000000a6a8a4723c */ /* 0x040ff00000041820 */
        /* <DEDUP_REMOVED lines=13> */
[C---:B----4-:R-:W-:Y:S07]  /*c080*/  HMMA.16816.F32.BF16 R76, R168.reuse, R16, R76 ;  /* 0x00000010a84c723c */ /* 0x050fee000004184c */
[----:B------:R-:W-:Y:S01]  /*c090*/  FFMA.FTZ R16, R2, R249, R240 ;  /* 0x000000f902107223 */ /* 0x000fe200000100f0 */
        /* <DEDUP_REMOVED lines=33> */
[----:B------:R-:W-:Y:S01]  /*c2b0*/  FADD.FTZ R4, R182, R2 ;  /* 0x00000002b6047221 */ /* 0x000fe20000010000 */
[C---:B---3--:R-:W-:Y:S03]  /*c2c0*/  HMMA.16816.F32.BF16 R124, R168.reuse, R12, R124 ;  /* 0x0000000ca87c723c */ /* 0x048fe6000004187c */
[----:B------:R-:W-:Y:S02]  /*c2d0*/  FADD.FTZ R2, R203, R0 ;  /* 0x00000000cb027221 */ /* 0x000fe40000010000 */
[----:B------:R-:W-:Y:S02]  /*c2e0*/  FADD.FTZ R0, R181, R4 ;  /* 0x00000004b5007221 */ /* 0x000fe40000010000 */
[----:B------:R-:W-:Y:S01]  /*c2f0*/  FADD.FTZ R2, R195, R2 ;  /* 0x00000002c3027221 */ /* 0x000fe20000010000 */
[----:B------:R-:W-:Y:S04]  /*c300*/  HMMA.16816.F32.BF16 R128, R168, R14, R128 ;  /* 0x0000000ea880723c */ /* 0x000fe80000041880 */
[----:B------:R-:W-:Y:S02]  /*c310*/  FADD.FTZ R0, R180, R0 ;  /* 0x00000000b4007221 */ /* 0x000fe40000010000 */
[----:B------:R-:W-:Y:S02]  /*c320*/  FADD.FTZ R2, R188, R2 ;  /* 0x00000002bc027221 */ /* 0x000fe40000010000 */
[----:B------:R-:W-:Y:S01]  /*c330*/  FADD.FTZ R0, R134, R0 ;  /* 0x0000000086007221 */ /* 0x000fe20000010000 */
[----:B------:R-:W-:Y:S03]  /*c340*/  MOV R134, R3 ;  /* 0x0000000300867202 */ /* 0x000fe60000000f00 */
[----:B------:R-:W-:Y:S02]  /*c350*/  FADD.FTZ R249, R187, R2 ;  /* 0x00000002bbf97221 */ /* 0x000fe40000010000 */
[----:B------:R-:W-:Y:S01]  /*c360*/  FADD.FTZ R250, R133, R0 ;  /* 0x0000000085fa7221 */ /* 0x000fe20000010000 */
[----:B------:R-:W-:Y:S01]  /*c370*/  MOV R133, R132 ;  /* 0x0000008400857202 */ /* 0x000fe20000000f00 */
[----:B------:R-:W-:-:S05]  /*c380*/  @P0 BRA `(.L_x_971) ;  /* 0xffffb48000000947 */ /* 0x000fca000383ffff */
.L_x_962:
        /* <DEDUP_REMOVED lines=23> */
.L_x_973:
[----:B------:R-:W-:Y:S02]  /*c500*/  ULDC UR4, c[0x0][0x32c] ;  /* 0x0000cb0000047ab9 */ /* 0x000fe40000000800 */
[----:B------:R-:W-:-:S03]  /*c510*/  UISETP.NE.AND UP0, UPT, UR4, 0x1, UPT ;  /* 0x000000010400788c */ /* 0x000fc6000bf05270 */
[----:B------:R-:W-:Y:S02]  /*c520*/  ULDC.64 UR4, c[0x0][0x330] ;  /* 0x0000cc0000047ab9 */ /* 0x000fe40000000a00 */
[----:B------:R-:W-:-:S07]  /*c530*/  UIMAD.WIDE.U32 UR20, UR7, UR4, URZ ;  /* 0x00000004071472a5 */ /* 0x000fce000f8e003f */
[----:B------:R-:W-:Y:S02]  /*c540*/  @UP0 UMOV UR17, UR21 ;  /* 0x0000001500110c82 */ /* 0x000fe40008000000 */
[----:B------:R-:W-:Y:S02]  /*c550*/  @UP0 USHF.R.U32.HI UR7, URZ, UR5, UR17 ;  /* 0x000000053f070299 */ /* 0x000fe40008011611 */
.L_x_974:
[----:B------:R-:W-:Y:S02]  /*c560*/  ULDC UR4, c[0x0][0x32c] ;  /* 0x0000cb0000047ab9 */ /* 0x000fe40000000800 */
[----:B------:R-:W-:-:S04]  /*c570*/  UIMAD UR4, UR7, UR4, URZ ;  /* 0x00000004070472a4 */ /* 0x000fc8000f8e023f */
[----:B------:R-:W-:-:S04]  /*c580*/  UISETP.LT.AND UP0, UPT, UR6, UR4, UPT ;  /* 0x000000040600728c */ /* 0x000fc8000bf01270 */
[----:B------:R-:W-:-:S04]  /*c590*/  USEL UR6, UR6, UR4, !UP0 ;  /* 0x0000000406067287 */ /* 0x000fc8000c000000 */
.L_x_972:
        /* <DEDUP_REMOVED lines=10> */
[----:B------:R-:W3:Y:S04]  /*c640*/  LDL.64 R8, [R1+0x38] ;  /* 0x0000380001087983 */ /* 0x000ee80000100a00 */
[----:B------:R-:W4:Y:S04]  /*c650*/  LDL.64 R6, [R1+0x40] ;  /* 0x0000400001067983 */ /* 0x000f280000100a00 */
[----:B------:R-:W3:Y:S01]  /*c660*/  LDL.64 R4, [R1+0x30] ;  /* 0x0000300001047983 */ /* 0x000ee20000100a00 */
[----:B------:R-:W-:Y:S01]  /*c670*/  IMAD.MOV.U32 R134, RZ, RZ, R3 ;  /* 0x000000ffff867224 */ /* 0x000fe200078e0003 */
[----:B------:R-:W-:Y:S01]  /*c680*/  MOV R133, R132 ;  /* 0x0000008400857202 */ /* 0x000fe20000000f00 */
[----:B------:R-:W-:-:S02]  /*c690*/  UMOV UR20, UR14 ;  /* 0x0000000e00147c82 */ /* 0x000fc40008000000 */
[----:B------:R-:W-:Y:S02]  /*c6a0*/  ULDC.64 UR6, c[0x0][0x208] ;  /* 0x0000820000067ab9 */ /* 0x000fe40000000a00 */
[----:B------:R-:W-:Y:S01]  /*c6b0*/  ULDC.64 UR4, c[0x0][0x1e0] ;  /* 0x0000780000047ab9 */ /* 0x000fe20000000a00 */
[C---:B--2---:R-:W-:Y:S02]  /*c6c0*/  IADD3 R2, P6, R10.reuse, 0x40, RZ ;  /* 0x000000400a027810 */ /* 0x044fe40007fde0ff */
[C---:B------:R-:W-:Y:S02]  /*c6d0*/  IADD3 R0, P5, R10.reuse, 0x80, RZ ;  /* 0x000000800a007810 */ /* 0x040fe40007fbe0ff */
[----:B------:R-:W-:Y:S01]  /*c6e0*/  IADD3 R3, P0, R10, 0xc0, RZ ;  /* 0x000000c00a037810 */ /* 0x000fe20007f1e0ff */
[----:B------:R3:W-:Y:S04]  /*c6f0*/  STL [R1+0x24], R2 ;  /* 0x0000240201007387 */ /* 0x0007e80000100800 */
[----:B------:R4:W-:Y:S04]  /*c700*/  STL [R1+0x1c], R0 ;  /* 0x00001c0001007387 */ /* 0x0009e80000100800 */
[----:B------:R1:W-:Y:S01]  /*c710*/  STL [R1+0x14], R3 ;  /* 0x0000140301007387 */ /* 0x0003e20000100800 */
[----:B---3--:R-:W-:Y:S01]  /*c720*/  IMAD.X R2, RZ, RZ, R9, P6 ;  /* 0x000000ffff027224 */ /* 0x008fe200030e0609 */
[----:B----4-:R-:W-:-:S04]  /*c730*/  IADD3 R0, P6, R6, 0x40, RZ ;  /* 0x0000004006007810 */ /* 0x010fc80007fde0ff */
[----:B------:R2:W-:Y:S01]  /*c740*/  STL [R1+0x20], R2 ;  /* 0x0000200201007387 */ /* 0x0005e20000100800 */
[----:B-1----:R-:W-:-:S03]  /*c750*/  IMAD.X R3, RZ, RZ, R9, P5 ;  /* 0x000000ffff037224 */ /* 0x002fc600028e0609 */
[----:B------:R1:W-:Y:S04]  /*c760*/  STL [R1+0xc], R0 ;  /* 0x00000c0001007387 */ /* 0x0003e80000100800 */
[----:B------:R-:W-:Y:S01]  /*c770*/  STL [R1+0x18], R3 ;  /* 0x0000180301007387 */ /* 0x000fe20000100800 */
[----:B--2---:R-:W-:Y:S01]  /*c780*/  IADD3 R2, P5, R6, 0x80, RZ ;  /* 0x0000008006027810 */ /* 0x004fe20007fbe0ff */
[----:B-1----:R-:W-:-:S04]  /*c790*/  IMAD.X R0, RZ, RZ, R9, P0 ;  /* 0x000000ffff007224 */ /* 0x002fc800000e0609 */
[----:B------:R1:W-:Y:S01]  /*c7a0*/  STL [R1+0x4], R2 ;  /* 0x0000040201007387 */ /* 0x0003e20000100800 */
[----:B------:R-:W-:-:S03]  /*c7b0*/  IADD3 R252, P0, R6, 0xc0, RZ ;  /* 0x000000c006fc7810 */ /* 0x000fc60007f1e0ff */
[----:B------:R2:W-:Y:S01]  /*c7c0*/  STL [R1+0x10], R0 ;  /* 0x0000100001007387 */ /* 0x0005e20000100800 */
[----:B------:R-:W-:Y:S01]  /*c7d0*/  IADD3.X R251, RZ, R5, RZ, P0, !PT ;  /* 0x00000005fffb7210 */ /* 0x000fe200007fe4ff */
[--C-:B-1----:R-:W-:Y:S02]  /*c7e0*/  IMAD.X R2, RZ, RZ, R5.reuse, P6 ;  /* 0x000000ffff027224 */ /* 0x102fe400030e0605 */
[----:B--2---:R-:W-:-:S05]  /*c7f0*/  IMAD.X R0, RZ, RZ, R5, P5 ;  /* 0x000000ffff007224 */ /* 0x004fca00028e0605 */
[----:B------:R1:W-:Y:S04]  /*c800*/  STL [R1], R0 ;  /* 0x0000000001007387 */ /* 0x0003e80000100800 */
[----:B------:R1:W-:Y:S02]  /*c810*/  STL [R1+0x8], R2 ;  /* 0x0000080201007387 */ /* 0x0003e40000100800 */
.L_x_976:
[----:B------:R-:W2:Y:S01]  /*c820*/  LDL.64 R20, [R1+0x48] ;  /* 0x0000480001147983 */ /* 0x000ea20000100a00 */
[----:B------:R-:W-:Y:S01]  /*c830*/  UISETP.GT.AND UP3, UPT, UR8, UR20, UPT ;  /* 0x000000140800728c */ /* 0x000fe2000bf64270 */
[----:B------:R-:W-:Y:S04]  /*c840*/  DEPBAR.LE SB0, 0x0 ;  /* 0x000080000000791a */ /* 0x000fe80000000000 */
[----:B------:R-:W3:Y:S01]  /*c850*/  LDL.64 R18, [R1+0x38] ;  /* 0x0000380001127983 */ /* 0x000ee20000100a00 */
[----:B------:R-:W-:Y:S02]  /*c860*/  PLOP3.LUT P5, PT, PT, PT, UP3, 0x80, 0x0 ;  /* 0x000000000000781c */ /* 0x000fe40003faf038 */
[----:B------:R-:W-:Y:S02]  /*c870*/  PLOP3.LUT P0, PT, PT, PT, UP3, 0x80, 0x0 ;  /* 0x000000000000781c */ /* 0x000fe40003f0f038 */
[----:B------:R-:W-:Y:S01]  /*c880*/  PLOP3.LUT P6, PT, PT, PT, UP3, 0x80, 0x0 ;  /* 0x000000000000781c */ /* 0x000fe20003fcf038 */
[----:B------:R-:W4:Y:S01]  /*c890*/  LDL R16, [R1+0x24] ;  /* 0x0000240001107983 */ /* 0x000f220000100800 */
[----:B------:R-:W-:Y:S02]  /*c8a0*/  @!UP3 UIMAD.WIDE.U32 UR22, UR20, UR6, URZ ;  /* 0x000000061416b2a5 */ /* 0x000fe4000f8e003f */
[----:B------:R-:W-:Y:S01]  /*c8b0*/  @!UP3 USHF.R.S32.HI UR14, URZ, 0x1f, UR20 ;  /* 0x0000001f3f0eb899 */ /* 0x000fe20008011414 */
[----:B------:R-:W3:Y:S01]  /*c8c0*/  LDL R14, [R1+0x20] ;  /* 0x00002000010e7983 */ /* 0x000ee20000100800 */
[----:B------:R-:W-:Y:S02]  /*c8d0*/  @!UP3 USHF.L.U32 UR21, UR22, 0x6, URZ ;  /* 0x000000061615b899 */ /* 0x000fe4000800063f */
[----:B------:R-:W-:Y:S01]  /*c8e0*/  @!UP3 UIMAD UR14, UR14, UR6, URZ ;  /* 0x000000060e0eb2a4 */ /* 0x000fe2000f8e023f */
[----:B------:R-:W3:Y:S03]  /*c8f0*/  LDL R11, [R1+0x1c] ;  /* 0x00001c00010b7983 */ /* 0x000ee60000100800 */
[----:B------:R-:W-:Y:S01]  /*c900*/  @!UP3 UIMAD UR14, UR20, UR7, UR14 ;  /* 0x00000007140eb2a4 */ /* 0x000fe2000f8e020e */
[----:B------:R-:W3:Y:S03]  /*c910*/  LDL R10, [R1+0x18] ;  /* 0x00001800010a7983 */ /* 0x000ee60000100800 */
[----:B------:R-:W-:Y:S01]  /*c920*/  @!UP3 UIADD3 UR14, UR23, UR14, URZ ;  /* 0x0000000e170eb290 */ /* 0x000fe2000fffe03f */
[----:B------:R-:W3:Y:S03]  /*c930*/  LDL R9, [R1+0x14] ;  /* 0x0000140001097983 */ /* 0x000ee60000100800 */
[----:B------:R-:W-:Y:S01]  /*c940*/  @!UP3 USHF.L.U64.HI UR14, UR22, 0x6, UR14 ;  /* 0x00000006160eb899 */ /* 0x000fe2000801020e */
[----:B------:R-:W3:Y:S04]  /*c950*/  LDL R8, [R1+0x10] ;  /* 0x0000100001087983 */ /* 0x000ee80000100800 */
[----:B------:R-:W-:Y:S08]  /*c960*/  BAR.SYNC.DEFER_BLOCKING 0x0 ;  /* 0x0000000000007b1d */ /* 0x000ff00000010000 */
[----:B-----5:R-:W-:Y:S08]  /*c970*/  LDSM.16.M88.4 R32, [R211+0x10100] ;  /* 0x01010000d320783b */ /* 0x020ff00000000200 */
[----:B------:R-:W-:Y:S08]  /*c980*/  LDSM.16.M88.4 R24, [R204+0x9100] ;  /* 0x00910000cc18783b */ /* 0x000ff00000000200 */
[----:B------:R-:W-:Y:S08]  /*c990*/  LDSM.16.M88.4 R168, [R204+0x9900] ;  /* 0x00990000cca8783b */ /* 0x000ff00000000200 */
[----:B------:R-:W-:Y:S08]  /*c9a0*/  LDSM.16.M88.4 R172, [R212+0x10100] ;  /* 0x01010000d4ac783b */ /* 0x000ff00000000200 */
[----:B------:R-:W-:Y:S08]  /*c9b0*/  LDSM.16.M88.4 R176, [R215] ;  /* 0x00000000d7b0783b */ /* 0x000ff00000000200 */
[----:B------:R-:W-:Y:S08]  /*c9c0*/  LDSM.16.M88.4 R180, [R230] ;  /* 0x00000000e6b4783b */ /* 0x000ff00000000200 */
[----:B------:R-:W-:Y:S08]  /*c9d0*/  LDSM.16.M88.4 R184, [R229] ;  /* 0x00000000e5b8783b */ /* 0x000ff00000000200 */
[----:B------:R-:W-:Y:S08]  /*c9e0*/  LDSM.16.M88.4 R188, [R228] ;  /* 0x00000000e4bc783b */ /* 0x000ff00000000200 */
[----:B------:R-:W3:Y:S06]  /*c9f0*/  LDL.64 R238, [R1+0x40] ;  /* 0x0000400001ee7983 */ /* 0x000eec0000100a00 */
[----:B------:R-:W3:Y:S04]  /*ca00*/  LDL R135, [R1+0xc] ;  /* 0x00000c0001877983 */ /* 0x000ee80000100800 */
[----:B------:R-:W3:Y:S06]  /*ca10*/  LDL.64 R236, [R1+0x30] ;  /* 0x0000300001ec7983 */ /* 0x000eec0000100a00 */
[----:B------:R-:W3:Y:S04]  /*ca20*/  LDL R234, [R1+0x8] ;  /* 0x0000080001ea7983 */ /* 0x000ee80000100800 */
[----:B------:R-:W3:Y:S04]  /*ca30*/  LDL R233, [R1+0x4] ;  /* 0x0000040001e97983 */ /* 0x000ee80000100800 */
[----:B------:R-:W3:Y:S01]  /*ca40*/  LDL R232, [R1] ;  /* 0x0000000001e87983 */ /* 0x000ee20000100800 */
[----:B-12---:R-:W-:Y:S02]  /*ca50*/  @!P5 IADD3 R0, P5, R20, UR21, RZ ;  /* 0x000000151400dc10 */ /* 0x006fe4000ffbe0ff */
[----:B----4-:R-:W-:Y:S11]  /*ca60*/  @!P6 IADD3 R2, P6, R16, UR21, RZ ;  /* 0x000000151002ec10 */ /* 0x010ff6000ffde0ff */
[----:B---3--:R-:W-:Y:S02]  /*ca70*/  @!P0 IADD3.X R3, R19, UR14, RZ, P5, !PT ;  /* 0x0000000e13038c10 */ /* 0x008fe4000affe4ff */
[----:B------:R-:W-:Y:S02]  /*ca80*/  PLOP3.LUT P0, PT, PT, PT, UP3, 0x80, 0x0 ;  /* 0x000000000000781c */ /* 0x000fe40003f0f038 */
[----:B------:R-:W-:Y:S11]  /*ca90*/  PLOP3.LUT P5, PT, PT, PT, UP3, 0x80, 0x0 ;  /* 0x000000000000781c */ /* 0x000ff60003faf038 */
[----:B------:R-:W-:Y:S02]  /*caa0*/  @!P0 IADD3.X R4, R14, UR14, RZ, P6, !PT ;  /* 0x0000000e0e048c10 */ /* 0x000fe4000b7fe4ff */
[----:B------:R-:W-:Y:S02]  /*cab0*/  PLOP3.LUT P0, PT, PT, PT, UP3, 0x80, 0x0 ;  /* 0x000000000000781c */ /* 0x000fe40003f0f038 */
[C---:B------:R-:W-:Y:S02]  /*cac0*/  @!P5 LEA R5, P5, R0.reuse, c[0x0][0x1f8], 0x1 ;  /* 0x00007e000005da11 */ /* 0x040fe400078a08ff */
[----:B------:R-:W-:Y:S11]  /*cad0*/  PLOP3.LUT P6, PT, PT, PT, UP3, 0x80, 0x0 ;  /* 0x000000000000781c */ /* 0x000ff60003fcf038 */
[----:B------:R-:W-:Y:S02]  /*cae0*/  @!P0 LEA.HI.X R15, R0, c[0x0][0x1fc], R3, 0x1, P5 ;  /* 0x00007f00000f8a11 */ /* 0x000fe400028f0c03 */
[C---:B------:R-:W-:Y:S02]  /*caf0*/  @!P6 LEA R12, P6, R2.reuse, c[0x0][0x1f8], 0x1 ;  /* 0x00007e00020cea11 */ /* 0x040fe400078c08ff */
        /* <DEDUP_REMOVED lines=21> */
[----:B------:R-:W-:Y:S02]  /*cc50*/  @!P0 LEA.HI.X R23, R0, c[0x0][0x1fc], R2, 0x1, P6 ;  /* 0x00007f0000178a11 */ /* 0x000fe400030f0c02 */
[----:B------:R-:W-:Y:S02]  /*cc60*/  PLOP3.LUT P0, PT, PT, PT, UP3, 0x80, 0x0 ;  /* 0x000000000000781c */ /* 0x000fe40003f0f038 */
[----:B------:R-:W-:Y:S02]  /*cc70*/  @!P5 IADD3 R0, P5, R20, UR21, RZ ;  /* 0x000000151400dc10 */ /* 0x000fe4000ffbe0ff */
[----:B------:R-:W-:Y:S11]  /*cc80*/  PLOP3.LUT P6, PT, PT, PT, UP3, 0x80, 0x0 ;  /* 0x000000000000781c */ /* 0x000ff60003fcf038 */
[----:B------:R-:W-:Y:S02]  /*cc90*/  @!P0 IADD3.X R2, R19, UR14, RZ, P5, !PT ;  /* 0x0000000e13028c10 */ /* 0x000fe4000affe4ff */
[----:B------:R-:W-:Y:S02]  /*cca0*/  PLOP3.LUT P0, PT, PT, PT, UP3, 0x80, 0x0 ;  /* 0x000000000000781c */ /* 0x000fe40003f0f038 */
[----:B------:R-:W-:Y:S02]  /*ccb0*/  PLOP3.LUT P5, PT, PT, PT, UP3, 0x80, 0x0 ;  /* 0x000000000000781c */ /* 0x000fe40003faf038 */
[C---:B------:R-:W-:Y:S11]  /*ccc0*/  @!P6 LEA R20, P6, R0.reuse, c[0x0][0x1f8], 0x1 ;  /* 0x00007e000014ea11 */ /* 0x040ff600078c08ff */
[----:B------:R-:W-:Y:S02]  /*ccd0*/  @!UPT UIADD3 URZ, URZ, URZ, URZ ;  /* 0x0000003f3f3ff290 */ /* 0x000fe4000fffe03f */
[----:B------:R-:W-:Y:S02]  /*cce0*/  @!P0 LEA.HI.X R3, R0, c[0x0][0x1fc], R2, 0x1, P6 ;  /* 0x00007f0000038a11 */ /* 0x000fe400030f0c02 */
[----:B------:R-:W-:Y:S02]  /*ccf0*/  @!P5 IADD3 R0, P5, R16, UR21, RZ ;  /* 0x000000151000dc10 */ /* 0x000fe4000ffbe0ff */
[----:B------:R-:W-:Y:S01]  /*cd00*/  PLOP3.LUT P0, PT, PT, PT, UP3, 0x80, 0x0 ;  /* 0x000000000000781c */ /* 0x000fe20003f0f038 */
[----:B------:R-:W-:Y:S01]  /*cd10*/  LDSM.16.M88.4 R16, [R204+0x8900] ;  /* 0x00890000cc10783b */ /* 0x000fe20000000200 */
[----:B------:R-:W-:Y:S11]  /*cd20*/  PLOP3.LUT P6, PT, PT, PT, UP3, 0x80, 0x0 ;  /* 0x000000000000781c */ /* 0x000ff60003fcf038 */
[----:B------:R-:W-:Y:S02]  /*cd30*/  @!P0 IADD3.X R2, R14, UR14, RZ, P5, !PT ;  /* 0x0000000e0e028c10 */ /* 0x000fe4000affe4ff */
[----:B------:R-:W-:Y:S02]  /*cd40*/  PLOP3.LUT P5, PT, PT, PT, UP3, 0x80, 0x0 ;  /* 0x000000000000781c */ /* 0x000fe40003faf038 */
[C---:B------:R-:W-:Y:S02]  /*cd50*/  @!P6 LEA R21, P6, R0.reuse, c[0x0][0x1f8], 0x1 ;  /* 0x00007e000015ea11 */ /* 0x040fe400078c08ff */
        /* <DEDUP_REMOVED lines=15> */
[----:B------:R-:W-:Y:S01]  /*ce50*/  @!P0 IADD3.X R2, R8, UR14, RZ, P5, !PT ;  /* 0x0000000e08028c10 */ /* 0x000fe2000affe4ff */
[----:B------:R-:W-:Y:S01]  /*ce60*/  UIADD3 UR14, UR20, -0x1, URZ ;  /* 0xffffffff140e7890 */ /* 0x000fe2000fffe03f */
[C---:B------:R-:W-:Y:S01]  /*ce70*/  @!P6 LEA R132, P6, R0.reuse, c[0x0][0x1f8], 0x1 ;  /* 0x00007e000084ea11 */ /* 0x040fe200078c08ff */
[----:B------:R-:W1:Y:S01]  /*ce80*/  LDSM.16.M88.4 R8, [R204+0x8100] ;  /* 0x00810000cc08783b */ /* 0x000e620000000200 */
[----:B------:R-:W-:Y:S02]  /*ce90*/  PLOP3.LUT P5, PT, PT, PT, UP3, 0x80, 0x0 ;  /* 0x000000000000781c */ /* 0x000fe40003faf038 */
[----:B------:R-:W-:Y:S11]  /*cea0*/  PLOP3.LUT P0, PT, PT, PT, UP3, 0x80, 0x0 ;  /* 0x000000000000781c */ /* 0x000ff60003f0f038 */
[----:B------:R-:W-:Y:S02]  /*ceb0*/  @!P5 LEA.HI.X R0, R0, c[0x0][0x1fc], R2, 0x1, P6 ;  /* 0x00007f000000da11 */ /* 0x000fe400030f0c02 */
[----:B------:R-:W-:Y:S02]  /*cec0*/  PLOP3.LUT P6, PT, PT, PT, UP3, 0x80, 0x0 ;  /* 0x000000000000781c */ /* 0x000fe40003fcf038 */
[----:B------:R-:W-:Y:S02]  /*ced0*/  @!P0 MOV R14, R5 ;  /* 0x00000005000e8202 */ /* 0x000fe40000000f00 */
[----:B------:R-:W-:Y:S02]  /*cee0*/  PLOP3.LUT P0, PT, PT, PT, UP3, 0x80, 0x0 ;  /* 0x000000000000781c */ /* 0x000fe40003f0f038 */
[----:B------:R-:W-:Y:S02]  /*cef0*/  PLOP3.LUT P5, PT, PT, PT, UP3, 0x80, 0x0 ;  /* 0x000000000000781c */ /* 0x000fe40003faf038 */
[----:B------:R-:W-:Y:S05]  /*cf00*/  PLOP3.LUT P5, PT, PT, PT, UP3, 0x80, 0x0 ;  /* 0x000000000000781c */ /* 0x000fea0003faf038 */
[----:B------:R-:W-:Y:S01]  /*cf10*/  @!PT LDS RZ, [RZ] ;  /* 0x00000000fffff984 */ /* 0x000fe20000000800 */
[----:B------:R-:W-:Y:S01]  /*cf20*/  @!PT LDS RZ, [RZ] ;  /* 0x00000000fffff984 */ /* 0x000fe20000000800 */
[----:B------:R-:W-:Y:S01]  /*cf30*/  @!PT LDS RZ, [RZ] ;  /* 0x00000000fffff984 */ /* 0x000fe20000000800 */
[----:B------:R2:W-:Y:S01]  /*cf40*/  @!P6 LDGSTS.E.BYPASS.LTC128B.128 [R231+0x100], [R14.64], !P4 ;  /* 0x001000000ee7efae */ /* 0x0005e2000e101d52 */
[----:B------:R-:W-:Y:S02]  /*cf50*/  PLOP3.LUT P6, PT, PT, PT, UP3, 0x80, 0x0 ;  /* 0x000000000000781c */ /* 0x000fe40003fcf038 */
[----:B------:R-:W-:Y:S05]  /*cf60*/  PLOP3.LUT P6, PT, PT, PT, UP3, 0x80, 0x0 ;  /* 0x000000000000781c */ /* 0x000fea0003fcf038 */
[----:B------:R2:W-:Y:S01]  /*cf70*/  @!P0 LDGSTS.E.BYPASS.LTC128B.128 [R231+0x2100], [R12.64], !P3 ;  /* 0x021000000ce78fae */ /* 0x0005e2000d901d52 */
[----:B------:R-:W-:Y:S07]  /*cf80*/  PLOP3.LUT P0, PT, PT, PT, UP3, 0x80, 0x0 ;  /* 0x000000000000781c */ /* 0x000fee0003f0f038 */
[----:B------:R1:W-:Y:S01]  /*cf90*/  @!P5 LDGSTS.E.BYPASS.LTC128B.128 [R231+0x4100], [R6.64], !P2 ;  /* 0x0410000006e7dfae */ /* 0x0003e2000d101d52 */
[----:B------:R-:W-:Y:S05]  /*cfa0*/  PLOP3.LUT P5, PT, PT, PT, UP3, 0x80, 0x0 ;  /* 0x000000000000781c */ /* 0x000fea0003faf038 */
[----:B------:R-:W-:Y:S02]  /*cfb0*/  @!P0 MOV R5, R23 ;  /* 0x0000001700058202 */ /* 0x000fe40000000f00 */
[----:B------:R-:W-:Y:S03]  /*cfc0*/  PLOP3.LUT P0, PT, PT, PT, UP3, 0x80, 0x0 ;  /* 0x000000000000781c */ /* 0x000fe60003f0f038 */
[----:B------:R1:W-:Y:S01]  /*cfd0*/  @!P6 LDGSTS.E.BYPASS.LTC128B.128 [R231+0x6100], [R4.64], !P1 ;  /* 0x0610000004e7efae */ /* 0x0003e2000c901d52 */
[----:B------:R-:W-:Y:S02]  /*cfe0*/  PLOP3.LUT P6, PT, PT, PT, UP3, 0x80, 0x0 ;  /* 0x000000000000781c */ /* 0x000fe40003fcf038 */
[----:B------:R-:W-:Y:S02]  /*cff0*/  @!P5 MOV R2, R20 ;  /* 0x000000140002d202 */ /* 0x000fe40000000f00 */
[----:B------:R-:W-:Y:S05]  /*d000*/  PLOP3.LUT P5, PT, PT, PT, UP3, 0x80, 0x0 ;  /* 0x000000000000781c */ /* 0x000fea0003faf038 */
[----:B------:R3:W-:Y:S01]  /*d010*/  @!P0 LDGSTS.E.BYPASS.LTC128B.128 [R231+0x1100], [R2.64], !P4 ;  /* 0x0110000002e78fae */ /* 0x0007e2000e101d52 */
[----:B------:R-:W-:Y:S01]  /*d020*/  PLOP3.LUT P0, PT, PT, PT, UP3, 0x80, 0x0 ;  /* 0x000000000000781c */ /* 0x000fe20003f0f038 */
[C---:B-1----:R-:W-:Y:S08]  /*d030*/  HMMA.16816.F32.BF16 R4, R32.reuse, R8, RZ ;  /* 0x000000082004723c */ /* 0x042ff000000418ff */
[C---:B------:R-:W-:Y:S01]  /*d040*/  HMMA.16816.F32.BF16 R8, R32.reuse, R10, RZ ;  /* 0x0000000a2008723c */ /* 0x040fe200000418ff */
[----:B---3--:R-:W-:Y:S03]  /*d050*/  @!P6 MOV R2, R21 ;  /* 0x000000150002e202 */ /* 0x008fe60000000f00 */
[----:B------:R-:W-:Y:S04]  /*d060*/  @!P6 MOV R3, R28 ;  /* 0x0000001c0003e202 */ /* 0x000fe80000000f00 */
[C---:B--2---:R-:W-:Y:S01]  /*d070*/  HMMA.16816.F32.BF16 R12, R32.reuse, R16, RZ ;  /* 0x00000010200c723c */ /* 0x044fe200000418ff */
[----:B------:R-:W-:Y:S01]  /*d080*/  PLOP3.LUT P6, PT, PT, PT, UP3, 0x80, 0x0 ;  /* 0x000000000000781c */ /* 0x000fe20003fcf038 */
[----:B------:R1:W-:Y:S01]  /*d090*/  @!P5 LDGSTS.E.BYPASS.LTC128B.128 [R231+0x3100], [R2.64], !P3 ;  /* 0x0310000002e7dfae */ /* 0x0003e2000d901d52 */
[----:B------:R-:W-:Y:S05]  /*d0a0*/  PLOP3.LUT P5, PT, PT, PT, UP3, 0x80, 0x0 ;  /* 0x000000000000781c */ /* 0x000fea0003faf038 */
[C---:B------:R-:W-:Y:S01]  /*d0b0*/  HMMA.16816.F32.BF16 R16, R32.reuse, R18, RZ ;  /* 0x000000122010723c */ /* 0x040fe200000418ff */
[----:B-1----:R-:W-:Y:S07]  /*d0c0*/  @!P0 MOV R2, R22 ;  /* 0x0000001600028202 */ /* 0x002fee0000000f00 */
[C---:B------:R-:W-:Y:S01]  /*d0d0*/  HMMA.16816.F32.BF16 R20, R32.reuse, R24, RZ ;  /* 0x000000182014723c */ /* 0x040fe200000418ff */
[----:B------:R-:W-:Y:S02]  /*d0e0*/  @!P0 MOV R3, R29 ;  /* 0x0000001d00038202 */ /* 0x000fe40000000f00 */
[----:B------:R-:W-:Y:S01]  /*d0f0*/  PLOP3.LUT P0, PT, PT, PT, UP3, 0x80, 0x0 ;  /* 0x000000000000781c */ /* 0x000fe20003f0f038 */
[----:B------:R-:W-:Y:S02]  /*d100*/  UISETP.GT.AND UP3, UPT, UR20, UR8, UPT ;  /* 0x000000081400728c */ /* 0x000fe4000bf64270 */
[----:B------:R1:W-:Y:S02]  /*d110*/  @!P6 LDGSTS.E.BYPASS.LTC128B.128 [R231+0x5100], [R2.64], !P2 ;  /* 0x0510000002e7efae */ /* 0x0003e4000d101d52 */
[C---:B------:R-:W-:Y:S02]  /*d120*/  HMMA.16816.F32.BF16 R24, R32.reuse, R26, RZ ;  /* 0x0000001a2018723c */ /* 0x040fe400000418ff */
[----:B------:R-:W-:Y:S05]  /*d130*/  PLOP3.LUT P6, PT, PT, PT, UP3, 0x80, 0x0 ;  /* 0x000000000000781c */ /* 0x000fea0003fcf038 */
[----:B------:R-:W-:Y:S01]  /*d140*/  @UP3 UIMAD.WIDE.U32 UR24, UR14, UR4, URZ ;  /* 0x000000040e1832a5 */ /* 0x000fe2000f8e003f */
[C---:B------:R-:W-:Y:S01]  /*d150*/  HMMA.16816.F32.BF16 R28, R32.reuse, R168, RZ ;  /* 0x000000a8201c723c */ /* 0x040fe200000418ff */
[----:B------:R-:W-:Y:S02]  /*d160*/  @UP3 USHF.R.S32.HI UR21, URZ, 0x1f, UR14 ;  /* 0x0000001f3f153899 */ /* 0x000fe4000801140e */
[----:B------:R-:W-:Y:S02]  /*d170*/  @UP3 USHF.L.U32 UR22, UR24, 0x6, URZ ;  /* 0x0000000618163899 */ /* 0x000fe4000800063f */
[----:B------:R-:W-:Y:S03]  /*d180*/  @UP3 UIMAD UR21, UR21, UR4, URZ ;  /* 0x00000004151532a4 */ /* 0x000fe6000f8e023f */
[----:B------:R-:W-:Y:S01]  /*d190*/  HMMA.16816.F32.BF16 R32, R32, R170, RZ ;  /* 0x000000aa2020723c */ /* 0x000fe200000418ff */
[----:B------:R-:W-:Y:S04]  /*d1a0*/  @UP3 UIMAD UR21, UR14, UR5, UR21 ;  /* 0x000000050e1532a4 */ /* 0x000fe8000f8e0215 */
[----:B------:R-:W-:Y:S03]  /*d1b0*/  @UP3 UIADD3 UR21, UR25, UR21, URZ ;  /* 0x0000001519153290 */ /* 0x000fe6000fffe03f */
[C---:B------:R-:W-:Y:S01]  /*d1c0*/  HMMA.16816.F32.BF16 R4, R172.reuse, R176, R4 ;  /* 0x000000b0ac04723c */ /* 0x040fe20000041804 */
[----:B------:R-:W-:Y:S04]  /*d1d0*/  @UP3 USHF.L.U64.HI UR21, UR24, 0x6, UR21 ;  /* 0x0000000618153899 */ /* 0x000fe80008010215 */
[----:B-1----:R-:W-:Y:S01]  /*d1e0*/  @!P5 IMAD.MOV.U32 R2, RZ, RZ, R132 ;  /* 0x000000ffff02d224 */ /* 0x002fe200078e0084 */
[----:B------:R-:W-:Y:S02]  /*d1f0*/  @!P5 MOV R3, R0 ;  /* 0x000000000003d202 */ /* 0x000fe40000000f00 */
[C---:B------:R-:W-:Y:S01]  /*d200*/  HMMA.16816.F32.BF16 R8, R172.reuse, R178, R8 ;  /* 0x000000b2ac08723c */ /* 0x040fe20000041808 */
[----:B------:R-:W-:Y:S02]  /*d210*/  PLOP3.LUT P5, PT, PT, PT, UP3, 0x80, 0x0 ;  /* 0x000000000000781c */ /* 0x000fe40003faf038 */
[----:B------:R1:W-:Y:S01]  /*d220*/  @!P0 LDGSTS.E.BYPASS.LTC128B.128 [R231+0x7100], [R2.64], !P1 ;  /* 0x0710000002e78fae */ /* 0x0003e2000c901d52 */
[----:B------:R-:W-:Y:S04]  /*d230*/  PLOP3.LUT P0, PT, PT, PT, UP3, 0x80, 0x0 ;  /* 0x000000000000781c */ /* 0x000fe80003f0f038 */
[C---:B------:R-:W-:Y:S03]  /*d240*/  HMMA.16816.F32.BF16 R12, R172.reuse, R180, R12 ;  /* 0x000000b4ac0c723c */ /* 0x040fe6000004180c */
[----:B------:R-:W-:Y:S03]  /*d250*/  LDSM.16.M88.4 R192, [R214+0x10100] ;  /* 0x01010000d6c0783b */ /* 0x000fe60000000200 */
[----:B------:R-:W-:Y:S02]  /*d260*/  @P5 IADD3 R0, P5, R238, UR22, RZ ;  /* 0x00000016ee005c10 */ /* 0x000fe4000ffbe0ff */
[C---:B------:R-:W-:Y:S03]  /*d270*/  HMMA.16816.F32.BF16 R16, R172.reuse, R182, R16 ;  /* 0x000000b6ac10723c */ /* 0x040fe60000041810 */
[----:B------:R-:W2:Y:S05]  /*d280*/  LDSM.16.M88.4 R196, [R210+0x8100] ;  /* 0x00810000d2c4783b */ /* 0x000eaa0000000200 */
[C---:B------:R-:W-:Y:S03]  /*d290*/  HMMA.16816.F32.BF16 R20, R172.reuse, R184, R20 ;  /* 0x000000b8ac14723c */ /* 0x040fe60000041814 */
[----:B------:R-:W0:Y:S01]  /*d2a0*/  LDGDEPBAR ;  /* 0x00000000000079af */ /* 0x000e220000000000 */
[----:B-1----:R-:W-:Y:S04]  /*d2b0*/  @P0 IADD3.X R2, R237, UR21, RZ, P5, !PT ;  /* 0x00000015ed020c10 */ /* 0x002fe8000affe4ff */
[C---:B------:R-:W-:Y:S01]  /*d2c0*/  HMMA.16816.F32.BF16 R24, R172.reuse, R186, R24 ;  /* 0x000000baac18723c */ /* 0x040fe20000041818 */
[----:B------:R-:W-:Y:S02]  /*d2d0*/  PLOP3.LUT P5, PT, PT, PT, UP3, 0x80, 0x0 ;  /* 0x000000000000781c */ /* 0x000fe40003faf038 */
[----:B------:R-:W1:Y:S01]  /*d2e0*/  LDSM.16.M88.4 R168, [R210+0x8900] ;  /* 0x00890000d2a8783b */ /* 0x000e620000000200 */
[----:B------:R-:W-:Y:S04]  /*d2f0*/  PLOP3.LUT P0, PT, PT, PT, UP3, 0x80, 0x0 ;  /* 0x000000000000781c */ /* 0x000fe80003f0f038 */
[C---:B------:R-:W-:Y:S03]  /*d300*/  HMMA.16816.F32.BF16 R28, R172.reuse, R188, R28 ;  /* 0x000000bcac1c723c */ /* 0x040fe6000004181c */
[----:B------:R-:W3:Y:S05]  /*d310*/  LDSM.16.M88.4 R200, [R210+0x9100] ;  /* 0x00910000d2c8783b */ /* 0x000eea0000000200 */
[----:B------:R-:W-:Y:S03]  /*d320*/  HMMA.16816.F32.BF16 R32, R172, R190, R32 ;  /* 0x000000beac20723c */ /* 0x000fe60000041820 */
[----:B------:R-:W4:Y:S05]  /*d330*/  LDSM.16.M88.4 R176, [R210+0x9900] ;  /* 0x00990000d2b0783b */ /* 0x000f2a0000000200 */
[C---:B--2---:R-:W-:Y:S03]  /*d340*/  HMMA.16816.F32.BF16 R4, R192.reuse, R196, R4 ;  /* 0x000000c4c004723c */ /* 0x044fe60000041804 */
[----:B------:R-:W-:Y:S05]  /*d350*/  LDSM.16.M88.4 R180, [R213+0x10100] ;  /* 0x01010000d5b4783b */ /* 0x000fea0000000200 */
[C---:B------:R-:W-:Y:S03]  /*d360*/  HMMA.16816.F32.BF16 R8, R192.reuse, R198, R8 ;  /* 0x000000c6c008723c */ /* 0x040fe60000041808 */
[----:B------:R-:W2:Y:S05]  /*d370*/  LDSM.16.M88.4 R184, [R209] ;  /* 0x00000000d1b8783b */ /* 0x000eaa0000000200 */
[C---:B-1----:R-:W-:Y:S03]  /*d380*/  HMMA.16816.F32.BF16 R12, R192.reuse, R168, R12 ;  /* 0x000000a8c00c723c */ /* 0x042fe6000004180c */
[----:B------:R-:W1:Y:S05]  /*d390*/  LDSM.16.M88.4 R172, [R209+0x800] ;  /* 0x00080000d1ac783b */ /* 0x000e6a0000000200 */
[C---:B------:R-:W-:Y:S03]  /*d3a0*/  HMMA.16816.F32.BF16 R16, R192.reuse, R170, R16 ;  /* 0x000000aac010723c */ /* 0x040fe60000041810 */
[----:B------:R-:W1:Y:S05]  /*d3b0*/  LDSM.16.M88.4 R188, [R209+0x1000] ;  /* 0x00100000d1bc783b */ /* 0x000e6a0000000200 */
[C---:B---3--:R-:W-:Y:S03]  /*d3c0*/  HMMA.16816.F32.BF16 R20, R192.reuse, R200, R20 ;  /* 0x000000c8c014723c */ /* 0x048fe60000041814 */
[----:B------:R-:W3:Y:S05]  /*d3d0*/  LDSM.16.M88.4 R168, [R209+0x1800] ;  /* 0x00180000d1a8783b */ /* 0x000eea0000000200 */
[C---:B------:R-:W-:Y:S03]  /*d3e0*/  HMMA.16816.F32.BF16 R24, R192.reuse, R202, R24 ;  /* 0x000000cac018723c */ /* 0x040fe60000041818 */
[----:B------:R-:W-:Y:S05]  /*d3f0*/  LDSM.16.M88.4 R196, [R211+0x14100] ;  /* 0x01410000d3c4783b */ /* 0x000fea0000000200 */
[C---:B----4-:R-:W-:Y:S03]  /*d400*/  HMMA.16816.F32.BF16 R28, R192.reuse, R176, R28 ;  /* 0x000000b0c01c723c */ /* 0x050fe6000004181c */
[----:B------:R-:W4:Y:S05]  /*d410*/  LDSM.16.M88.4 R200, [R204+0xa100] ;  /* 0x00a10000ccc8783b */ /* 0x000f2a0000000200 */
[----:B------:R-:W-:Y:S03]  /*d420*/  HMMA.16816.F32.BF16 R32, R192, R178, R32 ;  /* 0x000000b2c020723c */ /* 0x000fe60000041820 */
[----:B------:R-:W-:Y:S05]  /*d430*/  LDSM.16.M88.4 R176, [R204+0xb100] ;  /* 0x00b10000ccb0783b */ /* 0x000fea0000000200 */
[C---:B--2---:R-:W-:Y:S03]  /*d440*/  HMMA.16816.F32.BF16 R4, R180.reuse, R184, R4 ;  /* 0x000000b8b404723c */ /* 0x044fe60000041804 */
[----:B------:R-:W-:Y:S05]  /*d450*/  LDSM.16.M88.4 R192, [R227] ;  /* 0x00000000e3c0783b */ /* 0x000fea0000000200 */
[C---:B------:R-:W-:Y:S03]  /*d460*/  HMMA.16816.F32.BF16 R8, R180.reuse, R186, R8 ;  /* 0x000000bab408723c */ /* 0x040fe60000041808 */
[----:B------:R-:W-:Y:S05]  /*d470*/  LDSM.16.M88.4 R184, [R204+0xb900] ;  /* 0x00b90000ccb8783b */ /* 0x000fea0000000200 */
        /* <DEDUP_REMOVED lines=8> */
[----:B------:R-:W3:Y:S07]  /*d500*/  LDSM.16.M88.4 R168, [R226] ;  /* 0x00000000e2a8783b */ /* 0x000eee0000000200 */
[C---:B----4-:R-:W-:Y:S01]  /*d510*/  HMMA.16816.F32.BF16 R4, R196.reuse, R200, R4 ;  /* 0x000000c8c404723c */ /* 0x050fe20000041804 */
[----:B------:R-:W4:Y:S07]  /*d520*/  LDSM.16.M88.4 R180, [R225] ;  /* 0x00000000e1b4783b */ /* 0x000f2e0000000200 */
[C---:B------:R-:W-:Y:S01]  /*d530*/  HMMA.16816.F32.BF16 R8, R196.reuse, R202, R8 ;  /* 0x000000cac408723c */ /* 0x040fe20000041808 */
[----:B------:R-:W2:Y:S07]  /*d540*/  LDSM.16.M88.4 R200, [R224] ;  /* 0x00000000e0c8783b */ /* 0x000eae0000000200 */
[C---:B-1----:R-:W-:Y:S08]  /*d550*/  HMMA.16816.F32.BF16 R12, R196.reuse, R172, R12 ;  /* 0x000000acc40c723c */ /* 0x042ff0000004180c */
[C---:B------:R-:W-:Y:S01]  /*d560*/  HMMA.16816.F32.BF16 R16, R196.reuse, R174, R16 ;  /* 0x000000aec410723c */ /* 0x040fe20000041810 */
[----:B------:R-:W-:Y:S07]  /*d570*/  LDSM.16.M88.4 R172, [R214+0x14100] ;  /* 0x01410000d6ac783b */ /* 0x000fee0000000200 */
[C---:B------:R-:W-:Y:S08]  /*d580*/  HMMA.16816.F32.BF16 R20, R196.reuse, R176, R20 ;  /* 0x000000b0c414723c */ /* 0x040ff00000041814 */
[C---:B------:R-:W-:Y:S01]  /*d590*/  HMMA.16816.F32.BF16 R24, R196.reuse, R178, R24 ;  /* 0x000000b2c418723c */ /* 0x040fe20000041818 */
[----:B------:R-:W1:Y:S07]  /*d5a0*/  LDSM.16.M88.4 R176, [R210+0xa100] ;  /* 0x00a10000d2b0783b */ /* 0x000e6e0000000200 */
[C---:B------:R-:W-:Y:S08]  /*d5b0*/  HMMA.16816.F32.BF16 R28, R196.reuse, R184, R28 ;  /* 0x000000b8c41c723c */ /* 0x040ff0000004181c */
[----:B------:R-:W-:Y:S01]  /*d5c0*/  HMMA.16816.F32.BF16 R32, R196, R186, R32 ;  /* 0x000000bac420723c */ /* 0x000fe20000041820 */
[----:B------:R-:W1:Y:S07]  /*d5d0*/  LDSM.16.M88.4 R184, [R210+0xa900] ;  /* 0x00a90000d2b8783b */ /* 0x000e6e0000000200 */
[C---:B--2---:R-:W-:Y:S01]  /*d5e0*/  HMMA.16816.F32.BF16 R4, R188.reuse, R192, R4 ;  /* 0x000000c0bc04723c */ /* 0x044fe20000041804 */
[----:B------:R-:W2:Y:S07]  /*d5f0*/  LDSM.16.M88.4 R196, [R210+0xb100] ;  /* 0x00b10000d2c4783b */ /* 0x000eae0000000200 */
        /* <DEDUP_REMOVED lines=10> */
[----:B------:R-:W4:Y:S07]  /*d6a0*/  LDSM.16.M88.4 R188, [R209+0x2800] ;  /* 0x00280000d1bc783b */ /* 0x000f2e0000000200 */
[C---:B-1----:R-:W-:Y:S01]  /*d6b0*/  HMMA.16816.F32.BF16 R4, R172.reuse, R176, R4 ;  /* 0x000000b0ac04723c */ /* 0x042fe20000041804 */
[----:B------:R-:W1:Y:S07]  /*d6c0*/  LDSM.16.M88.4 R200, [R209+0x3000] ;  /* 0x00300000d1c8783b */ /* 0x000e6e0000000200 */
[C---:B------:R-:W-:Y:S01]  /*d6d0*/  HMMA.16816.F32.BF16 R8, R172.reuse, R178, R8 ;  /* 0x000000b2ac08723c */ /* 0x040fe20000041808 */
[----:B------:R-:W1:Y:S07]  /*d6e0*/  LDSM.16.M88.4 R176, [R209+0x3800] ;  /* 0x00380000d1b0783b */ /* 0x000e6e0000000200 */
[C---:B------:R-:W-:Y:S08]  /*d6f0*/  HMMA.16816.F32.BF16 R12, R172.reuse, R184, R12 ;  /* 0x000000b8ac0c723c */ /* 0x040ff0000004180c */
[C---:B------:R-:W-:Y:S01]  /*d700*/  HMMA.16816.F32.BF16 R16, R172.reuse, R186, R16 ;  /* 0x000000baac10723c */ /* 0x040fe20000041810 */
[----:B------:R-:W-:Y:S07]  /*d710*/  LDSM.16.M88.4 R184, [R211+0x18100] ;  /* 0x01810000d3b8783b */ /* 0x000fee0000000200 */
[C---:B--2---:R-:W-:Y:S08]  /*d720*/  HMMA.16816.F32.BF16 R20, R172.reuse, R196, R20 ;  /* 0x000000c4ac14723c */ /* 0x044ff00000041814 */
[C---:B------:R-:W-:Y:S01]  /*d730*/  HMMA.16816.F32.BF16 R24, R172.reuse, R198, R24 ;  /* 0x000000c6ac18723c */ /* 0x040fe20000041818 */
[----:B------:R-:W2:Y:S07]  /*d740*/  LDSM.16.M88.4 R196, [R204+0xc100] ;  /* 0x00c10000ccc4783b */ /* 0x000eae0000000200 */
[C---:B------:R-:W-:Y:S08]  /*d750*/  HMMA.16816.F32.BF16 R28, R172.reuse, R192, R28 ;  /* 0x000000c0ac1c723c */ /* 0x040ff0000004181c */
[----:B------:R-:W-:Y:S01]  /*d760*/  HMMA.16816.F32.BF16 R32, R172, R194, R32 ;  /* 0x000000c2ac20723c */ /* 0x000fe20000041820 */
[----:B------:R-:W2:Y:S07]  /*d770*/  LDSM.16.M88.4 R172, [R204+0xc900] ;  /* 0x00c90000ccac783b */ /* 0x000eae0000000200 */
[C---:B---3--:R-:W-:Y:S01]  /*d780*/  HMMA.16816.F32.BF16 R4, R168.reuse, R180, R4 ;  /* 0x000000b4a804723c */ /* 0x048fe20000041804 */
[----:B------:R-:W3:Y:S07]  /*d790*/  LDSM.16.M88.4 R192, [R204+0xd100] ;  /* 0x00d10000ccc0783b */ /* 0x000eee0000000200 */
[C---:B------:R-:W-:Y:S01]  /*d7a0*/  HMMA.16816.F32.BF16 R8, R168.reuse, R182, R8 ;  /* 0x000000b6a808723c */ /* 0x040fe20000041808 */
[----:B------:R-:W2:Y:S07]  /*d7b0*/  LDSM.16.M88.4 R180, [R204+0xd900] ;  /* 0x00d90000ccb4783b */ /* 0x000eae0000000200 */
[C---:B----4-:R-:W-:Y:S08]  /*d7c0*/  HMMA.16816.F32.BF16 R12, R168.reuse, R188, R12 ;  /* 0x000000bca80c723c */ /* 0x050ff0000004180c */
[C---:B------:R-:W-:Y:S01]  /*d7d0*/  HMMA.16816.F32.BF16 R16, R168.reuse, R190, R16 ;  /* 0x000000bea810723c */ /* 0x040fe20000041810 */
[----:B------:R-:W-:Y:S07]  /*d7e0*/  LDSM.16.M88.4 R188, [R212+0x18100] ;  /* 0x01810000d4bc783b */ /* 0x000fee0000000200 */
[C---:B-1----:R-:W-:Y:S08]  /*d7f0*/  HMMA.16816.F32.BF16 R20, R168.reuse, R200, R20 ;  /* 0x000000c8a814723c */ /* 0x042ff00000041814 */
[C---:B------:R-:W-:Y:S01]  /*d800*/  HMMA.16816.F32.BF16 R24, R168.reuse, R202, R24 ;  /* 0x000000caa818723c */ /* 0x040fe20000041818 */
[----:B------:R-:W1:Y:S07]  /*d810*/  LDSM.16.M88.4 R200, [R223] ;  /* 0x00000000dfc8783b */ /* 0x000e6e0000000200 */
[C---:B------:R-:W-:Y:S08]  /*d820*/  HMMA.16816.F32.BF16 R28, R168.reuse, R176, R28 ;  /* 0x000000b0a81c723c */ /* 0x040ff0000004181c */
[----:B------:R-:W-:Y:S01]  /*d830*/  HMMA.16816.F32.BF16 R32, R168, R178, R32 ;  /* 0x000000b2a820723c */ /* 0x000fe20000041820 */
[----:B------:R-:W4:Y:S07]  /*d840*/  LDSM.16.M88.4 R168, [R222] ;  /* 0x00000000dea8783b */ /* 0x000f2e0000000200 */
[C---:B--2---:R-:W-:Y:S01]  /*d850*/  HMMA.16816.F32.BF16 R4, R184.reuse, R196, R4 ;  /* 0x000000c4b804723c */ /* 0x044fe20000041804 */
[----:B------:R-:W-:Y:S07]  /*d860*/  LDSM.16.M88.4 R176, [R220] ;  /* 0x00000000dcb0783b */ /* 0x000fee0000000200 */
[C---:B------:R-:W-:Y:S01]  /*d870*/  HMMA.16816.F32.BF16 R8, R184.reuse, R198, R8 ;  /* 0x000000c6b808723c */ /* 0x040fe20000041808 */
[----:B------:R-:W-:Y:S07]  /*d880*/  LDSM.16.M88.4 R196, [R210+0xc100] ;  /* 0x00c10000d2c4783b */ /* 0x000fee0000000200 */
[C---:B------:R-:W-:Y:S08]  /*d890*/  HMMA.16816.F32.BF16 R12, R184.reuse, R172, R12 ;  /* 0x000000acb80c723c */ /* 0x040ff0000004180c */
[C---:B------:R-:W-:Y:S01]  /*d8a0*/  HMMA.16816.F32.BF16 R16, R184.reuse, R174, R16 ;  /* 0x000000aeb810723c */ /* 0x040fe20000041810 */
[----:B------:R-:W2:Y:S07]  /*d8b0*/  LDSM.16.M88.4 R172, [R221] ;  /* 0x00000000ddac783b */ /* 0x000eae0000000200 */
[C---:B---3--:R-:W-:Y:S08]  /*d8c0*/  HMMA.16816.F32.BF16 R20, R184.reuse, R192, R20 ;  /* 0x000000c0b814723c */ /* 0x048ff00000041814 */
[C---:B------:R-:W-:Y:S01]  /*d8d0*/  HMMA.16816.F32.BF16 R24, R184.reuse, R194, R24 ;  /* 0x000000c2b818723c */ /* 0x040fe20000041818 */
[----:B------:R-:W3:Y:S07]  /*d8e0*/  LDSM.16.M88.4 R192, [R214+0x18100] ;  /* 0x01810000d6c0783b */ /* 0x000eee0000000200 */
[C---:B------:R-:W-:Y:S08]  /*d8f0*/  HMMA.16816.F32.BF16 R28, R184.reuse, R180, R28 ;  /* 0x000000b4b81c723c */ /* 0x040ff0000004181c */
[----:B------:R-:W-:Y:S01]  /*d900*/  HMMA.16816.F32.BF16 R32, R184, R182, R32 ;  /* 0x000000b6b820723c */ /* 0x000fe20000041820 */
[----:B------:R-:W3:Y:S07]  /*d910*/  LDSM.16.M88.4 R180, [R210+0xc900] ;  /* 0x00c90000d2b4783b */ /* 0x000eee0000000200 */
[C---:B-1----:R-:W-:Y:S01]  /*d920*/  HMMA.16816.F32.BF16 R4, R188.reuse, R200, R4 ;  /* 0x000000c8bc04723c */ /* 0x042fe20000041804 */
[----:B------:R-:W1:Y:S07]  /*d930*/  LDSM.16.M88.4 R184, [R210+0xd100] ;  /* 0x00d10000d2b8783b */ /* 0x000e6e0000000200 */
[C---:B------:R-:W-:Y:S01]  /*d940*/  HMMA.16816.F32.BF16 R8, R188.reuse, R202, R8 ;  /* 0x000000cabc08723c */ /* 0x040fe20000041808 */
[----:B------:R-:W1:Y:S07]  /*d950*/  LDSM.16.M88.4 R200, [R210+0xd900] ;  /* 0x00d90000d2c8783b */ /* 0x000e6e0000000200 */
        /* <DEDUP_REMOVED lines=8> */
[----:B------:R-:W4:Y:S07]  /*d9e0*/  LDSM.16.M88.4 R176, [R209+0x4800] ;  /* 0x00480000d1b0783b */ /* 0x000f2e0000000200 */
[C---:B---3--:R-:W-:Y:S01]  /*d9f0*/  HMMA.16816.F32.BF16 R4, R192.reuse, R196, R4 ;  /* 0x000000c4c004723c */ /* 0x048fe20000041804 */
[----:B------:R-:W3:Y:S07]  /*da00*/  LDSM.16.M88.4 R188, [R209+0x5000] ;  /* 0x00500000d1bc783b */ /* 0x000eee0000000200 */
        /* <DEDUP_REMOVED lines=15> */
[C---:B----4-:R-:W-:Y:S08]  /*db00*/  HMMA.16816.F32.BF16 R12, R168.reuse, R176, R12 ;  /* 0x000000b0a80c723c */ /* 0x050ff0000004180c */
[C---:B------:R-:W-:Y:S01]  /*db10*/  HMMA.16816.F32.BF16 R16, R168.reuse, R178, R16 ;  /* 0x000000b2a810723c */ /* 0x040fe20000041810 */
[----:B------:R-:W-:Y:S07]  /*db20*/  LDSM.16.M88.4 R176, [R212+0x1c100] ;  /* 0x01c10000d4b0783b */ /* 0x000fee0000000200 */
[C---:B---3--:R-:W-:Y:S08]  /*db30*/  HMMA.16816.F32.BF16 R20, R168.reuse, R188, R20 ;  /* 0x000000bca814723c */ /* 0x048ff00000041814 */
[C---:B------:R-:W-:Y:S01]  /*db40*/  HMMA.16816.F32.BF16 R24, R168.reuse, R190, R24 ;  /* 0x000000bea818723c */ /* 0x040fe20000041818 */
[----:B------:R-:W3:Y:S07]  /*db50*/  LDSM.16.M88.4 R188, [R219] ;  /* 0x00000000dbbc783b */ /* 0x000eee0000000200 */
[C---:B------:R-:W-:Y:S08]  /*db60*/  HMMA.16816.F32.BF16 R28, R168.reuse, R196, R28 ;  /* 0x000000c4a81c723c */ /* 0x040ff0000004181c */
[----:B------:R-:W-:Y:S01]  /*db70*/  HMMA.16816.F32.BF16 R32, R168, R198, R32 ;  /* 0x000000c6a820723c */ /* 0x000fe20000041820 */
[----:B------:R-:W4:Y:S07]  /*db80*/  LDSM.16.M88.4 R168, [R218] ;  /* 0x00000000daa8783b */ /* 0x000f2e0000000200 */
[C---:B-1----:R-:W-:Y:S01]  /*db90*/  HMMA.16816.F32.BF16 R4, R180.reuse, R184, R4 ;  /* 0x000000b8b404723c */ /* 0x042fe20000041804 */
[----:B------:R-:W1:Y:S07]  /*dba0*/  LDSM.16.M88.4 R196, [R217] ;  /* 0x00000000d9c4783b */ /* 0x000e6e0000000200 */
[C---:B------:R-:W-:Y:S01]  /*dbb0*/  HMMA.16816.F32.BF16 R8, R180.reuse, R186, R8 ;  /* 0x000000bab408723c */ /* 0x040fe20000041808 */
[----:B------:R-:W1:Y:S07]  /*dbc0*/  LDSM.16.M88.4 R184, [R216] ;  /* 0x00000000d8b8783b */ /* 0x000e6e0000000200 */
        /* <DEDUP_REMOVED lines=8> */
[----:B------:R-:W-:Y:S07]  /*dc50*/  LDSM.16.M88.4 R172, [R210+0xf100] ;  /* 0x00f10000d2ac783b */ /* 0x000fee0000000200 */
[C---:B---3--:R-:W-:Y:S01]  /*dc60*/  HMMA.16816.F32.BF16 R4, R176.reuse, R188, R4 ;  /* 0x000000bcb004723c */ /* 0x048fe20000041804 */
[----:B------:R-:W-:Y:S07]  /*dc70*/  LDSM.16.M88.4 R180, [R210+0xf900] ;  /* 0x00f90000d2b4783b */ /* 0x000fee0000000200 */
[C---:B------:R-:W-:Y:S01]  /*dc80*/  HMMA.16816.F32.BF16 R8, R176.reuse, R190, R8 ;  /* 0x000000beb008723c */ /* 0x040fe20000041808 */
[----:B------:R-:W-:Y:S07]  /*dc90*/  LDSM.16.M88.4 R188, [R213+0x1c100] ;  /* 0x01c10000d5bc783b */ /* 0x000fee0000000200 */
[C---:B----4-:R-:W-:Y:S08]  /*dca0*/  HMMA.16816.F32.BF16 R12, R176.reuse, R168, R12 ;  /* 0x000000a8b00c723c */ /* 0x050ff0000004180c */
[C---:B------:R-:W-:Y:S01]  /*dcb0*/  HMMA.16816.F32.BF16 R16, R176.reuse, R170, R16 ;  /* 0x000000aab010723c */ /* 0x040fe20000041810 */
[----:B------:R-:W3:Y:S07]  /*dcc0*/  LDSM.16.M88.4 R168, [R210+0xe900] ;  /* 0x00e90000d2a8783b */ /* 0x000eee0000000200 */
[C---:B-1----:R-:W-:Y:S08]  /*dcd0*/  HMMA.16816.F32.BF16 R20, R176.reuse, R196, R20 ;  /* 0x000000c4b014723c */ /* 0x042ff00000041814 */
[C---:B------:R-:W-:Y:S01]  /*dce0*/  HMMA.16816.F32.BF16 R24, R176.reuse, R198, R24 ;  /* 0x000000c6b018723c */ /* 0x040fe20000041818 */
[----:B------:R-:W1:Y:S07]  /*dcf0*/  LDSM.16.M88.4 R196, [R209+0x6000] ;  /* 0x00600000d1c4783b */ /* 0x000e6e0000000200 */
[C---:B------:R-:W-:Y:S08]  /*dd00*/  HMMA.16816.F32.BF16 R28, R176.reuse, R184, R28 ;  /* 0x000000b8b01c723c */ /* 0x040ff0000004181c */
[----:B------:R-:W-:Y:S08]  /*dd10*/  HMMA.16816.F32.BF16 R32, R176, R186, R32 ;  /* 0x000000bab020723c */ /* 0x000ff00000041820 */
[C---:B--2---:R-:W-:Y:S08]  /*dd20*/  HMMA.16816.F32.BF16 R4, R192.reuse, R200, R4 ;  /* 0x000000c8c004723c */ /* 0x044ff00000041804 */
[C---:B------:R-:W-:Y:S08]  /*dd30*/  HMMA.16816.F32.BF16 R8, R192.reuse, R202, R8 ;  /* 0x000000cac008723c */ /* 0x040ff00000041808 */
[C---:B---3--:R-:W-:Y:S08]  /*dd40*/  HMMA.16816.F32.BF16 R12, R192.reuse, R168, R12 ;  /* 0x000000a8c00c723c */ /* 0x048ff0000004180c */
[C---:B------:R-:W-:Y:S01]  /*dd50*/  HMMA.16816.F32.BF16 R16, R192.reuse, R170, R16 ;  /* 0x000000aac010723c */ /* 0x040fe20000041810 */
[----:B------:R-:W2:Y:S07]  /*dd60*/  LDSM.16.M88.4 R168, [R209+0x6800] ;  /* 0x00680000d1a8783b */ /* 0x000eae0000000200 */
[C---:B------:R-:W-:Y:S08]  /*dd70*/  HMMA.16816.F32.BF16 R20, R192.reuse, R172, R20 ;  /* 0x000000acc014723c */ /* 0x040ff00000041814 */
[C---:B------:R-:W-:Y:S08]  /*dd80*/  HMMA.16816.F32.BF16 R24, R192.reuse, R174, R24 ;  /* 0x000000aec018723c */ /* 0x040ff00000041818 */
[C---:B------:R-:W-:Y:S08]  /*dd90*/  HMMA.16816.F32.BF16 R28, R192.reuse, R180, R28 ;  /* 0x000000b4c01c723c */ /* 0x040ff0000004181c */
[----:B------:R-:W-:Y:S08]  /*dda0*/  HMMA.16816.F32.BF16 R32, R192, R182, R32 ;  /* 0x000000b6c020723c */ /* 0x000ff00000041820 */
[C---:B-1----:R-:W-:Y:S08]  /*ddb0*/  HMMA.16816.F32.BF16 R4, R188.reuse, R196, R4 ;  /* 0x000000c4bc04723c */ /* 0x042ff00000041804 */
[C---:B------:R-:W-:Y:S08]  /*ddc0*/  HMMA.16816.F32.BF16 R8, R188.reuse, R198, R8 ;  /* 0x000000c6bc08723c */ /* 0x040ff00000041808 */
[C---:B--2---:R-:W-:Y:S08]  /*ddd0*/  HMMA.16816.F32.BF16 R12, R188.reuse, R168, R12 ;  /* 0x000000a8bc0c723c */ /* 0x044ff0000004180c */
        /* <DEDUP_REMOVED lines=12> */
[----:B------:R-:W-:Y:S01]  /*dea0*/  FMUL.FTZ R3, R17, c[0x0][0x320] ;  /* 0x0000c80011037a20 */ /* 0x000fe20000410000 */
[----:B------:R-:W-:Y:S01]  /*deb0*/  @P6 LEA R17, P6, R0, c[0x0][0x1c8], 0x1 ;  /* 0x0000720000116a11 */ /* 0x000fe200078c08ff */
[----:B------:R-:W-:Y:S02]  /*dec0*/  FMUL.FTZ R11, R11, c[0x0][0x320] ;  /* 0x0000c8000b0b7a20 */ /* 0x000fe40000410000 */
[----:B------:R-:W-:Y:S01]  /*ded0*/  FMUL.FTZ R13, R13, c[0x0][0x320] ;  /* 0x0000c8000d0d7a20 */ /* 0x000fe20000410000 */
[----:B------:R-:W1:Y:S01]  /*dee0*/  MUFU.TANH R178, R6 ;  /* 0x0000000600b27308 */ /* 0x000e620000002400 */
[----:B------:R-:W-:Y:S02]  /*def0*/  FMUL.FTZ R19, R19, c[0x0][0x320] ;  /* 0x0000c80013137a20 */ /* 0x000fe40000410000 */
[----:B------:R-:W-:Y:S02]  /*df00*/  FMUL.FTZ R12, R12, c[0x0][0x320] ;  /* 0x0000c8000c0c7a20 */ /* 0x000fe40000410000 */
[----:B------:R-:W-:Y:S02]  /*df10*/  FMUL.FTZ R18, R18, c[0x0][0x320] ;  /* 0x0000c80012127a20 */ /* 0x000fe40000410000 */
[----:B------:R-:W-:Y:S02]  /*df20*/  FMUL.FTZ R16, R16, c[0x0][0x320] ;  /* 0x0000c80010107a20 */ /* 0x000fe40000410000 */
[----:B------:R-:W-:Y:S01]  /*df30*/  @P0 LEA.HI.X R169, R0, c[0x0][0x1cc], R2, 0x1, P6 ;  /* 0x0000730000a90a11 */ /* 0x000fe200030f0c02 */
[----:B------:R2:W3:Y:S01]  /*df40*/  MUFU.TANH R179, R7 ;  /* 0x0000000700b37308 */ /* 0x0004e20000002400 */
[----:B------:R-:W-:Y:S02]  /*df50*/  @P5 IADD3 R0, P5, R135, UR22, RZ ;  /* 0x0000001687005c10 */ /* 0x000fe4000ffbe0ff */
[----:B------:R-:W-:Y:S02]  /*df60*/  PLOP3.LUT P6, PT, PT, PT, UP3, 0x80, 0x0 ;  /* 0x000000000000781c */ /* 0x000fe40003fcf038 */
[----:B------:R-:W-:Y:S05]  /*df70*/  PLOP3.LUT P0, PT, PT, PT, UP3, 0x80, 0x0 ;  /* 0x000000000000781c */ /* 0x000fea0003f0f038 */
[----:B------:R4:W-:Y:S08]  /*df80*/  MUFU.TANH R181, R15 ;  /* 0x0000000f00b57308 */ /* 0x0009f00000002400 */
[----:B------:R-:W-:Y:S02]  /*df90*/  @P0 IADD3.X R2, R234, UR21, RZ, P5, !PT ;  /* 0x00000015ea020c10 */ /* 0x000fe4000affe4ff */
[----:B------:R-:W-:Y:S01]  /*dfa0*/  PLOP3.LUT P0, PT, PT, PT, UP3, 0x80, 0x0 ;  /* 0x000000000000781c */ /* 0x000fe20003f0f038 */
[----:B------:R-:W-:Y:S01]  /*dfb0*/  MUFU.TANH R171, R14 ;  /* 0x0000000e00ab7308 */ /* 0x000fe20000002400 */
[----:B------:R-:W-:Y:S01]  /*dfc0*/  PLOP3.LUT P5, PT, PT, PT, UP3, 0x80, 0x0 ;  /* 0x000000000000781c */ /* 0x000fe20003faf038 */
[----:B--2---:R-:W2:Y:S08]  /*dfd0*/  LDSM.16.M88.4 R4, [R209+0x7000] ;  /* 0x00700000d104783b */ /* 0x004eb00000000200 */
[----:B------:R-:W-:Y:S01]  /*dfe0*/  MUFU.TANH R172, R8 ;  /* 0x0000000800ac7308 */ /* 0x000fe20000002400 */
[----:B----4-:R-:W-:Y:S09]  /*dff0*/  @P6 LEA R15, P6, R0, c[0x0][0x1c8], 0x1 ;  /* 0x00007200000f6a11 */ /* 0x010ff200078c08ff */
[----:B------:R-:W-:Y:S10]  /*e000*/  MUFU.TANH R173, R9 ;  /* 0x0000000900ad7308 */ /* 0x000ff40000002400 */
[----:B------:R-:W4:Y:S10]  /*e010*/  MUFU.TANH R174, R10 ;  /* 0x0000000a00ae7308 */ /* 0x000f340000002400 */
[----:B------:R1:W1:Y:S01]  /*e020*/  MUFU.TANH R176, R11 ;  /* 0x0000000b00b07308 */ /* 0x0002620000002400 */
[C---:B--2---:R-:W-:Y:S09]  /*e030*/  HMMA.16816.F32.BF16 R20, R188.reuse, R4, R20 ;  /* 0x00000004bc14723c */ /* 0x044ff20000041814 */
[----:B------:R-:W-:Y:S01]  /*e040*/  MUFU.TANH R170, R13 ;  /* 0x0000000d00aa7308 */ /* 0x000fe20000002400 */
[C---:B------:R-:W-:Y:S09]  /*e050*/  HMMA.16816.F32.BF16 R24, R188.reuse, R6, R24 ;  /* 0x00000006bc18723c */ /* 0x040ff20000041818 */
[----:B------:R-:W-:Y:S01]  /*e060*/  MUFU.TANH R185, R19 ;  /* 0x0000001300b97308 */ /* 0x000fe20000002400 */
[----:B-1----:R-:W1:Y:S01]  /*e070*/  LDSM.16.M88.4 R8, [R209+0x7800] ;  /* 0x00780000d108783b */ /* 0x002e620000000200 */
[----:B------:R-:W-:Y:S04]  /*e080*/  DEPBAR.LE SB0, 0x0 ;  /* 0x000080000000791a */ /* 0x000fe80000000000 */
[----:B------:R-:W-:Y:S04]  /*e090*/  FMUL.FTZ R21, R21, c[0x0][0x320] ;  /* 0x0000c80015157a20 */ /* 0x000fe80000410000 */
[----:B------:R-:W-:Y:S01]  /*e0a0*/  MUFU.TANH R180, R12 ;  /* 0x0000000c00b47308 */ /* 0x000fe20000002400 */
[----:B------:R-:W-:Y:S01]  /*e0b0*/  FMUL.FTZ R20, R20, c[0x0][0x320] ;  /* 0x0000c80014147a20 */ /* 0x000fe20000410000 */
[----:B------:R-:W-:Y:S01]  /*e0c0*/  BAR.SYNC.DEFER_BLOCKING 0x0 ;  /* 0x0000000000007b1d */ /* 0x000fe20000010000 */
[----:B------:R-:W-:Y:S02]  /*e0d0*/  FMUL.FTZ R22, R22, c[0x0][0x320] ;  /* 0x0000c80016167a20 */ /* 0x000fe40000410000 */
[----:B------:R-:W-:Y:S02]  /*e0e0*/  FMUL.FTZ R23, R23, c[0x0][0x320] ;  /* 0x0000c80017177a20 */ /* 0x000fe40000410000 */
[----:B------:R-:W-:Y:S02]  /*e0f0*/  FMUL.FTZ R24, R24, c[0x0][0x320] ;  /* 0x0000c80018187a20 */ /* 0x000fe40000410000 */
[----:B------:R-:W-:Y:S02]  /*e100*/  FMUL.FTZ R25, R25, c[0x0][0x320] ;  /* 0x0000c80019197a20 */ /* 0x000fe40000410000 */
[----:B------:R-:W-:Y:S02]  /*e110*/  FMUL.FTZ R26, R26, c[0x0][0x320] ;  /* 0x0000c8001a1a7a20 */ /* 0x000fe40000410000 */
[----:B------:R-:W-:Y:S01]  /*e120*/  FMUL.FTZ R27, R27, c[0x0][0x320] ;  /* 0x0000c8001b1b7a20 */ /* 0x000fe20000410000 */
[C---:B-1----:R-:W-:Y:S01]  /*e130*/  HMMA.16816.F32.BF16 R28, R188.reuse, R8, R28 ;  /* 0x00000008bc1c723c */ /* 0x042fe2000004181c */
[----:B------:R1:W-:Y:S07]  /*e140*/  MUFU.TANH R187, R21 ;  /* 0x0000001500bb7308 */ /* 0x0003ee0000002400 */
[----:B------:R-:W-:Y:S03]  /*e150*/  HMMA.16816.F32.BF16 R32, R188, R10, R32 ;  /* 0x0000000abc20723c */ /* 0x000fe60000041820 */
[----:B------:R-:W-:Y:S10]  /*e160*/  MUFU.TANH R186, R20 ;  /* 0x0000001400ba7308 */ /* 0x000ff40000002400 */
[----:B------:R2:W-:Y:S03]  /*e170*/  MUFU.TANH R183, R3 ;  /* 0x0000000300b77308 */ /* 0x0005e60000002400 */
[----:B------:R-:W-:Y:S01]  /*e180*/  FMUL.FTZ R28, R28, c[0x0][0x320] ;  /* 0x0000c8001c1c7a20 */ /* 0x000fe20000410000 */
[----:B-1----:R-:W-:Y:S01]  /*e190*/  @P0 LEA.HI.X R21, R0, c[0x0][0x1cc], R2, 0x1, P6 ;  /* 0x0000730000150a11 */ /* 0x002fe200030f0c02 */
[----:B------:R-:W-:Y:S01]  /*e1a0*/  FMUL.FTZ R29, R29, c[0x0][0x320] ;  /* 0x0000c8001d1d7a20 */ /* 0x000fe20000410000 */
[----:B------:R-:W-:Y:S01]  /*e1b0*/  @P5 IADD3 R0, P5, R233, UR22, RZ ;  /* 0x00000016e9005c10 */ /* 0x000fe2000ffbe0ff */
[----:B------:R-:W-:Y:S01]  /*e1c0*/  FMUL.FTZ R30, R30, c[0x0][0x320] ;  /* 0x0000c8001e1e7a20 */ /* 0x000fe20000410000 */
[----:B------:R-:W-:Y:S01]  /*e1d0*/  PLOP3.LUT P6, PT, PT, PT, UP3, 0x80, 0x0 ;  /* 0x000000000000781c */ /* 0x000fe20003fcf038 */
[----:B------:R-:W-:Y:S01]  /*e1e0*/  FMUL.FTZ R31, R31, c[0x0][0x320] ;  /* 0x0000c8001f1f7a20 */ /* 0x000fe20000410000 */
[----:B------:R-:W-:Y:S01]  /*e1f0*/  PLOP3.LUT P0, PT, PT, PT, UP3, 0x80, 0x0 ;  /* 0x000000000000781c */ /* 0x000fe20003f0f038 */
[----:B------:R-:W1:Y:S01]  /*e200*/  MUFU.TANH R184, R18 ;  /* 0x0000001200b87308 */ /* 0x000e620000002400 */
[----:B------:R-:W-:Y:S02]  /*e210*/  FMUL.FTZ R32, R32, c[0x0][0x320] ;  /* 0x0000c80020207a20 */ /* 0x000fe40000410000 */
[----:B------:R-:W-:Y:S02]  /*e220*/  FMUL.FTZ R33, R33, c[0x0][0x320] ;  /* 0x0000c80021217a20 */ /* 0x000fe40000410000 */
[----:B------:R-:W-:Y:S05]  /*e230*/  FMUL.FTZ R34, R34, c[0x0][0x320] ;  /* 0x0000c80022227a20 */ /* 0x000fea0000410000 */
[----:B------:R-:W-:Y:S01]  /*e240*/  @P6 LEA R14, P6, R0, c[0x0][0x1c8], 0x1 ;  /* 0x00007200000e6a11 */ /* 0x000fe200078c08ff */
[----:B------:R-:W1:Y:S01]  /*e250*/  MUFU.TANH R182, R16 ;  /* 0x0000001000b67308 */ /* 0x000e620000002400 */
[----:B------:R-:W-:Y:S02]  /*e260*/  @P0 IADD3.X R2, R232, UR21, RZ, P5, !PT ;  /* 0x00000015e8020c10 */ /* 0x000fe4000affe4ff */
[----:B------:R-:W-:Y:S02]  /*e270*/  PLOP3.LUT P0, PT, PT, PT, UP3, 0x80, 0x0 ;  /* 0x000000000000781c */ /* 0x000fe40003f0f038 */
[----:B------:R-:W-:Y:S02]  /*e280*/  PLOP3.LUT P5, PT, PT, PT, UP3, 0x80, 0x0 ;  /* 0x000000000000781c */ /* 0x000fe40003faf038 */
[----:B--2---:R-:W-:Y:S03]  /*e290*/  FMNMX.FTZ R3, R178, R134, !PT ;  /* 0x00000086b2037209 */ /* 0x004fe60007810000 */
[----:B------:R-:W2:Y:S01]  /*e2a0*/  MUFU.TANH R192, R22 ;  /* 0x0000001600c07308 */ /* 0x000ea20000002400 */
[----:B---3--:R-:W-:Y:S04]  /*e2b0*/  FMNMX.FTZ R3, R179, R3, !PT ;  /* 0x00000003b3037209 */ /* 0x008fe80007810000 */
[----:B----4-:R-:W-:Y:S02]  /*e2c0*/  FMNMX.FTZ R3, R174, R3, !PT ;  /* 0x00000003ae037209 */ /* 0x010fe40007810000 */
[----:B------:R-:W-:Y:S02]  /*e2d0*/  @P0 LEA.HI.X R20, R0, c[0x0][0x1cc], R2, 0x1, P6 ;  /* 0x0000730000140a11 */ /* 0x000fe400030f0c02 */
[----:B------:R-:W-:Y:S01]  /*e2e0*/  @P5 IADD3 R0, P5, R252, UR22, RZ ;  /* 0x00000016fc005c10 */ /* 0x000fe2000ffbe0ff */
[----:B------:R-:W-:Y:S01]  /*e2f0*/  @UP3 UIADD3 UR22, UP0, UR13, UR22, URZ ;  /* 0x000000160d163290 */ /* 0x000fe2000ff1e03f */
[----:B------:R-:W-:Y:S01]  /*e300*/  PLOP3.LUT P6, PT, PT, PT, UP3, 0x80, 0x0 ;  /* 0x000000000000781c */ /* 0x000fe20003fcf038 */
[----:B------:R-:W-:Y:S01]  /*e310*/  MUFU.TANH R197, R23 ;  /* 0x0000001700c57308 */ /* 0x000fe20000002400 */
[----:B------:R-:W-:Y:S02]  /*e320*/  PLOP3.LUT P0, PT, PT, PT, UP3, 0x80, 0x0 ;  /* 0x000000000000781c */ /* 0x000fe40003f0f038 */
[----:B------:R-:W-:Y:S04]  /*e330*/  FMNMX.FTZ R3, R176, R3, !PT ;  /* 0x00000003b0037209 */ /* 0x000fe80007810000 */
[----:B------:R-:W-:Y:S03]  /*e340*/  FMNMX.FTZ R3, R171, R3, !PT ;  /* 0x00000003ab037209 */ /* 0x000fe60007810000 */
[----:B------:R-:W3:Y:S01]  /*e350*/  MUFU.TANH R201, R24 ;  /* 0x0000001800c97308 */ /* 0x000ee20000002400 */
[----:B------:R-:W-:Y:S02]  /*e360*/  FMNMX.FTZ R3, R181, R3, !PT ;  /* 0x00000003b5037209 */ /* 0x000fe40007810000 */
[----:B------:R-:W-:Y:S02]  /*e370*/  @P6 LEA R13, P6, R0, c[0x0][0x1c8], 0x1 ;  /* 0x00007200000d6a11 */ /* 0x000fe400078c08ff */
[----:B------:R-:W-:Y:S01]  /*e380*/  @P0 IADD3.X R2, R251, UR21, RZ, P5, !PT ;  /* 0x00000015fb020c10 */ /* 0x000fe2000affe4ff */
[----:B------:R-:W-:Y:S01]  /*e390*/  @UP3 UIADD3.X UR21, UR12, UR21, URZ, UP0, !UPT ;  /* 0x000000150c153290 */ /* 0x000fe200087fe43f */
[----:B------:R-:W-:Y:S01]  /*e3a0*/  PLOP3.LUT P0, PT, PT, PT, UP3, 0x80, 0x0 ;  /* 0x000000000000781c */ /* 0x000fe20003f0f038 */
[----:B------:R-:W-:Y:S01]  /*e3b0*/  UISETP.GT.AND UP0, UPT, UR20, UR17, UPT ;  /* 0x000000111400728c */ /* 0x000fe2000bf04270 */
[----:B------:R-:W-:Y:S01]  /*e3c0*/  PLOP3.LUT P5, PT, PT, PT, UP3, 0x80, 0x0 ;  /* 0x000000000000781c */ /* 0x000fe20003faf038 */
[----:B------:R-:W4:Y:S01]  /*e3d0*/  MUFU.TANH R241, R25 ;  /* 0x0000001900f17308 */ /* 0x000f220000002400 */
[----:B-1----:R-:W-:Y:S01]  /*e3e0*/  FMNMX.FTZ R3, R184, R3, !PT ;  /* 0x00000003b8037209 */ /* 0x002fe20007810000 */
[----:B------:R-:W-:Y:S08]  /*e3f0*/  UMOV UR20, UR14 ;  /* 0x0000000e00147c82 */ /* 0x000ff00008000000 */
[----:B------:R-:W-:Y:S01]  /*e400*/  @P0 LEA.HI.X R19, R0, c[0x0][0x1cc], R2, 0x1, P6 ;  /* 0x0000730000130a11 */ /* 0x000fe200030f0c02 */
[----:B------:R-:W1:Y:S01]  /*e410*/  MUFU.TANH R242, R26 ;  /* 0x0000001a00f27308 */ /* 0x000e620000002400 */
[----:B------:R-:W-:Y:S02]  /*e420*/  @P5 IADD3 R0, P5, R238, UR22, RZ ;  /* 0x00000016ee005c10 */ /* 0x000fe4000ffbe0ff */
[----:B------:R-:W-:Y:S02]  /*e430*/  PLOP3.LUT P6, PT, PT, PT, UP3, 0x80, 0x0 ;  /* 0x000000000000781c */ /* 0x000fe40003fcf038 */
[----:B------:R-:W-:Y:S02]  /*e440*/  PLOP3.LUT P0, PT, PT, PT, UP3, 0x80, 0x0 ;  /* 0x000000000000781c */ /* 0x000fe40003f0f038 */
[----:B------:R-:W-:Y:S03]  /*e450*/  FMNMX.FTZ R2, R177, R133, !PT ;  /* 0x00000085b1027209 */ /* 0x000fe60007810000 */
[----:B------:R-:W1:Y:S01]  /*e460*/  MUFU.TANH R244, R28 ;  /* 0x0000001c00f47308 */ /* 0x000e620000002400 */
[----:B------:R-:W-:Y:S04]  /*e470*/  FMNMX.FTZ R2, R175, R2, !PT ;  /* 0x00000002af027209 */ /* 0x000fe80007810000 */
[----:B------:R-:W-:Y:S02]  /*e480*/  FMNMX.FTZ R2, R172, R2, !PT ;  /* 0x00000002ac027209 */ /* 0x000fe40007810000 */
[----:B------:R-:W-:Y:S02]  /*e490*/  @P6 LEA R12, P6, R0, c[0x0][0x1c8], 0x1 ;  /* 0x00007200000c6a11 */ /* 0x000fe400078c08ff */
[----:B------:R-:W-:Y:S01]  /*e4a0*/  @P0 IADD3.X R4, R237, UR21, RZ, P5, !PT ;  /* 0x00000015ed040c10 */ /* 0x000fe2000affe4ff */
[----:B------:R-:W1:Y:S01]  /*e4b0*/  MUFU.TANH R243, R27 ;  /* 0x0000001b00f37308 */ /* 0x000e620000002400 */
[----:B------:R-:W-:Y:S02]  /*e4c0*/  PLOP3.LUT P0, PT, PT, PT, UP3, 0x80, 0x0 ;  /* 0x000000000000781c */ /* 0x000fe40003f0f038 */
[----:B------:R-:W-:Y:S02]  /*e4d0*/  FMNMX.FTZ R2, R173, R2, !PT ;  /* 0x00000002ad027209 */ /* 0x000fe40007810000 */
[----:B------:R-:W-:Y:S02]  /*e4e0*/  PLOP3.LUT P5, PT, PT, PT, UP3, 0x80, 0x0 ;  /* 0x000000000000781c */ /* 0x000fe40003faf038 */
[----:B------:R-:W-:Y:S03]  /*e4f0*/  FMNMX.FTZ R2, R180, R2, !PT ;  /* 0x00000002b4027209 */ /* 0x000fe60007810000 */
[----:B------:R-:W1:Y:S04]  /*e500*/  MUFU.TANH R245, R29 ;  /* 0x0000001d00f57308 */ /* 0x000e680000002400 */
[----:B------:R-:W-:Y:S02]  /*e510*/  @P0 LEA.HI.X R18, R0, c[0x0][0x1cc], R4, 0x1, P6 ;  /* 0x0000730000120a11 */ /* 0x000fe400030f0c04 */
[----:B------:R-:W-:Y:S02]  /*e520*/  FMNMX.FTZ R0, R170, R2, !PT ;  /* 0x00000002aa007209 */ /* 0x000fe40007810000 */
[----:B------:R-:W-:Y:S02]  /*e530*/  FMNMX.FTZ R4, R185, R3, !PT ;  /* 0x00000003b9047209 */ /* 0x000fe40007810000 */
[----:B------:R-:W-:Y:S01]  /*e540*/  FMNMX.FTZ R0, R182, R0, !PT ;  /* 0x00000000b6007209 */ /* 0x000fe20007810000 */
[----:B------:R-:W1:Y:S01]  /*e550*/  MUFU.TANH R190, R30 ;  /* 0x0000001e00be7308 */ /* 0x000e620000002400 */
[----:B------:R-:W-:Y:S02]  /*e560*/  @P5 IADD3 R2, P5, R135, UR22, RZ ;  /* 0x0000001687025c10 */ /* 0x000fe4000ffbe0ff */
[----:B------:R-:W-:Y:S02]  /*e570*/  FMNMX.FTZ R0, R183, R0, !PT ;  /* 0x00000000b7007209 */ /* 0x000fe40007810000 */
[----:B------:R-:W-:Y:S02]  /*e580*/  PLOP3.LUT P6, PT, PT, PT, UP3, 0x80, 0x0 ;  /* 0x000000000000781c */ /* 0x000fe40003fcf038 */
[----:B------:R-:W-:Y:S02]  /*e590*/  FMNMX.FTZ R0, R186, R0, !PT ;  /* 0x00000000ba007209 */ /* 0x000fe40007810000 */
[----:B------:R-:W-:Y:S01]  /*e5a0*/  PLOP3.LUT P0, PT, PT, PT, UP3, 0x80, 0x0 ;  /* 0x000000000000781c */ /* 0x000fe20003f0f038 */
[----:B------:R-:W-:Y:S01]  /*e5b0*/  MUFU.TANH R246, R31 ;  /* 0x0000001f00f67308 */ /* 0x000fe20000002400 */
[----:B------:R-:W-:Y:S01]  /*e5c0*/  FMNMX.FTZ R3, R187, R0, !PT ;  /* 0x00000000bb037209 */ /* 0x000fe20007810000 */
[----:B------:R-:W-:Y:S01]  /*e5d0*/  FMUL.FTZ R0, R35, c[0x0][0x320] ;  /* 0x0000c80023007a20 */ /* 0x000fe20000410000 */
[----:B--2---:R-:W-:Y:S02]  /*e5e0*/  FMNMX.FTZ R4, R192, R4, !PT ;  /* 0x00000004c0047209 */ /* 0x004fe40007810000 */
[----:B---3--:R-:W-:Y:S02]  /*e5f0*/  FMNMX.FTZ R3, R201, R3, !PT ;  /* 0x00000003c9037209 */ /* 0x008fe40007810000 */
[----:B------:R-:W-:Y:S02]  /*e600*/  FMNMX.FTZ R4, R197, R4, !PT ;  /* 0x00000004c5047209 */ /* 0x000fe40007810000 */
[----:B------:R-:W-:Y:S01]  /*e610*/  @P6 LEA R11, P6, R2, c[0x0][0x1c8], 0x1 ;  /* 0x00007200020b6a11 */ /* 0x000fe200078c08ff */
[----:B------:R4:W-:Y:S02]  /*e620*/  MUFU.TANH R168, R0 ;  /* 0x0000000000a87308 */ /* 0x0009e40000002400 */
[----:B------:R-:W-:Y:S02]  /*e630*/  @P0 IADD3.X R5, R234, UR21, RZ, P5, !PT ;  /* 0x00000015ea050c10 */ /* 0x000fe4000affe4ff */
[----:B------:R-:W-:Y:S02]  /*e640*/  PLOP3.LUT P0, PT, PT, PT, UP3, 0x80, 0x0 ;  /* 0x000000000000781c */ /* 0x000fe40003f0f038 */
[----:B------:R-:W-:Y:S04]  /*e650*/  PLOP3.LUT P5, PT, PT, PT, UP3, 0x80, 0x0 ;  /* 0x000000000000781c */ /* 0x000fe80003faf038 */
[----:B------:R-:W2:Y:S07]  /*e660*/  MUFU.TANH R247, R32 ;  /* 0x0000002000f77308 */ /* 0x000eae0000002400 */
[----:B------:R-:W-:Y:S02]  /*e670*/  @P0 LEA.HI.X R16, R2, c[0x0][0x1cc], R5, 0x1, P6 ;  /* 0x0000730002100a11 */ /* 0x000fe400030f0c05 */
[----:B------:R-:W-:Y:S01]  /*e680*/  PLOP3.LUT P6, PT, PT, PT, UP3, 0x80, 0x0 ;  /* 0x000000000000781c */ /* 0x000fe20003fcf038 */
[----:B------:R-:W3:Y:S01]  /*e690*/  MUFU.TANH R248, R33 ;  /* 0x0000002100f87308 */ /* 0x000ee20000002400 */
[----:B------:R-:W-:Y:S02]  /*e6a0*/  PLOP3.LUT P0, PT, PT, PT, UP3, 0x80, 0x0 ;  /* 0x000000000000781c */ /* 0x000fe40003f0f038 */
[----:B----4-:R-:W-:Y:S02]  /*e6b0*/  FMNMX.FTZ R0, R241, R3, !PT ;  /* 0x00000003f1007209 */ /* 0x010fe40007810000 */
[----:B-1----:R-:W-:Y:S02]  /*e6c0*/  FMNMX.FTZ R3, R242, R4, !PT ;  /* 0x00000004f2037209 */ /* 0x002fe40007810000 */
[----:B------:R-:W-:Y:S02]  /*e6d0*/  FMNMX.FTZ R0, R244, R0, !PT ;  /* 0x00000000f4007209 */ /* 0x000fe40007810000 */
[----:B------:R-:W-:Y:S01]  /*e6e0*/  FMNMX.FTZ R3, R243, R3, !PT ;  /* 0x00000003f3037209 */ /* 0x000fe20007810000 */
[----:B------:R-:W1:Y:S01]  /*e6f0*/  MUFU.TANH R135, R34 ;  /* 0x0000002200877308 */ /* 0x000e620000002400 */
[----:B------:R-:W-:Y:S02]  /*e700*/  FMNMX.FTZ R0, R245, R0, !PT ;  /* 0x00000000f5007209 */ /* 0x000fe40007810000 */
[----:B------:R-:W-:Y:S02]  /*e710*/  FMNMX.FTZ R3, R190, R3, !PT ;  /* 0x00000003be037209 */ /* 0x000fe40007810000 */
[----:B--2---:R-:W-:Y:S02]  /*e720*/  FMNMX.FTZ R132, R247, R0, !PT ;  /* 0x00000000f7847209 */ /* 0x004fe40007810000 */
[----:B------:R-:W-:Y:S02]  /*e730*/  FMNMX.FTZ R0, R246, R3, !PT ;  /* 0x00000003f6007209 */ /* 0x000fe40007810000 */
[----:B------:R-:W-:Y:S02]  /*e740*/  @P5 IADD3 R3, P5, R233, UR22, RZ ;  /* 0x00000016e9035c10 */ /* 0x000fe4000ffbe0ff */
[----:B---3--:R-:W-:Y:S02]  /*e750*/  FMNMX.FTZ R132, R248, R132, !PT ;  /* 0x00000084f8847209 */ /* 0x008fe40007810000 */
[----:B------:R-:W-:Y:S03]  /*e760*/  @P6 LEA R8, P6, R3, c[0x0][0x1c8], 0x1 ;  /* 0x0000720003086a11 */ /* 0x000fe600078c08ff */
[----:B------:R-:W2:Y:S06]  /*e770*/  SHFL.BFLY PT, R5, R132, 0x2, 0x1f ;  /* 0x0c401f0084057f89 */ /* 0x000eac00000e0000 */
[----:B------:R-:W-:Y:S02]  /*e780*/  @P0 IADD3.X R4, R232, UR21, RZ, P5, !PT ;  /* 0x00000015e8040c10 */ /* 0x000fe4000affe4ff */
[----:B------:R-:W-:Y:S02]  /*e790*/  PLOP3.LUT P0, PT, PT, PT, UP3, 0x80, 0x0 ;  /* 0x000000000000781c */ /* 0x000fe40003f0f038 */
[----:B------:R-:W-:Y:S02]  /*e7a0*/  PLOP3.LUT P5, PT, PT, PT, UP3, 0x80, 0x0 ;  /* 0x000000000000781c */ /* 0x000fe40003faf038 */
[----:B-1----:R-:W-:Y:S04]  /*e7b0*/  FMNMX.FTZ R0, R135, R0, !PT ;  /* 0x0000000087007209 */ /* 0x002fe80007810000 */
[----:B------:R-:W-:Y:S05]  /*e7c0*/  FMNMX.FTZ R0, R168, R0, !PT ;  /* 0x00000000a8007209 */ /* 0x000fea0007810000 */
[----:B------:R-:W-:Y:S01]  /*e7d0*/  @P0 LEA.HI.X R9, R3, c[0x0][0x1cc], R4, 0x1, P6 ;  /* 0x0000730003090a11 */ /* 0x000fe200030f0c04 */
[----:B------:R-:W1:Y:S01]  /*e7e0*/  SHFL.BFLY PT, R2, R0, 0x2, 0x1f ;  /* 0x0c401f0000027f89 */ /* 0x000e6200000e0000 */
[----:B------:R-:W-:Y:S02]  /*e7f0*/  @P5 IADD3 R4, P5, R252, UR22, RZ ;  /* 0x00000016fc045c10 */ /* 0x000fe4000ffbe0ff */
[----:B------:R-:W-:Y:S02]  /*e800*/  PLOP3.LUT P0, PT, PT, PT, UP3, 0x80, 0x0 ;  /* 0x000000000000781c */ /* 0x000fe40003f0f038 */
[----:B------:R-:W-:Y:S02]  /*e810*/  PLOP3.LUT P6, PT, PT, PT, UP3, 0x80, 0x0 ;  /* 0x000000000000781c */ /* 0x000fe40003fcf038 */
[----:B--2---:R-:W-:Y:S05]  /*e820*/  FMNMX.FTZ R132, R132, R5, !PT ;  /* 0x0000000584847209 */ /* 0x004fea0007810000 */
[----:B------:R-:W2:Y:S04]  /*e830*/  SHFL.BFLY PT, R6, R132, 0x1, 0x1f ;  /* 0x0c201f0084067f89 */ /* 0x000ea800000e0000 */
[----:B------:R-:W-:Y:S02]  /*e840*/  @P0 IADD3.X R5, R251, UR21, RZ, P5, !PT ;  /* 0x00000015fb050c10 */ /* 0x000fe4000affe4ff */
[----:B------:R-:W-:Y:S02]  /*e850*/  PLOP3.LUT P5, PT, PT, PT, UP3, 0x80, 0x0 ;  /* 0x000000000000781c */ /* 0x000fe40003faf038 */
[----:B------:R-:W-:Y:S02]  /*e860*/  @P6 LEA R10, P6, R4, c[0x0][0x1c8], 0x1 ;  /* 0x00007200040a6a11 */ /* 0x000fe400078c08ff */
[----:B------:R-:W-:Y:S02]  /*e870*/  PLOP3.LUT P0, PT, PT, PT, UP3, 0x80, 0x0 ;  /* 0x000000000000781c */ /* 0x000fe40003f0f038 */
[----:B-1----:R-:W-:Y:S05]  /*e880*/  FMNMX.FTZ R0, R0, R2, !PT ;  /* 0x0000000200007209 */ /* 0x002fea0007810000 */
[----:B------:R-:W1:Y:S04]  /*e890*/  SHFL.BFLY PT, R3, R0, 0x1, 0x1f ;  /* 0x0c201f0000037f89 */ /* 0x000e6800000e0000 */
[----:B------:R-:W-:Y:S02]  /*e8a0*/  @P5 LEA.HI.X R7, R4, c[0x0][0x1cc], R5, 0x1, P6 ;  /* 0x0000730004075a11 */ /* 0x000fe400030f0c05 */
[----:B------:R-:W-:Y:S02]  /*e8b0*/  PLOP3.LUT P6, PT, PT, PT, UP3, 0x80, 0x0 ;  /* 0x000000000000781c */ /* 0x000fe40003fcf038 */
[----:B------:R-:W-:Y:S02]  /*e8c0*/  @P0 MOV R4, R17 ;  /* 0x0000001100040202 */ /* 0x000fe40000000f00 */
[----:B------:R-:W-:Y:S02]  /*e8d0*/  @P0 MOV R5, R169 ;  /* 0x000000a900050202 */ /* 0x000fe40000000f00 */
[----:B------:R-:W-:Y:S02]  /*e8e0*/  PLOP3.LUT P5, PT, PT, PT, UP3, 0x80, 0x0 ;  /* 0x000000000000781c */ /* 0x000fe40003faf038 */
[----:B------:R-:W-:Y:S02]  /*e8f0*/  PLOP3.LUT P0, PT, PT, PT, UP3, 0x80, 0x0 ;  /* 0x000000000000781c */ /* 0x000fe40003f0f038 */
[----:B--2---:R-:W-:Y:S03]  /*e900*/  FMNMX.FTZ R132, R132, R6, !PT ;  /* 0x0000000684847209 */ /* 0x004fe60007810000 */
[----:B------:R2:W-:Y:S01]  /*e910*/  @P6 LDGSTS.E.BYPASS.LTC128B.128 [R231+0x8100], [R4.64], !P4 ;  /* 0x0810000004e76fae */ /* 0x0005e2000e101d52 */
[----:B------:R-:W-:Y:S01]  /*e920*/  PLOP3.LUT P6, PT, PT, PT, UP3, 0x80, 0x0 ;  /* 0x000000000000781c */ /* 0x000fe20003fcf038 */
[C---:B------:R-:W-:Y:S02]  /*e930*/  FMUL.FTZ R169, R132.reuse, c[0x0][0x2d0] ;  /* 0x0000b40084a97a20 */ /* 0x040fe40000410000 */
[----:B------:R-:W-:Y:S01]  /*e940*/  FADD.FTZ R2, -R132, R133 ;  /* 0x0000008584027221 */ /* 0x000fe20000010100 */
[----:B-1----:R-:W-:Y:S01]  /*e950*/  FMNMX.FTZ R3, R0, R3, !PT ;  /* 0x0000000300037209 */ /* 0x002fe20007810000 */
[----:B------:R-:W-:Y:S02]  /*e960*/  FFMA.FTZ R6, R175, c[0x0][0x2d0], -R169 ;  /* 0x0000b400af067a23 */ /* 0x000fe400000108a9 */
[----:B------:R-:W-:Y:S02]  /*e970*/  FMUL.FTZ R0, R2, c[0x0][0x2d0] ;  /* 0x0000b40002007a20 */ /* 0x000fe40000410000 */
[----:B------:R-:W-:Y:S01]  /*e980*/  FMUL.FTZ R133, R3, c[0x0][0x2d0] ;  /* 0x0000b40003857a20 */ /* 0x000fe20000410000 */
[----:B------:R1:W-:Y:S03]  /*e990*/  MUFU.EX2 R239, R6 ;  /* 0x0000000600ef7308 */ /* 0x0003e60000000800 */
[----:B------:R-:W-:Y:S07]  /*e9a0*/  FFMA.FTZ R135, R135, c[0x0][0x2d0], -R133 ;  /* 0x0000b40087877a23 */ /* 0x000fee0000010885 */
[----:B------:R3:W4:Y:S01]  /*e9b0*/  MUFU.EX2 R2, R0 ;  /* 0x0000000000027308 */ /* 0x0007220000000800 */
[----:B--2---:R-:W-:Y:S01]  /*e9c0*/  @P5 MOV R4, R15 ;  /* 0x0000000f00045202 */ /* 0x004fe20000000f00 */
[----:B------:R-:W-:Y:S01]  /*e9d0*/  @P5 IMAD.MOV.U32 R5, RZ, RZ, R21 ;  /* 0x000000ffff055224 */ /* 0x000fe200078e0015 */
[----:B------:R-:W-:Y:S07]  /*e9e0*/  PLOP3.LUT P5, PT, PT, PT, UP3, 0x80, 0x0 ;  /* 0x000000000000781c */ /* 0x000fee0003faf038 */
[----:B------:R-:W-:Y:S01]  /*e9f0*/  MUFU.EX2 R135, R135 ;  /* 0x0000008700877308 */ /* 0x000fe20000000800 */
[----:B------:R2:W-:Y:S01]  /*ea00*/  @P0 LDGSTS.E.BYPASS.LTC128B.128 [R231+0xa100], [R4.64], !P3 ;  /* 0x0a10000004e70fae */ /* 0x0005e2000d901d52 */
[----:B------:R-:W-:Y:S01]  /*ea10*/  PLOP3.LUT P0, PT, PT, PT, UP3, 0x80, 0x0 ;  /* 0x000000000000781c */ /* 0x000fe20003f0f038 */
[--C-:B-1----:R-:W-:Y:S07]  /*ea20*/  FFMA.FTZ R6, R172, c[0x0][0x2d0], -R169.reuse ;  /* 0x0000b400ac067a23 */ /* 0x102fee00000108a9 */
[----:B------:R-:W-:Y:S01]  /*ea30*/  MUFU.EX2 R238, R6 ;  /* 0x0000000600ee7308 */ /* 0x000fe20000000800 */
[----:B---3--:R-:W-:Y:S02]  /*ea40*/  FADD.FTZ R0, -R3, R134 ;  /* 0x0000008603007221 */ /* 0x008fe40000010100 */
[----:B----4-:R-:W-:Y:S02]  /*ea50*/  FMUL.FTZ R17, R2, R149 ;  /* 0x0000009502117220 */ /* 0x010fe40000410000 */
[----:B------:R-:W-:Y:S02]  /*ea60*/  FMUL.FTZ R0, R0, c[0x0][0x2d0] ;  /* 0x0000b40000007a20 */ /* 0x000fe40000410000 */
[C---:B------:R-:W-:Y:S02]  /*ea70*/  FMUL.FTZ R24, R2.reuse, R156 ;  /* 0x0000009c02187220 */ /* 0x040fe40000410000 */
[----:B------:R-:W-:Y:S02]  /*ea80*/  FMUL.FTZ R25, R2, R157 ;  /* 0x0000009d02197220 */ /* 0x000fe40000410000 */
[----:B------:R-:W1:Y:S01]  /*ea90*/  MUFU.EX2 R0, R0 ;  /* 0x0000000000007308 */ /* 0x000e620000000800 */
[--C-:B------:R-:W-:Y:S02]  /*eaa0*/  FFMA.FTZ R134, R180, c[0x0][0x2d0], -R169.reuse ;  /* 0x0000b400b4867a23 */ /* 0x100fe400000108a9 */
[C---:B------:R-:W-:Y:S02]  /*eab0*/  FMUL.FTZ R32, R2.reuse, R164 ;  /* 0x000000a402207220 */ /* 0x040fe40000410000 */
[--C-:B--2---:R-:W-:Y:S01]  /*eac0*/  FFMA.FTZ R4, R177, c[0x0][0x2d0], -R169.reuse ;  /* 0x0000b400b1047a23 */ /* 0x104fe200000108a9 */
[----:B------:R-:W-:Y:S01]  /*ead0*/  @P6 MOV R5, R20 ;  /* 0x0000001400056202 */ /* 0x000fe20000000f00 */
        /* <DEDUP_REMOVED lines=8> */
[----:B------:R-:W-:Y:S01]  /*eb60*/  MUFU.EX2 R236, R134 ;  /* 0x0000008600ec7308 */ /* 0x000fe20000000800 */
[C---:B------:R-:W-:Y:S02]  /*eb70*/  FMUL.FTZ R48, R2.reuse, R48 ;  /* 0x0000003002307220 */ /* 0x040fe40000410000 */
[----:B------:R-:W-:Y:S02]  /*eb80*/  FMUL.FTZ R49, R2, R49 ;  /* 0x0000003102317220 */ /* 0x000fe40000410000 */
[C---:B-1----:R-:W-:Y:S02]  /*eb90*/  FMUL.FTZ R26, R0.reuse, R158 ;  /* 0x0000009e001a7220 */ /* 0x042fe40000410000 */
[C---:B------:R-:W-:Y:S02]  /*eba0*/  FMUL.FTZ R27, R0.reuse, R159 ;  /* 0x0000009f001b7220 */ /* 0x040fe40000410000 */
[C---:B------:R-:W-:Y:S02]  /*ebb0*/  FMUL.FTZ R34, R0.reuse, R166 ;  /* 0x000000a600227220 */ /* 0x040fe40000410000 */
[C---:B------:R-:W-:Y:S02]  /*ebc0*/  FMUL.FTZ R35, R0.reuse, R167 ;  /* 0x000000a700237220 */ /* 0x040fe40000410000 */
[C---:B------:R-:W-:Y:S01]  /*ebd0*/  FMUL.FTZ R38, R0.reuse, R38 ;  /* 0x0000002600267220 */ /* 0x040fe20000410000 */
[----:B--2---:R-:W-:Y:S01]  /*ebe0*/  @P6 MOV R4, R14 ;  /* 0x0000000e00046202 */ /* 0x004fe20000000f00 */
[C---:B------:R-:W-:Y:S01]  /*ebf0*/  FMUL.FTZ R39, R0.reuse, R39 ;  /* 0x0000002700277220 */ /* 0x040fe20000410000 */
[----:B------:R-:W-:Y:S01]  /*ec00*/  PLOP3.LUT P6, PT, PT, PT, UP3, 0x80, 0x0 ;  /* 0x000000000000781c */ /* 0x000fe20003fcf038 */
[C---:B------:R-:W-:Y:S02]  /*ec10*/  FMUL.FTZ R42, R0.reuse, R42 ;  /* 0x0000002a002a7220 */ /* 0x040fe40000410000 */
[----:B------:R1:W-:Y:S01]  /*ec20*/  @P5 LDGSTS.E.BYPASS.LTC128B.128 [R231+0xc100], [R4.64], !P2 ;  /* 0x0c10000004e75fae */ /* 0x0003e2000d101d52 */
[----:B------:R-:W-:Y:S01]  /*ec30*/  PLOP3.LUT P5, PT, PT, PT, UP3, 0x80, 0x0 ;  /* 0x000000000000781c */ /* 0x000fe20003faf038 */
[C---:B------:R-:W-:Y:S02]  /*ec40*/  FMUL.FTZ R43, R0.reuse, R43 ;  /* 0x0000002b002b7220 */ /* 0x040fe40000410000 */
[C---:B------:R-:W-:Y:S02]  /*ec50*/  FMUL.FTZ R46, R0.reuse, R46 ;  /* 0x0000002e002e7220 */ /* 0x040fe40000410000 */
[C---:B------:R-:W-:Y:S02]  /*ec60*/  FMUL.FTZ R47, R0.reuse, R47 ;  /* 0x0000002f002f7220 */ /* 0x040fe40000410000 */
        /* <DEDUP_REMOVED lines=9> */
[----:B------:R-:W-:Y:S01]  /*ed00*/  FMUL.FTZ R59, R0, R59 ;  /* 0x0000003b003b7220 */ /* 0x000fe20000410000 */
[----:B-1----:R-:W-:Y:S01]  /*ed10*/  @P0 MOV R4, R13 ;  /* 0x0000000d00040202 */ /* 0x002fe20000000f00 */
[----:B------:R-:W-:Y:S01]  /*ed20*/  FMUL.FTZ R60, R2, R60 ;  /* 0x0000003c023c7220 */ /* 0x000fe20000410000 */
[----:B------:R-:W-:Y:S01]  /*ed30*/  @P0 MOV R5, R19 ;  /* 0x0000001300050202 */ /* 0x000fe20000000f00 */
[----:B------:R-:W-:Y:S01]  /*ed40*/  FMUL.FTZ R19, R0, R151 ;  /* 0x0000009700137220 */ /* 0x000fe20000410000 */
[----:B------:R-:W-:Y:S01]  /*ed50*/  PLOP3.LUT P0, PT, PT, PT, UP3, 0x80, 0x0 ;  /* 0x000000000000781c */ /* 0x000fe20003f0f038 */
[----:B------:R-:W-:Y:S02]  /*ed60*/  FMUL.FTZ R61, R2, R61 ;  /* 0x0000003d023d7220 */ /* 0x000fe40000410000 */
[----:B------:R1:W-:Y:S01]  /*ed70*/  @P6 LDGSTS.E.BYPASS.LTC128B.128 [R231+0xe100], [R4.64], !P1 ;  /* 0x0e10000004e76fae */ /* 0x0003e2000c901d52 */
[----:B------:R-:W-:Y:S01]  /*ed80*/  PLOP3.LUT P6, PT, PT, PT, UP3, 0x80, 0x0 ;  /* 0x000000000000781c */ /* 0x000fe20003fcf038 */
        /* <DEDUP_REMOVED lines=12> */
[C---:B------:R-:W-:Y:S01]  /*ee50*/  FMUL.FTZ R74, R0.reuse, R74 ;  /* 0x0000004a004a7220 */ /* 0x040fe20000410000 */
[----:B-1----:R-:W-:Y:S01]  /*ee60*/  @P5 MOV R4, R12 ;  /* 0x0000000c00045202 */ /* 0x002fe20000000f00 */
[----:B------:R-:W-:Y:S01]  /*ee70*/  @P5 IMAD.MOV.U32 R5, RZ, RZ, R18 ;  /* 0x000000ffff055224 */ /* 0x000fe200078e0012 */
[----:B------:R-:W-:Y:S01]  /*ee80*/  PLOP3.LUT P5, PT, PT, PT, UP3, 0x80, 0x0 ;  /* 0x000000000000781c */ /* 0x000fe20003faf038 */
[C---:B------:R-:W-:Y:S02]  /*ee90*/  FMUL.FTZ R18, R0.reuse, R150 ;  /* 0x0000009600127220 */ /* 0x040fe40000410000 */
[----:B------:R-:W-:Y:S01]  /*eea0*/  FMUL.FTZ R75, R0, R75 ;  /* 0x0000004b004b7220 */ /* 0x000fe20000410000 */
[----:B------:R1:W-:Y:S01]  /*eeb0*/  @P0 LDGSTS.E.BYPASS.LTC128B.128 [R231+0x9100], [R4.64], !P4 ;  /* 0x0910000004e70fae */ /* 0x0003e2000e101d52 */
[----:B------:R-:W-:Y:S01]  /*eec0*/  PLOP3.LUT P0, PT, PT, PT, UP3, 0x80, 0x0 ;  /* 0x000000000000781c */ /* 0x000fe20003f0f038 */
[C---:B------:R-:W-:Y:S01]  /*eed0*/  FMUL.FTZ R76, R2.reuse, R76 ;  /* 0x0000004c024c7220 */ /* 0x040fe20000410000 */
[----:B------:R-:W-:Y:S01]  /*eee0*/  PLOP3.LUT P0, PT, PT, PT, UP3, 0x80, 0x0 ;  /* 0x000000000000781c */ /* 0x000fe20003f0f038 */
        /* <DEDUP_REMOVED lines=13> */
[----:B------:R-:W-:Y:S02]  /*efc0*/  FFMA.FTZ R4, R173, c[0x0][0x2d0], -R169 ;  /* 0x0000b400ad047a23 */ /* 0x000fe400000108a9 */
[C---:B------:R-:W-:Y:S02]  /*efd0*/  FMUL.FTZ R16, R2.reuse, R148 ;  /* 0x0000009402107220 */ /* 0x040fe40000410000 */
[----:B------:R1:W2:Y:S01]  /*efe0*/  MUFU.EX2 R237, R4 ;  /* 0x0000000400ed7308 */ /* 0x0002a20000000800 */
        /* <DEDUP_REMOVED lines=12> */
[----:B-1----:R-:W-:Y:S01]  /*f0b0*/  @P6 MOV R4, R11 ;  /* 0x0000000b00046202 */ /* 0x002fe20000000f00 */
        /* <DEDUP_REMOVED lines=9> */
[----:B------:R3:W-:Y:S01]  /*f150*/  @P6 LDGSTS.E.BYPASS.LTC128B.128 [R231+0xd100], [R8.64], !P2 ;  /* 0x0d10000008e76fae */ /* 0x0007e2000d101d52 */
[C---:B------:R-:W-:Y:S02]  /*f160*/  FMUL.FTZ R106, R0.reuse, R106 ;  /* 0x0000006a006a7220 */ /* 0x040fe40000410000 */
[C---:B------:R-:W-:Y:S01]  /*f170*/  FMUL.FTZ R107, R0.reuse, R107 ;  /* 0x0000006b006b7220 */ /* 0x040fe20000410000 */
[----:B------:R-:W-:Y:S01]  /*f180*/  @P5 MOV R6, R10 ;  /* 0x0000000a00065202 */ /* 0x000fe20000000f00 */
[----:B------:R-:W-:Y:S02]  /*f190*/  FMUL.FTZ R10, R0, R142 ;  /* 0x0000008e000a7220 */ /* 0x000fe40000410000 */
[C---:B------:R-:W-:Y:S02]  /*f1a0*/  FMUL.FTZ R108, R2.reuse, R108 ;  /* 0x0000006c026c7220 */ /* 0x040fe40000410000 */
[----:B------:R4:W-:Y:S01]  /*f1b0*/  @P0 LDGSTS.E.BYPASS.LTC128B.128 [R231+0xf100], [R6.64], !P1 ;  /* 0x0f10000006e70fae */ /* 0x0009e2000c901d52 */
[----:B------:R-:W-:Y:S01]  /*f1c0*/  FMUL.FTZ R109, R2, R109 ;  /* 0x0000006d026d7220 */ /* 0x000fe20000410000 */
[----:B------:R-:W-:Y:S01]  /*f1d0*/  PLOP3.LUT P0, PT, PT, PT, UP0, 0x80, 0x0 ;  /* 0x000000000000781c */ /* 0x000fe20003f0f008 */
[C---:B------:R-:W-:Y:S02]  /*f1e0*/  FMUL.FTZ R110, R0.reuse, R110 ;  /* 0x0000006e006e7220 */ /* 0x040fe40000410000 */
[----:B------:R-:W-:Y:S02]  /*f1f0*/  FMUL.FTZ R111, R0, R111 ;  /* 0x0000006f006f7220 */ /* 0x000fe40000410000 */
[----:B------:R-:W-:Y:S01]  /*f200*/  FMUL.FTZ R112, R2, R112 ;  /* 0x0000007002707220 */ /* 0x000fe20000410000 */
[----:B------:R-:W2:Y:S01]  /*f210*/  LDSM.16.MT88.4 R12, [R205+0x100] ;  /* 0x00010000cd0c783b */ /* 0x000ea20000004200 */
[--C-:B-1----:R-:W-:Y:S02]  /*f220*/  FFMA.FTZ R4, R178, c[0x0][0x2d0], -R133.reuse ;  /* 0x0000b400b2047a23 */ /* 0x102fe40000010885 */
[C---:B------:R-:W-:Y:S02]  /*f230*/  FMUL.FTZ R5, R2.reuse, R137 ;  /* 0x0000008902057220 */ /* 0x040fe40000410000 */
[----:B------:R1:W-:Y:S01]  /*f240*/  MUFU.EX2 R200, R4 ;  /* 0x0000000400c87308 */ /* 0x0003e20000000800 */
[----:B------:R-:W-:Y:S02]  /*f250*/  FMUL.FTZ R113, R2, R113 ;  /* 0x0000007102717220 */ /* 0x000fe40000410000 */
[----:B------:R-:W2:Y:S01]  /*f260*/  LDSM.16.MT88.4 R20, [R206+0x100] ;  /* 0x00010000ce14783b */ /* 0x000ea20000004200 */
[----:B------:R-:W-:Y:S02]  /*f270*/  FMUL.FTZ R114, R0, R114 ;  /* 0x0000007200727220 */ /* 0x000fe40000410000 */
[C---:B---3--:R-:W-:Y:S02]  /*f280*/  FMUL.FTZ R8, R2.reuse, R140 ;  /* 0x0000008c02087220 */ /* 0x048fe40000410000 */
[----:B------:R-:W-:Y:S02]  /*f290*/  FMUL.FTZ R9, R2, R141 ;  /* 0x0000008d02097220 */ /* 0x000fe40000410000 */
[----:B------:R-:W-:Y:S01]  /*f2a0*/  FMUL.FTZ R115, R0, R115 ;  /* 0x0000007300737220 */ /* 0x000fe20000410000 */
[----:B------:R-:W3:Y:S01]  /*f2b0*/  LDSM.16.MT88.4 R28, [R208+0x100] ;  /* 0x00010000d01c783b */ /* 0x000ee20000004200 */
[----:B------:R-:W-:Y:S02]  /*f2c0*/  FMUL.FTZ R116, R2, R116 ;  /* 0x0000007402747220 */ /* 0x000fe40000410000 */
[C---:B----4-:R-:W-:Y:S01]  /*f2d0*/  FMUL.FTZ R6, R0.reuse, R138 ;  /* 0x0000008a00067220 */ /* 0x050fe20000410000 */
[----:B--2---:R-:W-:Y:S01]  /*f2e0*/  F2FP.BF16.PACK_AB R138, R237, R238 ;  /* 0x000000eeed8a723e */ /* 0x004fe200000010ff */
[----:B------:R-:W-:Y:S02]  /*f2f0*/  FMUL.FTZ R7, R0, R139 ;  /* 0x0000008b00077220 */ /* 0x000fe40000410000 */
[----:B------:R-:W-:Y:S01]  /*f300*/  FMUL.FTZ R117, R2, R117 ;  /* 0x0000007502757220 */ /* 0x000fe20000410000 */
[----:B------:R-:W2:Y:S01]  /*f310*/  LDSM.16.MT88.4 R140, [R207+0x100] ;  /* 0x00010000cf8c783b */ /* 0x000ea20000004200 */
[C---:B------:R-:W-:Y:S02]  /*f320*/  FMUL.FTZ R118, R0.reuse, R118 ;  /* 0x0000007600767220 */ /* 0x040fe40000410000 */
[----:B------:R-:W-:Y:S02]  /*f330*/  FMUL.FTZ R119, R0, R119 ;  /* 0x0000007700777220 */ /* 0x000fe40000410000 */
[--C-:B-1----:R-:W-:Y:S02]  /*f340*/  FFMA.FTZ R4, R179, c[0x0][0x2d0], -R133.reuse ;  /* 0x0000b400b3047a23 */ /* 0x102fe40000010885 */
[C---:B------:R-:W-:Y:S01]  /*f350*/  FMUL.FTZ R120, R2.reuse, R120 ;  /* 0x0000007802787220 */ /* 0x040fe20000410000 */
[----:B------:R-:W-:Y:S01]  /*f360*/  LDSM.16.MT88.4 R148, [R206+0x2100] ;  /* 0x00210000ce94783b */ /* 0x000fe20000004200 */
[----:B------:R1:W4:Y:S01]  /*f370*/  MUFU.EX2 R202, R4 ;  /* 0x0000000400ca7308 */ /* 0x0003220000000800 */
[----:B------:R-:W-:Y:S02]  /*f380*/  FMUL.FTZ R121, R2, R121 ;  /* 0x0000007902797220 */ /* 0x000fe40000410000 */
[C---:B------:R-:W-:Y:S02]  /*f390*/  FMUL.FTZ R122, R0.reuse, R122 ;  /* 0x0000007a007a7220 */ /* 0x040fe40000410000 */
[----:B------:R-:W-:Y:S02]  /*f3a0*/  FMUL.FTZ R123, R0, R123 ;  /* 0x0000007b007b7220 */ /* 0x000fe40000410000 */
[----:B------:R-:W-:Y:S01]  /*f3b0*/  LDSM.16.MT88.4 R156, [R205+0x2900] ;  /* 0x00290000cd9c783b */ /* 0x000fe20000004200 */
[C---:B------:R-:W-:Y:S02]  /*f3c0*/  FMUL.FTZ R124, R2.reuse, R124 ;  /* 0x0000007c027c7220 */ /* 0x040fe40000410000 */
[----:B------:R-:W-:Y:S02]  /*f3d0*/  FMUL.FTZ R125, R2, R125 ;  /* 0x0000007d027d7220 */ /* 0x000fe40000410000 */
[C---:B------:R-:W-:Y:S02]  /*f3e0*/  FMUL.FTZ R126, R0.reuse, R126 ;  /* 0x0000007e007e7220 */ /* 0x040fe40000410000 */
[----:B------:R-:W-:Y:S01]  /*f3f0*/  FMUL.FTZ R127, R0, R127 ;  /* 0x0000007f007f7220 */ /* 0x000fe20000410000 */
[----:B------:R-:W-:Y:S01]  /*f400*/  LDSM.16.MT88.4 R164, [R207+0x2900] ;  /* 0x00290000cfa4783b */ /* 0x000fe20000004200 */
[C---:B------:R-:W-:Y:S02]  /*f410*/  FMUL.FTZ R128, R2.reuse, R128 ;  /* 0x0000008002807220 */ /* 0x040fe40000410000 */
[----:B------:R-:W-:Y:S02]  /*f420*/  FMUL.FTZ R129, R2, R129 ;  /* 0x0000008102817220 */ /* 0x000fe40000410000 */
[C---:B------:R-:W-:Y:S02]  /*f430*/  FMUL.FTZ R130, R0.reuse, R130 ;  /* 0x0000008200827220 */ /* 0x040fe40000410000 */
[----:B------:R-:W-:Y:S01]  /*f440*/  FMUL.FTZ R131, R0, R131 ;  /* 0x0000008300837220 */ /* 0x000fe20000410000 */
[----:B------:R-:W0:Y:S01]  /*f450*/  LDGDEPBAR ;  /* 0x00000000000079af */ /* 0x000e220000000000 */
[----:B-1----:R-:W-:Y:S01]  /*f460*/  FFMA.FTZ R4, R174, c[0x0][0x2d0], -R133 ;  /* 0x0000b400ae047a23 */ /* 0x002fe20000010885 */
[----:B----4-:R-:W-:Y:S01]  /*f470*/  F2FP.BF16.PACK_AB R137, R202, R200 ;  /* 0x000000c8ca89723e */ /* 0x010fe200000010ff */
[----:B------:R-:W-:Y:S02]  /*f480*/  FFMA.FTZ R134, R170, c[0x0][0x2d0], -R169 ;  /* 0x0000b400aa867a23 */ /* 0x000fe400000108a9 */
[----:B------:R1:W-:Y:S03]  /*f490*/  MUFU.EX2 R199, R4 ;  /* 0x0000000400c77308 */ /* 0x0003e60000000800 */
[----:B------:R-:W-:Y:S07]  /*f4a0*/  LDSM.16.MT88.4 R172, [R207+0x1900] ;  /* 0x00190000cfac783b */ /* 0x000fee0000004200 */
[----:B------:R4:W-:Y:S01]  /*f4b0*/  MUFU.EX2 R235, R134 ;  /* 0x0000008600eb7308 */ /* 0x0009e20000000800 */
[--C-:B-1----:R-:W-:Y:S02]  /*f4c0*/  FFMA.FTZ R4, R176, c[0x0][0x2d0], -R133.reuse ;  /* 0x0000b400b0047a23 */ /* 0x102fe40000010885 */
[----:B------:R-:W-:Y:S07]  /*f4d0*/  LDSM.16.MT88.4 R176, [R205+0x3900] ;  /* 0x00390000cdb0783b */ /* 0x000fee0000004200 */
[----:B------:R-:W1:Y:S01]  /*f4e0*/  MUFU.EX2 R198, R4 ;  /* 0x0000000400c67308 */ /* 0x000e620000000800 */
[--C-:B----4-:R-:W-:Y:S09]  /*f4f0*/  FFMA.FTZ R134, R171, c[0x0][0x2d0], -R133.reuse ;  /* 0x0000b400ab867a23 */ /* 0x110ff20000010885 */
[----:B------:R4:W2:Y:S01]  /*f500*/  MUFU.EX2 R196, R134 ;  /* 0x0000008600c47308 */ /* 0x0008a20000000800 */
[----:B-1----:R-:W-:Y:S01]  /*f510*/  F2FP.BF16.PACK_AB R139, R198, R199 ;  /* 0x000000c7c68b723e */ /* 0x002fe200000010ff */
[C---:B------:R-:W-:Y:S01]  /*f520*/  FMUL.FTZ R4, R2.reuse, R136 ;  /* 0x0000008802047220 */ /* 0x040fe20000410000 */
[----:B------:R-:W-:Y:S07]  /*f530*/  F2FP.BF16.PACK_AB R136, R239, R240 ;  /* 0x000000f0ef88723e */ /* 0x000fee00000010ff */
[C---:B------:R-:W-:Y:S05]  /*f540*/  HMMA.16816.F32.BF16 R4, R136.reuse, R12, R4 ;  /* 0x0000000c8804723c */ /* 0x040fea0000041804 */
[----:B----4-:R-:W-:Y:S02]  /*f550*/  FFMA.FTZ R134, R181, c[0x0][0x2d0], -R133 ;  /* 0x0000b400b5867a23 */ /* 0x010fe40000010885 */
[C---:B------:R-:W-:Y:S01]  /*f560*/  FMUL.FTZ R12, R2.reuse, R144 ;  /* 0x00000090020c7220 */ /* 0x040fe20000410000 */
[C---:B------:R-:W-:Y:S01]  /*f570*/  HMMA.16816.F32.BF16 R8, R136.reuse, R14, R8 ;  /* 0x0000000e8808723c */ /* 0x040fe20000041808 */
[----:B------:R1:W4:Y:S03]  /*f580*/  MUFU.EX2 R195, R134 ;  /* 0x0000008600c37308 */ /* 0x0003260000000800 */
[----:B------:R-:W-:Y:S03]  /*f590*/  FMUL.FTZ R13, R2, R145 ;  /* 0x00000091020d7220 */ /* 0x000fe60000410000 */
[C---:B------:R-:W-:Y:S02]  /*f5a0*/  FMUL.FTZ R14, R0.reuse, R146 ;  /* 0x00000092000e7220 */ /* 0x040fe40000410000 */
[----:B------:R-:W-:Y:S02]  /*f5b0*/  FMUL.FTZ R15, R0, R147 ;  /* 0x00000093000f7220 */ /* 0x000fe40000410000 */
[----:B------:R-:W2:Y:S05]  /*f5c0*/  LDSM.16.MT88.4 R144, [R205+0x2100] ;  /* 0x00210000cd90783b */ /* 0x000eaa0000004200 */
[C---:B------:R-:W-:Y:S07]  /*f5d0*/  HMMA.16816.F32.BF16 R12, R136.reuse, R20, R12 ;  /* 0x00000014880c723c */ /* 0x040fee000004180c */
[C---:B------:R-:W-:Y:S01]  /*f5e0*/  FMUL.FTZ R20, R2.reuse, R152 ;  /* 0x0000009802147220 */ /* 0x040fe20000410000 */
[C---:B------:R-:W-:Y:S04]  /*f5f0*/  HMMA.16816.F32.BF16 R16, R136.reuse, R22, R16 ;  /* 0x000000168810723c */ /* 0x040fe80000041810 */
[----:B------:R-:W-:Y:S02]  /*f600*/  FMUL.FTZ R21, R2, R153 ;  /* 0x0000009902157220 */ /* 0x000fe40000410000 */
[--C-:B-1----:R-:W-:Y:S02]  /*f610*/  FFMA.FTZ R134, R182, c[0x0][0x2d0], -R169.reuse ;  /* 0x0000b400b6867a23 */ /* 0x102fe400000108a9 */
[C---:B------:R-:W-:Y:S02]  /*f620*/  FMUL.FTZ R22, R0.reuse, R154 ;  /* 0x0000009a00167220 */ /* 0x040fe40000410000 */
[----:B------:R1:W1:Y:S02]  /*f630*/  MUFU.EX2 R234, R134 ;  /* 0x0000008600ea7308 */ /* 0x0002640000000800 */
[----:B------:R-:W-:Y:S02]  /*f640*/  FMUL.FTZ R23, R0, R155 ;  /* 0x0000009b00177220 */ /* 0x000fe40000410000 */
[----:B------:R-:W-:Y:S05]  /*f650*/  LDSM.16.MT88.4 R152, [R208+0x900] ;  /* 0x00090000d098783b */ /* 0x000fea0000004200 */
[C---:B---3--:R-:W-:Y:S07]  /*f660*/  HMMA.16816.F32.BF16 R20, R136.reuse, R28, R20 ;  /* 0x0000001c8814723c */ /* 0x048fee0000041814 */
[C---:B------:R-:W-:Y:S01]  /*f670*/  FMUL.FTZ R28, R2.reuse, R160 ;  /* 0x000000a0021c7220 */ /* 0x040fe20000410000 */
[C---:B------:R-:W-:Y:S04]  /*f680*/  HMMA.16816.F32.BF16 R24, R136.reuse, R30, R24 ;  /* 0x0000001e8818723c */ /* 0x040fe80000041818 */
[C---:B------:R-:W-:Y:S02]  /*f690*/  FMUL.FTZ R29, R2.reuse, R161 ;  /* 0x000000a1021d7220 */ /* 0x040fe40000410000 */
[----:B------:R-:W-:Y:S02]  /*f6a0*/  FFMA.FTZ R2, R2, R249, R240 ;  /* 0x000000f902027223 */ /* 0x000fe400000100f0 */
[C---:B------:R-:W-:Y:S04]  /*f6b0*/  FMUL.FTZ R30, R0.reuse, R162 ;  /* 0x000000a2001e7220 */ /* 0x040fe80000410000 */
[C---:B------:R-:W-:Y:S02]  /*f6c0*/  FMUL.FTZ R31, R0.reuse, R163 ;  /* 0x000000a3001f7220 */ /* 0x040fe40000410000 */
[----:B------:R-:W-:Y:S01]  /*f6d0*/  LDSM.16.MT88.4 R160, [R208+0x2900] ;  /* 0x00290000d0a0783b */ /* 0x000fe20000004200 */
[----:B-1----:R-:W-:Y:S02]  /*f6e0*/  FFMA.FTZ R134, R183, c[0x0][0x2d0], -R169 ;  /* 0x0000b400b7867a23 */ /* 0x002fe400000108a9 */
[----:B------:R-:W-:Y:S02]  /*f6f0*/  FFMA.FTZ R0, R0, R250, R200 ;  /* 0x000000fa00007223 */ /* 0x000fe400000100c8 */
[C---:B--2---:R-:W-:Y:S01]  /*f700*/  HMMA.16816.F32.BF16 R28, R136.reuse, R140, R28 ;  /* 0x0000008c881c723c */ /* 0x044fe2000004181c */
[----:B------:R1:W2:Y:S02]  /*f710*/  MUFU.EX2 R233, R134 ;  /* 0x0000008600e97308 */ /* 0x0002a40000000800 */
[----:B------:R-:W-:Y:S01]  /*f720*/  LDSM.16.MT88.4 R180, [R206+0x3900] ;  /* 0x00390000ceb4783b */ /* 0x000fe20000004200 */
[----:B------:R-:W-:Y:S02]  /*f730*/  FADD.FTZ R2, R239, R2 ;  /* 0x00000002ef027221 */ /* 0x000fe40000010000 */
[----:B------:R-:W-:Y:S02]  /*f740*/  FADD.FTZ R0, R202, R0 ;  /* 0x00000000ca007221 */ /* 0x000fe40000010000 */
[C---:B------:R-:W-:Y:S03]  /*f750*/  HMMA.16816.F32.BF16 R32, R136.reuse, R142, R32 ;  /* 0x0000008e8820723c */ /* 0x040fe60000041820 */
[----:B------:R-:W3:Y:S01]  /*f760*/  LDSM.16.MT88.4 R140, [R208+0x2100] ;  /* 0x00210000d08c783b */ /* 0x000ee20000004200 */
[----:B------:R-:W-:Y:S02]  /*f770*/  FADD.FTZ R2, R238, R2 ;  /* 0x00000002ee027221 */ /* 0x000fe40000010000 */
[----:B------:R-:W-:Y:S02]  /*f780*/  FADD.FTZ R0, R199, R0 ;  /* 0x00000000c7007221 */ /* 0x000fe40000010000 */
[C---:B------:R-:W-:Y:S04]  /*f790*/  HMMA.16816.F32.BF16 R36, R136.reuse, R144, R36 ;  /* 0x000000908824723c */ /* 0x040fe80000041824 */
[----:B------:R-:W-:Y:S02]  /*f7a0*/  FADD.FTZ R2, R237, R2 ;  /* 0x00000002ed027221 */ /* 0x000fe40000010000 */
[----:B------:R-:W-:Y:S02]  /*f7b0*/  FADD.FTZ R0, R198, R0 ;  /* 0x00000000c6007221 */ /* 0x000fe40000010000 */
[C---:B------:R-:W-:Y:S01]  /*f7c0*/  HMMA.16816.F32.BF16 R40, R136.reuse, R146, R40 ;  /* 0x000000928828723c */ /* 0x040fe20000041828 */
[----:B------:R-:W2:Y:S03]  /*f7d0*/  LDSM.16.MT88.4 R144, [R207+0x2100] ;  /* 0x00210000cf90783b */ /* 0x000ea60000004200 */
[--C-:B-1----:R-:W-:Y:S02]  /*f7e0*/  FFMA.FTZ R134, R184, c[0x0][0x2d0], -R133.reuse ;  /* 0x0000b400b8867a23 */ /* 0x102fe40000010885 */
[----:B------:R-:W-:Y:S02]  /*f7f0*/  FADD.FTZ R2, R236, R2 ;  /* 0x00000002ec027221 */ /* 0x000fe40000010000 */
[C---:B------:R-:W-:Y:S01]  /*f800*/  HMMA.16816.F32.BF16 R44, R136.reuse, R148, R44 ;  /* 0x00000094882c723c */ /* 0x040fe2000004182c */
[----:B------:R1:W1:Y:S03]  /*f810*/  MUFU.EX2 R194, R134 ;  /* 0x0000008600c27308 */ /* 0x0002660000000800 */
[----:B------:R-:W-:Y:S02]  /*f820*/  FADD.FTZ R0, R196, R0 ;  /* 0x00000000c4007221 */ /* 0x000fe40000010000 */
[----:B------:R-:W-:Y:S02]  /*f830*/  FADD.FTZ R2, R235, R2 ;  /* 0x00000002eb027221 */ /* 0x000fe40000010000 */
[C---:B------:R-:W-:Y:S01]  /*f840*/  HMMA.16816.F32.BF16 R48, R136.reuse, R150, R48 ;  /* 0x000000968830723c */ /* 0x040fe20000041830 */
[----:B------:R-:W2:Y:S03]  /*f850*/  LDSM.16.MT88.4 R148, [R205+0x4100] ;  /* 0x00410000cd94783b */ /* 0x000ea60000004200 */
[----:B----4-:R-:W-:Y:S02]  /*f860*/  FADD.FTZ R0, R195, R0 ;  /* 0x00000000c3007221 */ /* 0x010fe40000010000 */
[----:B------:R-:W-:Y:S02]  /*f870*/  FADD.FTZ R2, R234, R2 ;  /* 0x00000002ea027221 */ /* 0x000fe40000010000 */
[C---:B---3--:R-:W-:Y:S04]  /*f880*/  HMMA.16816.F32.BF16 R52, R136.reuse, R140, R52 ;  /* 0x0000008c8834723c */ /* 0x048fe80000041834 */
[----:B--2---:R-:W-:Y:S02]  /*f890*/  FADD.FTZ R2, R233, R2 ;  /* 0x00000002e9027221 */ /* 0x004fe40000010000 */
[----:B-1----:R-:W-:Y:S02]  /*f8a0*/  FFMA.FTZ R134, R185, c[0x0][0x2d0], -R133 ;  /* 0x0000b400b9867a23 */ /* 0x002fe40000010885 */
[C---:B------:R-:W-:Y:S01]  /*f8b0*/  HMMA.16816.F32.BF16 R56, R136.reuse, R142, R56 ;  /* 0x0000008e8838723c */ /* 0x040fe20000041838 */
[----:B------:R-:W1:Y:S01]  /*f8c0*/  LDSM.16.MT88.4 R140, [R206+0x4100] ;  /* 0x00410000ce8c783b */ /* 0x000e620000004200 */
[----:B------:R2:W3:Y:S02]  /*f8d0*/  MUFU.EX2 R193, R134 ;  /* 0x0000008600c17308 */ /* 0x0004e40000000800 */
[----:B------:R-:W-:Y:S04]  /*f8e0*/  FADD.FTZ R0, R194, R0 ;  /* 0x00000000c2007221 */ /* 0x000fe80000010000 */
[C---:B------:R-:W-:Y:S08]  /*f8f0*/  HMMA.16816.F32.BF16 R60, R136.reuse, R144, R60 ;  /* 0x00000090883c723c */ /* 0x040ff0000004183c */
[C---:B------:R-:W-:Y:S01]  /*f900*/  HMMA.16816.F32.BF16 R64, R136.reuse, R146, R64 ;  /* 0x000000928840723c */ /* 0x040fe20000041840 */
[----:B------:R-:W4:Y:S07]  /*f910*/  LDSM.16.MT88.4 R144, [R208+0x4100] ;  /* 0x00410000d090783b */ /* 0x000f2e0000004200 */
[C---:B------:R-:W-:Y:S04]  /*f920*/  HMMA.16816.F32.BF16 R68, R136.reuse, R148, R68 ;  /* 0x000000948844723c */ /* 0x040fe80000041844 */
[--C-:B--2---:R-:W-:Y:S02]  /*f930*/  FFMA.FTZ R134, R186, c[0x0][0x2d0], -R169.reuse ;  /* 0x0000b400ba867a23 */ /* 0x104fe400000108a9 */
[----:B---3--:R-:W-:Y:S02]  /*f940*/  FADD.FTZ R0, R193, R0 ;  /* 0x00000000c1007221 */ /* 0x008fe40000010000 */
[C---:B------:R-:W-:Y:S01]  /*f950*/  HMMA.16816.F32.BF16 R72, R136.reuse, R150, R72 ;  /* 0x000000968848723c */ /* 0x040fe20000041848 */
[----:B------:R-:W2:Y:S01]  /*f960*/  LDSM.16.MT88.4 R148, [R207+0x4100] ;  /* 0x00410000cf94783b */ /* 0x000ea20000004200 */
[----:B------:R3:W3:Y:S06]  /*f970*/  MUFU.EX2 R232, R134 ;  /* 0x0000008600e87308 */ /* 0x0006ec0000000800 */
[C---:B-1----:R-:W-:Y:S08]  /*f980*/  HMMA.16816.F32.BF16 R76, R136.reuse, R140, R76 ;  /* 0x0000008c884c723c */ /* 0x042ff0000004184c */
[C---:B------:R-:W-:Y:S01]  /*f990*/  HMMA.16816.F32.BF16 R80, R136.reuse, R142, R80 ;  /* 0x0000008e8850723c */ /* 0x040fe20000041850 */
[----:B------:R-:W1:Y:S07]  /*f9a0*/  LDSM.16.MT88.4 R140, [R205+0x6100] ;  /* 0x00610000cd8c783b */ /* 0x000e6e0000004200 */
[C---:B----4-:R-:W-:Y:S04]  /*f9b0*/  HMMA.16816.F32.BF16 R84, R136.reuse, R144, R84 ;  /* 0x000000908854723c */ /* 0x050fe80000041854 */
[----:B---3--:R-:W-:Y:S02]  /*f9c0*/  FFMA.FTZ R134, R187, c[0x0][0x2d0], -R169 ;  /* 0x0000b400bb867a23 */ /* 0x008fe400000108a9 */
[----:B------:R-:W-:Y:S02]  /*f9d0*/  FADD.FTZ R2, R232, R2 ;  /* 0x00000002e8027221 */ /* 0x000fe40000010000 */
[C---:B------:R-:W-:Y:S01]  /*f9e0*/  HMMA.16816.F32.BF16 R88, R136.reuse, R146, R88 ;  /* 0x000000928858723c */ /* 0x040fe20000041858 */
[----:B------:R-:W3:Y:S01]  /*f9f0*/  LDSM.16.MT88.4 R144, [R206+0x6100] ;  /* 0x00610000ce90783b */ /* 0x000ee20000004200 */
[----:B------:R4:W4:Y:S06]  /*fa00*/  MUFU.EX2 R203, R134 ;  /* 0x0000008600cb7308 */ /* 0x00092c0000000800 */
[C---:B--2---:R-:W-:Y:S08]  /*fa10*/  HMMA.16816.F32.BF16 R92, R136.reuse, R148, R92 ;  /* 0x00000094885c723c */ /* 0x044ff0000004185c */
[C---:B------:R-:W-:Y:S01]  /*fa20*/  HMMA.16816.F32.BF16 R96, R136.reuse, R150, R96 ;  /* 0x000000968860723c */ /* 0x040fe20000041860 */
[----:B------:R-:W2:Y:S07]  /*fa30*/  LDSM.16.MT88.4 R148, [R208+0x6100] ;  /* 0x00610000d094783b */ /* 0x000eae0000004200 */
[C---:B-1----:R-:W-:Y:S04]  /*fa40*/  HMMA.16816.F32.BF16 R100, R136.reuse, R140, R100 ;  /* 0x0000008c8864723c */ /* 0x042fe80000041864 */
[--C-:B----4-:R-:W-:Y:S02]  /*fa50*/  FFMA.FTZ R134, R192, c[0x0][0x2d0], -R133.reuse ;  /* 0x0000b400c0867a23 */ /* 0x110fe40000010885 */
[----:B------:R-:W-:Y:S02]  /*fa60*/  FADD.FTZ R2, R203, R2 ;  /* 0x00000002cb027221 */ /* 0x000fe40000010000 */
[----:B------:R1:W4:Y:S01]  /*fa70*/  MUFU.EX2 R189, R134 ;  /* 0x0000008600bd7308 */ /* 0x0003220000000800 */
[C---:B------:R-:W-:Y:S01]  /*fa80*/  HMMA.16816.F32.BF16 R104, R136.reuse, R142, R104 ;  /* 0x0000008e8868723c */ /* 0x040fe20000041868 */
[----:B------:R-:W4:Y:S07]  /*fa90*/  LDSM.16.MT88.4 R140, [R207+0x6100] ;  /* 0x00610000cf8c783b */ /* 0x000f2e0000004200 */
[C---:B---3--:R-:W-:Y:S08]  /*faa0*/  HMMA.16816.F32.BF16 R108, R136.reuse, R144, R108 ;  /* 0x00000090886c723c */ /* 0x048ff0000004186c */
[C---:B------:R-:W-:Y:S01]  /*fab0*/  HMMA.16816.F32.BF16 R112, R136.reuse, R146, R112 ;  /* 0x000000928870723c */ /* 0x040fe20000041870 */
[----:B------:R-:W3:Y:S03]  /*fac0*/  LDSM.16.MT88.4 R144, [R205+0x900] ;  /* 0x00090000cd90783b */ /* 0x000ee60000004200 */
[----:B-1----:R-:W-:Y:S04]  /*fad0*/  FFMA.FTZ R134, R197, c[0x0][0x2d0], -R133 ;  /* 0x0000b400c5867a23 */ /* 0x002fe80000010885 */
[C---:B--2---:R-:W-:Y:S01]  /*fae0*/  HMMA.16816.F32.BF16 R116, R136.reuse, R148, R116 ;  /* 0x000000948874723c */ /* 0x044fe20000041874 */
[----:B------:R1:W2:Y:S03]  /*faf0*/  MUFU.EX2 R188, R134 ;  /* 0x0000008600bc7308 */ /* 0x0002a60000000800 */
[----:B----4-:R-:W-:Y:S04]  /*fb00*/  FADD.FTZ R0, R189, R0 ;  /* 0x00000000bd007221 */ /* 0x010fe80000010000 */
[C---:B------:R-:W-:Y:S01]  /*fb10*/  HMMA.16816.F32.BF16 R120, R136.reuse, R150, R120 ;  /* 0x000000968878723c */ /* 0x040fe20000041878 */
[----:B------:R-:W4:Y:S07]  /*fb20*/  LDSM.16.MT88.4 R148, [R206+0x900] ;  /* 0x00090000ce94783b */ /* 0x000f2e0000004200 */
[C---:B------:R-:W-:Y:S08]  /*fb30*/  HMMA.16816.F32.BF16 R124, R136.reuse, R140, R124 ;  /* 0x0000008c887c723c */ /* 0x040ff0000004187c */
[----:B------:R-:W-:Y:S01]  /*fb40*/  HMMA.16816.F32.BF16 R128, R136, R142, R128 ;  /* 0x0000008e8880723c */ /* 0x000fe20000041880 */
[----:B------:R-:W4:Y:S03]  /*fb50*/  LDSM.16.MT88.4 R140, [R207+0x900] ;  /* 0x00090000cf8c783b */ /* 0x000f260000004200 */
[--C-:B-1----:R-:W-:Y:S02]  /*fb60*/  FFMA.FTZ R134, R201, c[0x0][0x2d0], -R169.reuse ;  /* 0x0000b400c9867a23 */ /* 0x102fe400000108a9 */
[----:B--2---:R-:W-:Y:S01]  /*fb70*/  FADD.FTZ R0, R188, R0 ;  /* 0x00000000bc007221 */ /* 0x004fe20000010000 */
[----:B------:R-:W-:Y:S01]  /*fb80*/  F2FP.BF16.PACK_AB R136, R235, R236 ;  /* 0x000000eceb88723e */ /* 0x000fe200000010ff */
[----:B------:R1:W2:Y:S01]  /*fb90*/  MUFU.EX2 R201, R134 ;  /* 0x0000008600c97308 */ /* 0x0002a20000000800 */
[----:B------:R-:W-:Y:S03]  /*fba0*/  F2FP.BF16.PACK_AB R137, R195, R196 ;  /* 0x000000c4c389723e */ /* 0x000fe600000010ff */
[----:B------:R-:W-:Y:S02]  /*fbb0*/  F2FP.BF16.PACK_AB R138, R233, R234 ;  /* 0x000000eae98a723e */ /* 0x000fe400000010ff */
[----:B------:R-:W-:Y:S07]  /*fbc0*/  F2FP.BF16.PACK_AB R139, R193, R194 ;  /* 0x000000c2c18b723e */ /* 0x000fee00000010ff */
[C---:B---3--:R-:W-:Y:S08]  /*fbd0*/  HMMA.16816.F32.BF16 R4, R136.reuse, R144, R4 ;  /* 0x000000908804723c */ /* 0x048ff00000041804 */
[C---:B------:R-:W-:Y:S01]  /*fbe0*/  HMMA.16816.F32.BF16 R8, R136.reuse, R146, R8 ;  /* 0x000000928808723c */ /* 0x040fe20000041808 */
[----:B------:R-:W3:Y:S03]  /*fbf0*/  LDSM.16.MT88.4 R144, [R206+0x2900] ;  /* 0x00290000ce90783b */ /* 0x000ee60000004200 */
[----:B-1----:R-:W-:Y:S02]  /*fc00*/  FFMA.FTZ R134, R241, c[0x0][0x2d0], -R169 ;  /* 0x0000b400f1867a23 */ /* 0x002fe400000108a9 */
[----:B--2---:R-:W-:Y:S02]  /*fc10*/  FADD.FTZ R2, R201, R2 ;  /* 0x00000002c9027221 */ /* 0x004fe40000010000 */
[C---:B----4-:R-:W-:Y:S01]  /*fc20*/  HMMA.16816.F32.BF16 R12, R136.reuse, R148, R12 ;  /* 0x00000094880c723c */ /* 0x050fe2000004180c */
[----:B------:R1:W2:Y:S07]  /*fc30*/  MUFU.EX2 R197, R134 ;  /* 0x0000008600c57308 */ /* 0x0002ae0000000800 */
[C---:B------:R-:W-:Y:S01]  /*fc40*/  HMMA.16816.F32.BF16 R16, R136.reuse, R150, R16 ;  /* 0x000000968810723c */ /* 0x040fe20000041810 */
[----:B------:R-:W4:Y:S07]  /*fc50*/  LDSM.16.MT88.4 R148, [R205+0x4900] ;  /* 0x00490000cd94783b */ /* 0x000f2e0000004200 */
[C---:B------:R-:W-:Y:S08]  /*fc60*/  HMMA.16816.F32.BF16 R20, R136.reuse, R152, R20 ;  /* 0x000000988814723c */ /* 0x040ff00000041814 */
[C---:B------:R-:W-:Y:S01]  /*fc70*/  HMMA.16816.F32.BF16 R24, R136.reuse, R154, R24 ;  /* 0x0000009a8818723c */ /* 0x040fe20000041818 */
[----:B------:R-:W4:Y:S03]  /*fc80*/  LDSM.16.MT88.4 R152, [R206+0x4900] ;  /* 0x00490000ce98783b */ /* 0x000f260000004200 */
[--C-:B-1----:R-:W-:Y:S02]  /*fc90*/  FFMA.FTZ R134, R242, c[0x0][0x2d0], -R133.reuse ;  /* 0x0000b400f2867a23 */ /* 0x102fe40000010885 */
[----:B--2---:R-:W-:Y:S02]  /*fca0*/  FADD.FTZ R2, R197, R2 ;  /* 0x00000002c5027221 */ /* 0x004fe40000010000 */
[C---:B------:R-:W-:Y:S01]  /*fcb0*/  HMMA.16816.F32.BF16 R28, R136.reuse, R140, R28 ;  /* 0x0000008c881c723c */ /* 0x040fe2000004181c */
[----:B------:R1:W2:Y:S07]  /*fcc0*/  MUFU.EX2 R187, R134 ;  /* 0x0000008600bb7308 */ /* 0x0002ae0000000800 */
[C---:B------:R-:W-:Y:S01]  /*fcd0*/  HMMA.16816.F32.BF16 R32, R136.reuse, R142, R32 ;  /* 0x0000008e8820723c */ /* 0x040fe20000041820 */
[----:B------:R-:W4:Y:S07]  /*fce0*/  LDSM.16.MT88.4 R140, [R208+0x4900] ;  /* 0x00490000d08c783b */ /* 0x000f2e0000004200 */
[C---:B------:R-:W-:Y:S08]  /*fcf0*/  HMMA.16816.F32.BF16 R36, R136.reuse, R156, R36 ;  /* 0x0000009c8824723c */ /* 0x040ff00000041824 */
[C---:B------:R-:W-:Y:S01]  /*fd00*/  HMMA.16816.F32.BF16 R40, R136.reuse, R158, R40 ;  /* 0x0000009e8828723c */ /* 0x040fe20000041828 */
[----:B------:R-:W-:Y:S03]  /*fd10*/  LDSM.16.MT88.4 R156, [R205+0x3100] ;  /* 0x00310000cd9c783b */ /* 0x000fe60000004200 */
[----:B-1----:R-:W-:Y:S02]  /*fd20*/  FFMA.FTZ R134, R243, c[0x0][0x2d0], -R133 ;  /* 0x0000b400f3867a23 */ /* 0x002fe40000010885 */
[----:B--2---:R-:W-:Y:S02]  /*fd30*/  FADD.FTZ R0, R187, R0 ;  /* 0x00000000bb007221 */ /* 0x004fe40000010000 */
[C---:B---3--:R-:W-:Y:S01]  /*fd40*/  HMMA.16816.F32.BF16 R44, R136.reuse, R144, R44 ;  /* 0x00000090882c723c */ /* 0x048fe2000004182c */
[----:B------:R1:W2:Y:S07]  /*fd50*/  MUFU.EX2 R186, R134 ;  /* 0x0000008600ba7308 */ /* 0x0002ae0000000800 */
[C---:B------:R-:W-:Y:S01]  /*fd60*/  HMMA.16816.F32.BF16 R48, R136.reuse, R146, R48 ;  /* 0x000000928830723c */ /* 0x040fe20000041830 */
[----:B------:R-:W3:Y:S07]  /*fd70*/  LDSM.16.MT88.4 R144, [R207+0x4900] ;  /* 0x00490000cf90783b */ /* 0x000eee0000004200 */
[C---:B------:R-:W-:Y:S08]  /*fd80*/  HMMA.16816.F32.BF16 R52, R136.reuse, R160, R52 ;  /* 0x000000a08834723c */ /* 0x040ff00000041834 */
[C---:B------:R-:W-:Y:S01]  /*fd90*/  HMMA.16816.F32.BF16 R56, R136.reuse, R162, R56 ;  /* 0x000000a28838723c */ /* 0x040fe20000041838 */
[----:B------:R-:W-:Y:S03]  /*fda0*/  LDSM.16.MT88.4 R160, [R206+0x3100] ;  /* 0x00310000cea0783b */ /* 0x000fe60000004200 */
[--C-:B-1----:R-:W-:Y:S02]  /*fdb0*/  FFMA.FTZ R134, R244, c[0x0][0x2d0], -R169.reuse ;  /* 0x0000b400f4867a23 */ /* 0x102fe400000108a9 */
[----:B--2---:R-:W-:Y:S02]  /*fdc0*/  FADD.FTZ R0, R186, R0 ;  /* 0x00000000ba007221 */ /* 0x004fe40000010000 */
[C---:B------:R-:W-:Y:S01]  /*fdd0*/  HMMA.16816.F32.BF16 R60, R136.reuse, R164, R60 ;  /* 0x000000a4883c723c */ /* 0x040fe2000004183c */
[----:B------:R1:W2:Y:S07]  /*fde0*/  MUFU.EX2 R192, R134 ;  /* 0x0000008600c07308 */ /* 0x0002ae0000000800 */
[C---:B------:R-:W-:Y:S01]  /*fdf0*/  HMMA.16816.F32.BF16 R64, R136.reuse, R166, R64 ;  /* 0x000000a68840723c */ /* 0x040fe20000041840 */
[----:B------:R-:W-:Y:S07]  /*fe00*/  LDSM.16.MT88.4 R164, [R205+0x5100] ;  /* 0x00510000cda4783b */ /* 0x000fee0000004200 */
[C---:B----4-:R-:W-:Y:S08]  /*fe10*/  HMMA.16816.F32.BF16 R68, R136.reuse, R148, R68 ;  /* 0x000000948844723c */ /* 0x050ff00000041844 */
[C---:B------:R-:W-:Y:S01]  /*fe20*/  HMMA.16816.F32.BF16 R72, R136.reuse, R150, R72 ;  /* 0x000000968848723c */ /* 0x040fe20000041848 */
[----:B------:R-:W4:Y:S03]  /*fe30*/  LDSM.16.MT88.4 R148, [R205+0x6900] ;  /* 0x00690000cd94783b */ /* 0x000f260000004200 */
[----:B-1----:R-:W-:Y:S02]  /*fe40*/  FFMA.FTZ R134, R245, c[0x0][0x2d0], -R169 ;  /* 0x0000b400f5867a23 */ /* 0x002fe400000108a9 */
[----:B--2---:R-:W-:Y:S02]  /*fe50*/  FADD.FTZ R2, R192, R2 ;  /* 0x00000002c0027221 */ /* 0x004fe40000010000 */
[C---:B------:R-:W-:Y:S01]  /*fe60*/  HMMA.16816.F32.BF16 R76, R136.reuse, R152, R76 ;  /* 0x00000098884c723c */ /* 0x040fe2000004184c */
[----:B------:R1:W2:Y:S07]  /*fe70*/  MUFU.EX2 R191, R134 ;  /* 0x0000008600bf7308 */ /* 0x0002ae0000000800 */
[C---:B------:R-:W-:Y:S01]  /*fe80*/  HMMA.16816.F32.BF16 R80, R136.reuse, R154, R80 ;  /* 0x0000009a8850723c */ /* 0x040fe20000041850 */
[----:B------:R-:W2:Y:S07]  /*fe90*/  LDSM.16.MT88.4 R152, [R206+0x6900] ;  /* 0x00690000ce98783b */ /* 0x000eae0000004200 */
[C---:B------:R-:W-:Y:S08]  /*fea0*/  HMMA.16816.F32.BF16 R84, R136.reuse, R140, R84 ;  /* 0x0000008c8854723c */ /* 0x040ff00000041854 */
[C---:B------:R-:W-:Y:S01]  /*feb0*/  HMMA.16816.F32.BF16 R88, R136.reuse, R142, R88 ;  /* 0x0000008e8858723c */ /* 0x040fe20000041858 */
[----:B------:R-:W2:Y:S03]  /*fec0*/  LDSM.16.MT88.4 R140, [R208+0x6900] ;  /* 0x00690000d08c783b */ /* 0x000ea60000004200 */
[--C-:B-1----:R-:W-:Y:S04]  /*fed0*/  FFMA.FTZ R134, R190, c[0x0][0x2d0], -R133.reuse ;  /* 0x0000b400be867a23 */ /* 0x102fe80000010885 */
[C---:B---3--:R-:W-:Y:S01]  /*fee0*/  HMMA.16816.F32.BF16 R92, R136.reuse, R144, R92 ;  /* 0x00000090885c723c */ /* 0x048fe2000004185c */
[----:B------:R1:W-:Y:S07]  /*fef0*/  MUFU.EX2 R185, R134 ;  /* 0x0000008600b97308 */ /* 0x0003ee0000000800 */
[C---:B------:R-:W-:Y:S01]  /*ff00*/  HMMA.16816.F32.BF16 R96, R136.reuse, R146, R96 ;  /* 0x000000928860723c */ /* 0x040fe20000041860 */
[----:B------:R-:W3:Y:S07]  /*ff10*/  LDSM.16.MT88.4 R144, [R207+0x6900] ;  /* 0x00690000cf90783b */ /* 0x000eee0000004200 */
[C---:B----4-:R-:W-:Y:S08]  /*ff20*/  HMMA.16816.F32.BF16 R100, R136.reuse, R148, R100 ;  /* 0x000000948864723c */ /* 0x050ff00000041864 */
[C---:B------:R-:W-:Y:S01]  /*ff30*/  HMMA.16816.F32.BF16 R104, R136.reuse, R150, R104 ;  /* 0x000000968868723c */ /* 0x040fe20000041868 */
[----:B------:R-:W4:Y:S03]  /*ff40*/  LDSM.16.MT88.4 R148, [R205+0x1100] ;  /* 0x00110000cd94783b */ /* 0x000f260000004200 */
[--C-:B-1----:R-:W-:Y:S02]  /*ff50*/  FFMA.FTZ R134, R246, c[0x0][0x2d0], -R133.reuse ;  /* 0x0000b400f6867a23 */ /* 0x102fe40000010885 */
[----:B------:R-:W-:Y:S01]  /*ff60*/  FFMA.FTZ R133, R168, c[0x0][0x2d0], -R133 ;  /* 0x0000b400a8857a23 */ /* 0x000fe20000010885 */
[----:B--2---:R-:W-:Y:S01]  /*ff70*/  F2FP.BF16.PACK_AB R168, R191, R192 ;  /* 0x000000c0bfa8723e */ /* 0x004fe200000010ff */
[C---:B------:R-:W-:Y:S01]  /*ff80*/  HMMA.16816.F32.BF16 R108, R136.reuse, R152, R108 ;  /* 0x00000098886c723c */ /* 0x040fe2000004186c */
[----:B------:R1:W-:Y:S07]  /*ff90*/  MUFU.EX2 R184, R134 ;  /* 0x0000008600b87308 */ /* 0x0003ee0000000800 */
[C---:B------:R-:W-:Y:S01]  /*ffa0*/  HMMA.16816.F32.BF16 R112, R136.reuse, R154, R112 ;  /* 0x0000009a8870723c */ /* 0x040fe20000041870 */
[----:B------:R-:W-:Y:S02]  /*ffb0*/  LDSM.16.MT88.4 R152, [R208+0x1100] ;  /* 0x00110000d098783b */ /* 0x000fe40000004200 */
[----:B------:R-:W2:Y:S05]  /*ffc0*/  MUFU.EX2 R133, R133 ;  /* 0x0000008500857308 */ /* 0x000eaa0000000800 */
[C---:B------:R-:W-:Y:S08]  /*ffd0*/  HMMA.16816.F32.BF16 R116, R136.reuse, R140, R116 ;  /* 0x0000008c8874723c */ /* 0x040ff00000041874 */
[C---:B------:R-:W-:Y:S01]  /*ffe0*/  HMMA.16816.F32.BF16 R120, R136.reuse, R142, R120 ;  /* 0x0000008e8878723c */ /* 0x040fe20000041878 */
[----:B------:R-:W4:Y:S03]  /*fff0*/  LDSM.16.MT88.4 R140, [R206+0x1100] ;  /* 0x00110000ce8c783b */ /* 0x000f260000004200 */
[--C-:B-1----:R-:W-:Y:S04]  /*10000*/  FFMA.FTZ R134, R247, c[0x0][0x2d0], -R169.reuse ;  /* 0x0000b400f7867a23 */ /* 0x102fe800000108a9 */
[C---:B---3--:R-:W-:Y:S01]  /*10010*/  HMMA.16816.F32.BF16 R124, R136.reuse, R144, R124 ;  /* 0x00000090887c723c */ /* 0x048fe2000004187c */
[----:B------:R1:W-:Y:S03]  /*10020*/  MUFU.EX2 R190, R134 ;  /* 0x0000008600be7308 */ /* 0x0003e60000000800 */
[----:B--2---:R-:W-:Y:S04]  /*10030*/  F2FP.BF16.PACK_AB R171, R133, R135 ;  /* 0x0000008785ab723e */ /* 0x004fe800000010ff */
[----:B------:R-:W-:Y:S01]  /*10040*/  HMMA.16816.F32.BF16 R128, R136, R146, R128 ;  /* 0x000000928880723c */ /* 0x000fe20000041880 */
[----:B------:R-:W2:Y:S06]  /*10050*/  LDSM.16.MT88.4 R144, [R207+0x1100] ;  /* 0x00110000cf90783b */ /* 0x000eac0000004200 */
[----:B------:R-:W-:Y:S02]  /*10060*/  F2FP.BF16.PACK_AB R136, R203, R232 ;  /* 0x000000e8cb88723e */ /* 0x000fe400000010ff */
[----:B------:R-:W-:Y:S03]  /*10070*/  F2FP.BF16.PACK_AB R137, R188, R189 ;  /* 0x000000bdbc89723e */ /* 0x000fe600000010ff */
[----:B------:R-:W-:Y:S02]  /*10080*/  F2FP.BF16.PACK_AB R138, R197, R201 ;  /* 0x000000c9c58a723e */ /* 0x000fe400000010ff */
[----:B------:R-:W-:Y:S01]  /*10090*/  F2FP.BF16.PACK_AB R139, R186, R187 ;  /* 0x000000bbba8b723e */ /* 0x000fe200000010ff */
[----:B-1----:R-:W-:Y:S01]  /*100a0*/  FFMA.FTZ R134, R248, c[0x0][0x2d0], -R169 ;  /* 0x0000b400f8867a23 */ /* 0x002fe200000108a9 */
[----:B------:R-:W-:Y:S05]  /*100b0*/  F2FP.BF16.PACK_AB R169, R184, R185 ;  /* 0x000000b9b8a9723e */ /* 0x000fea00000010ff */
[C---:B----4-:R-:W-:Y:S01]  /*100c0*/  HMMA.16816.F32.BF16 R4, R136.reuse, R148, R4 ;  /* 0x000000948804723c */ /* 0x050fe20000041804 */
[----:B------:R-:W1:Y:S07]  /*100d0*/  MUFU.EX2 R134, R134 ;  /* 0x0000008600867308 */ /* 0x000e6e0000000800 */
[C---:B------:R-:W-:Y:S01]  /*100e0*/  HMMA.16816.F32.BF16 R8, R136.reuse, R150, R8 ;  /* 0x000000968808723c */ /* 0x040fe20000041808 */
[----:B------:R-:W3:Y:S07]  /*100f0*/  LDSM.16.MT88.4 R148, [R208+0x3100] ;  /* 0x00310000d094783b */ /* 0x000eee0000004200 */
[C---:B------:R-:W-:Y:S08]  /*10100*/  HMMA.16816.F32.BF16 R12, R136.reuse, R140, R12 ;  /* 0x0000008c880c723c */ /* 0x040ff0000004180c */
[C---:B------:R-:W-:Y:S01]  /*10110*/  HMMA.16816.F32.BF16 R16, R136.reuse, R142, R16 ;  /* 0x0000008e8810723c */ /* 0x040fe20000041810 */
[----:B------:R-:W4:Y:S03]  /*10120*/  LDSM.16.MT88.4 R140, [R207+0x3100] ;  /* 0x00310000cf8c783b */ /* 0x000f260000004200 */
[----:B-1----:R-:W-:Y:S04]  /*10130*/  F2FP.BF16.PACK_AB R170, R134, R190 ;  /* 0x000000be86aa723e */ /* 0x002fe800000010ff */
[C---:B------:R-:W-:Y:S08]  /*10140*/  HMMA.16816.F32.BF16 R20, R136.reuse, R152, R20 ;  /* 0x000000988814723c */ /* 0x040ff00000041814 */
[C---:B------:R-:W-:Y:S01]  /*10150*/  HMMA.16816.F32.BF16 R24, R136.reuse, R154, R24 ;  /* 0x0000009a8818723c */ /* 0x040fe20000041818 */
[----:B------:R-:W-:Y:S07]  /*10160*/  LDSM.16.MT88.4 R152, [R205+0x7100] ;  /* 0x00710000cd98783b */ /* 0x000fee0000004200 */
[C---:B--2---:R-:W-:Y:S08]  /*10170*/  HMMA.16816.F32.BF16 R28, R136.reuse, R144, R28 ;  /* 0x00000090881c723c */ /* 0x044ff0000004181c */
        /* <DEDUP_REMOVED lines=8> */
[C---:B---3--:R-:W-:Y:S08]  /*10200*/  HMMA.16816.F32.BF16 R52, R136.reuse, R148, R52 ;  /* 0x000000948834723c */ /* 0x048ff00000041834 */
[C---:B------:R-:W-:Y:S01]  /*10210*/  HMMA.16816.F32.BF16 R56, R136.reuse, R150, R56 ;  /* 0x000000968838723c */ /* 0x040fe20000041838 */
[----:B------:R-:W2:Y:S07]  /*10220*/  LDSM.16.MT88.4 R148, [R208+0x5100] ;  /* 0x00510000d094783b */ /* 0x000eae0000004200 */
[C---:B----4-:R-:W-:Y:S08]  /*10230*/  HMMA.16816.F32.BF16 R60, R136.reuse, R140, R60 ;  /* 0x0000008c883c723c */ /* 0x050ff0000004183c */
[C---:B------:R-:W-:Y:S01]  /*10240*/  HMMA.16816.F32.BF16 R64, R136.reuse, R142, R64 ;  /* 0x0000008e8840723c */ /* 0x040fe20000041840 */
[----:B------:R-:W3:Y:S07]  /*10250*/  LDSM.16.MT88.4 R140, [R207+0x5100] ;  /* 0x00510000cf8c783b */ /* 0x000eee0000004200 */
[C---:B------:R-:W-:Y:S08]  /*10260*/  HMMA.16816.F32.BF16 R68, R136.reuse, R164, R68 ;  /* 0x000000a48844723c */ /* 0x040ff00000041844 */
        /* <DEDUP_REMOVED lines=12> */
[C---:B------:R-:W-:Y:S08]  /*10330*/  HMMA.16816.F32.BF16 R104, R136.reuse, R154, R104 ;  /* 0x0000009a8868723c */ /* 0x040ff00000041868 */
        /* <DEDUP_REMOVED lines=15> */
[----:B------:R-:W1:Y:S07]  /*10430*/  LDSM.16.MT88.4 R20, [R208+0x5900] ;  /* 0x00590000d014783b */ /* 0x000e6e0000004200 */
[C---:B------:R-:W-:Y:S01]  /*10440*/  HMMA.16816.F32.BF16 R156, R168.reuse, R166, R24 ;  /* 0x000000a6a89c723c */ /* 0x040fe20000041818 */
[----:B------:R-:W1:Y:S07]  /*10450*/  LDSM.16.MT88.4 R24, [R207+0x5900] ;  /* 0x00590000cf18783b */ /* 0x000e6e0000004200 */
[C---:B------:R-:W-:Y:S01]  /*10460*/  HMMA.16816.F32.BF16 R160, R168.reuse, R172, R28 ;  /* 0x000000aca8a0723c */ /* 0x040fe2000004181c */
[----:B------:R-:W1:Y:S07]  /*10470*/  LDSM.16.MT88.4 R28, [R205+0x7900] ;  /* 0x00790000cd1c783b */ /* 0x000e6e0000004200 */
[C---:B------:R-:W-:Y:S01]  /*10480*/  HMMA.16816.F32.BF16 R164, R168.reuse, R174, R32 ;  /* 0x000000aea8a4723c */ /* 0x040fe20000041820 */
[----:B------:R-:W2:Y:S07]  /*10490*/  LDSM.16.MT88.4 R32, [R206+0x7900] ;  /* 0x00790000ce20783b */ /* 0x000eae0000004200 */
        /* <DEDUP_REMOVED lines=34> */
[----:B------:R-:W-:Y:S01]  /*106c0*/  MOV R133, R132 ;  /* 0x0000008400857202 */ /* 0x000fe20000000f00 */
[----:B------:R-:W-:-:S05]  /*106d0*/  @P0 BRA `(.L_x_976) ;  /* 0xffffc14000000947 */ /* 0x000fca000383ffff */
.L_x_975:
[----:B------:R-:W-:-:S06]  /*106e0*/  UISETP.GE.AND UP0, UPT, UR14, UR8, UPT ;  /* 0x000000080e00728c */ /* 0x000fcc000bf06270 */
[----:B------:R-:W-:-:S13]  /*106f0*/  PLOP3.LUT P0, PT, PT, PT, UP0, 0x80, 0x0 ;  /* 0x000000000000781c */ /* 0x000fda0003f0f008 */
[----:B------:R-:W-:Y:S05]  /*10700*/  @!P0 BRA `(.L_x_977) ;  /* 0x000048f000008947 */ /* 0x000fea0003800000 */
[----:B------:R-:W2:Y:S01]  /*10710*/  LDL.64 R6, [R1+0x48] ;  /* 0x0000480001067983 */ /* 0x000ea20000100a00 */
[----:B------:R-:W-:-:S03]  /*10720*/  ULDC.64 UR4, c[0x0][0x208] ;  /* 0x0000820000047ab9 */ /* 0x000fc60000000a00 */
[----:B------:R-:W2:Y:S04]  /*10730*/  LDL.64 R4, [R1+0x38] ;  /* 0x0000380001047983 */ /* 0x000ea80000100a00 */
[----:B------:R-:W3:Y:S04]  /*10740*/  LDL.64 R10, [R1+0x40] ;  /* 0x00004000010a7983 */ /* 0x000ee80000100a00 */
[----:B------:R-:W4:Y:S01]  /*10750*/  LDL.64 R8, [R1+0x30] ;  /* 0x0000300001087983 */ /* 0x000f220000100a00 */
[----:B------:R-:W-:Y:S01]  /*10760*/  MOV R134, R3 ;  /* 0x0000000300867202 */ /* 0x000fe20000000f00 */
[----:B------:R-:W-:Y:S01]  /*10770*/  IMAD.MOV.U32 R133, RZ, RZ, R132 ;  /* 0x000000ffff857224 */ /* 0x000fe200078e0084 */
[----:B------:R-:W-:-:S02]  /*10780*/  USHF.L.U64.HI UR21, UR4, 0x5, UR5 ;  /* 0x0000000504157899 */ /* 0x000fc40008010205 */
[----:B------:R-:W-:-:S03]  /*10790*/  USHF.L.U32 UR20, UR4, 0x5, URZ ;  /* 0x0000000504147899 */ /* 0x000fc6000800063f */
[----:B------:R-:W-:Y:S01]  /*107a0*/  ULDC.64 UR4, c[0x0][0x1e0] ;  /* 0x0000780000047ab9 */ /* 0x000fe20000000a00 */
[----:B--2---:R-:W-:-:S05]  /*107b0*/  MOV R4, R6 ;  /* 0x0000000600047202 */ /* 0x004fca0000000f00 */
[----:B------:R1:W-:Y:S01]  /*107c0*/  STL.64 [R1+0x38], R4 ;  /* 0x0000380401007387 */ /* 0x0003e20000100a00 */
[C---:B------:R-:W-:Y:S02]  /*107d0*/  IADD3 R236, P6, R6.reuse, 0x40, RZ ;  /* 0x0000004006ec7810 */ /* 0x040fe40007fde0ff */
[C---:B------:R-:W-:Y:S02]  /*107e0*/  IADD3 R232, P0, R6.reuse, 0xc0, RZ ;  /* 0x000000c006e87810 */ /* 0x040fe40007f1e0ff */
[----:B------:R-:W-:Y:S01]  /*107f0*/  IADD3 R234, P5, R6, 0x80, RZ ;  /* 0x0000008006ea7810 */ /* 0x000fe20007fbe0ff */
[--C-:B------:R-:W-:Y:S01]  /*10800*/  IMAD.X R237, RZ, RZ, R5.reuse, P6 ;  /* 0x000000ffffed7224 */ /* 0x100fe200030e0605 */
[C---:B---3--:R-:W-:Y:S01]  /*10810*/  IADD3 R252, P6, R10.reuse, 0x40, RZ ;  /* 0x000000400afc7810 */ /* 0x048fe20007fde0ff */
[--C-:B------:R-:W-:Y:S01]  /*10820*/  IMAD.X R233, RZ, RZ, R5.reuse, P0 ;  /* 0x000000ffffe97224 */ /* 0x100fe200000e0605 */
[C---:B------:R-:W-:Y:S01]  /*10830*/  IADD3 R246, P0, R10.reuse, 0xc0, RZ ;  /* 0x000000c00af67810 */ /* 0x040fe20007f1e0ff */
[----:B------:R-:W-:Y:S01]  /*10840*/  IMAD.X R235, RZ, RZ, R5, P5 ;  /* 0x000000ffffeb7224 */ /* 0x000fe200028e0605 */
[----:B------:R-:W-:Y:S01]  /*10850*/  IADD3 R248, P5, R10, 0x80, RZ ;  /* 0x000000800af87810 */ /* 0x000fe20007fbe0ff */
[----:B----4-:R-:W-:-:S02]  /*10860*/  IMAD.X R251, RZ, RZ, R9, P6 ;  /* 0x000000fffffb7224 */ /* 0x010fc400030e0609 */
[----:B------:R-:W-:Y:S01]  /*10870*/  IMAD.X R245, RZ, RZ, R9, P0 ;  /* 0x000000fffff57224 */ /* 0x000fe200000e0609 */
[----:B------:R-:W-:Y:S02]  /*10880*/  IADD3.X R247, RZ, R9, RZ, P5, !PT ;  /* 0x00000009fff77210 */ /* 0x000fe40002ffe4ff */
.L_x_986:
[----:B------:R-:W2:Y:S01]  /*10890*/  LDL.64 R196, [R1+0x38] ;  /* 0x0000380001c47983 */ /* 0x000ea20000100a00 */
[----:B------:R-:W-:Y:S04]  /*108a0*/  DEPBAR.LE SB0, 0x0 ;  /* 0x000080000000791a */ /* 0x000fe80000000000 */
[----:B------:R-:W-:Y:S01]  /*108b0*/  USHF.R.S32.HI UR7, URZ, 0x1f, UR14 ;  /* 0x0000001f3f077899 */ /* 0x000fe2000801140e */
[----:B------:R-:W3:Y:S01]  /*108c0*/  LDL.64 R172, [R1+0x48] ;  /* 0x0000480001ac7983 */ /* 0x000ee20000100a00 */
[----:B------:R-:W-:Y:S01]  /*108d0*/  UIMAD UR6, UR10, UR14, URZ ;  /* 0x0000000e0a0672a4 */ /* 0x000fe2000f8e023f */
[----:B------:R-:W-:Y:S01]  /*108e0*/  IMAD.U32 R2, RZ, RZ, UR14 ;  /* 0x0000000eff027e24 */ /* 0x000fe2000f8e00ff */
[----:B------:R-:W-:Y:S01]  /*108f0*/  UIMAD.WIDE.U32 UR22, UR14, UR11, UR20 ;  /* 0x0000000b0e1672a5 */ /* 0x000fe2000f8e0014 */
[----:B------:R-:W-:Y:S01]  /*10900*/  IMAD.U32 R20, RZ, RZ, UR14 ;  /* 0x0000000eff147e24 */ /* 0x000fe2000f8e00ff */
[----:B------:R-:W-:Y:S01]  /*10910*/  UIMAD UR6, UR7, UR11, UR6 ;  /* 0x0000000b070672a4 */ /* 0x000fe2000f8e0206 */
[----:B------:R-:W-:Y:S01]  /*10920*/  BAR.SYNC.DEFER_BLOCKING 0x0 ;  /* 0x0000000000007b1d */ /* 0x000fe20000010000 */
[----:B------:R-:W-:Y:S01]  /*10930*/  IMAD.U32 R12, RZ, RZ, UR14 ;  /* 0x0000000eff0c7e24 */ /* 0x000fe2000f8e00ff */
[----:B------:R-:W-:Y:S01]  /*10940*/  UISETP.GT.AND UP3, UPT, UR14, UR8, UPT ;  /* 0x000000080e00728c */ /* 0x000fe2000bf64270 */
[----:B------:R-:W-:Y:S04]  /*10950*/  IMAD.WIDE.U32 R20, R20, UR11, R234 ;  /* 0x0000000b14147c25 */ /* 0x000fe8000f8e00ea */
[----:B------:R-:W-:Y:S01]  /*10960*/  IMAD.U32 R22, RZ, RZ, UR14 ;  /* 0x0000000eff167e24 */ /* 0x000fe2000f8e00ff */
[----:B------:R-:W-:Y:S02]  /*10970*/  LEA R192, P5, R20, c[0x0][0x1f8], 0x1 ;  /* 0x00007e0014c07a11 */ /* 0x000fe400078a08ff */
[----:B------:R-:W-:Y:S01]  /*10980*/  IADD3 R21, R21, UR6, RZ ;  /* 0x0000000615157c10 */ /* 0x000fe2000fffe0ff */
[----:B------:R-:W-:Y:S02]  /*10990*/  IMAD.WIDE.U32 R22, R22, UR11, R236 ;  /* 0x0000000b16167c25 */ /* 0x000fe4000f8e00ec */
[----:B------:R-:W-:Y:S01]  /*109a0*/  @UP3 UIADD3 UR17, UR14, -0x1, URZ ;  /* 0xffffffff0e113890 */ /* 0x000fe2000fffe03f */
[----:B------:R-:W-:Y:S02]  /*109b0*/  LEA.HI.X R193, R20, c[0x0][0x1fc], R21, 0x1, P5 ;  /* 0x00007f0014c17a11 */ /* 0x000fe400028f0c15 */
[C---:B------:R-:W-:Y:S02]  /*109c0*/  LEA R28, P6, R22.reuse, c[0x0][0x1f8], 0x1 ;  /* 0x00007e00161c7a11 */ /* 0x040fe400078c08ff */
[----:B------:R-:W-:Y:S04]  /*109d0*/  IADD3 R23, R23, UR6, RZ ;  /* 0x0000000617177c10 */ /* 0x000fe8000fffe0ff */
[----:B------:R-:W-:Y:S01]  /*109e0*/  LEA.HI.X R29, R22, c[0x0][0x1fc], R23, 0x1, P6 ;  /* 0x00007f00161d7a11 */ /* 0x000fe200030f0c17 */
[----:B-----5:R-:W-:Y:S06]  /*109f0*/  LDSM.16.M88.4 R32, [R211+0x10100] ;  /* 0x01010000d320783b */ /* 0x020fec0000000200 */
[----:B------:R-:W4:Y:S06]  /*10a00*/  LDSM.16.M88.4 R8, [R204+0x8100] ;  /* 0x00810000cc08783b */ /* 0x000f2c0000000200 */
[----:B------:R-:W1:Y:S06]  /*10a10*/  LDSM.16.M88.4 R16, [R204+0x8900] ;  /* 0x00890000cc10783b */ /* 0x000e6c0000000200 */
[----:B------:R-:W1:Y:S06]  /*10a20*/  LDSM.16.M88.4 R24, [R204+0x9100] ;  /* 0x00910000cc18783b */ /* 0x000e6c0000000200 */
[----:B------:R-:W1:Y:S06]  /*10a30*/  LDSM.16.M88.4 R168, [R204+0x9900] ;  /* 0x00990000cca8783b */ /* 0x000e6c0000000200 */
[----:B------:R-:W-:Y:S06]  /*10a40*/  LDSM.16.M88.4 R176, [R215] ;  /* 0x00000000d7b0783b */ /* 0x000fec0000000200 */
[----:B------:R-:W-:Y:S06]  /*10a50*/  LDSM.16.M88.4 R180, [R230] ;  /* 0x00000000e6b4783b */ /* 0x000fec0000000200 */
[----:B------:R-:W-:Y:S01]  /*10a60*/  LDSM.16.M88.4 R184, [R229] ;  /* 0x00000000e5b8783b */ /* 0x000fe20000000200 */
[C---:B-1--4-:R-:W-:Y:S05]  /*10a70*/  HMMA.16816.F32.BF16 R4, R32.reuse, R8, RZ ;  /* 0x000000082004723c */ /* 0x052fea00000418ff */
[----:B------:R-:W-:Y:S03]  /*10a80*/  LDSM.16.M88.4 R188, [R228] ;  /* 0x00000000e4bc783b */ /* 0x000fe60000000200 */
[C---:B------:R-:W-:Y:S03]  /*10a90*/  HMMA.16816.F32.BF16 R8, R32.reuse, R10, RZ ;  /* 0x0000000a2008723c */ /* 0x040fe600000418ff */
[----:B------:R-:W4:Y:S06]  /*10aa0*/  LDL.64 R202, [R1+0x40] ;  /* 0x0000400001ca7983 */ /* 0x000f2c0000100a00 */
[----:B------:R-:W4:Y:S03]  /*10ab0*/  LDL.64 R200, [R1+0x30] ;  /* 0x0000300001c87983 */ /* 0x000f260000100a00 */
[----:B--2---:R-:W-:Y:S05]  /*10ac0*/  IMAD.WIDE.U32 R2, R2, UR11, R196 ;  /* 0x0000000b02027c25 */ /* 0x004fea000f8e00c4 */
[C---:B------:R-:W-:Y:S02]  /*10ad0*/  LEA R30, P0, R2.reuse, c[0x0][0x1f8], 0x1 ;  /* 0x00007e00021e7a11 */ /* 0x040fe400078008ff */
[----:B------:R-:W-:Y:S04]  /*10ae0*/  IADD3 R0, R3, UR6, RZ ;  /* 0x0000000603007c10 */ /* 0x000fe8000fffe0ff */
[----:B------:R-:W-:Y:S01]  /*10af0*/  LEA.HI.X R31, R2, c[0x0][0x1fc], R0, 0x1, P0 ;  /* 0x00007f00021f7a11 */ /* 0x000fe200000f0c00 */
[----:B------:R-:W-:Y:S02]  /*10b00*/  IMAD.WIDE.U32 R2, R12, UR11, R232 ;  /* 0x0000000b0c027c25 */ /* 0x000fe4000f8e00e8 */
[C---:B------:R-:W-:Y:S03]  /*10b10*/  HMMA.16816.F32.BF16 R12, R32.reuse, R16, RZ ;  /* 0x00000010200c723c */ /* 0x040fe600000418ff */
[C---:B------:R-:W-:Y:S02]  /*10b20*/  LEA R194, P0, R2.reuse, c[0x0][0x1f8], 0x1 ;  /* 0x00007e0002c27a11 */ /* 0x040fe400078008ff */
[----:B------:R-:W-:Y:S01]  /*10b30*/  IADD3 R0, R3, UR6, RZ ;  /* 0x0000000603007c10 */ /* 0x000fe2000fffe0ff */
[----:B------:R-:W-:Y:S02]  /*10b40*/  UIADD3 UR6, UR6, UR23, URZ ;  /* 0x0000001706067290 */ /* 0x000fe4000fffe03f */
[C---:B------:R-:W-:Y:S01]  /*10b50*/  HMMA.16816.F32.BF16 R16, R32.reuse, R18, RZ ;  /* 0x000000122010723c */ /* 0x040fe200000418ff */
[----:B------:R-:W-:Y:S03]  /*10b60*/  LEA.HI.X R195, R2, c[0x0][0x1fc], R0, 0x1, P0 ;  /* 0x00007f0002c37a11 */ /* 0x000fe600000f0c00 */
[----:B---3--:R-:W-:Y:S02]  /*10b70*/  IADD3 R0, P5, R172, UR22, RZ ;  /* 0x00000016ac007c10 */ /* 0x008fe4000ffbe0ff */
[----:B------:R-:W1:Y:S02]  /*10b80*/  LDSM.16.M88.4 R172, [R212+0x10100] ;  /* 0x01010000d4ac783b */ /* 0x000e640000000200 */
[C---:B------:R-:W-:Y:S01]  /*10b90*/  HMMA.16816.F32.BF16 R20, R32.reuse, R24, RZ ;  /* 0x000000182014723c */ /* 0x040fe200000418ff */
[----:B------:R-:W-:Y:S03]  /*10ba0*/  LEA R2, P0, R0, c[0x0][0x1f8], 0x1 ;  /* 0x00007e0000027a11 */ /* 0x000fe600078008ff */
[----:B------:R-:W-:Y:S01]  /*10bb0*/  @!PT LDS RZ, [RZ] ;  /* 0x00000000fffff984 */ /* 0x000fe20000000800 */
[----:B------:R-:W-:Y:S01]  /*10bc0*/  @!PT LDS RZ, [RZ] ;  /* 0x00000000fffff984 */ /* 0x000fe20000000800 */
[----:B------:R-:W-:Y:S01]  /*10bd0*/  @!PT LDS RZ, [RZ] ;  /* 0x00000000fffff984 */ /* 0x000fe20000000800 */
[----:B------:R2:W-:Y:S01]  /*10be0*/  LDGSTS.E.BYPASS.LTC128B.128 [R231+0x100], [R30.64], !P4 ;  /* 0x001000001ee77fae */ /* 0x0005e2000e101d52 */
[----:B------:R-:W-:Y:S02]  /*10bf0*/  IADD3.X R3, R197, UR6, RZ, P5, !PT ;  /* 0x00000006c5037c10 */ /* 0x000fe4000affe4ff */
[----:B------:R-:W-:Y:S01]  /*10c00*/  IADD3 R132, P5, R236, UR22, RZ ;  /* 0x00000016ec847c10 */ /* 0x000fe2000ffbe0ff */
[C---:B------:R-:W-:Y:S01]  /*10c10*/  HMMA.16816.F32.BF16 R24, R32.reuse, R26, RZ ;  /* 0x0000001a2018723c */ /* 0x040fe200000418ff */
[----:B------:R-:W-:Y:S01]  /*10c20*/  LEA.HI.X R3, R0, c[0x0][0x1fc], R3, 0x1, P0 ;  /* 0x00007f0000037a11 */ /* 0x000fe200000f0c03 */
[----:B------:R2:W-:Y:S02]  /*10c30*/  LDGSTS.E.BYPASS.LTC128B.128 [R231+0x2100], [R28.64], !P3 ;  /* 0x021000001ce77fae */ /* 0x0005e4000d901d52 */
[----:B------:R-:W-:Y:S04]  /*10c40*/  IADD3.X R0, R237, UR6, RZ, P5, !PT ;  /* 0x00000006ed007c10 */ /* 0x000fe8000affe4ff */
[----:B------:R3:W-:Y:S06]  /*10c50*/  LDGSTS.E.BYPASS.LTC128B.128 [R231+0x4100], [R192.64], !P2 ;  /* 0x04100000c0e77fae */ /* 0x0007ec000d101d52 */
[----:B------:R1:W-:Y:S06]  /*10c60*/  LDGSTS.E.BYPASS.LTC128B.128 [R231+0x6100], [R194.64], !P1 ;  /* 0x06100000c2e77fae */ /* 0x0003ec000c901d52 */
[----:B------:R1:W-:Y:S01]  /*10c70*/  LDGSTS.E.BYPASS.LTC128B.128 [R231+0x1100], [R2.64], !P4 ;  /* 0x0110000002e77fae */ /* 0x0003e2000e101d52 */
[C---:B--2---:R-:W-:Y:S01]  /*10c80*/  HMMA.16816.F32.BF16 R28, R32.reuse, R168, RZ ;  /* 0x000000a8201c723c */ /* 0x044fe200000418ff */
[C---:B---3--:R-:W-:Y:S07]  /*10c90*/  LEA R192, P0, R132.reuse, c[0x0][0x1f8], 0x1 ;  /* 0x00007e0084c07a11 */ /* 0x048fee00078008ff */
[----:B------:R-:W-:Y:S01]  /*10ca0*/  HMMA.16816.F32.BF16 R32, R32, R170, RZ ;  /* 0x000000aa2020723c */ /* 0x000fe200000418ff */
[----:B------:R-:W-:Y:S03]  /*10cb0*/  LEA.HI.X R193, R132, c[0x0][0x1fc], R0, 0x1, P0 ;  /* 0x00007f0084c17a11 */ /* 0x000fe600000f0c00 */
[----:B------:R-:W-:Y:S04]  /*10cc0*/  IADD3 R132, P0, R234, UR22, RZ ;  /* 0x00000016ea847c10 */ /* 0x000fe8000ff1e0ff */
[C---:B-1----:R-:W-:Y:S01]  /*10cd0*/  HMMA.16816.F32.BF16 R4, R172.reuse, R176, R4 ;  /* 0x000000b0ac04723c */ /* 0x042fe20000041804 */
[----:B------:R1:W-:Y:S04]  /*10ce0*/  LDGSTS.E.BYPASS.LTC128B.128 [R231+0x3100], [R192.64], !P3 ;  /* 0x03100000c0e77fae */ /* 0x0003e8000d901d52 */
[C---:B------:R-:W-:Y:S02]  /*10cf0*/  LEA R168, P6, R132.reuse, c[0x0][0x1f8], 0x1 ;  /* 0x00007e0084a87a11 */ /* 0x040fe400078c08ff */
[----:B------:R-:W-:Y:S01]  /*10d00*/  IADD3.X R3, R235, UR6, RZ, P0, !PT ;  /* 0x00000006eb037c10 */ /* 0x000fe200087fe4ff */
[C---:B------:R-:W-:Y:S04]  /*10d10*/  HMMA.16816.F32.BF16 R8, R172.reuse, R178, R8 ;  /* 0x000000b2ac08723c */ /* 0x040fe80000041808 */
[----:B------:R-:W-:Y:S02]  /*10d20*/  LEA.HI.X R169, R132, c[0x0][0x1fc], R3, 0x1, P6 ;  /* 0x00007f0084a97a11 */ /* 0x000fe400030f0c03 */
[----:B------:R-:W-:Y:S01]  /*10d30*/  IADD3 R0, P5, R232, UR22, RZ ;  /* 0x00000016e8007c10 */ /* 0x000fe2000ffbe0ff */
[----:B------:R-:W-:Y:S01]  /*10d40*/  @UP3 UIMAD.WIDE.U32 UR22, UR17, UR4, URZ ;  /* 0x00000004111632a5 */ /* 0x000fe2000f8e003f */
[C---:B------:R-:W-:Y:S01]  /*10d50*/  HMMA.16816.F32.BF16 R12, R172.reuse, R180, R12 ;  /* 0x000000b4ac0c723c */ /* 0x040fe2000004180c */
[----:B------:R2:W-:Y:S01]  /*10d60*/  LDGSTS.E.BYPASS.LTC128B.128 [R231+0x5100], [R168.64], !P2 ;  /* 0x05100000a8e77fae */ /* 0x0005e2000d101d52 */
[----:B------:R-:W-:Y:S01]  /*10d70*/  PLOP3.LUT P6, PT, PT, PT, UP3, 0x80, 0x0 ;  /* 0x000000000000781c */ /* 0x000fe20003fcf038 */
[----:B------:R-:W-:Y:S01]  /*10d80*/  @UP3 USHF.L.U32 UR7, UR22, 0x6, URZ ;  /* 0x0000000616073899 */ /* 0x000fe2000800063f */
[C---:B------:R-:W-:Y:S02]  /*10d90*/  LEA R2, P0, R0.reuse, c[0x0][0x1f8], 0x1 ;  /* 0x00007e0000027a11 */ /* 0x040fe400078008ff */
[----:B------:R-:W-:Y:S01]  /*10da0*/  IADD3.X R135, R233, UR6, RZ, P5, !PT ;  /* 0x00000006e9877c10 */ /* 0x000fe2000affe4ff */
[----:B------:R-:W-:Y:S01]  /*10db0*/  @UP3 USHF.R.S32.HI UR6, URZ, 0x1f, UR17 ;  /* 0x0000001f3f063899 */ /* 0x000fe20008011411 */
[C---:B------:R-:W-:Y:S01]  /*10dc0*/  HMMA.16816.F32.BF16 R16, R172.reuse, R182, R16 ;  /* 0x000000b6ac10723c */ /* 0x040fe20000041810 */
[----:B------:R-:W-:Y:S02]  /*10dd0*/  PLOP3.LUT P5, PT, PT, PT, UP3, 0x80, 0x0 ;  /* 0x000000000000781c */ /* 0x000fe40003faf038 */
[----:B------:R-:W-:Y:S01]  /*10de0*/  @UP3 UIMAD UR6, UR6, UR4, URZ ;  /* 0x00000004060632a4 */ /* 0x000fe2000f8e023f */
[----:B------:R-:W-:Y:S02]  /*10df0*/  LEA.HI.X R3, R0, c[0x0][0x1fc], R135, 0x1, P0 ;  /* 0x00007f0000037a11 */ /* 0x000fe400000f0c87 */
[----:B------:R-:W-:Y:S01]  /*10e00*/  PLOP3.LUT P0, PT, PT, PT, UP3, 0x80, 0x0 ;  /* 0x000000000000781c */ /* 0x000fe20003f0f038 */
[----:B------:R-:W-:Y:S01]  /*10e10*/  @UP3 UIMAD UR6, UR17, UR5, UR6 ;  /* 0x00000005110632a4 */ /* 0x000fe2000f8e0206 */
[C---:B------:R-:W-:Y:S01]  /*10e20*/  HMMA.16816.F32.BF16 R20, R172.reuse, R184, R20 ;  /* 0x000000b8ac14723c */ /* 0x040fe20000041814 */
[----:B------:R3:W-:Y:S02]  /*10e30*/  LDGSTS.E.BYPASS.LTC128B.128 [R231+0x7100], [R2.64], !P1 ;  /* 0x0710000002e77fae */ /* 0x0007e4000c901d52 */
[----:B------:R-:W-:Y:S03]  /*10e40*/  @UP3 UIADD3 UR6, UR23, UR6, URZ ;  /* 0x0000000617063290 */ /* 0x000fe6000fffe03f */
[----:B----4-:R-:W-:Y:S01]  /*10e50*/  @P5 IADD3 R0, P5, R202, UR7, RZ ;  /* 0x00000007ca005c10 */ /* 0x010fe2000ffbe0ff */
[----:B-1----:R-:W-:Y:S01]  /*10e60*/  LDSM.16.M88.4 R192, [R210+0x8100] ;  /* 0x00810000d2c0783b */ /* 0x002fe20000000200 */
[C---:B------:R-:W-:Y:S01]  /*10e70*/  HMMA.16816.F32.BF16 R24, R172.reuse, R186, R24 ;  /* 0x000000baac18723c */ /* 0x040fe20000041818 */
[----:B------:R-:W-:Y:S03]  /*10e80*/  @UP3 USHF.L.U64.HI UR6, UR22, 0x6, UR6 ;  /* 0x0000000616063899 */ /* 0x000fe60008010206 */
[C---:B------:R-:W-:Y:S01]  /*10e90*/  @P6 LEA R196, P6, R0.reuse, c[0x0][0x1c8], 0x1 ;  /* 0x0000720000c46a11 */ /* 0x040fe200078c08ff */
[----:B--2---:R-:W1:Y:S03]  /*10ea0*/  LDSM.16.M88.4 R168, [R214+0x10100] ;  /* 0x01010000d6a8783b */ /* 0x004e660000000200 */
[C---:B------:R-:W-:Y:S03]  /*10eb0*/  HMMA.16816.F32.BF16 R28, R172.reuse, R188, R28 ;  /* 0x000000bcac1c723c */ /* 0x040fe6000004181c */
[----:B------:R-:W2:Y:S05]  /*10ec0*/  LDSM.16.M88.4 R176, [R210+0x8900] ;  /* 0x00890000d2b0783b */ /* 0x000eaa0000000200 */
[----:B------:R-:W-:Y:S01]  /*10ed0*/  HMMA.16816.F32.BF16 R32, R172, R190, R32 ;  /* 0x000000beac20723c */ /* 0x000fe20000041820 */
[----:B------:R-:W4:Y:S03]  /*10ee0*/  LDSM.16.M88.4 R180, [R210+0x9100] ;  /* 0x00910000d2b4783b */ /* 0x000f260000000200 */
[----:B---3--:R-:W-:Y:S02]  /*10ef0*/  @P0 IADD3.X R2, R201, UR6, RZ, P5, !PT ;  /* 0x00000006c9020c10 */ /* 0x008fe4000affe4ff */
[----:B------:R-:W-:Y:S01]  /*10f00*/  PLOP3.LUT P0, PT, PT, PT, UP3, 0x80, 0x0 ;  /* 0x000000000000781c */ /* 0x000fe20003f0f038 */
[----:B------:R-:W0:Y:S01]  /*10f10*/  LDGDEPBAR ;  /* 0x00000000000079af */ /* 0x000e220000000000 */
[----:B------:R-:W-:Y:S05]  /*10f20*/  PLOP3.LUT P5, PT, PT, PT, UP3, 0x80, 0x0 ;  /* 0x000000000000781c */ /* 0x000fea0003faf038 */
[----:B------:R-:W3:Y:S06]  /*10f30*/  LDSM.16.M88.4 R172, [R210+0x9900] ;  /* 0x00990000d2ac783b */ /* 0x000eec0000000200 */
[----:B------:R-:W-:Y:S01]  /*10f40*/  LDSM.16.M88.4 R184, [R213+0x10100] ;  /* 0x01010000d5b8783b */ /* 0x000fe20000000200 */
[----:B------:R-:W-:Y:S02]  /*10f50*/  @P0 LEA.HI.X R199, R0, c[0x0][0x1cc], R2, 0x1, P6 ;  /* 0x0000730000c70a11 */ /* 0x000fe400030f0c02 */
[----:B------:R-:W-:Y:S02]  /*10f60*/  @P5 IADD3 R0, P5, R252, UR7, RZ ;  /* 0x00000007fc005c10 */ /* 0x000fe4000ffbe0ff */
[----:B------:R-:W-:Y:S01]  /*10f70*/  PLOP3.LUT P6, PT, PT, PT, UP3, 0x80, 0x0 ;  /* 0x000000000000781c */ /* 0x000fe20003fcf038 */
[----:B------:R-:W3:Y:S01]  /*10f80*/  LDSM.16.M88.4 R188, [R209] ;  /* 0x00000000d1bc783b */ /* 0x000ee20000000200 */
[----:B------:R-:W-:Y:S01]  /*10f90*/  PLOP3.LUT P0, PT, PT, PT, UP3, 0x80, 0x0 ;  /* 0x000000000000781c */ /* 0x000fe20003f0f038 */
[C---:B-1----:R-:W-:Y:S08]  /*10fa0*/  HMMA.16816.F32.BF16 R4, R168.reuse, R192, R4 ;  /* 0x000000c0a804723c */ /* 0x042ff00000041804 */
[C---:B------:R-:W-:Y:S01]  /*10fb0*/  HMMA.16816.F32.BF16 R8, R168.reuse, R194, R8 ;  /* 0x000000c2a808723c */ /* 0x040fe20000041808 */
[----:B------:R-:W1:Y:S03]  /*10fc0*/  LDSM.16.M88.4 R192, [R209+0x800] ;  /* 0x00080000d1c0783b */ /* 0x000e660000000200 */
[----:B------:R-:W-:Y:S02]  /*10fd0*/  @P0 IADD3.X R2, R251, UR6, RZ, P5, !PT ;  /* 0x00000006fb020c10 */ /* 0x000fe4000affe4ff */
[----:B------:R-:W-:Y:S02]  /*10fe0*/  PLOP3.LUT P0, PT, PT, PT, UP3, 0x80, 0x0 ;  /* 0x000000000000781c */ /* 0x000fe40003f0f038 */
[C---:B--2---:R-:W-:Y:S01]  /*10ff0*/  HMMA.16816.F32.BF16 R12, R168.reuse, R176, R12 ;  /* 0x000000b0a80c723c */ /* 0x044fe2000004180c */
[----:B------:R-:W-:Y:S07]  /*11000*/  PLOP3.LUT P5, PT, PT, PT, UP3, 0x80, 0x0 ;  /* 0x000000000000781c */ /* 0x000fee0003faf038 */
[C---:B------:R-:W-:Y:S01]  /*11010*/  HMMA.16816.F32.BF16 R16, R168.reuse, R178, R16 ;  /* 0x000000b2a810723c */ /* 0x040fe20000041810 */
[----:B------:R-:W-:Y:S07]  /*11020*/  LDSM.16.M88.4 R176, [R211+0x14100] ;  /* 0x01410000d3b0783b */ /* 0x000fee0000000200 */
[C---:B----4-:R-:W-:Y:S08]  /*11030*/  HMMA.16816.F32.BF16 R20, R168.reuse, R180, R20 ;  /* 0x000000b4a814723c */ /* 0x050ff00000041814 */
[C---:B------:R-:W-:Y:S01]  /*11040*/  HMMA.16816.F32.BF16 R24, R168.reuse, R182, R24 ;  /* 0x000000b6a818723c */ /* 0x040fe20000041818 */
[----:B------:R-:W-:Y:S07]  /*11050*/  LDSM.16.M88.4 R180, [R204+0xa100] ;  /* 0x00a10000ccb4783b */ /* 0x000fee0000000200 */
[C---:B---3--:R-:W-:Y:S08]  /*11060*/  HMMA.16816.F32.BF16 R28, R168.reuse, R172, R28 ;  /* 0x000000aca81c723c */ /* 0x048ff0000004181c */
[----:B------:R-:W-:Y:S01]  /*11070*/  HMMA.16816.F32.BF16 R32, R168, R174, R32 ;  /* 0x000000aea820723c */ /* 0x000fe20000041820 */
[----:B------:R-:W2:Y:S06]  /*11080*/  LDSM.16.M88.4 R168, [R209+0x1000] ;  /* 0x00100000d1a8783b */ /* 0x000eac0000000200 */
[----:B------:R-:W3:Y:S01]  /*11090*/  LDSM.16.M88.4 R172, [R209+0x1800] ;  /* 0x00180000d1ac783b */ /* 0x000ee20000000200 */
[C---:B------:R-:W-:Y:S08]  /*110a0*/  HMMA.16816.F32.BF16 R4, R184.reuse, R188, R4 ;  /* 0x000000bcb804723c */ /* 0x040ff00000041804 */
[C---:B------:R-:W-:Y:S01]  /*110b0*/  HMMA.16816.F32.BF16 R8, R184.reuse, R190, R8 ;  /* 0x000000beb808723c */ /* 0x040fe20000041808 */
[----:B------:R-:W4:Y:S07]  /*110c0*/  LDSM.16.M88.4 R188, [R204+0xa900] ;  /* 0x00a90000ccbc783b */ /* 0x000f2e0000000200 */
[C---:B-1----:R-:W-:Y:S08]  /*110d0*/  HMMA.16816.F32.BF16 R12, R184.reuse, R192, R12 ;  /* 0x000000c0b80c723c */ /* 0x042ff0000004180c */
[C---:B------:R-:W-:Y:S01]  /*110e0*/  HMMA.16816.F32.BF16 R16, R184.reuse, R194, R16 ;  /* 0x000000c2b810723c */ /* 0x040fe20000041810 */
[----:B------:R-:W1:Y:S07]  /*110f0*/  LDSM.16.M88.4 R192, [R204+0xb100] ;  /* 0x00b10000ccc0783b */ /* 0x000e6e0000000200 */
[C---:B--2---:R-:W-:Y:S08]  /*11100*/  HMMA.16816.F32.BF16 R20, R184.reuse, R168, R20 ;  /* 0x000000a8b814723c */ /* 0x044ff00000041814 */
[C---:B------:R-:W-:Y:S01]  /*11110*/  HMMA.16816.F32.BF16 R24, R184.reuse, R170, R24 ;  /* 0x000000aab818723c */ /* 0x040fe20000041818 */
[----:B------:R-:W2:Y:S07]  /*11120*/  LDSM.16.M88.4 R168, [R204+0xb900] ;  /* 0x00b90000cca8783b */ /* 0x000eae0000000200 */
[C---:B---3--:R-:W-:Y:S08]  /*11130*/  HMMA.16816.F32.BF16 R28, R184.reuse, R172, R28 ;  /* 0x000000acb81c723c */ /* 0x048ff0000004181c */
[----:B------:R-:W-:Y:S01]  /*11140*/  HMMA.16816.F32.BF16 R32, R184, R174, R32 ;  /* 0x000000aeb820723c */ /* 0x000fe20000041820 */
[----:B------:R-:W-:Y:S06]  /*11150*/  LDSM.16.M88.4 R172, [R212+0x14100] ;  /* 0x01410000d4ac783b */ /* 0x000fec0000000200 */
[----:B------:R-:W-:Y:S01]  /*11160*/  LDSM.16.M88.4 R184, [R226] ;  /* 0x00000000e2b8783b */ /* 0x000fe20000000200 */
[C---:B------:R-:W-:Y:S08]  /*11170*/  HMMA.16816.F32.BF16 R4, R176.reuse, R180, R4 ;  /* 0x000000b4b004723c */ /* 0x040ff00000041804 */
[C---:B------:R-:W-:Y:S01]  /*11180*/  HMMA.16816.F32.BF16 R8, R176.reuse, R182, R8 ;  /* 0x000000b6b008723c */ /* 0x040fe20000041808 */
[----:B------:R-:W3:Y:S07]  /*11190*/  LDSM.16.M88.4 R180, [R227] ;  /* 0x00000000e3b4783b */ /* 0x000eee0000000200 */
[C---:B----4-:R-:W-:Y:S08]  /*111a0*/  HMMA.16816.F32.BF16 R12, R176.reuse, R188, R12 ;  /* 0x000000bcb00c723c */ /* 0x050ff0000004180c */
[C---:B------:R-:W-:Y:S01]  /*111b0*/  HMMA.16816.F32.BF16 R16, R176.reuse, R190, R16 ;  /* 0x000000beb010723c */ /* 0x040fe20000041810 */
[----:B------:R-:W4:Y:S07]  /*111c0*/  LDSM.16.M88.4 R188, [R225] ;  /* 0x00000000e1bc783b */ /* 0x000f2e0000000200 */
[C---:B-1----:R-:W-:Y:S08]  /*111d0*/  HMMA.16816.F32.BF16 R20, R176.reuse, R192, R20 ;  /* 0x000000c0b014723c */ /* 0x042ff00000041814 */
[C---:B------:R-:W-:Y:S01]  /*111e0*/  HMMA.16816.F32.BF16 R24, R176.reuse, R194, R24 ;  /* 0x000000c2b018723c */ /* 0x040fe20000041818 */
[----:B------:R-:W1:Y:S07]  /*111f0*/  LDSM.16.M88.4 R192, [R224] ;  /* 0x00000000e0c0783b */ /* 0x000e6e0000000200 */
[C---:B--2---:R-:W-:Y:S08]  /*11200*/  HMMA.16816.F32.BF16 R28, R176.reuse, R168, R28 ;  /* 0x000000a8b01c723c */ /* 0x044ff0000004181c */
[----:B------:R-:W-:Y:S01]  /*11210*/  HMMA.16816.F32.BF16 R32, R176, R170, R32 ;  /* 0x000000aab020723c */ /* 0x000fe20000041820 */
[----:B------:R-:W-:Y:S06]  /*11220*/  LDSM.16.M88.4 R168, [R214+0x14100] ;  /* 0x01410000d6a8783b */ /* 0x000fec0000000200 */
[----:B------:R-:W2:Y:S01]  /*11230*/  LDSM.16.M88.4 R176, [R210+0xa100] ;  /* 0x00a10000d2b0783b */ /* 0x000ea20000000200 */
[C---:B---3--:R-:W-:Y:S08]  /*11240*/  HMMA.16816.F32.BF16 R4, R172.reuse, R180, R4 ;  /* 0x000000b4ac04723c */ /* 0x048ff00000041804 */
[C---:B------:R-:W-:Y:S01]  /*11250*/  HMMA.16816.F32.BF16 R8, R172.reuse, R182, R8 ;  /* 0x000000b6ac08723c */ /* 0x040fe20000041808 */
[----:B------:R-:W3:Y:S07]  /*11260*/  LDSM.16.M88.4 R180, [R210+0xa900] ;  /* 0x00a90000d2b4783b */ /* 0x000eee0000000200 */
[C---:B------:R-:W-:Y:S08]  /*11270*/  HMMA.16816.F32.BF16 R12, R172.reuse, R184, R12 ;  /* 0x000000b8ac0c723c */ /* 0x040ff0000004180c */
[C---:B------:R-:W-:Y:S01]  /*11280*/  HMMA.16816.F32.BF16 R16, R172.reuse, R186, R16 ;  /* 0x000000baac10723c */ /* 0x040fe20000041810 */
[----:B------:R-:W3:Y:S07]  /*11290*/  LDSM.16.M88.4 R184, [R210+0xb100] ;  /* 0x00b10000d2b8783b */ /* 0x000eee0000000200 */
[C---:B----4-:R-:W-:Y:S08]  /*112a0*/  HMMA.16816.F32.BF16 R20, R172.reuse, R188, R20 ;  /* 0x000000bcac14723c */ /* 0x050ff00000041814 */
[C---:B------:R-:W-:Y:S01]  /*112b0*/  HMMA.16816.F32.BF16 R24, R172.reuse, R190, R24 ;  /* 0x000000beac18723c */ /* 0x040fe20000041818 */
[----:B------:R-:W4:Y:S07]  /*112c0*/  LDSM.16.M88.4 R188, [R210+0xb900] ;  /* 0x00b90000d2bc783b */ /* 0x000f2e0000000200 */
[C---:B-1----:R-:W-:Y:S08]  /*112d0*/  HMMA.16816.F32.BF16 R28, R172.reuse, R192, R28 ;  /* 0x000000c0ac1c723c */ /* 0x042ff0000004181c */
[----:B------:R-:W-:Y:S01]  /*112e0*/  HMMA.16816.F32.BF16 R32, R172, R194, R32 ;  /* 0x000000c2ac20723c */ /* 0x000fe20000041820 */
[----:B------:R-:W-:Y:S06]  /*112f0*/  LDSM.16.M88.4 R172, [R213+0x14100] ;  /* 0x01410000d5ac783b */ /* 0x000fec0000000200 */
[----:B------:R-:W1:Y:S01]  /*11300*/  LDSM.16.M88.4 R192, [R209+0x2000] ;  /* 0x00200000d1c0783b */ /* 0x000e620000000200 */
[C---:B--2---:R-:W-:Y:S08]  /*11310*/  HMMA.16816.F32.BF16 R4, R168.reuse, R176, R4 ;  /* 0x000000b0a804723c */ /* 0x044ff00000041804 */
[C---:B------:R-:W-:Y:S01]  /*11320*/  HMMA.16816.F32.BF16 R8, R168.reuse, R178, R8 ;  /* 0x000000b2a808723c */ /* 0x040fe20000041808 */
[----:B------:R-:W2:Y:S07]  /*11330*/  LDSM.16.M88.4 R176, [R209+0x2800] ;  /* 0x00280000d1b0783b */ /* 0x000eae0000000200 */
[C---:B---3--:R-:W-:Y:S08]  /*11340*/  HMMA.16816.F32.BF16 R12, R168.reuse, R180, R12 ;  /* 0x000000b4a80c723c */ /* 0x048ff0000004180c */
[C---:B------:R-:W-:Y:S01]  /*11350*/  HMMA.16816.F32.BF16 R16, R168.reuse, R182, R16 ;  /* 0x000000b6a810723c */ /* 0x040fe20000041810 */
[----:B------:R-:W3:Y:S07]  /*11360*/  LDSM.16.M88.4 R180, [R209+0x3000] ;  /* 0x00300000d1b4783b */ /* 0x000eee0000000200 */
[C---:B------:R-:W-:Y:S08]  /*11370*/  HMMA.16816.F32.BF16 R20, R168.reuse, R184, R20 ;  /* 0x000000b8a814723c */ /* 0x040ff00000041814 */
[C---:B------:R-:W-:Y:S01]  /*11380*/  HMMA.16816.F32.BF16 R24, R168.reuse, R186, R24 ;  /* 0x000000baa818723c */ /* 0x040fe20000041818 */
[----:B------:R-:W-:Y:S07]  /*11390*/  LDSM.16.M88.4 R184, [R211+0x18100] ;  /* 0x01810000d3b8783b */ /* 0x000fee0000000200 */
[C---:B----4-:R-:W-:Y:S08]  /*113a0*/  HMMA.16816.F32.BF16 R28, R168.reuse, R188, R28 ;  /* 0x000000bca81c723c */ /* 0x050ff0000004181c */
[----:B------:R-:W-:Y:S01]  /*113b0*/  HMMA.16816.F32.BF16 R32, R168, R190, R32 ;  /* 0x000000bea820723c */ /* 0x000fe20000041820 */
[----:B------:R-:W4:Y:S06]  /*113c0*/  LDSM.16.M88.4 R168, [R209+0x3800] ;  /* 0x00380000d1a8783b */ /* 0x000f2c0000000200 */
[----:B------:R-:W4:Y:S01]  /*113d0*/  LDSM.16.M88.4 R188, [R204+0xc100] ;  /* 0x00c10000ccbc783b */ /* 0x000f220000000200 */
[C---:B-1----:R-:W-:Y:S08]  /*113e0*/  HMMA.16816.F32.BF16 R4, R172.reuse, R192, R4 ;  /* 0x000000c0ac04723c */ /* 0x042ff00000041804 */
[C---:B------:R-:W-:Y:S01]  /*113f0*/  HMMA.16816.F32.BF16 R8, R172.reuse, R194, R8 ;  /* 0x000000c2ac08723c */ /* 0x040fe20000041808 */
[----:B------:R-:W1:Y:S07]  /*11400*/  LDSM.16.M88.4 R192, [R204+0xc900] ;  /* 0x00c90000ccc0783b */ /* 0x000e6e0000000200 */
[C---:B--2---:R-:W-:Y:S08]  /*11410*/  HMMA.16816.F32.BF16 R12, R172.reuse, R176, R12 ;  /* 0x000000b0ac0c723c */ /* 0x044ff0000004180c */
[C---:B------:R-:W-:Y:S01]  /*11420*/  HMMA.16816.F32.BF16 R16, R172.reuse, R178, R16 ;  /* 0x000000b2ac10723c */ /* 0x040fe20000041810 */
[----:B------:R-:W-:Y:S07]  /*11430*/  LDSM.16.M88.4 R176, [R212+0x18100] ;  /* 0x01810000d4b0783b */ /* 0x000fee0000000200 */
[C---:B---3--:R-:W-:Y:S08]  /*11440*/  HMMA.16816.F32.BF16 R20, R172.reuse, R180, R20 ;  /* 0x000000b4ac14723c */ /* 0x048ff00000041814 */
[C---:B------:R-:W-:Y:S01]  /*11450*/  HMMA.16816.F32.BF16 R24, R172.reuse, R182, R24 ;  /* 0x000000b6ac18723c */ /* 0x040fe20000041818 */
[----:B------:R-:W-:Y:S07]  /*11460*/  LDSM.16.M88.4 R180, [R223] ;  /* 0x00000000dfb4783b */ /* 0x000fee0000000200 */
[C---:B----4-:R-:W-:Y:S08]  /*11470*/  HMMA.16816.F32.BF16 R28, R172.reuse, R168, R28 ;  /* 0x000000a8ac1c723c */ /* 0x050ff0000004181c */
[----:B------:R-:W-:Y:S01]  /*11480*/  HMMA.16816.F32.BF16 R32, R172, R170, R32 ;  /* 0x000000aaac20723c */ /* 0x000fe20000041820 */
[----:B------:R-:W2:Y:S06]  /*11490*/  LDSM.16.M88.4 R168, [R204+0xd100] ;  /* 0x00d10000cca8783b */ /* 0x000eac0000000200 */
[----:B------:R-:W3:Y:S01]  /*114a0*/  LDSM.16.M88.4 R172, [R204+0xd900] ;  /* 0x00d90000ccac783b */ /* 0x000ee20000000200 */
[C---:B------:R-:W-:Y:S08]  /*114b0*/  HMMA.16816.F32.BF16 R4, R184.reuse, R188, R4 ;  /* 0x000000bcb804723c */ /* 0x040ff00000041804 */
[C---:B------:R-:W-:Y:S01]  /*114c0*/  HMMA.16816.F32.BF16 R8, R184.reuse, R190, R8 ;  /* 0x000000beb808723c */ /* 0x040fe20000041808 */
[----:B------:R-:W4:Y:S07]  /*114d0*/  LDSM.16.M88.4 R188, [R222] ;  /* 0x00000000debc783b */ /* 0x000f2e0000000200 */
[C---:B-1----:R-:W-:Y:S08]  /*114e0*/  HMMA.16816.F32.BF16 R12, R184.reuse, R192, R12 ;  /* 0x000000c0b80c723c */ /* 0x042ff0000004180c */
[C---:B------:R-:W-:Y:S01]  /*114f0*/  HMMA.16816.F32.BF16 R16, R184.reuse, R194, R16 ;  /* 0x000000c2b810723c */ /* 0x040fe20000041810 */
[----:B------:R-:W1:Y:S07]  /*11500*/  LDSM.16.M88.4 R192, [R221] ;  /* 0x00000000ddc0783b */ /* 0x000e6e0000000200 */
[C---:B--2---:R-:W-:Y:S08]  /*11510*/  HMMA.16816.F32.BF16 R20, R184.reuse, R168, R20 ;  /* 0x000000a8b814723c */ /* 0x044ff00000041814 */
[C---:B------:R-:W-:Y:S01]  /*11520*/  HMMA.16816.F32.BF16 R24, R184.reuse, R170, R24 ;  /* 0x000000aab818723c */ /* 0x040fe20000041818 */
[----:B------:R-:W2:Y:S07]  /*11530*/  LDSM.16.M88.4 R168, [R220] ;  /* 0x00000000dca8783b */ /* 0x000eae0000000200 */
[C---:B---3--:R-:W-:Y:S08]  /*11540*/  HMMA.16816.F32.BF16 R28, R184.reuse, R172, R28 ;  /* 0x000000acb81c723c */ /* 0x048ff0000004181c */
[----:B------:R-:W-:Y:S01]  /*11550*/  HMMA.16816.F32.BF16 R32, R184, R174, R32 ;  /* 0x000000aeb820723c */ /* 0x000fe20000041820 */
[----:B------:R-:W-:Y:S06]  /*11560*/  LDSM.16.M88.4 R172, [R214+0x18100] ;  /* 0x01810000d6ac783b */ /* 0x000fec0000000200 */
[----:B------:R-:W-:Y:S01]  /*11570*/  LDSM.16.M88.4 R184, [R210+0xc900] ;  /* 0x00c90000d2b8783b */ /* 0x000fe20000000200 */
[C---:B------:R-:W-:Y:S08]  /*11580*/  HMMA.16816.F32.BF16 R4, R176.reuse, R180, R4 ;  /* 0x000000b4b004723c */ /* 0x040ff00000041804 */
[C---:B------:R-:W-:Y:S01]  /*11590*/  HMMA.16816.F32.BF16 R8, R176.reuse, R182, R8 ;  /* 0x000000b6b008723c */ /* 0x040fe20000041808 */
[----:B------:R-:W3:Y:S07]  /*115a0*/  LDSM.16.M88.4 R180, [R210+0xc100] ;  /* 0x00c10000d2b4783b */ /* 0x000eee0000000200 */
[C---:B----4-:R-:W-:Y:S08]  /*115b0*/  HMMA.16816.F32.BF16 R12, R176.reuse, R188, R12 ;  /* 0x000000bcb00c723c */ /* 0x050ff0000004180c */
[C---:B------:R-:W-:Y:S01]  /*115c0*/  HMMA.16816.F32.BF16 R16, R176.reuse, R190, R16 ;  /* 0x000000beb010723c */ /* 0x040fe20000041810 */
[----:B------:R-:W4:Y:S07]  /*115d0*/  LDSM.16.M88.4 R188, [R210+0xd100] ;  /* 0x00d10000d2bc783b */ /* 0x000f2e0000000200 */
[C---:B-1----:R-:W-:Y:S08]  /*115e0*/  HMMA.16816.F32.BF16 R20, R176.reuse, R192, R20 ;  /* 0x000000c0b014723c */ /* 0x042ff00000041814 */
[C---:B------:R-:W-:Y:S01]  /*115f0*/  HMMA.16816.F32.BF16 R24, R176.reuse, R194, R24 ;  /* 0x000000c2b018723c */ /* 0x040fe20000041818 */
[----:B------:R-:W1:Y:S07]  /*11600*/  LDSM.16.M88.4 R192, [R210+0xd900] ;  /* 0x00d90000d2c0783b */ /* 0x000e6e0000000200 */
        /* <DEDUP_REMOVED lines=29> */
[----:B------:R-:W4:Y:S01]  /*117e0*/  LDSM.16.M88.4 R188, [R219] ;  /* 0x00000000dbbc783b */ /* 0x000f220000000200 */
[C---:B-1----:R-:W-:Y:S08]  /*117f0*/  HMMA.16816.F32.BF16 R4, R172.reuse, R192, R4 ;  /* 0x000000c0ac04723c */ /* 0x042ff00000041804 */
[C---:B------:R-:W-:Y:S01]  /*11800*/  HMMA.16816.F32.BF16 R8, R172.reuse, R194, R8 ;  /* 0x000000c2ac08723c */ /* 0x040fe20000041808 */
[----:B------:R-:W1:Y:S07]  /*11810*/  LDSM.16.M88.4 R192, [R218] ;  /* 0x00000000dac0783b */ /* 0x000e6e0000000200 */
[C---:B--2---:R-:W-:Y:S08]  /*11820*/  HMMA.16816.F32.BF16 R12, R172.reuse, R176, R12 ;  /* 0x000000b0ac0c723c */ /* 0x044ff0000004180c */
[C---:B------:R-:W-:Y:S01]  /*11830*/  HMMA.16816.F32.BF16 R16, R172.reuse, R178, R16 ;  /* 0x000000b2ac10723c */ /* 0x040fe20000041810 */
[----:B------:R-:W2:Y:S07]  /*11840*/  LDSM.16.M88.4 R176, [R217] ;  /* 0x00000000d9b0783b */ /* 0x000eae0000000200 */
[C---:B---3--:R-:W-:Y:S08]  /*11850*/  HMMA.16816.F32.BF16 R20, R172.reuse, R180, R20 ;  /* 0x000000b4ac14723c */ /* 0x048ff00000041814 */
[C---:B------:R-:W-:Y:S01]  /*11860*/  HMMA.16816.F32.BF16 R24, R172.reuse, R182, R24 ;  /* 0x000000b6ac18723c */ /* 0x040fe20000041818 */
[----:B------:R-:W-:Y:S07]  /*11870*/  LDSM.16.M88.4 R180, [R210+0xe100] ;  /* 0x00e10000d2b4783b */ /* 0x000fee0000000200 */
[C---:B----4-:R-:W-:Y:S08]  /*11880*/  HMMA.16816.F32.BF16 R28, R172.reuse, R168, R28 ;  /* 0x000000a8ac1c723c */ /* 0x050ff0000004181c */
[----:B------:R-:W-:Y:S01]  /*11890*/  HMMA.16816.F32.BF16 R32, R172, R170, R32 ;  /* 0x000000aaac20723c */ /* 0x000fe20000041820 */
[----:B------:R-:W3:Y:S06]  /*118a0*/  LDSM.16.M88.4 R168, [R216] ;  /* 0x00000000d8a8783b */ /* 0x000eec0000000200 */
[----:B------:R-:W4:Y:S01]  /*118b0*/  LDSM.16.M88.4 R172, [R214+0x1c100] ;  /* 0x01c10000d6ac783b */ /* 0x000f220000000200 */
[C---:B------:R-:W-:Y:S08]  /*118c0*/  HMMA.16816.F32.BF16 R4, R184.reuse, R188, R4 ;  /* 0x000000bcb804723c */ /* 0x040ff00000041804 */
[C---:B------:R-:W-:Y:S01]  /*118d0*/  HMMA.16816.F32.BF16 R8, R184.reuse, R190, R8 ;  /* 0x000000beb808723c */ /* 0x040fe20000041808 */
[----:B------:R-:W4:Y:S07]  /*118e0*/  LDSM.16.M88.4 R188, [R210+0xe900] ;  /* 0x00e90000d2bc783b */ /* 0x000f2e0000000200 */
[C---:B-1----:R-:W-:Y:S08]  /*118f0*/  HMMA.16816.F32.BF16 R12, R184.reuse, R192, R12 ;  /* 0x000000c0b80c723c */ /* 0x042ff0000004180c */
[C---:B------:R-:W-:Y:S01]  /*11900*/  HMMA.16816.F32.BF16 R16, R184.reuse, R194, R16 ;  /* 0x000000c2b810723c */ /* 0x040fe20000041810 */
[----:B------:R-:W-:Y:S07]  /*11910*/  LDSM.16.M88.4 R192, [R209+0x6000] ;  /* 0x00600000d1c0783b */ /* 0x000fee0000000200 */
[C---:B--2---:R-:W-:Y:S08]  /*11920*/  HMMA.16816.F32.BF16 R20, R184.reuse, R176, R20 ;  /* 0x000000b0b814723c */ /* 0x044ff00000041814 */
[C---:B------:R-:W-:Y:S01]  /*11930*/  HMMA.16816.F32.BF16 R24, R184.reuse, R178, R24 ;  /* 0x000000b2b818723c */ /* 0x040fe20000041818 */
[----:B------:R-:W1:Y:S07]  /*11940*/  LDSM.16.M88.4 R176, [R210+0xf100] ;  /* 0x00f10000d2b0783b */ /* 0x000e6e0000000200 */
[C---:B---3--:R-:W-:Y:S08]  /*11950*/  HMMA.16816.F32.BF16 R28, R184.reuse, R168, R28 ;  /* 0x000000a8b81c723c */ /* 0x048ff0000004181c */
[----:B------:R-:W-:Y:S01]  /*11960*/  HMMA.16816.F32.BF16 R32, R184, R170, R32 ;  /* 0x000000aab820723c */ /* 0x000fe20000041820 */
[----:B------:R-:W2:Y:S06]  /*11970*/  LDSM.16.M88.4 R168, [R210+0xf900] ;  /* 0x00f90000d2a8783b */ /* 0x000eac0000000200 */
[----:B------:R-:W3:Y:S01]  /*11980*/  LDSM.16.M88.4 R184, [R213+0x1c100] ;  /* 0x01c10000d5b8783b */ /* 0x000ee20000000200 */
[C---:B----4-:R-:W-:Y:S08]  /*11990*/  HMMA.16816.F32.BF16 R4, R172.reuse, R180, R4 ;  /* 0x000000b4ac04723c */ /* 0x050ff00000041804 */
[C---:B------:R-:W-:Y:S07]  /*119a0*/  HMMA.16816.F32.BF16 R8, R172.reuse, R182, R8 ;  /* 0x000000b6ac08723c */ /* 0x040fee0000041808 */
[C---:B------:R-:W-:Y:S01]  /*119b0*/  @P6 LEA R182, P6, R0.reuse, c[0x0][0x1c8], 0x1 ;  /* 0x0000720000b66a11 */ /* 0x040fe200078c08ff */
[C---:B------:R-:W-:Y:S08]  /*119c0*/  HMMA.16816.F32.BF16 R12, R172.reuse, R188, R12 ;  /* 0x000000bcac0c723c */ /* 0x040ff0000004180c */
[C---:B------:R-:W-:Y:S04]  /*119d0*/  HMMA.16816.F32.BF16 R16, R172.reuse, R190, R16 ;  /* 0x000000beac10723c */ /* 0x040fe80000041810 */
[----:B------:R-:W-:Y:S02]  /*119e0*/  @P0 LEA.HI.X R197, R0, c[0x0][0x1cc], R2, 0x1, P6 ;  /* 0x0000730000c50a11 */ /* 0x000fe400030f0c02 */
[----:B------:R-:W-:Y:S02]  /*119f0*/  @P5 IADD3 R0, P5, R248, UR7, RZ ;  /* 0x00000007f8005c10 */ /* 0x000fe4000ffbe0ff */
[C---:B-1----:R-:W-:Y:S01]  /*11a00*/  HMMA.16816.F32.BF16 R20, R172.reuse, R176, R20 ;  /* 0x000000b0ac14723c */ /* 0x042fe20000041814 */
[----:B------:R-:W-:Y:S02]  /*11a10*/  PLOP3.LUT P6, PT, PT, PT, UP3, 0x80, 0x0 ;  /* 0x000000000000781c */ /* 0x000fe40003fcf038 */
[----:B------:R-:W-:Y:S05]  /*11a20*/  PLOP3.LUT P0, PT, PT, PT, UP3, 0x80, 0x0 ;  /* 0x000000000000781c */ /* 0x000fea0003f0f038 */
[C---:B------:R-:W-:Y:S08]  /*11a30*/  HMMA.16816.F32.BF16 R24, R172.reuse, R178, R24 ;  /* 0x000000b2ac18723c */ /* 0x040ff00000041818 */
[C---:B--2---:R-:W-:Y:S04]  /*11a40*/  HMMA.16816.F32.BF16 R28, R172.reuse, R168, R28 ;  /* 0x000000a8ac1c723c */ /* 0x044fe8000004181c */
[----:B------:R-:W-:Y:S02]  /*11a50*/  @P0 IADD3.X R2, R247, UR6, RZ, P5, !PT ;  /* 0x00000006f7020c10 */ /* 0x000fe4000affe4ff */
[----:B------:R-:W-:Y:S02]  /*11a60*/  PLOP3.LUT P0, PT, PT, PT, UP3, 0x80, 0x0 ;  /* 0x000000000000781c */ /* 0x000fe40003f0f038 */
[----:B------:R-:W-:Y:S01]  /*11a70*/  HMMA.16816.F32.BF16 R32, R172, R170, R32 ;  /* 0x000000aaac20723c */ /* 0x000fe20000041820 */
[----:B------:R-:W1:Y:S01]  /*11a80*/  LDSM.16.M88.4 R168, [R209+0x6800] ;  /* 0x00680000d1a8783b */ /* 0x000e620000000200 */
[----:B------:R-:W-:Y:S05]  /*11a90*/  PLOP3.LUT P5, PT, PT, PT, UP3, 0x80, 0x0 ;  /* 0x000000000000781c */ /* 0x000fea0003faf038 */
[C---:B------:R-:W-:Y:S01]  /*11aa0*/  @P6 LEA R172, P6, R0.reuse, c[0x0][0x1c8], 0x1 ;  /* 0x0000720000ac6a11 */ /* 0x040fe200078c08ff */
[C---:B---3--:R-:W-:Y:S08]  /*11ab0*/  HMMA.16816.F32.BF16 R4, R184.reuse, R192, R4 ;  /* 0x000000c0b804723c */ /* 0x048ff00000041804 */
[C---:B------:R-:W-:Y:S01]  /*11ac0*/  HMMA.16816.F32.BF16 R8, R184.reuse, R194, R8 ;  /* 0x000000c2b808723c */ /* 0x040fe20000041808 */
[----:B------:R-:W2:Y:S03]  /*11ad0*/  LDL R194, [R1+0x2c] ;  /* 0x00002c0001c27983 */ /* 0x000ea60000100800 */
[----:B------:R-:W-:Y:S02]  /*11ae0*/  @P0 LEA.HI.X R198, R0, c[0x0][0x1cc], R2, 0x1, P6 ;  /* 0x0000730000c60a11 */ /* 0x000fe400030f0c02 */
[----:B------:R-:W-:Y:S01]  /*11af0*/  @P5 IADD3 R0, P5, R246, UR7, RZ ;  /* 0x00000007f6005c10 */ /* 0x000fe2000ffbe0ff */
[----:B------:R-:W-:Y:S01]  /*11b00*/  @UP3 UIADD3 UR7, UP0, UR13, UR7, URZ ;  /* 0x000000070d073290 */ /* 0x000fe2000ff1e03f */
[----:B------:R-:W-:Y:S02]  /*11b10*/  PLOP3.LUT P6, PT, PT, PT, UP3, 0x80, 0x0 ;  /* 0x000000000000781c */ /* 0x000fe40003fcf038 */
[----:B------:R-:W-:Y:S06]  /*11b20*/  PLOP3.LUT P0, PT, PT, PT, UP3, 0x80, 0x0 ;  /* 0x000000000000781c */ /* 0x000fec0003f0f038 */
[----:B------:R-:W-:Y:S02]  /*11b30*/  FMUL.FTZ R4, R4, c[0x0][0x320] ;  /* 0x0000c80004047a20 */ /* 0x000fe40000410000 */
[----:B------:R-:W-:Y:S02]  /*11b40*/  FMUL.FTZ R5, R5, c[0x0][0x320] ;  /* 0x0000c80005057a20 */ /* 0x000fe40000410000 */
[----:B------:R-:W3:Y:S01]  /*11b50*/  MUFU.TANH R183, R4 ;  /* 0x0000000400b77308 */ /* 0x000ee20000002400 */
[----:B------:R-:W-:Y:S01]  /*11b60*/  FMUL.FTZ R6, R6, c[0x0][0x320] ;  /* 0x0000c80006067a20 */ /* 0x000fe20000410000 */
[----:B------:R-:W-:Y:S01]  /*11b70*/  @P6 LEA R135, P6, R0, c[0x0][0x1c8], 0x1 ;  /* 0x0000720000876a11 */ /* 0x000fe200078c08ff */
[----:B------:R-:W-:Y:S01]  /*11b80*/  FMUL.FTZ R7, R7, c[0x0][0x320] ;  /* 0x0000c80007077a20 */ /* 0x000fe20000410000 */
[----:B------:R-:W-:Y:S01]  /*11b90*/  @P0 IADD3.X R2, R245, UR6, RZ, P5, !PT ;  /* 0x00000006f5020c10 */ /* 0x000fe2000affe4ff */
[----:B------:R-:W-:Y:S01]  /*11ba0*/  FMUL.FTZ R8, R8, c[0x0][0x320] ;  /* 0x0000c80008087a20 */ /* 0x000fe20000410000 */
[C---:B-1----:R-:W-:Y:S01]  /*11bb0*/  HMMA.16816.F32.BF16 R12, R184.reuse, R168, R12 ;  /* 0x000000a8b80c723c */ /* 0x042fe2000004180c */
[----:B------:R-:W-:Y:S01]  /*11bc0*/  PLOP3.LUT P0, PT, PT, PT, UP3, 0x80, 0x0 ;  /* 0x000000000000781c */ /* 0x000fe20003f0f038 */
[----:B------:R-:W-:Y:S01]  /*11bd0*/  @UP3 UIADD3.X UR6, UR12, UR6, URZ, UP0, !UPT ;  /* 0x000000060c063290 */ /* 0x000fe200087fe43f */
[----:B------:R-:W-:Y:S01]  /*11be0*/  FMUL.FTZ R9, R9, c[0x0][0x320] ;  /* 0x0000c80009097a20 */ /* 0x000fe20000410000 */
[----:B------:R-:W1:Y:S01]  /*11bf0*/  MUFU.TANH R180, R5 ;  /* 0x0000000500b47308 */ /* 0x000e620000002400 */
[----:B------:R-:W-:Y:S01]  /*11c00*/  FMUL.FTZ R10, R10, c[0x0][0x320] ;  /* 0x0000c8000a0a7a20 */ /* 0x000fe20000410000 */
[----:B------:R-:W-:Y:S01]  /*11c10*/  PLOP3.LUT P5, PT, PT, PT, UP3, 0x80, 0x0 ;  /* 0x000000000000781c */ /* 0x000fe20003faf038 */
[----:B------:R-:W-:Y:S01]  /*11c20*/  FMUL.FTZ R11, R11, c[0x0][0x320] ;  /* 0x0000c8000b0b7a20 */ /* 0x000fe20000410000 */
[C---:B------:R-:W-:Y:S06]  /*11c30*/  HMMA.16816.F32.BF16 R16, R184.reuse, R170, R16 ;  /* 0x000000aab810723c */ /* 0x040fec0000041810 */
[----:B------:R-:W4:Y:S01]  /*11c40*/  MUFU.TANH R190, R6 ;  /* 0x0000000600be7308 */ /* 0x000f220000002400 */
[----:B------:R-:W-:Y:S02]  /*11c50*/  @P0 LEA.HI.X R193, R0, c[0x0][0x1cc], R2, 0x1, P6 ;  /* 0x0000730000c10a11 */ /* 0x000fe400030f0c02 */
[----:B------:R-:W-:Y:S02]  /*11c60*/  PLOP3.LUT P0, PT, PT, PT, UP3, 0x80, 0x0 ;  /* 0x000000000000781c */ /* 0x000fe40003f0f038 */
[----:B------:R-:W-:Y:S02]  /*11c70*/  PLOP3.LUT P6, PT, PT, PT, UP3, 0x80, 0x0 ;  /* 0x000000000000781c */ /* 0x000fe40003fcf038 */
[----:B------:R-:W-:Y:S03]  /*11c80*/  @P5 IADD3 R0, P5, R202, UR7, RZ ;  /* 0x00000007ca005c10 */ /* 0x000fe6000ffbe0ff */
[----:B------:R1:W1:Y:S01]  /*11c90*/  MUFU.TANH R191, R7 ;  /* 0x0000000700bf7308 */ /* 0x0002620000002400 */
[----:B------:R-:W-:Y:S02]  /*11ca0*/  FMUL.FTZ R12, R12, c[0x0][0x320] ;  /* 0x0000c8000c0c7a20 */ /* 0x000fe40000410000 */
[----:B------:R-:W-:Y:S02]  /*11cb0*/  FMUL.FTZ R13, R13, c[0x0][0x320] ;  /* 0x0000c8000d0d7a20 */ /* 0x000fe40000410000 */
[----:B------:R-:W-:Y:S02]  /*11cc0*/  FMUL.FTZ R14, R14, c[0x0][0x320] ;  /* 0x0000c8000e0e7a20 */ /* 0x000fe40000410000 */
[----:B------:R-:W-:Y:S01]  /*11cd0*/  FMUL.FTZ R15, R15, c[0x0][0x320] ;  /* 0x0000c8000f0f7a20 */ /* 0x000fe20000410000 */
[----:B------:R-:W-:Y:S01]  /*11ce0*/  @P6 LEA R132, P6, R0, c[0x0][0x1c8], 0x1 ;  /* 0x0000720000846a11 */ /* 0x000fe200078c08ff */
[----:B------:R-:W-:Y:S01]  /*11cf0*/  FMUL.FTZ R17, R17, c[0x0][0x320] ;  /* 0x0000c80011117a20 */ /* 0x000fe20000410000 */
[----:B------:R-:W2:Y:S01]  /*11d00*/  MUFU.TANH R178, R8 ;  /* 0x0000000800b27308 */ /* 0x000ea20000002400 */
[----:B------:R-:W-:Y:S01]  /*11d10*/  @P0 IADD3.X R2, R201, UR6, RZ, P5, !PT ;  /* 0x00000006c9020c10 */ /* 0x000fe2000affe4ff */
[----:B------:R-:W-:Y:S01]  /*11d20*/  FMUL.FTZ R16, R16, c[0x0][0x320] ;  /* 0x0000c80010107a20 */ /* 0x000fe20000410000 */
[----:B------:R-:W-:Y:S01]  /*11d30*/  PLOP3.LUT P0, PT, PT, PT, UP3, 0x80, 0x0 ;  /* 0x000000000000781c */ /* 0x000fe20003f0f038 */
[----:B------:R-:W-:Y:S01]  /*11d40*/  FMUL.FTZ R18, R18, c[0x0][0x320] ;  /* 0x0000c80012127a20 */ /* 0x000fe20000410000 */
[----:B------:R-:W-:Y:S01]  /*11d50*/  PLOP3.LUT P5, PT, PT, PT, UP3, 0x80, 0x0 ;  /* 0x000000000000781c */ /* 0x000fe20003faf038 */
[----:B------:R-:W-:Y:S04]  /*11d60*/  FMUL.FTZ R19, R19, c[0x0][0x320] ;  /* 0x0000c80013137a20 */ /* 0x000fe80000410000 */
[----:B------:R-:W2:Y:S01]  /*11d70*/  MUFU.TANH R168, R17 ;  /* 0x0000001100a87308 */ /* 0x000ea20000002400 */
[----:B-1----:R-:W1:Y:S05]  /*11d80*/  LDSM.16.M88.4 R4, [R209+0x7000] ;  /* 0x00700000d104783b */ /* 0x002e6a0000000200 */
[----:B------:R-:W-:Y:S02]  /*11d90*/  @P0 LEA.HI.X R192, R0, c[0x0][0x1cc], R2, 0x1, P6 ;  /* 0x0000730000c00a11 */ /* 0x000fe400030f0c02 */
[----:B------:R-:W-:Y:S02]  /*11da0*/  @P5 IADD3 R0, P5, R252, UR7, RZ ;  /* 0x00000007fc005c10 */ /* 0x000fe4000ffbe0ff */
[----:B------:R-:W1:Y:S01]  /*11db0*/  MUFU.TANH R175, R9 ;  /* 0x0000000900af7308 */ /* 0x000e620000002400 */
[----:B------:R-:W-:Y:S02]  /*11dc0*/  PLOP3.LUT P6, PT, PT, PT, UP3, 0x80, 0x0 ;  /* 0x000000000000781c */ /* 0x000fe40003fcf038 */
[----:B------:R-:W-:Y:S07]  /*11dd0*/  PLOP3.LUT P0, PT, PT, PT, UP3, 0x80, 0x0 ;  /* 0x000000000000781c */ /* 0x000fee0003f0f038 */
[----:B------:R-:W1:Y:S04]  /*11de0*/  MUFU.TANH R188, R10 ;  /* 0x0000000a00bc7308 */ /* 0x000e680000002400 */
[C---:B------:R-:W-:Y:S02]  /*11df0*/  @P6 LEA R2, P6, R0.reuse, c[0x0][0x1c8], 0x1 ;  /* 0x0000720000026a11 */ /* 0x040fe400078c08ff */
[----:B------:R-:W-:Y:S02]  /*11e00*/  @P0 IADD3.X R3, R251, UR6, RZ, P5, !PT ;  /* 0x00000006fb030c10 */ /* 0x000fe4000affe4ff */
[----:B------:R-:W-:Y:S02]  /*11e10*/  PLOP3.LUT P0, PT, PT, PT, UP3, 0x80, 0x0 ;  /* 0x000000000000781c */ /* 0x000fe40003f0f038 */
[----:B------:R3:W2:Y:S01]  /*11e20*/  MUFU.TANH R189, R11 ;  /* 0x0000000b00bd7308 */ /* 0x0006a20000002400 */
[----:B------:R-:W-:Y:S09]  /*11e30*/  PLOP3.LUT P5, PT, PT, PT, UP3, 0x80, 0x0 ;  /* 0x000000000000781c */ /* 0x000ff20003faf038 */
[----:B------:R4:W2:Y:S01]  /*11e40*/  MUFU.TANH R169, R16 ;  /* 0x0000001000a97308 */ /* 0x0008a20000002400 */
[----:B------:R-:W-:Y:S02]  /*11e50*/  @P0 LEA.HI.X R3, R0, c[0x0][0x1cc], R3, 0x1, P6 ;  /* 0x0000730000030a11 */ /* 0x000fe400030f0c03 */
[----:B------:R-:W-:Y:S01]  /*11e60*/  PLOP3.LUT P6, PT, PT, PT, UP3, 0x80, 0x0 ;  /* 0x000000000000781c */ /* 0x000fe20003fcf038 */
[C---:B-1----:R-:W-:Y:S01]  /*11e70*/  HMMA.16816.F32.BF16 R20, R184.reuse, R4, R20 ;  /* 0x00000004b814723c */ /* 0x042fe20000041814 */
[----:B------:R-:W-:Y:S02]  /*11e80*/  PLOP3.LUT P0, PT, PT, PT, UP3, 0x80, 0x0 ;  /* 0x000000000000781c */ /* 0x000fe40003f0f038 */
[----:B------:R-:W-:Y:S03]  /*11e90*/  @P5 IADD3 R0, P5, R248, UR7, RZ ;  /* 0x00000007f8005c10 */ /* 0x000fe6000ffbe0ff */
[----:B------:R-:W1:Y:S02]  /*11ea0*/  MUFU.TANH R173, R12 ;  /* 0x0000000c00ad7308 */ /* 0x000e640000002400 */
[C---:B------:R-:W-:Y:S01]  /*11eb0*/  HMMA.16816.F32.BF16 R24, R184.reuse, R6, R24 ;  /* 0x00000006b818723c */ /* 0x040fe20000041818 */
[----:B---3--:R-:W3:Y:S01]  /*11ec0*/  LDSM.16.M88.4 R8, [R209+0x7800] ;  /* 0x00780000d108783b */ /* 0x008ee20000000200 */
[----:B------:R-:W-:Y:S06]  /*11ed0*/  DEPBAR.LE SB0, 0x0 ;  /* 0x000080000000791a */ /* 0x000fec0000000000 */
[----:B------:R-:W1:Y:S01]  /*11ee0*/  MUFU.TANH R170, R13 ;  /* 0x0000000d00aa7308 */ /* 0x000e620000002400 */
[----:B------:R-:W-:Y:S01]  /*11ef0*/  @P0 IADD3.X R4, R247, UR6, RZ, P5, !PT ;  /* 0x00000006f7040c10 */ /* 0x000fe2000affe4ff */
[----:B------:R-:W-:Y:S01]  /*11f00*/  BAR.SYNC.DEFER_BLOCKING 0x0 ;  /* 0x0000000000007b1d */ /* 0x000fe20000010000 */
[----:B------:R-:W-:Y:S02]  /*11f10*/  PLOP3.LUT P0, PT, PT, PT, UP3, 0x80, 0x0 ;  /* 0x000000000000781c */ /* 0x000fe40003f0f038 */
[----:B----4-:R-:W-:Y:S02]  /*11f20*/  @P6 LEA R16, P6, R0, c[0x0][0x1c8], 0x1 ;  /* 0x0000720000106a11 */ /* 0x010fe400078c08ff */
[----:B------:R-:W-:Y:S01]  /*11f30*/  PLOP3.LUT P5, PT, PT, PT, UP3, 0x80, 0x0 ;  /* 0x000000000000781c */ /* 0x000fe20003faf038 */
[----:B------:R-:W-:Y:S02]  /*11f40*/  FMUL.FTZ R22, R22, c[0x0][0x320] ;  /* 0x0000c80016167a20 */ /* 0x000fe40000410000 */
[----:B------:R-:W4:Y:S01]  /*11f50*/  MUFU.TANH R179, R14 ;  /* 0x0000000e00b37308 */ /* 0x000f220000002400 */
[----:B------:R-:W-:Y:S02]  /*11f60*/  FMUL.FTZ R23, R23, c[0x0][0x320] ;  /* 0x0000c80017177a20 */ /* 0x000fe40000410000 */
[----:B------:R-:W-:Y:S03]  /*11f70*/  FMUL.FTZ R20, R20, c[0x0][0x320] ;  /* 0x0000c80014147a20 */ /* 0x000fe60000410000 */
[----:B------:R-:W-:Y:S02]  /*11f80*/  FMUL.FTZ R17, R25, c[0x0][0x320] ;  /* 0x0000c80019117a20 */ /* 0x000fe40000410000 */
[----:B------:R-:W4:Y:S01]  /*11f90*/  LDL R25, [R1+0x28] ;  /* 0x0000280001197983 */ /* 0x000f220000100800 */
[----:B------:R-:W-:Y:S01]  /*11fa0*/  @P0 LEA.HI.X R4, R0, c[0x0][0x1cc], R4, 0x1, P6 ;  /* 0x0000730000040a11 */ /* 0x000fe200030f0c04 */
[----:B------:R-:W1:Y:S01]  /*11fb0*/  MUFU.TANH R181, R15 ;  /* 0x0000000f00b57308 */ /* 0x000e620000002400 */
[----:B------:R-:W-:Y:S02]  /*11fc0*/  @P5 IADD3 R0, P5, R246, UR7, RZ ;  /* 0x00000007f6005c10 */ /* 0x000fe4000ffbe0ff */
[----:B------:R-:W-:Y:S02]  /*11fd0*/  PLOP3.LUT P6, PT, PT, PT, UP3, 0x80, 0x0 ;  /* 0x000000000000781c */ /* 0x000fe40003fcf038 */
[----:B------:R-:W-:Y:S05]  /*11fe0*/  PLOP3.LUT P0, PT, PT, PT, UP3, 0x80, 0x0 ;  /* 0x000000000000781c */ /* 0x000fea0003f0f038 */
[----:B------:R1:W1:Y:S01]  /*11ff0*/  MUFU.TANH R176, R18 ;  /* 0x0000001200b07308 */ /* 0x0002620000002400 */
[C---:B---3--:R-:W-:Y:S05]  /*12000*/  HMMA.16816.F32.BF16 R28, R184.reuse, R8, R28 ;  /* 0x00000008b81c723c */ /* 0x048fea000004181c */
[----:B------:R-:W-:Y:S04]  /*12010*/  @P6 LEA R6, P6, R0, c[0x0][0x1c8], 0x1 ;  /* 0x0000720000066a11 */ /* 0x000fe800078c08ff */
[----:B------:R3:W2:Y:S03]  /*12020*/  MUFU.TANH R177, R19 ;  /* 0x0000001300b17308 */ /* 0x0006a60000002400 */
[----:B------:R-:W-:Y:S01]  /*12030*/  @P0 IADD3.X R7, R245, UR6, RZ, P5, !PT ;  /* 0x00000006f5070c10 */ /* 0x000fe2000affe4ff */
[----:B------:R-:W-:Y:S01]  /*12040*/  HMMA.16816.F32.BF16 R32, R184, R10, R32 ;  /* 0x0000000ab820723c */ /* 0x000fe20000041820 */
[----:B------:R-:W-:Y:S01]  /*12050*/  PLOP3.LUT P0, PT, PT, PT, UP3, 0x80, 0x0 ;  /* 0x000000000000781c */ /* 0x000fe20003f0f038 */
[----:B------:R-:W-:Y:S01]  /*12060*/  USHF.L.U32 UR6, UR14, 0x6, URZ ;  /* 0x000000060e067899 */ /* 0x000fe2000800063f */
[----:B------:R-:W-:Y:S03]  /*12070*/  PLOP3.LUT P5, PT, PT, PT, UP2, 0x80, 0x0 ;  /* 0x000000000000781c */ /* 0x000fe60003faf028 */
[----:B------:R3:W2:Y:S01]  /*12080*/  MUFU.TANH R171, R22 ;  /* 0x0000001600ab7308 */ /* 0x0006a20000002400 */
[----:B-1----:R-:W-:Y:S07]  /*12090*/  FMUL.FTZ R18, R24, c[0x0][0x320] ;  /* 0x0000c80018127a20 */ /* 0x002fee0000410000 */
[----:B------:R-:W-:Y:S01]  /*120a0*/  @P0 LEA.HI.X R7, R0, c[0x0][0x1cc], R7, 0x1, P6 ;  /* 0x0000730000070a11 */ /* 0x000fe200030f0c07 */
[----:B------:R-:W-:Y:S01]  /*120b0*/  FMUL.FTZ R24, R26, c[0x0][0x320] ;  /* 0x0000c8001a187a20 */ /* 0x000fe20000410000 */
[----:B------:R-:W-:Y:S01]  /*120c0*/  PLOP3.LUT P6, PT, PT, PT, UP3, 0x80, 0x0 ;  /* 0x000000000000781c */ /* 0x000fe20003fcf038 */
[----:B------:R-:W-:Y:S01]  /*120d0*/  FMUL.FTZ R15, R28, c[0x0][0x320] ;  /* 0x0000c8001c0f7a20 */ /* 0x000fe20000410000 */
[----:B------:R1:W1:Y:S01]  /*120e0*/  MUFU.TANH R174, R23 ;  /* 0x0000001700ae7308 */ /* 0x0002620000002400 */
[----:B------:R-:W-:Y:S01]  /*120f0*/  PLOP3.LUT P0, PT, PT, PT, UP2, 0x80, 0x0 ;  /* 0x000000000000781c */ /* 0x000fe20003f0f028 */
[----:B------:R-:W-:Y:S02]  /*12100*/  FMUL.FTZ R14, R29, c[0x0][0x320] ;  /* 0x0000c8001d0e7a20 */ /* 0x000fe40000410000 */
[----:B---3--:R-:W-:Y:S02]  /*12110*/  FMUL.FTZ R19, R21, c[0x0][0x320] ;  /* 0x0000c80015137a20 */ /* 0x008fe40000410000 */
[----:B------:R-:W-:Y:S02]  /*12120*/  FMUL.FTZ R21, R31, c[0x0][0x320] ;  /* 0x0000c8001f157a20 */ /* 0x000fe40000410000 */
[----:B------:R-:W-:Y:S02]  /*12130*/  FMUL.FTZ R13, R32, c[0x0][0x320] ;  /* 0x0000c800200d7a20 */ /* 0x000fe40000410000 */
[----:B------:R-:W3:Y:S01]  /*12140*/  MUFU.TANH R20, R20 ;  /* 0x0000001400147308 */ /* 0x000ee20000002400 */
[----:B------:R-:W-:Y:S02]  /*12150*/  @P6 IMAD.MOV.U32 R8, RZ, RZ, R196 ;  /* 0x000000ffff086224 */ /* 0x000fe400078e00c4 */
[----:B------:R-:W-:Y:S01]  /*12160*/  @P6 IMAD.MOV.U32 R9, RZ, RZ, R199 ;  /* 0x000000ffff096224 */ /* 0x000fe200078e00c7 */
[----:B------:R-:W-:Y:S01]  /*12170*/  PLOP3.LUT P6, PT, PT, PT, UP3, 0x80, 0x0 ;  /* 0x000000000000781c */ /* 0x000fe20003fcf038 */
[----:B------:R-:W-:Y:S02]  /*12180*/  FMUL.FTZ R22, R30, c[0x0][0x320] ;  /* 0x0000c8001e167a20 */ /* 0x000fe40000410000 */
[----:B------:R-:W-:Y:S02]  /*12190*/  FMUL.FTZ R12, R33, c[0x0][0x320] ;  /* 0x0000c800210c7a20 */ /* 0x000fe40000410000 */
[----:B------:R-:W-:Y:S01]  /*121a0*/  FMUL.FTZ R35, R35, c[0x0][0x320] ;  /* 0x0000c80023237a20 */ /* 0x000fe20000410000 */
[----:B------:R-:W2:Y:S01]  /*121b0*/  MUFU.TANH R19, R19 ;  /* 0x0000001300137308 */ /* 0x000ea20000002400 */
[----:B-1----:R-:W-:Y:S09]  /*121c0*/  FMUL.FTZ R23, R27, c[0x0][0x320] ;  /* 0x0000c8001b177a20 */ /* 0x002ff20000410000 */
        /* <DEDUP_REMOVED lines=9> */
[----:B--2---:R-:W-:Y:S01]  /*12260*/  @P5 IMAD.HI.U32 R0, R194, c[0x0][0x2c8], RZ ;  /* 0x0000b200c2005a27 */ /* 0x004fe200078e00ff */
[----:B------:R-:W-:Y:S03]  /*12270*/  PLOP3.LUT P5, PT, PT, PT, UP3, 0x80, 0x0 ;  /* 0x000000000000781c */ /* 0x000fe60003faf038 */
[----:B------:R-:W-:Y:S01]  /*12280*/  IMAD.MOV.U32 R5, RZ, RZ, R194 ;  /* 0x000000ffff057224 */ /* 0x000fe200078e00c2 */
[----:B------:R-:W-:Y:S01]  /*12290*/  @P0 SHF.R.U32.HI R5, RZ, c[0x0][0x2cc], R0 ;  /* 0x0000b300ff050a19 */ /* 0x000fe20000011600 */
[----:B------:R-:W-:Y:S01]  /*122a0*/  IMAD.U32 R0, RZ, RZ, UR16 ;  /* 0x00000010ff007e24 */ /* 0x000fe2000f8e00ff */
[----:B------:R-:W-:Y:S02]  /*122b0*/  PLOP3.LUT P0, PT, PT, PT, UP3, 0x80, 0x0 ;  /* 0x000000000000781c */ /* 0x000fe40003f0f038 */
[----:B------:R-:W2:Y:S05]  /*122c0*/  MUFU.TANH R12, R12 ;  /* 0x0000000c000c7308 */ /* 0x000eaa0000002400 */
[----:B------:R-:W-:Y:S01]  /*122d0*/  @!PT LDS RZ, [RZ] ;  /* 0x00000000fffff984 */ /* 0x000fe20000000800 */
[----:B------:R-:W-:Y:S01]  /*122e0*/  @!PT LDS RZ, [RZ] ;  /* 0x00000000fffff984 */ /* 0x000fe20000000800 */
[----:B------:R-:W-:Y:S01]  /*122f0*/  @!PT LDS RZ, [RZ] ;  /* 0x00000000fffff984 */ /* 0x000fe20000000800 */
[----:B------:R1:W-:Y:S01]  /*12300*/  @P5 LDGSTS.E.BYPASS.LTC128B.128 [R231+0x8100], [R8.64], !P4 ;  /* 0x0810000008e75fae */ /* 0x0003e2000e101d52 */
[----:B------:R-:W-:Y:S05]  /*12310*/  PLOP3.LUT P5, PT, PT, PT, UP3, 0x80, 0x0 ;  /* 0x000000000000781c */ /* 0x000fea0003faf038 */
[----:B-1----:R-:W-:Y:S02]  /*12320*/  @P0 IMAD.MOV.U32 R8, RZ, RZ, R182 ;  /* 0x000000ffff080224 */ /* 0x002fe400078e00b6 */
[----:B------:R-:W-:Y:S01]  /*12330*/  @P0 IMAD.MOV.U32 R9, RZ, RZ, R197 ;  /* 0x000000ffff090224 */ /* 0x000fe200078e00c5 */
[----:B------:R-:W-:Y:S04]  /*12340*/  PLOP3.LUT P0, PT, PT, PT, UP3, 0x80, 0x0 ;  /* 0x000000000000781c */ /* 0x000fe80003f0f038 */
[----:B------:R1:W-:Y:S01]  /*12350*/  @P6 LDGSTS.E.BYPASS.LTC128B.128 [R231+0xa100], [R8.64], !P3 ;  /* 0x0a10000008e76fae */ /* 0x0003e2000d901d52 */
[----:B------:R-:W-:Y:S01]  /*12360*/  PLOP3.LUT P6, PT, PT, PT, UP3, 0x80, 0x0 ;  /* 0x000000000000781c */ /* 0x000fe20003fcf038 */
[----:B-1----:R-:W-:Y:S02]  /*12370*/  @P5 IMAD.MOV.U32 R8, RZ, RZ, R172 ;  /* 0x000000ffff085224 */ /* 0x002fe400078e00ac */
[----:B------:R-:W-:Y:S01]  /*12380*/  @P5 IMAD.MOV.U32 R9, RZ, RZ, R198 ;  /* 0x000000ffff095224 */ /* 0x000fe200078e00c6 */
[----:B------:R-:W-:Y:S04]  /*12390*/  PLOP3.LUT P5, PT, PT, PT, UP3, 0x80, 0x0 ;  /* 0x000000000000781c */ /* 0x000fe80003faf038 */
[----:B------:R1:W-:Y:S01]  /*123a0*/  @P0 LDGSTS.E.BYPASS.LTC128B.128 [R231+0xc100], [R8.64], !P2 ;  /* 0x0c10000008e70fae */ /* 0x0003e2000d101d52 */
[----:B------:R-:W-:Y:S04]  /*123b0*/  PLOP3.LUT P0, PT, PT, PT, UP3, 0x80, 0x0 ;  /* 0x000000000000781c */ /* 0x000fe80003f0f038 */
[----:B-1----:R-:W-:Y:S02]  /*123c0*/  @P6 IMAD.MOV.U32 R8, RZ, RZ, R135 ;  /* 0x000000ffff086224 */ /* 0x002fe400078e0087 */
[----:B------:R-:W-:Y:S01]  /*123d0*/  @P6 IMAD.MOV.U32 R9, RZ, RZ, R193 ;  /* 0x000000ffff096224 */ /* 0x000fe200078e00c1 */
[----:B------:R-:W-:Y:S01]  /*123e0*/  PLOP3.LUT P6, PT, PT, PT, UP3, 0x80, 0x0 ;  /* 0x000000000000781c */ /* 0x000fe20003fcf038 */
[----:B------:R1:W1:Y:S03]  /*123f0*/  MUFU.TANH R135, R35 ;  /* 0x0000002300877308 */ /* 0x0002660000002400 */
[----:B------:R1:W-:Y:S01]  /*12400*/  @P5 LDGSTS.E.BYPASS.LTC128B.128 [R231+0xe100], [R8.64], !P1 ;  /* 0x0e10000008e75fae */ /* 0x0003e2000c901d52 */
[----:B------:R-:W-:Y:S02]  /*12410*/  PLOP3.LUT P5, PT, PT, PT, UP3, 0x80, 0x0 ;  /* 0x000000000000781c */ /* 0x000fe40003faf038 */
[----:B------:R-:W-:Y:S01]  /*12420*/  PLOP3.LUT P5, PT, PT, PT, UP3, 0x80, 0x0 ;  /* 0x000000000000781c */ /* 0x000fe20003faf038 */
[----:B-1----:R-:W-:Y:S02]  /*12430*/  @P0 IMAD.MOV.U32 R8, RZ, RZ, R132 ;  /* 0x000000ffff080224 */ /* 0x002fe400078e0084 */
[----:B------:R-:W-:Y:S01]  /*12440*/  @P0 IMAD.MOV.U32 R9, RZ, RZ, R192 ;  /* 0x000000ffff090224 */ /* 0x000fe200078e00c0 */
[----:B------:R-:W-:Y:S04]  /*12450*/  PLOP3.LUT P0, PT, PT, PT, UP3, 0x80, 0x0 ;  /* 0x000000000000781c */ /* 0x000fe80003f0f038 */
[----:B------:R1:W-:Y:S01]  /*12460*/  @P6 LDGSTS.E.BYPASS.LTC128B.128 [R231+0x9100], [R8.64], !P4 ;  /* 0x0910000008e76fae */ /* 0x0003e2000e101d52 */
[----:B------:R-:W-:Y:S08]  /*12470*/  PLOP3.LUT P6, PT, PT, PT, UP3, 0x80, 0x0 ;  /* 0x000000000000781c */ /* 0x000ff00003fcf038 */
[----:B------:R4:W-:Y:S01]  /*12480*/  @P0 LDGSTS.E.BYPASS.LTC128B.128 [R231+0xb100], [R2.64], !P3 ;  /* 0x0b10000002e70fae */ /* 0x0009e2000d901d52 */
[----:B------:R-:W-:Y:S02]  /*12490*/  PLOP3.LUT P0, PT, PT, PT, UP3, 0x80, 0x0 ;  /* 0x000000000000781c */ /* 0x000fe40003f0f038 */
[----:B------:R-:W-:Y:S02]  /*124a0*/  PLOP3.LUT P0, PT, PT, PT, UP1, 0x40, 0x0 ;  /* 0x000000000000781c */ /* 0x000fe40003f0e818 */
[----:B-1----:R-:W-:Y:S02]  /*124b0*/  @P6 IMAD.MOV.U32 R8, RZ, RZ, R16 ;  /* 0x000000ffff086224 */ /* 0x002fe400078e0010 */
[----:B------:R-:W-:Y:S01]  /*124c0*/  @P6 IMAD.MOV.U32 R9, RZ, RZ, R4 ;  /* 0x000000ffff096224 */ /* 0x000fe200078e0004 */
[----:B------:R-:W-:Y:S01]  /*124d0*/  PLOP3.LUT P6, PT, PT, PT, UP3, 0x80, 0x0 ;  /* 0x000000000000781c */ /* 0x000fe20003fcf038 */
[----:B------:R-:W-:Y:S02]  /*124e0*/  FMUL.FTZ R16, R34, c[0x0][0x320] ;  /* 0x0000c80022107a20 */ /* 0x000fe40000410000 */
[----:B------:R-:W-:Y:S01]  /*124f0*/  IMAD.U32 R4, RZ, RZ, UR6 ;  /* 0x00000006ff047e24 */ /* 0x000fe2000f8e00ff */
[----:B------:R1:W-:Y:S03]  /*12500*/  @P5 LDGSTS.E.BYPASS.LTC128B.128 [R231+0xd100], [R8.64], !P2 ;  /* 0x0d10000008e75fae */ /* 0x0003e6000d101d52 */
[----:B------:R-:W1:Y:S01]  /*12510*/  MUFU.TANH R16, R16 ;  /* 0x0000001000107308 */ /* 0x000e620000002400 */
[----:B----4-:R-:W-:Y:S02]  /*12520*/  IADD3 R2, -R25, 0x1, -R4 ;  /* 0x0000000119027810 */ /* 0x010fe40007ffe904 */
[----:B------:R-:W4:Y:S02]  /*12530*/  SHFL.IDX PT, R3, R5, RZ, 0x1c1f ;  /* 0x001c1fff05037589 */ /* 0x000f2400000e0000 */
[----:B------:R-:W-:Y:S04]  /*12540*/  IADD3 R0, -R0, UR9, R2 ;  /* 0x0000000900007c10 */ /* 0x000fe8000fffe102 */
[----:B------:R1:W-:Y:S06]  /*12550*/  @P6 LDGSTS.E.BYPASS.LTC128B.128 [R231+0xf100], [R6.64], !P1 ;  /* 0x0f10000006e76fae */ /* 0x0003ec000c901d52 */
[----:B------:R-:W0:Y:S01]  /*12560*/  LDGDEPBAR ;  /* 0x00000000000079af */ /* 0x000e220000000000 */
[C---:B-1----:R-:W-:Y:S02]  /*12570*/  IADD3 R7, R0.reuse, c[0x0][0x328], RZ ;  /* 0x0000ca0000077a10 */ /* 0x042fe40007ffe0ff */
[----:B------:R-:W-:Y:S03]  /*12580*/  IADD3 R6, R0, UR15, RZ ;  /* 0x0000000f00067c10 */ /* 0x000fe6000fffe0ff */
[--C-:B----4-:R-:W-:Y:S02]  /*12590*/  IMAD.IADD R2, R7, 0x1, R3.reuse ;  /* 0x0000000107027824 */ /* 0x110fe400078e0203 */
[----:B------:R-:W-:Y:S01]  /*125a0*/  IMAD.IADD R0, R6, 0x1, R3 ;  /* 0x0000000106007824 */ /* 0x000fe200078e0203 */
[----:B------:R-:W-:-:S05]  /*125b0*/  @P0 BRA `(.L_x_978) ;  /* 0x0000019000000947 */ /* 0x000fca0003800000 */
[----:B--23--:R-:W-:Y:S01]  /*125c0*/  IMAD.U32 R8, RZ, RZ, UR16 ;  /* 0x00000010ff087e24 */ /* 0x00cfe2000f8e00ff */
        /* <DEDUP_REMOVED lines=13> */
.L_x_980:
[----:B------:R-:W-:Y:S04]  /*126a0*/  MOV R8, c[0x0][0x32c] ;  /* 0x0000cb0000087a02 */ /* 0x000fe80000000f00 */
[----:B------:R-:W-:Y:S11]  /*126b0*/  ISETP.NE.AND P0, PT, R8, 0x1, PT ;  /* 0x000000010800780c */ /* 0x000ff60003f05270 */
[----:B------:R-:W-:Y:S02]  /*126c0*/  @!UPT UIADD3 URZ, URZ, URZ, URZ ;  /* 0x0000003f3f3ff290 */ /* 0x000fe4000fffe03f */
[----:B------:R-:W-:Y:S05]  /*126d0*/  @P0 IMAD.HI.U32 R8, R3, c[0x0][0x330], RZ ;  /* 0x0000cc0003080a27 */ /* 0x000fea00078e00ff */
[----:B------:R-:W-:Y:S02]  /*126e0*/  @P0 SHF.R.U32.HI R3, RZ, c[0x0][0x334], R8 ;  /* 0x0000cd00ff030a19 */ /* 0x000fe40000011608 */
.L_x_981:
[----:B------:R-:W-:Y:S05]  /*126f0*/  BSYNC B0 ;  /* 0x0000000000007941 */ /* 0x000fea0003800000 */
.L_x_979:
[----:B------:R-:W-:Y:S04]  /*12700*/  IMAD R3, R3, c[0x0][0x32c], -R4 ;  /* 0x0000cb0003037a24 */ /* 0x000fe800078e0a04 */
[----:B------:R-:W-:Y:S05]  /*12710*/  IMAD.IADD R3, R3, 0x1, -R25 ;  /* 0x0000000103037824 */ /* 0x000fea00078e0a19 */
[----:B------:R-:W-:Y:S02]  /*12720*/  IADD3 R8, R3, c[0x0][0x32c], RZ ;  /* 0x0000cb0003087a10 */ /* 0x000fe40007ffe0ff */
[----:B------:R-:W-:Y:S02]  /*12730*/  IMNMX R0, R0, R3, !PT ;  /* 0x0000000300007217 */ /* 0x000fe40007800200 */
[----:B------:R-:W-:Y:S02]  /*12740*/  IMNMX R2, R2, R8, PT ;  /* 0x0000000802027217 */ /* 0x000fe40003800200 */
.L_x_978:
[----:B--23--:R-:W-:Y:S01]  /*12750*/  UISETP.GT.AND UP0, UPT, UR14, -0x1, UPT ;  /* 0xffffffff0e00788c */ /* 0x00cfe2000bf04270 */
        /* <DEDUP_REMOVED lines=83> */
.L_x_984:
[----:B------:R-:W-:Y:S04]  /*12c90*/  MOV R5, c[0x0][0x32c] ;  /* 0x0000cb0000057a02 */ /* 0x000fe80000000f00 */
[----:B------:R-:W-:Y:S11]  /*12ca0*/  ISETP.NE.AND P0, PT, R5, 0x1, PT ;  /* 0x000000010500780c */ /* 0x000ff60003f05270 */
[----:B------:R-:W-:Y:S02]  /*12cb0*/  @!UPT UIADD3 URZ, URZ, URZ, URZ ;  /* 0x0000003f3f3ff290 */ /* 0x000fe4000fffe03f */
[----:B------:R-:W-:Y:S05]  /*12cc0*/  @P0 IMAD.HI.U32 R5, R3, c[0x0][0x330], RZ ;  /* 0x0000cc0003050a27 */ /* 0x000fea00078e00ff */
[----:B------:R-:W-:Y:S02]  /*12cd0*/  @P0 SHF.R.U32.HI R3, RZ, c[0x0][0x334], R5 ;  /* 0x0000cd00ff030a19 */ /* 0x000fe40000011605 */
.L_x_985:
[----:B------:R-:W-:Y:S05]  /*12ce0*/  BSYNC B0 ;  /* 0x0000000000007941 */ /* 0x000fea0003800000 */
.L_x_983:
[----:B------:R-:W-:Y:S04]  /*12cf0*/  IMAD R4, R3, c[0x0][0x32c], -R4 ;  /* 0x0000cb0003047a24 */ /* 0x000fe800078e0a04 */
[----:B------:R-:W-:Y:S05]  /*12d00*/  IMAD.IADD R4, R4, 0x1, -R25 ;  /* 0x0000000104047824 */ /* 0x000fea00078e0a19 */
[----:B------:R-:W-:Y:S02]  /*12d10*/  IADD3 R3, R4, c[0x0][0x32c], RZ ;  /* 0x0000cb0004037a10 */ /* 0x000fe40007ffe0ff */
[----:B------:R-:W-:Y:S02]  /*12d20*/  IMNMX R0, R0, R4, !PT ;  /* 0x0000000400007217 */ /* 0x000fe40007800200 */
[----:B------:R-:W-:Y:S02]  /*12d30*/  IMNMX R2, R2, R3, PT ;  /* 0x0000000302027217 */ /* 0x000fe40003800200 */
.L_x_982:
        /* <DEDUP_REMOVED lines=10> */
[----:B------:R-:W-:Y:S02]  /*12de0*/  ISETP.LT.OR P0, PT, R2, 0x1, P0 ;  /* 0x000000010200780c */ /* 0x000fe40000701670 */
[----:B------:R-:W-:Y:S02]  /*12df0*/  PLOP3.LUT P5, PT, PT, PT, UP0, 0x80, 0x0 ;  /* 0x000000000000781c */ /* 0x000fe40003faf008 */
[----:B------:R-:W-:Y:S02]  /*12e00*/  FMNMX.FTZ R3, R175, R3, !PT ;  /* 0x00000003af037209 */ /* 0x000fe40007810000 */
[----:B------:R-:W-:Y:S02]  /*12e10*/  FSEL R4, R190, -INF , !P0 ;  /* 0xff800000be047808 */ /* 0x000fe40004000000 */
[----:B------:R-:W-:Y:S02]  /*12e20*/  ISETP.GT.AND P5, PT, R0, 0x8, P5 ;  /* 0x000000080000780c */ /* 0x000fe40002fa4270 */
        /* <DEDUP_REMOVED lines=16> */
[----:B------:R-:W-:Y:S02]  /*12f30*/  ISETP.GT.AND P5, PT, R0, 0x11, P5 ;  /* 0x000000110000780c */ /* 0x000fe40002fa4270 */
[----:B------:R-:W-:Y:S02]  /*12f40*/  PLOP3.LUT P0, PT, PT, PT, UP0, 0x80, 0x0 ;  /* 0x000000000000781c */ /* 0x000fe40003f0f008 */
[----:B------:R-:W-:Y:S02]  /*12f50*/  FMNMX.FTZ R12, R5, R12, !PT ;  /* 0x0000000c050c7209 */ /* 0x000fe40007810000 */
[----:B------:R-:W-:Y:S02]  /*12f60*/  ISETP.LT.OR P6, PT, R2, 0x11, P6 ;  /* 0x000000110200780c */ /* 0x000fe400037c1670 */
[----:B------:R-:W-:Y:S02]  /*12f70*/  FMNMX.FTZ R3, R186, R3, !PT ;  /* 0x00000003ba037209 */ /* 0x000fe40007810000 */
[----:B------:R-:W-:Y:S02]  /*12f80*/  ISETP.GT.AND P0, PT, R0, 0x18, P0 ;  /* 0x000000180000780c */ /* 0x000fe40000704270 */
[----:B------:R-:W-:Y:S02]  /*12f90*/  FMNMX.FTZ R12, R7, R12, !PT ;  /* 0x0000000c070c7209 */ /* 0x000fe40007810000 */
[----:B------:R-:W-:Y:S02]  /*12fa0*/  FSEL R179, R179, -INF , !P6 ;  /* 0xff800000b3b37808 */ /* 0x000fe40007000000 */
        /* <DEDUP_REMOVED lines=18> */
[----:B------:R-:W-:Y:S02]  /*130d0*/  ISETP.LT.OR P5, PT, R2, 0x21, P5 ;  /* 0x000000210200780c */ /* 0x000fe40002fa1670 */
[----:B------:R-:W-:Y:S02]  /*130e0*/  FMNMX.FTZ R12, R176, R12, !PT ;  /* 0x0000000cb00c7209 */ /* 0x000fe40007810000 */
        /* <DEDUP_REMOVED lines=14> */
[----:B------:R-:W-:Y:S01]  /*131d0*/  ISETP.LT.OR P5, PT, R2, 0x2a, P5 ;  /* 0x0000002a0200780c */ /* 0x000fe20002fa1670 */
[----:B------:R-:W-:Y:S01]  /*131e0*/  SHFL.BFLY PT, R13, R3, 0x2, 0x1f ;  /* 0x0c401f00030d7f89 */ /* 0x000fe200000e0000 */
[----:B------:R-:W-:Y:S02]  /*131f0*/  FSEL R183, R24, -INF , !P6 ;  /* 0xff80000018b77808 */ /* 0x000fe40007000000 */
[----:B------:R-:W-:Y:S02]  /*13200*/  PLOP3.LUT P6, PT, PT, PT, UP0, 0x80, 0x0 ;  /* 0x000000000000781c */ /* 0x000fe40003fcf008 */
[----:B------:R-:W-:Y:S02]  /*13210*/  FMNMX.FTZ R12, R174, R12, !PT ;  /* 0x0000000cae0c7209 */ /* 0x000fe40007810000 */
[----:B------:R-:W-:Y:S02]  /*13220*/  FSEL R185, R23, -INF , !P5 ;  /* 0xff80000017b97808 */ /* 0x000fe40006800000 */
[----:B------:R-:W-:Y:S02]  /*13230*/  ISETP.LT.OR P0, PT, R2, 0x31, P0 ;  /* 0x000000310200780c */ /* 0x000fe40000701670 */
[----:B------:R-:W-:Y:S02]  /*13240*/  ISETP.GT.AND P6, PT, R0, 0x31, P6 ;  /* 0x000000310000780c */ /* 0x000fe400037c4270 */
        /* <DEDUP_REMOVED lines=60> */
[C---:B------:R-:W-:Y:S01]  /*13610*/  FMUL.FTZ R32, R2.reuse, R164 ;  /* 0x000000a402207220 */ /* 0x040fe20000410000 */
        /* <DEDUP_REMOVED lines=31> */
[C---:B------:R-:W-:Y:S02]  /*13810*/  FMUL.FTZ R76, R2.reuse, R76 ;  /* 0x0000004c024c7220 */ /* 0x040fe40000410000 */
        /* <DEDUP_REMOVED lines=10> */
[----:B------:R-:W1:Y:S01]  /*138c0*/  LDSM.16.MT88.4 R136, [R207+0x100] ;  /* 0x00010000cf88783b */ /* 0x000e620000004200 */
[C---:B------:R-:W-:Y:S02]  /*138d0*/  FMUL.FTZ R10, R0.reuse, R142 ;  /* 0x0000008e000a7220 */ /* 0x040fe40000410000 */
[C---:B------:R-:W-:Y:S02]  /*138e0*/  FMUL.FTZ R11, R0.reuse, R143 ;  /* 0x0000008f000b7220 */ /* 0x040fe40000410000 */
[C---:B------:R-:W-:Y:S03]  /*138f0*/  HMMA.16816.F32.BF16 R4, R168.reuse, R12, R4 ;  /* 0x0000000ca804723c */ /* 0x040fe60000041804 */
[----:B------:R-:W2:Y:S02]  /*13900*/  LDSM.16.MT88.4 R140, [R205+0x2100] ;  /* 0x00210000cd8c783b */ /* 0x000ea40000004200 */
        /* <DEDUP_REMOVED lines=10> */
[----:B------:R-:W3:Y:S01]  /*139b0*/  LDSM.16.MT88.4 R144, [R206+0x2100] ;  /* 0x00210000ce90783b */ /* 0x000ee20000004200 */
        /* <DEDUP_REMOVED lines=8> */
[--C-:B------:R-:W-:Y:S01]  /*13a40*/  FFMA.FTZ R134, R173, c[0x0][0x2d0], -R172.reuse ;  /* 0x0000b400ad867a23 */ /* 0x100fe200000108ac */
[----:B------:R-:W-:Y:S01]  /*13a50*/  LDSM.16.MT88.4 R164, [R207+0x1900] ;  /* 0x00190000cfa4783b */ /* 0x000fe20000004200 */
[C---:B------:R-:W-:Y:S02]  /*13a60*/  FMUL.FTZ R22, R0.reuse, R154 ;  /* 0x0000009a00167220 */ /* 0x040fe40000410000 */
[----:B------:R4:W-:Y:S02]  /*13a70*/  MUFU.EX2 R240, R134 ;  /* 0x0000008600f07308 */ /* 0x0009e40000000800 */
        /* <DEDUP_REMOVED lines=11> */
[C---:B------:R-:W-:Y:S02]  /*13b30*/  FMUL.FTZ R50, R0.reuse, R50 ;  /* 0x0000003200327220 */ /* 0x040fe40000410000 */
[C---:B------:R-:W-:Y:S04]  /*13b40*/  FMUL.FTZ R30, R0.reuse, R162 ;  /* 0x000000a2001e7220 */ /* 0x040fe80000410000 */
[C---:B------:R-:W-:Y:S02]  /*13b50*/  FMUL.FTZ R31, R0.reuse, R163 ;  /* 0x000000a3001f7220 */ /* 0x040fe40000410000 */
[----:B------:R-:W-:Y:S01]  /*13b60*/  LDSM.16.MT88.4 R160, [R208+0x1900] ;  /* 0x00190000d0a0783b */ /* 0x000fe20000004200 */
[C---:B------:R-:W-:Y:S02]  /*13b70*/  FMUL.FTZ R51, R0.reuse, R51 ;  /* 0x0000003300337220 */ /* 0x040fe40000410000 */
[C---:B------:R-:W-:Y:S02]  /*13b80*/  FMUL.FTZ R54, R0.reuse, R54 ;  /* 0x0000003600367220 */ /* 0x040fe40000410000 */
[C---:B-1----:R-:W-:Y:S03]  /*13b90*/  HMMA.16816.F32.BF16 R28, R168.reuse, R136, R28 ;  /* 0x00000088a81c723c */ /* 0x042fe6000004181c */
[C---:B------:R-:W-:Y:S02]  /*13ba0*/  FMUL.FTZ R55, R0.reuse, R55 ;  /* 0x0000003700377220 */ /* 0x040fe40000410000 */
[C---:B------:R-:W-:Y:S02]  /*13bb0*/  FMUL.FTZ R58, R0.reuse, R58 ;  /* 0x0000003a003a7220 */ /* 0x040fe40000410000 */
[C---:B------:R-:W-:Y:S01]  /*13bc0*/  FMUL.FTZ R59, R0.reuse, R59 ;  /* 0x0000003b003b7220 */ /* 0x040fe20000410000 */
[C---:B------:R-:W-:Y:S01]  /*13bd0*/  HMMA.16816.F32.BF16 R32, R168.reuse, R138, R32 ;  /* 0x0000008aa820723c */ /* 0x040fe20000041820 */
[----:B------:R-:W1:Y:S03]  /*13be0*/  LDSM.16.MT88.4 R136, [R208+0x2100] ;  /* 0x00210000d088783b */ /* 0x000e660000004200 */
[--C-:B----4-:R-:W-:Y:S02]  /*13bf0*/  FFMA.FTZ R134, R175, c[0x0][0x2d0], -R172.reuse ;  /* 0x0000b400af867a23 */ /* 0x110fe400000108ac */
[C---:B------:R-:W-:Y:S02]  /*13c00*/  FMUL.FTZ R62, R0.reuse, R62 ;  /* 0x0000003e003e7220 */ /* 0x040fe40000410000 */
[C---:B--2---:R-:W-:Y:S01]  /*13c10*/  HMMA.16816.F32.BF16 R36, R168.reuse, R140, R36 ;  /* 0x0000008ca824723c */ /* 0x044fe20000041824 */
[----:B------:R2:W4:Y:S03]  /*13c20*/  MUFU.EX2 R239, R134 ;  /* 0x0000008600ef7308 */ /* 0x0005260000000800 */
[C---:B------:R-:W-:Y:S02]  /*13c30*/  FMUL.FTZ R63, R0.reuse, R63 ;  /* 0x0000003f003f7220 */ /* 0x040fe40000410000 */
[C---:B------:R-:W-:Y:S02]  /*13c40*/  FMUL.FTZ R66, R0.reuse, R66 ;  /* 0x0000004200427220 */ /* 0x040fe40000410000 */
[C---:B------:R-:W-:Y:S01]  /*13c50*/  HMMA.16816.F32.BF16 R40, R168.reuse, R142, R40 ;  /* 0x0000008ea828723c */ /* 0x040fe20000041828 */
[----:B------:R-:W5:Y:S03]  /*13c60*/  LDSM.16.MT88.4 R140, [R207+0x2100] ;  /* 0x00210000cf8c783b */ /* 0x000f660000004200 */
[C---:B------:R-:W-:Y:S02]  /*13c70*/  FMUL.FTZ R67, R0.reuse, R67 ;  /* 0x0000004300437220 */ /* 0x040fe40000410000 */
[C---:B------:R-:W-:Y:S02]  /*13c80*/  FMUL.FTZ R70, R0.reuse, R70 ;  /* 0x0000004600467220 */ /* 0x040fe40000410000 */
[C---:B---3--:R-:W-:Y:S04]  /*13c90*/  HMMA.16816.F32.BF16 R44, R168.reuse, R144, R44 ;  /* 0x00000090a82c723c */ /* 0x048fe8000004182c */
[C---:B------:R-:W-:Y:S02]  /*13ca0*/  FMUL.FTZ R71, R0.reuse, R71 ;  /* 0x0000004700477220 */ /* 0x040fe40000410000 */
[----:B------:R-:W-:Y:S02]  /*13cb0*/  FMUL.FTZ R74, R0, R74 ;  /* 0x0000004a004a7220 */ /* 0x000fe40000410000 */
[C---:B------:R-:W-:Y:S01]  /*13cc0*/  HMMA.16816.F32.BF16 R48, R168.reuse, R146, R48 ;  /* 0x00000092a830723c */ /* 0x040fe20000041830 */
[----:B------:R-:W3:Y:S03]  /*13cd0*/  LDSM.16.MT88.4 R144, [R205+0x4100] ;  /* 0x00410000cd90783b */ /* 0x000ee60000004200 */
[--C-:B--2---:R-:W-:Y:S02]  /*13ce0*/  FFMA.FTZ R134, R178, c[0x0][0x2d0], -R172.reuse ;  /* 0x0000b400b2867a23 */ /* 0x104fe400000108ac */
[C---:B------:R-:W-:Y:S02]  /*13cf0*/  FMUL.FTZ R75, R0.reuse, R75 ;  /* 0x0000004b004b7220 */ /* 0x040fe40000410000 */
[----:B------:R2:W-:Y:S01]  /*13d00*/  MUFU.EX2 R238, R134 ;  /* 0x0000008600ee7308 */ /* 0x0005e20000000800 */
        /* <DEDUP_REMOVED lines=8> */
[C---:B-----5:R-:W-:Y:S04]  /*13d90*/  HMMA.16816.F32.BF16 R60, R168.reuse, R140, R60 ;  /* 0x0000008ca83c723c */ /* 0x060fe8000004183c */
[C---:B------:R-:W-:Y:S02]  /*13da0*/  FMUL.FTZ R87, R0.reuse, R87 ;  /* 0x0000005700577220 */ /* 0x040fe40000410000 */
[----:B------:R-:W-:Y:S02]  /*13db0*/  FMUL.FTZ R90, R0, R90 ;  /* 0x0000005a005a7220 */ /* 0x000fe40000410000 */
[C---:B------:R-:W-:Y:S01]  /*13dc0*/  HMMA.16816.F32.BF16 R64, R168.reuse, R142, R64 ;  /* 0x0000008ea840723c */ /* 0x040fe20000041840 */
[----:B------:R-:W5:Y:S03]  /*13dd0*/  LDSM.16.MT88.4 R140, [R208+0x4100] ;  /* 0x00410000d08c783b */ /* 0x000f660000004200 */
[--C-:B--2---:R-:W-:Y:S02]  /*13de0*/  FFMA.FTZ R134, R180, c[0x0][0x2d0], -R172.reuse ;  /* 0x0000b400b4867a23 */ /* 0x104fe400000108ac */
[----:B------:R-:W-:Y:S02]  /*13df0*/  FMUL.FTZ R91, R0, R91 ;  /* 0x0000005b005b7220 */ /* 0x000fe40000410000 */
[C---:B---3--:R-:W-:Y:S01]  /*13e00*/  HMMA.16816.F32.BF16 R68, R168.reuse, R144, R68 ;  /* 0x00000090a844723c */ /* 0x048fe20000041844 */
[----:B------:R2:W-:Y:S03]  /*13e10*/  MUFU.EX2 R203, R134 ;  /* 0x0000008600cb7308 */ /* 0x0005e60000000800 */
[C---:B------:R-:W-:Y:S02]  /*13e20*/  FMUL.FTZ R92, R2.reuse, R92 ;  /* 0x0000005c025c7220 */ /* 0x040fe40000410000 */
[----:B------:R-:W-:Y:S02]  /*13e30*/  FMUL.FTZ R93, R2, R93 ;  /* 0x0000005d025d7220 */ /* 0x000fe40000410000 */
[C---:B------:R-:W-:Y:S01]  /*13e40*/  HMMA.16816.F32.BF16 R72, R168.reuse, R146, R72 ;  /* 0x00000092a848723c */ /* 0x040fe20000041848 */
[----:B------:R-:W3:Y:S03]  /*13e50*/  LDSM.16.MT88.4 R144, [R207+0x4100] ;  /* 0x00410000cf90783b */ /* 0x000ee60000004200 */
[C---:B------:R-:W-:Y:S02]  /*13e60*/  FMUL.FTZ R94, R0.reuse, R94 ;  /* 0x0000005e005e7220 */ /* 0x040fe40000410000 */
[----:B------:R-:W-:Y:S02]  /*13e70*/  FMUL.FTZ R95, R0, R95 ;  /* 0x0000005f005f7220 */ /* 0x000fe40000410000 */
[C---:B------:R-:W-:Y:S01]  /*13e80*/  FMUL.FTZ R96, R2.reuse, R96 ;  /* 0x0000006002607220 */ /* 0x040fe20000410000 */
[C---:B-1----:R-:W-:Y:S03]  /*13e90*/  HMMA.16816.F32.BF16 R76, R168.reuse, R136, R76 ;  /* 0x00000088a84c723c */ /* 0x042fe6000004184c */
[----:B------:R-:W-:Y:S02]  /*13ea0*/  FMUL.FTZ R97, R2, R97 ;  /* 0x0000006102617220 */ /* 0x000fe40000410000 */
[C---:B------:R-:W-:Y:S02]  /*13eb0*/  FMUL.FTZ R98, R0.reuse, R98 ;  /* 0x0000006200627220 */ /* 0x040fe40000410000 */
[----:B------:R-:W-:Y:S01]  /*13ec0*/  FMUL.FTZ R99, R0, R99 ;  /* 0x0000006300637220 */ /* 0x000fe20000410000 */
[C---:B------:R-:W-:Y:S01]  /*13ed0*/  HMMA.16816.F32.BF16 R80, R168.reuse, R138, R80 ;  /* 0x0000008aa850723c */ /* 0x040fe20000041850 */
[----:B------:R-:W1:Y:S03]  /*13ee0*/  LDSM.16.MT88.4 R136, [R205+0x6100] ;  /* 0x00610000cd88783b */ /* 0x000e660000004200 */
[--C-:B--2---:R-:W-:Y:S02]  /*13ef0*/  FFMA.FTZ R134, R179, c[0x0][0x2d0], -R133.reuse ;  /* 0x0000b400b3867a23 */ /* 0x104fe40000010885 */
[C---:B------:R-:W-:Y:S02]  /*13f00*/  FMUL.FTZ R100, R2.reuse, R100 ;  /* 0x0000006402647220 */ /* 0x040fe40000410000 */
[C---:B-----5:R-:W-:Y:S01]  /*13f10*/  HMMA.16816.F32.BF16 R84, R168.reuse, R140, R84 ;  /* 0x0000008ca854723c */ /* 0x060fe20000041854 */
[----:B------:R2:W-:Y:S03]  /*13f20*/  MUFU.EX2 R188, R134 ;  /* 0x0000008600bc7308 */ /* 0x0005e60000000800 */
[----:B------:R-:W-:Y:S02]  /*13f30*/  FMUL.FTZ R101, R2, R101 ;  /* 0x0000006502657220 */ /* 0x000fe40000410000 */
[C---:B------:R-:W-:Y:S02]  /*13f40*/  FMUL.FTZ R102, R0.reuse, R102 ;  /* 0x0000006600667220 */ /* 0x040fe40000410000 */
[C---:B------:R-:W-:Y:S01]  /*13f50*/  HMMA.16816.F32.BF16 R88, R168.reuse, R142, R88 ;  /* 0x0000008ea858723c */ /* 0x040fe20000041858 */
[----:B------:R-:W5:Y:S03]  /*13f60*/  LDSM.16.MT88.4 R140, [R206+0x6100] ;  /* 0x00610000ce8c783b */ /* 0x000f660000004200 */
[----:B------:R-:W-:Y:S02]  /*13f70*/  FMUL.FTZ R103, R0, R103 ;  /* 0x0000006700677220 */ /* 0x000fe40000410000 */
[C---:B------:R-:W-:Y:S02]  /*13f80*/  FMUL.FTZ R104, R2.reuse, R104 ;  /* 0x0000006802687220 */ /* 0x040fe40000410000 */
[C---:B---3--:R-:W-:Y:S04]  /*13f90*/  HMMA.16816.F32.BF16 R92, R168.reuse, R144, R92 ;  /* 0x00000090a85c723c */ /* 0x048fe8000004185c */
[----:B------:R-:W-:Y:S02]  /*13fa0*/  FMUL.FTZ R105, R2, R105 ;  /* 0x0000006902697220 */ /* 0x000fe40000410000 */
[C---:B------:R-:W-:Y:S02]  /*13fb0*/  FMUL.FTZ R106, R0.reuse, R106 ;  /* 0x0000006a006a7220 */ /* 0x040fe40000410000 */
[C---:B------:R-:W-:Y:S01]  /*13fc0*/  HMMA.16816.F32.BF16 R96, R168.reuse, R146, R96 ;  /* 0x00000092a860723c */ /* 0x040fe20000041860 */
[----:B------:R-:W3:Y:S03]  /*13fd0*/  LDSM.16.MT88.4 R144, [R208+0x6100] ;  /* 0x00610000d090783b */ /* 0x000ee60000004200 */
[--C-:B--2---:R-:W-:Y:S02]  /*13fe0*/  FFMA.FTZ R134, R181, c[0x0][0x2d0], -R133.reuse ;  /* 0x0000b400b5867a23 */ /* 0x104fe40000010885 */
[----:B------:R-:W-:Y:S02]  /*13ff0*/  FMUL.FTZ R107, R0, R107 ;  /* 0x0000006b006b7220 */ /* 0x000fe40000410000 */
[----:B------:R2:W2:Y:S01]  /*14000*/  MUFU.EX2 R180, R134 ;  /* 0x0000008600b47308 */ /* 0x0004a20000000800 */
[C---:B-1----:R-:W-:Y:S03]  /*14010*/  HMMA.16816.F32.BF16 R100, R168.reuse, R136, R100 ;  /* 0x00000088a864723c */ /* 0x042fe60000041864 */
[C---:B------:R-:W-:Y:S02]  /*14020*/  FMUL.FTZ R108, R2.reuse, R108 ;  /* 0x0000006c026c7220 */ /* 0x040fe40000410000 */
[----:B------:R-:W-:Y:S02]  /*14030*/  FMUL.FTZ R109, R2, R109 ;  /* 0x0000006d026d7220 */ /* 0x000fe40000410000 */
[C---:B------:R-:W-:Y:S01]  /*14040*/  FMUL.FTZ R110, R0.reuse, R110 ;  /* 0x0000006e006e7220 */ /* 0x040fe20000410000 */
[C---:B------:R-:W-:Y:S01]  /*14050*/  HMMA.16816.F32.BF16 R104, R168.reuse, R138, R104 ;  /* 0x0000008aa868723c */ /* 0x040fe20000041868 */
[----:B------:R-:W1:Y:S03]  /*14060*/  LDSM.16.MT88.4 R136, [R207+0x6100] ;  /* 0x00610000cf88783b */ /* 0x000e660000004200 */
[----:B------:R-:W-:Y:S02]  /*14070*/  FMUL.FTZ R111, R0, R111 ;  /* 0x0000006f006f7220 */ /* 0x000fe40000410000 */
[C---:B------:R-:W-:Y:S02]  /*14080*/  FMUL.FTZ R112, R2.reuse, R112 ;  /* 0x0000007002707220 */ /* 0x040fe40000410000 */
[----:B------:R-:W-:Y:S03]  /*14090*/  FMUL.FTZ R113, R2, R113 ;  /* 0x0000007102717220 */ /* 0x000fe60000410000 */
[C---:B-----5:R-:W-:Y:S03]  /*140a0*/  HMMA.16816.F32.BF16 R108, R168.reuse, R140, R108 ;  /* 0x0000008ca86c723c */ /* 0x060fe6000004186c */
[----:B------:R-:W-:Y:S02]  /*140b0*/  FMUL.FTZ R114, R0, R114 ;  /* 0x0000007200727220 */ /* 0x000fe40000410000 */
[--C-:B--2---:R-:W-:Y:S02]  /*140c0*/  FFMA.FTZ R134, R176, c[0x0][0x2d0], -R133.reuse ;  /* 0x0000b400b0867a23 */ /* 0x104fe40000010885 */
[----:B------:R-:W-:Y:S02]  /*140d0*/  FMUL.FTZ R115, R0, R115 ;  /* 0x0000007300737220 */ /* 0x000fe40000410000 */
[----:B------:R2:W-:Y:S03]  /*140e0*/  MUFU.EX2 R179, R134 ;  /* 0x0000008600b37308 */ /* 0x0005e60000000800 */
[C---:B------:R-:W-:Y:S02]  /*140f0*/  FMUL.FTZ R116, R2.reuse, R116 ;  /* 0x0000007402747220 */ /* 0x040fe40000410000 */
[C---:B------:R-:W-:Y:S01]  /*14100*/  HMMA.16816.F32.BF16 R112, R168.reuse, R142, R112 ;  /* 0x0000008ea870723c */ /* 0x040fe20000041870 */
[----:B------:R-:W5:Y:S02]  /*14110*/  LDSM.16.MT88.4 R140, [R205+0x900] ;  /* 0x00090000cd8c783b */ /* 0x000f640000004200 */
        /* <DEDUP_REMOVED lines=8> */
[--C-:B--2---:R-:W-:Y:S02]  /*141a0*/  FFMA.FTZ R134, R177, c[0x0][0x2d0], -R133.reuse ;  /* 0x0000b400b1867a23 */ /* 0x104fe40000010885 */
[C---:B------:R-:W-:Y:S02]  /*141b0*/  FMUL.FTZ R124, R2.reuse, R124 ;  /* 0x0000007c027c7220 */ /* 0x040fe40000410000 */
[----:B------:R2:W3:Y:S01]  /*141c0*/  MUFU.EX2 R178, R134 ;  /* 0x0000008600b27308 */ /* 0x0004e20000000800 */
[C---:B------:R-:W-:Y:S01]  /*141d0*/  HMMA.16816.F32.BF16 R120, R168.reuse, R146, R120 ;  /* 0x00000092a878723c */ /* 0x040fe20000041878 */
[----:B------:R-:W5:Y:S02]  /*141e0*/  LDSM.16.MT88.4 R144, [R206+0x900] ;  /* 0x00090000ce90783b */ /* 0x000f640000004200 */
[----:B------:R-:W-:Y:S02]  /*141f0*/  FMUL.FTZ R125, R2, R125 ;  /* 0x0000007d027d7220 */ /* 0x000fe40000410000 */
[C---:B------:R-:W-:Y:S02]  /*14200*/  FMUL.FTZ R126, R0.reuse, R126 ;  /* 0x0000007e007e7220 */ /* 0x040fe40000410000 */
[----:B------:R-:W-:Y:S02]  /*14210*/  FMUL.FTZ R127, R0, R127 ;  /* 0x0000007f007f7220 */ /* 0x000fe40000410000 */
[C---:B------:R-:W-:Y:S03]  /*14220*/  FMUL.FTZ R128, R2.reuse, R128 ;  /* 0x0000008002807220 */ /* 0x040fe60000410000 */
[----:B------:R-:W-:Y:S02]  /*14230*/  FMUL.FTZ R129, R2, R129 ;  /* 0x0000008102817220 */ /* 0x000fe40000410000 */
[C---:B-1----:R-:W-:Y:S03]  /*14240*/  HMMA.16816.F32.BF16 R124, R168.reuse, R136, R124 ;  /* 0x00000088a87c723c */ /* 0x042fe6000004187c */
[C---:B------:R-:W-:Y:S02]  /*14250*/  FMUL.FTZ R130, R0.reuse, R130 ;  /* 0x0000008200827220 */ /* 0x040fe40000410000 */
[----:B------:R-:W-:Y:S02]  /*14260*/  FMUL.FTZ R131, R0, R131 ;  /* 0x0000008300837220 */ /* 0x000fe40000410000 */
[----:B----4-:R-:W-:Y:S02]  /*14270*/  F2FP.BF16.PACK_AB R136, R239, R240 ;  /* 0x000000f0ef88723e */ /* 0x010fe400000010ff */
[----:B------:R-:W-:Y:S03]  /*14280*/  F2FP.BF16.PACK_AB R137, R180, R188 ;  /* 0x000000bcb489723e */ /* 0x000fe600000010ff */
[----:B------:R-:W-:Y:S03]  /*14290*/  HMMA.16816.F32.BF16 R128, R168, R138, R128 ;  /* 0x0000008aa880723c */ /* 0x000fe60000041880 */
[--C-:B--2---:R-:W-:Y:S04]  /*142a0*/  FFMA.FTZ R134, R184, c[0x0][0x2d0], -R172.reuse ;  /* 0x0000b400b8867a23 */ /* 0x104fe800000108ac */
[----:B------:R-:W-:Y:S01]  /*142b0*/  F2FP.BF16.PACK_AB R138, R203, R238 ;  /* 0x000000eecb8a723e */ /* 0x000fe200000010ff */
[----:B------:R1:W-:Y:S01]  /*142c0*/  MUFU.EX2 R202, R134 ;  /* 0x0000008600ca7308 */ /* 0x0003e20000000800 */
[----:B---3--:R-:W-:Y:S07]  /*142d0*/  F2FP.BF16.PACK_AB R139, R178, R179 ;  /* 0x000000b3b28b723e */ /* 0x008fee00000010ff */
[C---:B-----5:R-:W-:Y:S08]  /*142e0*/  HMMA.16816.F32.BF16 R4, R136.reuse, R140, R4 ;  /* 0x0000008c8804723c */ /* 0x060ff00000041804 */
        /* <DEDUP_REMOVED lines=15> */
[C---:B------:R-:W-:Y:S08]  /*143e0*/  HMMA.16816.F32.BF16 R36, R136.reuse, R156, R36 ;  /* 0x0000009c8824723c */ /* 0x040ff00000041824 */
[C---:B------:R-:W-:Y:S01]  /*143f0*/  HMMA.16816.F32.BF16 R40, R136.reuse, R158, R40 ;  /* 0x0000009e8828723c */ /* 0x040fe20000041828 */
[----:B------:R-:W3:Y:S07]  /*14400*/  LDSM.16.MT88.4 R156, [R206+0x4900] ;  /* 0x00490000ce9c783b */ /* 0x000eee0000004200 */
[C---:B--2---:R-:W-:Y:S04]  /*14410*/  HMMA.16816.F32.BF16 R44, R136.reuse, R140, R44 ;  /* 0x0000008c882c723c */ /* 0x044fe8000004182c */
[--C-:B-1----:R-:W-:Y:S04]  /*14420*/  FFMA.FTZ R134, R192, c[0x0][0x2d0], -R172.reuse ;  /* 0x0000b400c0867a23 */ /* 0x102fe800000108ac */
[C---:B------:R-:W-:Y:S01]  /*14430*/  HMMA.16816.F32.BF16 R48, R136.reuse, R142, R48 ;  /* 0x0000008e8830723c */ /* 0x040fe20000041830 */
[----:B------:R-:W1:Y:S01]  /*14440*/  LDSM.16.MT88.4 R140, [R208+0x4900] ;  /* 0x00490000d08c783b */ /* 0x000e620000004200 */
[----:B------:R2:W1:Y:S06]  /*14450*/  MUFU.EX2 R186, R134 ;  /* 0x0000008600ba7308 */ /* 0x00046c0000000800 */
[C---:B------:R-:W-:Y:S08]  /*14460*/  HMMA.16816.F32.BF16 R52, R136.reuse, R144, R52 ;  /* 0x000000908834723c */ /* 0x040ff00000041834 */
[C---:B------:R-:W-:Y:S01]  /*14470*/  HMMA.16816.F32.BF16 R56, R136.reuse, R146, R56 ;  /* 0x000000928838723c */ /* 0x040fe20000041838 */
[----:B------:R-:W1:Y:S07]  /*14480*/  LDSM.16.MT88.4 R144, [R207+0x4900] ;  /* 0x00490000cf90783b */ /* 0x000e6e0000004200 */
[C---:B-----5:R-:W-:Y:S04]  /*14490*/  HMMA.16816.F32.BF16 R60, R136.reuse, R148, R60 ;  /* 0x00000094883c723c */ /* 0x060fe8000004183c */
[--C-:B--2---:R-:W-:Y:S04]  /*144a0*/  FFMA.FTZ R134, R174, c[0x0][0x2d0], -R133.reuse ;  /* 0x0000b400ae867a23 */ /* 0x104fe80000010885 */
[C---:B------:R-:W-:Y:S01]  /*144b0*/  HMMA.16816.F32.BF16 R64, R136.reuse, R150, R64 ;  /* 0x000000968840723c */ /* 0x040fe20000041840 */
[----:B------:R-:W2:Y:S01]  /*144c0*/  LDSM.16.MT88.4 R148, [R205+0x6900] ;  /* 0x00690000cd94783b */ /* 0x000ea20000004200 */
[----:B------:R5:W-:Y:S06]  /*144d0*/  MUFU.EX2 R176, R134 ;  /* 0x0000008600b07308 */ /* 0x000bec0000000800 */
[C---:B---3--:R-:W-:Y:S08]  /*144e0*/  HMMA.16816.F32.BF16 R68, R136.reuse, R152, R68 ;  /* 0x000000988844723c */ /* 0x048ff00000041844 */
[C---:B------:R-:W-:Y:S01]  /*144f0*/  HMMA.16816.F32.BF16 R72, R136.reuse, R154, R72 ;  /* 0x0000009a8848723c */ /* 0x040fe20000041848 */
[----:B------:R-:W3:Y:S07]  /*14500*/  LDSM.16.MT88.4 R152, [R206+0x6900] ;  /* 0x00690000ce98783b */ /* 0x000eee0000004200 */
[C---:B------:R-:W-:Y:S04]  /*14510*/  HMMA.16816.F32.BF16 R76, R136.reuse, R156, R76 ;  /* 0x0000009c884c723c */ /* 0x040fe8000004184c */
[--C-:B-----5:R-:W-:Y:S03]  /*14520*/  FFMA.FTZ R134, R183, c[0x0][0x2d0], -R133.reuse ;  /* 0x0000b400b7867a23 */ /* 0x120fe60000010885 */
[--C-:B------:R-:W-:Y:S01]  /*14530*/  FFMA.FTZ R156, R182, c[0x0][0x2d0], -R133.reuse ;  /* 0x0000b400b69c7a23 */ /* 0x100fe20000010885 */
[C---:B------:R-:W-:Y:S01]  /*14540*/  HMMA.16816.F32.BF16 R80, R136.reuse, R158, R80 ;  /* 0x0000009e8850723c */ /* 0x040fe20000041850 */
[----:B------:R5:W-:Y:S07]  /*14550*/  MUFU.EX2 R175, R134 ;  /* 0x0000008600af7308 */ /* 0x000bee0000000800 */
[C---:B-1----:R-:W-:Y:S03]  /*14560*/  HMMA.16816.F32.BF16 R84, R136.reuse, R140, R84 ;  /* 0x0000008c8854723c */ /* 0x042fe60000041854 */
[----:B------:R1:W1:Y:S05]  /*14570*/  MUFU.EX2 R177, R156 ;  /* 0x0000009c00b17308 */ /* 0x00026a0000000800 */
[C---:B------:R-:W-:Y:S01]  /*14580*/  HMMA.16816.F32.BF16 R88, R136.reuse, R142, R88 ;  /* 0x0000008e8858723c */ /* 0x040fe20000041858 */
[----:B------:R-:W4:Y:S07]  /*14590*/  LDSM.16.MT88.4 R140, [R208+0x6900] ;  /* 0x00690000d08c783b */ /* 0x000f2e0000004200 */
[C---:B------:R-:W-:Y:S04]  /*145a0*/  HMMA.16816.F32.BF16 R92, R136.reuse, R144, R92 ;  /* 0x00000090885c723c */ /* 0x040fe8000004185c */
[--C-:B-----5:R-:W-:Y:S04]  /*145b0*/  FFMA.FTZ R134, R185, c[0x0][0x2d0], -R133.reuse ;  /* 0x0000b400b9867a23 */ /* 0x120fe80000010885 */
[C---:B------:R-:W-:Y:S01]  /*145c0*/  HMMA.16816.F32.BF16 R96, R136.reuse, R146, R96 ;  /* 0x000000928860723c */ /* 0x040fe20000041860 */
[----:B------:R-:W5:Y:S01]  /*145d0*/  LDSM.16.MT88.4 R144, [R207+0x6900] ;  /* 0x00690000cf90783b */ /* 0x000f620000004200 */
[----:B------:R4:W4:Y:S06]  /*145e0*/  MUFU.EX2 R174, R134 ;  /* 0x0000008600ae7308 */ /* 0x00092c0000000800 */
[C---:B--2---:R-:W-:Y:S01]  /*145f0*/  HMMA.16816.F32.BF16 R100, R136.reuse, R148, R100 ;  /* 0x000000948864723c */ /* 0x044fe20000041864 */
[----:B-1----:R-:W-:Y:S07]  /*14600*/  LDSM.16.MT88.4 R156, [R208+0x1100] ;  /* 0x00110000d09c783b */ /* 0x002fee0000004200 */
[C---:B------:R-:W-:Y:S01]  /*14610*/  HMMA.16816.F32.BF16 R104, R136.reuse, R150, R104 ;  /* 0x000000968868723c */ /* 0x040fe20000041868 */
[----:B------:R-:W1:Y:S07]  /*14620*/  LDSM.16.MT88.4 R148, [R205+0x1100] ;  /* 0x00110000cd94783b */ /* 0x000e6e0000004200 */
[C---:B---3--:R-:W-:Y:S04]  /*14630*/  HMMA.16816.F32.BF16 R108, R136.reuse, R152, R108 ;  /* 0x00000098886c723c */ /* 0x048fe8000004186c */
[--C-:B----4-:R-:W-:Y:S04]  /*14640*/  FFMA.FTZ R134, R193, c[0x0][0x2d0], -R172.reuse ;  /* 0x0000b400c1867a23 */ /* 0x110fe800000108ac */
[C---:B------:R-:W-:Y:S01]  /*14650*/  HMMA.16816.F32.BF16 R112, R136.reuse, R154, R112 ;  /* 0x0000009a8870723c */ /* 0x040fe20000041870 */
[----:B------:R-:W2:Y:S01]  /*14660*/  LDSM.16.MT88.4 R152, [R206+0x1100] ;  /* 0x00110000ce98783b */ /* 0x000ea20000004200 */
[----:B------:R3:W-:Y:S06]  /*14670*/  MUFU.EX2 R184, R134 ;  /* 0x0000008600b87308 */ /* 0x0007ec0000000800 */
[C---:B------:R-:W-:Y:S08]  /*14680*/  HMMA.16816.F32.BF16 R116, R136.reuse, R140, R116 ;  /* 0x0000008c8874723c */ /* 0x040ff00000041874 */
[C---:B------:R-:W-:Y:S01]  /*14690*/  HMMA.16816.F32.BF16 R120, R136.reuse, R142, R120 ;  /* 0x0000008e8878723c */ /* 0x040fe20000041878 */
[----:B------:R-:W4:Y:S07]  /*146a0*/  LDSM.16.MT88.4 R140, [R207+0x1100] ;  /* 0x00110000cf8c783b */ /* 0x000f2e0000004200 */
[C---:B-----5:R-:W-:Y:S04]  /*146b0*/  HMMA.16816.F32.BF16 R124, R136.reuse, R144, R124 ;  /* 0x00000090887c723c */ /* 0x060fe8000004187c */
[--C-:B---3--:R-:W-:Y:S04]  /*146c0*/  FFMA.FTZ R134, R194, c[0x0][0x2d0], -R172.reuse ;  /* 0x0000b400c2867a23 */ /* 0x108fe800000108ac */
[----:B------:R-:W-:Y:S01]  /*146d0*/  HMMA.16816.F32.BF16 R128, R136, R146, R128 ;  /* 0x000000928880723c */ /* 0x000fe20000041880 */
[----:B------:R-:W3:Y:S01]  /*146e0*/  LDSM.16.MT88.4 R144, [R205+0x3100] ;  /* 0x00310000cd90783b */ /* 0x000ee20000004200 */
[----:B------:R-:W5:Y:S05]  /*146f0*/  MUFU.EX2 R183, R134 ;  /* 0x0000008600b77308 */ /* 0x000f6a0000000800 */
[----:B------:R-:W-:Y:S02]  /*14700*/  F2FP.BF16.PACK_AB R136, R201, R202 ;  /* 0x000000cac988723e */ /* 0x000fe400000010ff */
[----:B------:R-:W-:Y:S03]  /*14710*/  F2FP.BF16.PACK_AB R138, R186, R187 ;  /* 0x000000bbba8a723e */ /* 0x000fe600000010ff */
[----:B------:R-:W-:Y:S02]  /*14720*/  F2FP.BF16.PACK_AB R137, R176, R177 ;  /* 0x000000b1b089723e */ /* 0x000fe400000010ff */
[----:B------:R-:W-:Y:S07]  /*14730*/  F2FP.BF16.PACK_AB R139, R174, R175 ;  /* 0x000000afae8b723e */ /* 0x000fee00000010ff */
[C---:B-1----:R-:W-:Y:S03]  /*14740*/  HMMA.16816.F32.BF16 R4, R136.reuse, R148, R4 ;  /* 0x000000948804723c */ /* 0x042fe60000041804 */
[----:B-----5:R-:W-:Y:S01]  /*14750*/  F2FP.BF16.PACK_AB R168, R183, R184 ;  /* 0x000000b8b7a8723e */ /* 0x020fe200000010ff */
[--C-:B------:R-:W-:Y:S04]  /*14760*/  FFMA.FTZ R134, R195, c[0x0][0x2d0], -R172.reuse ;  /* 0x0000b400c3867a23 */ /* 0x100fe800000108ac */
[C---:B------:R-:W-:Y:S01]  /*14770*/  HMMA.16816.F32.BF16 R8, R136.reuse, R150, R8 ;  /* 0x000000968808723c */ /* 0x040fe20000041808 */
[----:B------:R-:W1:Y:S01]  /*14780*/  LDSM.16.MT88.4 R148, [R206+0x3100] ;  /* 0x00310000ce94783b */ /* 0x000e620000004200 */
[----:B------:R5:W-:Y:S02]  /*14790*/  MUFU.EX2 R182, R134 ;  /* 0x0000008600b67308 */ /* 0x000be40000000800 */
[----:B------:R-:W-:Y:S04]  /*147a0*/  FFMA.FTZ R172, R196, c[0x0][0x2d0], -R172 ;  /* 0x0000b400c4ac7a23 */ /* 0x000fe800000108ac */
[C---:B--2---:R-:W-:Y:S04]  /*147b0*/  HMMA.16816.F32.BF16 R12, R136.reuse, R152, R12 ;  /* 0x00000098880c723c */ /* 0x044fe8000004180c */
[----:B------:R-:W2:Y:S04]  /*147c0*/  MUFU.EX2 R181, R172 ;  /* 0x000000ac00b57308 */ /* 0x000ea80000000800 */
[C---:B------:R-:W-:Y:S01]  /*147d0*/  HMMA.16816.F32.BF16 R16, R136.reuse, R154, R16 ;  /* 0x0000009a8810723c */ /* 0x040fe20000041810 */
[----:B------:R-:W1:Y:S07]  /*147e0*/  LDSM.16.MT88.4 R152, [R208+0x3100] ;  /* 0x00310000d098783b */ /* 0x000e6e0000004200 */
[C---:B------:R-:W-:Y:S04]  /*147f0*/  HMMA.16816.F32.BF16 R20, R136.reuse, R156, R20 ;  /* 0x0000009c8814723c */ /* 0x040fe80000041814 */
[--C-:B-----5:R-:W-:Y:S04]  /*14800*/  FFMA.FTZ R134, R189, c[0x0][0x2d0], -R133.reuse ;  /* 0x0000b400bd867a23 */ /* 0x120fe80000010885 */
[C---:B------:R-:W-:Y:S01]  /*14810*/  HMMA.16816.F32.BF16 R24, R136.reuse, R158, R24 ;  /* 0x0000009e8818723c */ /* 0x040fe20000041818 */
[----:B------:R-:W-:Y:S01]  /*14820*/  LDSM.16.MT88.4 R156, [R205+0x5100] ;  /* 0x00510000cd9c783b */ /* 0x000fe20000004200 */
[----:B------:R5:W-:Y:S02]  /*14830*/  MUFU.EX2 R173, R134 ;  /* 0x0000008600ad7308 */ /* 0x000be40000000800 */
[----:B--2---:R-:W-:Y:S04]  /*14840*/  F2FP.BF16.PACK_AB R170, R181, R182 ;  /* 0x000000b6b5aa723e */ /* 0x004fe800000010ff */
[C---:B----4-:R-:W-:Y:S08]  /*14850*/  HMMA.16816.F32.BF16 R28, R136.reuse, R140, R28 ;  /* 0x0000008c881c723c */ /* 0x050ff0000004181c */
[C---:B------:R-:W-:Y:S01]  /*14860*/  HMMA.16816.F32.BF16 R32, R136.reuse, R142, R32 ;  /* 0x0000008e8820723c */ /* 0x040fe20000041820 */
[----:B------:R-:W2:Y:S07]  /*14870*/  LDSM.16.MT88.4 R140, [R207+0x3100] ;  /* 0x00310000cf8c783b */ /* 0x000eae0000004200 */
[C---:B---3--:R-:W-:Y:S04]  /*14880*/  HMMA.16816.F32.BF16 R36, R136.reuse, R144, R36 ;  /* 0x000000908824723c */ /* 0x048fe80000041824 */
[--C-:B-----5:R-:W-:Y:S04]  /*14890*/  FFMA.FTZ R134, R190, c[0x0][0x2d0], -R133.reuse ;  /* 0x0000b400be867a23 */ /* 0x120fe80000010885 */
[C---:B------:R-:W-:Y:S01]  /*148a0*/  HMMA.16816.F32.BF16 R40, R136.reuse, R146, R40 ;  /* 0x000000928828723c */ /* 0x040fe20000041828 */
[----:B------:R-:W3:Y:S01]  /*148b0*/  LDSM.16.MT88.4 R144, [R206+0x5100] ;  /* 0x00510000ce90783b */ /* 0x000ee20000004200 */
[----:B------:R-:W4:Y:S06]  /*148c0*/  MUFU.EX2 R172, R134 ;  /* 0x0000008600ac7308 */ /* 0x000f2c0000000800 */
[C---:B-1----:R-:W-:Y:S08]  /*148d0*/  HMMA.16816.F32.BF16 R44, R136.reuse, R148, R44 ;  /* 0x00000094882c723c */ /* 0x042ff0000004182c */
[C---:B------:R-:W-:Y:S01]  /*148e0*/  HMMA.16816.F32.BF16 R48, R136.reuse, R150, R48 ;  /* 0x000000968830723c */ /* 0x040fe20000041830 */
[----:B------:R-:W1:Y:S07]  /*148f0*/  LDSM.16.MT88.4 R148, [R208+0x5100] ;  /* 0x00510000d094783b */ /* 0x000e6e0000004200 */
[C---:B------:R-:W-:Y:S04]  /*14900*/  HMMA.16816.F32.BF16 R52, R136.reuse, R152, R52 ;  /* 0x000000988834723c */ /* 0x040fe80000041834 */
[----:B----4-:R-:W-:Y:S01]  /*14910*/  F2FP.BF16.PACK_AB R169, R172, R173 ;  /* 0x000000adaca9723e */ /* 0x010fe200000010ff */
[--C-:B------:R-:W-:Y:S02]  /*14920*/  FFMA.FTZ R134, R191, c[0x0][0x2d0], -R133.reuse ;  /* 0x0000b400bf867a23 */ /* 0x100fe40000010885 */
[----:B------:R-:W-:Y:S01]  /*14930*/  FFMA.FTZ R133, R135, c[0x0][0x2d0], -R133 ;  /* 0x0000b40087857a23 */ /* 0x000fe20000010885 */
[C---:B------:R-:W-:Y:S01]  /*14940*/  HMMA.16816.F32.BF16 R56, R136.reuse, R154, R56 ;  /* 0x0000009a8838723c */ /* 0x040fe20000041838 */
[----:B------:R-:W4:Y:S02]  /*14950*/  LDSM.16.MT88.4 R152, [R207+0x5100] ;  /* 0x00510000cf98783b */ /* 0x000f240000004200 */
[----:B------:R-:W-:Y:S05]  /*14960*/  MUFU.EX2 R134, R134 ;  /* 0x0000008600867308 */ /* 0x000fea0000000800 */
[C---:B--2---:R-:W-:Y:S05]  /*14970*/  HMMA.16816.F32.BF16 R60, R136.reuse, R140, R60 ;  /* 0x0000008c883c723c */ /* 0x044fea000004183c */
[----:B------:R-:W2:Y:S03]  /*14980*/  MUFU.EX2 R133, R133 ;  /* 0x0000008500857308 */ /* 0x000ea60000000800 */
[C---:B------:R-:W-:Y:S01]  /*14990*/  HMMA.16816.F32.BF16 R64, R136.reuse, R142, R64 ;  /* 0x0000008e8840723c */ /* 0x040fe20000041840 */
[----:B------:R-:W5:Y:S07]  /*149a0*/  LDSM.16.MT88.4 R140, [R205+0x7100] ;  /* 0x00710000cd8c783b */ /* 0x000f6e0000004200 */
[C---:B------:R-:W-:Y:S08]  /*149b0*/  HMMA.16816.F32.BF16 R68, R136.reuse, R156, R68 ;  /* 0x0000009c8844723c */ /* 0x040ff00000041844 */
[C---:B------:R-:W-:Y:S01]  /*149c0*/  HMMA.16816.F32.BF16 R72, R136.reuse, R158, R72 ;  /* 0x0000009e8848723c */ /* 0x040fe20000041848 */
[----:B------:R-:W-:Y:S03]  /*149d0*/  LDSM.16.MT88.4 R156, [R206+0x1900] ;  /* 0x00190000ce9c783b */ /* 0x000fe60000004200 */
[----:B--2---:R-:W-:Y:S04]  /*149e0*/  F2FP.BF16.PACK_AB R171, R133, R134 ;  /* 0x0000008685ab723e */ /* 0x004fe800000010ff */
[C---:B---3--:R-:W-:Y:S08]  /*149f0*/  HMMA.16816.F32.BF16 R76, R136.reuse, R144, R76 ;  /* 0x00000090884c723c */ /* 0x048ff0000004184c */
[C---:B------:R-:W-:Y:S01]  /*14a00*/  HMMA.16816.F32.BF16 R80, R136.reuse, R146, R80 ;  /* 0x000000928850723c */ /* 0x040fe20000041850 */
[----:B------:R-:W2:Y:S07]  /*14a10*/  LDSM.16.MT88.4 R144, [R206+0x7100] ;  /* 0x00710000ce90783b */ /* 0x000eae0000004200 */
[C---:B-1----:R-:W-:Y:S08]  /*14a20*/  HMMA.16816.F32.BF16 R84, R136.reuse, R148, R84 ;  /* 0x000000948854723c */ /* 0x042ff00000041854 */
[C---:B------:R-:W-:Y:S01]  /*14a30*/  HMMA.16816.F32.BF16 R88, R136.reuse, R150, R88 ;  /* 0x000000968858723c */ /* 0x040fe20000041858 */
[----:B------:R-:W1:Y:S07]  /*14a40*/  LDSM.16.MT88.4 R148, [R208+0x7100] ;  /* 0x00710000d094783b */ /* 0x000e6e0000004200 */
[C---:B----4-:R-:W-:Y:S08]  /*14a50*/  HMMA.16816.F32.BF16 R92, R136.reuse, R152, R92 ;  /* 0x00000098885c723c */ /* 0x050ff0000004185c */
[C---:B------:R-:W-:Y:S01]  /*14a60*/  HMMA.16816.F32.BF16 R96, R136.reuse, R154, R96 ;  /* 0x0000009a8860723c */ /* 0x040fe20000041860 */
[----:B------:R-:W3:Y:S07]  /*14a70*/  LDSM.16.MT88.4 R152, [R207+0x7100] ;  /* 0x00710000cf98783b */ /* 0x000eee0000004200 */
[C---:B-----5:R-:W-:Y:S08]  /*14a80*/  HMMA.16816.F32.BF16 R100, R136.reuse, R140, R100 ;  /* 0x0000008c8864723c */ /* 0x060ff00000041864 */
[C---:B------:R-:W-:Y:S01]  /*14a90*/  HMMA.16816.F32.BF16 R104, R136.reuse, R142, R104 ;  /* 0x0000008e8868723c */ /* 0x040fe20000041868 */
[----:B------:R-:W4:Y:S07]  /*14aa0*/  LDSM.16.MT88.4 R140, [R205+0x1900] ;  /* 0x00190000cd8c783b */ /* 0x000f2e0000004200 */
[C---:B--2---:R-:W-:Y:S08]  /*14ab0*/  HMMA.16816.F32.BF16 R108, R136.reuse, R144, R108 ;  /* 0x00000090886c723c */ /* 0x044ff0000004186c */
[C---:B------:R-:W-:Y:S08]  /*14ac0*/  HMMA.16816.F32.BF16 R112, R136.reuse, R146, R112 ;  /* 0x000000928870723c */ /* 0x040ff00000041870 */
[C---:B-1----:R-:W-:Y:S08]  /*14ad0*/  HMMA.16816.F32.BF16 R116, R136.reuse, R148, R116 ;  /* 0x000000948874723c */ /* 0x042ff00000041874 */
[C---:B------:R-:W-:Y:S08]  /*14ae0*/  HMMA.16816.F32.BF16 R120, R136.reuse, R150, R120 ;  /* 0x000000968878723c */ /* 0x040ff00000041878 */
[C---:B---3--:R-:W-:Y:S08]  /*14af0*/  HMMA.16816.F32.BF16 R124, R136.reuse, R152, R124 ;  /* 0x00000098887c723c */ /* 0x048ff0000004187c */
        /* <DEDUP_REMOVED lines=12> */
[----:B------:R-:W-:Y:S07]  /*14bc0*/  LDSM.16.MT88.4 R24, [R205+0x7900] ;  /* 0x00790000cd18783b */ /* 0x000fee0000004200 */
        /* <DEDUP_REMOVED lines=20> */
[C---:B--2---:R-:W-:Y:S07]  /*14d10*/  HMMA.16816.F32.BF16 R84, R168.reuse, R8, R84 ;  /* 0x00000008a854723c */ /* 0x044fee0000041854 */
[----:B------:R-:W-:Y:S01]  /*14d20*/  FFMA.FTZ R8, R2, R249, R241 ;  /* 0x000000f902087223 */ /* 0x000fe200000100f1 */
[C---:B------:R-:W-:Y:S04]  /*14d30*/  HMMA.16816.F32.BF16 R88, R168.reuse, R10, R88 ;  /* 0x0000000aa858723c */ /* 0x040fe80000041858 */
[----:B------:R-:W-:Y:S02]  /*14d40*/  FFMA.FTZ R2, R0, R250, R200 ;  /* 0x000000fa00027223 */ /* 0x000fe400000100c8 */
        /* <DEDUP_REMOVED lines=13> */
[C---:B----4-:R-:W-:Y:S04]  /*14e20*/  HMMA.16816.F32.BF16 R108, R168.reuse, R16, R108 ;  /* 0x00000010a86c723c */ /* 0x050fe8000004186c */
[----:B------:R-:W-:Y:S02]  /*14e30*/  FADD.FTZ R2, R180, R2 ;  /* 0x00000002b4027221 */ /* 0x000fe40000010000 */
[----:B------:R-:W-:Y:S02]  /*14e40*/  FADD.FTZ R0, R238, R0 ;  /* 0x00000000ee007221 */ /* 0x000fe40000010000 */
[C---:B------:R-:W-:Y:S04]  /*14e50*/  HMMA.16816.F32.BF16 R112, R168.reuse, R18, R112 ;  /* 0x00000012a870723c */ /* 0x040fe80000041870 */
[----:B------:R-:W-:Y:S02]  /*14e60*/  FADD.FTZ R2, R179, R2 ;  /* 0x00000002b3027221 */ /* 0x000fe40000010000 */
[----:B------:R-:W-:Y:S02]  /*14e70*/  FADD.FTZ R0, R203, R0 ;  /* 0x00000000cb007221 */ /* 0x000fe40000010000 */
[----:B------:R-:W-:Y:S01]  /*14e80*/  FADD.FTZ R2, R178, R2 ;  /* 0x00000002b2027221 */ /* 0x000fe20000010000 */
[C---:B-----5:R-:W-:Y:S03]  /*14e90*/  HMMA.16816.F32.BF16 R116, R168.reuse, R20, R116 ;  /* 0x00000014a874723c */ /* 0x060fe60000041874 */
        /* <DEDUP_REMOVED lines=8> */
[----:B------:R-:W-:Y:S04]  /*14f20*/  FADD.FTZ R0, R186, R0 ;  /* 0x00000000ba007221 */ /* 0x000fe80000010000 */
[----:B------:R-:W-:Y:S01]  /*14f30*/  FADD.FTZ R4, R174, R2 ;  /* 0x00000002ae047221 */ /* 0x000fe20000010000 */
[----:B------:R-:W-:Y:S04]  /*14f40*/  HMMA.16816.F32.BF16 R128, R168, R6, R128 ;  /* 0x00000006a880723c */ /* 0x000fe80000041880 */
[----:B------:R-:W-:Y:S02]  /*14f50*/  FADD.FTZ R2, R184, R0 ;  /* 0x00000000b8027221 */ /* 0x000fe40000010000 */
[----:B------:R-:W-:Y:S02]  /*14f60*/  FADD.FTZ R0, R173, R4 ;  /* 0x00000004ad007221 */ /* 0x000fe40000010000 */
[----:B------:R-:W-:Y:S04]  /*14f70*/  FADD.FTZ R2, R183, R2 ;  /* 0x00000002b7027221 */ /* 0x000fe80000010000 */
[----:B------:R-:W-:Y:S02]  /*14f80*/  FADD.FTZ R0, R172, R0 ;  /* 0x00000000ac007221 */ /* 0x000fe40000010000 */
[----:B------:R-:W-:Y:S02]  /*14f90*/  FADD.FTZ R2, R182, R2 ;  /* 0x00000002b6027221 */ /* 0x000fe40000010000 */
[----:B------:R-:W-:Y:S01]  /*14fa0*/  FADD.FTZ R0, R134, R0 ;  /* 0x0000000086007221 */ /* 0x000fe20000010000 */
[----:B------:R-:W-:Y:S01]  /*14fb0*/  MOV R134, R3 ;  /* 0x0000000300867202 */ /* 0x000fe20000000f00 */
[----:B------:R-:W-:Y:S02]  /*14fc0*/  FADD.FTZ R249, R181, R2 ;  /* 0x00000002b5f97221 */ /* 0x000fe40000010000 */
[----:B------:R-:W-:Y:S01]  /*14fd0*/  FADD.FTZ R250, R133, R0 ;  /* 0x0000000085fa7221 */ /* 0x000fe20000010000 */
[----:B------:R-:W-:Y:S01]  /*14fe0*/  MOV R133, R132 ;  /* 0x0000008400857202 */ /* 0x000fe20000000f00 */
[----:B------:R-:W-:-:S05]  /*14ff0*/  @P0 BRA `(.L_x_986) ;  /* 0xffffb89000000947 */ /* 0x000fca000383ffff */
.L_x_977:
[----:B------:R-:W1:Y:S01]  /*15000*/  SHFL.BFLY PT, R0, R249, 0x2, 0x1f ;  /* 0x0c401f00f9007f89 */ /* 0x000e6200000e0000 */
[----:B------:R-:W-:-:S02]  /*15010*/  MOV R2, RZ ;  /* 0x000000ff00027202 */ /* 0x000fc40000000f00 */
[----:B------:R-:W-:Y:S01]  /*15020*/  PLOP3.LUT P1, PT, PT, PT, PT, 0x8, 0x0 ;  /* 0x000000000000781c */ /* 0x000fe20003f2e170 */
[----:B------:R-:W2:Y:S01]  /*15030*/  SHFL.BFLY PT, R4, R250, 0x2, 0x1f ;  /* 0x0c401f00fa047f89 */ /* 0x000ea200000e0000 */
        /* <DEDUP_REMOVED lines=151> */
.L_x_944:
[----:B------:R-:W-:Y:S05]  /*159b0*/  @P1 BRA `(.L_x_987) ;  /* 0x00001ab000001947 */ /* 0x000fea0003800000 */
        /* <DEDUP_REMOVED lines=183> */
.L_x_988:
        /* <DEDUP_REMOVED lines=15> */
[----:B------:R-:W-:Y:S02]  /*16620*/  IADD3 R7, -R5, R43, RZ ;  /* 0x0000002b05077210 */ /* 0x000fe40007ffe1ff */
        /* <DEDUP_REMOVED lines=86> */
[----:B------:R-:W-:Y:S01]  /*16b90*/  IMAD.IADD R3, R5, 0x1, R6 ;  /* 0x0000000105037824 */ /* 0x000fe200078e0206 */
[C---:B------:R-:W-:Y:S01]  /*16ba0*/  LEA R31, P0, R4.reuse, c[0x0][0x380], 0x1 ;  /* 0x0000e000041f7a11 */ /* 0x040fe200078008ff */
[----:B----4-:R1:W-:Y:S03]  /*16bb0*/  @!P2 ST.E [R8.64], R57 ;  /* 0x000000390800a985 */ /* 0x0103e6000c101912 */
[----:B------:R-:W-:Y:S01]  /*16bc0*/  LEA.HI.X R30, R4, c[0x0][0x384], R3, 0x1, P0 ;  /* 0x0000e100041e7a11 */ /* 0x000fe200000f0c03 */
[----:B------:R1:W2:Y:S01]  /*16bd0*/  LDS.128 R44, [R2+0x1080] ;  /* 0x00108000022c7984 */ /* 0x0002a20000000c00 */
[----:B------:R-:W-:-:S03]  /*16be0*/  ISETP.GE.AND P0, PT, R28, R29, PT ;  /* 0x0000001d1c00720c */ /* 0x000fc60003f06270 */
        /* <DEDUP_REMOVED lines=42> */
.L_x_990:
[----:B--234-:R-:W-:Y:S05]  /*16e90*/  BSYNC B0 ;  /* 0x0000000000007941 */ /* 0x01cfea0003800000 */
.L_x_989:
        /* <DEDUP_REMOVED lines=30> */
.L_x_992:
[----:B------:R-:W-:Y:S05]  /*17080*/  BSYNC B0 ;  /* 0x0000000000007941 */ /* 0x000fea0003800000 */
.L_x_991:
        /* <DEDUP_REMOVED lines=30> */
.L_x_994:
[----:B------:R-:W-:Y:S05]  /*17270*/  BSYNC B0 ;  /* 0x0000000000007941 */ /* 0x000fea0003800000 */
.L_x_993:
        /* <DEDUP_REMOVED lines=31> */
.L_x_987:
        /* <DEDUP_REMOVED lines=19> */
.L_x_995:
        /* <DEDUP_REMOVED lines=42> */
.L_x_997:
[----:B------:R-:W-:Y:S05]  /*17840*/  BSYNC B0 ;  /* 0x0000000000007941 */ /* 0x000fea0003800000 */
.L_x_996:
        /* <DEDUP_REMOVED lines=73> */
.L_x_999:
[----:B------:R-:W-:Y:S05]  /*17ce0*/  BSYNC B0 ;  /* 0x0000000000007941 */ /* 0x000fea0003800000 */
.L_x_998:
        /* <DEDUP_REMOVED lines=27> */
.L_x_1001:
[----:B------:R-:W-:Y:S05]  /*17ea0*/  BSYNC B0 ;  /* 0x0000000000007941 */ /* 0x000fea0003800000 */
.L_x_1000:
        /* <DEDUP_REMOVED lines=27> */
.L_x_1003:
[----:B------:R-:W-:Y:S05]  /*18060*/  BSYNC B0 ;  /* 0x0000000000007941 */ /* 0x000fea0003800000 */
.L_x_1002:
        /* <DEDUP_REMOVED lines=28> */
.L_x_1004:
        /* <DEDUP_REMOVED lines=13> */
.L_x_3071:


//--------------------- .text._ZN7cutlass13device_kernelIN5flash19enable_sm80_to_sm89INS1_16FlashAttnFwdSm80INS1_25CollectiveMainloopFwdSm80ILi8ELi1ELb0EN4cute5tupleIJNS5_1CILi128EEENS7_ILi48EEENS7_ILi256EEEEEELi256ENS_10bfloat16_tEfNS_4arch4Sm80ELb0ELb1ELb1ELb1ELb0ELb1ELb1ELb0EEENS1_21CollectiveEpilogueFwdINS6_IJS8_SA_S9_EEENS6_IJNS7_ILi1EEESI_SI_EEESC_SE_Li256ELb1ELb1ELb0ELb0EEENS1_19SingleTileSchedulerILb1ELb0ELb1ELi128EEEEEEEEEvNT_6ParamsE --------------------------
	.section	.text._ZN7cutlass13device_kernelIN5flash19enable_sm80_to_sm89INS1_16FlashAttnFwdSm80INS1_25CollectiveMainloopFwdSm80ILi8ELi1ELb0EN4cute5tupleIJNS5_1CILi128EEENS7_ILi48EEENS7_ILi256EEEEEELi256ENS_10bfloat16_tEfNS_4arch4Sm80ELb0ELb1ELb1ELb1ELb0ELb1ELb1ELb0EEENS1_21CollectiveEpilogueFwdINS6_IJS8_SA_S9_EEENS6_IJNS7_ILi1EEESI_SI_EEESC_SE_Li256ELb1ELb1ELb0ELb0EEENS1_19SingleTileSchedulerILb1ELb0ELb1ELi128EEEEEEEEEvNT_6ParamsE,"ax",@progbits
	.sectioninfo	@"SHI_REGISTERS=255"
	.align	128
.text._ZN7cutlass13device_kernelIN5flash19enable_sm80_to_sm89INS1_16FlashAttnFwdSm80INS1_25CollectiveMainloopFwdSm80ILi8ELi1ELb0EN4cute5tupleIJNS5_1CILi128EEENS7_ILi48EEENS7_ILi256EEEEEELi256ENS_10bfloat16_tEfNS_4arch4Sm80ELb0ELb1ELb1ELb1ELb0ELb1ELb1ELb0EEENS1_21CollectiveEpilogueFwdINS6_IJS8_SA_S9_EEENS6_IJNS7_ILi1EEESI_SI_EEESC_SE_Li256ELb1ELb1ELb0ELb0EEENS1_19SingleTileSchedulerILb1ELb0ELb1ELi128EEEEEEEEEvNT_6ParamsE:
        .type           _ZN7cutlass13device_kernelIN5flash19enable_sm80_to_sm89INS1_16FlashAttnFwdSm80INS1_25CollectiveMainloopFwdSm80ILi8ELi1ELb0EN4cute5tupleIJNS5_1CILi128EEENS7_ILi48EEENS7_ILi256EEEEEELi256ENS_10bfloat16_tEfNS_4arch4Sm80ELb0ELb1ELb1ELb1ELb0ELb1ELb1ELb0EEENS1_21CollectiveEpilogueFwdINS6_IJS8_SA_S9_EEENS6_IJNS7_ILi1EEESI_SI_EEESC_SE_Li256ELb1ELb1ELb0ELb0EEENS1_19SingleTileSchedulerILb1ELb0ELb1ELi128EEEEEEEEEvNT_6ParamsE,@function
        .size           _ZN7cutlass13device_kernelIN5flash19enable_sm80_to_sm89INS1_16FlashAttnFwdSm80INS1_25CollectiveMainloopFwdSm80ILi8ELi1ELb0EN4cute5tupleIJNS5_1CILi128EEENS7_ILi48EEENS7_ILi256EEEEEELi256ENS_10bfloat16_tEfNS_4arch4Sm80ELb0ELb1ELb1ELb1ELb0ELb1ELb1ELb0EEENS1_21CollectiveEpilogueFwdINS6_IJS8_SA_S9_EEENS6_IJNS7_ILi1EEESI_SI_EEESC_SE_Li256ELb1ELb1ELb0ELb0EEENS1_19SingleTileSchedulerILb1ELb0ELb1ELi128EEEEEEEEEvNT_6ParamsE,(.L_x_3072 - _ZN7cutlass13device_kernelIN5flash19enable_sm80_to_sm89INS1_16FlashAttnFwdSm80INS1_25CollectiveMainloopFwdSm80ILi8ELi1ELb0EN4cute5tupleIJNS5_1CILi128EEENS7_ILi48EEENS7_ILi256EEEEEELi256ENS_10bfloat16_tEfNS_4arch4Sm80ELb0ELb1ELb1ELb1ELb0ELb1ELb1ELb0EEENS1_21CollectiveEpilogueFwdINS6_IJS8_SA_S9_EEENS6_IJNS7_ILi1EEESI_SI_EEESC_SE_Li256ELb1ELb1ELb0ELb0EEENS1_19SingleTileSchedulerILb1ELb0ELb1ELi128EEEEEEEEEvNT_6ParamsE)
        .other          _ZN7cutlass13device_kernelIN5flash19enable_sm80_to_sm89INS1_16FlashAttnFwdSm80INS1_25CollectiveMainloopFwdSm80ILi8ELi1ELb0EN4cute5tupleIJNS5_1CILi128EEENS7_ILi48EEENS7_ILi256EEEEEELi256ENS_10bfloat16_tEfNS_4arch4Sm80ELb0ELb1ELb1ELb1ELb0ELb1ELb1ELb0EEENS1_21CollectiveEpilogueFwdINS6_IJS8_SA_S9_EEENS6_IJNS7_ILi1EEESI_SI_EEESC_SE_Li256ELb1ELb1ELb0ELb0EEENS1_19SingleTileSchedulerILb1ELb0ELb1ELi128EEEEEEEEEvNT_6ParamsE,@"STO_CUDA_ENTRY STV_DEFAULT"
_ZN7cutlass13device_kernelIN5flash19enable_sm80_to_sm89INS1_16FlashAttnFwdSm80INS1_25CollectiveMainloopFwdSm80ILi8ELi1ELb0EN4cute5tupleIJNS5_1CILi128EEENS7_ILi48EEENS7_ILi256EEEEEELi256ENS_10bfloat16_tEfNS_4arch4Sm80ELb0ELb1ELb1ELb1ELb0ELb1ELb1ELb0EEENS1_21CollectiveEpilogueFwdINS6_IJS8_SA_S9_EEENS6_IJNS7_ILi1EEESI_SI_EEESC_SE_Li256ELb1ELb1ELb0ELb0EEENS1_19SingleTileSchedulerILb1ELb0ELb1ELi128EEEEEEEEEvNT_6ParamsE:
        /* <DEDUP_REMOVED lines=17> */
.L_x_1006:
        /* <DEDUP_REMOVED lines=8> */
.L_x_1008:
[----:B------:R-:W-:-:S05]  /*0190*/  MOV R0, c[0x0][0x54c] ;  /* 0x0001530000007a02 */ /* 0x000fca0000000f00 */
.L_x_1007:
[----:B-----5:R-:W-:Y:S01]  /*01a0*/  IMAD R0, R0, c[0x0][0x548], RZ ;  /* 0x0001520000007a24 */ /* 0x020fe200078e02ff */
[----:B------:R-:W-:-:S04]  /*01b0*/  SHF.L.U32 R105, R225, 0x7, RZ ;  /* 0x00000007e1697819 */ /* 0x000fc800000006ff */
[----:B------:R-:W-:-:S04]  /*01c0*/  ISETP.GE.AND P0, PT, R105, R0, PT ;  /* 0x000000006900720c */ /* 0x000fc80003f06270 */
[----:B------:R-:W-:Y:S01]  /*01d0*/  SEL R226, R226, 0xffffffff, !P0 ;  /* 0xffffffffe2e27807 */ /* 0x000fe20004000000 */
[----:B------:R-:W-:Y:S05]  /*01e0*/  BRA `(.L_x_1009) ;  /* 0x0000012000007947 */ /* 0x000fea0003800000 */
.L_x_1005:
[----:B---3--:R-:W-:-:S04]  /*01f0*/  ISETP.NE.U32.AND P0, PT, RZ, c[0x0][0x568], PT ;  /* 0x00015a00ff007a0c */ /* 0x008fc80003f05070 */
[----:B------:R-:W-:-:S13]  /*0200*/  ISETP.NE.AND.EX P0, PT, RZ, c[0x0][0x56c], PT, P0 ;  /* 0x00015b00ff007a0c */ /* 0x000fda0003f05300 */
[----:B------:R-:W-:Y:S05]  /*0210*/  @!P0 BRA `(.L_x_1010) ;  /* 0x0000002000008947 */ /* 0x000fea0003800000 */
[----:B------:R1:W5:Y:S01]  /*0220*/  LDG.E R0, [R2.64] ;  /* 0x0000001202007981 */ /* 0x000362000c1e1900 */
[----:B------:R-:W-:Y:S05]  /*0230*/  BRA `(.L_x_1011) ;  /* 0x0000009000007947 */ /* 0x000fea0003800000 */
.L_x_1010:
        /* <DEDUP_REMOVED lines=8> */
.L_x_1012:
[----:B------:R-:W-:-:S05]  /*02c0*/  MOV R0, c[0x0][0x54c] ;  /* 0x0001530000007a02 */ /* 0x000fca0000000f00 */
.L_x_1011:
[----:B-----5:R-:W-:Y:S01]  /*02d0*/  IMAD R0, R0, c[0x0][0x548], RZ ;  /* 0x0001520000007a24 */ /* 0x020fe200078e02ff */
[----:B------:R-:W-:-:S04]  /*02e0*/  SHF.L.U32 R105, R225, 0x7, RZ ;  /* 0x00000007e1697819 */ /* 0x000fc800000006ff */
[----:B------:R-:W-:-:S04]  /*02f0*/  ISETP.GE.AND P0, PT, R105, R0, PT ;  /* 0x000000006900720c */ /* 0x000fc80003f06270 */
[----:B------:R-:W-:-:S04]  /*0300*/  SEL R226, R226, 0xffffffff, !P0 ;  /* 0xffffffffe2e27807 */ /* 0x000fc80004000000 */
.L_x_1009:
[----:B------:R-:W-:-:S13]  /*0310*/  ISETP.GE.AND P0, PT, R226, RZ, PT ;  /* 0x000000ffe200720c */ /* 0x000fda0003f06270 */
[----:B------:R-:W-:Y:S05]  /*0320*/  @!P0 EXIT ;  /* 0x000000000000894d */ /* 0x000fea0003800000 */
[----:B------:R-:W-:Y:S01]  /*0330*/  ISETP.NE.U32.AND P0, PT, RZ, c[0x0][0x370], PT ;  /* 0x0000dc00ff007a0c */ /* 0x000fe20003f05070 */
[----:B------:R-:W-:Y:S01]  /*0340*/  IMAD.MOV.U32 R4, RZ, RZ, RZ ;  /* 0x000000ffff047224 */ /* 0x000fe200078e00ff */
[----:B------:R-:W-:Y:S01]  /*0350*/  ISETP.NE.U32.AND P1, PT, RZ, c[0x0][0x350], PT ;  /* 0x0000d400ff007a0c */ /* 0x000fe20003f25070 */
[----:B------:R-:W-:Y:S01]  /*0360*/  IMAD.MOV.U32 R154, RZ, RZ, RZ ;  /* 0x000000ffff9a7224 */ /* 0x000fe200078e00ff */
[----:B------:R-:W-:Y:S01]  /*0370*/  ISETP.NE.AND.EX P0, PT, RZ, c[0x0][0x374], PT, P0 ;  /* 0x0000dd00ff007a0c */ /* 0x000fe20003f05300 */
[----:B------:R-:W-:Y:S01]  /*0380*/  IMAD.WIDE R12, R226, R9, c[0x0][0x350] ;  /* 0x0000d400e20c7625 */ /* 0x000fe200078e0209 */
[----:B------:R-:W-:Y:S02]  /*0390*/  ISETP.NE.AND.EX P5, PT, RZ, c[0x0][0x354], PT, P1 ;  /* 0x0000d500ff007a0c */ /* 0x000fe40003fa5310 */
[----:B------:R-:W-:Y:S02]  /*03a0*/  ISETP.NE.U32.AND P2, PT, RZ, c[0x0][0x348], PT ;  /* 0x0000d200ff007a0c */ /* 0x000fe40003f45070 */
[----:B------:R-:W-:-:S02]  /*03b0*/  ISETP.NE.U32.AND P4, PT, RZ, c[0x0][0x358], PT ;  /* 0x0000d600ff007a0c */ /* 0x000fc40003f85070 */
[----:B------:R-:W-:Y:S02]  /*03c0*/  ISETP.NE.AND.EX P1, PT, RZ, c[0x0][0x34c], PT, P2 ;  /* 0x0000d300ff007a0c */ /* 0x000fe40003f25320 */
[----:B------:R-:W-:-:S03]  /*03d0*/  ISETP.NE.AND.EX P4, PT, RZ, c[0x0][0x35c], PT, P4 ;  /* 0x0000d700ff007a0c */ /* 0x000fc60003f85340 */
[CC--:B-1----:R-:W-:Y:S02]  /*03e0*/  @P0 IMAD.WIDE R2, R226.reuse, R9.reuse, c[0x0][0x370] ;  /* 0x0000dc00e2020625 */ /* 0x0c2fe400078e0209 */
[----:B------:R-:W2:Y:S02]  /*03f0*/  @P5 LDG.E R154, [R12.64] ;  /* 0x000000120c9a5981 */ /* 0x000ea4000c1e1900 */
[----:B------:R-:W-:Y:S02]  /*0400*/  IMAD.MOV.U32 R16, RZ, RZ, RZ ;  /* 0x000000ffff107224 */ /* 0x000fe400078e00ff */
[----:B------:R-:W-:Y:S01]  /*0410*/  IMAD.MOV.U32 R6, RZ, RZ, RZ ;  /* 0x000000ffff067224 */ /* 0x000fe200078e00ff */
[----:B------:R1:W2:Y:S01]  /*0420*/  @P0 LDG.E R4, [R2.64] ;  /* 0x0000001202040981 */ /* 0x0002a2000c1e1900 */
[----:B------:R-:W-:-:S04]  /*0430*/  IMAD.WIDE R14, R226, R9, c[0x0][0x348] ;  /* 0x0000d200e20e7625 */ /* 0x000fc800078e0209 */
[----:B------:R-:W-:Y:S01]  /*0440*/  IMAD.WIDE R10, R226, R9, c[0x0][0x358] ;  /* 0x0000d600e20a7625 */ /* 0x000fe200078e0209 */
[----:B------:R-:W3:Y:S01]  /*0450*/  @P1 LDG.E R16, [R14.64] ;  /* 0x000000120e101981 */ /* 0x000ee2000c1e1900 */
[----:B------:R-:W-:-:S03]  /*0460*/  ISETP.NE.U32.AND P0, PT, RZ, c[0x0][0x360], PT ;  /* 0x0000d800ff007a0c */ /* 0x000fc60003f05070 */
[----:B------:R-:W4:Y:S01]  /*0470*/  @P4 LDG.E R6, [R10.64] ;  /* 0x000000120a064981 */ /* 0x000f22000c1e1900 */
[----:B------:R-:W-:Y:S02]  /*0480*/  ISETP.NE.AND.EX P0, PT, RZ, c[0x0][0x364], PT, P0 ;  /* 0x0000d900ff007a0c */ /* 0x000fe40003f05300 */
[----:B------:R-:W-:-:S11]  /*0490*/  MOV R0, c[0x0][0x168] ;  /* 0x00005a0000007a02 */ /* 0x000fd60000000f00 */
[----:B------:R-:W-:-:S05]  /*04a0*/  @P0 IMAD.WIDE R18, R226, R9, c[0x0][0x360] ;  /* 0x0000d800e2120625 */ /* 0x000fca00078e0209 */
[----:B------:R2:W5:Y:S04]  /*04b0*/  @P0 LDG.E R0, [R18.64] ;  /* 0x0000001212000981 */ /* 0x000568000c1e1900 */
[----:B------:R-:W1:Y:S01]  /*04c0*/  S2R R223, SR_CTAID.Y ;  /* 0x0000000000df7919 */ /* 0x000e620000002600 */
[----:B------:R-:W-:Y:S01]  /*04d0*/  IMAD.MOV.U32 R5, RZ, RZ, c[0x0][0x1d0] ;  /* 0x00007400ff057624 */ /* 0x000fe200078e00ff */
[----:B-1----:R-:W-:Y:S02]  /*04e0*/  MOV R2, c[0x0][0x228] ;  /* 0x00008a0000027a02 */ /* 0x002fe40000000f00 */
[----:B------:R-:W-:Y:S01]  /*04f0*/  SHF.R.S32.HI R106, RZ, 0x1f, R223 ;  /* 0x0000001fff6a7819 */ /* 0x000fe200000114df */
[----:B--2---:R-:W-:Y:S01]  /*0500*/  IMAD.IADD R8, R154, 0x1, R4 ;  /* 0x000000019a087824 */ /* 0x004fe200078e0204 */
[----:B------:R1:W-:Y:S04]  /*0510*/  STL [R1+0x48], R4 ;  /* 0x0000480401007387 */ /* 0x0003e80000100800 */
[----:B------:R1:W-:Y:S04]  /*0520*/  STL [R1+0x50], R8 ;  /* 0x0000500801007387 */ /* 0x0003e80000100800 */
[----:B---3--:R1:W-:Y:S04]  /*0530*/  STL [R1+0x4c], R16 ;  /* 0x00004c1001007387 */ /* 0x0083e80000100800 */
[----:B----4-:R1:W-:Y:S01]  /*0540*/  STL [R1+0x54], R6 ;  /* 0x0000540601007387 */ /* 0x0103e20000100800 */
[----:B------:R-:W-:Y:S05]  /*0550*/  @P0 BRA `(.L_x_1013) ;  /* 0x0000004000000947 */ /* 0x000fea0003800000 */
[----:B------:R-:W-:Y:S05]  /*0560*/  @!P1 BRA `(.L_x_1013) ;  /* 0x0000003000009947 */ /* 0x000fea0003800000 */
[----:B-----5:R-:W2:Y:S04]  /*0570*/  LDG.E R0, [R14.64] ;  /* 0x000000120e007981 */ /* 0x020ea8000c1e1900 */
[----:B------:R-:W2:Y:S02]  /*0580*/  LDG.E R3, [R14.64+0x4] ;  /* 0x000004120e037981 */ /* 0x000ea4000c1e1900 */
[----:B--2---:R-:W-:-:S05]  /*0590*/  IADD3 R0, -R0, R3, RZ ;  /* 0x0000000300007210 */ /* 0x004fca0007ffe1ff */
.L_x_1013:
[----:B-----5:R2:W-:Y:S01]  /*05a0*/  STL [R1+0x58], R0 ;  /* 0x0000580001007387 */ /* 0x0205e20000100800 */
[----:B------:R-:W-:-:S04]  /*05b0*/  ISETP.NE.U32.AND P0, PT, RZ, c[0x0][0x368], PT ;  /* 0x0000da00ff007a0c */ /* 0x000fc80003f05070 */
[----:B------:R-:W-:-:S13]  /*05c0*/  ISETP.NE.AND.EX P0, PT, RZ, c[0x0][0x36c], PT, P0 ;  /* 0x0000db00ff007a0c */ /* 0x000fda0003f05300 */
[----:B------:R-:W-:Y:S05]  /*05d0*/  @!P0 BRA `(.L_x_1014) ;  /* 0x0000003000008947 */ /* 0x000fea0003800000 */
[----:B------:R-:W-:-:S05]  /*05e0*/  IMAD.WIDE R12, R226, R9, c[0x0][0x368] ;  /* 0x0000da00e20c7625 */ /* 0x000fca00078e0209 */
[----:B------:R3:W5:Y:S01]  /*05f0*/  LDG.E R5, [R12.64] ;  /* 0x000000120c057981 */ /* 0x000762000c1e1900 */
[----:B------:R-:W-:Y:S05]  /*0600*/  BRA `(.L_x_1015) ;  /* 0x0000004000007947 */ /* 0x000fea0003800000 */
.L_x_1014:
[----:B------:R-:W-:Y:S05]  /*0610*/  @!P5 BRA `(.L_x_1015) ;  /* 0x000000300000d947 */ /* 0x000fea0003800000 */
[----:B------:R-:W3:Y:S04]  /*0620*/  LDG.E R5, [R12.64] ;  /* 0x000000120c057981 */ /* 0x000ee8000c1e1900 */
[----:B-1----:R-:W3:Y:S02]  /*0630*/  LDG.E R8, [R12.64+0x4] ;  /* 0x000004120c087981 */ /* 0x002ee4000c1e1900 */
[----:B---3--:R-:W-:Y:S02]  /*0640*/  IADD3 R5, -R5, R8, RZ ;  /* 0x0000000805057210 */ /* 0x008fe40007ffe1ff */
.L_x_1015:
[----:B------:R-:W-:Y:S01]  /*0650*/  ISETP.NE.U32.AND P0, PT, RZ, c[0x0][0x378], PT ;  /* 0x0000de00ff007a0c */ /* 0x000fe20003f05070 */
[----:B------:R-:W4:Y:S03]  /*0660*/  @P4 LDG.E R3, [R10.64] ;  /* 0x000000120a034981 */ /* 0x000f26000c1e1900 */
[----:B------:R-:W-:Y:S01]  /*0670*/  ISETP.NE.AND.EX P0, PT, RZ, c[0x0][0x37c], PT, P0 ;  /* 0x0000df00ff007a0c */ /* 0x000fe20003f05300 */
[----:B-1----:R-:W4:Y:S01]  /*0680*/  @P4 LDG.E R8, [R10.64+0x4] ;  /* 0x000004120a084981 */ /* 0x002f22000c1e1900 */
[----:B-----5:R-:W-:-:S11]  /*0690*/  IMAD.MOV.U32 R156, RZ, RZ, R5 ;  /* 0x000000ffff9c7224 */ /* 0x020fd600078e0005 */
[----:B---3--:R-:W-:-:S05]  /*06a0*/  @P0 IMAD.WIDE R12, R226, R9, c[0x0][0x378] ;  /* 0x0000de00e20c0625 */ /* 0x008fca00078e0209 */
[----:B------:R-:W3:Y:S01]  /*06b0*/  @P0 LDG.E R156, [R12.64] ;  /* 0x000000120c9c0981 */ /* 0x000ee2000c1e1900 */
[----:B------:R-:W-:-:S05]  /*06c0*/  IMAD.MOV.U32 R7, RZ, RZ, c[0x0][0x2c4] ;  /* 0x0000b100ff077624 */ /* 0x000fca00078e00ff */
[----:B------:R-:W-:Y:S01]  /*06d0*/  ISETP.NE.AND P1, PT, R7, 0x1, PT ;  /* 0x000000010700780c */ /* 0x000fe20003f25270 */
[----:B------:R-:W-:-:S05]  /*06e0*/  IMAD.IADD R4, R5, 0x1, -R4 ;  /* 0x0000000105047824 */ /* 0x000fca00078e0a04 */
[----:B------:R1:W-:Y:S01]  /*06f0*/  STL [R1+0x5c], R4 ;  /* 0x00005c0401007387 */ /* 0x0003e20000100800 */
[----:B----4-:R-:W-:Y:S01]  /*0700*/  @P4 IMAD.IADD R2, R8, 0x1, -R3 ;  /* 0x0000000108024824 */ /* 0x010fe200078e0a03 */
[----:B------:R-:W-:-:S03]  /*0710*/  IADD3 R8, R105, 0x7f, RZ ;  /* 0x0000007f69087810 */ /* 0x000fc60007ffe0ff */
[----:B------:R-:W-:Y:S02]  /*0720*/  IMAD.IADD R3, R4, 0x1, R2 ;  /* 0x0000000104037824 */ /* 0x000fe400078e0202 */
[----:B------:R-:W-:-:S03]  /*0730*/  @P1 IMAD.HI.U32 R7, R8, c[0x0][0x2c8], RZ ;  /* 0x0000b20008071a27 */ /* 0x000fc600078e00ff */
[----:B------:R1:W-:Y:S02]  /*0740*/  STL.64 [R1+0x60], R2 ;  /* 0x0000600201007387 */ /* 0x0003e40000100a00 */
[----:B------:R-:W-:Y:S01]  /*0750*/  @P1 SHF.R.U32.HI R8, RZ, c[0x0][0x2cc], R7 ;  /* 0x0000b300ff081a19 */ /* 0x000fe20000011607 */
[----:B------:R-:W-:Y:S01]  /*0760*/  IMAD.MOV.U32 R7, RZ, RZ, c[0x0][0x32c] ;  /* 0x0000cb00ff077624 */ /* 0x000fe200078e00ff */
[----:B---3--:R1:W-:Y:S01]  /*0770*/  STL [R1+0x68], R156 ;  /* 0x0000689c01007387 */ /* 0x0083e20000100800 */
[----:B------:R-:W-:-:S03]  /*0780*/  IADD3 R11, R3, 0x2f, RZ ;  /* 0x0000002f030b7810 */ /* 0x000fc60007ffe0ff */
[----:B------:R-:W-:Y:S02]  /*0790*/  ISETP.GE.AND P2, PT, R7, 0x1, PT ;  /* 0x000000010700780c */ /* 0x000fe40003f46270 */
[----:B------:R-:W-:Y:S01]  /*07a0*/  IADD3 R13, R8, 0x1, R3 ;  /* 0x00000001080d7810 */ /* 0x000fe20007ffe003 */
[----:B------:R-:W-:-:S04]  /*07b0*/  IMAD.HI R11, R11, 0x2aaaaaab, RZ ;  /* 0x2aaaaaab0b0b7827 */ /* 0x000fc800078e02ff */
[----:B------:R-:W-:Y:S01]  /*07c0*/  IMAD.IADD R10, R13, 0x1, -R0 ;  /* 0x000000010d0a7824 */ /* 0x000fe200078e0a00 */
[----:B------:R-:W-:-:S04]  /*07d0*/  SHF.R.U32.HI R168, RZ, 0x1f, R11 ;  /* 0x0000001fffa87819 */ /* 0x000fc8000001160b */
[----:B------:R-:W-:Y:S02]  /*07e0*/  LEA.HI.SX32 R168, R11, R168, 0x1d ;  /* 0x000000a80ba87211 */ /* 0x000fe400078feaff */
[----:B------:R-:W-:Y:S01]  /*07f0*/  IADD3 R11, R10, c[0x0][0x328], RZ ;  /* 0x0000ca000a0b7a10 */ /* 0x000fe20007ffe0ff */
[----:B------:R-:W-:Y:S05]  /*0800*/  @!P2 BRA `(.L_x_1016) ;  /* 0x000000e00000a947 */ /* 0x000fea0003800000 */
[C---:B------:R-:W-:Y:S02]  /*0810*/  ISETP.GT.AND P0, PT, R10.reuse, RZ, PT ;  /* 0x000000ff0a00720c */ /* 0x040fe40003f04270 */
[----:B------:R-:W-:-:S11]  /*0820*/  IADD3 R8, R10, -0x1, RZ ;  /* 0xffffffff0a087810 */ /* 0x000fd60007ffe0ff */
[----:B------:R-:W-:Y:S05]  /*0830*/  @P0 BRA `(.L_x_1017) ;  /* 0x0000006000000947 */ /* 0x000fea0003800000 */
[----:B------:R-:W-:Y:S01]  /*0840*/  ISETP.NE.AND P0, PT, R7, 0x1, PT ;  /* 0x000000010700780c */ /* 0x000fe20003f05270 */
[----:B------:R-:W-:-:S12]  /*0850*/  IMAD.MOV R10, RZ, RZ, -R10 ;  /* 0x000000ffff0a7224 */ /* 0x000fd800078e0a0a */
[----:B------:R-:W-:-:S05]  /*0860*/  @P0 IMAD.HI.U32 R8, R10, c[0x0][0x330], RZ ;  /* 0x0000cc000a080a27 */ /* 0x000fca00078e00ff */
[----:B------:R-:W-:-:S04]  /*0870*/  @P0 SHF.R.U32.HI R10, RZ, c[0x0][0x334], R8 ;  /* 0x0000cd00ff0a0a19 */ /* 0x000fc80000011608 */
[----:B------:R-:W-:Y:S01]  /*0880*/  LOP3.LUT R8, RZ, R10, RZ, 0x33, !PT ;  /* 0x0000000aff087212 */ /* 0x000fe200078e33ff */
[----:B------:R-:W-:Y:S05]  /*0890*/  BRA `(.L_x_1018) ;  /* 0x0000003000007947 */ /* 0x000fea0003800000 */
.L_x_1017:
[----:B------:R-:W-:-:S13]  /*08a0*/  ISETP.NE.AND P0, PT, R7, 0x1, PT ;  /* 0x000000010700780c */ /* 0x000fda0003f05270 */
[----:B------:R-:W-:-:S05]  /*08b0*/  @P0 IMAD.HI.U32 R10, R8, c[0x0][0x330], RZ ;  /* 0x0000cc00080a0a27 */ /* 0x000fca00078e00ff */
[----:B------:R-:W-:-:S05]  /*08c0*/  @P0 SHF.R.U32.HI R8, RZ, c[0x0][0x334], R10 ;  /* 0x0000cd00ff080a19 */ /* 0x000fca000001160a */
.L_x_1018:
[----:B------:R-:W-:-:S05]  /*08d0*/  IMAD R8, R8, R7, c[0x0][0x32c] ;  /* 0x0000cb0008087624 */ /* 0x000fca00078e0207 */
[----:B------:R-:W-:Y:S02]  /*08e0*/  IMNMX R11, R11, R8, PT ;  /* 0x000000080b0b7217 */ /* 0x000fe40003800200 */
.L_x_1016:
[----:B------:R-:W-:-:S04]  /*08f0*/  @P1 IMAD.HI.U32 R8, R105, c[0x0][0x2c8], RZ ;  /* 0x0000b20069081a27 */ /* 0x000fc800078e00ff */
[----:B------:R-:W-:Y:S01]  /*0900*/  IMAD.MOV.U32 R10, RZ, RZ, R105 ;  /* 0x000000ffff0a7224 */ /* 0x000fe200078e0069 */
[----:B------:R-:W-:-:S04]  /*0910*/  @P1 SHF.R.U32.HI R10, RZ, c[0x0][0x2cc], R8 ;  /* 0x0000b300ff0a1a19 */ /* 0x000fc80000011608 */
[----:B------:R-:W-:-:S04]  /*0920*/  IADD3 R8, R10, R3, -R0 ;  /* 0x000000030a087210 */ /* 0x000fc80007ffe800 */
[----:B------:R-:W-:Y:S01]  /*0930*/  IADD3 R10, R8, -c[0x0][0x324], RZ ;  /* 0x8000c900080a7a10 */ /* 0x000fe20007ffe0ff */
[----:B------:R-:W-:Y:S05]  /*0940*/  @!P2 BRA `(.L_x_1019) ;  /* 0x000000d00000a947 */ /* 0x000fea0003800000 */
[----:B------:R-:W-:-:S13]  /*0950*/  ISETP.GT.AND P0, PT, R8, -0x1, PT ;  /* 0xffffffff0800780c */ /* 0x000fda0003f04270 */
[----:B------:R-:W-:Y:S05]  /*0960*/  @P0 BRA `(.L_x_1020) ;  /* 0x0000006000000947 */ /* 0x000fea0003800000 */
[----:B------:R-:W-:Y:S02]  /*0970*/  ISETP.NE.AND P0, PT, R7, 0x1, PT ;  /* 0x000000010700780c */ /* 0x000fe40003f05270 */
[----:B------:R-:W-:-:S11]  /*0980*/  LOP3.LUT R8, RZ, R8, RZ, 0x33, !PT ;  /* 0x00000008ff087212 */ /* 0x000fd600078e33ff */
[----:B------:R-:W-:-:S05]  /*0990*/  @P0 IMAD.HI.U32 R7, R8, c[0x0][0x330], RZ ;  /* 0x0000cc0008070a27 */ /* 0x000fca00078e00ff */
[----:B------:R-:W-:-:S04]  /*09a0*/  @P0 SHF.R.U32.HI R8, RZ, c[0x0][0x334], R7 ;  /* 0x0000cd00ff080a19 */ /* 0x000fc80000011607 */
[----:B------:R-:W-:Y:S01]  /*09b0*/  LOP3.LUT R8, RZ, R8, RZ, 0x33, !PT ;  /* 0x00000008ff087212 */ /* 0x000fe200078e33ff */
[----:B------:R-:W-:Y:S05]  /*09c0*/  BRA `(.L_x_1021) ;  /* 0x0000003000007947 */ /* 0x000fea0003800000 */
.L_x_1020:
[----:B------:R-:W-:-:S13]  /*09d0*/  ISETP.NE.AND P0, PT, R7, 0x1, PT ;  /* 0x000000010700780c */ /* 0x000fda0003f05270 */
[----:B------:R-:W-:-:S05]  /*09e0*/  @P0 IMAD.HI.U32 R7, R8, c[0x0][0x330], RZ ;  /* 0x0000cc0008070a27 */ /* 0x000fca00078e00ff */
[----:B------:R-:W-:-:S05]  /*09f0*/  @P0 SHF.R.U32.HI R8, RZ, c[0x0][0x334], R7 ;  /* 0x0000cd00ff080a19 */ /* 0x000fca0000011607 */
.L_x_1021:
[----:B------:R-:W-:-:S05]  /*0a00*/  IMAD R7, R8, c[0x0][0x32c], RZ ;  /* 0x0000cb0008077a24 */ /* 0x000fca00078e02ff */
[----:B------:R-:W-:-:S04]  /*0a10*/  IMNMX R10, R10, R7, !PT ;  /* 0x000000070a0a7217 */ /* 0x000fc80007800200 */
.L_x_1019:
[----:B------:R-:W-:Y:S01]  /*0a20*/  IADD3 R11, R11, 0x2f, RZ ;  /* 0x0000002f0b0b7810 */ /* 0x000fe20007ffe0ff */
[----:B------:R-:W-:-:S04]  /*0a30*/  IMAD.HI R8, R10, 0x2aaaaaab, RZ ;  /* 0x2aaaaaab0a087827 */ /* 0x000fc800078e02ff */
[----:B------:R-:W-:Y:S01]  /*0a40*/  IMAD.HI R11, R11, 0x2aaaaaab, RZ ;  /* 0x2aaaaaab0b0b7827 */ /* 0x000fe200078e02ff */
[----:B------:R-:W-:-:S04]  /*0a50*/  SHF.R.U32.HI R7, RZ, 0x1f, R8 ;  /* 0x0000001fff077819 */ /* 0x000fc80000011608 */
[----:B------:R-:W-:Y:S02]  /*0a60*/  SHF.R.U32.HI R10, RZ, 0x1f, R11 ;  /* 0x0000001fff0a7819 */ /* 0x000fe4000001160b */
[----:B------:R-:W-:Y:S02]  /*0a70*/  LEA.HI.SX32 R7, R8, R7, 0x1d ;  /* 0x0000000708077211 */ /* 0x000fe400078feaff */
[----:B------:R-:W-:Y:S02]  /*0a80*/  LEA.HI.SX32 R11, R11, R10, 0x1d ;  /* 0x0000000a0b0b7211 */ /* 0x000fe400078feaff */
[----:B------:R-:W-:Y:S02]  /*0a90*/  IMNMX R7, RZ, R7, !PT ;  /* 0x00000007ff077217 */ /* 0x000fe40007800200 */
[----:B------:R-:W-:-:S03]  /*0aa0*/  IMNMX R11, R168, R11, PT ;  /* 0x0000000ba80b7217 */ /* 0x000fc60003800200 */
[--C-:B------:R-:W-:Y:S02]  /*0ab0*/  IMAD R7, R7, 0x30, -R4.reuse ;  /* 0x0000003007077824 */ /* 0x100fe400078e0a04 */
[----:B------:R-:W-:-:S03]  /*0ac0*/  IMAD R11, R11, 0x30, -R4 ;  /* 0x000000300b0b7824 */ /* 0x000fc600078e0a04 */
[----:B------:R-:W-:Y:S02]  /*0ad0*/  IMNMX R108, RZ, R7, !PT ;  /* 0x00000007ff6c7217 */ /* 0x000fe40007800200 */
[----:B------:R-:W-:-:S04]  /*0ae0*/  IMNMX R11, R11, R2, PT ;  /* 0x000000020b0b7217 */ /* 0x000fc80003800200 */
[----:B------:R-:W-:Y:S01]  /*0af0*/  ISETP.GT.AND P0, PT, R11, R108, PT ;  /* 0x0000006c0b00720c */ /* 0x000fe20003f04270 */
[----:B------:R-:W-:-:S05]  /*0b00*/  IMAD.WIDE.U32 R108, R108, -0x55555555, RZ ;  /* 0xaaaaaaab6c6c7825 */ /* 0x000fca00078e00ff */
[----:B------:R-:W-:-:S05]  /*0b10*/  SHF.R.U32.HI R108, RZ, 0x5, R109 ;  /* 0x00000005ff6c7819 */ /* 0x000fca000001166d */
[----:B------:R-:W-:Y:S02]  /*0b20*/  IMAD.MOV.U32 R7, RZ, RZ, R108 ;  /* 0x000000ffff077224 */ /* 0x000fe400078e006c */
[----:B------:R-:W-:-:S05]  /*0b30*/  @P0 IADD3 R11, R11, 0x2f, RZ ;  /* 0x0000002f0b0b0810 */ /* 0x000fca0007ffe0ff */
[----:B------:R-:W-:-:S05]  /*0b40*/  @P0 IMAD.HI R11, R11, 0x2aaaaaab, RZ ;  /* 0x2aaaaaab0b0b0827 */ /* 0x000fca00078e02ff */
[----:B-1----:R-:W-:-:S04]  /*0b50*/  @P0 SHF.R.U32.HI R4, RZ, 0x1f, R11 ;  /* 0x0000001fff040819 */ /* 0x002fc8000001160b */
[----:B------:R-:W-:-:S04]  /*0b60*/  @P0 LEA.HI.SX32 R7, R11, R4, 0x1d ;  /* 0x000000040b070211 */ /* 0x000fc800078feaff */
[----:B------:R-:W-:-:S13]  /*0b70*/  ISETP.GT.AND P0, PT, R7, R108, PT ;  /* 0x0000006c0700720c */ /* 0x000fda0003f04270 */
[----:B------:R-:W-:Y:S05]  /*0b80*/  @!P0 BRA `(.L_x_1022) ;  /* 0x00006d4000008947 */ /* 0x000fea0003800000 */
[----:B------:R-:W-:Y:S02]  /*0b90*/  ISETP.NE.U32.AND P3, PT, RZ, c[0x0][0x340], PT ;  /* 0x0000d000ff007a0c */ /* 0x000fe40003f65070 */
[----:B------:R-:W-:Y:S01]  /*0ba0*/  SHF.R.S32.HI R3, RZ, 0x1f, R224 ;  /* 0x0000001fff037819 */ /* 0x000fe200000114e0 */
[----:B------:R-:W-:Y:S01]  /*0bb0*/  IMAD.IADD R154, R154, 0x1, R5 ;  /* 0x000000019a9a7824 */ /* 0x000fe200078e0205 */
[----:B------:R-:W-:Y:S01]  /*0bc0*/  ISETP.NE.AND.EX P3, PT, RZ, c[0x0][0x344], PT, P3 ;  /* 0x0000d100ff007a0c */ /* 0x000fe20003f65330 */
[C---:B------:R-:W-:Y:S01]  /*0bd0*/  IMAD R148, R106.reuse, c[0x0][0x240], RZ ;  /* 0x000090006a947a24 */ /* 0x040fe200078e02ff */
[----:B------:R-:W-:Y:S01]  /*0be0*/  IADD3 R57, R7, -0x1, RZ ;  /* 0xffffffff07397810 */ /* 0x000fe20007ffe0ff */
[----:B------:R-:W-:Y:S01]  /*0bf0*/  IMAD R26, R106, c[0x0][0x1e8], RZ ;  /* 0x00007a006a1a7a24 */ /* 0x000fe200078e02ff */
[----:B------:R-:W-:Y:S01]  /*0c00*/  UMOV UR7, 0x30 ;  /* 0x0000003000077882 */ /* 0x000fe20000000000 */
[----:B------:R-:W-:Y:S01]  /*0c10*/  SEL R152, R226, RZ, !P4 ;  /* 0x000000ffe2987207 */ /* 0x000fe20006000000 */
[----:B------:R-:W-:Y:S01]  /*0c20*/  ULDC.64 UR10, c[0x0][0x238] ;  /* 0x00008e00000a7ab9 */ /* 0x000fe20000000a00 */
[----:B------:R-:W-:-:S04]  /*0c30*/  IMAD.WIDE.U32 R10, R223, c[0x0][0x1e8], RZ ;  /* 0x00007a00df0a7a25 */ /* 0x000fc800078e00ff */
[----:B------:R-:W-:Y:S01]  /*0c40*/  IMAD R24, R106, c[0x0][0x260], RZ ;  /* 0x000098006a187a24 */ /* 0x000fe200078e02ff */
[----:B------:R-:W-:Y:S01]  /*0c50*/  UMOV UR6, 0x5 ;  /* 0x0000000500067882 */ /* 0x000fe20000000000 */
[----:B------:R-:W-:Y:S01]  /*0c60*/  @P3 IMAD.WIDE R12, R226, R9, c[0x0][0x340] ;  /* 0x0000d000e20c3625 */ /* 0x000fe200078e0209 */
[----:B------:R-:W-:Y:S02]  /*0c70*/  ULDC.64 UR4, c[0x0][0x1e0] ;  /* 0x0000780000047ab9 */ /* 0x000fe40000000a00 */
[----:B------:R-:W-:Y:S02]  /*0c80*/  USHF.L.U64.HI UR9, UR4, UR6, UR5 ;  /* 0x0000000604097299 */ /* 0x000fe40008010205 */
[----:B------:R1:W3:Y:S01]  /*0c90*/  @P3 LDG.E R4, [R12.64] ;  /* 0x000000120c043981 */ /* 0x0002e2000c1e1900 */
[----:B------:R-:W-:Y:S01]  /*0ca0*/  LEA.HI R113, R3, R224, RZ, 0x3 ;  /* 0x000000e003717211 */ /* 0x000fe200078f18ff */
[----:B------:R-:W-:Y:S01]  /*0cb0*/  IMAD R148, R223, c[0x0][0x244], R148 ;  /* 0x00009100df947a24 */ /* 0x000fe200078e0294 */
[----:B------:R-:W-:Y:S01]  /*0cc0*/  SHF.R.S32.HI R5, RZ, 0x1f, R226 ;  /* 0x0000001fff057819 */ /* 0x000fe200000114e2 */
[----:B--2---:R-:W-:Y:S01]  /*0cd0*/  IMAD R0, R57, -0x30, R2 ;  /* 0xffffffd039007824 */ /* 0x004fe200078e0202 */
[----:B------:R-:W-:Y:S01]  /*0ce0*/  LOP3.LUT R9, R113, 0xfffffff8, RZ, 0xc0, !PT ;  /* 0xfffffff871097812 */ /* 0x000fe200078ec0ff */
[----:B------:R-:W-:Y:S01]  /*0cf0*/  UIMAD.WIDE.U32 UR14, UR7, UR10, URZ ;  /* 0x0000000a070e72a5 */ /* 0x000fe2000f8e003f */
[----:B------:R-:W-:Y:S01]  /*0d00*/  SEL R133, R5, RZ, !P4 ;  /* 0x000000ff05857207 */ /* 0x000fe20006000000 */
[----:B------:R-:W-:Y:S01]  /*0d10*/  UIMAD UR8, UR7, UR11, URZ ;  /* 0x0000000b070872a4 */ /* 0x000fe2000f8e023f */
[----:B------:R-:W-:Y:S01]  /*0d20*/  SHF.R.S32.HI R113, RZ, 0x3, R113 ;  /* 0x00000003ff717819 */ /* 0x000fe20000011471 */
[----:B------:R-:W-:Y:S01]  /*0d30*/  IMAD.IADD R18, R224, 0x1, -R9 ;  /* 0x00000001e0127824 */ /* 0x000fe200078e0a09 */
[----:B------:R-:W-:Y:S01]  /*0d40*/  IMNMX R0, R0, 0x30, PT ;  /* 0x0000003000007817 */ /* 0x000fe20003800200 */
[----:B------:R-:W-:Y:S01]  /*0d50*/  IMAD R26, R223, c[0x0][0x1ec], R26 ;  /* 0x00007b00df1a7a24 */ /* 0x000fe200078e021a */
[----:B------:R-:W-:Y:S01]  /*0d60*/  IADD3 R109, P0, R113, R6, RZ ;  /* 0x00000006716d7210 */ /* 0x000fe20007f1e0ff */
[----:B------:R-:W-:Y:S01]  /*0d70*/  IMAD.SHL.U32 R16, R18, 0x8, RZ ;  /* 0x0000000812107824 */ /* 0x000fe200078e00ff */
[----:B------:R-:W-:Y:S01]  /*0d80*/  UIADD3 UR8, UR15, UR8, URZ ;  /* 0x000000080f087290 */ /* 0x000fe2000fffe03f */
[----:B------:R-:W-:Y:S01]  /*0d90*/  IMAD.IADD R0, R0, 0x1, -R113 ;  /* 0x0000000100007824 */ /* 0x000fe200078e0a71 */
[----:B------:R-:W-:Y:S01]  /*0da0*/  IADD3 R27, R11, R26, RZ ;  /* 0x0000001a0b1b7210 */ /* 0x000fe20007ffe0ff */
[----:B------:R-:W-:Y:S01]  /*0db0*/  IMAD.MOV.U32 R26, RZ, RZ, R10 ;  /* 0x000000ffff1a7224 */ /* 0x000fe200078e000a */
[--C-:B------:R-:W-:Y:S01]  /*0dc0*/  SHF.R.S32.HI R17, RZ, 0x1f, R16.reuse ;  /* 0x0000001fff117819 */ /* 0x100fe20000011410 */
[----:B------:R-:W-:Y:S01]  /*0dd0*/  IMAD.SHL.U32 R18, R18, 0x4, RZ ;  /* 0x0000000412127824 */ /* 0x000fe200078e00ff */
[----:B------:R-:W-:Y:S01]  /*0de0*/  SHF.R.S32.HI R10, RZ, 0x1f, R57 ;  /* 0x0000001fff0a7819 */ /* 0x000fe20000011439 */
[----:B------:R-:W-:Y:S01]  /*0df0*/  IMAD R7, R57, UR8, RZ ;  /* 0x0000000839077c24 */ /* 0x000fe2000f8e02ff */
[----:B------:R-:W-:Y:S01]  /*0e00*/  ISETP.GE.AND P2, PT, R0, 0x1, PT ;  /* 0x000000010000780c */ /* 0x000fe20003f46270 */
[----:B------:R-:W-:Y:S01]  /*0e10*/  IMAD.WIDE.U32 R8, R223, c[0x0][0x240], R16 ;  /* 0x00009000df087a25 */ /* 0x000fe200078e0010 */
[----:B------:R-:W-:Y:S01]  /*0e20*/  SHF.R.S32.HI R19, RZ, 0x1f, R18 ;  /* 0x0000001fff137819 */ /* 0x000fe20000011412 */
[----:B------:R-:W-:Y:S01]  /*0e30*/  USHF.L.U32 UR12, UR10, 0x5, URZ ;  /* 0x000000050a0c7899 */ /* 0x000fe2000800063f */
[----:B------:R-:W-:Y:S01]  /*0e40*/  IADD3 R14, R18, 0x40, RZ ;  /* 0x00000040120e7810 */ /* 0x000fe20007ffe0ff */
[----:B------:R-:W-:Y:S01]  /*0e50*/  IMAD.IADD R149, R9, 0x1, R148 ;  /* 0x0000000109957824 */ /* 0x000fe200078e0294 */
[----:B------:R-:W-:Y:S01]  /*0e60*/  USHF.L.U64.HI UR11, UR10, UR6, UR11 ;  /* 0x000000060a0b7299 */ /* 0x000fe2000801020b */
[----:B------:R-:W-:Y:S01]  /*0e70*/  IMAD.MOV.U32 R148, RZ, RZ, R8 ;  /* 0x000000ffff947224 */ /* 0x000fe200078e0008 */
[----:B------:R-:W-:Y:S01]  /*0e80*/  SHF.R.S32.HI R8, RZ, 0x1f, R113 ;  /* 0x0000001fff087819 */ /* 0x000fe20000011471 */
[----:B------:R-:W-:Y:S01]  /*0e90*/  IMAD R9, R133, c[0x0][0x248], RZ ;  /* 0x0000920085097a24 */ /* 0x000fe200078e02ff */
[----:B------:R-:W-:Y:S01]  /*0ea0*/  IADD3 R121, R16, 0x80, RZ ;  /* 0x0000008010797810 */ /* 0x000fe20007ffe0ff */
[----:B------:R-:W-:Y:S01]  /*0eb0*/  IMAD.WIDE.U32 R148, R152, c[0x0][0x248], R148 ;  /* 0x0000920098947a25 */ /* 0x000fe200078e0094 */
[----:B------:R-:W-:Y:S01]  /*0ec0*/  LEA.HI.X.SX32 R107, R6, R8, 0x1, P0 ;  /* 0x00000008066b7211 */ /* 0x000fe200000f0eff */
[----:B------:R-:W-:Y:S01]  /*0ed0*/  USHF.L.U32 UR10, UR4, 0x5, URZ ;  /* 0x00000005040a7899 */ /* 0x000fe2000800063f */
[----:B------:R-:W-:Y:S01]  /*0ee0*/  ISETP.GT.AND P0, PT, R0, 0x20, PT ;  /* 0x000000200000780c */ /* 0x000fe20003f04270 */
[----:B------:R-:W-:Y:S01]  /*0ef0*/  IMAD R9, R152, c[0x0][0x24c], R9 ;  /* 0x0000930098097a24 */ /* 0x000fe200078e0209 */
[----:B------:R-:W-:Y:S01]  /*0f00*/  IADD3 R120, R16, 0xc0, RZ ;  /* 0x000000c010787810 */ /* 0x000fe20007ffe0ff */
[----:B------:R-:W-:Y:S01]  /*0f10*/  IMAD R6, R107, c[0x0][0x238], RZ ;  /* 0x00008e006b067a24 */ /* 0x000fe200078e02ff */
[----:B------:R-:W-:Y:S01]  /*0f20*/  IADD3 R118, R113, 0x20, RZ ;  /* 0x0000002071767810 */ /* 0x000fe20007ffe0ff */
[----:B------:R-:W-:Y:S01]  /*0f30*/  IMAD R7, R10, UR14, R7 ;  /* 0x0000000e0a077c24 */ /* 0x000fe2000f8e0207 */
[----:B------:R-:W-:Y:S01]  /*0f40*/  IADD3 R149, R149, R9, RZ ;  /* 0x0000000995957210 */ /* 0x000fe20007ffe0ff */
[----:B------:R-:W-:Y:S01]  /*0f50*/  IMAD R151, R109, c[0x0][0x23c], R6 ;  /* 0x00008f006d977a24 */ /* 0x000fe200078e0206 */
[----:B------:R-:W-:Y:S01]  /*0f60*/  LEA.HI R6, R3, R224, RZ, 0x6 ;  /* 0x000000e003067211 */ /* 0x000fe200078f30ff */
[----:B------:R-:W-:Y:S01]  /*0f70*/  IMAD R24, R223, c[0x0][0x264], R24 ;  /* 0x00009900df187a24 */ /* 0x000fe200078e0218 */
[----:B------:R-:W-:Y:S01]  /*0f80*/  ISETP.GE.AND P6, PT, R120, c[0x0][0x1d4], PT ;  /* 0x0000750078007a0c */ /* 0x000fe20003fc6270 */
[----:B------:R-:W-:Y:S01]  /*0f90*/  IMAD.WIDE.U32 R148, R109, c[0x0][0x238], R148 ;  /* 0x00008e006d947a25 */ /* 0x000fe200078e0094 */
[----:B------:R-:W-:Y:S01]  /*0fa0*/  SHF.R.S32.HI R127, RZ, 0x1f, R118 ;  /* 0x0000001fff7f7819 */ /* 0x000fe20000011476 */
[----:B------:R-:W-:Y:S01]  /*0fb0*/  ULDC.64 UR4, c[0x0][0x280] ;  /* 0x0000a00000047ab9 */ /* 0x000fe20000000a00 */
[----:B------:R-:W-:Y:S01]  /*0fc0*/  IADD3 R128, -R113, 0x30, RZ ;  /* 0x0000003071807810 */ /* 0x000fe20007ffe1ff */
[----:B------:R-:W-:Y:S01]  /*0fd0*/  IMAD.WIDE.U32 R10, R223, c[0x0][0x260], R16 ;  /* 0x00009800df0a7a25 */ /* 0x000fe200078e0010 */
[----:B------:R-:W-:Y:S01]  /*0fe0*/  UIMAD.WIDE.U32 UR22, UR7, UR4, URZ ;  /* 0x00000004071672a5 */ /* 0x000fe2000f8e003f */
[----:B------:R-:W-:Y:S01]  /*0ff0*/  IADD3 R15, R18, 0x20, RZ ;  /* 0x00000020120f7810 */ /* 0x000fe20007ffe0ff */
[----:B------:R-:W-:Y:S01]  /*1000*/  UIMAD UR16, UR7, UR5, URZ ;  /* 0x00000005071072a4 */ /* 0x000fe2000f8e023f */
[----:B------:R-:W-:Y:S01]  /*1010*/  IMAD.IADD R151, R149, 0x1, R151 ;  /* 0x0000000195977824 */ /* 0x000fe200078e0297 */
[----:B------:R-:W-:Y:S01]  /*1020*/  ULDC UR20, c[0x0][0x1e0] ;  /* 0x0000780000147ab9 */ /* 0x000fe20000000800 */
[----:B------:R-:W-:Y:S01]  /*1030*/  IMAD.MOV.U32 R150, RZ, RZ, R148 ;  /* 0x000000ffff967224 */ /* 0x000fe200078e0094 */
[----:B------:R-:W-:Y:S01]  /*1040*/  ULDC.64 UR4, c[0x0][0x290] ;  /* 0x0000a40000047ab9 */ /* 0x000fe20000000a00 */
[----:B------:R-:W-:Y:S01]  /*1050*/  IMAD.IADD R25, R11, 0x1, R24 ;  /* 0x000000010b197824 */ /* 0x000fe200078e0218 */
[----:B------:R-:W-:Y:S01]  /*1060*/  MOV R24, R10 ;  /* 0x0000000a00187202 */ /* 0x000fe20000000f00 */
[----:B------:R-:W-:Y:S01]  /*1070*/  IMAD R158, R8, c[0x0][0x280], RZ ;  /* 0x0000a000089e7a24 */ /* 0x000fe200078e02ff */
[----:B------:R-:W-:Y:S01]  /*1080*/  ULDC UR17, c[0x0][0x1e4] ;  /* 0x0000790000117ab9 */ /* 0x000fe20000000800 */
[----:B------:R-:W-:Y:S01]  /*1090*/  IMAD.WIDE.U32 R10, R57, UR14, R150 ;  /* 0x0000000e390a7c25 */ /* 0x000fe2000f8e0096 */
[----:B------:R-:W-:-:S02]  /*10a0*/  UIMAD UR13, UR7, UR5, URZ ;  /* 0x00000005070d72a4 */ /* 0x000fc4000f8e023f */
[----:B------:R-:W-:Y:S01]  /*10b0*/  UIMAD.WIDE.U32 UR26, UR7, UR4, URZ ;  /* 0x00000004071a72a5 */ /* 0x000fe2000f8e003f */
[C---:B------:R-:W-:Y:S01]  /*10c0*/  IMAD R158, R113.reuse, c[0x0][0x284], R158 ;  /* 0x0000a100719e7a24 */ /* 0x040fe200078e029e */
[C---:B------:R-:W-:Y:S01]  /*10d0*/  @P2 LEA R30, P1, R10.reuse, c[0x0][0x220], 0x1 ;  /* 0x000088000a1e2a11 */ /* 0x040fe200078208ff */
[C---:B-1----:R-:W-:Y:S01]  /*10e0*/  IMAD.WIDE.U32 R12, R113.reuse, c[0x0][0x280], R16 ;  /* 0x0000a000710c7a25 */ /* 0x042fe200078e0010 */
[----:B------:R-:W-:Y:S01]  /*10f0*/  @P0 IADD3 R0, P4, R10, UR12, RZ ;  /* 0x0000000c0a000c10 */ /* 0x000fe2000ff9e0ff */
[----:B------:R-:W-:Y:S02]  /*1100*/  USHF.L.U64.HI UR5, UR4, UR6, UR5 ;  /* 0x0000000604057299 */ /* 0x000fe40008010205 */
[----:B------:R-:W-:Y:S01]  /*1110*/  IMAD.WIDE.U32 R162, R113, c[0x0][0x280], R18 ;  /* 0x0000a00071a27a25 */ /* 0x000fe200078e0012 */
[----:B------:R-:W-:Y:S01]  /*1120*/  IADD3 R159, R158, R13, RZ ;  /* 0x0000000d9e9f7210 */ /* 0x000fe20007ffe0ff */
[----:B------:R-:W-:Y:S02]  /*1130*/  USHF.L.U32 UR24, UR4, 0x5, URZ ;  /* 0x0000000504187899 */ /* 0x000fe4000800063f */
[----:B------:R-:W-:Y:S01]  /*1140*/  IMAD.IADD R7, R11, 0x1, R7 ;  /* 0x000000010b077824 */ /* 0x000fe200078e0207 */
[----:B------:R-:W-:Y:S01]  /*1150*/  UIMAD.WIDE.U32 UR28, UR7, UR20, URZ ;  /* 0x00000014071c72a5 */ /* 0x000fe2000f8e003f */
[----:B------:R-:W-:Y:S01]  /*1160*/  IMAD.IADD R163, R163, 0x1, R158 ;  /* 0x00000001a3a37824 */ /* 0x000fe200078e029e */
[----:B------:R-:W-:Y:S01]  /*1170*/  UIMAD UR17, UR7, UR17, URZ ;  /* 0x00000011071172a4 */ /* 0x000fe2000f8e023f */
[----:B------:R-:W-:Y:S01]  /*1180*/  IMAD.MOV.U32 R158, RZ, RZ, R12 ;  /* 0x000000ffff9e7224 */ /* 0x000fe200078e000c */
[----:B------:R-:W-:Y:S01]  /*1190*/  @P2 LEA.HI.X R31, R10, c[0x0][0x224], R7, 0x1, P1 ;  /* 0x000089000a1f2a11 */ /* 0x000fe200008f0c07 */
[----:B------:R-:W-:Y:S01]  /*11a0*/  IMAD.SHL.U32 R111, R113, 0x40, RZ ;  /* 0x00000040716f7824 */ /* 0x000fe200078e00ff */
[----:B------:R-:W-:Y:S01]  /*11b0*/  ISETP.GE.AND P1, PT, R16, c[0x0][0x1d4], PT ;  /* 0x0000750010007a0c */ /* 0x000fe20003f26270 */
[----:B------:R-:W-:Y:S01]  /*11c0*/  IMAD.SHL.U32 R6, R6, 0x8, RZ ;  /* 0x0000000806067824 */ /* 0x000fe200078e00ff */
[----:B------:R-:W-:Y:S01]  /*11d0*/  @P0 IADD3.X R7, R7, UR11, RZ, P4, !PT ;  /* 0x0000000b07070c10 */ /* 0x000fe2000a7fe4ff */
[----:B------:R-:W-:Y:S01]  /*11e0*/  IMAD R20, R106, c[0x0][0x210], RZ ;  /* 0x000084006a147a24 */ /* 0x000fe200078e02ff */
[----:B------:R-:W-:Y:S01]  /*11f0*/  LOP3.LUT R111, R111, 0x1c0, RZ, 0xc0, !PT ;  /* 0x000001c06f6f7812 */ /* 0x000fe200078ec0ff */
[----:B------:R-:W-:Y:S01]  /*1200*/  IMAD R22, R8, c[0x0][0x290], RZ ;  /* 0x0000a40008167a24 */ /* 0x000fe200078e02ff */
[----:B------:R-:W-:Y:S01]  /*1210*/  P2R R126, PR, RZ, 0x2 ;  /* 0x00000002ff7e7803 */ /* 0x000fe20000000000 */
[C---:B------:R-:W-:Y:S01]  /*1220*/  IMAD R20, R223.reuse, c[0x0][0x214], R20 ;  /* 0x00008500df147a24 */ /* 0x040fe200078e0214 */
[----:B------:R-:W-:Y:S01]  /*1230*/  LOP3.LUT R6, R6, 0xfffffe00, RZ, 0xc0, !PT ;  /* 0xfffffe0006067812 */ /* 0x000fe200078ec0ff */
[----:B------:R-:W-:Y:S01]  /*1240*/  IMAD.WIDE.U32 R28, R223, c[0x0][0x210], R16 ;  /* 0x00008400df1c7a25 */ /* 0x000fe200078e0010 */
[----:B------:R-:W-:Y:S01]  /*1250*/  LOP3.LUT R122, R111, 0x38, R16, 0xf8, !PT ;  /* 0x000000386f7a7812 */ /* 0x000fe200078ef810 */
[----:B------:R-:W-:Y:S01]  /*1260*/  ULDC UR21, c[0x0][0x280] ;  /* 0x0000a00000157ab9 */ /* 0x000fe20000000800 */
[----:B------:R-:W-:Y:S01]  /*1270*/  SHF.R.U32.HI R123, RZ, 0x3, R111 ;  /* 0x00000003ff7b7819 */ /* 0x000fe2000001166f */
[C---:B------:R-:W-:Y:S01]  /*1280*/  IMAD R22, R113.reuse, c[0x0][0x294], R22 ;  /* 0x0000a50071167a24 */ /* 0x040fe200078e0216 */
[----:B------:R-:W-:Y:S01]  /*1290*/  ISETP.NE.AND P4, PT, R126, RZ, PT ;  /* 0x000000ff7e00720c */ /* 0x000fe20003f85270 */
[C---:B------:R-:W-:Y:S01]  /*12a0*/  IMAD.WIDE.U32 R160, R113.reuse, c[0x0][0x290], R18 ;  /* 0x0000a40071a07a25 */ /* 0x040fe200078e0012 */
[----:B------:R-:W-:Y:S01]  /*12b0*/  LOP3.LUT R122, R6, R122, R123, 0xf6, !PT ;  /* 0x0000007a067a7212 */ /* 0x000fe200078ef67b */
[----:B------:R-:W-:Y:S01]  /*12c0*/  ULDC UR4, c[0x0][0x284] ;  /* 0x0000a10000047ab9 */ /* 0x000fe20000000800 */
[----:B------:R-:W-:Y:S01]  /*12d0*/  ISETP.GE.AND P1, PT, R16, c[0x0][0x27c], PT ;  /* 0x00009f0010007a0c */ /* 0x000fe20003f26270 */
[----:B------:R-:W-:Y:S01]  /*12e0*/  IMAD.WIDE.U32 R10, R113, c[0x0][0x290], R16 ;  /* 0x0000a400710a7a25 */ /* 0x000fe200078e0010 */
[----:B------:R-:W-:-:S02]  /*12f0*/  USHF.L.U64.HI UR4, UR21, UR6, UR4 ;  /* 0x0000000615047299 */ /* 0x000fc40008010204 */
[----:B------:R-:W-:Y:S01]  /*1300*/  SEL R3, RZ, c[0x0][0x27c], !P1 ;  /* 0x00009f00ff037a07 */ /* 0x000fe20004800000 */
[----:B------:R-:W-:Y:S01]  /*1310*/  IMAD.SHL.U32 R122, R122, 0x2, RZ ;  /* 0x000000027a7a7824 */ /* 0x000fe200078e00ff */
[----:B------:R-:W-:Y:S01]  /*1320*/  USHF.L.U32 UR21, UR21, 0x5, URZ ;  /* 0x0000000515157899 */ /* 0x000fe2000800063f */
[----:B------:R-:W-:Y:S01]  /*1330*/  IMAD.IADD R21, R29, 0x1, R20 ;  /* 0x000000011d157824 */ /* 0x000fe200078e0214 */
[----:B------:R-:W-:Y:S01]  /*1340*/  IADD3 R3, R16, R3, RZ ;  /* 0x0000000310037210 */ /* 0x000fe20007ffe0ff */
[----:B------:R-:W-:Y:S01]  /*1350*/  IMAD.IADD R161, R161, 0x1, R22 ;  /* 0x00000001a1a17824 */ /* 0x000fe200078e0216 */
[----:B------:R-:W-:Y:S01]  /*1360*/  @!PT LDS RZ, [RZ] ;  /* 0x00000000fffff984 */ /* 0x000fe20000000800 */
[----:B------:R-:W-:Y:S01]  /*1370*/  @!PT LDS RZ, [RZ] ;  /* 0x00000000fffff984 */ /* 0x000fe20000000800 */
[----:B------:R-:W-:Y:S01]  /*1380*/  @!PT LDS RZ, [RZ] ;  /* 0x00000000fffff984 */ /* 0x000fe20000000800 */
[----:B------:R1:W-:Y:S01]  /*1390*/  @P2 LDGSTS.E.BYPASS.LTC128B.128 [R122+0xa080], [R30.64], !P4 ;  /* 0x0a0800001e7a2fae */ /* 0x0003e2000e101d52 */
[----:B------:R-:W-:Y:S01]  /*13a0*/  MOV R20, R28 ;  /* 0x0000001c00147202 */ /* 0x000fe20000000f00 */
[----:B------:R-:W-:Y:S01]  /*13b0*/  IMAD.IADD R23, R22, 0x1, R11 ;  /* 0x0000000116177824 */ /* 0x000fe200078e020b */
[----:B------:R-:W-:Y:S01]  /*13c0*/  SHF.R.S32.HI R11, RZ, 0x1f, R118 ;  /* 0x0000001fff0b7819 */ /* 0x000fe20000011476 */
[----:B------:R-:W-:Y:S01]  /*13d0*/  IMAD.MOV.U32 R22, RZ, RZ, R10 ;  /* 0x000000ffff167224 */ /* 0x000fe200078e000a */
[----:B------:R-:W-:Y:S01]  /*13e0*/  SHF.R.S32.HI R10, RZ, 0x1f, R3 ;  /* 0x0000001fff0a7819 */ /* 0x000fe20000011403 */
[----:B------:R-:W-:Y:S01]  /*13f0*/  IMAD.WIDE.U32 R164, R113, c[0x0][0x1e0], RZ ;  /* 0x0000780071a47a25 */ /* 0x000fe200078e00ff */
[----:B------:R-:W-:Y:S01]  /*1400*/  LEA.HI R11, R11, R118, RZ, 0x3 ;  /* 0x000000760b0b7211 */ /* 0x000fe200078f18ff */
[----:B------:R-:W-:-:S02]  /*1410*/  UIADD3 UR16, UR23, UR16, URZ ;  /* 0x0000001017107290 */ /* 0x000fc4000fffe03f */
[----:B------:R-:W-:Y:S01]  /*1420*/  IMAD.SHL.U32 R119, R118, 0x40, RZ ;  /* 0x0000004076777824 */ /* 0x000fe200078e00ff */
[----:B------:R-:W-:Y:S01]  /*1430*/  UIADD3 UR13, UR27, UR13, URZ ;  /* 0x0000000d1b0d7290 */ /* 0x000fe2000fffe03f */
[----:B------:R-:W-:Y:S01]  /*1440*/  IMAD R133, R133, c[0x0][0x268], RZ ;  /* 0x00009a0085857a24 */ /* 0x000fe200078e02ff */
[----:B------:R-:W-:Y:S01]  /*1450*/  UIADD3 UR17, UR29, UR17, URZ ;  /* 0x000000111d117290 */ /* 0x000fe2000fffe03f */
[----:B------:R-:W-:Y:S01]  /*1460*/  IMAD.SHL.U32 R11, R11, 0x40, RZ ;  /* 0x000000400b0b7824 */ /* 0x000fe200078e00ff */
[----:B------:R-:W-:Y:S01]  /*1470*/  LOP3.LUT R119, R119, 0x1c0, RZ, 0xc0, !PT ;  /* 0x000001c077777812 */ /* 0x000fe200078ec0ff */
[C---:B------:R-:W-:Y:S01]  /*1480*/  IMAD R133, R152.reuse, c[0x0][0x26c], R133 ;  /* 0x00009b0098857a24 */ /* 0x040fe200078e0285 */
[----:B------:R-:W-:Y:S01]  /*1490*/  ULDC.U8 UR6, c[0x0][0x298] ;  /* 0x0000a60000067ab9 */ /* 0x000fe20000000000 */
[----:B------:R-:W-:Y:S01]  /*14a0*/  IMAD.WIDE.U32 R152, R152, c[0x0][0x268], R24 ;  /* 0x00009a0098987a25 */ /* 0x000fe200078e0018 */
[----:B------:R-:W-:Y:S02]  /*14b0*/  LOP3.LUT R11, R11, 0xfffffe00, RZ, 0xc0, !PT ;  /* 0xfffffe000b0b7812 */ /* 0x000fe400078ec0ff */
[----:B------:R-:W-:Y:S01]  /*14c0*/  SHF.R.U32.HI R129, RZ, 0x3, R119 ;  /* 0x00000003ff817819 */ /* 0x000fe20000011677 */
[----:B------:R-:W-:-:S04]  /*14d0*/  IMAD.WIDE.U32 R162, R156, c[0x0][0x280], R162 ;  /* 0x0000a0009ca27a25 */ /* 0x000fc800078e00a2 */
[----:B------:R-:W-:-:S04]  /*14e0*/  IMAD.WIDE.U32 R158, R156, c[0x0][0x280], R158 ;  /* 0x0000a0009c9e7a25 */ /* 0x000fc800078e009e */
[----:B------:R-:W-:-:S04]  /*14f0*/  IMAD.WIDE.U32 R160, R156, c[0x0][0x290], R160 ;  /* 0x0000a4009ca07a25 */ /* 0x000fc800078e00a0 */
[----:B------:R-:W-:Y:S02]  /*1500*/  IMAD R127, R127, c[0x0][0x1e0], RZ ;  /* 0x000078007f7f7a24 */ /* 0x000fe400078e02ff */
[----:B------:R-:W-:Y:S02]  /*1510*/  IMAD.MOV.U32 R72, RZ, RZ, c[0x0][0x27c] ;  /* 0x00009f00ff487624 */ /* 0x000fe400078e00ff */
[----:B------:R-:W-:-:S04]  /*1520*/  IMAD.WIDE.U32 R168, R118, c[0x0][0x1e0], RZ ;  /* 0x0000780076a87a25 */ /* 0x000fc800078e00ff */
[----:B------:R-:W-:Y:S02]  /*1530*/  IMAD R127, R118, c[0x0][0x1e4], R127 ;  /* 0x00007900767f7a24 */ /* 0x000fe400078e027f */
[----:B------:R-:W-:Y:S02]  /*1540*/  IMAD.SHL.U32 R73, R72, 0x2, RZ ;  /* 0x0000000248497824 */ /* 0x000fe400078e00ff */
[----:B------:R-:W-:Y:S01]  /*1550*/  IMAD.IADD R133, R153, 0x1, R133 ;  /* 0x0000000199857824 */ /* 0x000fe200078e0285 */
[----:B------:R-:W-:Y:S01]  /*1560*/  IADD3 R127, R169, R127, RZ ;  /* 0x0000007fa97f7210 */ /* 0x000fe20007ffe0ff */
[--C-:B---3--:R-:W-:Y:S01]  /*1570*/  @P3 IMAD.MOV.U32 R12, RZ, RZ, R4.reuse ;  /* 0x000000ffff0c3224 */ /* 0x108fe200078e0004 */
[----:B------:R-:W-:Y:S02]  /*1580*/  @!P3 MOV R12, R226 ;  /* 0x000000e2000cb202 */ /* 0x000fe40000000f00 */
[----:B------:R-:W-:Y:S01]  /*1590*/  @P3 SHF.R.S32.HI R13, RZ, 0x1f, R4 ;  /* 0x0000001fff0d3819 */ /* 0x000fe20000011404 */
[----:B------:R-:W-:Y:S01]  /*15a0*/  @!P3 IMAD.MOV.U32 R13, RZ, RZ, R5 ;  /* 0x000000ffff0db224 */ /* 0x000fe200078e0005 */
[----:B------:R-:W-:-:S02]  /*15b0*/  SEL R166, R12, RZ, !P5 ;  /* 0x000000ff0ca67207 */ /* 0x000fc40006800000 */
[----:B------:R-:W-:Y:S02]  /*15c0*/  IADD3 R12, R18, R14, RZ ;  /* 0x0000000e120c7210 */ /* 0x000fe40007ffe0ff */
[----:B------:R-:W-:Y:S01]  /*15d0*/  SEL R4, R13, RZ, !P5 ;  /* 0x000000ff0d047207 */ /* 0x000fe20006800000 */
[----:B------:R-:W-:Y:S01]  /*15e0*/  IMAD.WIDE.U32 R26, R166, c[0x0][0x1f0], R26 ;  /* 0x00007c00a61a7a25 */ /* 0x000fe200078e001a */
[----:B------:R-:W-:Y:S02]  /*15f0*/  ISETP.GE.AND P5, PT, R12, c[0x0][0x1d4], PT ;  /* 0x000075000c007a0c */ /* 0x000fe40003fa6270 */
[----:B------:R-:W-:Y:S01]  /*1600*/  ISETP.GE.AND P3, PT, R121, c[0x0][0x1d4], PT ;  /* 0x0000750079007a0c */ /* 0x000fe20003f66270 */
[C---:B------:R-:W-:Y:S01]  /*1610*/  IMAD R5, R4.reuse, c[0x0][0x1f0], RZ ;  /* 0x00007c0004057a24 */ /* 0x040fe200078e02ff */
[----:B------:R-:W-:Y:S01]  /*1620*/  P2R R125, PR, RZ, 0x20 ;  /* 0x00000020ff7d7803 */ /* 0x000fe20000000000 */
[----:B------:R-:W-:Y:S01]  /*1630*/  IMAD R131, R4, c[0x0][0x218], RZ ;  /* 0x0000860004837a24 */ /* 0x000fe200078e02ff */
[----:B------:R-:W-:Y:S01]  /*1640*/  P2R R124, PR, RZ, 0x8 ;  /* 0x00000008ff7c7803 */ /* 0x000fe20000000000 */
[----:B------:R-:W-:Y:S01]  /*1650*/  IMAD R5, R166, c[0x0][0x1f4], R5 ;  /* 0x00007d00a6057a24 */ /* 0x000fe200078e0205 */
[----:B------:R-:W-:Y:S01]  /*1660*/  IADD3 R13, R18, 0x60, RZ ;  /* 0x00000060120d7810 */ /* 0x000fe20007ffe0ff */
[----:B------:R-:W-:-:S02]  /*1670*/  IMAD R131, R166, c[0x0][0x21c], R131 ;  /* 0x00008700a6837a24 */ /* 0x000fc400078e0283 */
[----:B------:R-:W-:Y:S02]  /*1680*/  IMAD.IADD R27, R27, 0x1, R5 ;  /* 0x000000011b1b7824 */ /* 0x000fe400078e0205 */
[----:B------:R1:W-:Y:S01]  /*1690*/  @P2 LDGSTS.E.BYPASS.LTC128B.128 [R122+0xb880], [R30.64+0x80], !P5 ;  /* 0x0b8800801e7a2fae */ /* 0x0003e2000e901d52 */
[----:B------:R-:W-:-:S03]  /*16a0*/  IMAD.WIDE.U32 R166, R166, c[0x0][0x218], R20 ;  /* 0x00008600a6a67a25 */ /* 0x000fc600078e0014 */
[----:B------:R1:W-:Y:S02]  /*16b0*/  @P2 LDGSTS.E.BYPASS.LTC128B.128 [R122+0xd080], [R30.64+0x100], !P3 ;  /* 0x0d0801001e7a2fae */ /* 0x0003e4000d901d52 */
[----:B------:R-:W-:Y:S02]  /*16c0*/  IADD3 R131, R167, R131, RZ ;  /* 0x00000083a7837210 */ /* 0x000fe40007ffe0ff */
[----:B------:R1:W-:Y:S01]  /*16d0*/  @P2 LDGSTS.E.BYPASS.LTC128B.128 [R122+0xe880], [R30.64+0x180], !P6 ;  /* 0x0e8801801e7a2fae */ /* 0x0003e2000f101d52 */
[----:B------:R-:W-:-:S04]  /*16e0*/  @P0 LEA R28, P2, R0, c[0x0][0x220], 0x1 ;  /* 0x00008800001c0a11 */ /* 0x000fc800078408ff */
[----:B------:R-:W-:Y:S02]  /*16f0*/  @P0 LEA.HI.X R29, R0, c[0x0][0x224], R7, 0x1, P2 ;  /* 0x00008900001d0a11 */ /* 0x000fe400010f0c07 */
[CC--:B------:R-:W-:Y:S02]  /*1700*/  LEA.HI R0, R10.reuse, R3.reuse, RZ, 0x3 ;  /* 0x000000030a007211 */ /* 0x0c0fe400078f18ff */
[----:B------:R-:W-:Y:S01]  /*1710*/  LEA.HI R10, R10, R3, RZ, 0x6 ;  /* 0x000000030a0a7211 */ /* 0x000fe200078f30ff */
[----:B------:R1:W-:Y:S01]  /*1720*/  @P0 LDGSTS.E.BYPASS.LTC128B.128 [R122+0xb080], [R28.64], !P4 ;  /* 0x0b0800001c7a0fae */ /* 0x0003e2000e101d52 */
[----:B------:R-:W-:Y:S02]  /*1730*/  SHF.R.S32.HI R3, RZ, 0x1f, R154 ;  /* 0x0000001fff037819 */ /* 0x000fe4000001149a */
[----:B------:R-:W-:Y:S01]  /*1740*/  IADD3 R112, P2, R154, R113, RZ ;  /* 0x000000719a707210 */ /* 0x000fe20007f5e0ff */
[----:B------:R1:W-:Y:S01]  /*1750*/  @P0 LDGSTS.E.BYPASS.LTC128B.128 [R122+0xc880], [R28.64+0x80], !P5 ;  /* 0x0c8800801c7a0fae */ /* 0x0003e2000e901d52 */
[----:B------:R-:W-:Y:S01]  /*1760*/  SHF.R.S32.HI R10, RZ, 0x6, R10 ;  /* 0x00000006ff0a7819 */ /* 0x000fe2000001140a */
[C---:B------:R-:W-:Y:S01]  /*1770*/  IMAD R117, R3.reuse, c[0x0][0x1e0], RZ ;  /* 0x0000780003757a24 */ /* 0x040fe200078e02ff */
[----:B------:R-:W-:Y:S01]  /*1780*/  IADD3.X R110, R3, R8, RZ, P2, !PT ;  /* 0x00000008036e7210 */ /* 0x000fe200017fe4ff */
[----:B------:R-:W-:Y:S01]  /*1790*/  IMAD R8, R8, c[0x0][0x1e0], RZ ;  /* 0x0000780008087a24 */ /* 0x000fe200078e02ff */
[----:B------:R1:W-:Y:S01]  /*17a0*/  @P0 LDGSTS.E.BYPASS.LTC128B.128 [R122+0xe080], [R28.64+0x100], !P3 ;  /* 0x0e0801001c7a0fae */ /* 0x0003e2000d901d52 */
[C---:B------:R-:W-:Y:S01]  /*17b0*/  IMAD R117, R154.reuse, c[0x0][0x1e4], R117 ;  /* 0x000079009a757a24 */ /* 0x040fe200078e0275 */
[----:B------:R-:W-:Y:S01]  /*17c0*/  SHF.R.S32.HI R3, RZ, 0x1f, R156 ;  /* 0x0000001fff037819 */ /* 0x000fe2000001149c */
[----:B------:R-:W-:Y:S01]  /*17d0*/  IMAD R5, R113, c[0x0][0x1e4], R8 ;  /* 0x0000790071057a24 */ /* 0x000fe200078e0208 */
[----:B------:R1:W-:Y:S01]  /*17e0*/  @P0 LDGSTS.E.BYPASS.LTC128B.128 [R122+0xf880], [R28.64+0x180], !P6 ;  /* 0x0f8801801c7a0fae */ /* 0x0003e2000f101d52 */
[----:B------:R-:W-:Y:S01]  /*17f0*/  IMAD.WIDE.U32 R154, R154, c[0x0][0x1e0], R26 ;  /* 0x000078009a9a7a25 */ /* 0x000fe200078e001a */
[----:B------:R-:W-:-:S02]  /*1800*/  LOP3.LUT R24, R119, 0x38, R0, 0xf8, !PT ;  /* 0x0000003877187812 */ /* 0x000fc400078ef800 */
[----:B------:R-:W0:Y:S01]  /*1810*/  LDGDEPBAR ;  /* 0x00000000000079af */ /* 0x000e220000000000 */
[----:B------:R-:W-:-:S03]  /*1820*/  IMAD.IADD R116, R165, 0x1, R5 ;  /* 0x00000001a5747824 */ /* 0x000fc600078e0205 */
[----:B------:R-:W-:Y:S01]  /*1830*/  BAR.SYNC.DEFER_BLOCKING 0x0 ;  /* 0x0000000000007b1d */ /* 0x000fe20000010000 */
[----:B------:R-:W-:Y:S01]  /*1840*/  IMAD.IADD R117, R155, 0x1, R117 ;  /* 0x000000019b757824 */ /* 0x000fe200078e0275 */
[----:B------:R-:W-:Y:S01]  /*1850*/  IADD3 R115, P2, P0, R154, R164, R16 ;  /* 0x000000a49a737210 */ /* 0x000fe2000785e010 */
[C---:B------:R-:W-:Y:S01]  /*1860*/  IMAD R135, R3.reuse, c[0x0][0x280], RZ ;  /* 0x0000a00003877a24 */ /* 0x040fe200078e02ff */
[----:B------:R-:W-:Y:S01]  /*1870*/  LOP3.LUT R143, R24, R129, RZ, 0x3c, !PT ;  /* 0x00000081188f7212 */ /* 0x000fe200078e3cff */
[----:B------:R-:W-:Y:S01]  /*1880*/  IMAD R3, R3, c[0x0][0x290], RZ ;  /* 0x0000a40003037a24 */ /* 0x000fe200078e02ff */
[----:B------:R-:W-:Y:S01]  /*1890*/  IADD3.X R114, R117, R116, R17, P2, P0 ;  /* 0x0000007475727210 */ /* 0x000fe200017e0411 */
[----:B------:R-:W-:Y:S01]  /*18a0*/  IMAD R135, R156, c[0x0][0x284], R135 ;  /* 0x0000a1009c877a24 */ /* 0x000fe200078e0287 */
[----:B------:R-:W-:Y:S01]  /*18b0*/  ISETP.GE.AND P2, PT, R12, c[0x0][0x27c], PT ;  /* 0x00009f000c007a0c */ /* 0x000fe20003f46270 */
[C---:B------:R-:W-:Y:S01]  /*18c0*/  IMAD R3, R156.reuse, c[0x0][0x294], R3 ;  /* 0x0000a5009c037a24 */ /* 0x040fe200078e0203 */
[----:B------:R-:W-:Y:S01]  /*18d0*/  LOP3.LUT R26, R111, 0x38, R0, 0xf8, !PT ;  /* 0x000000386f1a7812 */ /* 0x000fe200078ef800 */
[----:B------:R-:W-:Y:S01]  /*18e0*/  IMAD.WIDE.U32 R156, R156, c[0x0][0x290], R22 ;  /* 0x0000a4009c9c7a25 */ /* 0x000fe200078e0016 */
[----:B------:R-:W-:-:S02]  /*18f0*/  SEL R5, RZ, c[0x0][0x27c], !P2 ;  /* 0x00009f00ff057a07 */ /* 0x000fc40005000000 */
[----:B------:R-:W-:Y:S01]  /*1900*/  LOP3.LUT R145, R26, R123, RZ, 0x3c, !PT ;  /* 0x0000007b1a917212 */ /* 0x000fe200078e3cff */
[----:B------:R-:W-:Y:S01]  /*1910*/  IMAD R22, R10, 0xc00, R6 ;  /* 0x00000c000a167824 */ /* 0x000fe200078e0206 */
[----:B------:R-:W-:Y:S01]  /*1920*/  IADD3 R5, R12, R5, RZ ;  /* 0x000000050c057210 */ /* 0x000fe20007ffe0ff */
[----:B------:R-:W-:Y:S01]  /*1930*/  IMAD R10, R10, 0xc00, R11 ;  /* 0x00000c000a0a7824 */ /* 0x000fe200078e020b */
[----:B------:R-:W-:Y:S01]  /*1940*/  LOP3.LUT R140, R0, 0xfffffff8, RZ, 0xc0, !PT ;  /* 0xfffffff8008c7812 */ /* 0x000fe200078ec0ff */
[----:B------:R-:W-:Y:S01]  /*1950*/  IMAD.IADD R137, R163, 0x1, R135 ;  /* 0x00000001a3897824 */ /* 0x000fe200078e0287 */
[----:B------:R-:W-:Y:S01]  /*1960*/  SHF.R.S32.HI R8, RZ, 0x1f, R5 ;  /* 0x0000001fff087819 */ /* 0x000fe20000011405 */
[----:B------:R-:W-:Y:S01]  /*1970*/  IMAD.IADD R143, R10, 0x1, R143 ;  /* 0x000000010a8f7824 */ /* 0x000fe200078e028f */
[----:B------:R-:W-:Y:S01]  /*1980*/  IADD3 R145, R22, R145, RZ ;  /* 0x0000009116917210 */ /* 0x000fe20007ffe0ff */
[----:B------:R-:W-:Y:S01]  /*1990*/  IMAD.IADD R136, R161, 0x1, R3 ;  /* 0x00000001a1887824 */ /* 0x000fe200078e0203 */
[CC--:B------:R-:W-:Y:S01]  /*19a0*/  LEA.HI R74, R8.reuse, R5.reuse, RZ, 0x3 ;  /* 0x00000005084a7211 */ /* 0x0c0fe200078f18ff */
[----:B------:R-:W-:Y:S01]  /*19b0*/  IMAD.IADD R134, R3, 0x1, R157 ;  /* 0x0000000103867824 */ /* 0x000fe200078e029d */
[----:B------:R-:W-:Y:S01]  /*19c0*/  LEA.HI R8, R8, R5, RZ, 0x6 ;  /* 0x0000000508087211 */ /* 0x000fe200078f30ff */
[----:B------:R-:W-:Y:S01]  /*19d0*/  IMAD.SHL.U32 R145, R145, 0x2, RZ ;  /* 0x0000000291917824 */ /* 0x000fe200078e00ff */
[----:B------:R-:W-:Y:S01]  /*19e0*/  LOP3.LUT R144, R111, 0x38, R74, 0xf8, !PT ;  /* 0x000000386f907812 */ /* 0x000fe200078ef84a */
[----:B------:R-:W-:Y:S01]  /*19f0*/  IMAD.SHL.U32 R143, R143, 0x2, RZ ;  /* 0x000000028f8f7824 */ /* 0x000fe200078e00ff */
[----:B------:R-:W-:-:S02]  /*1a00*/  SHF.R.S32.HI R8, RZ, 0x6, R8 ;  /* 0x00000006ff087819 */ /* 0x000fc40000011408 */
[----:B------:R-:W-:Y:S02]  /*1a10*/  LOP3.LUT R10, R119, 0x38, R74, 0xf8, !PT ;  /* 0x00000038770a7812 */ /* 0x000fe400078ef84a */
[----:B------:R-:W-:Y:S01]  /*1a20*/  LOP3.LUT R144, R144, R123, RZ, 0x3c, !PT ;  /* 0x0000007b90907212 */ /* 0x000fe200078e3cff */
[----:B------:R-:W-:Y:S01]  /*1a30*/  IMAD R5, R8, 0xc00, R6 ;  /* 0x00000c0008057824 */ /* 0x000fe200078e0206 */
[----:B------:R-:W-:Y:S01]  /*1a40*/  LOP3.LUT R141, R10, R129, RZ, 0x3c, !PT ;  /* 0x000000810a8d7212 */ /* 0x000fe200078e3cff */
[----:B------:R-:W-:Y:S01]  /*1a50*/  IMAD R8, R8, 0xc00, R11 ;  /* 0x00000c0008087824 */ /* 0x000fe200078e020b */
[----:B------:R-:W-:Y:S01]  /*1a60*/  LOP3.LUT R139, R74, 0xfffffff8, RZ, 0xc0, !PT ;  /* 0xfffffff84a8b7812 */ /* 0x000fe200078ec0ff */
[----:B------:R-:W-:Y:S01]  /*1a70*/  IMAD.IADD R144, R5, 0x1, R144 ;  /* 0x0000000105907824 */ /* 0x000fe200078e0290 */
[----:B------:R-:W-:Y:S02]  /*1a80*/  ISETP.GE.AND P0, PT, R72, 0x1, PT ;  /* 0x000000014800780c */ /* 0x000fe40003f06270 */
[----:B------:R-:W-:-:S02]  /*1a90*/  IADD3 R141, R8, R141, RZ ;  /* 0x0000008d088d7210 */ /* 0x000fc40007ffe0ff */
[----:B------:R-:W-:Y:S02]  /*1aa0*/  SHF.R.S32.HI R75, RZ, 0x3, R0 ;  /* 0x00000003ff4b7819 */ /* 0x000fe40000011400 */
[----:B------:R-:W-:Y:S01]  /*1ab0*/  IADD3 R135, R135, R159, RZ ;  /* 0x0000009f87877210 */ /* 0x000fe20007ffe0ff */
[----:B------:R-:W-:Y:S01]  /*1ac0*/  IMAD.SHL.U32 R141, R141, 0x2, RZ ;  /* 0x000000028d8d7824 */ /* 0x000fe200078e00ff */
[----:B------:R-:W-:Y:S02]  /*1ad0*/  SHF.R.S32.HI R138, RZ, 0x1f, R140 ;  /* 0x0000001fff8a7819 */ /* 0x000fe4000001148c */
[----:B------:R-:W-:Y:S02]  /*1ae0*/  SHF.R.S32.HI R74, RZ, 0x3, R74 ;  /* 0x00000003ff4a7819 */ /* 0x000fe4000001144a */
[----:B------:R-:W-:Y:S02]  /*1af0*/  SHF.R.S32.HI R142, RZ, 0x1f, R139 ;  /* 0x0000001fff8e7819 */ /* 0x000fe4000001148b */
[----:B-1----:R-:W-:-:S02]  /*1b00*/  SHF.L.U32 R144, R144, 0x1, RZ ;  /* 0x0000000190907819 */ /* 0x002fc400000006ff */
.L_x_1062:
[----:B------:R-:W-:Y:S01]  /*1b10*/  SHF.R.S32.HI R130, RZ, 0x1f, R57 ;  /* 0x0000001fff827819 */ /* 0x000fe20000011439 */
[C---:B------:R-:W-:Y:S01]  /*1b20*/  IMAD R147, R57.reuse, UR17, RZ ;  /* 0x0000001139937c24 */ /* 0x040fe2000f8e02ff */
[----:B------:R-:W-:Y:S01]  /*1b30*/  ISETP.GE.AND P4, PT, R72, 0x1, PT ;  /* 0x000000014800780c */ /* 0x000fe20003f86270 */
[----:B------:R-:W-:Y:S01]  /*1b40*/  IMAD.WIDE.U32 R170, R57, UR28, RZ ;  /* 0x0000001c39aa7c25 */ /* 0x000fe2000f8e00ff */
[----:B------:R-:W-:Y:S04]  /*1b50*/  DEPBAR.LE SB0, 0x0 ;  /* 0x000080000000791a */ /* 0x000fe80000000000 */
[----:B------:R-:W-:Y:S01]  /*1b60*/  BAR.SYNC.DEFER_BLOCKING 0x0 ;  /* 0x0000000000007b1d */ /* 0x000fe20000010000 */
[----:B------:R-:W-:Y:S01]  /*1b70*/  IADD3 R3, P3, P0, R115, UR10, R170 ;  /* 0x0000000a73037c10 */ /* 0x000fe2000f87e0aa */
[----:B------:R-:W-:Y:S04]  /*1b80*/  IMAD R147, R130, UR28, R147 ;  /* 0x0000001c82937c24 */ /* 0x000fe8000f8e0293 */
[----:B------:R-:W-:Y:S05]  /*1b90*/  IMAD.IADD R147, R171, 0x1, R147 ;  /* 0x00000001ab937824 */ /* 0x000fea00078e0293 */
[----:B------:R-:W-:Y:S02]  /*1ba0*/  IADD3.X R0, R114, UR9, R147, P3, P0 ;  /* 0x0000000972007c10 */ /* 0x000fe40009fe0493 */
[----:B-1----:R-:W-:Y:S05]  /*1bb0*/  IADD3 R5, P0, R115, R170, RZ ;  /* 0x000000aa73057210 */ /* 0x002fea0007f1e0ff */
[----:B------:R-:W-:Y:S01]  /*1bc0*/  IMAD.X R4, R147, 0x1, R114, P0 ;  /* 0x0000000193047824 */ /* 0x000fe200000e0672 */
[C---:B------:R-:W-:Y:S04]  /*1bd0*/  LEA R94, P0, R5.reuse, c[0x0][0x1c8], 0x1 ;  /* 0x00007200055e7a11 */ /* 0x040fe800078008ff */
[----:B------:R-:W-:Y:S01]  /*1be0*/  LEA.HI.X R95, R5, c[0x0][0x1cc], R4, 0x1, P0 ;  /* 0x00007300055f7a11 */ /* 0x000fe200000f0c04 */
[----:B------:R-:W-:Y:S01]  /*1bf0*/  BSSY B2, `(.L_x_1023) ;  /* 0x0000530000027945 */ /* 0x000fe20003800000 */
[C---:B------:R-:W-:Y:S04]  /*1c00*/  LEA R92, P0, R3.reuse, c[0x0][0x1c8], 0x1 ;  /* 0x00007200035c7a11 */ /* 0x040fe800078008ff */
[----:B------:R-:W-:Y:S01]  /*1c10*/  LEA.HI.X R93, R3, c[0x0][0x1cc], R0, 0x1, P0 ;  /* 0x00007300035d7a11 */ /* 0x000fe200000f0c00 */
[----:B------:R-:W-:-:S05]  /*1c20*/  @!P4 BRA `(.L_x_1024) ;  /* 0x000050200000c947 */ /* 0x000fca0003800000 */
[C---:B------:R-:W-:Y:S01]  /*1c30*/  IMAD R3, R57.reuse, UR16, RZ ;  /* 0x0000001039037c24 */ /* 0x040fe2000f8e02ff */
[----:B------:R-:W-:Y:S01]  /*1c40*/  ISETP.NE.AND P0, PT, RZ, UR6, PT ;  /* 0x00000006ff007c0c */ /* 0x000fe2000bf05270 */
        /* <DEDUP_REMOVED lines=54> */
.L_x_1027:
[----:B------:R-:W-:Y:S05]  /*1fb0*/  BSYNC B0 ;  /* 0x0000000000007941 */ /* 0x000fea0003800000 */
.L_x_1026:
[----:B------:R-:W-:Y:S01]  /*1fc0*/  ISETP.GE.AND P5, PT, R118, R146, PT ;  /* 0x000000927600720c */ /* 0x000fe20003fa6270 */
[----:B-----5:R-:W-:Y:S01]  /*1fd0*/  IMAD.MOV.U32 R5, RZ, RZ, R40 ;  /* 0x000000ffff057224 */ /* 0x020fe200078e0028 */
[----:B------:R-:W-:Y:S01]  /*1fe0*/  BSSY B0, `(.L_x_1028) ;  /* 0x0000048000007945 */ /* 0x000fe20003800000 */
[----:B------:R-:W-:Y:S01]  /*1ff0*/  IMAD.MOV.U32 R4, RZ, RZ, R41 ;  /* 0x000000ffff047224 */ /* 0x000fe200078e0029 */
[----:B------:R-:W-:Y:S01]  /*2000*/  CS2R R32, SRZ ;  /* 0x0000000000207805 */ /* 0x000fe2000001ff00 */
        /* <DEDUP_REMOVED lines=69> */
.L_x_1029:
[----:B------:R-:W-:Y:S05]  /*2460*/  BSYNC B0 ;  /* 0x0000000000007941 */ /* 0x000fea0003800000 */
.L_x_1028:
        /* <DEDUP_REMOVED lines=90> */
.L_x_1033:
[----:B------:R-:W-:Y:S05]  /*2a10*/  BSYNC B0 ;  /* 0x0000000000007941 */ /* 0x000fea0003800000 */
.L_x_1032:
        /* <DEDUP_REMOVED lines=56> */
.L_x_1035:
[----:B------:R-:W-:Y:S05]  /*2da0*/  BSYNC B0 ;  /* 0x0000000000007941 */ /* 0x000fea0003800000 */
.L_x_1034:
        /* <DEDUP_REMOVED lines=56> */
.L_x_1037:
[----:B------:R-:W-:Y:S05]  /*3130*/  BSYNC B0 ;  /* 0x0000000000007941 */ /* 0x000fea0003800000 */
.L_x_1036:
        /* <DEDUP_REMOVED lines=55> */
.L_x_1031:
[----:B------:R-:W-:Y:S05]  /*34b0*/  BSYNC B1 ;  /* 0x0000000000017941 */ /* 0x000fea0003800000 */
.L_x_1030:
        /* <DEDUP_REMOVED lines=57> */
.L_x_1040:
[----:B------:R-:W-:Y:S05]  /*3850*/  BSYNC B0 ;  /* 0x0000000000007941 */ /* 0x000fea0003800000 */
.L_x_1039:
        /* <DEDUP_REMOVED lines=56> */
.L_x_1042:
[----:B------:R-:W-:Y:S05]  /*3be0*/  BSYNC B0 ;  /* 0x0000000000007941 */ /* 0x000fea0003800000 */
.L_x_1041:
        /* <DEDUP_REMOVED lines=21> */
[----:B------:R-:W-:Y:S02]  /*3d40*/  @!P0 LOP3.LUT R23, R25, 0xffff0000, RZ, 0xc0, !PT ;  /* 0xffff000019178812 */ /* 0x000fe400078ec0ff */
[C---:B------:R-:W-:Y:S02]  /*3d50*/  @!P0 LOP3.LUT R29, R24.reuse, 0xffff0000, RZ, 0xc0, !PT ;  /* 0xffff0000181d8812 */ /* 0x040fe400078ec0ff */
[----:B------:R-:W-:Y:S01]  /*3d60*/  @!P0 SHF.L.U32 R31, R24, 0x10, RZ ;  /* 0x00000010181f8819 */ /* 0x000fe200000006ff */
[----:B------:R-:W-:Y:S01]  /*3d70*/  @!P0 FMUL.FTZ R38, R23, R30 ;  /* 0x0000001e17268220 */ /* 0x000fe20000410000 */
[----:B------:R-:W-:Y:S01]  /*3d80*/  @!P0 SHF.L.U32 R36, R27, 0x10, RZ ;  /* 0x000000101b248819 */ /* 0x000fe200000006ff */
[C---:B------:R-:W-:Y:S02]  /*3d90*/  @!P0 FMUL.FTZ R37, R29.reuse, R28 ;  /* 0x0000001c1d258220 */ /* 0x040fe40000410000 */
[----:B------:R-:W-:Y:S02]  /*3da0*/  @!P0 FMUL.FTZ R0, R29, R22 ;  /* 0x000000161d008220 */ /* 0x000fe40000410000 */
[-C--:B------:R-:W-:Y:S01]  /*3db0*/  @!P0 FMUL.FTZ R3, R23, R10.reuse ;  /* 0x0000000a17038220 */ /* 0x080fe20000410000 */
[----:B------:R-:W-:Y:S01]  /*3dc0*/  @!P0 LOP3.LUT R23, R26, 0xffff0000, RZ, 0xc0, !PT ;  /* 0xffff00001a178812 */ /* 0x000fe200078ec0ff */
[----:B------:R-:W-:Y:S02]  /*3dd0*/  @!P0 FFMA.FTZ R38, R35, R10, -R38 ;  /* 0x0000000a23268223 */ /* 0x000fe40000010826 */
[C---:B------:R-:W-:Y:S01]  /*3de0*/  @!P0 IMAD.U32 R10, R9.reuse, 0x10000, RZ ;  /* 0x00010000090a8824 */ /* 0x040fe200078e00ff */
[----:B------:R-:W-:Y:S01]  /*3df0*/  @!P0 LOP3.LUT R9, R9, 0xffff0000, RZ, 0xc0, !PT ;  /* 0xffff000009098812 */ /* 0x000fe200078ec0ff */
[----:B------:R-:W-:Y:S01]  /*3e00*/  @!P0 FFMA.FTZ R37, R31, R22, -R37 ;  /* 0x000000161f258223 */ /* 0x000fe20000010825 */
        /* <DEDUP_REMOVED lines=22> */
.L_x_1044:
[----:B------:R-:W-:Y:S05]  /*3f70*/  BSYNC B0 ;  /* 0x0000000000007941 */ /* 0x000fea0003800000 */
.L_x_1043:
        /* <DEDUP_REMOVED lines=56> */
.L_x_1025:
        /* <DEDUP_REMOVED lines=36> */
.L_x_1046:
[----:B------:R-:W-:Y:S05]  /*4540*/  BSYNC B0 ;  /* 0x0000000000007941 */ /* 0x000fea0003800000 */
.L_x_1045:
[----:B------:R-:W-:Y:S01]  /*4550*/  ISETP.GE.AND P5, PT, R118, R146, PT ;  /* 0x000000927600720c */ /* 0x000fe20003fa6270 */
[----:B-----5:R-:W-:Y:S01]  /*4560*/  IMAD.MOV.U32 R5, RZ, RZ, R38 ;  /* 0x000000ffff057224 */ /* 0x020fe200078e0026 */
[----:B------:R-:W-:Y:S01]  /*4570*/  BSSY B0, `(.L_x_1047) ;  /* 0x0000040000007945 */ /* 0x000fe20003800000 */
[----:B------:R-:W-:Y:S01]  /*4580*/  IMAD.MOV.U32 R4, RZ, RZ, R39 ;  /* 0x000000ffff047224 */ /* 0x000fe200078e0027 */
[----:B-1----:R-:W-:Y:S01]  /*4590*/  CS2R R20, SRZ ;  /* 0x0000000000147805 */ /* 0x002fe2000001ff00 */
        /* <DEDUP_REMOVED lines=61> */
.L_x_1048:
[----:B------:R-:W-:Y:S05]  /*4970*/  BSYNC B0 ;  /* 0x0000000000007941 */ /* 0x000fea0003800000 */
.L_x_1047:
[----:B------:R-:W-:Y:S01]  /*4980*/  IADD3 R92, -R73, c[0x0][0x1d4], RZ ;  /* 0x00007500495c7a10 */ /* 0x000fe20007ffe1ff */
        /* <DEDUP_REMOVED lines=40> */
[----:B------:R-:W-:Y:S01]  /*4c10*/  SEL R66, R73, R92, !P1 ;  /* 0x0000005c49427207 */ /* 0x000fe20004800000 */
[----:B------:R-:W1:Y:S01]  /*4c20*/  LDS.128 R96, [R145+0xa080] ;  /* 0x00a0800091607984 */ /* 0x000e620000000c00 */
[----:B------:R-:W-:Y:S02]  /*4c30*/  IADD3 R175, P3, P0, R154, R173, R140 ;  /* 0x000000ad9aaf7210 */ /* 0x000fe4000787e08c */
[----:B------:R-:W-:Y:S02]  /*4c40*/  SHF.R.S32.HI R59, RZ, 0x1f, R66 ;  /* 0x0000001fff3b7819 */ /* 0x000fe40000011442 */
[----:B------:R-:W-:Y:S02]  /*4c50*/  IADD3.X R174, R117, R132, R138, P3, P0 ;  /* 0x0000008475ae7210 */ /* 0x000fe40001fe048a */
[----:B------:R-:W-:Y:S04]  /*4c60*/  LEA.HI R66, R59, R66, RZ, 0x4 ;  /* 0x000000423b427211 */ /* 0x000fe800078f20ff */
[----:B------:R-:W-:Y:S04]  /*4c70*/  LEA.HI.SX32 R66, R66, R75, 0x1c ;  /* 0x0000004b42427211 */ /* 0x000fe800078fe2ff */
[----:B------:R-:W-:Y:S01]  /*4c80*/  SHF.R.S32.HI R59, RZ, 0x1f, R66 ;  /* 0x0000001fff3b7819 */ /* 0x000fe20000011442 */
[----:B------:R-:W-:Y:S03]  /*4c90*/  IMAD.SHL.U32 R172, R66, 0x8, RZ ;  /* 0x0000000842ac7824 */ /* 0x000fe600078e00ff */
[----:B------:R-:W-:Y:S02]  /*4ca0*/  LEA.HI R59, R59, R66, RZ, 0x3 ;  /* 0x000000423b3b7211 */ /* 0x000fe400078f18ff */
[----:B------:R-:W-:Y:S02]  /*4cb0*/  ISETP.GE.AND P3, PT, R172, c[0x0][0x1d4], PT ;  /* 0x00007500ac007a0c */ /* 0x000fe40003f66270 */
[----:B------:R-:W-:Y:S05]  /*4cc0*/  SHF.R.S32.HI R59, RZ, 0x3, R59 ;  /* 0x00000003ff3b7819 */ /* 0x000fea000001143b */
[----:B------:R-:W-:Y:S06]  /*4cd0*/  IMAD R56, R59, 0xc00, R6 ;  /* 0x00000c003b387824 */ /* 0x000fec00078e0206 */
[--C-:B------:R-:W-:Y:S02]  /*4ce0*/  @!P3 SHF.R.S32.HI R178, RZ, 0x1f, R172.reuse ;  /* 0x0000001fffb2b819 */ /* 0x100fe400000114ac */
[----:B------:R-:W-:Y:S04]  /*4cf0*/  @!P3 IADD3 R179, P4, P0, R154, R173, R172 ;  /* 0x000000ad9ab3b210 */ /* 0x000fe8000789e0ac */
[----:B------:R-:W-:Y:S02]  /*4d00*/  @!P3 IADD3.X R178, R117, R132, R178, P4, P0 ;  /* 0x0000008475b2b210 */ /* 0x000fe400027e04b2 */
[C---:B------:R-:W-:Y:S04]  /*4d10*/  LEA R176, P0, R175.reuse, c[0x0][0x1c8], 0x1 ;  /* 0x00007200afb07a11 */ /* 0x040fe800078008ff */
[----:B------:R-:W-:Y:S02]  /*4d20*/  LEA.HI.X R177, R175, c[0x0][0x1cc], R174, 0x1, P0 ;  /* 0x00007300afb17a11 */ /* 0x000fe400000f0cae */
[C---:B------:R-:W-:Y:S04]  /*4d30*/  @!P3 LEA R174, P0, R179.reuse, c[0x0][0x1c8], 0x1 ;  /* 0x00007200b3aeba11 */ /* 0x040fe800078008ff */
[----:B------:R-:W-:Y:S02]  /*4d40*/  @!P3 LEA.HI.X R175, R179, c[0x0][0x1cc], R178, 0x1, P0 ;  /* 0x00007300b3afba11 */ /* 0x000fe400000f0cb2 */
[----:B------:R-:W-:Y:S02]  /*4d50*/  LOP3.LUT R178, R111, 0x38, R172, 0xf8, !PT ;  /* 0x000000386fb27812 */ /* 0x000fe400078ef8ac */
[----:B------:R-:W-:Y:S02]  /*4d60*/  ISETP.GE.AND P0, PT, R16, c[0x0][0x27c], PT ;  /* 0x00009f0010007a0c */ /* 0x000fe40003f06270 */
[----:B------:R-:W-:Y:S05]  /*4d70*/  LOP3.LUT R179, R178, R123, RZ, 0x3c, !PT ;  /* 0x0000007bb2b37212 */ /* 0x000fea00078e3cff */
[----:B------:R-:W-:Y:S04]  /*4d80*/  IMAD.IADD R179, R56, 0x1, R179 ;  /* 0x0000000138b37824 */ /* 0x000fe800078e02b3 */
[----:B------:R-:W-:Y:S02]  /*4d90*/  IMAD.SHL.U32 R172, R179, 0x2, RZ ;  /* 0x00000002b3ac7824 */ /* 0x000fe400078e00ff */
[C---:B-1----:R-:W-:Y:S01]  /*4da0*/  @!P0 IMAD.U32 R70, R99.reuse, 0x10000, RZ ;  /* 0x0001000063468824 */ /* 0x042fe200078e00ff */
[----:B------:R-:W-:Y:S02]  /*4db0*/  @!P0 LOP3.LUT R67, R98, 0xffff0000, RZ, 0xc0, !PT ;  /* 0xffff000062438812 */ /* 0x000fe400078ec0ff */
[----:B------:R-:W1:Y:S01]  /*4dc0*/  LDS.128 R32, [R172+0xa080] ;  /* 0x00a08000ac207984 */ /* 0x000e620000000c00 */
[----:B------:R-:W-:Y:S02]  /*4dd0*/  @!P0 LOP3.LUT R71, R99, 0xffff0000, RZ, 0xc0, !PT ;  /* 0xffff000063478812 */ /* 0x000fe400078ec0ff */
[--C-:B------:R-:W-:Y:S02]  /*4de0*/  @!P0 SHF.R.U64 R46, R46, 0x10, R47.reuse ;  /* 0x000000102e2e8819 */ /* 0x100fe4000000122f */
[----:B------:R-:W-:Y:S02]  /*4df0*/  @!P0 SHF.R.U32.HI R47, RZ, 0x10, R47 ;  /* 0x00000010ff2f8819 */ /* 0x000fe4000001162f */
[----:B------:R-:W-:Y:S02]  /*4e00*/  @!P0 PRMT R55, R55, 0x5410, R46 ;  /* 0x0000541037378816 */ /* 0x000fe4000000002e */
[----:B------:R-:W-:Y:S02]  /*4e10*/  @!P0 PRMT R54, R54, 0x5410, R47 ;  /* 0x0000541036368816 */ /* 0x000fe4000000002f */
[----:B------:R-:W-:Y:S02]  /*4e20*/  @!P0 SHF.R.U32.HI R66, RZ, 0x10, R63 ;  /* 0x00000010ff428819 */ /* 0x000fe4000001163f */
[--C-:B------:R-:W-:Y:S02]  /*4e30*/  @!P0 SHF.R.U64 R59, R60, 0x10, R61.reuse ;  /* 0x000000103c3b8819 */ /* 0x100fe4000000123d */
[----:B------:R-:W-:Y:S02]  /*4e40*/  @!P0 SHF.R.U32.HI R61, RZ, 0x10, R61 ;  /* 0x00000010ff3d8819 */ /* 0x000fe4000001163d */
[----:B------:R-:W-:Y:S02]  /*4e50*/  @!P0 SHF.R.U64 R60, R62, 0x10, R63 ;  /* 0x000000103e3c8819 */ /* 0x000fe4000000123f */
[----:B------:R-:W-:Y:S02]  /*4e60*/  @!P0 LOP3.LUT R63, R97, 0xffff0000, RZ, 0xc0, !PT ;  /* 0xffff0000613f8812 */ /* 0x000fe400078ec0ff */
[----:B------:R-:W-:Y:S01]  /*4e70*/  @!P0 PRMT R62, R58, 0x5410, R61 ;  /* 0x000054103a3e8816 */ /* 0x000fe2000000003d */
[C---:B------:R-:W-:Y:S01]  /*4e80*/  @!P0 IMAD.U32 R58, R96.reuse, 0x10000, RZ ;  /* 0x00010000603a8824 */ /* 0x040fe200078e00ff */
[----:B------:R-:W-:Y:S02]  /*4e90*/  @!P0 LOP3.LUT R61, R96, 0xffff0000, RZ, 0xc0, !PT ;  /* 0xffff0000603d8812 */ /* 0x000fe400078ec0ff */
[----:B------:R-:W-:Y:S01]  /*4ea0*/  @!P0 PRMT R69, R69, 0x5410, R66 ;  /* 0x0000541045458816 */ /* 0x000fe20000000042 */
[----:B------:R-:W-:Y:S01]  /*4eb0*/  @!P0 IMAD.U32 R66, R98, 0x10000, RZ ;  /* 0x0001000062428824 */ /* 0x000fe200078e00ff */
[--C-:B------:R-:W-:Y:S02]  /*4ec0*/  @!P0 SHF.R.U64 R44, R44, 0x10, R45.reuse ;  /* 0x000000102c2c8819 */ /* 0x100fe4000000122d */
[----:B------:R-:W-:Y:S01]  /*4ed0*/  @!P0 SHF.R.U32.HI R45, RZ, 0x10, R45 ;  /* 0x00000010ff2d8819 */ /* 0x000fe2000001162d */
[C---:B------:R-:W-:Y:S01]  /*4ee0*/  @!P0 IMAD.U32 R68, R69.reuse, 0x10000, RZ ;  /* 0x0001000045448824 */ /* 0x040fe200078e00ff */
[----:B------:R-:W-:Y:S02]  /*4ef0*/  @!P0 LOP3.LUT R69, R69, 0xffff0000, RZ, 0xc0, !PT ;  /* 0xffff000045458812 */ /* 0x000fe400078ec0ff */
[----:B------:R-:W-:Y:S02]  /*4f00*/  @!P0 PRMT R53, R53, 0x5410, R44 ;  /* 0x0000541035358816 */ /* 0x000fe4000000002c */
[----:B------:R-:W-:Y:S02]  /*4f10*/  @!P0 PRMT R64, R64, 0x5410, R59 ;  /* 0x0000541040408816 */ /* 0x000fe4000000003b */
[C---:B------:R-:W-:Y:S02]  /*4f20*/  @!P0 LOP3.LUT R44, R53.reuse, 0xffff0000, RZ, 0xc0, !PT ;  /* 0xffff0000352c8812 */ /* 0x040fe400078ec0ff */
[----:B------:R-:W-:Y:S01]  /*4f30*/  @!P0 PRMT R52, R52, 0x5410, R45 ;  /* 0x0000541034348816 */ /* 0x000fe2000000002d */
[C---:B-1----:R-:W-:Y:S01]  /*4f40*/  @!P0 IMAD.U32 R46, R32.reuse, 0x10000, RZ ;  /* 0x00010000202e8824 */ /* 0x042fe200078e00ff */
[----:B------:R-:W-:Y:S01]  /*4f50*/  @!P0 LOP3.LUT R47, R32, 0xffff0000, RZ, 0xc0, !PT ;  /* 0xffff0000202f8812 */ /* 0x000fe200078ec0ff */
[----:B------:R-:W-:Y:S01]  /*4f60*/  @!P0 IMAD.U32 R45, R53, 0x10000, RZ ;  /* 0x00010000352d8824 */ /* 0x000fe200078e00ff */
[----:B------:R-:W-:Y:S01]  /*4f70*/  @!P0 PRMT R65, R65, 0x5410, R60 ;  /* 0x0000541041418816 */ /* 0x000fe2000000003c */
[C---:B------:R-:W-:Y:S01]  /*4f80*/  @!P0 IMAD.U32 R59, R64.reuse, 0x10000, RZ ;  /* 0x00010000403b8824 */ /* 0x040fe200078e00ff */
[----:B------:R-:W-:Y:S01]  /*4f90*/  @!P0 LOP3.LUT R60, R64, 0xffff0000, RZ, 0xc0, !PT ;  /* 0xffff0000403c8812 */ /* 0x000fe200078ec0ff */
[C---:B------:R-:W-:Y:S02]  /*4fa0*/  @!P0 FMUL.FTZ R0, R46.reuse, R45 ;  /* 0x0000002d2e008220 */ /* 0x040fe40000410000 */
[----:B------:R-:W-:Y:S02]  /*4fb0*/  @!P0 FMUL.FTZ R172, R46, R59 ;  /* 0x0000003b2eac8220 */ /* 0x000fe40000410000 */
[----:B------:R-:W-:Y:S02]  /*4fc0*/  @!P0 FMUL.FTZ R179, R47, R60 ;  /* 0x0000003c2fb38220 */ /* 0x000fe40000410000 */
[----:B------:R-:W-:Y:S02]  /*4fd0*/  @!P0 FFMA.FTZ R0, R59, R58, R0 ;  /* 0x0000003a3b008223 */ /* 0x000fe40000010000 */
[-C--:B------:R-:W-:Y:S01]  /*4fe0*/  @!P0 FMUL.FTZ R3, R47, R44.reuse ;  /* 0x0000002c2f038220 */ /* 0x080fe20000410000 */
[C---:B------:R-:W-:Y:S01]  /*4ff0*/  @!P0 LOP3.LUT R47, R33.reuse, 0xffff0000, RZ, 0xc0, !PT ;  /* 0xffff0000212f8812 */ /* 0x040fe200078ec0ff */
[C---:B------:R-:W-:Y:S01]  /*5000*/  @!P0 IMAD.U32 R59, R62.reuse, 0x10000, RZ ;  /* 0x000100003e3b8824 */ /* 0x040fe200078e00ff */
[----:B------:R-:W-:Y:S01]  /*5010*/  @!P0 LOP3.LUT R62, R62, 0xffff0000, RZ, 0xc0, !PT ;  /* 0xffff00003e3e8812 */ /* 0x000fe200078ec0ff */
[----:B------:R-:W-:Y:S02]  /*5020*/  @!P0 IMAD.U32 R46, R33, 0x10000, RZ ;  /* 0x00010000212e8824 */ /* 0x000fe400078e00ff */
[----:B------:R-:W-:Y:S01]  /*5030*/  @!P0 FFMA.FTZ R179, R61, R44, -R179 ;  /* 0x0000002c3db38223 */ /* 0x000fe200000108b3 */
[----:B------:R-:W-:Y:S01]  /*5040*/  @!P0 LOP3.LUT R44, R52, 0xffff0000, RZ, 0xc0, !PT ;  /* 0xffff0000342c8812 */ /* 0x000fe200078ec0ff */
[----:B------:R-:W-:Y:S02]  /*5050*/  @!P0 FMUL.FTZ R181, R47, R62 ;  /* 0x0000003e2fb58220 */ /* 0x000fe40000410000 */
[----:B------:R-:W-:Y:S02]  /*5060*/  @!P0 FFMA.FTZ R172, R58, R45, -R172 ;  /* 0x0000002d3aac8223 */ /* 0x000fe400000108ac */
[----:B------:R-:W-:Y:S02]  /*5070*/  @!P0 IMAD.U32 R58, R97, 0x10000, RZ ;  /* 0x00010000613a8824 */ /* 0x000fe400078e00ff */
[----:B------:R-:W-:Y:S01]  /*5080*/  @!P0 IMAD.U32 R45, R52, 0x10000, RZ ;  /* 0x00010000342d8824 */ /* 0x000fe200078e00ff */
[----:B------:R-:W-:Y:S01]  /*5090*/  @!P0 F2FP.BF16.PACK_AB R172, R179, R172 ;  /* 0x000000acb3ac823e */ /* 0x000fe200000010ff */
[----:B------:R-:W-:Y:S02]  /*50a0*/  @!P0 FMUL.FTZ R178, R46, R59 ;  /* 0x0000003b2eb28220 */ /* 0x000fe40000410000 */
[-C--:B------:R-:W-:Y:S01]  /*50b0*/  @!P0 FMUL.FTZ R5, R47, R44.reuse ;  /* 0x0000002c2f058220 */ /* 0x080fe20000410000 */
[----:B------:R-:W-:Y:S01]  /*50c0*/  @!P0 LOP3.LUT R47, R34, 0xffff0000, RZ, 0xc0, !PT ;  /* 0xffff0000222f8812 */ /* 0x000fe200078ec0ff */
[----:B------:R-:W-:Y:S01]  /*50d0*/  @!P0 FFMA.FTZ R181, R63, R44, -R181 ;  /* 0x0000002c3fb58223 */ /* 0x000fe200000108b5 */
[----:B------:R-:W-:Y:S01]  /*50e0*/  @!P0 LOP3.LUT R44, R55, 0xffff0000, RZ, 0xc0, !PT ;  /* 0xffff0000372c8812 */ /* 0x000fe200078ec0ff */
[C---:B------:R-:W-:Y:S01]  /*50f0*/  @!P0 IMAD.U32 R64, R65.reuse, 0x10000, RZ ;  /* 0x0001000041408824 */ /* 0x040fe200078e00ff */
[----:B------:R-:W-:Y:S01]  /*5100*/  @!P0 LOP3.LUT R65, R65, 0xffff0000, RZ, 0xc0, !PT ;  /* 0xffff000041418812 */ /* 0x000fe200078ec0ff */
[-C--:B------:R-:W-:Y:S02]  /*5110*/  @!P0 FMUL.FTZ R4, R46, R45.reuse ;  /* 0x0000002d2e048220 */ /* 0x080fe40000410000 */
[----:B------:R-:W-:Y:S02]  /*5120*/  @!P0 FFMA.FTZ R178, R58, R45, -R178 ;  /* 0x0000002d3ab28223 */ /* 0x000fe400000108b2 */
[----:B------:R-:W-:Y:S02]  /*5130*/  @!P0 IMAD.U32 R46, R34, 0x10000, RZ ;  /* 0x00010000222e8824 */ /* 0x000fe400078e00ff */
[----:B------:R-:W-:Y:S01]  /*5140*/  @!P0 IMAD.U32 R45, R55, 0x10000, RZ ;  /* 0x00010000372d8824 */ /* 0x000fe200078e00ff */
[----:B------:R-:W-:Y:S01]  /*5150*/  @!P0 F2FP.BF16.PACK_AB R181, R181, R178 ;  /* 0x000000b2b5b5823e */ /* 0x000fe200000010ff */
[C---:B------:R-:W-:Y:S02]  /*5160*/  @!P0 FMUL.FTZ R185, R47.reuse, R65 ;  /* 0x000000412fb98220 */ /* 0x040fe40000410000 */
[----:B------:R-:W-:Y:S01]  /*5170*/  @!P0 FMUL.FTZ R8, R47, R44 ;  /* 0x0000002c2f088220 */ /* 0x000fe20000410000 */
[C---:B------:R-:W-:Y:S01]  /*5180*/  @!P0 LOP3.LUT R47, R35.reuse, 0xffff0000, RZ, 0xc0, !PT ;  /* 0xffff0000232f8812 */ /* 0x040fe200078ec0ff */
[C---:B------:R-:W-:Y:S02]  /*5190*/  @!P0 FMUL.FTZ R182, R46.reuse, R64 ;  /* 0x000000402eb68220 */ /* 0x040fe40000410000 */
[-C--:B------:R-:W-:Y:S02]  /*51a0*/  @!P0 FMUL.FTZ R7, R46, R45.reuse ;  /* 0x0000002d2e078220 */ /* 0x080fe40000410000 */
[----:B------:R-:W-:Y:S02]  /*51b0*/  @!P0 IMAD.U32 R46, R35, 0x10000, RZ ;  /* 0x00010000232e8824 */ /* 0x000fe400078e00ff */
[----:B------:R-:W-:Y:S01]  /*51c0*/  @!P0 FFMA.FTZ R185, R67, R44, -R185 ;  /* 0x0000002c43b98223 */ /* 0x000fe200000108b9 */
[----:B------:R-:W-:Y:S01]  /*51d0*/  @!P0 LOP3.LUT R44, R54, 0xffff0000, RZ, 0xc0, !PT ;  /* 0xffff0000362c8812 */ /* 0x000fe200078ec0ff */
[----:B------:R-:W-:Y:S02]  /*51e0*/  @!P0 FFMA.FTZ R182, R66, R45, -R182 ;  /* 0x0000002d42b68223 */ /* 0x000fe400000108b6 */
[----:B------:R-:W-:Y:S02]  /*51f0*/  @!P0 IMAD.U32 R45, R54, 0x10000, RZ ;  /* 0x00010000362d8824 */ /* 0x000fe400078e00ff */
[----:B------:R-:W-:Y:S01]  /*5200*/  @!P0 FMUL.FTZ R180, R46, R68 ;  /* 0x000000442eb48220 */ /* 0x000fe20000410000 */
[----:B------:R-:W-:Y:S01]  /*5210*/  @!P0 F2FP.BF16.PACK_AB R182, R185, R182 ;  /* 0x000000b6b9b6823e */ /* 0x000fe200000010ff */
[----:B------:R-:W-:Y:S02]  /*5220*/  @!P0 FMUL.FTZ R183, R47, R69 ;  /* 0x000000452fb78220 */ /* 0x000fe40000410000 */
[----:B------:R-:W-:Y:S02]  /*5230*/  @!P0 FFMA.FTZ R3, R60, R61, R3 ;  /* 0x0000003d3c038223 */ /* 0x000fe40000010003 */
[----:B------:R-:W-:Y:S02]  /*5240*/  @!P0 FFMA.FTZ R4, R59, R58, R4 ;  /* 0x0000003a3b048223 */ /* 0x000fe40000010004 */
[----:B------:R-:W-:Y:S01]  /*5250*/  @!P0 FFMA.FTZ R180, R70, R45, -R180 ;  /* 0x0000002d46b48223 */ /* 0x000fe200000108b4 */
[----:B------:R-:W-:Y:S01]  /*5260*/  @!P0 F2FP.BF16.PACK_AB R178, R3, R0 ;  /* 0x0000000003b2823e */ /* 0x000fe200000010ff */
[----:B------:R-:W-:Y:S02]  /*5270*/  @!P0 FFMA.FTZ R183, R71, R44, -R183 ;  /* 0x0000002c47b78223 */ /* 0x000fe400000108b7 */
[----:B------:R-:W-:Y:S02]  /*5280*/  @!P0 FFMA.FTZ R5, R62, R63, R5 ;  /* 0x0000003f3e058223 */ /* 0x000fe40000010005 */
[----:B------:R-:W-:Y:S01]  /*5290*/  @!P0 FMUL.FTZ R9, R46, R45 ;  /* 0x0000002d2e098220 */ /* 0x000fe20000410000 */
[----:B------:R-:W-:Y:S01]  /*52a0*/  @!P0 F2FP.BF16.PACK_AB R183, R183, R180 ;  /* 0x000000b4b7b7823e */ /* 0x000fe200000010ff */
        /* <DEDUP_REMOVED lines=9> */
[----:B------:R-:W-:Y:S01]  /*5340*/  @!P0 F2FP.BF16.PACK_AB R185, R10, R9 ;  /* 0x000000090ab9823e */ /* 0x000fe200000010ff */
[----:B------:R-:W-:Y:S02]  /*5350*/  @!P0 IMAD.MOV.U32 R98, RZ, RZ, R182 ;  /* 0x000000ffff628224 */ /* 0x000fe400078e00b6 */
[----:B------:R-:W-:Y:S02]  /*5360*/  @!P0 IMAD.MOV.U32 R99, RZ, RZ, R183 ;  /* 0x000000ffff638224 */ /* 0x000fe400078e00b7 */
[----:B------:R-:W-:Y:S02]  /*5370*/  @!P0 IMAD.MOV.U32 R32, RZ, RZ, R178 ;  /* 0x000000ffff208224 */ /* 0x000fe400078e00b2 */
[----:B------:R-:W-:Y:S01]  /*5380*/  @!P0 IMAD.MOV.U32 R33, RZ, RZ, R179 ;  /* 0x000000ffff218224 */ /* 0x000fe200078e00b3 */
[----:B------:R1:W-:Y:S01]  /*5390*/  STG.E.128 [R176.64], R96 ;  /* 0x00000060b0007986 */ /* 0x0003e2000c101d12 */
[----:B------:R-:W-:Y:S02]  /*53a0*/  @!P0 IMAD.MOV.U32 R34, RZ, RZ, R180 ;  /* 0x000000ffff228224 */ /* 0x000fe400078e00b4 */
[----:B------:R-:W-:Y:S05]  /*53b0*/  @!P0 IMAD.MOV.U32 R35, RZ, RZ, R185 ;  /* 0x000000ffff238224 */ /* 0x000fea00078e00b9 */
[----:B------:R1:W-:Y:S02]  /*53c0*/  @!P3 STG.E.128 [R174.64], R32 ;  /* 0x00000020ae00b986 */ /* 0x0003e4000c101d12 */
.L_x_1052:
[----:B------:R-:W-:Y:S05]  /*53d0*/  BSYNC B0 ;  /* 0x0000000000007941 */ /* 0x000fea0003800000 */
.L_x_1051:
[----:B------:R-:W-:Y:S11]  /*53e0*/  ISETP.GE.AND P0, PT, R12, c[0x0][0x1d4], PT ;  /* 0x000075000c007a0c */ /* 0x000ff60003f06270 */
[----:B------:R-:W-:Y:S02]  /*53f0*/  @!UPT UIADD3 URZ, URZ, URZ, URZ ;  /* 0x0000003f3f3ff290 */ /* 0x000fe4000fffe03f */
[----:B------:R-:W-:-:S05]  /*5400*/  @P0 BRA `(.L_x_1050) ;  /* 0x000007d000000947 */ /* 0x000fca0003800000 */
[----:B------:R-:W-:Y:S01]  /*5410*/  SEL R46, R73, R92, !P2 ;  /* 0x0000005c492e7207 */ /* 0x000fe20005000000 */
[----:B------:R-:W2:Y:S01]  /*5420*/  LDS.128 R64, [R144+0xa080] ;  /* 0x00a0800090407984 */ /* 0x000ea20000000c00 */
[----:B------:R-:W-:Y:S02]  /*5430*/  IADD3 R69, P3, P0, R154, R173, R139 ;  /* 0x000000ad9a457210 */ /* 0x000fe4000787e08b */
[----:B------:R-:W-:Y:S02]  /*5440*/  SHF.R.S32.HI R45, RZ, 0x1f, R46 ;  /* 0x0000001fff2d7819 */ /* 0x000fe4000001142e */
[----:B------:R-:W-:Y:S02]  /*5450*/  IADD3.X R68, R117, R132, R142, P3, P0 ;  /* 0x0000008475447210 */ /* 0x000fe40001fe048e */
[----:B------:R-:W-:Y:S04]  /*5460*/  LEA.HI R45, R45, R46, RZ, 0x4 ;  /* 0x0000002e2d2d7211 */ /* 0x000fe800078f20ff */
[----:B------:R-:W-:Y:S04]  /*5470*/  LEA.HI.SX32 R46, R45, R74, 0x1c ;  /* 0x0000004a2d2e7211 */ /* 0x000fe800078fe2ff */
[----:B------:R-:W-:Y:S01]  /*5480*/  SHF.R.S32.HI R45, RZ, 0x1f, R46 ;  /* 0x0000001fff2d7819 */ /* 0x000fe2000001142e */
[----:B-1----:R-:W-:Y:S03]  /*5490*/  IMAD.SHL.U32 R96, R46, 0x8, RZ ;  /* 0x000000082e607824 */ /* 0x002fe600078e00ff */
[----:B------:R-:W-:Y:S02]  /*54a0*/  LEA.HI R45, R45, R46, RZ, 0x3 ;  /* 0x0000002e2d2d7211 */ /* 0x000fe400078f18ff */
[----:B------:R-:W-:Y:S02]  /*54b0*/  ISETP.GE.AND P3, PT, R96, c[0x0][0x1d4], PT ;  /* 0x0000750060007a0c */ /* 0x000fe40003f66270 */
[----:B------:R-:W-:Y:S02]  /*54c0*/  LOP3.LUT R98, R111, 0x38, R96, 0xf8, !PT ;  /* 0x000000386f627812 */ /* 0x000fe400078ef860 */
[----:B------:R-:W-:Y:S02]  /*54d0*/  SHF.R.S32.HI R45, RZ, 0x3, R45 ;  /* 0x00000003ff2d7819 */ /* 0x000fe4000001142d */
[----:B------:R-:W-:Y:S03]  /*54e0*/  LOP3.LUT R97, R98, R123, RZ, 0x3c, !PT ;  /* 0x0000007b62617212 */ /* 0x000fe600078e3cff */
[----:B------:R-:W-:Y:S04]  /*54f0*/  IMAD R44, R45, 0xc00, R6 ;  /* 0x00000c002d2c7824 */ /* 0x000fe800078e0206 */
[----:B------:R-:W-:Y:S01]  /*5500*/  IMAD.IADD R97, R44, 0x1, R97 ;  /* 0x000000012c617824 */ /* 0x000fe200078e0261 */
[--C-:B------:R-:W-:Y:S02]  /*5510*/  @!P3 SHF.R.S32.HI R70, RZ, 0x1f, R96.reuse ;  /* 0x0000001fff46b819 */ /* 0x100fe40000011460 */
[----:B------:R-:W-:Y:S01]  /*5520*/  @!P3 IADD3 R173, P4, P0, R154, R173, R96 ;  /* 0x000000ad9aadb210 */ /* 0x000fe2000789e060 */
[----:B------:R-:W-:Y:S03]  /*5530*/  IMAD.SHL.U32 R96, R97, 0x2, RZ ;  /* 0x0000000261607824 */ /* 0x000fe600078e00ff */
[----:B------:R-:W-:Y:S02]  /*5540*/  @!P3 IADD3.X R132, R117, R132, R70, P4, P0 ;  /* 0x000000847584b210 */ /* 0x000fe400027e0446 */
[----:B------:R-:W1:Y:S01]  /*5550*/  LDS.128 R32, [R96+0xa080] ;  /* 0x00a0800060207984 */ /* 0x000e620000000c00 */
[C---:B------:R-:W-:Y:S04]  /*5560*/  LEA R70, P0, R69.reuse, c[0x0][0x1c8], 0x1 ;  /* 0x0000720045467a11 */ /* 0x040fe800078008ff */
[----:B------:R-:W-:Y:S02]  /*5570*/  LEA.HI.X R71, R69, c[0x0][0x1cc], R68, 0x1, P0 ;  /* 0x0000730045477a11 */ /* 0x000fe400000f0c44 */
[C---:B------:R-:W-:Y:S04]  /*5580*/  @!P3 LEA R68, P0, R173.reuse, c[0x0][0x1c8], 0x1 ;  /* 0x00007200ad44ba11 */ /* 0x040fe800078008ff */
[----:B------:R-:W-:Y:S02]  /*5590*/  @!P3 LEA.HI.X R69, R173, c[0x0][0x1cc], R132, 0x1, P0 ;  /* 0x00007300ad45ba11 */ /* 0x000fe400000f0c84 */
[----:B------:R-:W-:Y:S11]  /*55a0*/  ISETP.GE.AND P0, PT, R12, c[0x0][0x27c], PT ;  /* 0x00009f000c007a0c */ /* 0x000ff60003f06270 */
[----:B------:R-:W-:Y:S02]  /*55b0*/  @!UPT UIADD3 URZ, URZ, URZ, URZ ;  /* 0x0000003f3f3ff290 */ /* 0x000fe4000fffe03f */
[----:B--2---:R-:W-:Y:S01]  /*55c0*/  @!P0 IMAD.U32 R46, R64, 0x10000, RZ ;  /* 0x00010000402e8824 */ /* 0x004fe200078e00ff */
[----:B------:R-:W-:Y:S01]  /*55d0*/  @!P0 LOP3.LUT R53, R65, 0xffff0000, RZ, 0xc0, !PT ;  /* 0xffff000041358812 */ /* 0x000fe200078ec0ff */
[C---:B------:R-:W-:Y:S01]  /*55e0*/  @!P0 IMAD.U32 R56, R66.reuse, 0x10000, RZ ;  /* 0x0001000042388824 */ /* 0x040fe200078e00ff */
[----:B------:R-:W-:Y:S01]  /*55f0*/  @!P0 LOP3.LUT R59, R66, 0xffff0000, RZ, 0xc0, !PT ;  /* 0xffff0000423b8812 */ /* 0x000fe200078ec0ff */
[C---:B------:R-:W-:Y:S01]  /*5600*/  @!P0 IMAD.U32 R62, R67.reuse, 0x10000, RZ ;  /* 0x00010000433e8824 */ /* 0x040fe200078e00ff */
[----:B------:R-:W-:Y:S02]  /*5610*/  @!P0 LOP3.LUT R63, R67, 0xffff0000, RZ, 0xc0, !PT ;  /* 0xffff0000433f8812 */ /* 0x000fe400078ec0ff */
[--C-:B------:R-:W-:Y:S02]  /*5620*/  @!P0 SHF.R.U64 R38, R38, 0x10, R39.reuse ;  /* 0x0000001026268819 */ /* 0x100fe40000001227 */
[----:B------:R-:W-:Y:S02]  /*5630*/  @!P0 SHF.R.U32.HI R39, RZ, 0x10, R39 ;  /* 0x00000010ff278819 */ /* 0x000fe40000011627 */
[----:B------:R-:W-:Y:S02]  /*5640*/  @!P0 SHF.R.U64 R47, R90, 0x10, R91 ;  /* 0x000000105a2f8819 */ /* 0x000fe4000000125b */
[----:B------:R-:W-:Y:S01]  /*5650*/  @!P0 PRMT R51, R51, 0x5410, R38 ;  /* 0x0000541033338816 */ /* 0x000fe20000000026 */
[----:B-1----:R-:W-:Y:S01]  /*5660*/  @!P0 IMAD.U32 R38, R32, 0x10000, RZ ;  /* 0x0001000020268824 */ /* 0x002fe200078e00ff */
[----:B------:R-:W-:Y:S02]  /*5670*/  @!P0 PRMT R50, R50, 0x5410, R39 ;  /* 0x0000541032328816 */ /* 0x000fe40000000027 */
[----:B------:R-:W-:Y:S02]  /*5680*/  @!P0 LOP3.LUT R39, R32, 0xffff0000, RZ, 0xc0, !PT ;  /* 0xffff000020278812 */ /* 0x000fe400078ec0ff */
[----:B------:R-:W-:Y:S02]  /*5690*/  @!P0 PRMT R102, R102, 0x5410, R47 ;  /* 0x0000541066668816 */ /* 0x000fe4000000002f */
[----:B------:R-:W-:Y:S02]  /*56a0*/  @!P0 LOP3.LUT R47, R64, 0xffff0000, RZ, 0xc0, !PT ;  /* 0xffff0000402f8812 */ /* 0x000fe400078ec0ff */
[C---:B------:R-:W-:Y:S01]  /*56b0*/  @!P0 LOP3.LUT R58, R102.reuse, 0xffff0000, RZ, 0xc0, !PT ;  /* 0xffff0000663a8812 */ /* 0x040fe200078ec0ff */
[----:B------:R-:W-:Y:S01]  /*56c0*/  @!P0 IMAD.U32 R55, R102, 0x10000, RZ ;  /* 0x0001000066378824 */ /* 0x000fe200078e00ff */
[----:B------:R-:W-:Y:S02]  /*56d0*/  @!P0 SHF.R.U64 R36, R36, 0x10, R37 ;  /* 0x0000001024248819 */ /* 0x000fe40000001225 */
[----:B------:R-:W-:Y:S02]  /*56e0*/  @!P0 SHF.R.U64 R45, R88, 0x10, R89 ;  /* 0x00000010582d8819 */ /* 0x000fe40000001259 */
[----:B------:R-:W-:Y:S02]  /*56f0*/  @!P0 PRMT R49, R49, 0x5410, R36 ;  /* 0x0000541031318816 */ /* 0x000fe40000000024 */
[----:B------:R-:W-:Y:S02]  /*5700*/  @!P0 SHF.R.U32.HI R37, RZ, 0x10, R37 ;  /* 0x00000010ff258819 */ /* 0x000fe40000011625 */
[C---:B------:R-:W-:Y:S02]  /*5710*/  @!P0 LOP3.LUT R36, R49.reuse, 0xffff0000, RZ, 0xc0, !PT ;  /* 0xffff000031248812 */ /* 0x040fe400078ec0ff */
[----:B------:R-:W-:Y:S02]  /*5720*/  @!P0 PRMT R104, R104, 0x5410, R45 ;  /* 0x0000541068688816 */ /* 0x000fe4000000002d */
[----:B------:R-:W-:Y:S01]  /*5730*/  @!P0 PRMT R48, R48, 0x5410, R37 ;  /* 0x0000541030308816 */ /* 0x000fe20000000025 */
[----:B------:R-:W-:Y:S01]  /*5740*/  @!P0 IMAD.U32 R37, R49, 0x10000, RZ ;  /* 0x0001000031258824 */ /* 0x000fe200078e00ff */
[C---:B------:R-:W-:Y:S01]  /*5750*/  @!P0 LOP3.LUT R52, R104.reuse, 0xffff0000, RZ, 0xc0, !PT ;  /* 0xffff000068348812 */ /* 0x040fe200078ec0ff */
[----:B------:R-:W-:Y:S01]  /*5760*/  @!P0 IMAD.U32 R45, R104, 0x10000, RZ ;  /* 0x00010000682d8824 */ /* 0x000fe200078e00ff */
[----:B------:R-:W-:Y:S01]  /*5770*/  @!P0 SHF.R.U32.HI R88, RZ, 0x10, R89 ;  /* 0x00000010ff588819 */ /* 0x000fe20000011659 */
[C---:B------:R-:W-:Y:S01]  /*5780*/  @!P0 FMUL.FTZ R0, R38.reuse, R37 ;  /* 0x0000002526008220 */ /* 0x040fe20000410000 */
[----:B------:R-:W-:Y:S01]  /*5790*/  @!P0 SHF.R.U32.HI R90, RZ, 0x10, R91 ;  /* 0x00000010ff5a8819 */ /* 0x000fe2000001165b */
[----:B------:R-:W-:Y:S01]  /*57a0*/  @!P0 FMUL.FTZ R97, R39, R52 ;  /* 0x0000003427618220 */ /* 0x000fe20000410000 */
[----:B------:R-:W-:Y:S01]  /*57b0*/  @!P0 PRMT R103, R103, 0x5410, R88 ;  /* 0x0000541067678816 */ /* 0x000fe20000000058 */
[----:B------:R-:W-:Y:S01]  /*57c0*/  @!P0 FMUL.FTZ R3, R39, R36 ;  /* 0x0000002427038220 */ /* 0x000fe20000410000 */
[----:B------:R-:W-:Y:S01]  /*57d0*/  @!P0 LOP3.LUT R39, R33, 0xffff0000, RZ, 0xc0, !PT ;  /* 0xffff000021278812 */ /* 0x000fe200078ec0ff */
[----:B------:R-:W-:Y:S01]  /*57e0*/  @!P0 FMUL.FTZ R96, R38, R45 ;  /* 0x0000002d26608220 */ /* 0x000fe20000410000 */
[----:B------:R-:W-:Y:S01]  /*57f0*/  @!P0 LOP3.LUT R54, R103, 0xffff0000, RZ, 0xc0, !PT ;  /* 0xffff000067368812 */ /* 0x000fe200078ec0ff */
[----:B------:R-:W-:Y:S01]  /*5800*/  @!P0 FFMA.FTZ R0, R45, R46, R0 ;  /* 0x0000002e2d008223 */ /* 0x000fe20000010000 */
[----:B------:R-:W-:Y:S01]  /*5810*/  @!P0 PRMT R101, R101, 0x5410, R90 ;  /* 0x0000541065658816 */ /* 0x000fe2000000005a */
[----:B------:R-:W-:Y:S02]  /*5820*/  @!P0 IMAD.U32 R45, R103, 0x10000, RZ ;  /* 0x00010000672d8824 */ /* 0x000fe400078e00ff */
[----:B------:R-:W-:Y:S01]  /*5830*/  @!P0 IMAD.U32 R38, R33, 0x10000, RZ ;  /* 0x0001000021268824 */ /* 0x000fe200078e00ff */
[----:B------:R-:W-:Y:S01]  /*5840*/  @!P0 LOP3.LUT R61, R101, 0xffff0000, RZ, 0xc0, !PT ;  /* 0xffff0000653d8812 */ /* 0x000fe200078ec0ff */
        /* <DEDUP_REMOVED lines=11> */
[C---:B------:R-:W-:Y:S01]  /*5900*/  @!P0 LOP3.LUT R36, R51.reuse, 0xffff0000, RZ, 0xc0, !PT ;  /* 0xffff000033248812 */ /* 0x040fe200078ec0ff */
[-C--:B------:R-:W-:Y:S02]  /*5910*/  @!P0 FMUL.FTZ R4, R38, R37.reuse ;  /* 0x0000002526048220 */ /* 0x080fe40000410000 */
[----:B------:R-:W-:Y:S02]  /*5920*/  @!P0 FFMA.FTZ R98, R46, R37, -R98 ;  /* 0x000000252e628223 */ /* 0x000fe40000010862 */
[----:B------:R-:W-:Y:S02]  /*5930*/  @!P0 IMAD.U32 R38, R34, 0x10000, RZ ;  /* 0x0001000022268824 */ /* 0x000fe400078e00ff */
[----:B------:R-:W-:Y:S01]  /*5940*/  @!P0 IMAD.U32 R37, R51, 0x10000, RZ ;  /* 0x0001000033258824 */ /* 0x000fe200078e00ff */
[----:B------:R-:W-:Y:S01]  /*5950*/  @!P0 F2FP.BF16.PACK_AB R99, R99, R98 ;  /* 0x000000626363823e */ /* 0x000fe200000010ff */
[C---:B------:R-:W-:Y:S02]  /*5960*/  @!P0 FMUL.FTZ R175, R39.reuse, R58 ;  /* 0x0000003a27af8220 */ /* 0x040fe40000410000 */
[-C--:B------:R-:W-:Y:S01]  /*5970*/  @!P0 FMUL.FTZ R8, R39, R36.reuse ;  /* 0x0000002427088220 */ /* 0x080fe20000410000 */
[----:B------:R-:W-:Y:S01]  /*5980*/  @!P0 LOP3.LUT R39, R35, 0xffff0000, RZ, 0xc0, !PT ;  /* 0xffff000023278812 */ /* 0x000fe200078ec0ff */
[C---:B------:R-:W-:Y:S02]  /*5990*/  @!P0 FMUL.FTZ R172, R38.reuse, R55 ;  /* 0x0000003726ac8220 */ /* 0x040fe40000410000 */
[-C--:B------:R-:W-:Y:S02]  /*59a0*/  @!P0 FMUL.FTZ R7, R38, R37.reuse ;  /* 0x0000002526078220 */ /* 0x080fe40000410000 */
[----:B------:R-:W-:Y:S02]  /*59b0*/  @!P0 IMAD.U32 R60, R101, 0x10000, RZ ;  /* 0x00010000653c8824 */ /* 0x000fe400078e00ff */
        /* <DEDUP_REMOVED lines=34> */
.L_x_1050:
[----:B------:R-:W-:Y:S05]  /*5be0*/  BSYNC B1 ;  /* 0x0000000000017941 */ /* 0x000fea0003800000 */
.L_x_1049:
[----:B------:R-:W-:Y:S04]  /*5bf0*/  IADD3 R171, P0, R168, R170, RZ ;  /* 0x000000aaa8ab7210 */ /* 0x000fe80007f1e0ff */
[----:B------:R-:W-:Y:S01]  /*5c00*/  IADD3.X R56, R147, R127, RZ, P0, !PT ;  /* 0x0000007f93387210 */ /* 0x000fe200007fe4ff */
[----:B------:R-:W-:-:S05]  /*5c10*/  @P5 BRA `(.L_x_1038) ;  /* 0x000012d000005947 */ /* 0x000fca0003800000 */
[----:B------:R-:W-:Y:S01]  /*5c20*/  ISETP.GE.AND P0, PT, R16, c[0x0][0x1d4], PT ;  /* 0x0000750010007a0c */ /* 0x000fe20003f06270 */
[----:B------:R-:W-:Y:S01]  /*5c30*/  @!UPT UIADD3 URZ, URZ, URZ, URZ ;  /* 0x0000003f3f3ff290 */ /* 0x000fe2000fffe03f */
[----:B------:R-:W-:Y:S11]  /*5c40*/  BSSY B0, `(.L_x_1053) ;  /* 0x000007e000007945 */ /* 0x000ff60003800000 */
[----:B------:R-:W-:-:S05]  /*5c50*/  @P0 BRA `(.L_x_1054) ;  /* 0x000007c000000947 */ /* 0x000fca0003800000 */
[----:B------:R-:W-:Y:S01]  /*5c60*/  SEL R39, R73, R92, !P1 ;  /* 0x0000005c49277207 */ /* 0x000fe20004800000 */
[----:B------:R-:W2:Y:S01]  /*5c70*/  LDS.128 R60, [R143+0xa080] ;  /* 0x00a080008f3c7984 */ /* 0x000ea20000000c00 */
[----:B------:R-:W-:Y:S02]  /*5c80*/  IADD3 R59, P3, P0, R154, R171, R140 ;  /* 0x000000ab9a3b7210 */ /* 0x000fe4000787e08c */
[----:B------:R-:W-:Y:S02]  /*5c90*/  SHF.R.S32.HI R38, RZ, 0x1f, R39 ;  /* 0x0000001fff267819 */ /* 0x000fe40000011427 */
[-C--:B------:R-:W-:Y:S02]  /*5ca0*/  IADD3.X R58, R117, R56.reuse, R138, P3, P0 ;  /* 0x00000038753a7210 */ /* 0x080fe40001fe048a */
[----:B------:R-:W-:Y:S04]  /*5cb0*/  LEA.HI R38, R38, R39, RZ, 0x4 ;  /* 0x0000002726267211 */ /* 0x000fe800078f20ff */
[----:B------:R-:W-:Y:S04]  /*5cc0*/  LEA.HI.SX32 R39, R38, R75, 0x1c ;  /* 0x0000004b26277211 */ /* 0x000fe800078fe2ff */
[----:B------:R-:W-:Y:S01]  /*5cd0*/  SHF.R.S32.HI R38, RZ, 0x1f, R39 ;  /* 0x0000001fff267819 */ /* 0x000fe20000011427 */
[----:B-1----:R-:W-:Y:S03]  /*5ce0*/  IMAD.SHL.U32 R66, R39, 0x8, RZ ;  /* 0x0000000827427824 */ /* 0x002fe600078e00ff */
        /* <DEDUP_REMOVED lines=16> */
[----:B--2---:R-:W-:Y:S01]  /*5df0*/  @!P0 IMAD.U32 R38, R60, 0x10000, RZ ;  /* 0x000100003c268824 */ /* 0x004fe200078e00ff */
[----:B------:R-:W-:Y:S01]  /*5e00*/  @!P0 LOP3.LUT R47, R61, 0xffff0000, RZ, 0xc0, !PT ;  /* 0xffff00003d2f8812 */ /* 0x000fe200078ec0ff */
[C---:B------:R-:W-:Y:S01]  /*5e10*/  @!P0 IMAD.U32 R54, R63.reuse, 0x10000, RZ ;  /* 0x000100003f368824 */ /* 0x040fe200078e00ff */
[----:B------:R-:W1:Y:S01]  /*5e20*/  LDS.128 R32, [R66+0xa080] ;  /* 0x00a0800042207984 */ /* 0x000e620000000c00 */
[C---:B------:R-:W-:Y:S01]  /*5e30*/  @!P0 IMAD.U32 R50, R62.reuse, 0x10000, RZ ;  /* 0x000100003e328824 */ /* 0x040fe200078e00ff */
[----:B------:R-:W-:Y:S02]  /*5e40*/  @!P0 LOP3.LUT R55, R63, 0xffff0000, RZ, 0xc0, !PT ;  /* 0xffff00003f378812 */ /* 0x000fe400078ec0ff */
[----:B------:R-:W-:Y:S02]  /*5e50*/  @!P0 LOP3.LUT R51, R62, 0xffff0000, RZ, 0xc0, !PT ;  /* 0xffff00003e338812 */ /* 0x000fe400078ec0ff */
[----:B------:R-:W-:Y:S02]  /*5e60*/  @!P0 SHF.R.U64 R26, R26, 0x10, R27 ;  /* 0x000000101a1a8819 */ /* 0x000fe4000000121b */
[----:B------:R-:W-:Y:S02]  /*5e70*/  @!P0 SHF.R.U32.HI R45, RZ, 0x10, R83 ;  /* 0x00000010ff2d8819 */ /* 0x000fe40000011653 */
[----:B------:R-:W-:Y:S02]  /*5e80*/  @!P0 SHF.R.U32.HI R37, RZ, 0x10, R27 ;  /* 0x00000010ff258819 */ /* 0x000fe4000001161b */
[----:B------:R-:W-:Y:S02]  /*5e90*/  @!P0 PRMT R43, R43, 0x5410, R26 ;  /* 0x000054102b2b8816 */ /* 0x000fe4000000001a */
        /* <DEDUP_REMOVED lines=14> */
[----:B------:R-:W-:Y:S02]  /*5f80*/  @!P0 PRMT R42, R42, 0x5410, R37 ;  /* 0x000054102a2a8816 */ /* 0x000fe40000000025 */
[----:B------:R-:W-:Y:S01]  /*5f90*/  @!P0 SHF.R.U32.HI R80, RZ, 0x10, R81 ;  /* 0x00000010ff508819 */ /* 0x000fe20000011651 */
[C---:B-1----:R-:W-:Y:S01]  /*5fa0*/  @!P0 IMAD.U32 R26, R32.reuse, 0x10000, RZ ;  /* 0x00010000201a8824 */ /* 0x042fe200078e00ff */
[----:B------:R-:W-:Y:S02]  /*5fb0*/  @!P0 LOP3.LUT R27, R32, 0xffff0000, RZ, 0xc0, !PT ;  /* 0xffff0000201b8812 */ /* 0x000fe400078ec0ff */
[----:B------:R-:W-:Y:S01]  /*5fc0*/  @!P0 PRMT R95, R95, 0x5410, R80 ;  /* 0x000054105f5f8816 */ /* 0x000fe20000000050 */
[----:B------:R-:W-:Y:S01]  /*5fd0*/  @!P0 FMUL.FTZ R0, R26, R25 ;  /* 0x000000191a008220 */ /* 0x000fe20000410000 */
[----:B------:R-:W-:Y:S01]  /*5fe0*/  @!P0 SHF.R.U64 R82, R82, 0x10, R83 ;  /* 0x0000001052528819 */ /* 0x000fe20000001253 */
[----:B------:R-:W-:Y:S01]  /*5ff0*/  @!P0 FMUL.FTZ R67, R27, R44 ;  /* 0x0000002c1b438220 */ /* 0x000fe20000410000 */
[----:B------:R-:W-:Y:S01]  /*6000*/  @!P0 LOP3.LUT R46, R95, 0xffff0000, RZ, 0xc0, !PT ;  /* 0xffff00005f2e8812 */ /* 0x000fe200078ec0ff */
[----:B------:R-:W-:Y:S01]  /*6010*/  @!P0 FMUL.FTZ R3, R27, R24 ;  /* 0x000000181b038220 */ /* 0x000fe20000410000 */
[----:B------:R-:W-:Y:S01]  /*6020*/  @!P0 LOP3.LUT R27, R33, 0xffff0000, RZ, 0xc0, !PT ;  /* 0xffff0000211b8812 */ /* 0x000fe200078ec0ff */
[----:B------:R-:W-:Y:S01]  /*6030*/  @!P0 FMUL.FTZ R66, R26, R39 ;  /* 0x000000271a428220 */ /* 0x000fe20000410000 */
[----:B------:R-:W-:Y:S01]  /*6040*/  @!P0 PRMT R93, R93, 0x5410, R82 ;  /* 0x000054105d5d8816 */ /* 0x000fe20000000052 */
[----:B------:R-:W-:Y:S02]  /*6050*/  @!P0 FFMA.FTZ R0, R39, R38, R0 ;  /* 0x0000002627008223 */ /* 0x000fe40000010000 */
[----:B------:R-:W-:Y:S01]  /*6060*/  @!P0 IMAD.U32 R39, R95, 0x10000, RZ ;  /* 0x000100005f278824 */ /* 0x000fe200078e00ff */
[----:B------:R-:W-:Y:S01]  /*6070*/  @!P0 LOP3.LUT R49, R93, 0xffff0000, RZ, 0xc0, !PT ;  /* 0xffff00005d318812 */ /* 0x000fe200078ec0ff */
[----:B------:R-:W-:Y:S02]  /*6080*/  @!P0 IMAD.U32 R26, R33, 0x10000, RZ ;  /* 0x00010000211a8824 */ /* 0x000fe400078e00ff */
[----:B------:R-:W-:Y:S01]  /*6090*/  @!P0 FFMA.FTZ R67, R45, R24, -R67 ;  /* 0x000000182d438223 */ /* 0x000fe20000010843 */
[----:B------:R-:W-:Y:S01]  /*60a0*/  @!P0 LOP3.LUT R24, R40, 0xffff0000, RZ, 0xc0, !PT ;  /* 0xffff000028188812 */ /* 0x000fe200078ec0ff */
[----:B------:R-:W-:Y:S02]  /*60b0*/  @!P0 FFMA.FTZ R66, R38, R25, -R66 ;  /* 0x0000001926428223 */ /* 0x000fe40000010842 */
[----:B------:R-:W-:Y:S02]  /*60c0*/  @!P0 IMAD.U32 R25, R40, 0x10000, RZ ;  /* 0x0001000028198824 */ /* 0x000fe400078e00ff */
[----:B------:R-:W-:Y:S01]  /*60d0*/  @!P0 FMUL.FTZ R69, R27, R46 ;  /* 0x0000002e1b458220 */ /* 0x000fe20000410000 */
[----:B------:R-:W-:Y:S01]  /*60e0*/  @!P0 F2FP.BF16.PACK_AB R66, R67, R66 ;  /* 0x000000424342823e */ /* 0x000fe200000010ff */
[----:B------:R-:W-:Y:S02]  /*60f0*/  @!P0 IMAD.U32 R38, R61, 0x10000, RZ ;  /* 0x000100003d268824 */ /* 0x000fe400078e00ff */
[C---:B------:R-:W-:Y:S02]  /*6100*/  @!P0 FMUL.FTZ R68, R26.reuse, R39 ;  /* 0x000000271a448220 */ /* 0x040fe40000410000 */
[-C--:B------:R-:W-:Y:S02]  /*6110*/  @!P0 FMUL.FTZ R4, R26, R25.reuse ;  /* 0x000000191a048220 */ /* 0x080fe40000410000 */
[-C--:B------:R-:W-:Y:S01]  /*6120*/  @!P0 FMUL.FTZ R5, R27, R24.reuse ;  /* 0x000000181b058220 */ /* 0x080fe20000410000 */
[----:B------:R-:W-:Y:S01]  /*6130*/  @!P0 LOP3.LUT R27, R35, 0xffff0000, RZ, 0xc0, !PT ;  /* 0xffff0000231b8812 */ /* 0x000fe200078ec0ff */
[----:B------:R-:W-:Y:S01]  /*6140*/  @!P0 FFMA.FTZ R69, R47, R24, -R69 ;  /* 0x000000182f458223 */ /* 0x000fe20000010845 */
[----:B------:R-:W-:Y:S01]  /*6150*/  @!P0 LOP3.LUT R24, R42, 0xffff0000, RZ, 0xc0, !PT ;  /* 0xffff00002a188812 */ /* 0x000fe200078ec0ff */
[----:B------:R-:W-:Y:S02]  /*6160*/  @!P0 IMAD.U32 R26, R35, 0x10000, RZ ;  /* 0x00010000231a8824 */ /* 0x000fe400078e00ff */
[----:B------:R-:W-:Y:S02]  /*6170*/  @!P0 FFMA.FTZ R68, R38, R25, -R68 ;  /* 0x0000001926448223 */ /* 0x000fe40000010844 */
[----:B------:R-:W-:Y:S02]  /*6180*/  @!P0 IMAD.U32 R25, R42, 0x10000, RZ ;  /* 0x000100002a198824 */ /* 0x000fe400078e00ff */
[----:B------:R-:W-:Y:S01]  /*6190*/  @!P0 FMUL.FTZ R70, R26, R52 ;  /* 0x000000341a468220 */ /* 0x000fe20000410000 */
[----:B------:R-:W-:Y:S01]  /*61a0*/  @!P0 F2FP.BF16.PACK_AB R69, R69, R68 ;  /* 0x000000444545823e */ /* 0x000fe200000010ff */
[C---:B------:R-:W-:Y:S02]  /*61b0*/  @!P0 FMUL.FTZ R89, R27.reuse, R53 ;  /* 0x000000351b598220 */ /* 0x040fe40000410000 */
        /* <DEDUP_REMOVED lines=38> */
.L_x_1054:
[----:B------:R-:W-:Y:S05]  /*6420*/  BSYNC B0 ;  /* 0x0000000000007941 */ /* 0x000fea0003800000 */
.L_x_1053:
[----:B------:R-:W-:Y:S11]  /*6430*/  ISETP.GE.AND P0, PT, R12, c[0x0][0x1d4], PT ;  /* 0x000075000c007a0c */ /* 0x000ff60003f06270 */
[----:B------:R-:W-:Y:S02]  /*6440*/  @!UPT UIADD3 URZ, URZ, URZ, URZ ;  /* 0x0000003f3f3ff290 */ /* 0x000fe4000fffe03f */
[----:B------:R-:W-:-:S05]  /*6450*/  @P0 BRA `(.L_x_1038) ;  /* 0x00000a9000000947 */ /* 0x000fca0003800000 */
[----:B-1----:R-:W-:Y:S01]  /*6460*/  SEL R35, R73, R92, !P2 ;  /* 0x0000005c49237207 */ /* 0x002fe20005000000 */
[----:B------:R-:W1:Y:S01]  /*6470*/  LDS.128 R48, [R141+0xa080] ;  /* 0x00a080008d307984 */ /* 0x000e620000000c00 */
[----:B------:R-:W-:Y:S02]  /*6480*/  IADD3 R53, P3, P0, R154, R171, R139 ;  /* 0x000000ab9a357210 */ /* 0x000fe4000787e08b */
[----:B------:R-:W-:Y:S02]  /*6490*/  SHF.R.S32.HI R34, RZ, 0x1f, R35 ;  /* 0x0000001fff227819 */ /* 0x000fe40000011423 */
[----:B------:R-:W-:Y:S02]  /*64a0*/  IADD3.X R52, R117, R56, R142, P3, P0 ;  /* 0x0000003875347210 */ /* 0x000fe40001fe048e */
[----:B------:R-:W-:Y:S02]  /*64b0*/  LEA.HI R35, R34, R35, RZ, 0x4 ;  /* 0x0000002322237211 */ /* 0x000fe400078f20ff */
[----:B------:R-:W-:Y:S02]  /*64c0*/  LEA R54, P0, R53, c[0x0][0x1c8], 0x1 ;  /* 0x0000720035367a11 */ /* 0x000fe400078008ff */
[----:B------:R-:W-:Y:S02]  /*64d0*/  LEA.HI.SX32 R35, R35, R74, 0x1c ;  /* 0x0000004a23237211 */ /* 0x000fe400078fe2ff */
[----:B------:R-:W-:Y:S02]  /*64e0*/  LEA.HI.X R55, R53, c[0x0][0x1cc], R52, 0x1, P0 ;  /* 0x0000730035377a11 */ /* 0x000fe400000f0c34 */
[----:B------:R-:W-:Y:S01]  /*64f0*/  SHF.R.S32.HI R34, RZ, 0x1f, R35 ;  /* 0x0000001fff227819 */ /* 0x000fe20000011423 */
[----:B------:R-:W-:Y:S01]  /*6500*/  IMAD.SHL.U32 R52, R35, 0x8, RZ ;  /* 0x0000000823347824 */ /* 0x000fe200078e00ff */
[----:B------:R-:W-:Y:S02]  /*6510*/  ISETP.GE.AND P0, PT, R12, c[0x0][0x27c], PT ;  /* 0x00009f000c007a0c */ /* 0x000fe40003f06270 */
[----:B------:R-:W-:Y:S02]  /*6520*/  LEA.HI R34, R34, R35, RZ, 0x3 ;  /* 0x0000002322227211 */ /* 0x000fe400078f18ff */
[----:B------:R-:W-:Y:S02]  /*6530*/  LOP3.LUT R58, R119, 0x38, R52, 0xf8, !PT ;  /* 0x00000038773a7812 */ /* 0x000fe400078ef834 */
[----:B------:R-:W-:Y:S02]  /*6540*/  SHF.R.S32.HI R34, RZ, 0x3, R34 ;  /* 0x00000003ff227819 */ /* 0x000fe40000011422 */
[----:B------:R-:W-:Y:S03]  /*6550*/  LOP3.LUT R59, R58, R129, RZ, 0x3c, !PT ;  /* 0x000000813a3b7212 */ /* 0x000fe600078e3cff */
[----:B------:R-:W-:Y:S02]  /*6560*/  IMAD R32, R34, 0xc00, R11 ;  /* 0x00000c0022207824 */ /* 0x000fe400078e020b */
[----:B------:R-:W-:Y:S02]  /*6570*/  @!P0 SHF.R.U64 R34, R76, 0x10, R77 ;  /* 0x000000104c228819 */ /* 0x000fe4000000124d */
[----:B------:R-:W-:Y:S01]  /*6580*/  IMAD.IADD R59, R32, 0x1, R59 ;  /* 0x00000001203b7824 */ /* 0x000fe200078e023b */
[----:B------:R-:W-:Y:S02]  /*6590*/  @!P0 SHF.R.U32.HI R36, RZ, 0x10, R79 ;  /* 0x00000010ff248819 */ /* 0x000fe4000001164f */
[----:B------:R-:W-:Y:S01]  /*65a0*/  @!P0 PRMT R87, R87, 0x5410, R34 ;  /* 0x0000541057578816 */ /* 0x000fe20000000022 */
[----:B------:R-:W-:Y:S01]  /*65b0*/  IMAD.SHL.U32 R53, R59, 0x2, RZ ;  /* 0x000000023b357824 */ /* 0x000fe200078e00ff */
[----:B------:R-:W-:Y:S02]  /*65c0*/  @!P0 PRMT R85, R85, 0x5410, R36 ;  /* 0x0000541055558816 */ /* 0x000fe40000000024 */
[--C-:B------:R-:W-:Y:S01]  /*65d0*/  @!P0 SHF.R.U64 R20, R20, 0x10, R21.reuse ;  /* 0x0000001014148819 */ /* 0x100fe20000001215 */
[----:B------:R-:W-:Y:S01]  /*65e0*/  @!P0 IMAD.U32 R35, R87, 0x10000, RZ ;  /* 0x0001000057238824 */ /* 0x000fe200078e00ff */
[----:B------:R-:W2:Y:S01]  /*65f0*/  LDS.128 R24, [R53+0xa080] ;  /* 0x00a0800035187984 */ /* 0x000ea20000000c00 */
[C---:B-1----:R-:W-:Y:S01]  /*6600*/  @!P0 IMAD.U32 R34, R48.reuse, 0x10000, RZ ;  /* 0x0001000030228824 */ /* 0x042fe200078e00ff */
[----:B------:R-:W-:Y:S01]  /*6610*/  @!P0 LOP3.LUT R36, R48, 0xffff0000, RZ, 0xc0, !PT ;  /* 0xffff000030248812 */ /* 0x000fe200078ec0ff */
[C---:B------:R-:W-:Y:S01]  /*6620*/  @!P0 IMAD.U32 R39, R49.reuse, 0x10000, RZ ;  /* 0x0001000031278824 */ /* 0x040fe200078e00ff */
[----:B------:R-:W-:Y:S01]  /*6630*/  @!P0 LOP3.LUT R38, R49, 0xffff0000, RZ, 0xc0, !PT ;  /* 0xffff000031268812 */ /* 0x000fe200078ec0ff */
[C---:B------:R-:W-:Y:S01]  /*6640*/  @!P0 IMAD.U32 R46, R51.reuse, 0x10000, RZ ;  /* 0x00010000332e8824 */ /* 0x040fe200078e00ff */
[----:B------:R-:W-:Y:S01]  /*6650*/  @!P0 LOP3.LUT R47, R51, 0xffff0000, RZ, 0xc0, !PT ;  /* 0xffff0000332f8812 */ /* 0x000fe200078ec0ff */
[C---:B------:R-:W-:Y:S01]  /*6660*/  @!P0 IMAD.U32 R42, R50.reuse, 0x10000, RZ ;  /* 0x00010000322a8824 */ /* 0x040fe200078e00ff */
[----:B------:R-:W-:Y:S02]  /*6670*/  @!P0 LOP3.LUT R43, R50, 0xffff0000, RZ, 0xc0, !PT ;  /* 0xffff0000322b8812 */ /* 0x000fe400078ec0ff */
[----:B------:R-:W-:Y:S02]  /*6680*/  @!P0 SHF.R.U32.HI R21, RZ, 0x10, R21 ;  /* 0x00000010ff158819 */ /* 0x000fe40000011615 */
[----:B------:R-:W-:Y:S02]  /*6690*/  @!P0 PRMT R29, R29, 0x5410, R20 ;  /* 0x000054101d1d8816 */ /* 0x000fe40000000014 */
[----:B------:R-:W-:Y:S02]  /*66a0*/  @!P0 PRMT R28, R28, 0x5410, R21 ;  /* 0x000054101c1c8816 */ /* 0x000fe40000000015 */
[----:B------:R-:W-:Y:S02]  /*66b0*/  @!P0 SHF.L.U32 R21, R29, 0x10, RZ ;  /* 0x000000101d158819 */ /* 0x000fe400000006ff */
[C---:B------:R-:W-:Y:S01]  /*66c0*/  @!P0 SHF.L.U32 R44, R85.reuse, 0x10, RZ ;  /* 0x00000010552c8819 */ /* 0x040fe200000006ff */
[----:B------:R-:W-:Y:S01]  /*66d0*/  @!P0 IMAD.U32 R20, R28, 0x10000, RZ ;  /* 0x000100001c148824 */ /* 0x000fe200078e00ff */
[----:B------:R-:W-:Y:S02]  /*66e0*/  @!P0 LOP3.LUT R45, R85, 0xffff0000, RZ, 0xc0, !PT ;  /* 0xffff0000552d8812 */ /* 0x000fe400078ec0ff */
[--C-:B------:R-:W-:Y:S02]  /*66f0*/  @!P0 SHF.R.U64 R22, R22, 0x10, R23.reuse ;  /* 0x0000001016168819 */ /* 0x100fe40000001217 */
[----:B------:R-:W-:Y:S02]  /*6700*/  @!P0 SHF.R.U32.HI R33, RZ, 0x10, R23 ;  /* 0x00000010ff218819 */ /* 0x000fe40000011617 */
[----:B------:R-:W-:Y:S02]  /*6710*/  @!P0 PRMT R31, R31, 0x5410, R22 ;  /* 0x000054101f1f8816 */ /* 0x000fe40000000016 */
[----:B------:R-:W-:Y:S02]  /*6720*/  @!P0 PRMT R30, R30, 0x5410, R33 ;  /* 0x000054101e1e8816 */ /* 0x000fe40000000021 */
[----:B------:R-:W-:Y:S02]  /*6730*/  @!P0 SHF.R.U32.HI R77, RZ, 0x10, R77 ;  /* 0x00000010ff4d8819 */ /* 0x000fe4000001164d */
[----:B------:R-:W-:Y:S02]  /*6740*/  @!P0 SHF.R.U64 R79, R78, 0x10, R79 ;  /* 0x000000104e4f8819 */ /* 0x000fe4000000124f */
[----:B------:R-:W-:Y:S02]  /*6750*/  @!P0 PRMT R86, R86, 0x5410, R77 ;  /* 0x0000541056568816 */ /* 0x000fe4000000004d */
[----:B------:R-:W-:Y:S03]  /*6760*/  @!P0 PRMT R84, R84, 0x5410, R79 ;  /* 0x0000541054548816 */ /* 0x000fe6000000004f */
[----:B------:R-:W-:Y:S01]  /*6770*/  @!P0 IMAD.U32 R37, R86, 0x10000, RZ ;  /* 0x0001000056258824 */ /* 0x000fe200078e00ff */
[----:B------:R-:W-:Y:S01]  /*6780*/  @!P0 LOP3.LUT R41, R84, 0xffff0000, RZ, 0xc0, !PT ;  /* 0xffff000054298812 */ /* 0x000fe200078ec0ff */
[----:B--2---:R-:W-:Y:S02]  /*6790*/  @!P0 IMAD.U32 R22, R24, 0x10000, RZ ;  /* 0x0001000018168824 */ /* 0x004fe400078e00ff */
[C---:B------:R-:W-:Y:S02]  /*67a0*/  @!P0 IMAD.U32 R23, R25.reuse, 0x10000, RZ ;  /* 0x0001000019178824 */ /* 0x040fe400078e00ff */
[C---:B------:R-:W-:Y:S02]  /*67b0*/  @!P0 FMUL.FTZ R53, R22.reuse, R35 ;  /* 0x0000002316358220 */ /* 0x040fe40000410000 */
[----:B------:R-:W-:Y:S01]  /*67c0*/  @!P0 FMUL.FTZ R0, R22, R21 ;  /* 0x0000001516008220 */ /* 0x000fe20000410000 */
[----:B------:R-:W-:Y:S01]  /*67d0*/  @!P0 LOP3.LUT R22, R25, 0xffff0000, RZ, 0xc0, !PT ;  /* 0xffff000019168812 */ /* 0x000fe200078ec0ff */
[----:B------:R-:W-:Y:S02]  /*67e0*/  @!P0 FMUL.FTZ R58, R23, R37 ;  /* 0x00000025173a8220 */ /* 0x000fe40000410000 */
[----:B------:R-:W-:Y:S01]  /*67f0*/  @!P0 FFMA.FTZ R53, R34, R21, -R53 ;  /* 0x0000001522358223 */ /* 0x000fe20000010835 */
[----:B------:R-:W-:Y:S01]  /*6800*/  @!P0 LOP3.LUT R21, R28, 0xffff0000, RZ, 0xc0, !PT ;  /* 0xffff00001c158812 */ /* 0x000fe200078ec0ff */
[----:B------:R-:W-:Y:S01]  /*6810*/  @!P0 FFMA.FTZ R0, R35, R34, R0 ;  /* 0x0000002223008223 */ /* 0x000fe20000010000 */
[----:B------:R-:W-:Y:S01]  /*6820*/  @!P0 LOP3.LUT R34, R87, 0xffff0000, RZ, 0xc0, !PT ;  /* 0xffff000057228812 */ /* 0x000fe200078ec0ff */
[-C--:B------:R-:W-:Y:S01]  /*6830*/  @!P0 FMUL.FTZ R4, R23, R20.reuse ;  /* 0x0000001417048220 */ /* 0x080fe20000410000 */
[----:B------:R-:W-:Y:S01]  /*6840*/  @!P0 LOP3.LUT R23, R29, 0xffff0000, RZ, 0xc0, !PT ;  /* 0xffff00001d178812 */ /* 0x000fe200078ec0ff */
[----:B------:R-:W-:Y:S01]  /*6850*/  @!P0 FFMA.FTZ R58, R39, R20, -R58 ;  /* 0x00000014273a8223 */ /* 0x000fe2000001083a */
[----:B------:R-:W-:Y:S01]  /*6860*/  @!P0 LOP3.LUT R20, R24, 0xffff0000, RZ, 0xc0, !PT ;  /* 0xffff000018148812 */ /* 0x000fe200078ec0ff */
[----:B------:R-:W-:Y:S01]  /*6870*/  @!P0 FMUL.FTZ R5, R22, R21 ;  /* 0x0000001516058220 */ /* 0x000fe20000410000 */
[----:B------:R-:W-:Y:S01]  /*6880*/  @!P0 LOP3.LUT R35, R86, 0xffff0000, RZ, 0xc0, !PT ;  /* 0xffff000056238812 */ /* 0x000fe200078ec0ff */
[----:B------:R-:W-:Y:S02]  /*6890*/  @!P0 IMAD.U32 R40, R84, 0x10000, RZ ;  /* 0x0001000054288824 */ /* 0x000fe400078e00ff */
[----:B------:R-:W-:Y:S02]  /*68a0*/  @!P0 FMUL.FTZ R60, R20, R34 ;  /* 0x00000022143c8220 */ /* 0x000fe40000410000 */
[----:B------:R-:W-:Y:S02]  /*68b0*/  @!P0 FMUL.FTZ R59, R22, R35 ;  /* 0x00000023163b8220 */ /* 0x000fe40000410000 */
[-C--:B------:R-:W-:Y:S01]  /*68c0*/  @!P0 FMUL.FTZ R3, R20, R23.reuse ;  /* 0x0000001714038220 */ /* 0x080fe20000410000 */
[----:B------:R-:W-:Y:S01]  /*68d0*/  @!P0 LOP3.LUT R20, R30, 0xffff0000, RZ, 0xc0, !PT ;  /* 0xffff00001e148812 */ /* 0x000fe200078ec0ff */
[----:B------:R-:W-:Y:S01]  /*68e0*/  @!P0 FFMA.FTZ R60, R36, R23, -R60 ;  /* 0x00000017243c8223 */ /* 0x000fe2000001083c */
[C---:B------:R-:W-:Y:S01]  /*68f0*/  @!P0 LOP3.LUT R23, R27.reuse, 0xffff0000, RZ, 0xc0, !PT ;  /* 0xffff00001b178812 */ /* 0x040fe200078ec0ff */
[----:B------:R-:W-:Y:S02]  /*6900*/  @!P0 IMAD.U32 R22, R27, 0x10000, RZ ;  /* 0x000100001b168824 */ /* 0x000fe400078e00ff */
[----:B------:R-:W-:Y:S01]  /*6910*/  @!P0 FFMA.FTZ R59, R38, R21, -R59 ;  /* 0x00000015263b8223 */ /* 0x000fe2000001083b */
[----:B------:R-:W-:Y:S01]  /*6920*/  @!P0 F2FP.BF16.PACK_AB R53, R60, R53 ;  /* 0x000000353c35823e */ /* 0x000fe200000010ff */
        /* <DEDUP_REMOVED lines=8> */
[----:B------:R-:W-:Y:S01]  /*69b0*/  @!P0 FFMA.FTZ R61, R46, R21, -R61 ;  /* 0x000000152e3d8223 */ /* 0x000fe2000001083d */
[----:B------:R-:W-:Y:S01]  /*69c0*/  @!P0 SHF.L.U32 R21, R31, 0x10, RZ ;  /* 0x000000101f158819 */ /* 0x000fe200000006ff */
[----:B------:R-:W-:Y:S01]  /*69d0*/  @!P0 FFMA.FTZ R64, R47, R20, -R64 ;  /* 0x000000142f408223 */ /* 0x000fe20000010840 */
[----:B------:R-:W-:Y:S01]  /*69e0*/  @!P0 LOP3.LUT R20, R31, 0xffff0000, RZ, 0xc0, !PT ;  /* 0xffff00001f148812 */ /* 0x000fe200078ec0ff */
[----:B------:R-:W-:Y:S02]  /*69f0*/  @!P0 FMUL.FTZ R62, R22, R40 ;  /* 0x00000028163e8220 */ /* 0x000fe40000410000 */
[----:B------:R-:W-:Y:S01]  /*6a00*/  @!P0 FMUL.FTZ R63, R23, R41 ;  /* 0x00000029173f8220 */ /* 0x000fe20000410000 */
[----:B------:R-:W-:Y:S01]  /*6a10*/  @!P0 F2FP.BF16.PACK_AB R61, R64, R61 ;  /* 0x0000003d403d823e */ /* 0x000fe200000010ff */
[----:B------:R-:W-:Y:S02]  /*6a20*/  @!P0 FFMA.FTZ R3, R34, R36, R3 ;  /* 0x0000002422038223 */ /* 0x000fe40000010003 */
[-C--:B------:R-:W-:Y:S02]  /*6a30*/  @!P0 FMUL.FTZ R7, R22, R21.reuse ;  /* 0x0000001516078220 */ /* 0x080fe40000410000 */
[----:B------:R-:W-:Y:S01]  /*6a40*/  @!P0 FFMA.FTZ R62, R42, R21, -R62 ;  /* 0x000000152a3e8223 */ /* 0x000fe2000001083e */
[----:B------:R-:W-:Y:S01]  /*6a50*/  @!P0 F2FP.BF16.PACK_AB R59, R3, R0 ;  /* 0x00000000033b823e */ /* 0x000fe200000010ff */
[-C--:B------:R-:W-:Y:S02]  /*6a60*/  @!P0 FFMA.FTZ R63, R43, R20.reuse, -R63 ;  /* 0x000000142b3f8223 */ /* 0x080fe4000001083f */
[----:B------:R-:W-:Y:S01]  /*6a70*/  @!P0 FFMA.FTZ R4, R37, R39, R4 ;  /* 0x0000002725048223 */ /* 0x000fe20000010004 */
[----:B------:R-:W-:Y:S01]  /*6a80*/  @!P0 MOV R24, R59 ;  /* 0x0000003b00188202 */ /* 0x000fe20000000f00 */
[----:B------:R-:W-:Y:S01]  /*6a90*/  @!P0 FMUL.FTZ R8, R23, R20 ;  /* 0x0000001417088220 */ /* 0x000fe20000410000 */
[----:B------:R-:W-:Y:S01]  /*6aa0*/  @!P0 F2FP.BF16.PACK_AB R62, R63, R62 ;  /* 0x0000003e3f3e823e */ /* 0x000fe200000010ff */
[----:B------:R-:W-:Y:S02]  /*6ab0*/  @!P0 FFMA.FTZ R5, R35, R38, R5 ;  /* 0x0000002623058223 */ /* 0x000fe40000010005 */
[----:B------:R-:W-:Y:S02]  /*6ac0*/  @!P0 FFMA.FTZ R7, R40, R42, R7 ;  /* 0x0000002a28078223 */ /* 0x000fe40000010007 */
        /* <DEDUP_REMOVED lines=13> */
[----:B------:R-:W-:Y:S01]  /*6ba0*/  @!P0 IMAD.MOV.U32 R27, RZ, RZ, R64 ;  /* 0x000000ffff1b8224 */ /* 0x000fe200078e0040 */
[----:B------:R-:W-:Y:S11]  /*6bb0*/  ISETP.GE.AND P0, PT, R52, c[0x0][0x1d4], PT ;  /* 0x0000750034007a0c */ /* 0x000ff60003f06270 */
[----:B------:R-:W-:Y:S02]  /*6bc0*/  @!UPT UIADD3 URZ, URZ, URZ, URZ ;  /* 0x0000003f3f3ff290 */ /* 0x000fe4000fffe03f */
[----:B------:R-:W-:-:S05]  /*6bd0*/  @P0 BRA `(.L_x_1038) ;  /* 0x0000031000000947 */ /* 0x000fca0003800000 */
[--C-:B------:R-:W-:Y:S02]  /*6be0*/  SHF.R.S32.HI R0, RZ, 0x1f, R52.reuse ;  /* 0x0000001fff007819 */ /* 0x100fe40000011434 */
[----:B------:R-:W-:Y:S04]  /*6bf0*/  IADD3 R52, P3, P0, R154, R171, R52 ;  /* 0x000000ab9a347210 */ /* 0x000fe8000787e034 */
[----:B------:R-:W-:Y:S02]  /*6c00*/  IADD3.X R3, R117, R56, R0, P3, P0 ;  /* 0x0000003875037210 */ /* 0x000fe40001fe0400 */
[C---:B------:R-:W-:Y:S04]  /*6c10*/  LEA R4, P0, R52.reuse, c[0x0][0x1c8], 0x1 ;  /* 0x0000720034047a11 */ /* 0x040fe800078008ff */
[----:B------:R-:W-:Y:S05]  /*6c20*/  LEA.HI.X R5, R52, c[0x0][0x1cc], R3, 0x1, P0 ;  /* 0x0000730034057a11 */ /* 0x000fea00000f0c03 */
[----:B------:R2:W-:Y:S01]  /*6c30*/  STG.E.128 [R4.64], R24 ;  /* 0x0000001804007986 */ /* 0x0005e2000c101d12 */
[----:B------:R-:W-:-:S05]  /*6c40*/  BRA `(.L_x_1038) ;  /* 0x000002a000007947 */ /* 0x000fca0003800000 */
.L_x_1024:
[----:B------:R-:W-:Y:S01]  /*6c50*/  IMAD R0, R57, -0x30, R2 ;  /* 0xffffffd039007824 */ /* 0x000fe200078e0202 */
[----:B------:R-:W-:Y:S04]  /*6c60*/  BSSY B0, `(.L_x_1055) ;  /* 0x0000015000007945 */ /* 0x000fe80003800000 */
[----:B------:R-:W-:Y:S04]  /*6c70*/  IMNMX R146, R0, 0x30, PT ;  /* 0x0000003000927817 */ /* 0x000fe80003800200 */
[----:B------:R-:W-:Y:S11]  /*6c80*/  ISETP.GE.AND P0, PT, R113, R146, PT ;  /* 0x000000927100720c */ /* 0x000ff60003f06270 */
[----:B------:R-:W-:Y:S02]  /*6c90*/  @!UPT UIADD3 URZ, URZ, URZ, URZ ;  /* 0x0000003f3f3ff290 */ /* 0x000fe4000fffe03f */
[----:B------:R-:W-:-:S05]  /*6ca0*/  @P0 BRA `(.L_x_1056) ;  /* 0x0000010000000947 */ /* 0x000fca0003800000 */
[----:B------:R-:W-:Y:S11]  /*6cb0*/  ISETP.GE.AND P0, PT, R16, c[0x0][0x1d4], PT ;  /* 0x0000750010007a0c */ /* 0x000ff60003f06270 */
[----:B------:R-:W-:Y:S02]  /*6cc0*/  @!UPT UIADD3 URZ, URZ, URZ, URZ ;  /* 0x0000003f3f3ff290 */ /* 0x000fe4000fffe03f */
[----:B------:R-:W1:Y:S04]  /*6cd0*/  @!P0 LDS.128 R32, [R122+0xa080] ;  /* 0x00a080007a208984 */ /* 0x000e680000000c00 */
[----:B-1----:R-:W-:Y:S01]  /*6ce0*/  @!P0 STG.E.128 [R94.64], R32 ;  /* 0x000000205e008986 */ /* 0x002fe2000c101d12 */
[----:B------:R-:W-:Y:S11]  /*6cf0*/  ISETP.GE.AND P0, PT, R12, c[0x0][0x1d4], PT ;  /* 0x000075000c007a0c */ /* 0x000ff60003f06270 */
[----:B------:R-:W-:Y:S02]  /*6d00*/  @!UPT UIADD3 URZ, URZ, URZ, URZ ;  /* 0x0000003f3f3ff290 */ /* 0x000fe4000fffe03f */
[----:B------:R-:W1:Y:S04]  /*6d10*/  @!P0 LDS.128 R28, [R122+0xb880] ;  /* 0x00b880007a1c8984 */ /* 0x000e680000000c00 */
[----:B-1----:R-:W-:Y:S01]  /*6d20*/  @!P0 STG.E.128 [R94.64+0x80], R28 ;  /* 0x0000801c5e008986 */ /* 0x002fe2000c101d12 */
[----:B------:R-:W-:Y:S11]  /*6d30*/  ISETP.GE.AND P0, PT, R121, c[0x0][0x1d4], PT ;  /* 0x0000750079007a0c */ /* 0x000ff60003f06270 */
[----:B------:R-:W-:Y:S02]  /*6d40*/  @!UPT UIADD3 URZ, URZ, URZ, URZ ;  /* 0x0000003f3f3ff290 */ /* 0x000fe4000fffe03f */
[----:B------:R-:W1:Y:S04]  /*6d50*/  @!P0 LDS.128 R24, [R122+0xd080] ;  /* 0x00d080007a188984 */ /* 0x000e680000000c00 */
[----:B-1----:R-:W-:Y:S01]  /*6d60*/  @!P0 STG.E.128 [R94.64+0x100], R24 ;  /* 0x000100185e008986 */ /* 0x002fe2000c101d12 */
[----:B------:R-:W-:Y:S11]  /*6d70*/  ISETP.GE.AND P0, PT, R120, c[0x0][0x1d4], PT ;  /* 0x0000750078007a0c */ /* 0x000ff60003f06270 */
[----:B------:R-:W-:Y:S02]  /*6d80*/  @!UPT UIADD3 URZ, URZ, URZ, URZ ;  /* 0x0000003f3f3ff290 */ /* 0x000fe4000fffe03f */
[----:B------:R-:W1:Y:S04]  /*6d90*/  @!P0 LDS.128 R20, [R122+0xe880] ;  /* 0x00e880007a148984 */ /* 0x000e680000000c00 */
[----:B-1----:R1:W-:Y:S02]  /*6da0*/  @!P0 STG.E.128 [R94.64+0x180], R20 ;  /* 0x000180145e008986 */ /* 0x0023e4000c101d12 */
.L_x_1056:
[----:B------:R-:W-:Y:S05]  /*6db0*/  BSYNC B0 ;  /* 0x0000000000007941 */ /* 0x000fea0003800000 */
.L_x_1055:
[----:B------:R-:W-:Y:S11]  /*6dc0*/  ISETP.GE.AND P0, PT, R118, R146, PT ;  /* 0x000000927600720c */ /* 0x000ff60003f06270 */
[----:B------:R-:W-:Y:S02]  /*6dd0*/  @!UPT UIADD3 URZ, URZ, URZ, URZ ;  /* 0x0000003f3f3ff290 */ /* 0x000fe4000fffe03f */
[----:B------:R-:W-:-:S05]  /*6de0*/  @P0 BRA `(.L_x_1038) ;  /* 0x0000010000000947 */ /* 0x000fca0003800000 */
[----:B------:R-:W-:Y:S11]  /*6df0*/  ISETP.GE.AND P0, PT, R16, c[0x0][0x1d4], PT ;  /* 0x0000750010007a0c */ /* 0x000ff60003f06270 */
[----:B------:R-:W-:Y:S02]  /*6e00*/  @!UPT UIADD3 URZ, URZ, URZ, URZ ;  /* 0x0000003f3f3ff290 */ /* 0x000fe4000fffe03f */
[----:B------:R-:W2:Y:S04]  /*6e10*/  @!P0 LDS.128 R32, [R122+0xb080] ;  /* 0x00b080007a208984 */ /* 0x000ea80000000c00 */
[----:B--2---:R-:W-:Y:S01]  /*6e20*/  @!P0 STG.E.128 [R92.64], R32 ;  /* 0x000000205c008986 */ /* 0x004fe2000c101d12 */
[----:B------:R-:W-:Y:S11]  /*6e30*/  ISETP.GE.AND P0, PT, R12, c[0x0][0x1d4], PT ;  /* 0x000075000c007a0c */ /* 0x000ff60003f06270 */
[----:B------:R-:W-:Y:S02]  /*6e40*/  @!UPT UIADD3 URZ, URZ, URZ, URZ ;  /* 0x0000003f3f3ff290 */ /* 0x000fe4000fffe03f */
[----:B------:R-:W2:Y:S04]  /*6e50*/  @!P0 LDS.128 R28, [R122+0xc880] ;  /* 0x00c880007a1c8984 */ /* 0x000ea80000000c00 */
[----:B--2---:R-:W-:Y:S01]  /*6e60*/  @!P0 STG.E.128 [R92.64+0x80], R28 ;  /* 0x0000801c5c008986 */ /* 0x004fe2000c101d12 */
[----:B------:R-:W-:Y:S11]  /*6e70*/  ISETP.GE.AND P0, PT, R121, c[0x0][0x1d4], PT ;  /* 0x0000750079007a0c */ /* 0x000ff60003f06270 */
[----:B------:R-:W-:Y:S02]  /*6e80*/  @!UPT UIADD3 URZ, URZ, URZ, URZ ;  /* 0x0000003f3f3ff290 */ /* 0x000fe4000fffe03f */
[----:B------:R-:W2:Y:S04]  /*6e90*/  @!P0 LDS.128 R24, [R122+0xe080] ;  /* 0x00e080007a188984 */ /* 0x000ea80000000c00 */
[----:B--2---:R-:W-:Y:S01]  /*6ea0*/  @!P0 STG.E.128 [R92.64+0x100], R24 ;  /* 0x000100185c008986 */ /* 0x004fe2000c101d12 */
[----:B------:R-:W-:Y:S11]  /*6eb0*/  ISETP.GE.AND P0, PT, R120, c[0x0][0x1d4], PT ;  /* 0x0000750078007a0c */ /* 0x000ff60003f06270 */
[----:B------:R-:W-:Y:S02]  /*6ec0*/  @!UPT UIADD3 URZ, URZ, URZ, URZ ;  /* 0x0000003f3f3ff290 */ /* 0x000fe4000fffe03f */
[----:B-1----:R-:W1:Y:S04]  /*6ed0*/  @!P0 LDS.128 R20, [R122+0xf880] ;  /* 0x00f880007a148984 */ /* 0x002e680000000c00 */
[----:B-1----:R1:W-:Y:S02]  /*6ee0*/  @!P0 STG.E.128 [R92.64+0x180], R20 ;  /* 0x000180145c008986 */ /* 0x0023e4000c101d12 */
.L_x_1038:
[----:B------:R-:W-:Y:S05]  /*6ef0*/  BSYNC B2 ;  /* 0x0000000000027941 */ /* 0x000fea0003800000 */
.L_x_1023:
[----:B------:R-:W-:Y:S01]  /*6f00*/  IMAD.WIDE.U32 R8, R57, 0x30, RZ ;  /* 0x0000003039087825 */ /* 0x000fe200078e00ff */
[----:B--2---:R-:W-:Y:S01]  /*6f10*/  P2R R4, PR, RZ, 0x2 ;  /* 0x00000002ff047803 */ /* 0x004fe20000000000 */
[----:B------:R-:W-:Y:S01]  /*6f20*/  BSSY B0, `(.L_x_1057) ;  /* 0x000004a000007945 */ /* 0x000fe20003800000 */
[----:B------:R-:W-:Y:S01]  /*6f30*/  ISETP.NE.AND P1, PT, R126, RZ, PT ;  /* 0x000000ff7e00720c */ /* 0x000fe20003f25270 */
[----:B------:R-:W-:Y:S01]  /*6f40*/  IMAD R0, R130, 0x30, RZ ;  /* 0x0000003082007824 */ /* 0x000fe200078e02ff */
[-C--:B------:R-:W-:Y:S02]  /*6f50*/  IADD3 R7, P0, R109, R8.reuse, RZ ;  /* 0x000000086d077210 */ /* 0x080fe40007f1e0ff */
[----:B------:R-:W-:Y:S01]  /*6f60*/  ISETP.NE.AND P5, PT, R124, RZ, PT ;  /* 0x000000ff7c00720c */ /* 0x000fe20003fa5270 */
[----:B------:R-:W-:Y:S04]  /*6f70*/  IMAD.IADD R0, R9, 0x1, R0 ;  /* 0x0000000109007824 */ /* 0x000fe800078e0200 */
[----:B------:R-:W-:Y:S01]  /*6f80*/  IMAD.X R5, R0, 0x1, R107, P0 ;  /* 0x0000000100057824 */ /* 0x000fe200000e066b */
[----:B------:R-:W-:Y:S01]  /*6f90*/  IADD3 R3, P0, R112, R8, RZ ;  /* 0x0000000870037210 */ /* 0x000fe20007f1e0ff */
[----:B------:R-:W-:Y:S04]  /*6fa0*/  IMAD.IADD R8, R146, 0x1, -R113 ;  /* 0x0000000192087824 */ /* 0x000fe800078e0a71 */
[----:B------:R-:W-:Y:S01]  /*6fb0*/  IMAD.X R0, R0, 0x1, R110, P0 ;  /* 0x0000000100007824 */ /* 0x000fe200000e066e */
[C---:B------:R-:W-:Y:S11]  /*6fc0*/  ISETP.GE.AND P0, PT, R8.reuse, 0x21, PT ;  /* 0x000000210800780c */ /* 0x040ff60003f06270 */
[----:B------:R-:W-:Y:S02]  /*6fd0*/  @!UPT UIADD3 URZ, URZ, URZ, URZ ;  /* 0x0000003f3f3ff290 */ /* 0x000fe4000fffe03f */
[----:B-1----:R-:W-:Y:S04]  /*6fe0*/  @P0 IADD3 R21, P3, R7, 0x20, RZ ;  /* 0x0000002007150810 */ /* 0x002fe80007f7e0ff */
[----:B------:R-:W-:Y:S02]  /*6ff0*/  @P0 IADD3.X R9, RZ, R5, RZ, P3, !PT ;  /* 0x00000005ff090210 */ /* 0x000fe40001ffe4ff */
[----:B------:R-:W-:Y:S11]  /*7000*/  ISETP.GE.AND P3, PT, R8, 0x1, PT ;  /* 0x000000010800780c */ /* 0x000ff60003f66270 */
[----:B------:R-:W-:Y:S02]  /*7010*/  @!UPT UIADD3 URZ, URZ, URZ, URZ ;  /* 0x0000003f3f3ff290 */ /* 0x000fe4000fffe03f */
[----:B------:R-:W-:Y:S02]  /*7020*/  @P3 IMAD R8, R5, c[0x0][0x258], RZ ;  /* 0x0000960005083a24 */ /* 0x000fe400078e02ff */
[----:B------:R-:W-:Y:S02]  /*7030*/  @P3 IMAD.MOV.U32 R132, RZ, RZ, R152 ;  /* 0x000000ffff843224 */ /* 0x000fe400078e0098 */
[C---:B------:R-:W-:Y:S02]  /*7040*/  @P3 IMAD R8, R7.reuse, c[0x0][0x25c], R8 ;  /* 0x0000970007083a24 */ /* 0x040fe400078e0208 */
[----:B------:R-:W-:Y:S01]  /*7050*/  @P3 IMAD.WIDE.U32 R22, R7, c[0x0][0x258], R132 ;  /* 0x0000960007163a25 */ /* 0x000fe200078e0084 */
[----:B------:R-:W-:Y:S03]  /*7060*/  @P0 MOV R132, R152 ;  /* 0x0000009800840202 */ /* 0x000fe60000000f00 */
[----:B------:R-:W-:Y:S01]  /*7070*/  @P3 IMAD.IADD R8, R23, 0x1, R8 ;  /* 0x0000000117083824 */ /* 0x000fe200078e0208 */
[C---:B------:R-:W-:Y:S04]  /*7080*/  @P3 LEA R24, P4, R22.reuse, c[0x0][0x250], 0x1 ;  /* 0x0000940016183a11 */ /* 0x040fe800078808ff */
[----:B------:R-:W-:Y:S01]  /*7090*/  @P3 LEA.HI.X R25, R22, c[0x0][0x254], R8, 0x1, P4 ;  /* 0x0000950016193a11 */ /* 0x000fe200020f0c08 */
[----:B------:R-:W-:Y:S02]  /*70a0*/  @P0 IMAD R8, R9, c[0x0][0x258], RZ ;  /* 0x0000960009080a24 */ /* 0x000fe400078e02ff */
[C---:B------:R-:W-:Y:S02]  /*70b0*/  @P0 IMAD.WIDE.U32 R22, R21.reuse, c[0x0][0x258], R132 ;  /* 0x0000960015160a25 */ /* 0x040fe400078e0084 */
[----:B------:R-:W-:Y:S01]  /*70c0*/  @!PT LDS RZ, [RZ] ;  /* 0x00000000fffff984 */ /* 0x000fe20000000800 */
[----:B------:R-:W-:Y:S01]  /*70d0*/  @!PT LDS RZ, [RZ] ;  /* 0x00000000fffff984 */ /* 0x000fe20000000800 */
[----:B------:R-:W-:Y:S01]  /*70e0*/  @!PT LDS RZ, [RZ] ;  /* 0x00000000fffff984 */ /* 0x000fe20000000800 */
[----:B------:R1:W-:Y:S01]  /*70f0*/  @P3 LDGSTS.E.BYPASS.LTC128B.128 [R122+0x4080], [R24.64], !P1 ;  /* 0x04080000187a3fae */ /* 0x0003e2000c901d52 */
[----:B------:R-:W-:Y:S01]  /*7100*/  ISETP.NE.AND P1, PT, R4, RZ, PT ;  /* 0x000000ff0400720c */ /* 0x000fe20003f25270 */
[----:B------:R-:W-:Y:S01]  /*7110*/  @P0 IMAD R8, R21, c[0x0][0x25c], R8 ;  /* 0x0000970015080a24 */ /* 0x000fe200078e0208 */
[C---:B------:R-:W-:Y:S03]  /*7120*/  @P0 LEA R20, P4, R22.reuse, c[0x0][0x250], 0x1 ;  /* 0x0000940016140a11 */ /* 0x040fe600078808ff */
[----:B------:R-:W-:Y:S05]  /*7130*/  @P0 IMAD.IADD R8, R23, 0x1, R8 ;  /* 0x0000000117080824 */ /* 0x000fea00078e0208 */
[----:B------:R-:W-:Y:S02]  /*7140*/  @P0 LEA.HI.X R21, R22, c[0x0][0x254], R8, 0x1, P4 ;  /* 0x0000950016150a11 */ /* 0x000fe400020f0c08 */
[----:B------:R-:W-:Y:S11]  /*7150*/  ISETP.NE.AND P4, PT, R125, RZ, PT ;  /* 0x000000ff7d00720c */ /* 0x000ff60003f85270 */
[----:B------:R-:W-:Y:S02]  /*7160*/  @!UPT UIADD3 URZ, URZ, URZ, URZ ;  /* 0x0000003f3f3ff290 */ /* 0x000fe4000fffe03f */
[----:B------:R1:W-:Y:S04]  /*7170*/  @P3 LDGSTS.E.BYPASS.LTC128B.128 [R122+0x5880], [R24.64+0x80], !P4 ;  /* 0x05880080187a3fae */ /* 0x0003e8000e101d52 */
[----:B------:R1:W-:Y:S04]  /*7180*/  @P3 LDGSTS.E.BYPASS.LTC128B.128 [R122+0x7080], [R24.64+0x100], !P5 ;  /* 0x07080100187a3fae */ /* 0x0003e8000e901d52 */
[----:B------:R1:W-:Y:S01]  /*7190*/  @P3 LDGSTS.E.BYPASS.LTC128B.128 [R122+0x8880], [R24.64+0x180], !P6 ;  /* 0x08880180187a3fae */ /* 0x0003e2000f101d52 */
[----:B------:R-:W-:Y:S11]  /*71a0*/  ISETP.NE.AND P3, PT, R126, RZ, PT ;  /* 0x000000ff7e00720c */ /* 0x000ff60003f65270 */
[----:B------:R-:W-:Y:S02]  /*71b0*/  @!UPT UIADD3 URZ, URZ, URZ, URZ ;  /* 0x0000003f3f3ff290 */ /* 0x000fe4000fffe03f */
[----:B------:R1:W-:Y:S04]  /*71c0*/  @P0 LDGSTS.E.BYPASS.LTC128B.128 [R122+0x5080], [R20.64], !P3 ;  /* 0x05080000147a0fae */ /* 0x0003e8000d901d52 */
[----:B------:R1:W-:Y:S04]  /*71d0*/  @P0 LDGSTS.E.BYPASS.LTC128B.128 [R122+0x6880], [R20.64+0x80], !P4 ;  /* 0x06880080147a0fae */ /* 0x0003e8000e101d52 */
[----:B------:R1:W-:Y:S04]  /*71e0*/  @P0 LDGSTS.E.BYPASS.LTC128B.128 [R122+0x8080], [R20.64+0x100], !P5 ;  /* 0x08080100147a0fae */ /* 0x0003e8000e901d52 */
[----:B------:R1:W-:Y:S01]  /*71f0*/  @P0 LDGSTS.E.BYPASS.LTC128B.128 [R122+0x9880], [R20.64+0x180], !P6 ;  /* 0x09880180147a0fae */ /* 0x0003e2000f101d52 */
[----:B------:R-:W-:Y:S03]  /*7200*/  ISETP.GT.AND P0, PT, R146, R113, PT ;  /* 0x000000719200720c */ /* 0x000fe60003f04270 */
[----:B------:R-:W0:Y:S01]  /*7210*/  LDGDEPBAR ;  /* 0x00000000000079af */ /* 0x000e220000000000 */
[----:B------:R-:W-:Y:S04]  /*7220*/  DEPBAR.LE SB0, 0x0 ;  /* 0x000080000000791a */ /* 0x000fe80000000000 */
[----:B------:R-:W-:Y:S06]  /*7230*/  BAR.SYNC.DEFER_BLOCKING 0x0 ;  /* 0x0000000000007b1d */ /* 0x000fec0000010000 */
[----:B------:R-:W-:-:S05]  /*7240*/  @!P0 BRA `(.L_x_1058) ;  /* 0x0000017000008947 */ /* 0x000fca0003800000 */
[----:B-1----:R-:W-:Y:S02]  /*7250*/  IMAD.MOV.U32 R130, RZ, RZ, R166 ;  /* 0x000000ffff827224 */ /* 0x002fe400078e00a6 */
[----:B------:R-:W-:Y:S02]  /*7260*/  IMAD R4, R0, c[0x0][0x208], RZ ;  /* 0x0000820000047a24 */ /* 0x000fe400078e02ff */
[C---:B------:R-:W-:Y:S04]  /*7270*/  IMAD.WIDE.U32 R20, R3.reuse, c[0x0][0x208], R130 ;  /* 0x0000820003147a25 */ /* 0x040fe800078e0082 */
[----:B------:R-:W-:Y:S01]  /*7280*/  IMAD R4, R3, c[0x0][0x20c], R4 ;  /* 0x0000830003047a24 */ /* 0x000fe200078e0204 */
[C---:B------:R-:W-:Y:S03]  /*7290*/  LEA R8, P0, R20.reuse, c[0x0][0x1f8], 0x1 ;  /* 0x00007e0014087a11 */ /* 0x040fe600078008ff */
[----:B------:R-:W-:Y:S05]  /*72a0*/  IMAD.IADD R4, R21, 0x1, R4 ;  /* 0x0000000115047824 */ /* 0x000fea00078e0204 */
[----:B------:R-:W-:Y:S02]  /*72b0*/  LEA.HI.X R9, R20, c[0x0][0x1fc], R4, 0x1, P0 ;  /* 0x00007f0014097a11 */ /* 0x000fe400000f0c04 */
        /* <DEDUP_REMOVED lines=16> */
.L_x_1058:
[----:B-1----:R-:W-:Y:S05]  /*73c0*/  BSYNC B0 ;  /* 0x0000000000007941 */ /* 0x002fea0003800000 */
.L_x_1057:
[----:B------:R-:W-:Y:S01]  /*73d0*/  ISETP.GE.AND P0, PT, R118, R146, PT ;  /* 0x000000927600720c */ /* 0x000fe20003f06270 */
[----:B------:R-:W-:Y:S01]  /*73e0*/  @!UPT UIADD3 URZ, URZ, URZ, URZ ;  /* 0x0000003f3f3ff290 */ /* 0x000fe2000fffe03f */
[----:B------:R-:W-:Y:S11]  /*73f0*/  BSSY B0, `(.L_x_1059) ;  /* 0x000001b000007945 */ /* 0x000ff60003800000 */
[----:B------:R-:W-:-:S05]  /*7400*/  @P0 BRA `(.L_x_1060) ;  /* 0x0000019000000947 */ /* 0x000fca0003800000 */
[----:B------:R-:W-:Y:S01]  /*7410*/  IADD3 R3, P0, R3, 0x20, RZ ;  /* 0x0000002003037810 */ /* 0x000fe20007f1e0ff */
[----:B------:R-:W-:Y:S04]  /*7420*/  IMAD.MOV.U32 R130, RZ, RZ, R166 ;  /* 0x000000ffff827224 */ /* 0x000fe800078e00a6 */
[----:B------:R-:W-:Y:S02]  /*7430*/  IMAD.X R0, RZ, RZ, R0, P0 ;  /* 0x000000ffff007224 */ /* 0x000fe400000e0600 */
[C---:B------:R-:W-:Y:S04]  /*7440*/  IMAD.WIDE.U32 R8, R3.reuse, c[0x0][0x208], R130 ;  /* 0x0000820003087a25 */ /* 0x040fe800078e0082 */
[----:B------:R-:W-:Y:S01]  /*7450*/  IMAD R0, R0, c[0x0][0x208], RZ ;  /* 0x0000820000007a24 */ /* 0x000fe200078e02ff */
[C---:B------:R-:W-:Y:S03]  /*7460*/  LEA R4, P0, R8.reuse, c[0x0][0x1f8], 0x1 ;  /* 0x00007e0008047a11 */ /* 0x040fe600078008ff */
[----:B------:R-:W-:Y:S04]  /*7470*/  IMAD R0, R3, c[0x0][0x20c], R0 ;  /* 0x0000830003007a24 */ /* 0x000fe800078e0200 */
        /* <DEDUP_REMOVED lines=18> */
.L_x_1060:
[----:B------:R-:W-:Y:S05]  /*75a0*/  BSYNC B0 ;  /* 0x0000000000007941 */ /* 0x000fea0003800000 */
.L_x_1059:
        /* <DEDUP_REMOVED lines=8> */
[C---:B------:R-:W-:Y:S01]  /*7630*/  IMAD R0, R4.reuse, UR8, RZ ;  /* 0x0000000804007c24 */ /* 0x040fe2000f8e02ff */
[----:B------:R-:W-:Y:S01]  /*7640*/  P2R R7, PR, RZ, 0x4 ;  /* 0x00000004ff077803 */ /* 0x000fe20000000000 */
[----:B------:R-:W-:Y:S01]  /*7650*/  IMAD.WIDE.U32 R8, R4, UR14, R8 ;  /* 0x0000000e04087c25 */ /* 0x000fe2000f8e0008 */
[----:B------:R-:W-:Y:S02]  /*7660*/  ISETP.NE.AND P2, PT, R126, RZ, PT ;  /* 0x000000ff7e00720c */ /* 0x000fe40003f45270 */
[----:B------:R-:W-:Y:S01]  /*7670*/  P2R R5, PR, RZ, 0x2 ;  /* 0x00000002ff057803 */ /* 0x000fe20000000000 */
[----:B------:R-:W-:Y:S01]  /*7680*/  IMAD R0, R3, UR14, R0 ;  /* 0x0000000e03007c24 */ /* 0x000fe2000f8e0200 */
[----:B------:R-:W-:Y:S03]  /*7690*/  ISETP.NE.AND P1, PT, R125, RZ, PT ;  /* 0x000000ff7d00720c */ /* 0x000fe60003f25270 */
[----:B------:R-:W-:Y:S01]  /*76a0*/  IMAD.IADD R0, R9, 0x1, R0 ;  /* 0x0000000109007824 */ /* 0x000fe200078e0200 */
[C---:B------:R-:W-:Y:S04]  /*76b0*/  @P3 LEA R20, P0, R8.reuse, c[0x0][0x220], 0x1 ;  /* 0x0000880008143a11 */ /* 0x040fe800078008ff */
[----:B------:R-:W-:Y:S02]  /*76c0*/  @P3 LEA.HI.X R21, R8, c[0x0][0x224], R0, 0x1, P0 ;  /* 0x0000890008153a11 */ /* 0x000fe400000f0c00 */
[----:B------:R-:W-:Y:S03]  /*76d0*/  ISETP.GE.AND P0, PT, R128, 0x21, PT ;  /* 0x000000218000780c */ /* 0x000fe60003f06270 */
[----:B------:R-:W-:Y:S01]  /*76e0*/  @!PT LDS RZ, [RZ] ;  /* 0x00000000fffff984 */ /* 0x000fe20000000800 */
[----:B------:R-:W-:Y:S01]  /*76f0*/  @!PT LDS RZ, [RZ] ;  /* 0x00000000fffff984 */ /* 0x000fe20000000800 */
[----:B------:R-:W-:Y:S01]  /*7700*/  @!PT LDS RZ, [RZ] ;  /* 0x00000000fffff984 */ /* 0x000fe20000000800 */
[----:B------:R1:W-:Y:S01]  /*7710*/  @P3 LDGSTS.E.BYPASS.LTC128B.128 [R122+0xa080], [R20.64], !P2 ;  /* 0x0a080000147a3fae */ /* 0x0003e2000d101d52 */
[----:B------:R-:W-:Y:S03]  /*7720*/  ISETP.NE.AND P2, PT, R7, RZ, PT ;  /* 0x000000ff0700720c */ /* 0x000fe60003f45270 */
[----:B------:R1:W-:Y:S06]  /*7730*/  @P3 LDGSTS.E.BYPASS.LTC128B.128 [R122+0xb880], [R20.64+0x80], !P1 ;  /* 0x0b880080147a3fae */ /* 0x0003ec000c901d52 */
[----:B------:R-:W-:Y:S04]  /*7740*/  @P0 IADD3 R3, P4, R8, UR12, RZ ;  /* 0x0000000c08030c10 */ /* 0x000fe8000ff9e0ff */
[----:B------:R-:W-:Y:S02]  /*7750*/  @P0 IADD3.X R0, R0, UR11, RZ, P4, !PT ;  /* 0x0000000b00000c10 */ /* 0x000fe4000a7fe4ff */
[C---:B------:R-:W-:Y:S04]  /*7760*/  @P0 LEA R8, P4, R3.reuse, c[0x0][0x220], 0x1 ;  /* 0x0000880003080a11 */ /* 0x040fe800078808ff */
[----:B------:R-:W-:Y:S02]  /*7770*/  @P0 LEA.HI.X R9, R3, c[0x0][0x224], R0, 0x1, P4 ;  /* 0x0000890003090a11 */ /* 0x000fe400020f0c00 */
[----:B------:R-:W-:Y:S11]  /*7780*/  ISETP.NE.AND P4, PT, R124, RZ, PT ;  /* 0x000000ff7c00720c */ /* 0x000ff60003f85270 */
[----:B------:R-:W-:Y:S02]  /*7790*/  @!UPT UIADD3 URZ, URZ, URZ, URZ ;  /* 0x0000003f3f3ff290 */ /* 0x000fe4000fffe03f */
[----:B------:R1:W-:Y:S04]  /*77a0*/  @P3 LDGSTS.E.BYPASS.LTC128B.128 [R122+0xd080], [R20.64+0x100], !P4 ;  /* 0x0d080100147a3fae */ /* 0x0003e8000e101d52 */
[----:B------:R1:W-:Y:S01]  /*77b0*/  @P3 LDGSTS.E.BYPASS.LTC128B.128 [R122+0xe880], [R20.64+0x180], !P6 ;  /* 0x0e880180147a3fae */ /* 0x0003e2000f101d52 */
[----:B------:R-:W-:Y:S11]  /*77c0*/  ISETP.NE.AND P3, PT, R126, RZ, PT ;  /* 0x000000ff7e00720c */ /* 0x000ff60003f65270 */
[----:B------:R-:W-:Y:S02]  /*77d0*/  @!UPT UIADD3 URZ, URZ, URZ, URZ ;  /* 0x0000003f3f3ff290 */ /* 0x000fe4000fffe03f */
[----:B------:R1:W-:Y:S04]  /*77e0*/  @P0 LDGSTS.E.BYPASS.LTC128B.128 [R122+0xb080], [R8.64], !P3 ;  /* 0x0b080000087a0fae */ /* 0x0003e8000d901d52 */
[----:B------:R1:W-:Y:S01]  /*77f0*/  @P0 LDGSTS.E.BYPASS.LTC128B.128 [R122+0xc880], [R8.64+0x80], !P1 ;  /* 0x0c880080087a0fae */ /* 0x0003e2000c901d52 */
[----:B------:R-:W-:Y:S03]  /*7800*/  ISETP.NE.AND P1, PT, R5, RZ, PT ;  /* 0x000000ff0500720c */ /* 0x000fe60003f25270 */
[----:B------:R1:W-:Y:S04]  /*7810*/  @P0 LDGSTS.E.BYPASS.LTC128B.128 [R122+0xe080], [R8.64+0x100], !P4 ;  /* 0x0e080100087a0fae */ /* 0x0003e8000e101d52 */
[----:B------:R1:W-:Y:S04]  /*7820*/  @P0 LDGSTS.E.BYPASS.LTC128B.128 [R122+0xf880], [R8.64+0x180], !P6 ;  /* 0x0f880180087a0fae */ /* 0x0003e8000f101d52 */
.L_x_1061:
[----:B------:R-:W0:Y:S01]  /*7830*/  LDGDEPBAR ;  /* 0x00000000000079af */ /* 0x000e220000000000 */
[----:B------:R-:W-:Y:S01]  /*7840*/  IADD3 R57, R57, -0x1, RZ ;  /* 0xffffffff39397810 */ /* 0x000fe20007ffe0ff */
[----:B------:R-:W-:-:S05]  /*7850*/  @P5 BRA `(.L_x_1062) ;  /* 0xffffa2b000005947 */ /* 0x000fca000383ffff */
[----:B------:R-:W2:Y:S04]  /*7860*/  LDL R3, [R1+0x64] ;  /* 0x0000640001037983 */ /* 0x000ea80000100800 */
[----:B------:R3:W5:Y:S04]  /*7870*/  LDL R0, [R1+0x58] ;  /* 0x0000580001007983 */ /* 0x0007680000100800 */
[----:B------:R-:W-:Y:S01]  /*7880*/  BAR.SYNC.DEFER_BLOCKING 0x0 ;  /* 0x0000000000007b1d */ /* 0x000fe20000010000 */
[----:B-12---:R-:W-:-:S05]  /*7890*/  IADD3 R5, R3, 0x2f, RZ ;  /* 0x0000002f03057810 */ /* 0x006fca0007ffe0ff */
[----:B------:R-:W-:-:S05]  /*78a0*/  IMAD.HI R5, R5, 0x2aaaaaab, RZ ;  /* 0x2aaaaaab05057827 */ /* 0x000fca00078e02ff */
[----:B------:R-:W-:-:S04]  /*78b0*/  SHF.R.U32.HI R168, RZ, 0x1f, R5 ;  /* 0x0000001fffa87819 */ /* 0x000fc80000011605 */
[----:B------:R-:W-:Y:S02]  /*78c0*/  LEA.HI.SX32 R168, R5, R168, 0x1d ;  /* 0x000000a805a87211 */ /* 0x000fe400078feaff */
.L_x_1022:
[----:B---3--:R-:W-:Y:S01]  /*78d0*/  IMAD.MOV.U32 R2, RZ, RZ, c[0x0][0x2c4] ;  /* 0x0000b100ff027624 */ /* 0x008fe200078e00ff */
[----:B------:R1:W-:Y:S04]  /*78e0*/  STL.64 [R1], R224 ;  /* 0x000000e001007387 */ /* 0x0003e80000100a00 */
[----:B------:R-:W-:Y:S02]  /*78f0*/  ISETP.NE.AND P2, PT, R2, 0x1, PT ;  /* 0x000000010200780c */ /* 0x000fe40003f45270 */
[----:B------:R-:W-:-:S05]  /*7900*/  IADD3 R2, R105, 0x7f, RZ ;  /* 0x0000007f69027810 */ /* 0x000fca0007ffe0ff */
[----:B------:R-:W-:-:S06]  /*7910*/  IMAD.MOV.U32 R6, RZ, RZ, R2 ;  /* 0x000000ffff067224 */ /* 0x000fcc00078e0002 */
[----:B------:R-:W-:-:S04]  /*7920*/  @P2 IMAD.HI.U32 R4, R2, c[0x0][0x2c8], RZ ;  /* 0x0000b20002042a27 */ /* 0x000fc800078e00ff */
[----:B------:R-:W-:Y:S01]  /*7930*/  IMAD.MOV.U32 R2, RZ, RZ, c[0x0][0x32c] ;  /* 0x0000cb00ff027624 */ /* 0x000fe200078e00ff */
[----:B------:R-:W-:-:S04]  /*7940*/  @P2 SHF.R.U32.HI R6, RZ, c[0x0][0x2cc], R4 ;  /* 0x0000b300ff062a19 */ /* 0x000fc80000011604 */
[----:B------:R-:W-:Y:S02]  /*7950*/  ISETP.GE.AND P1, PT, R2, 0x1, PT ;  /* 0x000000010200780c */ /* 0x000fe40003f26270 */
[----:B------:R-:W-:-:S05]  /*7960*/  IADD3 R5, R6, 0x1, R3 ;  /* 0x0000000106057810 */ /* 0x000fca0007ffe003 */
[----:B-----5:R-:W-:-:S05]  /*7970*/  IMAD.IADD R5, R5, 0x1, -R0 ;  /* 0x0000000105057824 */ /* 0x020fca00078e0a00 */
[----:B------:R-:W-:Y:S01]  /*7980*/  IADD3 R6, R5, c[0x0][0x328], RZ ;  /* 0x0000ca0005067a10 */ /* 0x000fe20007ffe0ff */
[----:B------:R-:W-:Y:S05]  /*7990*/  @!P1 BRA `(.L_x_1063) ;  /* 0x0000010000009947 */ /* 0x000fea0003800000 */
[C---:B-1----:R-:W-:Y:S01]  /*79a0*/  ISETP.GT.AND P0, PT, R5.reuse, RZ, PT ;  /* 0x000000ff0500720c */ /* 0x042fe20003f04270 */
[----:B------:R-:W-:Y:S01]  /*79b0*/  BSSY B0, `(.L_x_1064) ;  /* 0x000000c000007945 */ /* 0x000fe20003800000 */
        /* <DEDUP_REMOVED lines=8> */
.L_x_1065:
[----:B------:R-:W-:-:S13]  /*7a40*/  ISETP.NE.AND P0, PT, R2, 0x1, PT ;  /* 0x000000010200780c */ /* 0x000fda0003f05270 */
[----:B------:R-:W-:-:S05]  /*7a50*/  @P0 IMAD.HI.U32 R4, R7, c[0x0][0x330], RZ ;  /* 0x0000cc0007040a27 */ /* 0x000fca00078e00ff */
[----:B------:R-:W-:Y:S02]  /*7a60*/  @P0 SHF.R.U32.HI R7, RZ, c[0x0][0x334], R4 ;  /* 0x0000cd00ff070a19 */ /* 0x000fe40000011604 */
.L_x_1066:
[----:B------:R-:W-:Y:S05]  /*7a70*/  BSYNC B0 ;  /* 0x0000000000007941 */ /* 0x000fea0003800000 */
.L_x_1064:
[----:B------:R-:W-:-:S05]  /*7a80*/  IMAD R7, R7, R2, c[0x0][0x32c] ;  /* 0x0000cb0007077624 */ /* 0x000fca00078e0202 */
[----:B------:R-:W-:-:S04]  /*7a90*/  IMNMX R6, R6, R7, PT ;  /* 0x0000000706067217 */ /* 0x000fc80003800200 */
.L_x_1063:
[----:B-1----:R-:W-:Y:S01]  /*7aa0*/  IADD3 R6, R6, 0x2f, RZ ;  /* 0x0000002f06067810 */ /* 0x002fe20007ffe0ff */
[----:B------:R-:W-:-:S04]  /*7ab0*/  @P2 IMAD.HI.U32 R5, R105, c[0x0][0x2c8], RZ ;  /* 0x0000b20069052a27 */ /* 0x000fc800078e00ff */
[----:B------:R-:W-:-:S04]  /*7ac0*/  IMAD.HI R6, R6, 0x2aaaaaab, RZ ;  /* 0x2aaaaaab06067827 */ /* 0x000fc800078e02ff */
[----:B------:R-:W-:Y:S01]  /*7ad0*/  IMAD.MOV.U32 R4, RZ, RZ, R105 ;  /* 0x000000ffff047224 */ /* 0x000fe200078e0069 */
[----:B------:R-:W-:Y:S02]  /*7ae0*/  @P2 SHF.R.U32.HI R4, RZ, c[0x0][0x2cc], R5 ;  /* 0x0000b300ff042a19 */ /* 0x000fe40000011605 */
[----:B------:R-:W-:Y:S02]  /*7af0*/  SHF.R.U32.HI R5, RZ, 0x1f, R6 ;  /* 0x0000001fff057819 */ /* 0x000fe40000011606 */
[----:B------:R-:W-:Y:S02]  /*7b00*/  IADD3 R4, R4, R3, -R0 ;  /* 0x0000000304047210 */ /* 0x000fe40007ffe800 */
[----:B------:R-:W-:Y:S02]  /*7b10*/  LEA.HI.SX32 R7, R6, R5, 0x1d ;  /* 0x0000000506077211 */ /* 0x000fe400078feaff */
[----:B------:R-:W-:Y:S02]  /*7b20*/  IADD3 R5, R4, -c[0x0][0x324], RZ ;  /* 0x8000c90004057a10 */ /* 0x000fe40007ffe0ff */
[----:B------:R-:W-:Y:S01]  /*7b30*/  IMNMX R168, R7, R168, PT ;  /* 0x000000a807a87217 */ /* 0x000fe20003800200 */
[----:B------:R-:W-:Y:S05]  /*7b40*/  @!P1 BRA `(.L_x_1067) ;  /* 0x000000f000009947 */ /* 0x000fea0003800000 */
[----:B------:R-:W-:Y:S01]  /*7b50*/  ISETP.GT.AND P0, PT, R4, -0x1, PT ;  /* 0xffffffff0400780c */ /* 0x000fe20003f04270 */
[----:B------:R-:W-:-:S12]  /*7b60*/  BSSY B0, `(.L_x_1068) ;  /* 0x000000b000007945 */ /* 0x000fd80003800000 */
[----:B------:R-:W-:Y:S05]  /*7b70*/  @P0 BRA `(.L_x_1069) ;  /* 0x0000006000000947 */ /* 0x000fea0003800000 */
[----:B------:R-:W-:Y:S02]  /*7b80*/  ISETP.NE.AND P0, PT, R2, 0x1, PT ;  /* 0x000000010200780c */ /* 0x000fe40003f05270 */
[----:B------:R-:W-:-:S11]  /*7b90*/  LOP3.LUT R4, RZ, R4, RZ, 0x33, !PT ;  /* 0x00000004ff047212 */ /* 0x000fd600078e33ff */
[----:B------:R-:W-:-:S05]  /*7ba0*/  @P0 IMAD.HI.U32 R2, R4, c[0x0][0x330], RZ ;  /* 0x0000cc0004020a27 */ /* 0x000fca00078e00ff */
[----:B------:R-:W-:-:S04]  /*7bb0*/  @P0 SHF.R.U32.HI R4, RZ, c[0x0][0x334], R2 ;  /* 0x0000cd00ff040a19 */ /* 0x000fc80000011602 */
[----:B------:R-:W-:Y:S01]  /*7bc0*/  LOP3.LUT R4, RZ, R4, RZ, 0x33, !PT ;  /* 0x00000004ff047212 */ /* 0x000fe200078e33ff */
[----:B------:R-:W-:Y:S05]  /*7bd0*/  BRA `(.L_x_1070) ;  /* 0x0000003000007947 */ /* 0x000fea0003800000 */
.L_x_1069:
[----:B------:R-:W-:-:S13]  /*7be0*/  ISETP.NE.AND P0, PT, R2, 0x1, PT ;  /* 0x000000010200780c */ /* 0x000fda0003f05270 */
[----:B------:R-:W-:-:S05]  /*7bf0*/  @P0 IMAD.HI.U32 R2, R4, c[0x0][0x330], RZ ;  /* 0x0000cc0004020a27 */ /* 0x000fca00078e00ff */
[----:B------:R-:W-:Y:S02]  /*7c00*/  @P0 SHF.R.U32.HI R4, RZ, c[0x0][0x334], R2 ;  /* 0x0000cd00ff040a19 */ /* 0x000fe40000011602 */
.L_x_1070:
[----:B------:R-:W-:Y:S05]  /*7c10*/  BSYNC B0 ;  /* 0x0000000000007941 */ /* 0x000fea0003800000 */
.L_x_1068:
[----:B------:R-:W-:-:S05]  /*7c20*/  IMAD R4, R4, c[0x0][0x32c], RZ ;  /* 0x0000cb0004047a24 */ /* 0x000fca00078e02ff */
[----:B------:R-:W-:-:S05]  /*7c30*/  IMNMX R5, R5, R4, !PT ;  /* 0x0000000405057217 */ /* 0x000fca0007800200 */
.L_x_1067:
[----:B------:R-:W-:Y:S01]  /*7c40*/  IMAD.HI R2, R5, 0x2aaaaaab, RZ ;  /* 0x2aaaaaab05027827 */ /* 0x000fe200078e02ff */
[----:B------:R-:W-:Y:S01]  /*7c50*/  PLOP3.LUT P1, PT, PT, PT, PT, 0x80, 0x0 ;  /* 0x000000000000781c */ /* 0x000fe20003f2f070 */
[----:B------:R-:W-:Y:S01]  /*7c60*/  CS2R R130, SRZ ;  /* 0x0000000000827805 */ /* 0x000fe2000001ff00 */
[----:B------:R-:W-:Y:S01]  /*7c70*/  CS2R R128, SRZ ;  /* 0x0000000000807805 */ /* 0x000fe2000001ff00 */
[----:B------:R-:W-:Y:S01]  /*7c80*/  CS2R R126, SRZ ;  /* 0x00000000007e7805 */ /* 0x000fe2000001ff00 */
[----:B------:R-:W-:Y:S01]  /*7c90*/  SHF.R.U32.HI R229, RZ, 0x1f, R2 ;  /* 0x0000001fffe57819 */ /* 0x000fe20000011602 */
[----:B------:R-:W-:Y:S01]  /*7ca0*/  CS2R R124, SRZ ;  /* 0x00000000007c7805 */ /* 0x000fe2000001ff00 */
[----:B------:R-:W-:Y:S01]  /*7cb0*/  CS2R R122, SRZ ;  /* 0x00000000007a7805 */ /* 0x000fe2000001ff00 */
[----:B------:R-:W-:Y:S01]  /*7cc0*/  CS2R R120, SRZ ;  /* 0x0000000000787805 */ /* 0x000fe2000001ff00 */
[----:B------:R-:W-:Y:S01]  /*7cd0*/  LEA.HI.SX32 R229, R2, R229, 0x1d ;  /* 0x000000e502e57211 */ /* 0x000fe200078feaff */
[----:B------:R-:W-:Y:S01]  /*7ce0*/  CS2R R118, SRZ ;  /* 0x0000000000767805 */ /* 0x000fe2000001ff00 */
[----:B------:R-:W-:Y:S01]  /*7cf0*/  CS2R R116, SRZ ;  /* 0x0000000000747805 */ /* 0x000fe2000001ff00 */
[----:B------:R-:W-:Y:S01]  /*7d00*/  CS2R R114, SRZ ;  /* 0x0000000000727805 */ /* 0x000fe2000001ff00 */
[----:B------:R-:W-:Y:S01]  /*7d10*/  IMNMX R229, RZ, R229, !PT ;  /* 0x000000e5ffe57217 */ /* 0x000fe20007800200 */
[----:B------:R-:W-:Y:S01]  /*7d20*/  CS2R R112, SRZ ;  /* 0x0000000000707805 */ /* 0x000fe2000001ff00 */
[----:B------:R-:W-:Y:S01]  /*7d30*/  CS2R R110, SRZ ;  /* 0x00000000006e7805 */ /* 0x000fe2000001ff00 */
[----:B------:R-:W-:Y:S01]  /*7d40*/  CS2R R108, SRZ ;  /* 0x00000000006c7805 */ /* 0x000fe2000001ff00 */
[----:B------:R-:W-:Y:S01]  /*7d50*/  ISETP.GT.AND P0, PT, R168, R229, PT ;  /* 0x000000e5a800720c */ /* 0x000fe20003f04270 */
        /* <DEDUP_REMOVED lines=54> */
[----:B------:R-:W-:Y:S05]  /*80c0*/  @!P0 BRA `(.L_x_1071) ;  /* 0x0000f23000008947 */ /* 0x000fea0003800000 */
[----:B------:R-:W3:Y:S01]  /*80d0*/  LDL R6, [R1+0x4c] ;  /* 0x00004c0001067983 */ /* 0x000ee20000100800 */
[----:B------:R-:W-:-:S03]  /*80e0*/  ISETP.NE.U32.AND P0, PT, RZ, c[0x0][0x340], PT ;  /* 0x0000d000ff007a0c */ /* 0x000fc60003f05070 */
[----:B------:R-:W4:Y:S01]  /*80f0*/  LDL R17, [R1+0x50] ;  /* 0x0000500001117983 */ /* 0x000f220000100800 */
[----:B------:R-:W-:Y:S01]  /*8100*/  ISETP.NE.AND.EX P0, PT, RZ, c[0x0][0x344], PT, P0 ;  /* 0x0000d100ff007a0c */ /* 0x000fe20003f05300 */
[----:B------:R-:W-:Y:S02]  /*8110*/  IMAD R4, R106, c[0x0][0x1e8], RZ ;  /* 0x00007a006a047a24 */ /* 0x000fe400078e02ff */
[----:B------:R-:W-:Y:S01]  /*8120*/  IMAD.WIDE.U32 R18, R223, c[0x0][0x1e8], RZ ;  /* 0x00007a00df127a25 */ /* 0x000fe200078e00ff */
[----:B------:R-:W-:Y:S01]  /*8130*/  SHF.R.S32.HI R43, RZ, 0x1f, R224 ;  /* 0x0000001fff2b7819 */ /* 0x000fe200000114e0 */
[----:B------:R-:W-:-:S08]  /*8140*/  ULDC.64 UR4, c[0x0][0x18] ;  /* 0x0000060000047ab9 */ /* 0x000fd00000000a00 */
[----:B------:R-:W-:-:S04]  /*8150*/  @P0 IMAD.MOV.U32 R9, RZ, RZ, 0x4 ;  /* 0x00000004ff090424 */ /* 0x000fc800078e00ff */
[----:B------:R-:W-:-:S05]  /*8160*/  @P0 IMAD.WIDE R8, R226, R9, c[0x0][0x340] ;  /* 0x0000d000e2080625 */ /* 0x000fca00078e0209 */
[----:B------:R1:W5:Y:S01]  /*8170*/  @P0 LDG.E R2, [R8.64] ;  /* 0x0000001208020981 */ /* 0x000362000c1e1900 */
[----:B------:R-:W-:Y:S02]  /*8180*/  IMAD R5, R223, c[0x0][0x1ec], R4 ;  /* 0x00007b00df057a24 */ /* 0x000fe400078e0204 */
[----:B------:R-:W-:Y:S02]  /*8190*/  IMAD R4, R106, c[0x0][0x210], RZ ;  /* 0x000084006a047a24 */ /* 0x000fe400078e02ff */
[----:B------:R-:W-:Y:S02]  /*81a0*/  IMAD.IADD R19, R19, 0x1, R5 ;  /* 0x0000000113137824 */ /* 0x000fe400078e0205 */
[----:B------:R-:W-:Y:S01]  /*81b0*/  IMAD.WIDE.U32 R10, R223, c[0x0][0x210], RZ ;  /* 0x00008400df0a7a25 */ /* 0x000fe200078e00ff */
[----:B------:R-:W-:-:S03]  /*81c0*/  LEA.HI R248, R43, R224, RZ, 0x3 ;  /* 0x000000e02bf87211 */ /* 0x000fc600078f18ff */
[----:B------:R-:W-:Y:S01]  /*81d0*/  IMAD R7, R223, c[0x0][0x214], R4 ;  /* 0x00008500df077a24 */ /* 0x000fe200078e0204 */
[----:B------:R-:W-:-:S03]  /*81e0*/  LOP3.LUT R41, R248, 0xfffffff8, RZ, 0xc0, !PT ;  /* 0xfffffff8f8297812 */ /* 0x000fc600078ec0ff */
[----:B------:R-:W-:Y:S01]  /*81f0*/  IMAD.IADD R11, R7, 0x1, R11 ;  /* 0x00000001070b7824 */ /* 0x000fe200078e020b */
[----:B------:R-:W-:Y:S01]  /*8200*/  LEA.HI R13, R43, R224, RZ, 0x4 ;  /* 0x000000e02b0d7211 */ /* 0x000fe200078f20ff */
[----:B------:R-:W-:Y:S01]  /*8210*/  IMAD R22, R106, c[0x0][0x1b8], RZ ;  /* 0x00006e006a167a24 */ /* 0x000fe200078e02ff */
[----:B------:R-:W-:Y:S01]  /*8220*/  UIADD3 UR4, UP0, UR4, 0x10080, URZ ;  /* 0x0001008004047890 */ /* 0x000fe2000ff1e03f */
[----:B------:R-:W-:Y:S01]  /*8230*/  IMAD.IADD R41, R224, 0x1, -R41 ;  /* 0x00000001e0297824 */ /* 0x000fe200078e0a29 */
[----:B------:R-:W-:Y:S01]  /*8240*/  SHF.R.S32.HI R42, RZ, 0x4, R13 ;  /* 0x00000004ff2a7819 */ /* 0x000fe2000001140d */
[----:B------:R-:W-:Y:S01]  /*8250*/  IMAD R22, R223, c[0x0][0x1bc], R22 ;  /* 0x00006f00df167a24 */ /* 0x000fe200078e0216 */
[----:B------:R-:W-:Y:S01]  /*8260*/  UIADD3.X UR5, URZ, UR5, URZ, UP0, !UPT ;  /* 0x000000053f057290 */ /* 0x000fe200087fe43f */
[----:B------:R-:W-:Y:S01]  /*8270*/  ISETP.NE.U32.AND P1, PT, RZ, c[0x0][0x348], PT ;  /* 0x0000d200ff007a0c */ /* 0x000fe20003f25070 */
[----:B------:R-:W-:Y:S01]  /*8280*/  IMAD.SHL.U32 R228, R41, 0x8, RZ ;  /* 0x0000000829e47824 */ /* 0x000fe200078e00ff */
[----:B------:R-:W-:-:S02]  /*8290*/  SHF.R.S32.HI R248, RZ, 0x3, R248 ;  /* 0x00000003fff87819 */ /* 0x000fc400000114f8 */
[----:B------:R-:W-:Y:S01]  /*82a0*/  ISETP.NE.AND.EX P1, PT, RZ, c[0x0][0x34c], PT, P1 ;  /* 0x0000d300ff007a0c */ /* 0x000fe20003f25310 */
[----:B-1----:R-:W-:Y:S01]  /*82b0*/  IMAD.U32 R8, RZ, RZ, UR4 ;  /* 0x00000004ff087e24 */ /* 0x002fe2000f8e00ff */
[----:B------:R-:W-:Y:S01]  /*82c0*/  IADD3 R227, R228, 0x80, RZ ;  /* 0x00000080e4e37810 */ /* 0x000fe20007ffe0ff */
[----:B------:R-:W-:Y:S01]  /*82d0*/  IMAD.U32 R9, RZ, RZ, UR5 ;  /* 0x00000005ff097e24 */ /* 0x000fe2000f8e00ff */
[----:B------:R-:W-:-:S04]  /*82e0*/  SEL R14, R226, RZ, !P1 ;  /* 0x000000ffe20e7207 */ /* 0x000fc80004800000 */
[----:B------:R1:W-:Y:S01]  /*82f0*/  STL.64 [R1+0x8], R8 ;  /* 0x0000080801007387 */ /* 0x0003e20000100a00 */
[----:B------:R-:W-:Y:S02]  /*8300*/  LOP3.LUT R196, R196, 0xfffffbff, RZ, 0xc0, !PT ;  /* 0xfffffbffc4c47812 */ /* 0x000fe400078ec0ff */
[C---:B------:R-:W-:Y:S01]  /*8310*/  IADD3 R225, R228.reuse, 0xc0, RZ ;  /* 0x000000c0e4e17810 */ /* 0x040fe20007ffe0ff */
[----:B------:R2:W-:Y:S01]  /*8320*/  STL [R1+0x10], R0 ;  /* 0x0000100001007387 */ /* 0x0005e20000100800 */
[C---:B------:R-:W-:Y:S02]  /*8330*/  ISETP.GE.AND P6, PT, R228.reuse, c[0x0][0x1d4], PT ;  /* 0x00007500e4007a0c */ /* 0x040fe40003fc6270 */
[----:B------:R-:W-:Y:S02]  /*8340*/  IADD3 R230, R228, 0x40, RZ ;  /* 0x00000040e4e67810 */ /* 0x000fe40007ffe0ff */
[----:B------:R-:W-:Y:S02]  /*8350*/  ISETP.GE.AND P5, PT, R227, c[0x0][0x198], PT ;  /* 0x00006600e3007a0c */ /* 0x000fe40003fa6270 */
[----:B------:R-:W-:-:S02]  /*8360*/  ISETP.GE.AND P4, PT, R225, c[0x0][0x198], PT ;  /* 0x00006600e1007a0c */ /* 0x000fc40003f86270 */
[----:B------:R-:W-:Y:S02]  /*8370*/  IADD3 R81, R168, -0x1, RZ ;  /* 0xffffffffa8517810 */ /* 0x000fe40007ffe0ff */
[----:B------:R-:W-:Y:S02]  /*8380*/  ISETP.GE.AND P3, PT, R228, c[0x0][0x198], PT ;  /* 0x00006600e4007a0c */ /* 0x000fe40003f66270 */
[----:B------:R-:W-:Y:S02]  /*8390*/  SEL R40, RZ, 0x1, P6 ;  /* 0x00000001ff287807 */ /* 0x000fe40003000000 */
[----:B---3--:R-:W-:-:S05]  /*83a0*/  SHF.R.S32.HI R5, RZ, 0x1f, R6 ;  /* 0x0000001fff057819 */ /* 0x008fca0000011406 */
[----:B------:R-:W-:-:S04]  /*83b0*/  IMAD R5, R5, c[0x0][0x178], RZ ;  /* 0x00005e0005057a24 */ /* 0x000fc800078e02ff */
[C---:B------:R-:W-:Y:S02]  /*83c0*/  IMAD R4, R6.reuse, c[0x0][0x17c], R5 ;  /* 0x00005f0006047a24 */ /* 0x040fe400078e0205 */
[----:B------:R-:W-:-:S04]  /*83d0*/  IMAD.WIDE.U32 R6, R6, c[0x0][0x178], RZ ;  /* 0x00005e0006067a25 */ /* 0x000fc800078e00ff */
[----:B------:R-:W-:Y:S02]  /*83e0*/  IMAD.IADD R5, R7, 0x1, R4 ;  /* 0x0000000107057824 */ /* 0x000fe400078e0204 */
[----:B------:R-:W-:Y:S01]  /*83f0*/  IMAD.MOV.U32 R4, RZ, RZ, R6 ;  /* 0x000000ffff047224 */ /* 0x000fe200078e0006 */
[----:B------:R-:W-:-:S03]  /*8400*/  LEA.HI R7, R13, R42, RZ, 0x1 ;  /* 0x0000002a0d077211 */ /* 0x000fc600078f08ff */
[----:B------:R-:W-:Y:S01]  /*8410*/  IMAD.WIDE.U32 R4, R223, c[0x0][0x1b8], R4 ;  /* 0x00006e00df047a25 */ /* 0x000fe200078e0004 */
[----:B------:R-:W-:-:S03]  /*8420*/  LOP3.LUT R7, R7, 0xfffffffe, RZ, 0xc0, !PT ;  /* 0xfffffffe07077812 */ /* 0x000fc600078ec0ff */
[----:B------:R-:W-:Y:S01]  /*8430*/  IMAD.IADD R23, R5, 0x1, R22 ;  /* 0x0000000105177824 */ /* 0x000fe200078e0216 */
[----:B------:R-:W-:Y:S01]  /*8440*/  SHF.R.S32.HI R5, RZ, 0x1f, R226 ;  /* 0x0000001fff057819 */ /* 0x000fe200000114e2 */
[----:B------:R-:W-:Y:S02]  /*8450*/  IMAD.MOV.U32 R22, RZ, RZ, R4 ;  /* 0x000000ffff167224 */ /* 0x000fe400078e0004 */
[----:B------:R-:W-:Y:S01]  /*8460*/  IMAD R4, R41, 0x20, R248 ;  /* 0x0000002029047824 */ /* 0x000fe200078e02f8 */
[----:B------:R-:W-:Y:S01]  /*8470*/  SEL R15, R5, RZ, !P1 ;  /* 0x000000ff050f7207 */ /* 0x000fe20004800000 */
[----:B------:R-:W-:Y:S01]  /*8480*/  IMAD.IADD R42, R42, 0x1, -R7 ;  /* 0x000000012a2a7824 */ /* 0x000fe200078e0a07 */
[----:B------:R-:W-:Y:S01]  /*8490*/  ISETP.GE.AND P1, PT, R227, c[0x0][0x1d4], PT ;  /* 0x00007500e3007a0c */ /* 0x000fe20003f26270 */
[----:B------:R-:W-:Y:S02]  /*84a0*/  IMAD.SHL.U32 R7, R248, 0x40, RZ ;  /* 0x00000040f8077824 */ /* 0x000fe400078e00ff */
[----:B-1----:R-:W-:-:S03]  /*84b0*/  IMAD.IADD R9, R105, 0x1, R4 ;  /* 0x0000000169097824 */ /* 0x002fc600078e0204 */
[----:B------:R-:W-:Y:S01]  /*84c0*/  LOP3.LUT R7, R7, 0x1c0, RZ, 0xc0, !PT ;  /* 0x000001c007077812 */ /* 0x000fe200078ec0ff */
[----:B------:R-:W-:Y:S01]  /*84d0*/  @P2 IMAD.HI.U32 R4, R9, c[0x0][0x2c8], RZ ;  /* 0x0000b20009042a27 */ /* 0x000fe200078e00ff */
[----:B------:R-:W-:Y:S02]  /*84e0*/  LOP3.LUT R13, R13, 0xfffffff0, RZ, 0xc0, !PT ;  /* 0xfffffff00d0d7812 */ /* 0x000fe400078ec0ff */
[----:B------:R-:W-:Y:S01]  /*84f0*/  LOP3.LUT R21, R7, 0x38, R228, 0xf8, !PT ;  /* 0x0000003807157812 */ /* 0x000fe200078ef8e4 */
[----:B------:R-:W-:Y:S01]  /*8500*/  IMAD R15, R15, c[0x0][0x1c0], RZ ;  /* 0x000070000f0f7a24 */ /* 0x000fe200078e02ff */
[----:B------:R-:W-:Y:S01]  /*8510*/  SHF.R.U32.HI R6, RZ, 0x3, R7 ;  /* 0x00000003ff067819 */ /* 0x000fe20000011607 */
[----:B------:R-:W-:Y:S01]  /*8520*/  IMAD.MOV.U32 R7, RZ, RZ, R9 ;  /* 0x000000ffff077224 */ /* 0x000fe200078e0009 */
[----:B------:R-:W-:Y:S01]  /*8530*/  @P2 SHF.R.U32.HI R7, RZ, c[0x0][0x2cc], R4 ;  /* 0x0000b300ff072a19 */ /* 0x000fe20000011604 */
[----:B------:R-:W-:Y:S01]  /*8540*/  IMAD R20, R14, c[0x0][0x1c4], R15 ;  /* 0x000071000e147a24 */ /* 0x000fe200078e020f */
[----:B------:R-:W-:Y:S01]  /*8550*/  @P1 LOP3.LUT R196, R196, 0x400, RZ, 0xfc, !PT ;  /* 0x00000400c4c41812 */ /* 0x000fe200078efcff */
[----:B------:R-:W-:Y:S01]  /*8560*/  IMAD.WIDE.U32 R14, R14, c[0x0][0x1c0], R22 ;  /* 0x000070000e0e7a25 */ /* 0x000fe200078e0016 */
[----:B------:R-:W-:-:S02]  /*8570*/  ISETP.GE.AND P1, PT, R225, c[0x0][0x1d4], PT ;  /* 0x00007500e1007a0c */ /* 0x000fc40003f26270 */
[----:B------:R-:W-:Y:S01]  /*8580*/  SHF.R.S32.HI R8, RZ, 0x1f, R7 ;  /* 0x0000001fff087819 */ /* 0x000fe20000011407 */
[----:B------:R-:W-:Y:S01]  /*8590*/  IMAD.IADD R13, R224, 0x1, -R13 ;  /* 0x00000001e00d7824 */ /* 0x000fe200078e0a0d */
[----:B------:R-:W-:Y:S01]  /*85a0*/  LOP3.LUT R6, R21, R6, RZ, 0x3c, !PT ;  /* 0x0000000615067212 */ /* 0x000fe200078e3cff */
[----:B------:R-:W-:Y:S02]  /*85b0*/  IMAD.IADD R21, R15, 0x1, R20 ;  /* 0x000000010f157824 */ /* 0x000fe400078e0214 */
[----:B------:R-:W-:Y:S01]  /*85c0*/  IMAD.MOV.U32 R20, RZ, RZ, R14 ;  /* 0x000000ffff147224 */ /* 0x000fe200078e000e */
[----:B------:R-:W-:Y:S01]  /*85d0*/  SHF.R.S32.HI R4, RZ, 0x1f, R13 ;  /* 0x0000001fff047819 */ /* 0x000fe2000001140d */
[----:B------:R-:W-:Y:S02]  /*85e0*/  IMAD R8, R8, c[0x0][0x1b0], RZ ;  /* 0x00006c0008087a24 */ /* 0x000fe400078e02ff */
[----:B------:R-:W-:Y:S01]  /*85f0*/  IMAD.MOV R14, RZ, RZ, -R7 ;  /* 0x000000ffff0e7224 */ /* 0x000fe200078e0a07 */
[----:B------:R-:W-:Y:S01]  /*8600*/  LOP3.LUT R196, R196, 0xfffffdff, RZ, 0xc0, !PT ;  /* 0xfffffdffc4c47812 */ /* 0x000fe200078ec0ff */
[----:B------:R-:W-:-:S02]  /*8610*/  IMAD R8, R7, c[0x0][0x1b4], R8 ;  /* 0x00006d0007087a24 */ /* 0x000fc400078e0208 */
[----:B------:R-:W-:Y:S01]  /*8620*/  IMAD.WIDE.U32 R20, R7, c[0x0][0x1b0], R20 ;  /* 0x00006c0007147a25 */ /* 0x000fe200078e0014 */
[----:B------:R-:W-:-:S03]  /*8630*/  LEA.HI R7, R4, R13, RZ, 0x3 ;  /* 0x0000000d04077211 */ /* 0x000fc600078f18ff */
[----:B------:R-:W-:Y:S01]  /*8640*/  IMAD R14, R14, c[0x0][0x2c4], R9 ;  /* 0x0000b1000e0e7a24 */ /* 0x000fe200078e0209 */
[----:B------:R-:W-:Y:S01]  /*8650*/  @P1 LOP3.LUT R196, R196, 0x200, RZ, 0xfc, !PT ;  /* 0x00000200c4c41812 */ /* 0x000fe200078efcff */
[----:B------:R-:W-:Y:S01]  /*8660*/  IMAD.IADD R9, R21, 0x1, R8 ;  /* 0x0000000115097824 */ /* 0x000fe200078e0208 */
[----:B------:R-:W-:Y:S01]  /*8670*/  ISETP.NE.U32.AND P1, PT, RZ, c[0x0][0x350], PT ;  /* 0x0000d400ff007a0c */ /* 0x000fe20003f25070 */
[----:B-----5:R-:W-:Y:S01]  /*8680*/  @P0 IMAD.MOV.U32 R22, RZ, RZ, R2 ;  /* 0x000000ffff160224 */ /* 0x020fe200078e0002 */
[----:B------:R-:W-:Y:S01]  /*8690*/  LOP3.LUT R12, R7, 0xfffffff8, RZ, 0xc0, !PT ;  /* 0xfffffff8070c7812 */ /* 0x000fe200078ec0ff */
[----:B------:R-:W-:Y:S01]  /*86a0*/  @!P0 IMAD.MOV.U32 R22, RZ, RZ, R226 ;  /* 0x000000ffff168224 */ /* 0x000fe200078e00e2 */
[----:B------:R-:W-:Y:S01]  /*86b0*/  @P0 SHF.R.S32.HI R23, RZ, 0x1f, R2 ;  /* 0x0000001fff170819 */ /* 0x000fe20000011402 */
[----:B------:R-:W-:Y:S01]  /*86c0*/  @!P0 IMAD.MOV.U32 R23, RZ, RZ, R5 ;  /* 0x000000ffff178224 */ /* 0x000fe200078e0005 */
[----:B------:R-:W-:Y:S02]  /*86d0*/  SHF.R.S32.HI R21, RZ, 0x1f, R14 ;  /* 0x0000001fff157819 */ /* 0x000fe4000001140e */
[----:B------:R-:W-:Y:S01]  /*86e0*/  ISETP.NE.AND.EX P1, PT, RZ, c[0x0][0x354], PT, P1 ;  /* 0x0000d500ff007a0c */ /* 0x000fe20003f25310 */
[----:B------:R-:W-:Y:S01]  /*86f0*/  IMAD.IADD R12, R13, 0x1, -R12 ;  /* 0x000000010d0c7824 */ /* 0x000fe200078e0a0c */
[----:B------:R-:W-:Y:S01]  /*8700*/  LEA.HI R5, R43, R224, RZ, 0x6 ;  /* 0x000000e02b057211 */ /* 0x000fe200078f30ff */
[----:B------:R-:W-:Y:S01]  /*8710*/  IMAD R21, R21, c[0x0][0x1a8], RZ ;  /* 0x00006a0015157a24 */ /* 0x000fe200078e02ff */
[----:B------:R-:W-:Y:S01]  /*8720*/  SEL R13, R22, RZ, !P1 ;  /* 0x000000ff160d7207 */ /* 0x000fe20004800000 */
[----:B------:R-:W-:Y:S01]  /*8730*/  IMAD.MOV.U32 R8, RZ, RZ, R20 ;  /* 0x000000ffff087224 */ /* 0x000fe200078e0014 */
[----:B------:R-:W-:Y:S01]  /*8740*/  SEL R4, R23, RZ, !P1 ;  /* 0x000000ff17047207 */ /* 0x000fe20004800000 */
[----:B------:R-:W-:-:S02]  /*8750*/  IMAD R21, R14, c[0x0][0x1ac], R21 ;  /* 0x00006b000e157a24 */ /* 0x000fc400078e0215 */
[----:B------:R-:W-:-:S04]  /*8760*/  IMAD.WIDE.U32 R14, R14, c[0x0][0x1a8], R8 ;  /* 0x00006a000e0e7a25 */ /* 0x000fc800078e0008 */
[----:B------:R-:W-:Y:S02]  /*8770*/  IMAD.SHL.U32 R5, R5, 0x8, RZ ;  /* 0x0000000805057824 */ /* 0x000fe400078e00ff */
[----:B------:R-:W-:-:S04]  /*8780*/  IMAD.WIDE.U32 R18, R13, c[0x0][0x1f0], R18 ;  /* 0x00007c000d127a25 */ /* 0x000fc800078e0012 */
[----:B------:R-:W-:Y:S01]  /*8790*/  IMAD R8, R4, c[0x0][0x1f0], RZ ;  /* 0x00007c0004087a24 */ /* 0x000fe200078e02ff */
[----:B------:R-:W-:Y:S01]  /*87a0*/  LEA R2, P0, R14, c[0x0][0x160], 0x1 ;  /* 0x000058000e027a11 */ /* 0x000fe200078008ff */
[----:B------:R-:W-:Y:S01]  /*87b0*/  IMAD.IADD R15, R15, 0x1, R21 ;  /* 0x000000010f0f7824 */ /* 0x000fe200078e0215 */
[----:B------:R-:W-:Y:S01]  /*87c0*/  SHF.R.S32.HI R9, RZ, 0x1f, R228 ;  /* 0x0000001fff097819 */ /* 0x000fe200000114e4 */
[----:B------:R-:W-:Y:S01]  /*87d0*/  IMAD R8, R13, c[0x0][0x1f4], R8 ;  /* 0x00007d000d087a24 */ /* 0x000fe200078e0208 */
[----:B------:R-:W-:Y:S02]  /*87e0*/  IADD3 R234, P1, R228, R18, RZ ;  /* 0x00000012e4ea7210 */ /* 0x000fe40007f3e0ff */
[----:B------:R-:W-:Y:S01]  /*87f0*/  LOP3.LUT R6, R6, 0xfffffe00, R5, 0xf8, !PT ;  /* 0xfffffe0006067812 */ /* 0x000fe200078ef805 */
[----:B------:R-:W-:Y:S01]  /*8800*/  IMAD.SHL.U32 R5, R12, 0x40, RZ ;  /* 0x000000400c057824 */ /* 0x000fe200078e00ff */
[----:B------:R-:W-:Y:S01]  /*8810*/  LEA.HI.X R15, R14, c[0x0][0x164], R15, 0x1, P0 ;  /* 0x000059000e0f7a11 */ /* 0x000fe200000f0c0f */
[----:B------:R-:W-:Y:S01]  /*8820*/  IMAD R4, R4, c[0x0][0x218], RZ ;  /* 0x0000860004047a24 */ /* 0x000fe200078e02ff */
[----:B------:R-:W-:Y:S01]  /*8830*/  IADD3.X R235, R9, R19, R8, P1, !PT ;  /* 0x0000001309eb7210 */ /* 0x000fe20000ffe408 */
[----:B------:R-:W-:Y:S01]  /*8840*/  IMAD.WIDE.U32 R10, R13, c[0x0][0x218], R10 ;  /* 0x000086000d0a7a25 */ /* 0x000fe200078e000a */
[----:B----4-:R-:W-:-:S02]  /*8850*/  SHF.R.S32.HI R237, RZ, 0x1f, R17 ;  /* 0x0000001fffed7819 */ /* 0x010fc40000011411 */
[----:B------:R-:W-:Y:S01]  /*8860*/  IADD3 R232, P0, R248, R17, RZ ;  /* 0x00000011f8e87210 */ /* 0x000fe20007f1e0ff */
[----:B------:R-:W-:Y:S01]  /*8870*/  IMAD.SHL.U32 R8, R42, 0x8, RZ ;  /* 0x000000082a087824 */ /* 0x000fe200078e00ff */
[----:B------:R-:W-:Y:S01]  /*8880*/  LOP3.LUT R5, R5, 0x1c0, RZ, 0xc0, !PT ;  /* 0x000001c005057812 */ /* 0x000fe200078ec0ff */
[----:B------:R-:W-:Y:S01]  /*8890*/  IMAD R4, R13, c[0x0][0x21c], R4 ;  /* 0x000087000d047a24 */ /* 0x000fe200078e0204 */
[----:B------:R-:W-:Y:S02]  /*88a0*/  LEA.HI.X.SX32 R237, R248, R237, 0x1, P0 ;  /* 0x000000edf8ed7211 */ /* 0x000fe400000f0eff */
[----:B------:R-:W-:Y:S02]  /*88b0*/  IADD3 R10, P0, R228, R10, RZ ;  /* 0x0000000ae40a7210 */ /* 0x000fe40007f1e0ff */
[----:B------:R-:W-:Y:S02]  /*88c0*/  LOP3.LUT R8, R5, 0x8, R8, 0xf8, !PT ;  /* 0x0000000805087812 */ /* 0x000fe400078ef808 */
[----:B------:R-:W-:-:S02]  /*88d0*/  SHF.R.U32.HI R5, RZ, 0x3, R5 ;  /* 0x00000003ff057819 */ /* 0x000fc40000011605 */
[----:B------:R-:W-:Y:S02]  /*88e0*/  IADD3.X R11, R9, R11, R4, P0, !PT ;  /* 0x0000000b090b7210 */ /* 0x000fe400007fe404 */
[----:B------:R-:W-:Y:S02]  /*88f0*/  ISETP.GE.AND P0, PT, R230, c[0x0][0x1d4], PT ;  /* 0x00007500e6007a0c */ /* 0x000fe40003f06270 */
[----:B------:R-:W-:Y:S01]  /*8900*/  LOP3.LUT R5, R8, R5, RZ, 0x3c, !PT ;  /* 0x0000000508057212 */ /* 0x000fe200078e3cff */
[----:B------:R-:W-:Y:S01]  /*8910*/  IMAD.SHL.U32 R8, R7, 0x40, RZ ;  /* 0x0000004007087824 */ /* 0x000fe200078e00ff */
[----:B------:R-:W-:Y:S01]  /*8920*/  LOP3.LUT R196, R196, 0xffffff7f, RZ, 0xc0, !PT ;  /* 0xffffff7fc4c47812 */ /* 0x000fe200078ec0ff */
[C---:B------:R-:W-:Y:S02]  /*8930*/  IMAD R245, R237.reuse, c[0x0][0x1e0], RZ ;  /* 0x00007800edf57a24 */ /* 0x040fe400078e02ff */
[----:B------:R-:W-:Y:S01]  /*8940*/  IMAD R237, R237, c[0x0][0x208], RZ ;  /* 0x00008200eded7a24 */ /* 0x000fe200078e02ff */
[----:B------:R-:W-:Y:S01]  /*8950*/  @P6 LOP3.LUT R196, R196, 0x80, RZ, 0xfc, !PT ;  /* 0x00000080c4c46812 */ /* 0x000fe200078efcff */
[----:B------:R-:W-:Y:S01]  /*8960*/  IMAD.MOV.U32 R7, RZ, RZ, 0x10 ;  /* 0x00000010ff077424 */ /* 0x000fe200078e00ff */
[----:B------:R-:W-:Y:S01]  /*8970*/  LOP3.LUT R4, R5, 0xfffffe00, R8, 0xf8, !PT ;  /* 0xfffffe0005047812 */ /* 0x000fe200078ef808 */
[----:B------:R-:W-:Y:S01]  /*8980*/  IMAD R245, R232, c[0x0][0x1e4], R245 ;  /* 0x00007900e8f57a24 */ /* 0x000fe200078e02f5 */
[----:B------:R-:W-:Y:S01]  /*8990*/  LOP3.LUT P1, RZ, R12, 0x2, RZ, 0xc0, !PT ;  /* 0x000000020cff7812 */ /* 0x000fe2000782c0ff */
[----:B------:R-:W-:Y:S01]  /*89a0*/  IMAD R237, R232, c[0x0][0x20c], R237 ;  /* 0x00008300e8ed7a24 */ /* 0x000fe200078e02ed */
[----:B------:R-:W-:Y:S01]  /*89b0*/  LOP3.LUT P2, RZ, R12, 0x4, RZ, 0xc0, !PT ;  /* 0x000000040cff7812 */ /* 0x000fe2000784c0ff */
[----:B------:R-:W-:Y:S01]  /*89c0*/  IMAD.WIDE.U32 R234, R232, c[0x0][0x1e0], R234 ;  /* 0x00007800e8ea7a25 */ /* 0x000fe200078e00ea */
[----:B------:R-:W-:-:S03]  /*89d0*/  LOP3.LUT R196, R196, 0xfffffeff, RZ, 0xc0, !PT ;  /* 0xfffffeffc4c47812 */ /* 0x000fc600078ec0ff */
[----:B------:R-:W-:Y:S02]  /*89e0*/  IMAD.MOV.U32 R5, RZ, RZ, 0x20 ;  /* 0x00000020ff057424 */ /* 0x000fe400078e00ff */
[----:B------:R-:W-:Y:S01]  /*89f0*/  IMAD.WIDE.U32 R232, R232, c[0x0][0x208], R10 ;  /* 0x00008200e8e87a25 */ /* 0x000fe200078e000a */
[----:B------:R-:W-:Y:S02]  /*8a00*/  SEL R7, R7, 0xfffffff0, !P1 ;  /* 0xfffffff007077807 */ /* 0x000fe40004800000 */
[----:B------:R-:W-:Y:S01]  /*8a10*/  SEL R5, R5, 0xffffffe0, !P2 ;  /* 0xffffffe005057807 */ /* 0x000fe20005000000 */
[----:B------:R-:W-:Y:S01]  /*8a20*/  IMAD.IADD R245, R235, 0x1, R245 ;  /* 0x00000001ebf57824 */ /* 0x000fe200078e02f5 */
[----:B------:R-:W-:Y:S01]  /*8a30*/  @P0 LOP3.LUT R196, R196, 0x100, RZ, 0xfc, !PT ;  /* 0x00000100c4c40812 */ /* 0x000fe200078efcff */
[----:B------:R-:W-:Y:S01]  /*8a40*/  IMAD.IADD R237, R233, 0x1, R237 ;  /* 0x00000001e9ed7824 */ /* 0x000fe200078e02ed */
[----:B------:R-:W-:Y:S01]  /*8a50*/  ISETP.GE.AND P1, PT, R230, c[0x0][0x198], PT ;  /* 0x00006600e6007a0c */ /* 0x000fe20003f26270 */
[----:B------:R-:W-:Y:S10]  /*8a60*/  BRA.DIV ~URZ, `(.L_x_1072) ;  /* 0x000111627f007947 */ /* 0x000ff4000b800000 */
[----:B--2---:R1:W2:Y:S02]  /*8a70*/  SHFL.IDX PT, R17, R15, RZ, 0x181f ;  /* 0x00181fff0f117589 */ /* 0x0042a400000e0000 */
.L_x_1162:
[----:B------:R-:W-:Y:S05]  /*8a80*/  BRA.DIV ~URZ, `(.L_x_1073) ;  /* 0x000111c27f007947 */ /* 0x000fea000b800000 */
[----:B------:R3:W4:Y:S02]  /*8a90*/  SHFL.IDX PT, R16, R2, RZ, 0x181f ;  /* 0x00181fff02107589 */ /* 0x00072400000e0000 */
.L_x_1163:
[----:B------:R-:W-:Y:S01]  /*8aa0*/  IMAD R0, R0, c[0x0][0x2c4], RZ ;  /* 0x0000b10000007a24 */ /* 0x000fe200078e02ff */
[----:B------:R-:W-:Y:S01]  /*8ab0*/  IADD3 R105, R105, R248, RZ ;  /* 0x000000f869697210 */ /* 0x000fe20007ffe0ff */
[----:B------:R-:W-:Y:S03]  /*8ac0*/  BSSY B0, `(.L_x_1074) ;  /* 0x000001d000007945 */ /* 0x000fe60003800000 */
[----:B------:R-:W-:-:S13]  /*8ad0*/  ISETP.GE.AND P0, PT, R105, R0, PT ;  /* 0x000000006900720c */ /* 0x000fda0003f06270 */
[----:B------:R-:W-:Y:S05]  /*8ae0*/  @P0 BRA `(.L_x_1075) ;  /* 0x000001a000000947 */ /* 0x000fea0003800000 */
[C---:B------:R-:W-:Y:S01]  /*8af0*/  IADD3 R10, R228.reuse, 0x80, RZ ;  /* 0x00000080e40a7810 */ /* 0x040fe20007ffe0ff */
[----:B----4-:R-:W-:Y:S01]  /*8b00*/  IMAD.MOV.U32 R18, RZ, RZ, R16 ;  /* 0x000000ffff127224 */ /* 0x010fe200078e0010 */
[----:B------:R-:W-:Y:S02]  /*8b10*/  IADD3 R8, R228, 0xc0, RZ ;  /* 0x000000c0e4087810 */ /* 0x000fe40007ffe0ff */
[----:B------:R-:W-:Y:S02]  /*8b20*/  SHF.R.S32.HI R19, RZ, 0x1f, R230 ;  /* 0x0000001fff137819 */ /* 0x000fe400000114e6 */
[----:B------:R-:W-:Y:S02]  /*8b30*/  SHF.R.S32.HI R13, RZ, 0x1f, R10 ;  /* 0x0000001fff0d7819 */ /* 0x000fe4000001140a */
[----:B------:R-:W-:Y:S02]  /*8b40*/  SHF.R.S32.HI R11, RZ, 0x1f, R8 ;  /* 0x0000001fff0b7819 */ /* 0x000fe40000011408 */
[----:B------:R-:W-:Y:S01]  /*8b50*/  LEA.HI R12, R19, R230, RZ, 0x3 ;  /* 0x000000e6130c7211 */ /* 0x000fe200078f18ff */
[----:B--2---:R-:W-:Y:S01]  /*8b60*/  IMAD.MOV.U32 R19, RZ, RZ, R17 ;  /* 0x000000ffff137224 */ /* 0x004fe200078e0011 */
[----:B------:R-:W-:-:S02]  /*8b70*/  LEA.HI R13, R13, R10, RZ, 0x3 ;  /* 0x0000000a0d0d7211 */ /* 0x000fc400078f18ff */
[----:B------:R-:W-:Y:S02]  /*8b80*/  LEA.HI R11, R11, R8, RZ, 0x3 ;  /* 0x000000080b0b7211 */ /* 0x000fe400078f18ff */
[----:B------:R-:W-:Y:S02]  /*8b90*/  LEA R20, P0, R228, R16, 0x1 ;  /* 0x00000010e4147211 */ /* 0x000fe400078008ff */
[----:B------:R-:W-:Y:S02]  /*8ba0*/  LOP3.LUT R12, R12, 0xfffffff8, RZ, 0xc0, !PT ;  /* 0xfffffff80c0c7812 */ /* 0x000fe400078ec0ff */
[----:B------:R-:W-:Y:S02]  /*8bb0*/  LOP3.LUT R13, R13, 0xfffffff8, RZ, 0xc0, !PT ;  /* 0xfffffff80d0d7812 */ /* 0x000fe400078ec0ff */
[----:B------:R-:W-:Y:S01]  /*8bc0*/  LOP3.LUT R11, R11, 0xfffffff8, RZ, 0xc0, !PT ;  /* 0xfffffff80b0b7812 */ /* 0x000fe200078ec0ff */
[----:B------:R-:W-:Y:S01]  /*8bd0*/  IMAD.WIDE R22, R12, 0x2, R18 ;  /* 0x000000020c167825 */ /* 0x000fe200078e0212 */
[----:B------:R-:W-:-:S03]  /*8be0*/  LEA.HI.X R21, R228, R17, R9, 0x1, P0 ;  /* 0x00000011e4157211 */ /* 0x000fc600000f0c09 */
[----:B------:R-:W-:Y:S02]  /*8bf0*/  IMAD.SHL.U32 R17, R6, 0x2, RZ ;  /* 0x0000000206117824 */ /* 0x000fe400078e00ff */
[----:B------:R-:W-:-:S03]  /*8c00*/  IMAD.WIDE R12, R13, 0x2, R18 ;  /* 0x000000020d0c7825 */ /* 0x000fc600078e0212 */
[----:B------:R-:W-:Y:S01]  /*8c10*/  @!PT LDS RZ, [RZ] ;  /* 0x00000000fffff984 */ /* 0x000fe20000000800 */
[----:B------:R-:W-:Y:S01]  /*8c20*/  @!PT LDS RZ, [RZ] ;  /* 0x00000000fffff984 */ /* 0x000fe20000000800 */
[----:B------:R-:W-:Y:S01]  /*8c30*/  @!PT LDS RZ, [RZ] ;  /* 0x00000000fffff984 */ /* 0x000fe20000000800 */
[----:B------:R2:W-:Y:S01]  /*8c40*/  LDGSTS.E.BYPASS.LTC128B.128 [R17+0x10080], [R20.64], !P3 ;  /* 0x1008000014117fae */ /* 0x0005e2000d901d52 */
[----:B------:R-:W-:-:S03]  /*8c50*/  IMAD.WIDE R18, R11, 0x2, R18 ;  /* 0x000000020b127825 */ /* 0x000fc600078e0212 */
[----:B------:R2:W-:Y:S04]  /*8c60*/  LDGSTS.E.BYPASS.LTC128B.128 [R17+0x14080], [R22.64], !P1 ;  /* 0x1408000016117fae */ /* 0x0005e8000c901d52 */
[----:B------:R2:W-:Y:S04]  /*8c70*/  LDGSTS.E.BYPASS.LTC128B.128 [R17+0x18080], [R12.64], !P5 ;  /* 0x180800000c117fae */ /* 0x0005e8000e901d52 */
[----:B------:R2:W-:Y:S02]  /*8c80*/  LDGSTS.E.BYPASS.LTC128B.128 [R17+0x1c080], [R18.64], !P4 ;  /* 0x1c08000012117fae */ /* 0x0005e4000e101d52 */
.L_x_1075:
[----:B------:R-:W-:Y:S05]  /*8c90*/  BSYNC B0 ;  /* 0x0000000000007941 */ /* 0x000fea0003800000 */
.L_x_1074:
[----:B------:R-:W-:Y:S05]  /*8ca0*/  BRA.DIV ~URZ, `(.L_x_1076) ;  /* 0x000110127f007947 */ /* 0x000fea000b800000 */
[----:B--2---:R2:W1:Y:S04]  /*8cb0*/  SHFL.IDX PT, R17, R15, 0x1, 0x181f ;  /* 0x00381f000f117f89 */ /* 0x00446800000e0000 */
[----:B----4-:R2:W4:Y:S02]  /*8cc0*/  SHFL.IDX PT, R16, R2, 0x1, 0x181f ;  /* 0x00381f0002107f89 */ /* 0x01052400000e0000 */
.L_x_1164:
[----:B------:R-:W-:Y:S01]  /*8cd0*/  IADD3 R11, R105, 0x20, RZ ;  /* 0x00000020690b7810 */ /* 0x000fe20007ffe0ff */
[----:B------:R-:W-:Y:S03]  /*8ce0*/  BSSY B0, `(.L_x_1077) ;  /* 0x000001b000007945 */ /* 0x000fe60003800000 */
[----:B------:R-:W-:-:S13]  /*8cf0*/  ISETP.GE.AND P0, PT, R11, R0, PT ;  /* 0x000000000b00720c */ /* 0x000fda0003f06270 */
[----:B------:R-:W-:Y:S05]  /*8d00*/  @P0 BRA `(.L_x_1078) ;  /* 0x0000018000000947 */ /* 0x000fea0003800000 */
[C---:B------:R-:W-:Y:S02]  /*8d10*/  IADD3 R13, R228.reuse, 0x80, RZ ;  /* 0x00000080e40d7810 */ /* 0x040fe40007ffe0ff */
[----:B------:R-:W-:Y:S02]  /*8d20*/  IADD3 R11, R228, 0xc0, RZ ;  /* 0x000000c0e40b7810 */ /* 0x000fe40007ffe0ff */
[----:B------:R-:W-:Y:S02]  /*8d30*/  SHF.R.S32.HI R19, RZ, 0x1f, R230 ;  /* 0x0000001fff137819 */ /* 0x000fe400000114e6 */
[----:B------:R-:W-:Y:S02]  /*8d40*/  SHF.R.S32.HI R10, RZ, 0x1f, R13 ;  /* 0x0000001fff0a7819 */ /* 0x000fe4000001140d */
[----:B------:R-:W-:Y:S02]  /*8d50*/  SHF.R.S32.HI R8, RZ, 0x1f, R11 ;  /* 0x0000001fff087819 */ /* 0x000fe4000001140b */
[----:B------:R-:W-:-:S02]  /*8d60*/  LEA.HI R12, R19, R230, RZ, 0x3 ;  /* 0x000000e6130c7211 */ /* 0x000fc400078f18ff */
[----:B------:R-:W-:Y:S02]  /*8d70*/  LEA.HI R10, R10, R13, RZ, 0x3 ;  /* 0x0000000d0a0a7211 */ /* 0x000fe400078f18ff */
[----:B------:R-:W-:Y:S01]  /*8d80*/  LEA.HI R8, R8, R11, RZ, 0x3 ;  /* 0x0000000b08087211 */ /* 0x000fe200078f18ff */
[----:B------:R-:W-:Y:S01]  /*8d90*/  IMAD.SHL.U32 R11, R6, 0x2, RZ ;  /* 0x00000002060b7824 */ /* 0x000fe200078e00ff */
[----:B----4-:R-:W-:Y:S02]  /*8da0*/  LEA R20, P0, R228, R16, 0x1 ;  /* 0x00000010e4147211 */ /* 0x010fe400078008ff */
[----:B------:R-:W-:Y:S02]  /*8db0*/  LOP3.LUT R12, R12, 0xfffffff8, RZ, 0xc0, !PT ;  /* 0xfffffff80c0c7812 */ /* 0x000fe400078ec0ff */
[----:B------:R-:W-:Y:S02]  /*8dc0*/  LOP3.LUT R10, R10, 0xfffffff8, RZ, 0xc0, !PT ;  /* 0xfffffff80a0a7812 */ /* 0x000fe400078ec0ff */
[----:B------:R-:W-:Y:S01]  /*8dd0*/  LOP3.LUT R8, R8, 0xfffffff8, RZ, 0xc0, !PT ;  /* 0xfffffff808087812 */ /* 0x000fe200078ec0ff */
[----:B-1----:R-:W-:Y:S01]  /*8de0*/  IMAD.WIDE R12, R12, 0x2, R16 ;  /* 0x000000020c0c7825 */ /* 0x002fe200078e0210 */
[----:B------:R-:W-:-:S03]  /*8df0*/  LEA.HI.X R21, R228, R17, R9, 0x1, P0 ;  /* 0x00000011e4157211 */ /* 0x000fc600000f0c09 */
[--C-:B------:R-:W-:Y:S02]  /*8e00*/  IMAD.WIDE R18, R10, 0x2, R16.reuse ;  /* 0x000000020a127825 */ /* 0x100fe400078e0210 */
[----:B------:R-:W-:Y:S01]  /*8e10*/  @!PT LDS RZ, [RZ] ;  /* 0x00000000fffff984 */ /* 0x000fe20000000800 */
[----:B------:R-:W-:Y:S01]  /*8e20*/  @!PT LDS RZ, [RZ] ;  /* 0x00000000fffff984 */ /* 0x000fe20000000800 */
[----:B------:R-:W-:Y:S01]  /*8e30*/  @!PT LDS RZ, [RZ] ;  /* 0x00000000fffff984 */ /* 0x000fe20000000800 */
[----:B------:R1:W-:Y:S02]  /*8e40*/  LDGSTS.E.BYPASS.LTC128B.128 [R11+0x11080], [R20.64], !P3 ;  /* 0x11080000140b7fae */ /* 0x0003e4000d901d52 */
[----:B------:R-:W-:Y:S02]  /*8e50*/  IMAD.WIDE R16, R8, 0x2, R16 ;  /* 0x0000000208107825 */ /* 0x000fe400078e0210 */
[----:B------:R1:W-:Y:S04]  /*8e60*/  LDGSTS.E.BYPASS.LTC128B.128 [R11+0x15080], [R12.64], !P1 ;  /* 0x150800000c0b7fae */ /* 0x0003e8000c901d52 */
[----:B------:R1:W-:Y:S04]  /*8e70*/  LDGSTS.E.BYPASS.LTC128B.128 [R11+0x19080], [R18.64], !P5 ;  /* 0x19080000120b7fae */ /* 0x0003e8000e901d52 */
[----:B------:R1:W-:Y:S02]  /*8e80*/  LDGSTS.E.BYPASS.LTC128B.128 [R11+0x1d080], [R16.64], !P4 ;  /* 0x1d080000100b7fae */ /* 0x0003e4000e101d52 */
.L_x_1078:
[----:B------:R-:W-:Y:S05]  /*8e90*/  BSYNC B0 ;  /* 0x0000000000007941 */ /* 0x000fea0003800000 */
.L_x_1077:
[----:B------:R-:W-:Y:S05]  /*8ea0*/  BRA.DIV ~URZ, `(.L_x_1079) ;  /* 0x00010ef27f007947 */ /* 0x000fea000b800000 */
[----:B-1----:R1:W2:Y:S02]  /*8eb0*/  SHFL.IDX PT, R17, R15, 0x2, 0x181f ;  /* 0x00581f000f117f89 */ /* 0x0022a400000e0000 */
.L_x_1165:
[----:B------:R-:W-:Y:S05]  /*8ec0*/  BRA.DIV ~URZ, `(.L_x_1080) ;  /* 0x00010f527f007947 */ /* 0x000fea000b800000 */
[----:B----4-:R4:W1:Y:S02]  /*8ed0*/  SHFL.IDX PT, R16, R2, 0x2, 0x181f ;  /* 0x00581f0002107f89 */ /* 0x01086400000e0000 */
.L_x_1166:
        /* <DEDUP_REMOVED lines=13> */
[----:B-1----:R-:W-:Y:S02]  /*8fb0*/  LEA R20, P0, R228, R16, 0x1 ;  /* 0x00000010e4147211 */ /* 0x002fe400078008ff */
[----:B------:R-:W-:Y:S02]  /*8fc0*/  LOP3.LUT R12, R12, 0xfffffff8, RZ, 0xc0, !PT ;  /* 0xfffffff80c0c7812 */ /* 0x000fe400078ec0ff */
[----:B------:R-:W-:Y:S02]  /*8fd0*/  LOP3.LUT R10, R10, 0xfffffff8, RZ, 0xc0, !PT ;  /* 0xfffffff80a0a7812 */ /* 0x000fe400078ec0ff */
[----:B------:R-:W-:Y:S01]  /*8fe0*/  LOP3.LUT R8, R8, 0xfffffff8, RZ, 0xc0, !PT ;  /* 0xfffffff808087812 */ /* 0x000fe200078ec0ff */
[----:B--2---:R-:W-:Y:S01]  /*8ff0*/  IMAD.WIDE R12, R12, 0x2, R16 ;  /* 0x000000020c0c7825 */ /* 0x004fe200078e0210 */
        /* <DEDUP_REMOVED lines=10> */
.L_x_1082:
[----:B------:R-:W-:Y:S05]  /*90a0*/  BSYNC B0 ;  /* 0x0000000000007941 */ /* 0x000fea0003800000 */
.L_x_1081:
[----:B------:R-:W-:Y:S05]  /*90b0*/  BRA.DIV ~URZ, `(.L_x_1083) ;  /* 0x00010dd27f007947 */ /* 0x000fea000b800000 */
[----:B-12---:R-:W1:Y:S04]  /*90c0*/  SHFL.IDX PT, R15, R15, 0x3, 0x181f ;  /* 0x00781f000f0f7f89 */ /* 0x006e6800000e0000 */
[----:B------:R2:W3:Y:S02]  /*90d0*/  SHFL.IDX PT, R16, R2, 0x3, 0x181f ;  /* 0x00781f0002107f89 */ /* 0x0004e400000e0000 */
.L_x_1167:
[----:B------:R-:W-:Y:S01]  /*90e0*/  IADD3 R18, P0, R1, c[0x0][0x20], RZ ;  /* 0x0000080001127a10 */ /* 0x000fe20007f1e0ff */
[----:B------:R-:W-:Y:S01]  /*90f0*/  IMAD.MOV.U32 R77, RZ, RZ, 0x30 ;  /* 0x00000030ff4d7424 */ /* 0x000fe200078e00ff */
[----:B------:R-:W-:Y:S01]  /*9100*/  IADD3 R105, R105, 0x60, RZ ;  /* 0x0000006069697810 */ /* 0x000fe20007ffe0ff */
[----:B------:R-:W-:Y:S02]  /*9110*/  BSSY B0, `(.L_x_1084) ;  /* 0x0000028000007945 */ /* 0x000fe40003800000 */
[----:B------:R-:W-:Y:S01]  /*9120*/  IMAD.X R19, RZ, RZ, c[0x0][0x24], P0 ;  /* 0x00000900ff137624 */ /* 0x000fe200000e06ff */
[----:B------:R-:W-:Y:S01]  /*9130*/  IADD3 R22, P0, R18, 0x4, RZ ;  /* 0x0000000412167810 */ /* 0x000fe20007f1e0ff */
[----:B------:R-:W-:-:S02]  /*9140*/  IMAD R11, R77, c[0x0][0x1e4], RZ ;  /* 0x000079004d0b7a24 */ /* 0x000fc400078e02ff */
[----:B------:R-:W-:-:S04]  /*9150*/  IMAD.WIDE.U32 R78, R77, c[0x0][0x1e0], RZ ;  /* 0x000078004d4e7a25 */ /* 0x000fc800078e00ff */
[----:B------:R-:W-:Y:S01]  /*9160*/  IMAD.X R23, RZ, RZ, R19, P0 ;  /* 0x000000ffff177224 */ /* 0x000fe200000e0613 */
[----:B------:R-:W-:Y:S02]  /*9170*/  IADD3 R26, P0, R18, 0x10, RZ ;  /* 0x00000010121a7810 */ /* 0x000fe40007f1e0ff */
[----:B--234-:R-:W-:-:S03]  /*9180*/  IADD3 R2, R79, R11, RZ ;  /* 0x0000000b4f027210 */ /* 0x01cfc60007ffe0ff */
[----:B------:R-:W-:Y:S01]  /*9190*/  IMAD.X R27, RZ, RZ, R19, P0 ;  /* 0x000000ffff1b7224 */ /* 0x000fe200000e0613 */
[----:B------:R-:W-:-:S04]  /*91a0*/  IADD3 R24, P0, R18, 0x48, RZ ;  /* 0x0000004812187810 */ /* 0x000fc80007f1e0ff */
[----:B------:R-:W-:Y:S02]  /*91b0*/  IADD3.X R25, RZ, R19, RZ, P0, !PT ;  /* 0x00000013ff197210 */ /* 0x000fe400007fe4ff */
[----:B------:R-:W-:-:S05]  /*91c0*/  IADD3 R20, P0, R18, 0x8, RZ ;  /* 0x0000000812147810 */ /* 0x000fca0007f1e0ff */
[----:B------:R-:W-:Y:S01]  /*91d0*/  IMAD.X R21, RZ, RZ, R19, P0 ;  /* 0x000000ffff157224 */ /* 0x000fe200000e0613 */
[----:B------:R-:W-:-:S13]  /*91e0*/  ISETP.GE.AND P0, PT, R105, R0, PT ;  /* 0x000000006900720c */ /* 0x000fda0003f06270 */
[----:B------:R-:W-:Y:S05]  /*91f0*/  @P0 BRA `(.L_x_1085) ;  /* 0x0000019000000947 */ /* 0x000fea0003800000 */
[C---:B------:R-:W-:Y:S01]  /*9200*/  LEA R28, P0, R228.reuse, R16, 0x1 ;  /* 0x00000010e41c7211 */ /* 0x040fe200078008ff */
[----:B-1----:R-:W-:Y:S01]  /*9210*/  IMAD.MOV.U32 R17, RZ, RZ, R15 ;  /* 0x000000ffff117224 */ /* 0x002fe200078e000f */
[----:B------:R-:W-:Y:S01]  /*9220*/  IADD3 R11, R228, 0x80, RZ ;  /* 0x00000080e40b7810 */ /* 0x000fe20007ffe0ff */
[----:B------:R-:W-:Y:S01]  /*9230*/  IMAD.SHL.U32 R12, R6, 0x2, RZ ;  /* 0x00000002060c7824 */ /* 0x000fe200078e00ff */
[C---:B------:R-:W-:Y:S02]  /*9240*/  LEA.HI.X R29, R228.reuse, R15, R9, 0x1, P0 ;  /* 0x0000000fe41d7211 */ /* 0x040fe400000f0c09 */
[----:B------:R-:W-:Y:S02]  /*9250*/  IADD3 R9, R228, 0xc0, RZ ;  /* 0x000000c0e4097810 */ /* 0x000fe40007ffe0ff */
[----:B------:R-:W-:Y:S01]  /*9260*/  SHF.R.S32.HI R13, RZ, 0x1f, R230 ;  /* 0x0000001fff0d7819 */ /* 0x000fe200000114e6 */
[----:B------:R-:W-:Y:S01]  /*9270*/  @!PT LDS RZ, [RZ] ;  /* 0x00000000fffff984 */ /* 0x000fe20000000800 */
[----:B------:R-:W-:Y:S01]  /*9280*/  @!PT LDS RZ, [RZ] ;  /* 0x00000000fffff984 */ /* 0x000fe20000000800 */
[----:B------:R-:W-:Y:S01]  /*9290*/  @!PT LDS RZ, [RZ] ;  /* 0x00000000fffff984 */ /* 0x000fe20000000800 */
[----:B------:R1:W-:Y:S01]  /*92a0*/  LDGSTS.E.BYPASS.LTC128B.128 [R12+0x13080], [R28.64], !P3 ;  /* 0x130800001c0c7fae */ /* 0x0003e2000d901d52 */
[----:B------:R-:W-:-:S02]  /*92b0*/  SHF.R.S32.HI R8, RZ, 0x1f, R11 ;  /* 0x0000001fff087819 */ /* 0x000fc4000001140b */
[----:B------:R-:W-:Y:S02]  /*92c0*/  SHF.R.S32.HI R0, RZ, 0x1f, R9 ;  /* 0x0000001fff007819 */ /* 0x000fe40000011409 */
[----:B------:R-:W-:Y:S02]  /*92d0*/  LEA.HI R10, R13, R230, RZ, 0x3 ;  /* 0x000000e60d0a7211 */ /* 0x000fe400078f18ff */
[----:B------:R-:W-:Y:S02]  /*92e0*/  LEA.HI R8, R8, R11, RZ, 0x3 ;  /* 0x0000000b08087211 */ /* 0x000fe400078f18ff */
[----:B------:R-:W-:Y:S02]  /*92f0*/  LEA.HI R0, R0, R9, RZ, 0x3 ;  /* 0x0000000900007211 */ /* 0x000fe400078f18ff */
[----:B------:R-:W-:Y:S02]  /*9300*/  LOP3.LUT R10, R10, 0xfffffff8, RZ, 0xc0, !PT ;  /* 0xfffffff80a0a7812 */ /* 0x000fe400078ec0ff */
[----:B------:R-:W-:-:S02]  /*9310*/  LOP3.LUT R8, R8, 0xfffffff8, RZ, 0xc0, !PT ;  /* 0xfffffff808087812 */ /* 0x000fc400078ec0ff */
[----:B------:R-:W-:Y:S01]  /*9320*/  LOP3.LUT R0, R0, 0xfffffff8, RZ, 0xc0, !PT ;  /* 0xfffffff800007812 */ /* 0x000fe200078ec0ff */
[----:B------:R-:W-:-:S04]  /*9330*/  IMAD.WIDE R10, R10, 0x2, R16 ;  /* 0x000000020a0a7825 */ /* 0x000fc800078e0210 */
[--C-:B------:R-:W-:Y:S01]  /*9340*/  IMAD.WIDE R8, R8, 0x2, R16.reuse ;  /* 0x0000000208087825 */ /* 0x100fe200078e0210 */
[----:B------:R1:W-:Y:S03]  /*9350*/  LDGSTS.E.BYPASS.LTC128B.128 [R12+0x17080], [R10.64], !P1 ;  /* 0x170800000a0c7fae */ /* 0x0003e6000c901d52 */
[----:B------:R-:W-:Y:S01]  /*9360*/  IMAD.WIDE R16, R0, 0x2, R16 ;  /* 0x0000000200107825 */ /* 0x000fe200078e0210 */
[----:B------:R1:W-:Y:S04]  /*9370*/  LDGSTS.E.BYPASS.LTC128B.128 [R12+0x1b080], [R8.64], !P5 ;  /* 0x1b080000080c7fae */ /* 0x0003e8000e901d52 */
[----:B------:R1:W-:Y:S02]  /*9380*/  LDGSTS.E.BYPASS.LTC128B.128 [R12+0x1f080], [R16.64], !P4 ;  /* 0x1f080000100c7fae */ /* 0x0003e4000e101d52 */
.L_x_1085:
[----:B------:R-:W-:Y:S05]  /*9390*/  BSYNC B0 ;  /* 0x0000000000007941 */ /* 0x000fea0003800000 */
.L_x_1084:
[----:B------:R-:W-:Y:S01]  /*93a0*/  ULDC.64 UR4, c[0x0][0x40] ;  /* 0x0000100000047ab9 */ /* 0x000fe20000000a00 */
[----:B------:R2:W-:Y:S01]  /*93b0*/  STL.64 [R1+0x20], R18 ;  /* 0x0000201201007387 */ /* 0x0005e20000100a00 */
[----:B------:R-:W-:-:S03]  /*93c0*/  UIADD3 UR4, UP0, UR4, 0x160, URZ ;  /* 0x0000016004047890 */ /* 0x000fc6000ff1e03f */
[----:B------:R2:W-:Y:S01]  /*93d0*/  STL.64 [R1+0x28], R26 ;  /* 0x0000281a01007387 */ /* 0x0005e20000100a00 */
[----:B------:R-:W-:Y:S02]  /*93e0*/  UIADD3.X UR5, URZ, UR5, URZ, UP0, !UPT ;  /* 0x000000053f057290 */ /* 0x000fe400087fe43f */
[----:B-1----:R-:W-:Y:S01]  /*93f0*/  MOV R8, UR4 ;  /* 0x0000000400087c02 */ /* 0x002fe20008000f00 */
[----:B------:R2:W-:Y:S03]  /*9400*/  STL.64 [R1+0x30], R24 ;  /* 0x0000301801007387 */ /* 0x0005e60000100a00 */
[----:B------:R-:W-:Y:S01]  /*9410*/  MOV R9, UR5 ;  /* 0x0000000500097c02 */ /* 0x000fe20008000f00 */
[----:B------:R2:W-:Y:S04]  /*9420*/  STL.64 [R1+0x38], R22 ;  /* 0x0000381601007387 */ /* 0x0005e80000100a00 */
[----:B------:R2:W-:Y:S04]  /*9430*/  STL.64 [R1+0x40], R20 ;  /* 0x0000401401007387 */ /* 0x0005e80000100a00 */
[----:B------:R2:W-:Y:S04]  /*9440*/  STL.64 [R1+0x18], R8 ;  /* 0x0000180801007387 */ /* 0x0005e80000100a00 */
[----:B------:R-:W0:Y:S01]  /*9450*/  LDGDEPBAR ;  /* 0x00000000000079af */ /* 0x000e220000000000 */
[----:B------:R-:W-:Y:S02]  /*9460*/  WARPSYNC 0xffffffff ;  /* 0xffffffff00007948 */ /* 0x000fe40003800000 */
[----:B------:R-:W3:Y:S01]  /*9470*/  LDL R0, [R1+0x64] ;  /* 0x0000640001007983 */ /* 0x000ee20000100800 */
[----:B------:R-:W-:Y:S01]  /*9480*/  IMAD R77, R168, -0x30, R77 ;  /* 0xffffffd0a84d7824 */ /* 0x000fe200078e024d */
[----:B------:R-:W-:Y:S01]  /*9490*/  SHF.R.S32.HI R83, RZ, 0x1f, R81 ;  /* 0x0000001fff537819 */ /* 0x000fe20000011451 */
[----:B--2---:R-:W-:Y:S01]  /*94a0*/  IMAD R8, R2, R81, RZ ;  /* 0x0000005102087224 */ /* 0x004fe200078e02ff */
[----:B------:R-:W-:Y:S01]  /*94b0*/  ULDC.64 UR4, c[0x0][0x1e0] ;  /* 0x0000780000047ab9 */ /* 0x000fe20000000a00 */
[----:B------:R-:W-:Y:S01]  /*94c0*/  IMAD.MOV.U32 R244, RZ, RZ, R234 ;  /* 0x000000fffff47224 */ /* 0x000fe200078e00ea */
[----:B------:R-:W-:Y:S01]  /*94d0*/  USHF.L.U32 UR6, UR4, 0x5, URZ ;  /* 0x0000000504067899 */ /* 0x000fe2000800063f */
[----:B------:R-:W-:Y:S01]  /*94e0*/  ISETP.GE.AND P6, PT, R228, c[0x0][0x1d4], PT ;  /* 0x00007500e4007a0c */ /* 0x000fe20003fc6270 */
[----:B------:R-:W-:Y:S01]  /*94f0*/  UMOV UR7, 0x5 ;  /* 0x0000000500077882 */ /* 0x000fe20000000000 */
[----:B------:R-:W-:Y:S01]  /*9500*/  IMAD.WIDE.U32 R10, R81, R78, R244 ;  /* 0x0000004e510a7225 */ /* 0x000fe200078e00f4 */
[----:B------:R-:W-:Y:S01]  /*9510*/  USHF.L.U64.HI UR5, UR4, UR7, UR5 ;  /* 0x0000000704057299 */ /* 0x000fe20008010205 */
[----:B------:R-:W-:Y:S01]  /*9520*/  BAR.SYNC.DEFER_BLOCKING 0x0 ;  /* 0x0000000000007b1d */ /* 0x000fe20000010000 */
[----:B------:R-:W-:Y:S01]  /*9530*/  ISETP.GE.AND P5, PT, R230, c[0x0][0x1d4], PT ;  /* 0x00007500e6007a0c */ /* 0x000fe20003fa6270 */
[----:B------:R-:W-:Y:S01]  /*9540*/  IMAD.SHL.U32 R84, R41, 0x40, RZ ;  /* 0x0000004029547824 */ /* 0x000fe200078e00ff */
[----:B------:R-:W-:-:S02]  /*9550*/  ISETP.GE.AND P3, PT, R227, c[0x0][0x1d4], PT ;  /* 0x00007500e3007a0c */ /* 0x000fc40003f66270 */
[----:B------:R-:W-:Y:S01]  /*9560*/  ISETP.GE.AND P4, PT, R225, c[0x0][0x1d4], PT ;  /* 0x00007500e1007a0c */ /* 0x000fe20003f86270 */
[----:B------:R-:W-:Y:S01]  /*9570*/  BSSY B2, `(.L_x_1086) ;  /* 0x0000023000027945 */ /* 0x000fe20003800000 */
[----:B------:R-:W-:Y:S02]  /*9580*/  SEL R82, RZ, 0x2, P5 ;  /* 0x00000002ff527807 */ /* 0x000fe40002800000 */
[----:B------:R-:W-:Y:S02]  /*9590*/  SEL R87, RZ, 0x4, P3 ;  /* 0x00000004ff577807 */ /* 0x000fe40001800000 */
[----:B------:R-:W-:Y:S02]  /*95a0*/  LOP3.LUT R84, R84, 0x1c0, RZ, 0xc0, !PT ;  /* 0x000001c054547812 */ /* 0x000fe400078ec0ff */
[----:B------:R-:W-:Y:S01]  /*95b0*/  MOV R80, 0x97a0 ;  /* 0x000097a000507802 */ /* 0x000fe20000000f00 */
[----:B---3--:R-:W-:-:S05]  /*95c0*/  IMAD.IADD R0, R77, 0x1, R0 ;  /* 0x000000014d007824 */ /* 0x008fca00078e0200 */
[----:B------:R-:W-:-:S05]  /*95d0*/  IMNMX R9, R0, 0x30, PT ;  /* 0x0000003000097817 */ /* 0x000fca0003800200 */
[----:B------:R-:W-:-:S05]  /*95e0*/  IMAD.IADD R0, R9, 0x1, -R248 ;  /* 0x0000000109007824 */ /* 0x000fca00078e0af8 */
[C---:B------:R-:W-:Y:S02]  /*95f0*/  ISETP.GE.AND P1, PT, R0.reuse, 0x1, PT ;  /* 0x000000010000780c */ /* 0x040fe40003f26270 */
[----:B------:R-:W-:Y:S01]  /*9600*/  ISETP.GE.AND P0, PT, R0, 0x21, PT ;  /* 0x000000210000780c */ /* 0x000fe20003f06270 */
[----:B------:R-:W-:-:S04]  /*9610*/  IMAD R0, R83, R78, R8 ;  /* 0x0000004e53007224 */ /* 0x000fc800078e0208 */
[----:B------:R-:W-:-:S06]  /*9620*/  IMAD.IADD R0, R11, 0x1, R0 ;  /* 0x000000010b007824 */ /* 0x000fcc00078e0200 */
[----:B------:R-:W-:Y:S01]  /*9630*/  @P1 LEA R12, P2, R10, c[0x0][0x1c8], 0x1 ;  /* 0x000072000a0c1a11 */ /* 0x000fe200078408ff */
[----:B------:R-:W-:-:S03]  /*9640*/  @P1 IMAD.SHL.U32 R8, R6, 0x2, RZ ;  /* 0x0000000206081824 */ /* 0x000fc600078e00ff */
[C---:B------:R-:W-:Y:S02]  /*9650*/  @P1 LEA.HI.X R13, R10.reuse, c[0x0][0x1cc], R0, 0x1, P2 ;  /* 0x000073000a0d1a11 */ /* 0x040fe400010f0c00 */
[----:B------:R-:W-:Y:S01]  /*9660*/  @P0 IADD3 R9, P2, R10, UR6, RZ ;  /* 0x000000060a090c10 */ /* 0x000fe2000ff5e0ff */
[----:B------:R-:W-:Y:S02]  /*9670*/  @P0 IMAD.SHL.U32 R10, R6, 0x2, RZ ;  /* 0x00000002060a0824 */ /* 0x000fe400078e00ff */
[----:B------:R-:W-:Y:S01]  /*9680*/  @!PT LDS RZ, [RZ] ;  /* 0x00000000fffff984 */ /* 0x000fe20000000800 */
[----:B------:R-:W-:Y:S01]  /*9690*/  @!PT LDS RZ, [RZ] ;  /* 0x00000000fffff984 */ /* 0x000fe20000000800 */
[----:B------:R-:W-:Y:S01]  /*96a0*/  @!PT LDS RZ, [RZ] ;  /* 0x00000000fffff984 */ /* 0x000fe20000000800 */
[----:B------:R1:W-:Y:S01]  /*96b0*/  @P1 LDGSTS.E.BYPASS.LTC128B.128 [R8+0xa080], [R12.64], !P6 ;  /* 0x0a0800000c081fae */ /* 0x0003e2000f101d52 */
[----:B------:R-:W-:Y:S02]  /*96c0*/  @P0 IADD3.X R0, R0, UR5, RZ, P2, !PT ;  /* 0x0000000500000c10 */ /* 0x000fe400097fe4ff */
[C---:B------:R-:W-:Y:S01]  /*96d0*/  @P0 LEA R14, P2, R9.reuse, c[0x0][0x1c8], 0x1 ;  /* 0x00007200090e0a11 */ /* 0x040fe200078408ff */
[----:B------:R1:W-:Y:S03]  /*96e0*/  @P1 LDGSTS.E.BYPASS.LTC128B.128 [R8+0xb880], [R12.64+0x80], !P5 ;  /* 0x0b8800800c081fae */ /* 0x0003e6000e901d52 */
[----:B------:R-:W-:Y:S01]  /*96f0*/  @P0 LEA.HI.X R15, R9, c[0x0][0x1cc], R0, 0x1, P2 ;  /* 0x00007300090f0a11 */ /* 0x000fe200010f0c00 */
[----:B------:R1:W-:Y:S01]  /*9700*/  @P1 LDGSTS.E.BYPASS.LTC128B.128 [R8+0xd080], [R12.64+0x100], !P3 ;  /* 0x0d0801000c081fae */ /* 0x0003e2000d901d52 */
[----:B------:R-:W-:-:S02]  /*9710*/  IADD3 R9, R18, 0x18, RZ ;  /* 0x0000001812097810 */ /* 0x000fc40007ffe0ff */
[----:B------:R-:W-:Y:S01]  /*9720*/  SEL R0, RZ, 0x8, P4 ;  /* 0x00000008ff007807 */ /* 0x000fe20002000000 */
[----:B------:R1:W-:Y:S04]  /*9730*/  @P1 LDGSTS.E.BYPASS.LTC128B.128 [R8+0xe880], [R12.64+0x180], !P4 ;  /* 0x0e8801800c081fae */ /* 0x0003e8000e101d52 */
[----:B------:R1:W-:Y:S04]  /*9740*/  @P0 LDGSTS.E.BYPASS.LTC128B.128 [R10+0xb080], [R14.64], !P6 ;  /* 0x0b0800000e0a0fae */ /* 0x0003e8000f101d52 */
[----:B------:R1:W-:Y:S04]  /*9750*/  @P0 LDGSTS.E.BYPASS.LTC128B.128 [R10+0xc880], [R14.64+0x80], !P5 ;  /* 0x0c8800800e0a0fae */ /* 0x0003e8000e901d52 */
[----:B------:R1:W-:Y:S04]  /*9760*/  @P0 LDGSTS.E.BYPASS.LTC128B.128 [R10+0xe080], [R14.64+0x100], !P3 ;  /* 0x0e0801000e0a0fae */ /* 0x0003e8000d901d52 */
[----:B------:R1:W-:Y:S04]  /*9770*/  @P0 LDGSTS.E.BYPASS.LTC128B.128 [R10+0xf880], [R14.64+0x180], !P4 ;  /* 0x0f8801800e0a0fae */ /* 0x0003e8000e101d52 */
[----:B------:R-:W0:Y:S02]  /*9780*/  LDGDEPBAR ;  /* 0x00000000000079af */ /* 0x000e240000000000 */
[----:B-1----:R-:W-:Y:S05]  /*9790*/  CALL.REL.NOINC `($_ZN7cutlass13device_kernelIN5flash19enable_sm80_to_sm89INS1_16FlashAttnFwdSm80INS1_25CollectiveMainloopFwdSm80ILi8ELi1ELb0EN4cute5tupleIJNS5_1CILi128EEENS7_ILi48EEENS7_ILi256EEEEEELi256ENS_10bfloat16_tEfNS_4arch4Sm80ELb0ELb1ELb1ELb1ELb0ELb1ELb1ELb0EEENS1_21CollectiveEpilogueFwdINS6_IJS8_SA_S9_EEENS6_IJNS7_ILi1EEESI_SI_EEESC_SE_Li256ELb1ELb1ELb0ELb0EEENS1_19SingleTileSchedulerILb1ELb0ELb1ELi128EEEEEEEEEvNT_6ParamsE$_ZZN5flash25CollectiveMainloopFwdSm80ILi8ELi1ELb0EN4cute5tupleIJNS1_1CILi128EEENS3_ILi48EEENS3_ILi256EEEEEELi256EN7cutlass10bfloat16_tEfNS8_4arch4Sm80ELb0ELb1ELb1ELb1ELb0ELb1ELb1ELb0EE3mmaINS_16FlashAttnFwdSm80ISC_NS_21CollectiveEpilogueFwdINS2_IJS4_S6_S5_EEENS2_IJNS3_ILi1EEESH_SH_EEES9_SB_Li256ELb1ELb1ELb0ELb0EEENS_19SingleTileSchedulerILb1ELb0ELb1ELi128EEEE13SharedStorageENS1_6TensorINS1_11ArrayEngineIfLm128EEENS1_6LayoutINS2_IJNS2_IJNS3_ILi2EEESS_EEESH_NS3_ILi32EEEEEENS2_IJNS2_IJSH_SS_EEENS3_ILi0EEENS3_ILi4EEEEEEEEEENS_7SoftmaxILi2ELi0EEEEEbRKNSC_6ParamsERT0_RT1_iRKNS_16SeqlenInfoQKNewKILb1ELb1EEENS2_IJiiiiEEERT_ENKUlvE_clEv) ;  /* 0x00010cc000007944 */ /* 0x002fea0003c00000 */
[----:B------:R-:W-:Y:S05]  /*97a0*/  BSYNC B2 ;  /* 0x0000000000027941 */ /* 0x000fea0003800000 */
.L_x_1086:
[----:B------:R-:W2:Y:S01]  /*97b0*/  LDL R20, [R1+0x64] ;  /* 0x0000640001147983 */ /* 0x000ea20000100800 */
[----:B-1----:R-:W-:Y:S01]  /*97c0*/  IMAD R8, R83, c[0x0][0x208], RZ ;  /* 0x0000820053087a24 */ /* 0x002fe200078e02ff */
[----:B------:R-:W-:Y:S01]  /*97d0*/  ISETP.GT.AND P5, PT, R224, 0x7f, PT ;  /* 0x0000007fe000780c */ /* 0x000fe20003fa4270 */
[----:B------:R-:W-:Y:S01]  /*97e0*/  IMAD.WIDE.U32 R10, R81, c[0x0][0x208], RZ ;  /* 0x00008200510a7a25 */ /* 0x000fe200078e00ff */
[----:B------:R-:W-:Y:S01]  /*97f0*/  IADD3 R87, R87, R82, R40 ;  /* 0x0000005257577210 */ /* 0x000fe20007ffe028 */
[----:B------:R-:W-:-:S04]  /*9800*/  DEPBAR.LE SB0, 0x0 ;  /* 0x000080000000791a */ /* 0x000fc80000000000 */
[----:B------:R-:W-:Y:S01]  /*9810*/  IMAD R8, R81, c[0x0][0x20c], R8 ;  /* 0x0000830051087a24 */ /* 0x000fe200078e0208 */
[----:B------:R-:W-:Y:S01]  /*9820*/  WARPSYNC 0xffffffff ;  /* 0xffffffff00007948 */ /* 0x000fe20003800000 */
[----:B------:R-:W-:Y:S01]  /*9830*/  IMAD.MOV.U32 R236, RZ, RZ, R232 ;  /* 0x000000ffffec7224 */ /* 0x000fe200078e00e8 */
[----:B------:R-:W-:Y:S01]  /*9840*/  LOP3.LUT P1, RZ, R41, 0x2, RZ, 0xc0, !PT ;  /* 0x0000000229ff7812 */ /* 0x000fe2000782c0ff */
[----:B------:R-:W-:Y:S01]  /*9850*/  IMAD.IADD R8, R11, 0x1, R8 ;  /* 0x000000010b087824 */ /* 0x000fe200078e0208 */
[----:B------:R1:W5:Y:S01]  /*9860*/  LDL R242, [R1+0x10] ;  /* 0x0000100001f27983 */ /* 0x0003620000100800 */
[----:B------:R-:W-:Y:S01]  /*9870*/  IMAD.WIDE.U32 R10, R10, 0x30, R236 ;  /* 0x000000300a0a7825 */ /* 0x000fe200078e00ec */
[----:B------:R-:W-:-:S03]  /*9880*/  LOP3.LUT R196, R196, 0xffffffbf, RZ, 0xc0, !PT ;  /* 0xffffffbfc4c47812 */ /* 0x000fc600078ec0ff */
[----:B------:R-:W-:Y:S01]  /*9890*/  IMAD R8, R8, 0x30, RZ ;  /* 0x0000003008087824 */ /* 0x000fe200078e02ff */
[----:B------:R-:W-:Y:S01]  /*98a0*/  LEA R22, P0, R10, c[0x0][0x1f8], 0x1 ;  /* 0x00007e000a167a11 */ /* 0x000fe200078008ff */
[----:B------:R-:W-:Y:S02]  /*98b0*/  IMAD.SHL.U32 R221, R248, 0x8, RZ ;  /* 0x00000008f8dd7824 */ /* 0x000fe400078e00ff */
[----:B------:R-:W-:Y:S02]  /*98c0*/  @!P5 IMAD.MOV.U32 R9, RZ, RZ, c[0x0][0x208] ;  /* 0x00008200ff09d624 */ /* 0x000fe400078e00ff */
[----:B------:R-:W-:Y:S01]  /*98d0*/  IMAD.IADD R16, R0, 0x1, R87 ;  /* 0x0000000100107824 */ /* 0x000fe200078e0257 */
[----:B------:R-:W-:Y:S01]  /*98e0*/  LOP3.LUT R221, R84, 0x8, R221, 0xf8, !PT ;  /* 0x0000000854dd7812 */ /* 0x000fe200078ef8dd */
[----:B------:R-:W-:Y:S01]  /*98f0*/  IMAD.IADD R8, R11, 0x1, R8 ;  /* 0x000000010b087824 */ /* 0x000fe200078e0208 */
[----:B------:R-:W-:Y:S01]  /*9900*/  LEA.HI R11, R43, R224, RZ, 0x5 ;  /* 0x000000e02b0b7211 */ /* 0x000fe200078f28ff */
[----:B------:R-:W-:Y:S01]  /*9910*/  IMAD.SHL.U32 R231, R6, 0x2, RZ ;  /* 0x0000000206e77824 */ /* 0x000fe200078e00ff */
[----:B------:R-:W-:-:S02]  /*9920*/  SHF.R.U32.HI R84, RZ, 0x3, R84 ;  /* 0x00000003ff547819 */ /* 0x000fc40000011654 */
[----:B------:R-:W-:Y:S01]  /*9930*/  LEA.HI.X R23, R10, c[0x0][0x1fc], R8, 0x1, P0 ;  /* 0x00007f000a177a11 */ /* 0x000fe200000f0c08 */
[----:B------:R-:W-:Y:S01]  /*9940*/  IMAD.SHL.U32 R11, R11, 0x20, RZ ;  /* 0x000000200b0b7824 */ /* 0x000fe200078e00ff */
[----:B------:R-:W-:Y:S01]  /*9950*/  LOP3.LUT R221, R221, R84, RZ, 0x3c, !PT ;  /* 0x00000054dddd7212 */ /* 0x000fe200078e3cff */
[----:B------:R-:W-:Y:S01]  /*9960*/  @!P5 IMAD.MOV.U32 R8, RZ, RZ, c[0x0][0x20c] ;  /* 0x00008300ff08d624 */ /* 0x000fe200078e00ff */
[----:B------:R-:W-:Y:S02]  /*9970*/  @!P5 LEA R56, P0, R9, R22, 0x6 ;  /* 0x000000160938d211 */ /* 0x000fe400078030ff */
[----:B------:R-:W-:Y:S01]  /*9980*/  LOP3.LUT R11, R11, 0x7ffffc00, RZ, 0xc0, !PT ;  /* 0x7ffffc000b0b7812 */ /* 0x000fe200078ec0ff */
[----:B------:R-:W-:Y:S01]  /*9990*/  IMAD R221, R42, 0x200, R221 ;  /* 0x000002002add7824 */ /* 0x000fe200078e02dd */
[----:B------:R-:W-:Y:S02]  /*99a0*/  LOP3.LUT P3, RZ, R16, 0x1, RZ, 0xc0, !PT ;  /* 0x0000000110ff7812 */ /* 0x000fe4000786c0ff */
[----:B------:R-:W-:Y:S01]  /*99b0*/  @!P5 LEA.HI.X R57, R9, R23, R8, 0x6, P0 ;  /* 0x000000170939d211 */ /* 0x000fe200000f3408 */
[----:B------:R-:W-:Y:S01]  /*99c0*/  IMAD.IADD R0, R4, 0x1, R11 ;  /* 0x0000000104007824 */ /* 0x000fe200078e020b */
[----:B------:R-:W-:Y:S01]  /*99d0*/  BAR.SYNC.DEFER_BLOCKING 0x0 ;  /* 0x0000000000007b1d */ /* 0x000fe20000010000 */
[----:B------:R-:W-:Y:S01]  /*99e0*/  IMAD.SHL.U32 R221, R221, 0x2, RZ ;  /* 0x00000002dddd7824 */ /* 0x000fe200078e00ff */
[----:B------:R-:W-:Y:S01]  /*99f0*/  LOP3.LUT P2, RZ, R16, 0x2, RZ, 0xc0, !PT ;  /* 0x0000000210ff7812 */ /* 0x000fe2000784c0ff */
[C---:B------:R-:W-:Y:S01]  /*9a00*/  IMAD.SHL.U32 R24, R0.reuse, 0x2, RZ ;  /* 0x0000000200187824 */ /* 0x040fe200078e00ff */
[----:B------:R-:W-:Y:S01]  /*9a10*/  LEA R222, R0, 0x10080, 0x1 ;  /* 0x0001008000de7811 */ /* 0x000fe200078e08ff */
[----:B------:R-:W-:Y:S01]  /*9a20*/  IMAD.MOV.U32 R0, RZ, RZ, 0x40 ;  /* 0x00000040ff007424 */ /* 0x000fe200078e00ff */
[----:B------:R-:W-:-:S02]  /*9a30*/  IADD3 R10, R221, 0xa080, RZ ;  /* 0x0000a080dd0a7810 */ /* 0x000fc40007ffe0ff */
[----:B------:R-:W-:Y:S01]  /*9a40*/  IADD3 R219, R221, 0xa0a0, RZ ;  /* 0x0000a0a0dddb7810 */ /* 0x000fe20007ffe0ff */
[--C-:B------:R-:W-:Y:S01]  /*9a50*/  IMAD R220, R7, 0x2, R222.reuse ;  /* 0x0000000207dc7824 */ /* 0x100fe200078e02de */
[----:B------:R-:W-:Y:S01]  /*9a60*/  @P1 IADD3 R219, R10, -0x20, RZ ;  /* 0xffffffe00adb1810 */ /* 0x000fe20007ffe0ff */
[C---:B------:R-:W-:Y:S01]  /*9a70*/  IMAD R218, R5.reuse, 0x2, R222 ;  /* 0x0000000205da7824 */ /* 0x040fe200078e02de */
[----:B------:R-:W-:Y:S01]  /*9a80*/  LOP3.LUT P1, RZ, R16, 0x4, RZ, 0xc0, !PT ;  /* 0x0000000410ff7812 */ /* 0x000fe2000782c0ff */
[----:B------:R-:W-:Y:S01]  /*9a90*/  IMAD R217, R5, 0x2, R220 ;  /* 0x0000000205d97824 */ /* 0x000fe200078e02dc */
[----:B--2---:R-:W-:Y:S01]  /*9aa0*/  IADD3 R20, R20, R77, -R248 ;  /* 0x0000004d14147210 */ /* 0x004fe20007ffe8f8 */
[----:B------:R-:W-:Y:S01]  /*9ab0*/  LDSM.16.M88.4 R24, [R24+0x10080] ;  /* 0x010080001818783b */ /* 0x000fe20000000200 */
[----:B------:R-:W-:Y:S01]  /*9ac0*/  BSSY B0, `(.L_x_1087) ;  /* 0x00000f6000007945 */ /* 0x000fe20003800000 */
[----:B------:R-:W-:Y:S02]  /*9ad0*/  @P5 LOP3.LUT R196, R196, 0x40, RZ, 0xfc, !PT ;  /* 0x00000040c4c45812 */ /* 0x000fe400078efcff */
[C---:B------:R-:W-:Y:S01]  /*9ae0*/  ISETP.LT.OR P0, PT, R20.reuse, 0x1, !P3 ;  /* 0x000000011400780c */ /* 0x040fe20005f01670 */
[----:B------:R-:W-:Y:S01]  /*9af0*/  LDSM.16.M88.4 R44, [R221+0xa080] ;  /* 0x00a08000dd2c783b */ /* 0x000fe20000000200 */
[----:B------:R-:W-:-:S03]  /*9b00*/  @!P5 ISETP.LT.OR P3, PT, R20, 0x21, !P3 ;  /* 0x000000211400d80c */ /* 0x000fc60005f61670 */
[----:B------:R-:W2:Y:S04]  /*9b10*/  LDSM.16.M88.4 R36, [R221+0xa880] ;  /* 0x00a88000dd24783b */ /* 0x000ea80000000200 */
[----:B------:R-:W3:Y:S04]  /*9b20*/  LDSM.16.M88.4 R52, [R221+0xb080] ;  /* 0x00b08000dd34783b */ /* 0x000ee80000000200 */
[----:B------:R-:W-:Y:S04]  /*9b30*/  LDSM.16.M88.4 R48, [R220] ;  /* 0x00000000dc30783b */ /* 0x000fe80000000200 */
[----:B------:R-:W4:Y:S04]  /*9b40*/  LDSM.16.M88.4 R12, [R219] ;  /* 0x00000000db0c783b */ /* 0x000f280000000200 */
[----:B------:R-:W1:Y:S04]  /*9b50*/  LDSM.16.M88.4 R8, [R219+0x800] ;  /* 0x00080000db08783b */ /* 0x000e680000000200 */
[----:B------:R-:W1:Y:S04]  /*9b60*/  LDSM.16.M88.4 R64, [R219+0x1000] ;  /* 0x00100000db40783b */ /* 0x000e680000000200 */
[----:B------:R-:W-:Y:S01]  /*9b70*/  @!PT LDS RZ, [RZ] ;  /* 0x00000000fffff984 */ /* 0x000fe20000000800 */
[----:B------:R-:W-:Y:S01]  /*9b80*/  @!PT LDS RZ, [RZ] ;  /* 0x00000000fffff984 */ /* 0x000fe20000000800 */
[----:B------:R-:W-:Y:S01]  /*9b90*/  @!PT LDS RZ, [RZ] ;  /* 0x00000000fffff984 */ /* 0x000fe20000000800 */
[----:B------:R1:W-:Y:S01]  /*9ba0*/  LDGSTS.E.BYPASS.LTC128B.128 [R231+0x4080], [R22.64], !P0 ;  /* 0x0408000016e77fae */ /* 0x0003e2000c101d52 */
[----:B------:R-:W-:-:S04]  /*9bb0*/  LOP3.LUT P0, RZ, R41, 0x4, RZ, 0xc0, !PT ;  /* 0x0000000429ff7812 */ /* 0x000fc8000780c0ff */
[----:B------:R-:W-:Y:S02]  /*9bc0*/  SEL R0, R0, 0xffffffc0, !P0 ;  /* 0xffffffc000007807 */ /* 0x000fe40004000000 */
[C---:B------:R-:W-:Y:S02]  /*9bd0*/  ISETP.LT.OR P0, PT, R20.reuse, 0x1, !P2 ;  /* 0x000000011400780c */ /* 0x040fe40005701670 */
[C---:B------:R-:W-:Y:S01]  /*9be0*/  @!P5 ISETP.LT.OR P2, PT, R20.reuse, 0x21, !P2 ;  /* 0x000000211400d80c */ /* 0x040fe20005741670 */
[--C-:B------:R-:W-:Y:S02]  /*9bf0*/  IMAD.IADD R215, R221, 0x1, R0.reuse ;  /* 0x00000001ddd77824 */ /* 0x100fe400078e0200 */
[----:B------:R-:W-:Y:S02]  /*9c00*/  IMAD.IADD R209, R219, 0x1, R0 ;  /* 0x00000001dbd17824 */ /* 0x000fe400078e0200 */
[----:B------:R1:W5:Y:S01]  /*9c10*/  LDL R0, [R1] ;  /* 0x0000000001007983 */ /* 0x0003620000100800 */
[----:B--2---:R-:W-:Y:S05]  /*9c20*/  HMMA.16816.F32.BF16 R40, R24, R36, RZ ;  /* 0x000000241828723c */ /* 0x004fea00000418ff */
[----:B------:R1:W-:Y:S01]  /*9c30*/  LDGSTS.E.BYPASS.LTC128B.128 [R231+0x5880], [R22.64+0x80], !P0 ;  /* 0x0588008016e77fae */ /* 0x0003e2000c101d52 */
[----:B------:R-:W-:-:S02]  /*9c40*/  ISETP.LT.OR P0, PT, R20, 0x1, !P1 ;  /* 0x000000011400780c */ /* 0x000fc40004f01670 */
[----:B------:R-:W-:Y:S01]  /*9c50*/  @!P5 ISETP.LT.OR P1, PT, R20, 0x21, !P1 ;  /* 0x000000211400d80c */ /* 0x000fe20004f21670 */
[C---:B------:R-:W-:Y:S08]  /*9c60*/  HMMA.16816.F32.BF16 R36, R24.reuse, R38, RZ ;  /* 0x000000261824723c */ /* 0x040ff000000418ff */
[----:B---3--:R-:W-:Y:S02]  /*9c70*/  HMMA.16816.F32.BF16 R32, R24, R52, RZ ;  /* 0x000000341820723c */ /* 0x008fe400000418ff */
[----:B------:R1:W-:Y:S01]  /*9c80*/  LDGSTS.E.BYPASS.LTC128B.128 [R231+0x7080], [R22.64+0x100], !P0 ;  /* 0x0708010016e77fae */ /* 0x0003e2000c101d52 */
[----:B------:R-:W-:-:S04]  /*9c90*/  LOP3.LUT P0, RZ, R16, 0x8, RZ, 0xc0, !PT ;  /* 0x0000000810ff7812 */ /* 0x000fc8000780c0ff */
[C---:B------:R-:W-:Y:S01]  /*9ca0*/  ISETP.LT.OR P4, PT, R20.reuse, 0x1, !P0 ;  /* 0x000000011400780c */ /* 0x040fe20004781670 */
[----:B------:R-:W-:Y:S01]  /*9cb0*/  HMMA.16816.F32.BF16 R16, R24, R44, RZ ;  /* 0x0000002c1810723c */ /* 0x000fe200000418ff */
[----:B------:R-:W-:-:S07]  /*9cc0*/  @!P5 ISETP.LT.OR P0, PT, R20, 0x21, !P0 ;  /* 0x000000211400d80c */ /* 0x000fce0004701670 */
[C---:B------:R-:W-:Y:S04]  /*9cd0*/  HMMA.16816.F32.BF16 R44, R24.reuse, R46, RZ ;  /* 0x0000002e182c723c */ /* 0x040fe800000418ff */
[----:B------:R1:W-:Y:S04]  /*9ce0*/  LDGSTS.E.BYPASS.LTC128B.128 [R231+0x8880], [R22.64+0x180], !P4 ;  /* 0x0888018016e77fae */ /* 0x0003e8000e101d52 */
[----:B------:R2:W-:Y:S01]  /*9cf0*/  @!P5 LDGSTS.E.BYPASS.LTC128B.128 [R231+0x5080], [R56.64], !P3 ;  /* 0x0508000038e7dfae */ /* 0x0005e2000d901d52 */
[----:B------:R-:W-:Y:S03]  /*9d00*/  HMMA.16816.F32.BF16 R24, R24, R54, RZ ;  /* 0x000000361818723c */ /* 0x000fe600000418ff */
[----:B------:R2:W-:Y:S04]  /*9d10*/  @!P5 LDGSTS.E.BYPASS.LTC128B.128 [R231+0x6880], [R56.64+0x80], !P2 ;  /* 0x0688008038e7dfae */ /* 0x0005e8000d101d52 */
[----:B------:R2:W-:Y:S01]  /*9d20*/  @!P5 LDGSTS.E.BYPASS.LTC128B.128 [R231+0x8080], [R56.64+0x100], !P1 ;  /* 0x0808010038e7dfae */ /* 0x0005e2000c901d52 */
[C---:B----4-:R-:W-:Y:S03]  /*9d30*/  HMMA.16816.F32.BF16 R16, R48.reuse, R12, R16 ;  /* 0x0000000c3010723c */ /* 0x050fe60000041810 */
[----:B------:R2:W-:Y:S04]  /*9d40*/  @!P5 LDGSTS.E.BYPASS.LTC128B.128 [R231+0x9880], [R56.64+0x180], !P0 ;  /* 0x0988018038e7dfae */ /* 0x0005e8000c101d52 */
[----:B------:R-:W-:Y:S01]  /*9d50*/  LDSM.16.M88.4 R60, [R218] ;  /* 0x00000000da3c783b */ /* 0x000fe20000000200 */
[C---:B------:R-:W-:Y:S03]  /*9d60*/  HMMA.16816.F32.BF16 R44, R48.reuse, R14, R44 ;  /* 0x0000000e302c723c */ /* 0x040fe6000004182c */
[----:B------:R-:W3:Y:S04]  /*9d70*/  LDSM.16.M88.4 R28, [R215+0xa080] ;  /* 0x00a08000d71c783b */ /* 0x000ee80000000200 */
[----:B-1----:R-:W1:Y:S01]  /*9d80*/  LDSM.16.M88.4 R20, [R215+0xa880] ;  /* 0x00a88000d714783b */ /* 0x002e620000000200 */
[C---:B------:R-:W-:Y:S03]  /*9d90*/  HMMA.16816.F32.BF16 R40, R48.reuse, R8, R40 ;  /* 0x000000083028723c */ /* 0x040fe60000041828 */
[----:B------:R-:W-:Y:S04]  /*9da0*/  LDSM.16.M88.4 R12, [R209] ;  /* 0x00000000d10c783b */ /* 0x000fe80000000200 */
[----:B------:R-:W-:Y:S01]  /*9db0*/  LDSM.16.M88.4 R52, [R215+0xb080] ;  /* 0x00b08000d734783b */ /* 0x000fe20000000200 */
[C---:B------:R-:W-:Y:S03]  /*9dc0*/  HMMA.16816.F32.BF16 R36, R48.reuse, R10, R36 ;  /* 0x0000000a3024723c */ /* 0x040fe60000041824 */
[----:B------:R-:W-:Y:S04]  /*9dd0*/  LDSM.16.M88.4 R8, [R209+0x800] ;  /* 0x00080000d108783b */ /* 0x000fe80000000200 */
[----:B--2---:R-:W2:Y:S01]  /*9de0*/  LDSM.16.M88.4 R56, [R217] ;  /* 0x00000000d938783b */ /* 0x004ea20000000200 */
[C---:B------:R-:W-:Y:S03]  /*9df0*/  HMMA.16816.F32.BF16 R32, R48.reuse, R64, R32 ;  /* 0x000000403020723c */ /* 0x040fe60000041820 */
[----:B------:R-:W-:Y:S04]  /*9e00*/  LDSM.16.M88.4 R68, [R221+0xd080] ;  /* 0x00d08000dd44783b */ /* 0x000fe80000000200 */
[----:B------:R-:W-:Y:S01]  /*9e10*/  LDSM.16.M88.4 R72, [R219+0x4800] ;  /* 0x00480000db48783b */ /* 0x000fe20000000200 */
[----:B------:R-:W-:Y:S03]  /*9e20*/  HMMA.16816.F32.BF16 R24, R48, R66, R24 ;  /* 0x000000423018723c */ /* 0x000fe60000041818 */
[----:B------:R-:W-:Y:S04]  /*9e30*/  LDSM.16.M88.4 R48, [R222+0x4000] ;  /* 0x00400000de30783b */ /* 0x000fe80000000200 */
[----:B------:R-:W-:Y:S01]  /*9e40*/  LDSM.16.M88.4 R64, [R209+0x1000] ;  /* 0x00100000d140783b */ /* 0x000fe20000000200 */
[C---:B---3--:R-:W-:Y:S03]  /*9e50*/  HMMA.16816.F32.BF16 R16, R60.reuse, R28, R16 ;  /* 0x0000001c3c10723c */ /* 0x048fe60000041810 */
[----:B------:R-:W0:Y:S05]  /*9e60*/  LDGDEPBAR ;  /* 0x00000000000079af */ /* 0x000e2a0000000000 */
[C---:B------:R-:W-:Y:S01]  /*9e70*/  HMMA.16816.F32.BF16 R44, R60.reuse, R30, R44 ;  /* 0x0000001e3c2c723c */ /* 0x040fe2000004182c */
[----:B------:R-:W3:Y:S07]  /*9e80*/  LDSM.16.M88.4 R28, [R221+0xb880] ;  /* 0x00b88000dd1c783b */ /* 0x000eee0000000200 */
[C---:B-1----:R-:W-:Y:S08]  /*9e90*/  HMMA.16816.F32.BF16 R40, R60.reuse, R20, R40 ;  /* 0x000000143c28723c */ /* 0x042ff00000041828 */
        /* <DEDUP_REMOVED lines=8> */
[----:B------:R-:W4:Y:S03]  /*9f20*/  LDSM.16.M88.4 R52, [R221+0xc880] ;  /* 0x00c88000dd34783b */ /* 0x000f260000000200 */
[C---:B------:R-:W-:Y:S08]  /*9f30*/  HMMA.16816.F32.BF16 R40, R56.reuse, R8, R40 ;  /* 0x000000083828723c */ /* 0x040ff00000041828 */
[----:B------:R-:W-:Y:S01]  /*9f40*/  HMMA.16816.F32.BF16 R36, R56, R10, R36 ;  /* 0x0000000a3824723c */ /* 0x000fe20000041824 */
[----:B------:R-:W2:Y:S07]  /*9f50*/  LDSM.16.M88.4 R8, [R219+0x2000] ;  /* 0x00200000db08783b */ /* 0x000eae0000000200 */
[C---:B---3--:R-:W-:Y:S08]  /*9f60*/  HMMA.16816.F32.BF16 R16, R48.reuse, R28, R16 ;  /* 0x0000001c3010723c */ /* 0x048ff00000041810 */
[----:B------:R-:W-:Y:S01]  /*9f70*/  HMMA.16816.F32.BF16 R44, R48, R30, R44 ;  /* 0x0000001e302c723c */ /* 0x000fe2000004182c */
[----:B------:R-:W-:Y:S07]  /*9f80*/  LDSM.16.M88.4 R28, [R219+0x2800] ;  /* 0x00280000db1c783b */ /* 0x000fee0000000200 */
[C---:B------:R-:W-:Y:S08]  /*9f90*/  HMMA.16816.F32.BF16 R32, R56.reuse, R64, R32 ;  /* 0x000000403820723c */ /* 0x040ff00000041820 */
[----:B------:R-:W-:Y:S01]  /*9fa0*/  HMMA.16816.F32.BF16 R60, R56, R66, R60 ;  /* 0x00000042383c723c */ /* 0x000fe2000004183c */
[----:B------:R-:W-:Y:S04]  /*9fb0*/  LDSM.16.M88.4 R56, [R215+0xb880] ;  /* 0x00b88000d738783b */ /* 0x000fe80000000200 */
[----:B------:R-:W-:Y:S03]  /*9fc0*/  LDSM.16.M88.4 R64, [R209+0x1800] ;  /* 0x00180000d140783b */ /* 0x000fe60000000200 */
[C---:B-1----:R-:W-:Y:S08]  /*9fd0*/  HMMA.16816.F32.BF16 R40, R48.reuse, R20, R40 ;  /* 0x000000143028723c */ /* 0x042ff00000041828 */
[----:B------:R-:W-:Y:S01]  /*9fe0*/  HMMA.16816.F32.BF16 R36, R48, R22, R36 ;  /* 0x000000163024723c */ /* 0x000fe20000041824 */
[----:B------:R-:W1:Y:S07]  /*9ff0*/  LDSM.16.M88.4 R20, [R218+0x4000] ;  /* 0x00400000da14783b */ /* 0x000e6e0000000200 */
[C---:B--2---:R-:W-:Y:S08]  /*a000*/  HMMA.16816.F32.BF16 R16, R12.reuse, R24, R16 ;  /* 0x000000180c10723c */ /* 0x044ff00000041810 */
[----:B------:R-:W-:Y:S01]  /*a010*/  HMMA.16816.F32.BF16 R44, R12, R26, R44 ;  /* 0x0000001a0c2c723c */ /* 0x000fe2000004182c */
[----:B------:R-:W-:Y:S07]  /*a020*/  LDSM.16.M88.4 R24, [R215+0xc880] ;  /* 0x00c88000d718783b */ /* 0x000fee0000000200 */
[C---:B----4-:R-:W-:Y:S08]  /*a030*/  HMMA.16816.F32.BF16 R32, R48.reuse, R52, R32 ;  /* 0x000000343020723c */ /* 0x050ff00000041820 */
        /* <DEDUP_REMOVED lines=11> */
[----:B------:R-:W1:Y:S04]  /*a0f0*/  LDSM.16.M88.4 R28, [R209+0x2000] ;  /* 0x00200000d11c783b */ /* 0x000e680000000200 */
[----:B------:R-:W3:Y:S03]  /*a100*/  LDSM.16.M88.4 R12, [R209+0x2800] ;  /* 0x00280000d10c783b */ /* 0x000ee60000000200 */
[C---:B--2---:R-:W-:Y:S08]  /*a110*/  HMMA.16816.F32.BF16 R16, R8.reuse, R64, R16 ;  /* 0x000000400810723c */ /* 0x044ff00000041810 */
[----:B------:R-:W-:Y:S01]  /*a120*/  HMMA.16816.F32.BF16 R44, R8, R66, R44 ;  /* 0x00000042082c723c */ /* 0x000fe2000004182c */
[----:B------:R-:W-:Y:S07]  /*a130*/  LDSM.16.M88.4 R64, [R219+0x3800] ;  /* 0x00380000db40783b */ /* 0x000fee0000000200 */
[C---:B------:R-:W-:Y:S08]  /*a140*/  HMMA.16816.F32.BF16 R40, R20.reuse, R52, R40 ;  /* 0x000000341428723c */ /* 0x040ff00000041828 */
[C---:B------:R-:W-:Y:S01]  /*a150*/  HMMA.16816.F32.BF16 R36, R20.reuse, R54, R36 ;  /* 0x000000361424723c */ /* 0x040fe20000041824 */
[----:B------:R-:W-:Y:S07]  /*a160*/  LDSM.16.M88.4 R52, [R221+0xe080] ;  /* 0x00e08000dd34783b */ /* 0x000fee0000000200 */
[C---:B------:R-:W-:Y:S08]  /*a170*/  HMMA.16816.F32.BF16 R32, R20.reuse, R24, R32 ;  /* 0x000000181420723c */ /* 0x040ff00000041820 */
[----:B------:R-:W-:Y:S01]  /*a180*/  HMMA.16816.F32.BF16 R60, R20, R26, R60 ;  /* 0x0000001a143c723c */ /* 0x000fe2000004183c */
[----:B------:R-:W-:Y:S04]  /*a190*/  LDSM.16.M88.4 R24, [R220+0x8000] ;  /* 0x00800000dc18783b */ /* 0x000fe80000000200 */
[----:B------:R-:W2:Y:S03]  /*a1a0*/  LDSM.16.M88.4 R20, [R219+0x3000] ;  /* 0x00300000db14783b */ /* 0x000ea60000000200 */
[C---:B------:R-:W-:Y:S08]  /*a1b0*/  HMMA.16816.F32.BF16 R16, R48.reuse, R68, R16 ;  /* 0x000000443010723c */ /* 0x040ff00000041810 */
[----:B------:R-:W-:Y:S01]  /*a1c0*/  HMMA.16816.F32.BF16 R44, R48, R70, R44 ;  /* 0x00000046302c723c */ /* 0x000fe2000004182c */
[----:B------:R-:W-:Y:S07]  /*a1d0*/  LDSM.16.M88.4 R68, [R221+0xf880] ;  /* 0x00f88000dd44783b */ /* 0x000fee0000000200 */
[C---:B-1----:R-:W-:Y:S08]  /*a1e0*/  HMMA.16816.F32.BF16 R40, R8.reuse, R28, R40 ;  /* 0x0000001c0828723c */ /* 0x042ff00000041828 */
[C---:B------:R-:W-:Y:S01]  /*a1f0*/  HMMA.16816.F32.BF16 R36, R8.reuse, R30, R36 ;  /* 0x0000001e0824723c */ /* 0x040fe20000041824 */
[----:B------:R-:W-:Y:S07]  /*a200*/  LDSM.16.M88.4 R28, [R219+0x4000] ;  /* 0x00400000db1c783b */ /* 0x000fee0000000200 */
[C---:B---3--:R-:W-:Y:S08]  /*a210*/  HMMA.16816.F32.BF16 R32, R8.reuse, R12, R32 ;  /* 0x0000000c0820723c */ /* 0x048ff00000041820 */
[----:B------:R-:W-:Y:S01]  /*a220*/  HMMA.16816.F32.BF16 R60, R8, R14, R60 ;  /* 0x0000000e083c723c */ /* 0x000fe2000004183c */
[----:B------:R-:W-:Y:S04]  /*a230*/  LDSM.16.M88.4 R8, [R218+0x8000] ;  /* 0x00800000da08783b */ /* 0x000fe80000000200 */
[----:B------:R-:W1:Y:S03]  /*a240*/  LDSM.16.M88.4 R12, [R215+0xd080] ;  /* 0x00d08000d70c783b */ /* 0x000e660000000200 */
        /* <DEDUP_REMOVED lines=8> */
[----:B------:R-:W2:Y:S04]  /*a2d0*/  LDSM.16.M88.4 R48, [R209+0x3000] ;  /* 0x00300000d130783b */ /* 0x000ea80000000200 */
[----:B------:R-:W3:Y:S03]  /*a2e0*/  LDSM.16.M88.4 R52, [R215+0xe080] ;  /* 0x00e08000d734783b */ /* 0x000ee60000000200 */
[C---:B-1----:R-:W-:Y:S08]  /*a2f0*/  HMMA.16816.F32.BF16 R16, R8.reuse, R12, R16 ;  /* 0x0000000c0810723c */ /* 0x042ff00000041810 */
[----:B------:R-:W-:Y:S01]  /*a300*/  HMMA.16816.F32.BF16 R44, R8, R14, R44 ;  /* 0x0000000e082c723c */ /* 0x000fe2000004182c */
[----:B------:R-:W-:Y:S07]  /*a310*/  LDSM.16.M88.4 R12, [R221+0xe880] ;  /* 0x00e88000dd0c783b */ /* 0x000fee0000000200 */
[C---:B------:R-:W-:Y:S08]  /*a320*/  HMMA.16816.F32.BF16 R40, R24.reuse, R64, R40 ;  /* 0x000000401828723c */ /* 0x040ff00000041828 */
[C---:B------:R-:W-:Y:S01]  /*a330*/  HMMA.16816.F32.BF16 R36, R24.reuse, R66, R36 ;  /* 0x000000421824723c */ /* 0x040fe20000041824 */
[----:B------:R-:W1:Y:S07]  /*a340*/  LDSM.16.M88.4 R64, [R222+0xc000] ;  /* 0x00c00000de40783b */ /* 0x000e6e0000000200 */
[C---:B------:R-:W-:Y:S08]  /*a350*/  HMMA.16816.F32.BF16 R32, R24.reuse, R28, R32 ;  /* 0x0000001c1820723c */ /* 0x040ff00000041820 */
[----:B------:R-:W-:Y:S01]  /*a360*/  HMMA.16816.F32.BF16 R60, R24, R30, R60 ;  /* 0x0000001e183c723c */ /* 0x000fe2000004183c */
[----:B------:R-:W4:Y:S04]  /*a370*/  LDSM.16.M88.4 R28, [R209+0x3800] ;  /* 0x00380000d11c783b */ /* 0x000f280000000200 */
[----:B------:R-:W1:Y:S03]  /*a380*/  LDSM.16.M88.4 R24, [R209+0x4000] ;  /* 0x00400000d118783b */ /* 0x000e660000000200 */
[C---:B--2---:R-:W-:Y:S08]  /*a390*/  HMMA.16816.F32.BF16 R16, R20.reuse, R48, R16 ;  /* 0x000000301410723c */ /* 0x044ff00000041810 */
[----:B------:R-:W-:Y:S01]  /*a3a0*/  HMMA.16816.F32.BF16 R44, R20, R50, R44 ;  /* 0x00000032142c723c */ /* 0x000fe2000004182c */
[----:B------:R-:W-:Y:S07]  /*a3b0*/  LDSM.16.M88.4 R48, [R219+0x5800] ;  /* 0x00580000db30783b */ /* 0x000fee0000000200 */
[C---:B------:R-:W-:Y:S08]  /*a3c0*/  HMMA.16816.F32.BF16 R40, R8.reuse, R56, R40 ;  /* 0x000000380828723c */ /* 0x040ff00000041828 */
[C---:B------:R-:W-:Y:S01]  /*a3d0*/  HMMA.16816.F32.BF16 R36, R8.reuse, R58, R36 ;  /* 0x0000003a0824723c */ /* 0x040fe20000041824 */
[----:B------:R-:W2:Y:S07]  /*a3e0*/  LDSM.16.M88.4 R56, [R220+0xc000] ;  /* 0x00c00000dc38783b */ /* 0x000eae0000000200 */
[C---:B---3--:R-:W-:Y:S08]  /*a3f0*/  HMMA.16816.F32.BF16 R32, R8.reuse, R52, R32 ;  /* 0x000000340820723c */ /* 0x048ff00000041820 */
[----:B------:R-:W-:Y:S01]  /*a400*/  HMMA.16816.F32.BF16 R60, R8, R54, R60 ;  /* 0x00000036083c723c */ /* 0x000fe2000004183c */
[----:B------:R-:W3:Y:S04]  /*a410*/  LDSM.16.M88.4 R8, [R221+0xf080] ;  /* 0x00f08000dd08783b */ /* 0x000ee80000000200 */
[----:B------:R-:W-:Y:S03]  /*a420*/  LDSM.16.M88.4 R52, [R219+0x5000] ;  /* 0x00500000db34783b */ /* 0x000fe60000000200 */
[C---:B-1----:R-:W-:Y:S08]  /*a430*/  HMMA.16816.F32.BF16 R16, R64.reuse, R12, R16 ;  /* 0x0000000c4010723c */ /* 0x042ff00000041810 */
[----:B------:R-:W-:Y:S01]  /*a440*/  HMMA.16816.F32.BF16 R44, R64, R14, R44 ;  /* 0x0000000e402c723c */ /* 0x000fe2000004182c */
[----:B------:R-:W-:Y:S07]  /*a450*/  LDSM.16.M88.4 R12, [R217+0xc000] ;  /* 0x00c00000d90c783b */ /* 0x000fee0000000200 */
[C---:B----4-:R-:W-:Y:S08]  /*a460*/  HMMA.16816.F32.BF16 R40, R20.reuse, R28, R40 ;  /* 0x0000001c1428723c */ /* 0x050ff00000041828 */
[C---:B------:R-:W-:Y:S01]  /*a470*/  HMMA.16816.F32.BF16 R36, R20.reuse, R30, R36 ;  /* 0x0000001e1424723c */ /* 0x040fe20000041824 */
[----:B------:R-:W-:Y:S07]  /*a480*/  LDSM.16.M88.4 R28, [R218+0xc000] ;  /* 0x00c00000da1c783b */ /* 0x000fee0000000200 */
[C---:B------:R-:W-:Y:S08]  /*a490*/  HMMA.16816.F32.BF16 R32, R20.reuse, R24, R32 ;  /* 0x000000181420723c */ /* 0x040ff00000041820 */
[----:B------:R-:W-:Y:S01]  /*a4a0*/  HMMA.16816.F32.BF16 R60, R20, R26, R60 ;  /* 0x0000001a143c723c */ /* 0x000fe2000004183c */
[----:B------:R-:W1:Y:S04]  /*a4b0*/  LDSM.16.M88.4 R24, [R215+0xe880] ;  /* 0x00e88000d718783b */ /* 0x000e680000000200 */
[----:B------:R-:W-:Y:S03]  /*a4c0*/  LDSM.16.M88.4 R20, [R215+0xf080] ;  /* 0x00f08000d714783b */ /* 0x000fe60000000200 */
[C---:B--2---:R-:W-:Y:S08]  /*a4d0*/  HMMA.16816.F32.BF16 R16, R56.reuse, R72, R16 ;  /* 0x000000483810723c */ /* 0x044ff00000041810 */
[----:B------:R-:W-:Y:S08]  /*a4e0*/  HMMA.16816.F32.BF16 R44, R56, R74, R44 ;  /* 0x0000004a382c723c */ /* 0x000ff0000004182c */
[C---:B---3--:R-:W-:Y:S08]  /*a4f0*/  HMMA.16816.F32.BF16 R40, R64.reuse, R8, R40 ;  /* 0x000000084028723c */ /* 0x048ff00000041828 */
[C---:B------:R-:W-:Y:S01]  /*a500*/  HMMA.16816.F32.BF16 R36, R64.reuse, R10, R36 ;  /* 0x0000000a4024723c */ /* 0x040fe20000041824 */
[----:B------:R-:W2:Y:S07]  /*a510*/  LDSM.16.M88.4 R8, [R209+0x4800] ;  /* 0x00480000d108783b */ /* 0x000eae0000000200 */
[C---:B------:R-:W-:Y:S08]  /*a520*/  HMMA.16816.F32.BF16 R32, R64.reuse, R68, R32 ;  /* 0x000000444020723c */ /* 0x040ff00000041820 */
[----:B------:R-:W-:Y:S01]  /*a530*/  HMMA.16816.F32.BF16 R60, R64, R70, R60 ;  /* 0x00000046403c723c */ /* 0x000fe2000004183c */
[----:B------:R-:W3:Y:S07]  /*a540*/  LDSM.16.M88.4 R64, [R215+0xf880] ;  /* 0x00f88000d740783b */ /* 0x000eee0000000200 */
[C---:B-1----:R-:W-:Y:S08]  /*a550*/  HMMA.16816.F32.BF16 R16, R28.reuse, R24, R16 ;  /* 0x000000181c10723c */ /* 0x042ff00000041810 */
[----:B------:R-:W-:Y:S01]  /*a560*/  HMMA.16816.F32.BF16 R44, R28, R26, R44 ;  /* 0x0000001a1c2c723c */ /* 0x000fe2000004182c */
[----:B------:R-:W-:Y:S07]  /*a570*/  LDSM.16.M88.4 R24, [R209+0x5800] ;  /* 0x00580000d118783b */ /* 0x000fee0000000200 */
[C---:B------:R-:W-:Y:S08]  /*a580*/  HMMA.16816.F32.BF16 R40, R56.reuse, R52, R40 ;  /* 0x000000343828723c */ /* 0x040ff00000041828 */
[----:B------:R-:W-:Y:S01]  /*a590*/  HMMA.16816.F32.BF16 R52, R56, R54, R36 ;  /* 0x000000363834723c */ /* 0x000fe20000041824 */
[----:B------:R-:W1:Y:S01]  /*a5a0*/  LDSM.16.M88.4 R36, [R209+0x5000] ;  /* 0x00500000d124783b */ /* 0x000e620000000200 */
[----:B------:R-:W-:Y:S01]  /*a5b0*/  ISETP.GT.AND P0, PT, R81, R229, PT ;  /* 0x000000e55100720c */ /* 0x000fe20003f04270 */
[----:B------:R-:W-:-:S05]  /*a5c0*/  DEPBAR.LE SB0, 0x0 ;  /* 0x000080000000791a */ /* 0x000fca0000000000 */
[C---:B------:R-:W-:Y:S08]  /*a5d0*/  HMMA.16816.F32.BF16 R32, R56.reuse, R48, R32 ;  /* 0x000000303820723c */ /* 0x040ff00000041820 */
[----:B------:R-:W-:Y:S08]  /*a5e0*/  HMMA.16816.F32.BF16 R60, R56, R50, R60 ;  /* 0x00000032383c723c */ /* 0x000ff0000004183c */
[C---:B--2---:R-:W-:Y:S08]  /*a5f0*/  HMMA.16816.F32.BF16 R16, R12.reuse, R8, R16 ;  /* 0x000000080c10723c */ /* 0x044ff00000041810 */
[----:B------:R-:W-:Y:S08]  /*a600*/  HMMA.16816.F32.BF16 R44, R12, R10, R44 ;  /* 0x0000000a0c2c723c */ /* 0x000ff0000004182c */
[C---:B------:R-:W-:Y:S08]  /*a610*/  HMMA.16816.F32.BF16 R40, R28.reuse, R20, R40 ;  /* 0x000000141c28723c */ /* 0x040ff00000041828 */
[C---:B------:R-:W-:Y:S08]  /*a620*/  HMMA.16816.F32.BF16 R52, R28.reuse, R22, R52 ;  /* 0x000000161c34723c */ /* 0x040ff00000041834 */
[C---:B---3--:R-:W-:Y:S08]  /*a630*/  HMMA.16816.F32.BF16 R32, R28.reuse, R64, R32 ;  /* 0x000000401c20723c */ /* 0x048ff00000041820 */
[----:B------:R-:W-:Y:S01]  /*a640*/  HMMA.16816.F32.BF16 R60, R28, R66, R60 ;  /* 0x000000421c3c723c */ /* 0x000fe2000004183c */
[----:B------:R-:W-:-:S02]  /*a650*/  FMUL.FTZ R6, R16, c[0x0][0x320] ;  /* 0x0000c80010067a20 */ /* 0x000fc40000410000 */
[----:B------:R-:W-:Y:S02]  /*a660*/  FMUL.FTZ R8, R17, c[0x0][0x320] ;  /* 0x0000c80011087a20 */ /* 0x000fe40000410000 */
[----:B------:R-:W-:Y:S02]  /*a670*/  FMUL.FTZ R10, R19, c[0x0][0x320] ;  /* 0x0000c800130a7a20 */ /* 0x000fe40000410000 */
[----:B------:R-:W-:Y:S02]  /*a680*/  FMUL.FTZ R16, R18, c[0x0][0x320] ;  /* 0x0000c80012107a20 */ /* 0x000fe40000410000 */
[----:B------:R-:W-:Y:S02]  /*a690*/  FMUL.FTZ R19, R44, c[0x0][0x320] ;  /* 0x0000c8002c137a20 */ /* 0x000fe40000410000 */
[----:B------:R-:W-:Y:S01]  /*a6a0*/  FMUL.FTZ R17, R45, c[0x0][0x320] ;  /* 0x0000c8002d117a20 */ /* 0x000fe20000410000 */
[----:B------:R-:W2:Y:S08]  /*a6b0*/  MUFU.TANH R6, R6 ;  /* 0x0000000600067308 */ /* 0x000eb00000002400 */
[----:B------:R-:W3:Y:S08]  /*a6c0*/  MUFU.TANH R8, R8 ;  /* 0x0000000800087308 */ /* 0x000ef00000002400 */
[----:B------:R-:W4:Y:S08]  /*a6d0*/  MUFU.TANH R16, R16 ;  /* 0x0000001000107308 */ /* 0x000f300000002400 */
[----:B------:R-:W1:Y:S08]  /*a6e0*/  MUFU.TANH R10, R10 ;  /* 0x0000000a000a7308 */ /* 0x000e700000002400 */
[----:B------:R-:W2:Y:S08]  /*a6f0*/  MUFU.TANH R19, R19 ;  /* 0x0000001300137308 */ /* 0x000eb00000002400 */
[----:B------:R-:W2:Y:S01]  /*a700*/  MUFU.TANH R17, R17 ;  /* 0x0000001100117308 */ /* 0x000ea20000002400 */
[----:B-1----:R-:W-:Y:S01]  /*a710*/  HMMA.16816.F32.BF16 R40, R12, R36, R40 ;  /* 0x000000240c28723c */ /* 0x002fe20000041828 */
[----:B------:R-:W-:-:S02]  /*a720*/  IADD3 R211, R219, 0x800, RZ ;  /* 0x00000800dbd37810 */ /* 0x000fc40007ffe0ff */
[C---:B------:R-:W-:Y:S02]  /*a730*/  IADD3 R210, R219.reuse, 0x1000, RZ ;  /* 0x00001000dbd27810 */ /* 0x040fe40007ffe0ff */
[----:B------:R-:W-:-:S03]  /*a740*/  IADD3 R208, R219, 0x1800, RZ ;  /* 0x00001800dbd07810 */ /* 0x000fc60007ffe0ff */
[----:B------:R-:W-:Y:S01]  /*a750*/  HMMA.16816.F32.BF16 R52, R12, R38, R52 ;  /* 0x000000260c34723c */ /* 0x000fe20000041834 */
[C---:B------:R-:W-:Y:S02]  /*a760*/  IADD3 R207, R219.reuse, 0x2000, RZ ;  /* 0x00002000dbcf7810 */ /* 0x040fe40007ffe0ff */
        /* <DEDUP_REMOVED lines=8> */
[----:B------:R-:W-:Y:S01]  /*a7f0*/  IADD3 R200, R219, 0x5800, RZ ;  /* 0x00005800dbc87810 */ /* 0x000fe20007ffe0ff */
[----:B------:R-:W-:Y:S06]  /*a800*/  BAR.SYNC.DEFER_BLOCKING 0x0 ;  /* 0x0000000000007b1d */ /* 0x000fec0000010000 */
[----:B------:R-:W-:Y:S09]  /*a810*/  @!P0 BRA `(.L_x_1088) ;  /* 0x0000020000008947 */ /* 0x000ff20003800000 */
[----:B--234-:R-:W-:Y:S02]  /*a820*/  IADD3 R9, -R248, 0x30, RZ ;  /* 0x00000030f8097810 */ /* 0x01cfe40007ffe1ff */
[----:B------:R-:W-:-:S02]  /*a830*/  IADD3 R13, R168, -0x2, RZ ;  /* 0xfffffffea80d7810 */ /* 0x000fc40007ffe0ff */
[----:B------:R-:W-:Y:S02]  /*a840*/  ISETP.GE.AND P0, PT, R9, 0x21, PT ;  /* 0x000000210900780c */ /* 0x000fe40003f06270 */
[----:B------:R-:W-:Y:S01]  /*a850*/  SHF.R.S32.HI R11, RZ, 0x1f, R13 ;  /* 0x0000001fff0b7819 */ /* 0x000fe2000001140d */
[-C--:B------:R-:W-:Y:S01]  /*a860*/  IMAD R2, R2, R13.reuse, RZ ;  /* 0x0000000d02027224 */ /* 0x080fe200078e02ff */
[----:B------:R-:W-:Y:S01]  /*a870*/  ISETP.GE.AND P6, PT, R228, c[0x0][0x1d4], PT ;  /* 0x00007500e4007a0c */ /* 0x000fe20003fc6270 */
[----:B------:R-:W-:Y:S01]  /*a880*/  IMAD.WIDE.U32 R12, R78, R13, RZ ;  /* 0x0000000d4e0c7225 */ /* 0x000fe200078e00ff */
[----:B------:R-:W-:Y:S02]  /*a890*/  ISETP.GE.AND P5, PT, R230, c[0x0][0x1d4], PT ;  /* 0x00007500e6007a0c */ /* 0x000fe40003fa6270 */
[----:B------:R-:W-:Y:S01]  /*a8a0*/  ISETP.GE.AND P4, PT, R227, c[0x0][0x1d4], PT ;  /* 0x00007500e3007a0c */ /* 0x000fe20003f86270 */
[----:B------:R-:W-:Y:S01]  /*a8b0*/  IMAD R11, R11, R78, R2 ;  /* 0x0000004e0b0b7224 */ /* 0x000fe200078e0202 */
[----:B------:R-:W-:-:S03]  /*a8c0*/  ISETP.GE.AND P3, PT, R225, c[0x0][0x1d4], PT ;  /* 0x00007500e1007a0c */ /* 0x000fc60003f66270 */
        /* <DEDUP_REMOVED lines=8> */
[----:B------:R-:W-:-:S04]  /*a950*/  @P1 LEA R20, P2, R12, c[0x0][0x1c8], 0x1 ;  /* 0x000072000c141a11 */ /* 0x000fc800078408ff */
[----:B------:R-:W-:-:S05]  /*a960*/  @P1 LEA.HI.X R21, R12, c[0x0][0x1cc], R11, 0x1, P2 ;  /* 0x000073000c151a11 */ /* 0x000fca00010f0c0b */
        /* <DEDUP_REMOVED lines=11> */
.L_x_1088:
[----:B--234-:R-:W-:Y:S05]  /*aa20*/  BSYNC B0 ;  /* 0x0000000000007941 */ /* 0x01cfea0003800000 */
.L_x_1087:
[----:B------:R-:W2:Y:S01]  /*aa30*/  LDL R170, [R1+0x4] ;  /* 0x0000040001aa7983 */ /* 0x000ea20000100800 */
[----:B-----5:R-:W-:Y:S01]  /*aa40*/  SHF.R.S32.HI R11, RZ, 0x1f, R0 ;  /* 0x0000001fff0b7819 */ /* 0x020fe20000011400 */
[----:B------:R-:W-:Y:S01]  /*aa50*/  IMAD.MOV.U32 R198, RZ, RZ, c[0x0][0x2c4] ;  /* 0x0000b100ffc67624 */ /* 0x000fe200078e00ff */
[----:B------:R-:W-:Y:S01]  /*aa60*/  LOP3.LUT R196, R196, 0xfffff7ff, RZ, 0xc0, !PT ;  /* 0xfffff7ffc4c47812 */ /* 0x000fe200078ec0ff */
[----:B------:R-:W-:Y:S01]  /*aa70*/  IMAD.IADD R23, R77, 0x1, R3 ;  /* 0x000000014d177824 */ /* 0x000fe200078e0203 */
[CC--:B------:R-:W-:Y:S01]  /*aa80*/  LEA.HI R13, R11.reuse, R0.reuse, RZ, 0x2 ;  /* 0x000000000b0d7211 */ /* 0x0c0fe200078f10ff */
[----:B------:R-:W-:Y:S01]  /*aa90*/  IMAD.MOV.U32 R197, RZ, RZ, c[0x0][0x32c] ;  /* 0x0000cb00ffc57624 */ /* 0x000fe200078e00ff */
[----:B------:R-:W-:Y:S01]  /*aaa0*/  LEA.HI R12, R11, R0, RZ, 0x5 ;  /* 0x000000000b0c7211 */ /* 0x000fe200078f28ff */
[----:B------:R-:W-:Y:S01]  /*aab0*/  FMUL.FTZ R9, R53, c[0x0][0x320] ;  /* 0x0000c80035097a20 */ /* 0x000fe20000410000 */
[----:B------:R-:W-:Y:S01]  /*aac0*/  LOP3.LUT R13, R13, 0xfffffffc, RZ, 0xc0, !PT ;  /* 0xfffffffc0d0d7812 */ /* 0x000fe200078ec0ff */
[----:B-1----:R-:W-:Y:S01]  /*aad0*/  FMUL.FTZ R15, R40, c[0x0][0x320] ;  /* 0x0000c800280f7a20 */ /* 0x002fe20000410000 */
[----:B------:R-:W-:Y:S01]  /*aae0*/  LOP3.LUT R11, R12, 0xffffffe0, RZ, 0xc0, !PT ;  /* 0xffffffe00c0b7812 */ /* 0x000fe200078ec0ff */
[----:B------:R-:W-:Y:S01]  /*aaf0*/  FMUL.FTZ R32, R32, c[0x0][0x320] ;  /* 0x0000c80020207a20 */ /* 0x000fe20000410000 */
[--C-:B------:R-:W-:Y:S01]  /*ab00*/  SHF.R.S32.HI R239, RZ, 0x5, R12.reuse ;  /* 0x00000005ffef7819 */ /* 0x100fe2000001140c */
[C---:B------:R-:W-:Y:S01]  /*ab10*/  IMAD.IADD R238, R0.reuse, 0x1, -R13 ;  /* 0x0000000100ee7824 */ /* 0x040fe200078e0a0d */
[----:B------:R-:W-:Y:S01]  /*ab20*/  SHF.R.S32.HI R12, RZ, 0x1f, R12 ;  /* 0x0000001fff0c7819 */ /* 0x000fe2000001140c */
[----:B------:R-:W-:Y:S01]  /*ab30*/  IMAD.IADD R2, R0, 0x1, -R11 ;  /* 0x0000000100027824 */ /* 0x000fe200078e0a0b */
[----:B------:R-:W-:Y:S01]  /*ab40*/  ISETP.NE.AND P0, PT, R198, 0x1, PT ;  /* 0x00000001c600780c */ /* 0x000fe20003f05270 */
[----:B------:R-:W-:Y:S01]  /*ab50*/  FMUL.FTZ R33, R33, c[0x0][0x320] ;  /* 0x0000c80021217a20 */ /* 0x000fe20000410000 */
[----:B------:R-:W-:Y:S01]  /*ab60*/  LEA.HI R0, R12, R239, RZ, 0x3 ;  /* 0x000000ef0c007211 */ /* 0x000fe200078f18ff */
[----:B------:R-:W-:Y:S01]  /*ab70*/  FMUL.FTZ R60, R60, c[0x0][0x320] ;  /* 0x0000c8003c3c7a20 */ /* 0x000fe20000410000 */
[----:B------:R-:W-:Y:S01]  /*ab80*/  LEA.HI R13, R238, R238, RZ, 0x1 ;  /* 0x000000eeee0d7211 */ /* 0x000fe200078f08ff */
[----:B------:R-:W-:Y:S01]  /*ab90*/  FMUL.FTZ R61, R61, c[0x0][0x320] ;  /* 0x0000c8003d3d7a20 */ /* 0x000fe20000410000 */
[----:B------:R-:W-:Y:S01]  /*aba0*/  SHF.R.S32.HI R11, RZ, 0x1f, R2 ;  /* 0x0000001fff0b7819 */ /* 0x000fe20000011402 */
[----:B------:R-:W-:Y:S01]  /*abb0*/  ULDC UR7, c[0x0][0x324] ;  /* 0x0000c90000077ab9 */ /* 0x000fe20000000800 */
[----:B------:R-:W-:Y:S01]  /*abc0*/  LOP3.LUT R0, R0, 0xffffff8, RZ, 0xc0, !PT ;  /* 0x0ffffff800007812 */ /* 0x000fe200078ec0ff */
[----:B------:R-:W1:Y:S01]  /*abd0*/  MUFU.TANH R9, R9 ;  /* 0x0000000900097308 */ /* 0x000e620000002400 */
[----:B------:R-:W-:Y:S01]  /*abe0*/  LOP3.LUT R13, R13, 0x1ffffffe, RZ, 0xc0, !PT ;  /* 0x1ffffffe0d0d7812 */ /* 0x000fe200078ec0ff */
[----:B------:R-:W-:Y:S01]  /*abf0*/  ULOP3.LUT UR7, URZ, UR7, URZ, 0x33, !UPT ;  /* 0x000000073f077292 */ /* 0x000fe2000f8e333f */
[----:B------:R-:W-:Y:S01]  /*ac00*/  LEA.HI R11, R11, R2, RZ, 0x2 ;  /* 0x000000020b0b7211 */ /* 0x000fe200078f10ff */
[----:B------:R-:W-:Y:S01]  /*ac10*/  IMAD.IADD R239, R239, 0x1, -R0 ;  /* 0x00000001efef7824 */ /* 0x000fe200078e0a00 */
[----:B------:R-:W-:Y:S01]  /*ac20*/  @P0 LOP3.LUT R196, R196, 0x800, RZ, 0xfc, !PT ;  /* 0x00000800c4c40812 */ /* 0x000fe200078efcff */
[----:B------:R-:W-:Y:S01]  /*ac30*/  IMAD.IADD R238, R238, 0x1, -R13 ;  /* 0x00000001eeee7824 */ /* 0x000fe200078e0a0d */
[----:B------:R-:W-:Y:S01]  /*ac40*/  SHF.R.S32.HI R241, RZ, 0x2, R11 ;  /* 0x00000002fff17819 */ /* 0x000fe2000001140b */
[----:B------:R-:W-:Y:S01]  /*ac50*/  IMAD.SHL.U32 R239, R239, 0x10, RZ ;  /* 0x00000010efef7824 */ /* 0x000fe200078e00ff */
[----:B------:R-:W-:Y:S01]  /*ac60*/  LOP3.LUT R11, R11, 0x7ffffffc, RZ, 0xc0, !PT ;  /* 0x7ffffffc0b0b7812 */ /* 0x000fe200078ec0ff */
[----:B------:R-:W-:Y:S01]  /*ac70*/  IMAD.SHL.U32 R238, R238, 0x8, RZ ;  /* 0x00000008eeee7824 */ /* 0x000fe200078e00ff */
[----:B------:R3:W4:Y:S01]  /*ac80*/  MUFU.TANH R189, R32 ;  /* 0x0000002000bd7308 */ /* 0x0007220000002400 */
[----:B------:R-:W-:Y:S01]  /*ac90*/  FMUL.FTZ R13, R41, c[0x0][0x320] ;  /* 0x0000c800290d7a20 */ /* 0x000fe20000410000 */
[----:B------:R-:W-:Y:S01]  /*aca0*/  LOP3.LUT R196, R196, 0xffffefff, RZ, 0xc0, !PT ;  /* 0xffffefffc4c47812 */ /* 0x000fe200078ec0ff */
[----:B------:R-:W-:Y:S01]  /*acb0*/  IMAD.IADD R240, R2, 0x1, -R11 ;  /* 0x0000000102f07824 */ /* 0x000fe200078e0a0b */
[----:B------:R-:W0:Y:S01]  /*acc0*/  LDGDEPBAR ;  /* 0x00000000000079af */ /* 0x000e220000000000 */
[----:B------:R-:W-:-:S02]  /*acd0*/  FMUL.FTZ R11, R52, c[0x0][0x320] ;  /* 0x0000c800340b7a20 */ /* 0x000fc40000410000 */
[----:B------:R-:W-:Y:S01]  /*ace0*/  IMAD.SHL.U32 R240, R240, 0x2, RZ ;  /* 0x00000002f0f07824 */ /* 0x000fe200078e00ff */
[----:B------:R3:W1:Y:S03]  /*acf0*/  MUFU.TANH R195, R33 ;  /* 0x0000002100c37308 */ /* 0x0006660000002400 */
[--C-:B------:R-:W-:Y:S01]  /*ad00*/  IMAD.IADD R20, R23, 0x1, -R240.reuse ;  /* 0x0000000117147824 */ /* 0x100fe200078e0af0 */
[----:B------:R-:W-:Y:S01]  /*ad10*/  IADD3 R25, -R240, 0x1, R23 ;  /* 0x00000001f0197810 */ /* 0x000fe20007ffe117 */
[----:B------:R-:W-:-:S03]  /*ad20*/  IMAD.IADD R2, R77, 0x1, -R240 ;  /* 0x000000014d027824 */ /* 0x000fc600078e0af0 */
[----:B------:R3:W1:Y:S08]  /*ad30*/  MUFU.TANH R191, R60 ;  /* 0x0000003c00bf7308 */ /* 0x0006700000002400 */
[----:B------:R3:W1:Y:S08]  /*ad40*/  MUFU.TANH R193, R61 ;  /* 0x0000003d00c17308 */ /* 0x0006700000002400 */
[----:B------:R-:W1:Y:S08]  /*ad50*/  MUFU.TANH R15, R15 ;  /* 0x0000000f000f7308 */ /* 0x000e700000002400 */
[----:B------:R-:W1:Y:S08]  /*ad60*/  MUFU.TANH R13, R13 ;  /* 0x0000000d000d7308 */ /* 0x000e700000002400 */
[----:B------:R-:W1:Y:S01]  /*ad70*/  MUFU.TANH R11, R11 ;  /* 0x0000000b000b7308 */ /* 0x000e620000002400 */
[----:B--2---:R-:W-:-:S05]  /*ad80*/  IMAD R0, R170, 0x80, R241 ;  /* 0x00000080aa007824 */ /* 0x004fca00078e02f1 */
[----:B------:R-:W-:-:S05]  /*ad90*/  IADD3 R0, R238, R0, R239 ;  /* 0x00000000ee007210 */ /* 0x000fca0007ffe0ef */
[----:B------:R-:W-:-:S05]  /*ada0*/  @P0 IMAD.HI.U32 R12, R0, c[0x0][0x2c8], RZ ;  /* 0x0000b200000c0a27 */ /* 0x000fca00078e00ff */
[----:B------:R-:W-:Y:S01]  /*adb0*/  @P0 SHF.R.U32.HI R0, RZ, c[0x0][0x2cc], R12 ;  /* 0x0000b300ff000a19 */ /* 0x000fe2000001160c */
[----:B------:R-:W-:Y:S01]  /*adc0*/  IMAD.IADD R12, R25, 0x1, -R242 ;  /* 0x00000001190c7824 */ /* 0x000fe200078e0af2 */
[----:B------:R-:W-:-:S03]  /*add0*/  ISETP.GE.AND P0, PT, R197, 0x1, PT ;  /* 0x00000001c500780c */ /* 0x000fc60003f06270 */
[----:B------:R-:W2:Y:S01]  /*ade0*/  SHFL.IDX PT, R21, R0, RZ, 0x1c1f ;  /* 0x001c1fff00157589 */ /* 0x000ea200000e0000 */
[C---:B------:R-:W-:Y:S02]  /*adf0*/  IADD3 R14, R12.reuse, c[0x0][0x328], RZ ;  /* 0x0000ca000c0e7a10 */ /* 0x040fe40007ffe0ff */
[----:B------:R-:W-:-:S07]  /*ae00*/  IADD3 R12, R12, UR7, RZ ;  /* 0x000000070c0c7c10 */ /* 0x000fce000fffe0ff */
[----:B------:R-:W-:Y:S01]  /*ae10*/  @P0 LOP3.LUT R196, R196, 0x1000, RZ, 0xfc, !PT ;  /* 0x00001000c4c40812 */ /* 0x000fe200078efcff */
[--C-:B--2---:R-:W-:Y:S02]  /*ae20*/  IMAD.IADD R25, R14, 0x1, R21.reuse ;  /* 0x000000010e197824 */ /* 0x104fe400078e0215 */
[----:B------:R-:W-:-:S03]  /*ae30*/  IMAD.IADD R23, R12, 0x1, R21 ;  /* 0x000000010c177824 */ /* 0x000fc600078e0215 */
[----:B------:R-:W-:Y:S01]  /*ae40*/  IMNMX R24, R20, R25, PT ;  /* 0x0000001914187217 */ /* 0x000fe20003800200 */
[----:B------:R-:W-:Y:S05]  /*ae50*/  @!P0 BRA `(.L_x_1089) ;  /* 0x0000012000008947 */ /* 0x000fea0003800000 */
[----:B-1-34-:R-:W-:Y:S01]  /*ae60*/  IADD3 R21, -R242, R3, R21 ;  /* 0x00000003f2157210 */ /* 0x01afe20007ffe115 */
[----:B------:R-:W-:Y:S03]  /*ae70*/  BSSY B0, `(.L_x_1090) ;  /* 0x000000c000007945 */ /* 0x000fe60003800000 */
        /* <DEDUP_REMOVED lines=8> */
.L_x_1091:
[----:B------:R-:W-:-:S13]  /*af00*/  ISETP.NE.AND P0, PT, R197, 0x1, PT ;  /* 0x00000001c500780c */ /* 0x000fda0003f05270 */
[----:B------:R-:W-:-:S05]  /*af10*/  @P0 IMAD.HI.U32 R18, R21, c[0x0][0x330], RZ ;  /* 0x0000cc0015120a27 */ /* 0x000fca00078e00ff */
[----:B------:R-:W-:Y:S02]  /*af20*/  @P0 SHF.R.U32.HI R21, RZ, c[0x0][0x334], R18 ;  /* 0x0000cd00ff150a19 */ /* 0x000fe40000011612 */
.L_x_1092:
[----:B------:R-:W-:Y:S05]  /*af30*/  BSYNC B0 ;  /* 0x0000000000007941 */ /* 0x000fea0003800000 */
.L_x_1090:
[----:B------:R-:W-:-:S05]  /*af40*/  IMAD R18, R21, c[0x0][0x32c], R2 ;  /* 0x0000cb0015127a24 */ /* 0x000fca00078e0202 */
[----:B------:R-:W-:Y:S02]  /*af50*/  IADD3 R21, R18, c[0x0][0x32c], RZ ;  /* 0x0000cb0012157a10 */ /* 0x000fe40007ffe0ff */
[----:B------:R-:W-:Y:S02]  /*af60*/  IMNMX R23, R23, R18, !PT ;  /* 0x0000001217177217 */ /* 0x000fe40007800200 */
[----:B------:R-:W-:Y:S02]  /*af70*/  IMNMX R24, R24, R21, PT ;  /* 0x0000001518187217 */ /* 0x000fe40003800200 */
.L_x_1089:
[C---:B-1-34-:R-:W-:Y:S01]  /*af80*/  ISETP.GE.AND P0, PT, R77.reuse, 0x2, PT ;  /* 0x000000024d00780c */ /* 0x05afe20003f06270 */
[----:B------:R-:W1:Y:S01]  /*af90*/  SHFL.IDX PT, R33, R0, 0x1, 0x1c1f ;  /* 0x003c1f0000217f89 */ /* 0x000e6200000e0000 */
[----:B------:R-:W-:Y:S01]  /*afa0*/  ISETP.GE.AND P1, PT, R77, 0x9, PT ;  /* 0x000000094d00780c */ /* 0x000fe20003f26270 */
[----:B------:R-:W-:Y:S01]  /*afb0*/  FMUL.FTZ R32, R42, c[0x0][0x320] ;  /* 0x0000c8002a207a20 */ /* 0x000fe20000410000 */
[----:B------:R-:W-:Y:S01]  /*afc0*/  P2R R22, PR, RZ, 0x1 ;  /* 0x00000001ff167803 */ /* 0x000fe20000000000 */
[----:B------:R-:W-:Y:S01]  /*afd0*/  FMUL.FTZ R31, R43, c[0x0][0x320] ;  /* 0x0000c8002b1f7a20 */ /* 0x000fe20000410000 */
[----:B------:R-:W-:Y:S01]  /*afe0*/  ISETP.GT.AND P0, PT, R23, 0x1, !P0 ;  /* 0x000000011700780c */ /* 0x000fe20004704270 */
[----:B------:R-:W-:Y:S01]  /*aff0*/  FMUL.FTZ R30, R55, c[0x0][0x320] ;  /* 0x0000c800371e7a20 */ /* 0x000fe20000410000 */
[----:B------:R-:W-:Y:S01]  /*b000*/  ISETP.GE.AND P6, PT, R77, 0x12, PT ;  /* 0x000000124d00780c */ /* 0x000fe20003fc6270 */
[----:B------:R-:W-:Y:S01]  /*b010*/  FMUL.FTZ R62, R62, c[0x0][0x320] ;  /* 0x0000c8003e3e7a20 */ /* 0x000fe20000410000 */
[----:B------:R-:W-:Y:S01]  /*b020*/  ISETP.LT.OR P0, PT, R24, 0x2, P0 ;  /* 0x000000021800780c */ /* 0x000fe20000701670 */
[----:B------:R-:W-:Y:S01]  /*b030*/  FMUL.FTZ R63, R63, c[0x0][0x320] ;  /* 0x0000c8003f3f7a20 */ /* 0x000fe20000410000 */
[----:B------:R-:W-:Y:S01]  /*b040*/  ISETP.GE.AND P5, PT, R77, 0x19, PT ;  /* 0x000000194d00780c */ /* 0x000fe20003fa6270 */
[----:B------:R-:W-:Y:S01]  /*b050*/  FMUL.FTZ R35, R35, c[0x0][0x320] ;  /* 0x0000c80023237a20 */ /* 0x000fe20000410000 */
[----:B------:R-:W-:Y:S01]  /*b060*/  FSEL R21, R8, -INF , !P0 ;  /* 0xff80000008157808 */ /* 0x000fe20004000000 */
[----:B------:R-:W-:Y:S01]  /*b070*/  FMUL.FTZ R34, R34, c[0x0][0x320] ;  /* 0x0000c80022227a20 */ /* 0x000fe20000410000 */
[----:B------:R-:W-:Y:S01]  /*b080*/  ISETP.GT.AND P0, PT, R23, 0x8, !P1 ;  /* 0x000000081700780c */ /* 0x000fe20004f04270 */
[----:B------:R2:W3:Y:S01]  /*b090*/  MUFU.TANH R192, R62 ;  /* 0x0000003e00c07308 */ /* 0x0004e20000002400 */
[----:B------:R-:W-:-:S02]  /*b0a0*/  P2R R8, PR, RZ, 0x2 ;  /* 0x00000002ff087803 */ /* 0x000fc40000000000 */
[----:B------:R-:W-:Y:S02]  /*b0b0*/  ISETP.LT.OR P0, PT, R24, 0x9, P0 ;  /* 0x000000091800780c */ /* 0x000fe40000701670 */
[----:B------:R-:W-:Y:S02]  /*b0c0*/  ISETP.GE.AND P1, PT, R77, 0xa, PT ;  /* 0x0000000a4d00780c */ /* 0x000fe40003f26270 */
[----:B------:R-:W-:Y:S01]  /*b0d0*/  FSEL R19, R19, -INF , !P0 ;  /* 0xff80000013137808 */ /* 0x000fe20004000000 */
[----:B------:R2:W4:Y:S01]  /*b0e0*/  MUFU.TANH R190, R63 ;  /* 0x0000003f00be7308 */ /* 0x0005220000002400 */
[----:B------:R-:W-:Y:S01]  /*b0f0*/  ISETP.GT.AND P0, PT, R23, 0x9, !P1 ;  /* 0x000000091700780c */ /* 0x000fe20004f04270 */
[--C-:B-1----:R-:W-:Y:S01]  /*b100*/  IMAD.IADD R29, R14, 0x1, R33.reuse ;  /* 0x000000010e1d7824 */ /* 0x102fe200078e0221 */
[----:B------:R-:W-:Y:S01]  /*b110*/  P2R R26, PR, RZ, 0x2 ;  /* 0x00000002ff1a7803 */ /* 0x000fe20000000000 */
[----:B------:R-:W-:Y:S01]  /*b120*/  IMAD.IADD R0, R12, 0x1, R33 ;  /* 0x000000010c007824 */ /* 0x000fe200078e0221 */
[----:B------:R-:W-:-:S02]  /*b130*/  ISETP.LT.OR P0, PT, R24, 0xa, P0 ;  /* 0x0000000a1800780c */ /* 0x000fc40000701670 */
[----:B------:R-:W-:Y:S01]  /*b140*/  ISETP.GE.AND P1, PT, R77, 0x11, PT ;  /* 0x000000114d00780c */ /* 0x000fe20003f26270 */
[----:B------:R2:W1:Y:S01]  /*b150*/  MUFU.TANH R194, R35 ;  /* 0x0000002300c27308 */ /* 0x0004620000002400 */
[----:B------:R-:W-:Y:S02]  /*b160*/  FSEL R17, R17, -INF , !P0 ;  /* 0xff80000011117808 */ /* 0x000fe40004000000 */
[----:B------:R-:W-:Y:S02]  /*b170*/  ISETP.GT.AND P0, PT, R23, 0x10, !P1 ;  /* 0x000000101700780c */ /* 0x000fe40004f04270 */
[C---:B------:R-:W-:Y:S02]  /*b180*/  ISETP.GE.AND P4, PT, R77.reuse, 0x1a, PT ;  /* 0x0000001a4d00780c */ /* 0x040fe40003f86270 */
[----:B------:R-:W-:Y:S01]  /*b190*/  ISETP.LT.OR P0, PT, R24, 0x11, P0 ;  /* 0x000000111800780c */ /* 0x000fe20000701670 */
[----:B------:R-:W1:Y:S01]  /*b1a0*/  MUFU.TANH R32, R32 ;  /* 0x0000002000207308 */ /* 0x000e620000002400 */
[----:B------:R-:W-:-:S02]  /*b1b0*/  ISETP.GE.AND P3, PT, R77, 0x21, PT ;  /* 0x000000214d00780c */ /* 0x000fc40003f66270 */
[----:B------:R-:W-:Y:S02]  /*b1c0*/  FSEL R15, R15, -INF , !P0 ;  /* 0xff8000000f0f7808 */ /* 0x000fe40004000000 */
[----:B------:R-:W-:Y:S02]  /*b1d0*/  ISETP.GT.AND P0, PT, R23, 0x11, !P6 ;  /* 0x000000111700780c */ /* 0x000fe40007704270 */
[----:B------:R-:W-:Y:S01]  /*b1e0*/  ISETP.GE.AND P2, PT, R77, 0x22, PT ;  /* 0x000000224d00780c */ /* 0x000fe20003f46270 */
[----:B------:R-:W1:Y:S01]  /*b1f0*/  MUFU.TANH R31, R31 ;  /* 0x0000001f001f7308 */ /* 0x000e620000002400 */
[----:B------:R-:W-:Y:S02]  /*b200*/  ISETP.LT.OR P0, PT, R24, 0x12, P0 ;  /* 0x000000121800780c */ /* 0x000fe40000701670 */
[----:B------:R-:W-:Y:S02]  /*b210*/  P2R R25, PR, RZ, 0x2 ;  /* 0x00000002ff197803 */ /* 0x000fe40000000000 */
[----:B------:R-:W-:-:S02]  /*b220*/  FSEL R13, R13, -INF , !P0 ;  /* 0xff8000000d0d7808 */ /* 0x000fc40004000000 */
[----:B------:R-:W-:Y:S01]  /*b230*/  ISETP.GT.AND P0, PT, R23, 0x18, !P5 ;  /* 0x000000181700780c */ /* 0x000fe20006f04270 */
[----:B------:R2:W1:Y:S01]  /*b240*/  MUFU.TANH R250, R34 ;  /* 0x0000002200fa7308 */ /* 0x0004620000002400 */
[----:B------:R-:W-:Y:S02]  /*b250*/  ISETP.GE.AND P1, PT, R77, 0x29, PT ;  /* 0x000000294d00780c */ /* 0x000fe40003f26270 */
[----:B------:R-:W-:Y:S02]  /*b260*/  ISETP.LT.OR P0, PT, R24, 0x19, P0 ;  /* 0x000000191800780c */ /* 0x000fe40000701670 */
[----:B------:R-:W-:Y:S02]  /*b270*/  IMNMX R29, R20, R29, PT ;  /* 0x0000001d141d7217 */ /* 0x000fe40003800200 */
[----:B------:R-:W-:Y:S01]  /*b280*/  FSEL R11, R11, -INF , !P0 ;  /* 0xff8000000b0b7808 */ /* 0x000fe20004000000 */
[----:B------:R-:W1:Y:S01]  /*b290*/  MUFU.TANH R30, R30 ;  /* 0x0000001e001e7308 */ /* 0x000e620000002400 */
[----:B------:R-:W-:-:S04]  /*b2a0*/  ISETP.GT.AND P0, PT, R23, 0x19, !P4 ;  /* 0x000000191700780c */ /* 0x000fc80006704270 */
[----:B------:R-:W-:-:S04]  /*b2b0*/  ISETP.LT.OR P0, PT, R24, 0x1a, P0 ;  /* 0x0000001a1800780c */ /* 0x000fc80000701670 */
[----:B------:R-:W-:Y:S02]  /*b2c0*/  FSEL R9, R9, -INF , !P0 ;  /* 0xff80000009097808 */ /* 0x000fe40004000000 */
        /* <DEDUP_REMOVED lines=9> */
[----:B------:R-:W-:-:S04]  /*b360*/  ISETP.GE.AND P0, PT, R77, 0x1, PT ;  /* 0x000000014d00780c */ /* 0x000fc80003f06270 */
[----:B------:R-:W-:Y:S02]  /*b370*/  P2R R27, PR, RZ, 0x1 ;  /* 0x00000001ff1b7803 */ /* 0x000fe40000000000 */
[----:B------:R-:W-:-:S04]  /*b380*/  ISETP.GT.AND P0, PT, R23, RZ, !P0 ;  /* 0x000000ff1700720c */ /* 0x000fc80004704270 */
[----:B------:R-:W-:-:S04]  /*b390*/  ISETP.LT.OR P0, PT, R24, 0x1, P0 ;  /* 0x000000011800780c */ /* 0x000fc80000701670 */
[----:B------:R-:W-:Y:S01]  /*b3a0*/  FSEL R18, R6, -INF , !P0 ;  /* 0xff80000006127808 */ /* 0x000fe20004000000 */
[----:B------:R-:W-:Y:S01]  /*b3b0*/  FMUL.FTZ R6, R47, c[0x0][0x320] ;  /* 0x0000c8002f067a20 */ /* 0x000fe20000410000 */
[----:B------:R-:W-:-:S04]  /*b3c0*/  ISETP.GE.AND P0, PT, R77, 0x2a, PT ;  /* 0x0000002a4d00780c */ /* 0x000fc80003f06270 */
[----:B------:R-:W-:Y:S01]  /*b3d0*/  P2R R28, PR, RZ, 0x1 ;  /* 0x00000001ff1c7803 */ /* 0x000fe20000000000 */
[----:B------:R-:W1:Y:S01]  /*b3e0*/  MUFU.TANH R6, R6 ;  /* 0x0000000600067308 */ /* 0x000e620000002400 */
[----:B------:R-:W-:Y:S01]  /*b3f0*/  ISETP.GT.AND P0, PT, R23, 0x29, !P0 ;  /* 0x000000291700780c */ /* 0x000fe20004704270 */
[----:B------:R-:W-:-:S03]  /*b400*/  FMUL.FTZ R23, R54, c[0x0][0x320] ;  /* 0x0000c80036177a20 */ /* 0x000fc60000410000 */
[----:B------:R-:W-:Y:S01]  /*b410*/  ISETP.LT.OR P0, PT, R24, 0x2a, P0 ;  /* 0x0000002a1800780c */ /* 0x000fe20000701670 */
[----:B------:R-:W-:Y:S02]  /*b420*/  FMUL.FTZ R24, R46, c[0x0][0x320] ;  /* 0x0000c8002e187a20 */ /* 0x000fe40000410000 */
[----:B------:R-:W1:Y:S01]  /*b430*/  MUFU.TANH R23, R23 ;  /* 0x0000001700177308 */ /* 0x000e620000002400 */
[----:B------:R-:W-:Y:S02]  /*b440*/  FSEL R193, R193, -INF , !P0 ;  /* 0xff800000c1c17808 */ /* 0x000fe40004000000 */
[----:B------:R-:W-:-:S05]  /*b450*/  ISETP.GE.AND P0, PT, R197, 0x1, PT ;  /* 0x00000001c500780c */ /* 0x000fca0003f06270 */
[----:B------:R-:W1:Y:S08]  /*b460*/  MUFU.TANH R24, R24 ;  /* 0x0000001800187308 */ /* 0x000e700000002400 */
[----:B------:R-:W-:Y:S05]  /*b470*/  @!P0 BRA `(.L_x_1093) ;  /* 0x0000012000008947 */ /* 0x000fea0003800000 */
[----:B--234-:R-:W-:Y:S01]  /*b480*/  IADD3 R33, -R242, R3, R33 ;  /* 0x00000003f2217210 */ /* 0x01cfe20007ffe121 */
        /* <DEDUP_REMOVED lines=9> */
.L_x_1095:
[----:B------:R-:W-:-:S13]  /*b520*/  ISETP.NE.AND P0, PT, R197, 0x1, PT ;  /* 0x00000001c500780c */ /* 0x000fda0003f05270 */
[----:B------:R-:W-:-:S05]  /*b530*/  @P0 IMAD.HI.U32 R12, R33, c[0x0][0x330], RZ ;  /* 0x0000cc00210c0a27 */ /* 0x000fca00078e00ff */
[----:B------:R-:W-:Y:S02]  /*b540*/  @P0 SHF.R.U32.HI R33, RZ, c[0x0][0x334], R12 ;  /* 0x0000cd00ff210a19 */ /* 0x000fe4000001160c */
.L_x_1096:
[----:B------:R-:W-:Y:S05]  /*b550*/  BSYNC B0 ;  /* 0x0000000000007941 */ /* 0x000fea0003800000 */
.L_x_1094:
[----:B------:R-:W-:-:S05]  /*b560*/  IMAD R33, R33, c[0x0][0x32c], R2 ;  /* 0x0000cb0021217a24 */ /* 0x000fca00078e0202 */
[----:B------:R-:W-:Y:S02]  /*b570*/  IADD3 R2, R33, c[0x0][0x32c], RZ ;  /* 0x0000cb0021027a10 */ /* 0x000fe40007ffe0ff */
[----:B------:R-:W-:Y:S02]  /*b580*/  IMNMX R0, R0, R33, !PT ;  /* 0x0000002100007217 */ /* 0x000fe40007800200 */
[----:B------:R-:W-:Y:S02]  /*b590*/  IMNMX R29, R29, R2, PT ;  /* 0x000000021d1d7217 */ /* 0x000fe40003800200 */
.L_x_1093:
[----:B--234-:R-:W-:Y:S01]  /*b5a0*/  ISETP.NE.AND P0, PT, R22, RZ, PT ;  /* 0x000000ff1600720c */ /* 0x01cfe20003f05270 */
[----:B------:R-:W2:Y:S01]  /*b5b0*/  LDL R180, [R1+0x64] ;  /* 0x0000640001b47983 */ /* 0x000ea20000100800 */
[----:B------:R-:W-:Y:S01]  /*b5c0*/  FMNMX.FTZ R2, R18, R21, !PT ;  /* 0x0000001512027209 */ /* 0x000fe20007810000 */
[----:B------:R-:W-:Y:S01]  /*b5d0*/  IMAD.SHL.U32 R216, R4, 0x2, RZ ;  /* 0x0000000204d87824 */ /* 0x000fe200078e00ff */
[----:B------:R-:W-:Y:S01]  /*b5e0*/  ISETP.GT.AND P0, PT, R0, 0x1, !P0 ;  /* 0x000000010000780c */ /* 0x000fe20004704270 */
[----:B------:R-:W2:Y:S01]  /*b5f0*/  LDL R177, [R1+0x58] ;  /* 0x0000580001b17983 */ /* 0x000ea20000100800 */
[----:B------:R-:W-:Y:S01]  /*b600*/  FMNMX.FTZ R2, R19, R2, !PT ;  /* 0x0000000213027209 */ /* 0x000fe20007810000 */
[--C-:B------:R-:W-:Y:S01]  /*b610*/  IMAD R214, R7, 0x2, R216.reuse ;  /* 0x0000000207d67824 */ /* 0x100fe200078e02d8 */
[----:B------:R-:W-:Y:S01]  /*b620*/  ISETP.LT.OR P0, PT, R29, 0x2, P0 ;  /* 0x000000021d00780c */ /* 0x000fe20000701670 */
[----:B------:R-:W-:Y:S01]  /*b630*/  IMAD R213, R5, 0x2, R216 ;  /* 0x0000000205d57824 */ /* 0x000fe200078e02d8 */
[----:B------:R-:W-:Y:S01]  /*b640*/  FMNMX.FTZ R2, R17, R2, !PT ;  /* 0x0000000211027209 */ /* 0x000fe20007810000 */
[----:B------:R-:W-:Y:S01]  /*b650*/  IMAD R212, R5, 0x2, R214 ;  /* 0x0000000205d47824 */ /* 0x000fe200078e02d6 */
[----:B------:R-:W-:Y:S01]  /*b660*/  FSEL R22, R10, -INF , !P0 ;  /* 0xff8000000a167808 */ /* 0x000fe20004000000 */
[----:B------:R-:W-:Y:S01]  /*b670*/  LDSM.16.MT88.4 R140, [R214+0x4080] ;  /* 0x00408000d68c783b */ /* 0x000fe20000004200 */
[----:B------:R-:W-:-:S02]  /*b680*/  ISETP.NE.AND P0, PT, R8, RZ, PT ;  /* 0x000000ff0800720c */ /* 0x000fc40003f05270 */
[----:B------:R-:W-:Y:S01]  /*b690*/  FMNMX.FTZ R2, R15, R2, !PT ;  /* 0x000000020f027209 */ /* 0x000fe20007810000 */
[----:B------:R-:W-:Y:S01]  /*b6a0*/  LDSM.16.MT88.4 R148, [R216+0x4080] ;  /* 0x00408000d894783b */ /* 0x000fe20000004200 */
[----:B------:R-:W-:Y:S02]  /*b6b0*/  ISETP.GT.AND P0, PT, R0, 0x8, !P0 ;  /* 0x000000080000780c */ /* 0x000fe40004704270 */
[----:B------:R-:W-:Y:S01]  /*b6c0*/  FMNMX.FTZ R2, R13, R2, !PT ;  /* 0x000000020d027209 */ /* 0x000fe20007810000 */
[----:B------:R-:W-:Y:S01]  /*b6d0*/  LDSM.16.MT88.4 R132, [R213+0x4080] ;  /* 0x00408000d584783b */ /* 0x000fe20000004200 */
[----:B------:R-:W-:Y:S02]  /*b6e0*/  ISETP.LT.OR P0, PT, R29, 0x9, P0 ;  /* 0x000000091d00780c */ /* 0x000fe40000701670 */
[----:B------:R-:W-:Y:S01]  /*b6f0*/  FMNMX.FTZ R2, R11, R2, !PT ;  /* 0x000000020b027209 */ /* 0x000fe20007810000 */
[----:B------:R-:W-:Y:S01]  /*b700*/  LDSM.16.MT88.4 R40, [R216+0x5880] ;  /* 0x00588000d828783b */ /* 0x000fe20000004200 */
[----:B-1----:R-:W-:-:S02]  /*b710*/  FSEL R20, R24, -INF , !P0 ;  /* 0xff80000018147808 */ /* 0x002fc40004000000 */
[----:B------:R-:W-:Y:S01]  /*b720*/  ISETP.NE.AND P0, PT, R26, RZ, PT ;  /* 0x000000ff1a00720c */ /* 0x000fe20003f05270 */
[----:B------:R-:W-:Y:S01]  /*b730*/  LDSM.16.MT88.4 R48, [R214+0x5880] ;  /* 0x00588000d630783b */ /* 0x000fe20000004200 */
[----:B------:R-:W-:Y:S02]  /*b740*/  FMNMX.FTZ R2, R9, R2, !PT ;  /* 0x0000000209027209 */ /* 0x000fe40007810000 */
[----:B------:R-:W-:Y:S01]  /*b750*/  ISETP.GT.AND P0, PT, R0, 0x9, !P0 ;  /* 0x000000090000780c */ /* 0x000fe20004704270 */
[----:B------:R-:W-:Y:S01]  /*b760*/  LDSM.16.MT88.4 R56, [R213+0x5880] ;  /* 0x00588000d538783b */ /* 0x000fe20000004200 */
[----:B------:R-:W-:Y:S02]  /*b770*/  FMNMX.FTZ R2, R189, R2, !PT ;  /* 0x00000002bd027209 */ /* 0x000fe40007810000 */
[----:B------:R-:W-:Y:S01]  /*b780*/  ISETP.LT.OR P0, PT, R29, 0xa, P0 ;  /* 0x0000000a1d00780c */ /* 0x000fe20000701670 */
[----:B------:R-:W-:Y:S01]  /*b790*/  LDSM.16.MT88.4 R64, [R212+0x5880] ;  /* 0x00588000d440783b */ /* 0x000fe20000004200 */
[----:B------:R-:W-:-:S02]  /*b7a0*/  FMNMX.FTZ R2, R195, R2, !PT ;  /* 0x00000002c3027209 */ /* 0x000fc40007810000 */
[----:B------:R-:W-:Y:S01]  /*b7b0*/  FSEL R6, R6, -INF , !P0 ;  /* 0xff80000006067808 */ /* 0x000fe20004000000 */
[----:B------:R-:W-:Y:S01]  /*b7c0*/  LDSM.16.MT88.4 R72, [R216+0x7080] ;  /* 0x00708000d848783b */ /* 0x000fe20000004200 */
[----:B------:R-:W-:Y:S02]  /*b7d0*/  ISETP.NE.AND P0, PT, R25, RZ, PT ;  /* 0x000000ff1900720c */ /* 0x000fe40003f05270 */
[----:B------:R-:W-:Y:S01]  /*b7e0*/  FMNMX.FTZ R2, R191, R2, !PT ;  /* 0x00000002bf027209 */ /* 0x000fe20007810000 */
[----:B------:R-:W-:Y:S01]  /*b7f0*/  LDSM.16.MT88.4 R80, [R214+0x7080] ;  /* 0x00708000d650783b */ /* 0x000fe20000004200 */
[----:B------:R-:W-:Y:S02]  /*b800*/  ISETP.GT.AND P0, PT, R0, 0x10, !P0 ;  /* 0x000000100000780c */ /* 0x000fe40004704270 */
[----:B------:R-:W-:Y:S01]  /*b810*/  FMNMX.FTZ R2, R193, R2, !PT ;  /* 0x00000002c1027209 */ /* 0x000fe20007810000 */
[----:B------:R-:W-:Y:S01]  /*b820*/  LDSM.16.MT88.4 R88, [R213+0x7080] ;  /* 0x00708000d558783b */ /* 0x000fe20000004200 */
[----:B------:R-:W-:-:S03]  /*b830*/  ISETP.LT.OR P0, PT, R29, 0x11, P0 ;  /* 0x000000111d00780c */ /* 0x000fc60000701670 */
[----:B------:R-:W1:Y:S01]  /*b840*/  SHFL.BFLY PT, R25, R2, 0x2, 0x1f ;  /* 0x0c401f0002197f89 */ /* 0x000e6200000e0000 */
[----:B------:R-:W-:Y:S02]  /*b850*/  FSEL R10, R32, -INF , !P0 ;  /* 0xff800000200a7808 */ /* 0x000fe40004000000 */
[----:B------:R-:W-:Y:S01]  /*b860*/  ISETP.GT.AND P0, PT, R0, 0x11, !P6 ;  /* 0x000000110000780c */ /* 0x000fe20007704270 */
[----:B------:R-:W-:Y:S01]  /*b870*/  LDSM.16.MT88.4 R32, [R212+0x4080] ;  /* 0x00408000d420783b */ /* 0x000fe20000004200 */
[----:B------:R-:W-:Y:S02]  /*b880*/  ISETP.NE.AND P6, PT, R28, RZ, PT ;  /* 0x000000ff1c00720c */ /* 0x000fe40003fc5270 */
[----:B------:R-:W-:Y:S01]  /*b890*/  ISETP.LT.OR P0, PT, R29, 0x12, P0 ;  /* 0x000000121d00780c */ /* 0x000fe20000701670 */
[----:B------:R-:W-:Y:S03]  /*b8a0*/  LDSM.16.MT88.4 R96, [R212+0x7080] ;  /* 0x00708000d460783b */ /* 0x000fe60000004200 */
[----:B------:R-:W-:Y:S01]  /*b8b0*/  FSEL R8, R31, -INF , !P0 ;  /* 0xff8000001f087808 */ /* 0x000fe20004000000 */
[----:B------:R-:W-:Y:S01]  /*b8c0*/  LDSM.16.MT88.4 R104, [R216+0x8880] ;  /* 0x00888000d868783b */ /* 0x000fe20000004200 */
[----:B------:R-:W-:-:S02]  /*b8d0*/  ISETP.GT.AND P0, PT, R0, 0x18, !P5 ;  /* 0x000000180000780c */ /* 0x000fc40006f04270 */
[----:B------:R-:W-:Y:S01]  /*b8e0*/  ISETP.NE.AND P5, PT, R27, RZ, PT ;  /* 0x000000ff1b00720c */ /* 0x000fe20003fa5270 */
[----:B------:R-:W-:Y:S01]  /*b8f0*/  LDSM.16.MT88.4 R112, [R214+0x8880] ;  /* 0x00888000d670783b */ /* 0x000fe20000004200 */
[----:B------:R-:W-:-:S03]  /*b900*/  ISETP.LT.OR P0, PT, R29, 0x19, P0 ;  /* 0x000000191d00780c */ /* 0x000fc60000701670 */
[----:B------:R-:W-:Y:S01]  /*b910*/  LDSM.16.MT88.4 R120, [R213+0x8880] ;  /* 0x00888000d578783b */ /* 0x000fe20000004200 */
[----:B------:R-:W-:Y:S02]  /*b920*/  FSEL R14, R23, -INF , !P0 ;  /* 0xff800000170e7808 */ /* 0x000fe40004000000 */
[----:B------:R-:W-:Y:S01]  /*b930*/  ISETP.GT.AND P0, PT, R0, 0x19, !P4 ;  /* 0x000000190000780c */ /* 0x000fe20006704270 */
[----:B------:R-:W-:Y:S01]  /*b940*/  LDSM.16.MT88.4 R164, [R216+0x6080] ;  /* 0x00608000d8a4783b */ /* 0x000fe20000004200 */
[----:B-1----:R-:W-:Y:S02]  /*b950*/  FMNMX.FTZ R25, R2, R25, !PT ;  /* 0x0000001902197209 */ /* 0x002fe40007810000 */
[----:B------:R-:W-:Y:S01]  /*b960*/  ISETP.LT.OR P0, PT, R29, 0x1a, P0 ;  /* 0x0000001a1d00780c */ /* 0x000fe20000701670 */
[----:B------:R-:W-:Y:S03]  /*b970*/  LDSM.16.MT88.4 R160, [R213+0x6080] ;  /* 0x00608000d5a0783b */ /* 0x000fe60000004200 */
[----:B------:R-:W-:Y:S01]  /*b980*/  FSEL R12, R30, -INF , !P0 ;  /* 0xff8000001e0c7808 */ /* 0x000fe20004000000 */
[----:B------:R-:W-:Y:S01]  /*b990*/  LDSM.16.MT88.4 R156, [R216+0x7880] ;  /* 0x00788000d89c783b */ /* 0x000fe20000004200 */
        /* <DEDUP_REMOVED lines=9> */
[----:B------:R-:W-:-:S04]  /*ba30*/  ISETP.GT.AND P0, PT, R0, RZ, !P5 ;  /* 0x000000ff0000720c */ /* 0x000fc80006f04270 */
[----:B------:R-:W-:-:S04]  /*ba40*/  ISETP.LT.OR P0, PT, R29, 0x1, P0 ;  /* 0x000000011d00780c */ /* 0x000fc80000701670 */
[----:B------:R-:W-:Y:S02]  /*ba50*/  FSEL R16, R16, -INF , !P0 ;  /* 0xff80000010107808 */ /* 0x000fe40004000000 */
[----:B------:R-:W-:Y:S02]  /*ba60*/  ISETP.GT.AND P0, PT, R0, 0x29, !P6 ;  /* 0x000000290000780c */ /* 0x000fe40007704270 */
[----:B------:R-:W-:Y:S01]  /*ba70*/  FMNMX.FTZ R23, R16, R22, !PT ;  /* 0x0000001610177209 */ /* 0x000fe20007810000 */
[----:B------:R-:W1:Y:S01]  /*ba80*/  SHFL.BFLY PT, R0, R25, 0x1, 0x1f ;  /* 0x0c201f0019007f89 */ /* 0x000e6200000e0000 */
[----:B------:R-:W-:Y:S02]  /*ba90*/  ISETP.LT.OR P0, PT, R29, 0x2a, P0 ;  /* 0x0000002a1d00780c */ /* 0x000fe40000701670 */
[----:B------:R-:W-:Y:S02]  /*baa0*/  FMNMX.FTZ R23, R20, R23, !PT ;  /* 0x0000001714177209 */ /* 0x000fe40007810000 */
[----:B------:R-:W-:-:S02]  /*bab0*/  FSEL R190, R190, -INF , !P0 ;  /* 0xff800000bebe7808 */ /* 0x000fc40004000000 */
[----:B------:R-:W-:-:S04]  /*bac0*/  FMNMX.FTZ R23, R6, R23, !PT ;  /* 0x0000001706177209 */ /* 0x000fc80007810000 */
[----:B------:R-:W-:-:S04]  /*bad0*/  FMNMX.FTZ R23, R10, R23, !PT ;  /* 0x000000170a177209 */ /* 0x000fc80007810000 */
[----:B------:R-:W-:-:S04]  /*bae0*/  FMNMX.FTZ R23, R8, R23, !PT ;  /* 0x0000001708177209 */ /* 0x000fc80007810000 */
[----:B------:R-:W-:-:S04]  /*baf0*/  FMNMX.FTZ R23, R14, R23, !PT ;  /* 0x000000170e177209 */ /* 0x000fc80007810000 */
[----:B------:R-:W-:Y:S02]  /*bb00*/  FMNMX.FTZ R23, R12, R23, !PT ;  /* 0x000000170c177209 */ /* 0x000fe40007810000 */
[----:B-1----:R-:W-:Y:S02]  /*bb10*/  FMNMX.FTZ R0, R25, R0, !PT ;  /* 0x0000000019007209 */ /* 0x002fe40007810000 */
[----:B------:R-:W-:Y:S02]  /*bb20*/  FMNMX.FTZ R23, R250, R23, !PT ;  /* 0x00000017fa177209 */ /* 0x000fe40007810000 */
[C---:B------:R-:W-:Y:S01]  /*bb30*/  FSETP.NEU.FTZ.AND P0, PT, R0.reuse, -INF , PT ;  /* 0xff8000000000780b */ /* 0x040fe20003f1d000 */
[----:B------:R-:W-:Y:S01]  /*bb40*/  FMUL.FTZ R252, R0, c[0x0][0x2d0] ;  /* 0x0000b40000fc7a20 */ /* 0x000fe20000410000 */
[----:B------:R-:W-:-:S04]  /*bb50*/  FMNMX.FTZ R23, R194, R23, !PT ;  /* 0x00000017c2177209 */ /* 0x000fc80007810000 */
[----:B------:R-:W-:Y:S02]  /*bb60*/  FMNMX.FTZ R23, R192, R23, !PT ;  /* 0x00000017c0177209 */ /* 0x000fe40007810000 */
[----:B------:R-:W-:Y:S02]  /*bb70*/  FSEL R252, R252, RZ, P0 ;  /* 0x000000fffcfc7208 */ /* 0x000fe40000000000 */
[----:B------:R-:W-:-:S03]  /*bb80*/  FMNMX.FTZ R24, R190, R23, !PT ;  /* 0x00000017be187209 */ /* 0x000fc60007810000 */
[--C-:B------:R-:W-:Y:S02]  /*bb90*/  FFMA.FTZ R176, R18, c[0x0][0x2d0], -R252.reuse ;  /* 0x0000b40012b07a23 */ /* 0x100fe400000108fc */
[----:B------:R-:W1:Y:S01]  /*bba0*/  SHFL.BFLY PT, R23, R24, 0x2, 0x1f ;  /* 0x0c401f0018177f89 */ /* 0x000e6200000e0000 */
[--C-:B------:R-:W-:Y:S02]  /*bbb0*/  FFMA.FTZ R173, R21, c[0x0][0x2d0], -R252.reuse ;  /* 0x0000b40015ad7a23 */ /* 0x100fe400000108fc */
[--C-:B------:R-:W-:Y:S01]  /*bbc0*/  FFMA.FTZ R172, R19, c[0x0][0x2d0], -R252.reuse ;  /* 0x0000b40013ac7a23 */ /* 0x100fe200000108fc */
[----:B------:R-:W-:Y:S01]  /*bbd0*/  MUFU.EX2 R176, R176 ;  /* 0x000000b000b07308 */ /* 0x000fe20000000800 */
[--C-:B------:R-:W-:Y:S02]  /*bbe0*/  FFMA.FTZ R169, R17, c[0x0][0x2d0], -R252.reuse ;  /* 0x0000b40011a97a23 */ /* 0x100fe400000108fc */
[--C-:B------:R-:W-:Y:S02]  /*bbf0*/  FFMA.FTZ R179, R11, c[0x0][0x2d0], -R252.reuse ;  /* 0x0000b4000bb37a23 */ /* 0x100fe400000108fc */
[----:B------:R-:W-:-:S02]  /*bc00*/  FFMA.FTZ R182, R9, c[0x0][0x2d0], -R252 ;  /* 0x0000b40009b67a23 */ /* 0x000fc400000108fc */
[--C-:B------:R-:W-:Y:S01]  /*bc10*/  FFMA.FTZ R181, R15, c[0x0][0x2d0], -R252.reuse ;  /* 0x0000b4000fb57a23 */ /* 0x100fe200000108fc */
[----:B------:R-:W3:Y:S01]  /*bc20*/  MUFU.EX2 R173, R173 ;  /* 0x000000ad00ad7308 */ /* 0x000ee20000000800 */
[----:B------:R-:W-:-:S07]  /*bc30*/  FFMA.FTZ R184, R13, c[0x0][0x2d0], -R252 ;  /* 0x0000b4000db87a23 */ /* 0x000fce00000108fc */
[----:B------:R-:W-:Y:S01]  /*bc40*/  MUFU.EX2 R172, R172 ;  /* 0x000000ac00ac7308 */ /* 0x000fe20000000800 */
[----:B-1----:R-:W-:Y:S02]  /*bc50*/  FMNMX.FTZ R23, R24, R23, !PT ;  /* 0x0000001718177209 */ /* 0x002fe40007810000 */
[----:B------:R-:W-:Y:S05]  /*bc60*/  LDSM.16.MT88.4 R24, [R214+0x7880] ;  /* 0x00788000d618783b */ /* 0x000fea0000004200 */
[----:B------:R-:W1:Y:S01]  /*bc70*/  MUFU.EX2 R169, R169 ;  /* 0x000000a900a97308 */ /* 0x000e620000000800 */
[----:B---3--:R-:W-:Y:S01]  /*bc80*/  F2FP.BF16.PACK_AB R128, R173, R176 ;  /* 0x000000b0ad80723e */ /* 0x008fe200000010ff */
[----:B------:R-:W3:Y:S06]  /*bc90*/  SHFL.BFLY PT, R2, R23, 0x1, 0x1f ;  /* 0x0c201f0017027f89 */ /* 0x000eec00000e0000 */
[----:B------:R-:W-:Y:S01]  /*bca0*/  MUFU.EX2 R181, R181 ;  /* 0x000000b500b57308 */ /* 0x000fe20000000800 */
[----:B-1----:R-:W-:-:S07]  /*bcb0*/  F2FP.BF16.PACK_AB R130, R169, R172 ;  /* 0x000000aca982723e */ /* 0x002fce00000010ff */
[----:B------:R-:W-:Y:S08]  /*bcc0*/  MUFU.EX2 R184, R184 ;  /* 0x000000b800b87308 */ /* 0x000ff00000000800 */
[----:B------:R-:W-:Y:S01]  /*bcd0*/  MUFU.EX2 R179, R179 ;  /* 0x000000b300b37308 */ /* 0x000fe20000000800 */
[----:B---3--:R-:W-:-:S04]  /*bce0*/  FMNMX.FTZ R2, R23, R2, !PT ;  /* 0x0000000217027209 */ /* 0x008fc80007810000 */
[C---:B------:R-:W-:Y:S01]  /*bcf0*/  FSETP.NEU.FTZ.AND P0, PT, R2.reuse, -INF , PT ;  /* 0xff8000000200780b */ /* 0x040fe20003f1d000 */
[----:B------:R-:W-:Y:S02]  /*bd00*/  FMUL.FTZ R187, R2, c[0x0][0x2d0] ;  /* 0x0000b40002bb7a20 */ /* 0x000fe40000410000 */
[----:B------:R-:W-:Y:S03]  /*bd10*/  MUFU.EX2 R182, R182 ;  /* 0x000000b600b67308 */ /* 0x000fe60000000800 */
[----:B------:R-:W-:-:S05]  /*bd20*/  FSEL R187, R187, RZ, P0 ;  /* 0x000000ffbbbb7208 */ /* 0x000fca0000000000 */
[--C-:B------:R-:W-:Y:S02]  /*bd30*/  FFMA.FTZ R175, R16, c[0x0][0x2d0], -R187.reuse ;  /* 0x0000b40010af7a23 */ /* 0x100fe400000108bb */
[--C-:B------:R-:W-:Y:S01]  /*bd40*/  FFMA.FTZ R178, R22, c[0x0][0x2d0], -R187.reuse ;  /* 0x0000b40016b27a23 */ /* 0x100fe200000108bb */
[----:B------:R-:W-:Y:S01]  /*bd50*/  LDSM.16.MT88.4 R16, [R216+0x4880] ;  /* 0x00488000d810783b */ /* 0x000fe20000004200 */
[--C-:B------:R-:W-:Y:S02]  /*bd60*/  FFMA.FTZ R171, R20, c[0x0][0x2d0], -R187.reuse ;  /* 0x0000b40014ab7a23 */ /* 0x100fe400000108bb */
[--C-:B------:R-:W-:Y:S01]  /*bd70*/  FFMA.FTZ R174, R6, c[0x0][0x2d0], -R187.reuse ;  /* 0x0000b40006ae7a23 */ /* 0x100fe200000108bb */
[----:B------:R-:W-:Y:S01]  /*bd80*/  MUFU.EX2 R175, R175 ;  /* 0x000000af00af7308 */ /* 0x000fe20000000800 */
[----:B------:R-:W1:Y:S01]  /*bd90*/  LDSM.16.MT88.4 R4, [R212+0x8880] ;  /* 0x00888000d404783b */ /* 0x000e620000004200 */
[--C-:B------:R-:W-:Y:S02]  /*bda0*/  FFMA.FTZ R185, R10, c[0x0][0x2d0], -R187.reuse ;  /* 0x0000b4000ab97a23 */ /* 0x100fe400000108bb */
[--C-:B------:R-:W-:Y:S01]  /*bdb0*/  FFMA.FTZ R188, R8, c[0x0][0x2d0], -R187.reuse ;  /* 0x0000b40008bc7a23 */ /* 0x100fe200000108bb */
[----:B------:R-:W-:Y:S03]  /*bdc0*/  LDSM.16.MT88.4 R20, [R213+0x4880] ;  /* 0x00488000d514783b */ /* 0x000fe60000004200 */
[----:B------:R-:W3:Y:S01]  /*bdd0*/  MUFU.EX2 R178, R178 ;  /* 0x000000b200b27308 */ /* 0x000ee20000000800 */
[----:B------:R-:W4:Y:S07]  /*bde0*/  LDSM.16.MT88.4 R8, [R214+0x4880] ;  /* 0x00488000d608783b */ /* 0x000f2e0000004200 */
[----:B------:R-:W-:Y:S08]  /*bdf0*/  MUFU.EX2 R171, R171 ;  /* 0x000000ab00ab7308 */ /* 0x000ff00000000800 */
[----:B------:R-:W5:Y:S01]  /*be00*/  MUFU.EX2 R174, R174 ;  /* 0x000000ae00ae7308 */ /* 0x000f620000000800 */
[----:B---3--:R-:W-:Y:S01]  /*be10*/  F2FP.BF16.PACK_AB R129, R178, R175 ;  /* 0x000000afb281723e */ /* 0x008fe200000010ff */
[----:B------:R-:W-:-:S02]  /*be20*/  FFMA.FTZ R183, R14, c[0x0][0x2d0], -R187 ;  /* 0x0000b4000eb77a23 */ /* 0x000fc400000108bb */
[----:B------:R-:W-:Y:S02]  /*be30*/  FFMA.FTZ R186, R12, c[0x0][0x2d0], -R187 ;  /* 0x0000b4000cba7a23 */ /* 0x000fe400000108bb */
[----:B------:R-:W3:Y:S01]  /*be40*/  LDSM.16.MT88.4 R12, [R212+0x4880] ;  /* 0x00488000d40c783b */ /* 0x000ee20000004200 */
[----:B-----5:R-:W-:Y:S01]  /*be50*/  F2FP.BF16.PACK_AB R131, R174, R171 ;  /* 0x000000abae83723e */ /* 0x020fe200000010ff */
[----:B------:R-:W-:Y:S06]  /*be60*/  MUFU.EX2 R185, R185 ;  /* 0x000000b900b97308 */ /* 0x000fec0000000800 */
[C---:B------:R-:W-:Y:S02]  /*be70*/  HMMA.16816.F32.BF16 R144, R128.reuse, R140, RZ ;  /* 0x0000008c8090723c */ /* 0x040fe400000418ff */
[----:B------:R-:W5:Y:S06]  /*be80*/  MUFU.EX2 R188, R188 ;  /* 0x000000bc00bc7308 */ /* 0x000f6c0000000800 */
        /* <DEDUP_REMOVED lines=31> */
[C---:B-1----:R-:W-:Y:S07]  /*c080*/  HMMA.16816.F32.BF16 R124, R128.reuse, R4, RZ ;  /* 0x00000004807c723c */ /* 0x042fee00000418ff */
[----:B------:R-:W-:Y:S01]  /*c090*/  F2FP.BF16.PACK_AB R4, R184, R181 ;  /* 0x000000b5b804723e */ /* 0x000fe200000010ff */
[----:B------:R-:W-:Y:S01]  /*c0a0*/  HMMA.16816.F32.BF16 R128, R128, R6, RZ ;  /* 0x000000068080723c */ /* 0x000fe200000418ff */
[----:B-----5:R-:W-:-:S06]  /*c0b0*/  F2FP.BF16.PACK_AB R5, R188, R185 ;  /* 0x000000b9bc05723e */ /* 0x020fcc00000010ff */
[----:B------:R-:W-:Y:S02]  /*c0c0*/  F2FP.BF16.PACK_AB R6, R182, R179 ;  /* 0x000000b3b606723e */ /* 0x000fe400000010ff */
[----:B------:R-:W-:-:S07]  /*c0d0*/  F2FP.BF16.PACK_AB R7, R186, R183 ;  /* 0x000000b7ba07723e */ /* 0x000fce00000010ff */
[C---:B----4-:R-:W-:Y:S08]  /*c0e0*/  HMMA.16816.F32.BF16 R144, R4.reuse, R8, R144 ;  /* 0x000000080490723c */ /* 0x050ff00000041890 */
[C---:B------:R-:W-:Y:S01]  /*c0f0*/  HMMA.16816.F32.BF16 R140, R4.reuse, R10, R140 ;  /* 0x0000000a048c723c */ /* 0x040fe2000004188c */
[----:B------:R-:W1:Y:S07]  /*c100*/  LDSM.16.MT88.4 R8, [R212+0x6080] ;  /* 0x00608000d408783b */ /* 0x000e6e0000004200 */
        /* <DEDUP_REMOVED lines=9> */
[C---:B---3--:R-:W-:Y:S08]  /*c1a0*/  HMMA.16816.F32.BF16 R84, R4.reuse, R12, R84 ;  /* 0x0000000c0454723c */ /* 0x048ff00000041854 */
[C---:B------:R-:W-:Y:S01]  /*c1b0*/  HMMA.16816.F32.BF16 R88, R4.reuse, R14, R88 ;  /* 0x0000000e0458723c */ /* 0x040fe20000041858 */
[----:B------:R-:W3:Y:S07]  /*c1c0*/  LDSM.16.MT88.4 R12, [R213+0x9080] ;  /* 0x00908000d50c783b */ /* 0x000eee0000004200 */
[C---:B------:R-:W-:Y:S08]  /*c1d0*/  HMMA.16816.F32.BF16 R136, R4.reuse, R20, R136 ;  /* 0x000000140488723c */ /* 0x040ff00000041888 */
[C---:B------:R-:W-:Y:S01]  /*c1e0*/  HMMA.16816.F32.BF16 R132, R4.reuse, R22, R132 ;  /* 0x000000160484723c */ /* 0x040fe20000041884 */
[----:B------:R-:W5:Y:S07]  /*c1f0*/  LDSM.16.MT88.4 R20, [R212+0x7880] ;  /* 0x00788000d414783b */ /* 0x000f6e0000004200 */
[C---:B------:R-:W-:Y:S08]  /*c200*/  HMMA.16816.F32.BF16 R36, R4.reuse, R164, R36 ;  /* 0x000000a40424723c */ /* 0x040ff00000041824 */
[C---:B------:R-:W-:Y:S01]  /*c210*/  HMMA.16816.F32.BF16 R40, R4.reuse, R166, R40 ;  /* 0x000000a60428723c */ /* 0x040fe20000041828 */
[----:B------:R-:W-:Y:S07]  /*c220*/  LDSM.16.MT88.4 R164, [R212+0x9080] ;  /* 0x00908000d4a4783b */ /* 0x000fee0000004200 */
[C---:B----4-:R-:W-:Y:S08]  /*c230*/  HMMA.16816.F32.BF16 R44, R4.reuse, R16, R44 ;  /* 0x00000010042c723c */ /* 0x050ff0000004182c */
[C---:B------:R-:W-:Y:S01]  /*c240*/  HMMA.16816.F32.BF16 R48, R4.reuse, R18, R48 ;  /* 0x000000120430723c */ /* 0x040fe20000041830 */
[----:B------:R-:W4:Y:S07]  /*c250*/  LDSM.16.MT88.4 R16, [R216+0x9080] ;  /* 0x00908000d810783b */ /* 0x000f2e0000004200 */
[C---:B-1----:R-:W-:Y:S08]  /*c260*/  HMMA.16816.F32.BF16 R108, R4.reuse, R8, R108 ;  /* 0x00000008046c723c */ /* 0x042ff0000004186c */
[----:B------:R-:W-:Y:S01]  /*c270*/  HMMA.16816.F32.BF16 R112, R4, R10, R112 ;  /* 0x0000000a0470723c */ /* 0x000fe20000041870 */
[----:B------:R-:W1:Y:S01]  /*c280*/  LDSM.16.MT88.4 R8, [R213+0x5080] ;  /* 0x00508000d508783b */ /* 0x000e620000004200 */
[----:B------:R-:W-:-:S02]  /*c290*/  FFMA.FTZ R189, R189, c[0x0][0x2d0], -R252 ;  /* 0x0000b400bdbd7a23 */ /* 0x000fc400000108fc */
[--C-:B------:R-:W-:Y:S02]  /*c2a0*/  FFMA.FTZ R246, R195, c[0x0][0x2d0], -R252.reuse ;  /* 0x0000b400c3f67a23 */ /* 0x100fe400000108fc */
[--C-:B------:R-:W-:Y:S02]  /*c2b0*/  FFMA.FTZ R191, R191, c[0x0][0x2d0], -R252.reuse ;  /* 0x0000b400bfbf7a23 */ /* 0x100fe400000108fc */
[----:B------:R-:W-:Y:S02]  /*c2c0*/  FFMA.FTZ R252, R193, c[0x0][0x2d0], -R252 ;  /* 0x0000b400c1fc7a23 */ /* 0x000fe400000108fc */
[--C-:B------:R-:W-:Y:S02]  /*c2d0*/  FFMA.FTZ R193, R250, c[0x0][0x2d0], -R187.reuse ;  /* 0x0000b400fac17a23 */ /* 0x100fe400000108bb */
[--C-:B------:R-:W-:Y:S02]  /*c2e0*/  FFMA.FTZ R194, R194, c[0x0][0x2d0], -R187.reuse ;  /* 0x0000b400c2c27a23 */ /* 0x100fe400000108bb */
[----:B------:R-:W-:-:S02]  /*c2f0*/  FFMA.FTZ R192, R192, c[0x0][0x2d0], -R187 ;  /* 0x0000b400c0c07a23 */ /* 0x000fc400000108bb */
[----:B------:R-:W-:Y:S01]  /*c300*/  FFMA.FTZ R243, R190, c[0x0][0x2d0], -R187 ;  /* 0x0000b400bef37a23 */ /* 0x000fe200000108bb */
[----:B------:R-:W-:Y:S08]  /*c310*/  MUFU.EX2 R189, R189 ;  /* 0x000000bd00bd7308 */ /* 0x000ff00000000800 */
[----:B------:R-:W1:Y:S08]  /*c320*/  MUFU.EX2 R246, R246 ;  /* 0x000000f600f67308 */ /* 0x000e700000000800 */
[----:B------:R-:W-:Y:S08]  /*c330*/  MUFU.EX2 R191, R191 ;  /* 0x000000bf00bf7308 */ /* 0x000ff00000000800 */
[----:B------:R-:W1:Y:S08]  /*c340*/  MUFU.EX2 R252, R252 ;  /* 0x000000fc00fc7308 */ /* 0x000e700000000800 */
[----:B------:R-:W-:Y:S08]  /*c350*/  MUFU.EX2 R193, R193 ;  /* 0x000000c100c17308 */ /* 0x000ff00000000800 */
[----:B------:R-:W1:Y:S08]  /*c360*/  MUFU.EX2 R194, R194 ;  /* 0x000000c200c27308 */ /* 0x000e700000000800 */
[----:B------:R-:W-:Y:S08]  /*c370*/  MUFU.EX2 R192, R192 ;  /* 0x000000c000c07308 */ /* 0x000ff00000000800 */
[----:B------:R-:W1:Y:S01]  /*c380*/  MUFU.EX2 R243, R243 ;  /* 0x000000f300f37308 */ /* 0x000e620000000800 */
[C---:B---3--:R-:W-:Y:S08]  /*c390*/  HMMA.16816.F32.BF16 R116, R4.reuse, R12, R116 ;  /* 0x0000000c0474723c */ /* 0x048ff00000041874 */
[C---:B------:R-:W-:Y:S01]  /*c3a0*/  HMMA.16816.F32.BF16 R120, R4.reuse, R14, R120 ;  /* 0x0000000e0478723c */ /* 0x040fe20000041878 */
[----:B------:R-:W3:Y:S07]  /*c3b0*/  LDSM.16.MT88.4 R12, [R213+0x6880] ;  /* 0x00688000d50c783b */ /* 0x000eee0000004200 */
[C---:B------:R-:W-:Y:S08]  /*c3c0*/  HMMA.16816.F32.BF16 R52, R4.reuse, R160, R52 ;  /* 0x000000a00434723c */ /* 0x040ff00000041834 */
[C---:B------:R-:W-:Y:S01]  /*c3d0*/  HMMA.16816.F32.BF16 R56, R4.reuse, R162, R56 ;  /* 0x000000a20438723c */ /* 0x040fe20000041838 */
[----:B------:R-:W1:Y:S07]  /*c3e0*/  LDSM.16.MT88.4 R160, [R216+0x5080] ;  /* 0x00508000d8a0783b */ /* 0x000e6e0000004200 */
[C---:B------:R-:W-:Y:S08]  /*c3f0*/  HMMA.16816.F32.BF16 R68, R4.reuse, R156, R68 ;  /* 0x0000009c0444723c */ /* 0x040ff00000041844 */
[C---:B------:R-:W-:Y:S01]  /*c400*/  HMMA.16816.F32.BF16 R72, R4.reuse, R158, R72 ;  /* 0x0000009e0448723c */ /* 0x040fe20000041848 */
[----:B------:R-:W1:Y:S07]  /*c410*/  LDSM.16.MT88.4 R156, [R214+0x5080] ;  /* 0x00508000d69c783b */ /* 0x000e6e0000004200 */
[C---:B------:R-:W-:Y:S08]  /*c420*/  HMMA.16816.F32.BF16 R76, R4.reuse, R24, R76 ;  /* 0x00000018044c723c */ /* 0x040ff0000004184c */
[C---:B------:R-:W-:Y:S01]  /*c430*/  HMMA.16816.F32.BF16 R80, R4.reuse, R26, R80 ;  /* 0x0000001a0450723c */ /* 0x040fe20000041850 */
[----:B------:R-:W1:Y:S07]  /*c440*/  LDSM.16.MT88.4 R24, [R212+0x5080] ;  /* 0x00508000d418783b */ /* 0x000e6e0000004200 */
[C---:B-----5:R-:W-:Y:S08]  /*c450*/  HMMA.16816.F32.BF16 R92, R4.reuse, R20, R92 ;  /* 0x00000014045c723c */ /* 0x060ff0000004185c */
[C---:B------:R-:W-:Y:S01]  /*c460*/  HMMA.16816.F32.BF16 R96, R4.reuse, R22, R96 ;  /* 0x000000160460723c */ /* 0x040fe20000041860 */
[----:B------:R-:W5:Y:S07]  /*c470*/  LDSM.16.MT88.4 R20, [R216+0x6880] ;  /* 0x00688000d814783b */ /* 0x000f6e0000004200 */
[C---:B----4-:R-:W-:Y:S08]  /*c480*/  HMMA.16816.F32.BF16 R100, R4.reuse, R16, R100 ;  /* 0x000000100464723c */ /* 0x050ff00000041864 */
[C---:B------:R-:W-:Y:S01]  /*c490*/  HMMA.16816.F32.BF16 R104, R4.reuse, R18, R104 ;  /* 0x000000120468723c */ /* 0x040fe20000041868 */
[----:B------:R-:W4:Y:S07]  /*c4a0*/  LDSM.16.MT88.4 R16, [R214+0x6880] ;  /* 0x00688000d610783b */ /* 0x000f2e0000004200 */
[C---:B------:R-:W-:Y:S08]  /*c4b0*/  HMMA.16816.F32.BF16 R124, R4.reuse, R164, R124 ;  /* 0x000000a4047c723c */ /* 0x040ff0000004187c */
[----:B------:R-:W-:Y:S01]  /*c4c0*/  HMMA.16816.F32.BF16 R128, R4, R166, R128 ;  /* 0x000000a60480723c */ /* 0x000fe20000041880 */
[----:B------:R-:W-:Y:S06]  /*c4d0*/  LDSM.16.MT88.4 R164, [R216+0x8080] ;  /* 0x00808000d8a4783b */ /* 0x000fec0000004200 */
[----:B-1----:R-:W-:-:S02]  /*c4e0*/  F2FP.BF16.PACK_AB R4, R246, R189 ;  /* 0x000000bdf604723e */ /* 0x002fc400000010ff */
[----:B------:R-:W-:Y:S02]  /*c4f0*/  F2FP.BF16.PACK_AB R6, R252, R191 ;  /* 0x000000bffc06723e */ /* 0x000fe400000010ff */
[----:B------:R-:W-:Y:S02]  /*c500*/  F2FP.BF16.PACK_AB R5, R194, R193 ;  /* 0x000000c1c205723e */ /* 0x000fe400000010ff */
[----:B------:R-:W-:-:S07]  /*c510*/  F2FP.BF16.PACK_AB R7, R243, R192 ;  /* 0x000000c0f307723e */ /* 0x000fce00000010ff */
[C---:B------:R-:W-:Y:S08]  /*c520*/  HMMA.16816.F32.BF16 R136, R4.reuse, R8, R136 ;  /* 0x000000080488723c */ /* 0x040ff00000041888 */
[C---:B------:R-:W-:Y:S01]  /*c530*/  HMMA.16816.F32.BF16 R132, R4.reuse, R10, R132 ;  /* 0x0000000a0484723c */ /* 0x040fe20000041884 */
[----:B------:R-:W1:Y:S07]  /*c540*/  LDSM.16.MT88.4 R8, [R212+0x6880] ;  /* 0x00688000d408783b */ /* 0x000e6e0000004200 */
        /* <DEDUP_REMOVED lines=11> */
[----:B------:R-:W2:Y:S07]  /*c600*/  LDSM.16.MT88.4 R24, [R212+0x8080] ;  /* 0x00808000d418783b */ /* 0x000eae0000004200 */
[C---:B-----5:R-:W-:Y:S08]  /*c610*/  HMMA.16816.F32.BF16 R36, R4.reuse, R20, R36 ;  /* 0x000000140424723c */ /* 0x060ff00000041824 */
[C---:B------:R-:W-:Y:S01]  /*c620*/  HMMA.16816.F32.BF16 R40, R4.reuse, R22, R40 ;  /* 0x000000160428723c */ /* 0x040fe20000041828 */
[----:B------:R-:W5:Y:S07]  /*c630*/  LDSM.16.MT88.4 R20, [R216+0x9880] ;  /* 0x00988000d814783b */ /* 0x000f6e0000004200 */
[C---:B----4-:R-:W-:Y:S08]  /*c640*/  HMMA.16816.F32.BF16 R44, R4.reuse, R16, R44 ;  /* 0x00000010042c723c */ /* 0x050ff0000004182c */
[C---:B------:R-:W-:Y:S01]  /*c650*/  HMMA.16816.F32.BF16 R48, R4.reuse, R18, R48 ;  /* 0x000000120430723c */ /* 0x040fe20000041830 */
[----:B------:R-:W4:Y:S07]  /*c660*/  LDSM.16.MT88.4 R16, [R214+0x9880] ;  /* 0x00988000d610783b */ /* 0x000f2e0000004200 */
[C---:B-1----:R-:W-:Y:S08]  /*c670*/  HMMA.16816.F32.BF16 R60, R4.reuse, R8, R60 ;  /* 0x00000008043c723c */ /* 0x042ff0000004183c */
[----:B------:R-:W-:Y:S01]  /*c680*/  HMMA.16816.F32.BF16 R64, R4, R10, R64 ;  /* 0x0000000a0440723c */ /* 0x000fe20000041840 */
[----:B------:R-:W1:Y:S01]  /*c690*/  LDSM.16.MT88.4 R8, [R212+0x9880] ;  /* 0x00988000d408783b */ /* 0x000e620000004200 */
[----:B------:R-:W-:-:S02]  /*c6a0*/  FADD.FTZ R173, R176, R173 ;  /* 0x000000adb0ad7221 */ /* 0x000fc40000010000 */
[----:B------:R-:W-:Y:S01]  /*c6b0*/  FADD.FTZ R178, R175, R178 ;  /* 0x000000b2afb27221 */ /* 0x000fe20000010000 */
[----:B------:R-:W-:-:S03]  /*c6c0*/  ISETP.NE.AND P6, PT, R198, 0x1, PT ;  /* 0x00000001c600780c */ /* 0x000fc60003fc5270 */
[----:B---3--:R-:W-:Y:S01]  /*c6d0*/  HMMA.16816.F32.BF16 R116, R4, R12, R116 ;  /* 0x0000000c0474723c */ /* 0x008fe20000041874 */
[----:B------:R-:W-:-:S06]  /*c6e0*/  FADD.FTZ R171, R171, R178 ;  /* 0x000000b2abab7221 */ /* 0x000fcc0000010000 */
[----:B------:R-:W-:Y:S02]  /*c6f0*/  FADD.FTZ R12, R172, R173 ;  /* 0x000000adac0c7221 */ /* 0x000fe40000010000 */
[----:B------:R-:W-:Y:S02]  /*c700*/  FADD.FTZ R174, R174, R171 ;  /* 0x000000abaeae7221 */ /* 0x000fe40000010000 */
[----:B------:R-:W-:Y:S02]  /*c710*/  FADD.FTZ R12, R169, R12 ;  /* 0x0000000ca90c7221 */ /* 0x000fe40000010000 */
[----:B------:R-:W-:Y:S02]  /*c720*/  FADD.FTZ R185, R185, R174 ;  /* 0x000000aeb9b97221 */ /* 0x000fe40000010000 */
[----:B------:R-:W-:Y:S02]  /*c730*/  FADD.FTZ R181, R181, R12 ;  /* 0x0000000cb5b57221 */ /* 0x000fe40000010000 */
[----:B------:R-:W-:-:S02]  /*c740*/  IMAD.SHL.U32 R170, R170, 0x80, RZ ;  /* 0x00000080aaaa7824 */ /* 0x000fc400078e00ff */
[----:B------:R-:W-:Y:S02]  /*c750*/  FADD.FTZ R184, R184, R181 ;  /* 0x000000b5b8b87221 */ /* 0x000fe40000010000 */
[----:B------:R-:W-:Y:S01]  /*c760*/  FADD.FTZ R188, R188, R185 ;  /* 0x000000b9bcbc7221 */ /* 0x000fe20000010000 */
[----:B------:R-:W-:Y:S01]  /*c770*/  HMMA.16816.F32.BF16 R68, R4, R164, R68 ;  /* 0x000000a40444723c */ /* 0x000fe20000041844 */
[----:B------:R-:W-:Y:S02]  /*c780*/  FADD.FTZ R179, R179, R184 ;  /* 0x000000b8b3b37221 */ /* 0x000fe40000010000 */
[----:B------:R-:W-:-:S05]  /*c790*/  FADD.FTZ R183, R183, R188 ;  /* 0x000000bcb7b77221 */ /* 0x000fca0000010000 */
[----:B------:R-:W-:Y:S01]  /*c7a0*/  HMMA.16816.F32.BF16 R72, R4, R166, R72 ;  /* 0x000000a60448723c */ /* 0x000fe20000041848 */
[----:B------:R-:W-:-:S07]  /*c7b0*/  FADD.FTZ R182, R182, R179 ;  /* 0x000000b3b6b67221 */ /* 0x000fce0000010000 */
[----:B------:R-:W-:Y:S01]  /*c7c0*/  HMMA.16816.F32.BF16 R76, R4, R160, R76 ;  /* 0x000000a0044c723c */ /* 0x000fe2000004184c */
[----:B------:R-:W-:-:S07]  /*c7d0*/  FADD.FTZ R186, R186, R183 ;  /* 0x000000b7baba7221 */ /* 0x000fce0000010000 */
[C---:B------:R-:W-:Y:S08]  /*c7e0*/  HMMA.16816.F32.BF16 R80, R4.reuse, R162, R80 ;  /* 0x000000a20450723c */ /* 0x040ff00000041850 */
[C---:B------:R-:W-:Y:S08]  /*c7f0*/  HMMA.16816.F32.BF16 R84, R4.reuse, R156, R84 ;  /* 0x0000009c0454723c */ /* 0x040ff00000041854 */
[C---:B------:R-:W-:Y:S08]  /*c800*/  HMMA.16816.F32.BF16 R88, R4.reuse, R158, R88 ;  /* 0x0000009e0458723c */ /* 0x040ff00000041858 */
[C---:B--2---:R-:W-:Y:S08]  /*c810*/  HMMA.16816.F32.BF16 R92, R4.reuse, R24, R92 ;  /* 0x00000018045c723c */ /* 0x044ff0000004185c */
[C---:B------:R-:W-:Y:S08]  /*c820*/  HMMA.16816.F32.BF16 R96, R4.reuse, R26, R96 ;  /* 0x0000001a0460723c */ /* 0x040ff00000041860 */
[C---:B-----5:R-:W-:Y:S08]  /*c830*/  HMMA.16816.F32.BF16 R100, R4.reuse, R20, R100 ;  /* 0x000000140464723c */ /* 0x060ff00000041864 */
[C---:B------:R-:W-:Y:S08]  /*c840*/  HMMA.16816.F32.BF16 R104, R4.reuse, R22, R104 ;  /* 0x000000160468723c */ /* 0x040ff00000041868 */
[C---:B----4-:R-:W-:Y:S08]  /*c850*/  HMMA.16816.F32.BF16 R108, R4.reuse, R16, R108 ;  /* 0x00000010046c723c */ /* 0x050ff0000004186c */
[C---:B------:R-:W-:Y:S08]  /*c860*/  HMMA.16816.F32.BF16 R112, R4.reuse, R18, R112 ;  /* 0x000000120470723c */ /* 0x040ff00000041870 */
[C---:B------:R-:W-:Y:S08]  /*c870*/  HMMA.16816.F32.BF16 R120, R4.reuse, R14, R120 ;  /* 0x0000000e0478723c */ /* 0x040ff00000041878 */
[C---:B-1----:R-:W-:Y:S08]  /*c880*/  HMMA.16816.F32.BF16 R124, R4.reuse, R8, R124 ;  /* 0x00000008047c723c */ /* 0x042ff0000004187c */
[----:B------:R-:W-:Y:S07]  /*c890*/  HMMA.16816.F32.BF16 R128, R4, R10, R128 ;  /* 0x0000000a0480723c */ /* 0x000fee0000041880 */
[----:B------:R-:W-:-:S04]  /*c8a0*/  @P6 IMAD.HI.U32 R4, R170, c[0x0][0x2c8], RZ ;  /* 0x0000b200aa046a27 */ /* 0x000fc800078e00ff */
[----:B------:R-:W-:Y:S01]  /*c8b0*/  IMAD.MOV.U32 R5, RZ, RZ, R170 ;  /* 0x000000ffff057224 */ /* 0x000fe200078e00aa */
[----:B------:R-:W-:Y:S02]  /*c8c0*/  @P6 SHF.R.U32.HI R5, RZ, c[0x0][0x2cc], R4 ;  /* 0x0000b300ff056a19 */ /* 0x000fe40000011604 */
[----:B------:R-:W-:Y:S01]  /*c8d0*/  ISETP.GE.AND P6, PT, R197, 0x1, PT ;  /* 0x00000001c500780c */ /* 0x000fe20003fc6270 */
[----:B------:R-:W-:Y:S02]  /*c8e0*/  FADD.FTZ R189, R189, R182 ;  /* 0x000000b6bdbd7221 */ /* 0x000fe40000010000 */
[----:B------:R-:W-:Y:S02]  /*c8f0*/  FADD.FTZ R193, R193, R186 ;  /* 0x000000bac1c17221 */ /* 0x000fe40000010000 */
[----:B------:R-:W-:Y:S02]  /*c900*/  FADD.FTZ R246, R246, R189 ;  /* 0x000000bdf6f67221 */ /* 0x000fe40000010000 */
[----:B------:R-:W-:Y:S01]  /*c910*/  FADD.FTZ R193, R194, R193 ;  /* 0x000000c1c2c17221 */ /* 0x000fe20000010000 */
[----:B------:R-:W-:Y:S01]  /*c920*/  IADD3 R177, -R177, R180, R5 ;  /* 0x000000b4b1b17210 */ /* 0x000fe20007ffe105 */
[----:B------:R-:W-:-:S02]  /*c930*/  FADD.FTZ R191, R191, R246 ;  /* 0x000000f6bfbf7221 */ /* 0x000fc40000010000 */
[----:B------:R-:W-:Y:S01]  /*c940*/  FADD.FTZ R192, R192, R193 ;  /* 0x000000c1c0c07221 */ /* 0x000fe20000010000 */
[----:B------:R-:W-:Y:S01]  /*c950*/  IADD3 R246, R168, -0x2, RZ ;  /* 0xfffffffea8f67810 */ /* 0x000fe20007ffe0ff */
[----:B------:R-:W-:Y:S01]  /*c960*/  FADD.FTZ R247, R252, R191 ;  /* 0x000000bffcf77221 */ /* 0x000fe20000010000 */
[----:B------:R-:W-:Y:S01]  /*c970*/  IADD3 R4, R177, c[0x0][0x328], RZ ;  /* 0x0000ca00b1047a10 */ /* 0x000fe20007ffe0ff */
[----:B------:R-:W-:Y:S01]  /*c980*/  FADD.FTZ R243, R243, R192 ;  /* 0x000000c0f3f37221 */ /* 0x000fe20000010000 */
[----:B------:R-:W-:Y:S05]  /*c990*/  @!P6 BRA `(.L_x_1097) ;  /* 0x000001000000e947 */ /* 0x000fea0003800000 */
[C---:B------:R-:W-:Y:S01]  /*c9a0*/  ISETP.GT.AND P0, PT, R177.reuse, RZ, PT ;  /* 0x000000ffb100720c */ /* 0x040fe20003f04270 */
        /* <DEDUP_REMOVED lines=9> */
.L_x_1099:
[----:B------:R-:W-:-:S13]  /*ca40*/  ISETP.NE.AND P0, PT, R197, 0x1, PT ;  /* 0x00000001c500780c */ /* 0x000fda0003f05270 */
[----:B------:R-:W-:-:S05]  /*ca50*/  @P0 IMAD.HI.U32 R5, R6, c[0x0][0x330], RZ ;  /* 0x0000cc0006050a27 */ /* 0x000fca00078e00ff */
[----:B------:R-:W-:Y:S02]  /*ca60*/  @P0 SHF.R.U32.HI R6, RZ, c[0x0][0x334], R5 ;  /* 0x0000cd00ff060a19 */ /* 0x000fe40000011605 */
.L_x_1100:
[----:B------:R-:W-:Y:S05]  /*ca70*/  BSYNC B0 ;  /* 0x0000000000007941 */ /* 0x000fea0003800000 */
.L_x_1098:
[----:B------:R-:W-:-:S05]  /*ca80*/  IMAD R5, R6, R197, c[0x0][0x32c] ;  /* 0x0000cb0006057624 */ /* 0x000fca00078e02c5 */
[----:B------:R-:W-:-:S05]  /*ca90*/  IMNMX R4, R4, R5, PT ;  /* 0x0000000504047217 */ /* 0x000fca0003800200 */
.L_x_1097:
[----:B------:R-:W-:-:S05]  /*caa0*/  IMAD.HI R5, R4, 0x2aaaaaab, RZ ;  /* 0x2aaaaaab04057827 */ /* 0x000fca00078e02ff */
[----:B------:R-:W-:-:S04]  /*cab0*/  SHF.R.U32.HI R4, RZ, 0x1f, R5 ;  /* 0x0000001fff047819 */ /* 0x000fc80000011605 */
[----:B------:R-:W-:-:S04]  /*cac0*/  LEA.HI.SX32 R4, R5, R4, 0x1d ;  /* 0x0000000405047211 */ /* 0x000fc800078feaff */
[----:B------:R-:W-:-:S04]  /*cad0*/  IMNMX R199, R229, R4, !PT ;  /* 0x00000004e5c77217 */ /* 0x000fc80007800200 */
[----:B------:R-:W-:-:S13]  /*cae0*/  ISETP.GE.AND P0, PT, R246, R199, PT ;  /* 0x000000c7f600720c */ /* 0x000fda0003f06270 */
[----:B------:R-:W-:Y:S05]  /*caf0*/  @!P0 BRA `(.L_x_1101) ;  /* 0x0000366000008947 */ /* 0x000fea0003800000 */
.L_x_1114:
[----:B------:R-:W-:Y:S04]  /*cb00*/  DEPBAR.LE SB0, 0x0 ;  /* 0x000080000000791a */ /* 0x000fe80000000000 */
[----:B------:R-:W-:Y:S01]  /*cb10*/  WARPSYNC 0xffffffff ;  /* 0xffffffff00007948 */ /* 0x000fe20003800000 */
[----:B------:R-:W-:Y:S01]  /*cb20*/  BAR.SYNC.DEFER_BLOCKING 0x0 ;  /* 0x0000000000007b1d */ /* 0x000fe20000010000 */
[----:B------:R-:W-:Y:S02]  /*cb30*/  ISETP.GT.AND P0, PT, R229, R246, PT ;  /* 0x000000f6e500720c */ /* 0x000fe40003f04270 */
[----:B------:R-:W-:Y:S02]  /*cb40*/  ISETP.GE.AND P3, PT, R225, c[0x0][0x1d4], PT ;  /* 0x00007500e1007a0c */ /* 0x000fe40003f66270 */
[----:B------:R-:W-:Y:S02]  /*cb50*/  ISETP.GE.AND P4, PT, R227, c[0x0][0x1d4], PT ;  /* 0x00007500e3007a0c */ /* 0x000fe40003f86270 */
[----:B------:R-:W-:Y:S02]  /*cb60*/  ISETP.GE.AND P5, PT, R230, c[0x0][0x1d4], PT ;  /* 0x00007500e6007a0c */ /* 0x000fe40003fa6270 */
[----:B------:R-:W-:Y:S01]  /*cb70*/  ISETP.GE.AND P6, PT, R228, c[0x0][0x1d4], PT ;  /* 0x00007500e4007a0c */ /* 0x000fe20003fc6270 */
[----:B------:R1:W2:Y:S01]  /*cb80*/  LDSM.16.M88.4 R156, [R222] ;  /* 0x00000000de9c783b */ /* 0x0002a20000000200 */
[----:B------:R-:W-:Y:S03]  /*cb90*/  BSSY B0, `(.L_x_1102) ;  /* 0x0000029000007945 */ /* 0x000fe60003800000 */
[----:B------:R1:W3:Y:S04]  /*cba0*/  LDSM.16.M88.4 R160, [R221+0xa080] ;  /* 0x00a08000dda0783b */ /* 0x0002e80000000200 */
[----:B------:R1:W4:Y:S04]  /*cbb0*/  LDSM.16.M88.4 R164, [R221+0xa880] ;  /* 0x00a88000dda4783b */ /* 0x0003280000000200 */
[----:B------:R1:W1:Y:S04]  /*cbc0*/  LDSM.16.M88.4 R24, [R221+0xb080] ;  /* 0x00b08000dd18783b */ /* 0x0002680000000200 */
[----:B------:R1:W1:Y:S04]  /*cbd0*/  LDSM.16.M88.4 R168, [R220] ;  /* 0x00000000dca8783b */ /* 0x0002680000000200 */
[----:B------:R1:W1:Y:S04]  /*cbe0*/  LDSM.16.M88.4 R172, [R219] ;  /* 0x00000000dbac783b */ /* 0x0002680000000200 */
[----:B------:R1:W1:Y:S04]  /*cbf0*/  LDSM.16.M88.4 R176, [R211] ;  /* 0x00000000d3b0783b */ /* 0x0002680000000200 */
[----:B------:R1:W1:Y:S01]  /*cc00*/  LDSM.16.M88.4 R180, [R210] ;  /* 0x00000000d2b4783b */ /* 0x0002620000000200 */
[----:B------:R-:W-:-:S05]  /*cc10*/  @P0 BRA `(.L_x_1103) ;  /* 0x0000020000000947 */ /* 0x000fca0003800000 */
[----:B------:R-:W-:Y:S01]  /*cc20*/  SHF.R.S32.HI R7, RZ, 0x1f, R246 ;  /* 0x0000001fff077819 */ /* 0x000fe200000114f6 */
[----:B------:R-:W-:Y:S01]  /*cc30*/  IMAD.WIDE.U32 R8, R246, c[0x0][0x208], RZ ;  /* 0x00008200f6087a25 */ /* 0x000fe200078e00ff */
[----:B------:R-:W-:Y:S03]  /*cc40*/  ISETP.GT.AND P1, PT, R224, 0x7f, PT ;  /* 0x0000007fe000780c */ /* 0x000fe60003f24270 */
[----:B------:R-:W-:Y:S04]  /*cc50*/  IMAD R7, R7, c[0x0][0x208], RZ ;  /* 0x0000820007077a24 */ /* 0x000fe800078e02ff */
[----:B------:R-:W-:Y:S04]  /*cc60*/  IMAD R7, R246, c[0x0][0x20c], R7 ;  /* 0x00008300f6077a24 */ /* 0x000fe800078e0207 */
[----:B------:R-:W-:Y:S02]  /*cc70*/  IMAD.IADD R7, R9, 0x1, R7 ;  /* 0x0000000109077824 */ /* 0x000fe400078e0207 */
[----:B------:R-:W-:Y:S04]  /*cc80*/  IMAD.WIDE.U32 R8, R8, 0x30, RZ ;  /* 0x0000003008087825 */ /* 0x000fe800078e00ff */
[----:B------:R-:W-:Y:S02]  /*cc90*/  IMAD R7, R7, 0x30, RZ ;  /* 0x0000003007077824 */ /* 0x000fe400078e02ff */
[----:B------:R-:W-:Y:S02]  /*cca0*/  @!P1 IMAD.MOV.U32 R5, RZ, RZ, c[0x0][0x208] ;  /* 0x00008200ff059624 */ /* 0x000fe400078e00ff */
[----:B------:R-:W-:Y:S01]  /*ccb0*/  @!P1 IMAD.MOV.U32 R4, RZ, RZ, c[0x0][0x20c] ;  /* 0x00008300ff049624 */ /* 0x000fe200078e00ff */
[----:B------:R-:W-:Y:S02]  /*ccc0*/  IADD3 R7, R9, R7, RZ ;  /* 0x0000000709077210 */ /* 0x000fe40007ffe0ff */
[CC--:B------:R-:W-:Y:S04]  /*ccd0*/  @!P1 LEA R9, P0, R5.reuse, R8.reuse, 0x5 ;  /* 0x0000000805099211 */ /* 0x0c0fe800078028ff */
[----:B------:R-:W-:Y:S02]  /*cce0*/  @!P1 LEA.HI.X R5, R5, R7, R4, 0x5, P0 ;  /* 0x0000000705059211 */ /* 0x000fe400000f2c04 */
[----:B------:R-:W-:Y:S05]  /*ccf0*/  IADD3 R4, P0, R232, R8, RZ ;  /* 0x00000008e8047210 */ /* 0x000fea0007f1e0ff */
[----:B------:R-:W-:Y:S01]  /*cd00*/  IMAD.X R7, R7, 0x1, R237, P0 ;  /* 0x0000000107077824 */ /* 0x000fe200000e06ed */
[C---:B------:R-:W-:Y:S04]  /*cd10*/  LEA R10, P0, R4.reuse, c[0x0][0x1f8], 0x1 ;  /* 0x00007e00040a7a11 */ /* 0x040fe800078008ff */
[----:B------:R-:W-:Y:S02]  /*cd20*/  LEA.HI.X R11, R4, c[0x0][0x1fc], R7, 0x1, P0 ;  /* 0x00007f00040b7a11 */ /* 0x000fe400000f0c07 */
[----:B------:R-:W-:Y:S03]  /*cd30*/  @!P1 IADD3 R9, P0, R9, R232, RZ ;  /* 0x000000e809099210 */ /* 0x000fe60007f1e0ff */
[----:B------:R-:W-:Y:S01]  /*cd40*/  @!PT LDS RZ, [RZ] ;  /* 0x00000000fffff984 */ /* 0x000fe20000000800 */
[----:B------:R-:W-:Y:S01]  /*cd50*/  @!PT LDS RZ, [RZ] ;  /* 0x00000000fffff984 */ /* 0x000fe20000000800 */
[----:B------:R-:W-:Y:S01]  /*cd60*/  @!PT LDS RZ, [RZ] ;  /* 0x00000000fffff984 */ /* 0x000fe20000000800 */
[----:B------:R4:W-:Y:S01]  /*cd70*/  LDGSTS.E.BYPASS.LTC128B.128 [R231+0x4080], [R10.64], !P6 ;  /* 0x040800000ae77fae */ /* 0x0009e2000f101d52 */
[----:B------:R-:W-:Y:S02]  /*cd80*/  @!P1 IADD3.X R4, R5, R237, RZ, P0, !PT ;  /* 0x000000ed05049210 */ /* 0x000fe400007fe4ff */
[C---:B------:R-:W-:Y:S01]  /*cd90*/  @!P1 LEA R6, P0, R9.reuse, c[0x0][0x1f8], 0x1 ;  /* 0x00007e0009069a11 */ /* 0x040fe200078008ff */
[----:B------:R4:W-:Y:S03]  /*cda0*/  LDGSTS.E.BYPASS.LTC128B.128 [R231+0x5880], [R10.64+0x80], !P5 ;  /* 0x058800800ae77fae */ /* 0x0009e6000e901d52 */
[----:B------:R-:W-:Y:S01]  /*cdb0*/  @!P1 LEA.HI.X R7, R9, c[0x0][0x1fc], R4, 0x1, P0 ;  /* 0x00007f0009079a11 */ /* 0x000fe200000f0c04 */
[----:B------:R4:W-:Y:S04]  /*cdc0*/  LDGSTS.E.BYPASS.LTC128B.128 [R231+0x7080], [R10.64+0x100], !P4 ;  /* 0x070801000ae77fae */ /* 0x0009e8000e101d52 */
[----:B------:R4:W-:Y:S04]  /*cdd0*/  LDGSTS.E.BYPASS.LTC128B.128 [R231+0x8880], [R10.64+0x180], !P3 ;  /* 0x088801800ae77fae */ /* 0x0009e8000d901d52 */
[----:B------:R4:W-:Y:S04]  /*cde0*/  @!P1 LDGSTS.E.BYPASS.LTC128B.128 [R231+0x5080], [R6.64], !P6 ;  /* 0x0508000006e79fae */ /* 0x0009e8000f101d52 */
[----:B------:R4:W-:Y:S04]  /*cdf0*/  @!P1 LDGSTS.E.BYPASS.LTC128B.128 [R231+0x6880], [R6.64+0x80], !P5 ;  /* 0x0688008006e79fae */ /* 0x0009e8000e901d52 */
[----:B------:R4:W-:Y:S04]  /*ce00*/  @!P1 LDGSTS.E.BYPASS.LTC128B.128 [R231+0x8080], [R6.64+0x100], !P4 ;  /* 0x0808010006e79fae */ /* 0x0009e8000e101d52 */
[----:B------:R4:W-:Y:S02]  /*ce10*/  @!P1 LDGSTS.E.BYPASS.LTC128B.128 [R231+0x9880], [R6.64+0x180], !P3 ;  /* 0x0988018006e79fae */ /* 0x0009e4000d901d52 */
.L_x_1103:
[----:B------:R-:W-:Y:S05]  /*ce20*/  BSYNC B0 ;  /* 0x0000000000007941 */ /* 0x000fea0003800000 */
.L_x_1102:
[C---:B--234-:R-:W-:Y:S01]  /*ce30*/  HMMA.16816.F32.BF16 R4, R156.reuse, R160, RZ ;  /* 0x000000a09c04723c */ /* 0x05cfe200000418ff */
[----:B------:R-:W-:Y:S01]  /*ce40*/  LDSM.16.M88.4 R184, [R218] ;  /* 0x00000000dab8783b */ /* 0x000fe20000000200 */
[----:B------:R-:W-:Y:S01]  /*ce50*/  BSSY B0, `(.L_x_1104) ;  /* 0x00000ec000007945 */ /* 0x000fe20003800000 */
[----:B------:R-:W-:Y:S05]  /*ce60*/  ISETP.GT.AND P0, PT, R246, R229, PT ;  /* 0x000000e5f600720c */ /* 0x000fea0003f04270 */
[C---:B------:R-:W-:Y:S01]  /*ce70*/  HMMA.16816.F32.BF16 R8, R156.reuse, R162, RZ ;  /* 0x000000a29c08723c */ /* 0x040fe200000418ff */
[----:B------:R-:W0:Y:S07]  /*ce80*/  LDGDEPBAR ;  /* 0x00000000000079af */ /* 0x000e2e0000000000 */
[C---:B------:R-:W-:Y:S01]  /*ce90*/  HMMA.16816.F32.BF16 R12, R156.reuse, R164, RZ ;  /* 0x000000a49c0c723c */ /* 0x040fe200000418ff */
[----:B------:R-:W2:Y:S07]  /*cea0*/  LDSM.16.M88.4 R188, [R215+0xa080] ;  /* 0x00a08000d7bc783b */ /* 0x000eae0000000200 */
[C---:B------:R-:W-:Y:S01]  /*ceb0*/  HMMA.16816.F32.BF16 R16, R156.reuse, R166, RZ ;  /* 0x000000a69c10723c */ /* 0x040fe200000418ff */
[----:B------:R-:W-:Y:S07]  /*cec0*/  LDSM.16.M88.4 R160, [R215+0xb080] ;  /* 0x00b08000d7a0783b */ /* 0x000fee0000000200 */
[C---:B-1----:R-:W-:Y:S01]  /*ced0*/  HMMA.16816.F32.BF16 R20, R156.reuse, R24, RZ ;  /* 0x000000189c14723c */ /* 0x042fe200000418ff */
[----:B------:R-:W-:Y:S07]  /*cee0*/  LDSM.16.M88.4 R164, [R217] ;  /* 0x00000000d9a4783b */ /* 0x000fee0000000200 */
[----:B------:R-:W-:Y:S01]  /*cef0*/  HMMA.16816.F32.BF16 R24, R156, R26, RZ ;  /* 0x0000001a9c18723c */ /* 0x000fe200000418ff */
[----:B------:R-:W1:Y:S07]  /*cf00*/  LDSM.16.M88.4 R156, [R215+0xa880] ;  /* 0x00a88000d79c783b */ /* 0x000e6e0000000200 */
[C---:B------:R-:W-:Y:S01]  /*cf10*/  HMMA.16816.F32.BF16 R4, R168.reuse, R172, R4 ;  /* 0x000000aca804723c */ /* 0x040fe20000041804 */
[----:B------:R-:W3:Y:S07]  /*cf20*/  LDSM.16.M88.4 R192, [R209] ;  /* 0x00000000d1c0783b */ /* 0x000eee0000000200 */
[C---:B------:R-:W-:Y:S01]  /*cf30*/  HMMA.16816.F32.BF16 R8, R168.reuse, R174, R8 ;  /* 0x000000aea808723c */ /* 0x040fe20000041808 */
[----:B------:R-:W-:Y:S07]  /*cf40*/  LDSM.16.M88.4 R172, [R209+0x1000] ;  /* 0x00100000d1ac783b */ /* 0x000fee0000000200 */
[C---:B------:R-:W-:Y:S08]  /*cf50*/  HMMA.16816.F32.BF16 R12, R168.reuse, R176, R12 ;  /* 0x000000b0a80c723c */ /* 0x040ff0000004180c */
[C---:B------:R-:W-:Y:S01]  /*cf60*/  HMMA.16816.F32.BF16 R16, R168.reuse, R178, R16 ;  /* 0x000000b2a810723c */ /* 0x040fe20000041810 */
[----:B------:R-:W-:Y:S07]  /*cf70*/  LDSM.16.M88.4 R176, [R222+0x4000] ;  /* 0x00400000deb0783b */ /* 0x000fee0000000200 */
[C---:B------:R-:W-:Y:S08]  /*cf80*/  HMMA.16816.F32.BF16 R20, R168.reuse, R180, R20 ;  /* 0x000000b4a814723c */ /* 0x040ff00000041814 */
[----:B------:R-:W-:Y:S01]  /*cf90*/  HMMA.16816.F32.BF16 R24, R168, R182, R24 ;  /* 0x000000b6a818723c */ /* 0x000fe20000041818 */
[----:B------:R-:W4:Y:S07]  /*cfa0*/  LDSM.16.M88.4 R168, [R209+0x800] ;  /* 0x00080000d1a8783b */ /* 0x000f2e0000000200 */
[C---:B--2---:R-:W-:Y:S01]  /*cfb0*/  HMMA.16816.F32.BF16 R4, R184.reuse, R188, R4 ;  /* 0x000000bcb804723c */ /* 0x044fe20000041804 */
[----:B------:R-:W2:Y:S07]  /*cfc0*/  LDSM.16.M88.4 R180, [R221+0xb880] ;  /* 0x00b88000ddb4783b */ /* 0x000eae0000000200 */
[C---:B------:R-:W-:Y:S01]  /*cfd0*/  HMMA.16816.F32.BF16 R8, R184.reuse, R190, R8 ;  /* 0x000000beb808723c */ /* 0x040fe20000041808 */
[----:B------:R-:W-:Y:S07]  /*cfe0*/  LDSM.16.M88.4 R188, [R208] ;  /* 0x00000000d0bc783b */ /* 0x000fee0000000200 */
[C---:B-1----:R-:W-:Y:S08]  /*cff0*/  HMMA.16816.F32.BF16 R12, R184.reuse, R156, R12 ;  /* 0x0000009cb80c723c */ /* 0x042ff0000004180c */
[C---:B------:R-:W-:Y:S01]  /*d000*/  HMMA.16816.F32.BF16 R16, R184.reuse, R158, R16 ;  /* 0x0000009eb810723c */ /* 0x040fe20000041810 */
[----:B------:R-:W1:Y:S07]  /*d010*/  LDSM.16.M88.4 R156, [R221+0xc080] ;  /* 0x00c08000dd9c783b */ /* 0x000e6e0000000200 */
[C---:B------:R-:W-:Y:S08]  /*d020*/  HMMA.16816.F32.BF16 R20, R184.reuse, R160, R20 ;  /* 0x000000a0b814723c */ /* 0x040ff00000041814 */
[----:B------:R-:W-:Y:S01]  /*d030*/  HMMA.16816.F32.BF16 R24, R184, R162, R24 ;  /* 0x000000a2b818723c */ /* 0x000fe20000041818 */
[----:B------:R-:W5:Y:S07]  /*d040*/  LDSM.16.M88.4 R160, [R221+0xc880] ;  /* 0x00c88000dda0783b */ /* 0x000f6e0000000200 */
[C---:B---3--:R-:W-:Y:S01]  /*d050*/  HMMA.16816.F32.BF16 R4, R164.reuse, R192, R4 ;  /* 0x000000c0a404723c */ /* 0x048fe20000041804 */
[----:B------:R-:W3:Y:S07]  /*d060*/  LDSM.16.M88.4 R184, [R220+0x4000] ;  /* 0x00400000dcb8783b */ /* 0x000eee0000000200 */
[C---:B------:R-:W-:Y:S01]  /*d070*/  HMMA.16816.F32.BF16 R8, R164.reuse, R194, R8 ;  /* 0x000000c2a408723c */ /* 0x040fe20000041808 */
[----:B------:R-:W-:Y:S07]  /*d080*/  LDSM.16.M88.4 R192, [R215+0xb880] ;  /* 0x00b88000d7c0783b */ /* 0x000fee0000000200 */
[C---:B----4-:R-:W-:Y:S08]  /*d090*/  HMMA.16816.F32.BF16 R12, R164.reuse, R168, R12 ;  /* 0x000000a8a40c723c */ /* 0x050ff0000004180c */
[C---:B------:R-:W-:Y:S01]  /*d0a0*/  HMMA.16816.F32.BF16 R16, R164.reuse, R170, R16 ;  /* 0x000000aaa410723c */ /* 0x040fe20000041810 */
[----:B------:R-:W-:Y:S07]  /*d0b0*/  LDSM.16.M88.4 R168, [R206] ;  /* 0x00000000cea8783b */ /* 0x000fee0000000200 */
[C---:B------:R-:W-:Y:S08]  /*d0c0*/  HMMA.16816.F32.BF16 R20, R164.reuse, R172, R20 ;  /* 0x000000aca414723c */ /* 0x040ff00000041814 */
[----:B------:R-:W-:Y:S01]  /*d0d0*/  HMMA.16816.F32.BF16 R24, R164, R174, R24 ;  /* 0x000000aea418723c */ /* 0x000fe20000041818 */
[----:B------:R-:W4:Y:S07]  /*d0e0*/  LDSM.16.M88.4 R164, [R207] ;  /* 0x00000000cfa4783b */ /* 0x000f2e0000000200 */
[C---:B--2---:R-:W-:Y:S01]  /*d0f0*/  HMMA.16816.F32.BF16 R4, R176.reuse, R180, R4 ;  /* 0x000000b4b004723c */ /* 0x044fe20000041804 */
[----:B------:R-:W2:Y:S07]  /*d100*/  LDSM.16.M88.4 R172, [R218+0x4000] ;  /* 0x00400000daac783b */ /* 0x000eae0000000200 */
[C---:B------:R-:W-:Y:S01]  /*d110*/  HMMA.16816.F32.BF16 R8, R176.reuse, R182, R8 ;  /* 0x000000b6b008723c */ /* 0x040fe20000041808 */
[----:B------:R-:W-:Y:S07]  /*d120*/  LDSM.16.M88.4 R180, [R209+0x1800] ;  /* 0x00180000d1b4783b */ /* 0x000fee0000000200 */
[C---:B-1----:R-:W-:Y:S08]  /*d130*/  HMMA.16816.F32.BF16 R12, R176.reuse, R156, R12 ;  /* 0x0000009cb00c723c */ /* 0x042ff0000004180c */
[C---:B------:R-:W-:Y:S01]  /*d140*/  HMMA.16816.F32.BF16 R16, R176.reuse, R158, R16 ;  /* 0x0000009eb010723c */ /* 0x040fe20000041810 */
[----:B------:R-:W1:Y:S07]  /*d150*/  LDSM.16.M88.4 R156, [R215+0xc080] ;  /* 0x00c08000d79c783b */ /* 0x000e6e0000000200 */
[C---:B-----5:R-:W-:Y:S08]  /*d160*/  HMMA.16816.F32.BF16 R20, R176.reuse, R160, R20 ;  /* 0x000000a0b014723c */ /* 0x060ff00000041814 */
        /* <DEDUP_REMOVED lines=10> */
[----:B------:R-:W-:Y:S01]  /*d210*/  HMMA.16816.F32.BF16 R24, R184, R170, R24 ;  /* 0x000000aab818723c */ /* 0x000fe20000041818 */
[----:B------:R-:W3:Y:S07]  /*d220*/  LDSM.16.M88.4 R168, [R209+0x2800] ;  /* 0x00280000d1a8783b */ /* 0x000eee0000000200 */
[C---:B--2---:R-:W-:Y:S01]  /*d230*/  HMMA.16816.F32.BF16 R4, R172.reuse, R192, R4 ;  /* 0x000000c0ac04723c */ /* 0x044fe20000041804 */
[----:B------:R-:W2:Y:S07]  /*d240*/  LDSM.16.M88.4 R184, [R222+0x8000] ;  /* 0x00800000deb8783b */ /* 0x000eae0000000200 */
[C---:B------:R-:W-:Y:S01]  /*d250*/  HMMA.16816.F32.BF16 R8, R172.reuse, R194, R8 ;  /* 0x000000c2ac08723c */ /* 0x040fe20000041808 */
[----:B------:R-:W-:Y:S07]  /*d260*/  LDSM.16.M88.4 R192, [R205] ;  /* 0x00000000cdc0783b */ /* 0x000fee0000000200 */
        /* <DEDUP_REMOVED lines=12> */
[----:B------:R-:W4:Y:S07]  /*d330*/  LDSM.16.M88.4 R164, [R204] ;  /* 0x00000000cca4783b */ /* 0x000f2e0000000200 */
[C---:B------:R-:W-:Y:S08]  /*d340*/  HMMA.16816.F32.BF16 R20, R176.reuse, R168, R20 ;  /* 0x000000a8b014723c */ /* 0x040ff00000041814 */
[----:B------:R-:W-:Y:S01]  /*d350*/  HMMA.16816.F32.BF16 R24, R176, R170, R24 ;  /* 0x000000aab018723c */ /* 0x000fe20000041818 */
[----:B------:R-:W3:Y:S07]  /*d360*/  LDSM.16.M88.4 R168, [R203] ;  /* 0x00000000cba8783b */ /* 0x000eee0000000200 */
        /* <DEDUP_REMOVED lines=40> */
[----:B------:R-:W3:Y:S01]  /*d5f0*/  LDSM.16.M88.4 R184, [R218+0xc000] ;  /* 0x00c00000dab8783b */ /* 0x000ee20000000200 */
[C---:B--2---:R-:W-:Y:S08]  /*d600*/  HMMA.16816.F32.BF16 R4, R172.reuse, R192, R4 ;  /* 0x000000c0ac04723c */ /* 0x044ff00000041804 */
[C---:B------:R-:W-:Y:S01]  /*d610*/  HMMA.16816.F32.BF16 R8, R172.reuse, R194, R8 ;  /* 0x000000c2ac08723c */ /* 0x040fe20000041808 */
[----:B------:R-:W-:Y:S07]  /*d620*/  LDSM.16.M88.4 R192, [R209+0x4800] ;  /* 0x00480000d1c0783b */ /* 0x000fee0000000200 */
[C---:B-1----:R-:W-:Y:S08]  /*d630*/  HMMA.16816.F32.BF16 R12, R172.reuse, R156, R12 ;  /* 0x0000009cac0c723c */ /* 0x042ff0000004180c */
[C---:B------:R-:W-:Y:S01]  /*d640*/  HMMA.16816.F32.BF16 R16, R172.reuse, R158, R16 ;  /* 0x0000009eac10723c */ /* 0x040fe20000041810 */
[----:B------:R-:W1:Y:S07]  /*d650*/  LDSM.16.M88.4 R156, [R215+0xf080] ;  /* 0x00f08000d79c783b */ /* 0x000e6e0000000200 */
[C---:B-----5:R-:W-:Y:S08]  /*d660*/  HMMA.16816.F32.BF16 R20, R172.reuse, R160, R20 ;  /* 0x000000a0ac14723c */ /* 0x060ff00000041814 */
[----:B------:R-:W-:Y:S01]  /*d670*/  HMMA.16816.F32.BF16 R24, R172, R162, R24 ;  /* 0x000000a2ac18723c */ /* 0x000fe20000041818 */
[----:B------:R-:W2:Y:S07]  /*d680*/  LDSM.16.M88.4 R160, [R215+0xf880] ;  /* 0x00f88000d7a0783b */ /* 0x000eae0000000200 */
[----:B------:R-:W5:Y:S01]  /*d690*/  LDSM.16.M88.4 R172, [R217+0xc000] ;  /* 0x00c00000d9ac783b */ /* 0x000f620000000200 */
[C---:B---3--:R-:W-:Y:S08]  /*d6a0*/  HMMA.16816.F32.BF16 R4, R176.reuse, R180, R4 ;  /* 0x000000b4b004723c */ /* 0x048ff00000041804 */
[C---:B------:R-:W-:Y:S08]  /*d6b0*/  HMMA.16816.F32.BF16 R8, R176.reuse, R182, R8 ;  /* 0x000000b6b008723c */ /* 0x040ff00000041808 */
[C---:B----4-:R-:W-:Y:S08]  /*d6c0*/  HMMA.16816.F32.BF16 R12, R176.reuse, R164, R12 ;  /* 0x000000a4b00c723c */ /* 0x050ff0000004180c */
[C---:B------:R-:W-:Y:S08]  /*d6d0*/  HMMA.16816.F32.BF16 R16, R176.reuse, R166, R16 ;  /* 0x000000a6b010723c */ /* 0x040ff00000041810 */
[C---:B------:R-:W-:Y:S08]  /*d6e0*/  HMMA.16816.F32.BF16 R20, R176.reuse, R168, R20 ;  /* 0x000000a8b014723c */ /* 0x040ff00000041814 */
[----:B------:R-:W-:Y:S08]  /*d6f0*/  HMMA.16816.F32.BF16 R24, R176, R170, R24 ;  /* 0x000000aab018723c */ /* 0x000ff00000041818 */
[C---:B------:R-:W-:Y:S08]  /*d700*/  HMMA.16816.F32.BF16 R4, R184.reuse, R188, R4 ;  /* 0x000000bcb804723c */ /* 0x040ff00000041804 */
[C---:B------:R-:W-:Y:S08]  /*d710*/  HMMA.16816.F32.BF16 R8, R184.reuse, R190, R8 ;  /* 0x000000beb808723c */ /* 0x040ff00000041808 */
[C---:B-1----:R-:W-:Y:S08]  /*d720*/  HMMA.16816.F32.BF16 R12, R184.reuse, R156, R12 ;  /* 0x0000009cb80c723c */ /* 0x042ff0000004180c */
[C---:B------:R-:W-:Y:S01]  /*d730*/  HMMA.16816.F32.BF16 R16, R184.reuse, R158, R16 ;  /* 0x0000009eb810723c */ /* 0x040fe20000041810 */
[----:B------:R-:W1:Y:S07]  /*d740*/  LDSM.16.M88.4 R156, [R209+0x5000] ;  /* 0x00500000d19c783b */ /* 0x000e6e0000000200 */
[C---:B--2---:R-:W-:Y:S08]  /*d750*/  HMMA.16816.F32.BF16 R20, R184.reuse, R160, R20 ;  /* 0x000000a0b814723c */ /* 0x044ff00000041814 */
[----:B------:R-:W-:Y:S01]  /*d760*/  HMMA.16816.F32.BF16 R24, R184, R162, R24 ;  /* 0x000000a2b818723c */ /* 0x000fe20000041818 */
[----:B------:R-:W2:Y:S01]  /*d770*/  LDSM.16.M88.4 R160, [R209+0x5800] ;  /* 0x00580000d1a0783b */ /* 0x000ea20000000200 */
[----:B------:R-:W-:Y:S06]  /*d780*/  DEPBAR.LE SB0, 0x0 ;  /* 0x000080000000791a */ /* 0x000fec0000000000 */
[----:B------:R-:W-:Y:S01]  /*d790*/  BAR.SYNC.DEFER_BLOCKING 0x0 ;  /* 0x0000000000007b1d */ /* 0x000fe20000010000 */
[C---:B-----5:R-:W-:Y:S08]  /*d7a0*/  HMMA.16816.F32.BF16 R4, R172.reuse, R192, R4 ;  /* 0x000000c0ac04723c */ /* 0x060ff00000041804 */
[C---:B------:R-:W-:Y:S08]  /*d7b0*/  HMMA.16816.F32.BF16 R8, R172.reuse, R194, R8 ;  /* 0x000000c2ac08723c */ /* 0x040ff00000041808 */
[C---:B-1----:R-:W-:Y:S08]  /*d7c0*/  HMMA.16816.F32.BF16 R12, R172.reuse, R156, R12 ;  /* 0x0000009cac0c723c */ /* 0x042ff0000004180c */
[C---:B------:R-:W-:Y:S04]  /*d7d0*/  HMMA.16816.F32.BF16 R16, R172.reuse, R158, R16 ;  /* 0x0000009eac10723c */ /* 0x040fe80000041810 */
[----:B------:R-:W-:Y:S02]  /*d7e0*/  FMUL.FTZ R168, R4, c[0x0][0x320] ;  /* 0x0000c80004a87a20 */ /* 0x000fe40000410000 */
[----:B------:R-:W-:Y:S02]  /*d7f0*/  FMUL.FTZ R169, R5, c[0x0][0x320] ;  /* 0x0000c80005a97a20 */ /* 0x000fe40000410000 */
[C---:B--2---:R-:W-:Y:S02]  /*d800*/  HMMA.16816.F32.BF16 R20, R172.reuse, R160, R20 ;  /* 0x000000a0ac14723c */ /* 0x044fe40000041814 */
[----:B------:R-:W1:Y:S02]  /*d810*/  MUFU.TANH R168, R168 ;  /* 0x000000a800a87308 */ /* 0x000e640000002400 */
[----:B------:R-:W-:Y:S02]  /*d820*/  FMUL.FTZ R170, R6, c[0x0][0x320] ;  /* 0x0000c80006aa7a20 */ /* 0x000fe40000410000 */
[----:B------:R-:W-:Y:S02]  /*d830*/  FMUL.FTZ R177, R7, c[0x0][0x320] ;  /* 0x0000c80007b17a20 */ /* 0x000fe40000410000 */
[----:B------:R-:W-:Y:S04]  /*d840*/  HMMA.16816.F32.BF16 R24, R172, R162, R24 ;  /* 0x000000a2ac18723c */ /* 0x000fe80000041818 */
[----:B------:R-:W2:Y:S01]  /*d850*/  MUFU.TANH R169, R169 ;  /* 0x000000a900a97308 */ /* 0x000ea20000002400 */
[----:B------:R-:W-:Y:S02]  /*d860*/  FMUL.FTZ R171, R8, c[0x0][0x320] ;  /* 0x0000c80008ab7a20 */ /* 0x000fe40000410000 */
[----:B------:R-:W-:Y:S02]  /*d870*/  FMUL.FTZ R180, R9, c[0x0][0x320] ;  /* 0x0000c80009b47a20 */ /* 0x000fe40000410000 */
[----:B------:R-:W-:Y:S03]  /*d880*/  FMUL.FTZ R178, R10, c[0x0][0x320] ;  /* 0x0000c8000ab27a20 */ /* 0x000fe60000410000 */
[----:B------:R-:W-:Y:S02]  /*d890*/  FMUL.FTZ R179, R11, c[0x0][0x320] ;  /* 0x0000c8000bb37a20 */ /* 0x000fe40000410000 */
        /* <DEDUP_REMOVED lines=10> */
[----:B------:R-:W-:Y:S02]  /*d940*/  FMUL.FTZ R250, R20, c[0x0][0x320] ;  /* 0x0000c80014fa7a20 */ /* 0x000fe40000410000 */
[----:B------:R-:W-:Y:S01]  /*d950*/  FMUL.FTZ R21, R21, c[0x0][0x320] ;  /* 0x0000c80015157a20 */ /* 0x000fe20000410000 */
[----:B------:R-:W1:Y:S01]  /*d960*/  MUFU.TANH R171, R171 ;  /* 0x000000ab00ab7308 */ /* 0x000e620000002400 */
[----:B------:R-:W-:Y:S02]  /*d970*/  FMUL.FTZ R22, R22, c[0x0][0x320] ;  /* 0x0000c80016167a20 */ /* 0x000fe40000410000 */
[----:B------:R-:W-:Y:S02]  /*d980*/  FMUL.FTZ R20, R23, c[0x0][0x320] ;  /* 0x0000c80017147a20 */ /* 0x000fe40000410000 */
[----:B------:R-:W-:Y:S02]  /*d990*/  FMUL.FTZ R172, R24, c[0x0][0x320] ;  /* 0x0000c80018ac7a20 */ /* 0x000fe40000410000 */
[----:B------:R-:W-:Y:S02]  /*d9a0*/  FMUL.FTZ R25, R25, c[0x0][0x320] ;  /* 0x0000c80019197a20 */ /* 0x000fe40000410000 */
[----:B------:R-:W-:Y:S01]  /*d9b0*/  FMUL.FTZ R24, R26, c[0x0][0x320] ;  /* 0x0000c8001a187a20 */ /* 0x000fe20000410000 */
[----:B------:R-:W1:Y:S01]  /*d9c0*/  MUFU.TANH R180, R180 ;  /* 0x000000b400b47308 */ /* 0x000e620000002400 */
[----:B------:R-:W-:Y:S09]  /*d9d0*/  FMUL.FTZ R23, R27, c[0x0][0x320] ;  /* 0x0000c8001b177a20 */ /* 0x000ff20000410000 */
        /* <DEDUP_REMOVED lines=18> */
[----:B------:R-:W-:-:S05]  /*db00*/  @!P0 BRA `(.L_x_1105) ;  /* 0x0000020000008947 */ /* 0x000fca0003800000 */
[----:B--234-:R-:W-:Y:S04]  /*db10*/  IADD3 R5, R246, -0x1, RZ ;  /* 0xfffffffff6057810 */ /* 0x01cfe80007ffe0ff */
[----:B------:R-:W-:Y:S01]  /*db20*/  SHF.R.S32.HI R4, RZ, 0x1f, R5 ;  /* 0x0000001fff047819 */ /* 0x000fe20000011405 */
[C---:B------:R-:W-:Y:S04]  /*db30*/  IMAD.WIDE.U32 R8, R5.reuse, c[0x0][0x1e0], RZ ;  /* 0x0000780005087a25 */ /* 0x040fe800078e00ff */
[----:B------:R-:W-:Y:S04]  /*db40*/  IMAD R4, R4, c[0x0][0x1e0], RZ ;  /* 0x0000780004047a24 */ /* 0x000fe800078e02ff */
[----:B------:R-:W-:Y:S04]  /*db50*/  IMAD R4, R5, c[0x0][0x1e4], R4 ;  /* 0x0000790005047a24 */ /* 0x000fe800078e0204 */
[----:B------:R-:W-:Y:S01]  /*db60*/  IMAD.IADD R5, R9, 0x1, R4 ;  /* 0x0000000109057824 */ /* 0x000fe200078e0204 */
[----:B------:R-:W-:Y:S01]  /*db70*/  IADD3 R4, -R248, 0x30, RZ ;  /* 0x00000030f8047810 */ /* 0x000fe20007ffe1ff */
[----:B------:R-:W-:Y:S03]  /*db80*/  IMAD.WIDE.U32 R8, R8, 0x30, RZ ;  /* 0x0000003008087825 */ /* 0x000fe600078e00ff */
[----:B------:R-:W-:Y:S01]  /*db90*/  ISETP.GE.AND P0, PT, R4, 0x21, PT ;  /* 0x000000210400780c */ /* 0x000fe20003f06270 */
[----:B------:R-:W-:Y:S04]  /*dba0*/  IMAD R5, R5, 0x30, RZ ;  /* 0x0000003005057824 */ /* 0x000fe800078e02ff */
[----:B------:R-:W-:Y:S08]  /*dbb0*/  IMAD.IADD R5, R9, 0x1, R5 ;  /* 0x0000000109057824 */ /* 0x000ff000078e0205 */
[----:B------:R-:W-:Y:S04]  /*dbc0*/  @P0 IADD3 R7, P2, P1, R234, UR6, R8 ;  /* 0x00000006ea070c10 */ /* 0x000fe8000f95e008 */
[----:B------:R-:W-:Y:S02]  /*dbd0*/  @P0 IADD3.X R6, R245, UR5, R5, P2, P1 ;  /* 0x00000005f5060c10 */ /* 0x000fe400097e2405 */
[----:B------:R-:W-:Y:S11]  /*dbe0*/  ISETP.GE.AND P1, PT, R4, 0x1, PT ;  /* 0x000000010400780c */ /* 0x000ff60003f26270 */
[----:B------:R-:W-:Y:S02]  /*dbf0*/  @!UPT UIADD3 URZ, URZ, URZ, URZ ;  /* 0x0000003f3f3ff290 */ /* 0x000fe4000fffe03f */
[----:B------:R-:W-:Y:S05]  /*dc00*/  @P1 IADD3 R4, P2, R234, R8, RZ ;  /* 0x00000008ea041210 */ /* 0x000fea0007f5e0ff */
        /* <DEDUP_REMOVED lines=8> */
[----:B------:R-:W-:Y:S03]  /*dc90*/  @P0 LEA.HI.X R11, R7, c[0x0][0x1cc], R6, 0x1, P2 ;  /* 0x00007300070b0a11 */ /* 0x000fe600010f0c06 */
[----:B------:R2:W-:Y:S04]  /*dca0*/  @P1 LDGSTS.E.BYPASS.LTC128B.128 [R231+0xb880], [R8.64+0x80], !P5 ;  /* 0x0b88008008e71fae */ /* 0x0005e8000e901d52 */
[----:B------:R2:W-:Y:S04]  /*dcb0*/  @P1 LDGSTS.E.BYPASS.LTC128B.128 [R231+0xd080], [R8.64+0x100], !P4 ;  /* 0x0d08010008e71fae */ /* 0x0005e8000e101d52 */
[----:B------:R2:W-:Y:S04]  /*dcc0*/  @P1 LDGSTS.E.BYPASS.LTC128B.128 [R231+0xe880], [R8.64+0x180], !P3 ;  /* 0x0e88018008e71fae */ /* 0x0005e8000d901d52 */
[----:B------:R2:W-:Y:S04]  /*dcd0*/  @P0 LDGSTS.E.BYPASS.LTC128B.128 [R231+0xb080], [R10.64], !P6 ;  /* 0x0b0800000ae70fae */ /* 0x0005e8000f101d52 */
[----:B------:R2:W-:Y:S04]  /*dce0*/  @P0 LDGSTS.E.BYPASS.LTC128B.128 [R231+0xc880], [R10.64+0x80], !P5 ;  /* 0x0c8800800ae70fae */ /* 0x0005e8000e901d52 */
[----:B------:R2:W-:Y:S04]  /*dcf0*/  @P0 LDGSTS.E.BYPASS.LTC128B.128 [R231+0xe080], [R10.64+0x100], !P4 ;  /* 0x0e0801000ae70fae */ /* 0x0005e8000e101d52 */
[----:B------:R2:W-:Y:S02]  /*dd00*/  @P0 LDGSTS.E.BYPASS.LTC128B.128 [R231+0xf880], [R10.64+0x180], !P3 ;  /* 0x0f8801800ae70fae */ /* 0x0005e4000d901d52 */
.L_x_1105:
[----:B--234-:R-:W-:Y:S05]  /*dd10*/  BSYNC B0 ;  /* 0x0000000000007941 */ /* 0x01cfea0003800000 */
.L_x_1104:
[----:B------:R-:W-:Y:S01]  /*dd20*/  ISETP.NE.AND P0, PT, R198, 0x1, PT ;  /* 0x00000001c600780c */ /* 0x000fe20003f05270 */
[----:B------:R-:W2:Y:S01]  /*dd30*/  LDL R176, [R1+0x4] ;  /* 0x0000040001b07983 */ /* 0x000ea20000100800 */
[----:B------:R-:W-:Y:S03]  /*dd40*/  IMAD R13, R246, -0x30, RZ ;  /* 0xffffffd0f60d7824 */ /* 0x000fe600078e02ff */
[----:B------:R-:W0:Y:S01]  /*dd50*/  LDGDEPBAR ;  /* 0x00000000000079af */ /* 0x000e220000000000 */
[----:B------:R-:W-:Y:S01]  /*dd60*/  IMAD.IADD R9, R13, 0x1, -R240 ;  /* 0x000000010d097824 */ /* 0x000fe200078e0af0 */
[----:B------:R-:W-:Y:S04]  /*dd70*/  IADD3 R10, -R240, 0x1, R13 ;  /* 0x00000001f00a7810 */ /* 0x000fe80007ffe10d */
[----:B------:R-:W-:Y:S04]  /*dd80*/  IADD3 R10, -R242, R10, R3 ;  /* 0x0000000af20a7210 */ /* 0x000fe80007ffe103 */
[C---:B------:R-:W-:Y:S02]  /*dd90*/  IADD3 R11, R10.reuse, c[0x0][0x328], RZ ;  /* 0x0000ca000a0b7a10 */ /* 0x040fe40007ffe0ff */
[----:B------:R-:W-:Y:S01]  /*dda0*/  IADD3 R10, R10, UR7, RZ ;  /* 0x000000070a0a7c10 */ /* 0x000fe2000fffe0ff */
[----:B--2---:R-:W-:Y:S05]  /*ddb0*/  IMAD R4, R176, 0x80, R241 ;  /* 0x00000080b0047824 */ /* 0x004fea00078e02f1 */
[----:B------:R-:W-:Y:S05]  /*ddc0*/  IADD3 R12, R238, R4, R239 ;  /* 0x00000004ee0c7210 */ /* 0x000fea0007ffe0ef */
[----:B------:R-:W-:Y:S05]  /*ddd0*/  @P0 IMAD.HI.U32 R4, R12, c[0x0][0x2c8], RZ ;  /* 0x0000b2000c040a27 */ /* 0x000fea00078e00ff */
[----:B------:R-:W-:Y:S02]  /*dde0*/  @P0 SHF.R.U32.HI R12, RZ, c[0x0][0x2cc], R4 ;  /* 0x0000b300ff0c0a19 */ /* 0x000fe40000011604 */
[----:B------:R-:W-:Y:S03]  /*ddf0*/  ISETP.GE.AND P0, PT, R197, 0x1, PT ;  /* 0x00000001c500780c */ /* 0x000fe60003f06270 */
[----:B------:R-:W2:Y:S02]  /*de00*/  SHFL.IDX PT, R6, R12, RZ, 0x1c1f ;  /* 0x001c1fff0c067589 */ /* 0x000ea400000e0000 */
[--C-:B--2---:R-:W-:Y:S02]  /*de10*/  IMAD.IADD R16, R11, 0x1, R6.reuse ;  /* 0x000000010b107824 */ /* 0x104fe400078e0206 */
[----:B------:R-:W-:Y:S06]  /*de20*/  IMAD.IADD R14, R10, 0x1, R6 ;  /* 0x000000010a0e7824 */ /* 0x000fec00078e0206 */
[----:B------:R-:W-:-:S05]  /*de30*/  @!P0 BRA `(.L_x_1106) ;  /* 0x0000017000008947 */ /* 0x000fca0003800000 */
[----:B------:R-:W-:Y:S01]  /*de40*/  IADD3 R6, -R242, R3, R6 ;  /* 0x00000003f2067210 */ /* 0x000fe20007ffe106 */
[----:B------:R-:W-:Y:S03]  /*de50*/  BSSY B0, `(.L_x_1107) ;  /* 0x0000011000007945 */ /* 0x000fe60003800000 */
        /* <DEDUP_REMOVED lines=11> */
.L_x_1108:
[----:B------:R-:W-:Y:S04]  /*df10*/  MOV R4, c[0x0][0x32c] ;  /* 0x0000cb0000047a02 */ /* 0x000fe80000000f00 */
[----:B------:R-:W-:Y:S11]  /*df20*/  ISETP.NE.AND P0, PT, R4, 0x1, PT ;  /* 0x000000010400780c */ /* 0x000ff60003f05270 */
[----:B------:R-:W-:Y:S02]  /*df30*/  @!UPT UIADD3 URZ, URZ, URZ, URZ ;  /* 0x0000003f3f3ff290 */ /* 0x000fe4000fffe03f */
[----:B------:R-:W-:Y:S05]  /*df40*/  @P0 IMAD.HI.U32 R4, R6, c[0x0][0x330], RZ ;  /* 0x0000cc0006040a27 */ /* 0x000fea00078e00ff */
[----:B------:R-:W-:Y:S02]  /*df50*/  @P0 SHF.R.U32.HI R6, RZ, c[0x0][0x334], R4 ;  /* 0x0000cd00ff060a19 */ /* 0x000fe40000011604 */
.L_x_1109:
[----:B------:R-:W-:Y:S05]  /*df60*/  BSYNC B0 ;  /* 0x0000000000007941 */ /* 0x000fea0003800000 */
.L_x_1107:
[----:B------:R-:W-:Y:S05]  /*df70*/  IMAD R7, R6, c[0x0][0x32c], R9 ;  /* 0x0000cb0006077a24 */ /* 0x000fea00078e0209 */
[----:B------:R-:W-:Y:S02]  /*df80*/  IADD3 R5, R7, c[0x0][0x32c], RZ ;  /* 0x0000cb0007057a10 */ /* 0x000fe40007ffe0ff */
[----:B------:R-:W-:Y:S02]  /*df90*/  IMNMX R14, R14, R7, !PT ;  /* 0x000000070e0e7217 */ /* 0x000fe40007800200 */
[----:B------:R-:W-:Y:S02]  /*dfa0*/  IMNMX R16, R16, R5, PT ;  /* 0x0000000510107217 */ /* 0x000fe40003800200 */
.L_x_1106:
[C---:B------:R-:W-:Y:S01]  /*dfb0*/  ISETP.GE.AND P0, PT, R13.reuse, 0x2, PT ;  /* 0x000000020d00780c */ /* 0x040fe20003f06270 */
[----:B------:R-:W2:Y:S01]  /*dfc0*/  SHFL.IDX PT, R12, R12, 0x1, 0x1c1f ;  /* 0x003c1f000c0c7f89 */ /* 0x000ea200000e0000 */
[C---:B------:R-:W-:Y:S02]  /*dfd0*/  ISETP.GE.AND P1, PT, R13.reuse, 0x9, PT ;  /* 0x000000090d00780c */ /* 0x040fe40003f26270 */
[----:B------:R-:W-:Y:S02]  /*dfe0*/  P2R R8, PR, RZ, 0x1 ;  /* 0x00000001ff087803 */ /* 0x000fe40000000000 */
[----:B------:R-:W-:Y:S02]  /*dff0*/  ISETP.GT.AND P0, PT, R14, 0x1, !P0 ;  /* 0x000000010e00780c */ /* 0x000fe40004704270 */
[----:B------:R-:W-:Y:S02]  /*e000*/  P2R R7, PR, RZ, 0x2 ;  /* 0x00000002ff077803 */ /* 0x000fe40000000000 */
[----:B------:R-:W-:Y:S02]  /*e010*/  ISETP.LT.OR P0, PT, R16, 0x2, P0 ;  /* 0x000000021000780c */ /* 0x000fe40000701670 */
[----:B------:R-:W-:Y:S02]  /*e020*/  ISETP.GE.AND P6, PT, R13, 0x19, PT ;  /* 0x000000190d00780c */ /* 0x000fe40003fc6270 */
[----:B------:R-:W-:Y:S02]  /*e030*/  FSEL R19, R169, -INF , !P0 ;  /* 0xff800000a9137808 */ /* 0x000fe40004000000 */
[----:B------:R-:W-:Y:S02]  /*e040*/  ISETP.GT.AND P0, PT, R14, 0x8, !P1 ;  /* 0x000000080e00780c */ /* 0x000fe40004f04270 */
[----:B------:R-:W-:Y:S02]  /*e050*/  ISETP.GE.AND P1, PT, R13, 0xa, PT ;  /* 0x0000000a0d00780c */ /* 0x000fe40003f26270 */
[----:B------:R-:W-:Y:S02]  /*e060*/  ISETP.LT.OR P0, PT, R16, 0x9, P0 ;  /* 0x000000091000780c */ /* 0x000fe40000701670 */
[----:B------:R-:W-:Y:S02]  /*e070*/  P2R R6, PR, RZ, 0x2 ;  /* 0x00000002ff067803 */ /* 0x000fe40000000000 */
[----:B-1----:R-:W-:Y:S01]  /*e080*/  FSEL R17, R171, -INF , !P0 ;  /* 0xff800000ab117808 */ /* 0x002fe20004000000 */
[--C-:B--2---:R-:W-:Y:S01]  /*e090*/  IMAD.IADD R11, R11, 0x1, R12.reuse ;  /* 0x000000010b0b7824 */ /* 0x104fe200078e020c */
[----:B------:R-:W-:Y:S02]  /*e0a0*/  ISETP.GT.AND P0, PT, R14, 0x9, !P1 ;  /* 0x000000090e00780c */ /* 0x000fe40004f04270 */
[C---:B------:R-:W-:Y:S02]  /*e0b0*/  ISETP.GE.AND P1, PT, R13.reuse, 0x11, PT ;  /* 0x000000110d00780c */ /* 0x040fe40003f26270 */
[----:B------:R-:W-:Y:S02]  /*e0c0*/  ISETP.LT.OR P0, PT, R16, 0xa, P0 ;  /* 0x0000000a1000780c */ /* 0x000fe40000701670 */
[----:B------:R-:W-:Y:S02]  /*e0d0*/  P2R R5, PR, RZ, 0x2 ;  /* 0x00000002ff057803 */ /* 0x000fe40000000000 */
[----:B------:R-:W-:Y:S02]  /*e0e0*/  FSEL R15, R180, -INF , !P0 ;  /* 0xff800000b40f7808 */ /* 0x000fe40004000000 */
[----:B------:R-:W-:Y:S02]  /*e0f0*/  ISETP.GT.AND P0, PT, R14, 0x10, !P1 ;  /* 0x000000100e00780c */ /* 0x000fe40004f04270 */
[C---:B------:R-:W-:Y:S02]  /*e100*/  ISETP.GE.AND P1, PT, R13.reuse, 0x12, PT ;  /* 0x000000120d00780c */ /* 0x040fe40003f26270 */
[----:B------:R-:W-:Y:S02]  /*e110*/  ISETP.LT.OR P0, PT, R16, 0x11, P0 ;  /* 0x000000111000780c */ /* 0x000fe40000701670 */
[----:B------:R-:W-:Y:S02]  /*e120*/  ISETP.GE.AND P5, PT, R13, 0x1a, PT ;  /* 0x0000001a0d00780c */ /* 0x000fe40003fa6270 */
[----:B------:R-:W-:Y:S02]  /*e130*/  FSEL R171, R183, -INF , !P0 ;  /* 0xff800000b7ab7808 */ /* 0x000fe40004000000 */
[----:B------:R-:W-:Y:S02]  /*e140*/  ISETP.GT.AND P0, PT, R14, 0x11, !P1 ;  /* 0x000000110e00780c */ /* 0x000fe40004f04270 */
[C---:B------:R-:W-:Y:S02]  /*e150*/  ISETP.GE.AND P4, PT, R13.reuse, 0x21, PT ;  /* 0x000000210d00780c */ /* 0x040fe40003f86270 */
[----:B------:R-:W-:Y:S02]  /*e160*/  ISETP.LT.OR P0, PT, R16, 0x12, P0 ;  /* 0x000000121000780c */ /* 0x000fe40000701670 */
[C---:B------:R-:W-:Y:S02]  /*e170*/  ISETP.GE.AND P3, PT, R13.reuse, 0x22, PT ;  /* 0x000000220d00780c */ /* 0x040fe40003f66270 */
[----:B------:R-:W-:Y:S02]  /*e180*/  FSEL R169, R194, -INF , !P0 ;  /* 0xff800000c2a97808 */ /* 0x000fe40004000000 */
[----:B------:R-:W-:Y:S02]  /*e190*/  ISETP.GT.AND P0, PT, R14, 0x18, !P6 ;  /* 0x000000180e00780c */ /* 0x000fe40007704270 */
[----:B------:R-:W-:Y:S02]  /*e1a0*/  ISETP.GE.AND P2, PT, R13, 0x29, PT ;  /* 0x000000290d00780c */ /* 0x000fe40003f46270 */
[----:B------:R-:W-:Y:S02]  /*e1b0*/  ISETP.LT.OR P0, PT, R16, 0x19, P0 ;  /* 0x000000191000780c */ /* 0x000fe40000701670 */
[----:B------:R-:W-:Y:S02]  /*e1c0*/  P2R R4, PR, RZ, 0x2 ;  /* 0x00000002ff047803 */ /* 0x000fe40000000000 */
[----:B------:R-:W-:Y:S02]  /*e1d0*/  FSEL R167, R249, -INF , !P0 ;  /* 0xff800000f9a77808 */ /* 0x000fe40004000000 */
[----:B------:R-:W-:Y:S02]  /*e1e0*/  ISETP.GT.AND P0, PT, R14, 0x19, !P5 ;  /* 0x000000190e00780c */ /* 0x000fe40006f04270 */
[----:B------:R-:W-:Y:S02]  /*e1f0*/  ISETP.GE.AND P1, PT, R13, 0x1, PT ;  /* 0x000000010d00780c */ /* 0x000fe40003f26270 */
[----:B------:R-:W-:Y:S04]  /*e200*/  ISETP.LT.OR P0, PT, R16, 0x1a, P0 ;  /* 0x0000001a1000780c */ /* 0x000fe80000701670 */
[----:B------:R-:W-:Y:S02]  /*e210*/  FSEL R165, R195, -INF , !P0 ;  /* 0xff800000c3a57808 */ /* 0x000fe40004000000 */
[----:B------:R-:W-:Y:S04]  /*e220*/  ISETP.GT.AND P0, PT, R14, 0x20, !P4 ;  /* 0x000000200e00780c */ /* 0x000fe80006704270 */
        /* <DEDUP_REMOVED lines=8> */
[----:B------:R-:W-:Y:S04]  /*e2b0*/  ISETP.GT.AND P0, PT, R14, RZ, !P1 ;  /* 0x000000ff0e00720c */ /* 0x000fe80004f04270 */
[----:B------:R-:W-:Y:S04]  /*e2c0*/  ISETP.LT.OR P0, PT, R16, 0x1, P0 ;  /* 0x000000011000780c */ /* 0x000fe80000701670 */
[----:B------:R-:W-:Y:S02]  /*e2d0*/  FSEL R21, R168, -INF , !P0 ;  /* 0xff800000a8157808 */ /* 0x000fe40004000000 */
[----:B------:R-:W-:Y:S04]  /*e2e0*/  ISETP.GE.AND P0, PT, R13, 0x2a, PT ;  /* 0x0000002a0d00780c */ /* 0x000fe80003f06270 */
[----:B------:R-:W-:Y:S02]  /*e2f0*/  P2R R13, PR, RZ, 0x1 ;  /* 0x00000001ff0d7803 */ /* 0x000fe40000000000 */
[----:B------:R-:W-:Y:S04]  /*e300*/  ISETP.GT.AND P0, PT, R14, 0x29, !P0 ;  /* 0x000000290e00780c */ /* 0x000fe80004704270 */
[----:B------:R-:W-:Y:S01]  /*e310*/  ISETP.LT.OR P0, PT, R16, 0x2a, P0 ;  /* 0x0000002a1000780c */ /* 0x000fe20000701670 */
[----:B------:R-:W-:Y:S03]  /*e320*/  IMAD.IADD R16, R10, 0x1, R12 ;  /* 0x000000010a107824 */ /* 0x000fe600078e020c */
[----:B------:R-:W-:Y:S02]  /*e330*/  FSEL R159, R25, -INF , !P0 ;  /* 0xff800000199f7808 */ /* 0x000fe40004000000 */
[----:B------:R-:W-:Y:S11]  /*e340*/  ISETP.GE.AND P0, PT, R197, 0x1, PT ;  /* 0x00000001c500780c */ /* 0x000ff60003f06270 */
[----:B------:R-:W-:Y:S02]  /*e350*/  @!UPT UIADD3 URZ, URZ, URZ, URZ ;  /* 0x0000003f3f3ff290 */ /* 0x000fe4000fffe03f */
        /* <DEDUP_REMOVED lines=14> */
.L_x_1112:
[----:B------:R-:W-:Y:S04]  /*e440*/  MOV R10, c[0x0][0x32c] ;  /* 0x0000cb00000a7a02 */ /* 0x000fe80000000f00 */
[----:B------:R-:W-:Y:S11]  /*e450*/  ISETP.NE.AND P0, PT, R10, 0x1, PT ;  /* 0x000000010a00780c */ /* 0x000ff60003f05270 */
[----:B------:R-:W-:Y:S02]  /*e460*/  @!UPT UIADD3 URZ, URZ, URZ, URZ ;  /* 0x0000003f3f3ff290 */ /* 0x000fe4000fffe03f */
[----:B------:R-:W-:Y:S05]  /*e470*/  @P0 IMAD.HI.U32 R10, R12, c[0x0][0x330], RZ ;  /* 0x0000cc000c0a0a27 */ /* 0x000fea00078e00ff */
[----:B------:R-:W-:Y:S02]  /*e480*/  @P0 SHF.R.U32.HI R12, RZ, c[0x0][0x334], R10 ;  /* 0x0000cd00ff0c0a19 */ /* 0x000fe4000001160a */
.L_x_1113:
[----:B------:R-:W-:Y:S05]  /*e490*/  BSYNC B0 ;  /* 0x0000000000007941 */ /* 0x000fea0003800000 */
.L_x_1111:
[----:B------:R-:W-:Y:S05]  /*e4a0*/  IMAD R9, R12, c[0x0][0x32c], R9 ;  /* 0x0000cb000c097a24 */ /* 0x000fea00078e0209 */
[----:B------:R-:W-:Y:S02]  /*e4b0*/  IADD3 R10, R9, c[0x0][0x32c], RZ ;  /* 0x0000cb00090a7a10 */ /* 0x000fe40007ffe0ff */
[----:B------:R-:W-:Y:S02]  /*e4c0*/  IMNMX R16, R16, R9, !PT ;  /* 0x0000000910107217 */ /* 0x000fe40007800200 */
[----:B------:R-:W-:Y:S02]  /*e4d0*/  IMNMX R11, R11, R10, PT ;  /* 0x0000000a0b0b7217 */ /* 0x000fe40003800200 */
.L_x_1110:
[----:B------:R-:W-:Y:S01]  /*e4e0*/  ISETP.GT.AND P0, PT, R16, RZ, !P1 ;  /* 0x000000ff1000720c */ /* 0x000fe20004f04270 */
[----:B------:R-:W-:Y:S01]  /*e4f0*/  LDSM.16.MT88.4 R172, [R214+0x7880] ;  /* 0x00788000d6ac783b */ /* 0x000fe20000004200 */
[----:B------:R-:W-:Y:S02]  /*e500*/  ISETP.NE.AND P1, PT, R13, RZ, PT ;  /* 0x000000ff0d00720c */ /* 0x000fe40003f25270 */
[----:B------:R-:W-:Y:S04]  /*e510*/  ISETP.LT.OR P0, PT, R11, 0x1, P0 ;  /* 0x000000010b00780c */ /* 0x000fe80000701670 */
[----:B------:R-:W-:Y:S02]  /*e520*/  FSEL R13, R170, -INF , !P0 ;  /* 0xff800000aa0d7808 */ /* 0x000fe40004000000 */
[----:B------:R-:W-:Y:S02]  /*e530*/  ISETP.NE.AND P0, PT, R8, RZ, PT ;  /* 0x000000ff0800720c */ /* 0x000fe40003f05270 */
[----:B------:R-:W-:Y:S02]  /*e540*/  FMNMX.FTZ R8, R21, R0, !PT ;  /* 0x0000000015087209 */ /* 0x000fe40007810000 */
[C---:B------:R-:W-:Y:S02]  /*e550*/  ISETP.GT.AND P0, PT, R16.reuse, 0x1, !P0 ;  /* 0x000000011000780c */ /* 0x040fe40004704270 */
[----:B------:R-:W-:Y:S02]  /*e560*/  FMNMX.FTZ R8, R19, R8, !PT ;  /* 0x0000000813087209 */ /* 0x000fe40007810000 */
[----:B------:R-:W-:Y:S02]  /*e570*/  ISETP.LT.OR P0, PT, R11, 0x2, P0 ;  /* 0x000000020b00780c */ /* 0x000fe40000701670 */
[----:B------:R-:W-:Y:S02]  /*e580*/  FMNMX.FTZ R8, R17, R8, !PT ;  /* 0x0000000811087209 */ /* 0x000fe40007810000 */
[----:B------:R-:W-:Y:S02]  /*e590*/  FSEL R14, R177, -INF , !P0 ;  /* 0xff800000b10e7808 */ /* 0x000fe40004000000 */
[----:B------:R-:W-:Y:S02]  /*e5a0*/  FMNMX.FTZ R8, R15, R8, !PT ;  /* 0x000000080f087209 */ /* 0x000fe40007810000 */
[----:B------:R-:W-:Y:S02]  /*e5b0*/  ISETP.NE.AND P0, PT, R7, RZ, PT ;  /* 0x000000ff0700720c */ /* 0x000fe40003f05270 */
[----:B------:R-:W-:Y:S02]  /*e5c0*/  FMNMX.FTZ R8, R171, R8, !PT ;  /* 0x00000008ab087209 */ /* 0x000fe40007810000 */
[----:B------:R-:W-:Y:S02]  /*e5d0*/  ISETP.GT.AND P0, PT, R16, 0x8, !P0 ;  /* 0x000000081000780c */ /* 0x000fe40004704270 */
[----:B------:R-:W-:Y:S02]  /*e5e0*/  FMNMX.FTZ R8, R169, R8, !PT ;  /* 0x00000008a9087209 */ /* 0x000fe40007810000 */
[----:B------:R-:W-:Y:S02]  /*e5f0*/  ISETP.LT.OR P0, PT, R11, 0x9, P0 ;  /* 0x000000090b00780c */ /* 0x000fe40000701670 */
[----:B------:R-:W-:Y:S02]  /*e600*/  FMNMX.FTZ R8, R167, R8, !PT ;  /* 0x00000008a7087209 */ /* 0x000fe40007810000 */
[----:B------:R-:W-:Y:S02]  /*e610*/  FSEL R12, R178, -INF , !P0 ;  /* 0xff800000b20c7808 */ /* 0x000fe40004000000 */
[----:B------:R-:W-:Y:S02]  /*e620*/  FMNMX.FTZ R8, R165, R8, !PT ;  /* 0x00000008a5087209 */ /* 0x000fe40007810000 */
[----:B------:R-:W-:Y:S02]  /*e630*/  ISETP.NE.AND P0, PT, R6, RZ, PT ;  /* 0x000000ff0600720c */ /* 0x000fe40003f05270 */
[----:B------:R-:W-:Y:S02]  /*e640*/  FMNMX.FTZ R8, R191, R8, !PT ;  /* 0x00000008bf087209 */ /* 0x000fe40007810000 */
[C---:B------:R-:W-:Y:S02]  /*e650*/  ISETP.GT.AND P0, PT, R16.reuse, 0x9, !P0 ;  /* 0x000000091000780c */ /* 0x040fe40004704270 */
[----:B------:R-:W-:Y:S02]  /*e660*/  FMNMX.FTZ R8, R189, R8, !PT ;  /* 0x00000008bd087209 */ /* 0x000fe40007810000 */
[----:B------:R-:W-:Y:S02]  /*e670*/  ISETP.LT.OR P0, PT, R11, 0xa, P0 ;  /* 0x0000000a0b00780c */ /* 0x000fe40000701670 */
[----:B------:R-:W-:Y:S02]  /*e680*/  FMNMX.FTZ R8, R187, R8, !PT ;  /* 0x00000008bb087209 */ /* 0x000fe40007810000 */
[----:B------:R-:W-:Y:S02]  /*e690*/  FSEL R10, R179, -INF , !P0 ;  /* 0xff800000b30a7808 */ /* 0x000fe40004000000 */
[----:B------:R-:W-:Y:S02]  /*e6a0*/  ISETP.NE.AND P0, PT, R5, RZ, PT ;  /* 0x000000ff0500720c */ /* 0x000fe40003f05270 */
[----:B------:R-:W-:Y:S02]  /*e6b0*/  FMNMX.FTZ R6, R159, R8, !PT ;  /* 0x000000089f067209 */ /* 0x000fe40007810000 */
[----:B------:R-:W-:Y:S03]  /*e6c0*/  ISETP.GT.AND P0, PT, R16, 0x10, !P0 ;  /* 0x000000101000780c */ /* 0x000fe60004704270 */
[----:B------:R-:W1:Y:S01]  /*e6d0*/  SHFL.BFLY PT, R5, R6, 0x2, 0x1f ;  /* 0x0c401f0006057f89 */ /* 0x000e6200000e0000 */
[C---:B------:R-:W-:Y:S04]  /*e6e0*/  ISETP.LT.OR P0, PT, R11.reuse, 0x11, P0 ;  /* 0x000000110b00780c */ /* 0x040fe80000701670 */
[----:B------:R-:W-:Y:S02]  /*e6f0*/  FSEL R170, R182, -INF , !P0 ;  /* 0xff800000b6aa7808 */ /* 0x000fe40004000000 */
[----:B------:R-:W-:Y:S04]  /*e700*/  ISETP.NE.AND P0, PT, R4, RZ, PT ;  /* 0x000000ff0400720c */ /* 0x000fe80003f05270 */
[C---:B------:R-:W-:Y:S04]  /*e710*/  ISETP.GT.AND P0, PT, R16.reuse, 0x11, !P0 ;  /* 0x000000111000780c */ /* 0x040fe80004704270 */
[----:B------:R-:W-:Y:S04]  /*e720*/  ISETP.LT.OR P0, PT, R11, 0x12, P0 ;  /* 0x000000120b00780c */ /* 0x000fe80000701670 */
[----:B------:R-:W-:Y:S02]  /*e730*/  FSEL R168, R181, -INF , !P0 ;  /* 0xff800000b5a87808 */ /* 0x000fe40004000000 */
[----:B------:R-:W-:Y:S02]  /*e740*/  ISETP.GT.AND P0, PT, R16, 0x18, !P6 ;  /* 0x000000181000780c */ /* 0x000fe40007704270 */
[----:B-1----:R-:W-:Y:S02]  /*e750*/  FMNMX.FTZ R4, R6, R5, !PT ;  /* 0x0000000506047209 */ /* 0x002fe40007810000 */
[----:B------:R-:W-:Y:S02]  /*e760*/  ISETP.LT.OR P0, PT, R11, 0x19, P0 ;  /* 0x000000190b00780c */ /* 0x000fe40000701670 */
[----:B------:R-:W-:Y:S01]  /*e770*/  FMNMX.FTZ R5, R13, R2, !PT ;  /* 0x000000020d057209 */ /* 0x000fe20007810000 */
[----:B------:R-:W1:Y:S01]  /*e780*/  SHFL.BFLY PT, R157, R4, 0x1, 0x1f ;  /* 0x0c201f00049d7f89 */ /* 0x000e6200000e0000 */
[----:B------:R-:W-:Y:S02]  /*e790*/  FSEL R166, R193, -INF , !P0 ;  /* 0xff800000c1a67808 */ /* 0x000fe40004000000 */
[----:B------:R-:W-:Y:S02]  /*e7a0*/  ISETP.GT.AND P0, PT, R16, 0x19, !P5 ;  /* 0x000000191000780c */ /* 0x000fe40006f04270 */
[----:B------:R-:W-:Y:S02]  /*e7b0*/  FMNMX.FTZ R5, R14, R5, !PT ;  /* 0x000000050e057209 */ /* 0x000fe40007810000 */
[C---:B------:R-:W-:Y:S02]  /*e7c0*/  ISETP.LT.OR P0, PT, R11.reuse, 0x1a, P0 ;  /* 0x0000001a0b00780c */ /* 0x040fe40000701670 */
[----:B------:R-:W-:Y:S02]  /*e7d0*/  FMNMX.FTZ R5, R12, R5, !PT ;  /* 0x000000050c057209 */ /* 0x000fe40007810000 */
        /* <DEDUP_REMOVED lines=18> */
[----:B------:R-:W-:Y:S02]  /*e900*/  ISETP.LT.OR P0, PT, R11, 0x2a, P0 ;  /* 0x0000002a0b00780c */ /* 0x000fe40000701670 */
[----:B------:R-:W-:Y:S02]  /*e910*/  FMNMX.FTZ R5, R186, R5, !PT ;  /* 0x00000005ba057209 */ /* 0x000fe40007810000 */
[----:B------:R-:W-:Y:S02]  /*e920*/  FSEL R158, R23, -INF , !P0 ;  /* 0xff800000179e7808 */ /* 0x000fe40004000000 */
[----:B-1----:R-:W-:Y:S02]  /*e930*/  FMNMX.FTZ R157, R4, R157, !PT ;  /* 0x0000009d049d7209 */ /* 0x002fe40007810000 */
[----:B------:R-:W-:Y:S02]  /*e940*/  FMNMX.FTZ R11, R158, R5, !PT ;  /* 0x000000059e0b7209 */ /* 0x000fe40007810000 */
[C---:B------:R-:W-:Y:S01]  /*e950*/  FSETP.NEU.FTZ.AND P0, PT, R157.reuse, -INF , PT ;  /* 0xff8000009d00780b */ /* 0x040fe20003f1d000 */
[C---:B------:R-:W-:Y:S02]  /*e960*/  FMUL.FTZ R192, R157.reuse, c[0x0][0x2d0] ;  /* 0x0000b4009dc07a20 */ /* 0x040fe40000410000 */
[----:B------:R-:W1:Y:S01]  /*e970*/  SHFL.BFLY PT, R4, R11, 0x2, 0x1f ;  /* 0x0c401f000b047f89 */ /* 0x000e6200000e0000 */
[----:B------:R-:W-:Y:S02]  /*e980*/  FSEL R7, R157, RZ, P0 ;  /* 0x000000ff9d077208 */ /* 0x000fe40000000000 */
[----:B------:R-:W-:Y:S03]  /*e990*/  FSEL R192, R192, RZ, P0 ;  /* 0x000000ffc0c07208 */ /* 0x000fe60000000000 */
[----:B------:R-:W-:Y:S02]  /*e9a0*/  FADD.FTZ R7, -R7, R0 ;  /* 0x0000000007077221 */ /* 0x000fe40000010100 */
[--C-:B------:R-:W-:Y:S02]  /*e9b0*/  FFMA.FTZ R177, R15, c[0x0][0x2d0], -R192.reuse ;  /* 0x0000b4000fb17a23 */ /* 0x100fe400000108c0 */
[--C-:B------:R-:W-:Y:S02]  /*e9c0*/  FFMA.FTZ R180, R21, c[0x0][0x2d0], -R192.reuse ;  /* 0x0000b40015b47a23 */ /* 0x100fe400000108c0 */
[--C-:B------:R-:W-:Y:S01]  /*e9d0*/  FFMA.FTZ R179, R19, c[0x0][0x2d0], -R192.reuse ;  /* 0x0000b40013b37a23 */ /* 0x100fe200000108c0 */
[----:B------:R-:W-:Y:S01]  /*e9e0*/  LDSM.16.MT88.4 R20, [R214+0x4080] ;  /* 0x00408000d614783b */ /* 0x000fe20000004200 */
[--C-:B------:R-:W-:Y:S01]  /*e9f0*/  FFMA.FTZ R178, R17, c[0x0][0x2d0], -R192.reuse ;  /* 0x0000b40011b27a23 */ /* 0x100fe200000108c0 */
[----:B------:R-:W-:Y:S01]  /*ea00*/  MUFU.EX2 R177, R177 ;  /* 0x000000b100b17308 */ /* 0x000fe20000000800 */
[----:B------:R-:W-:Y:S02]  /*ea10*/  FMUL.FTZ R0, R7, c[0x0][0x2d0] ;  /* 0x0000b40007007a20 */ /* 0x000fe40000410000 */
[--C-:B------:R-:W-:Y:S02]  /*ea20*/  FFMA.FTZ R193, R171, c[0x0][0x2d0], -R192.reuse ;  /* 0x0000b400abc17a23 */ /* 0x100fe400000108c0 */
[--C-:B------:R-:W-:Y:S02]  /*ea30*/  FFMA.FTZ R194, R169, c[0x0][0x2d0], -R192.reuse ;  /* 0x0000b400a9c27a23 */ /* 0x100fe400000108c0 */
[--C-:B------:R-:W-:Y:S01]  /*ea40*/  FFMA.FTZ R195, R167, c[0x0][0x2d0], -R192.reuse ;  /* 0x0000b400a7c37a23 */ /* 0x100fe200000108c0 */
[----:B-1----:R-:W-:Y:S02]  /*ea50*/  FMNMX.FTZ R9, R11, R4, !PT ;  /* 0x000000040b097209 */ /* 0x002fe40007810000 */
[----:B------:R-:W-:Y:S01]  /*ea60*/  MUFU.EX2 R180, R180 ;  /* 0x000000b400b47308 */ /* 0x000fe20000000800 */
[--C-:B------:R-:W-:Y:S02]  /*ea70*/  FFMA.FTZ R250, R165, c[0x0][0x2d0], -R192.reuse ;  /* 0x0000b400a5fa7a23 */ /* 0x100fe400000108c0 */
[--C-:B------:R-:W-:Y:S01]  /*ea80*/  FFMA.FTZ R191, R191, c[0x0][0x2d0], -R192.reuse ;  /* 0x0000b400bfbf7a23 */ /* 0x100fe200000108c0 */
[----:B------:R-:W1:Y:S01]  /*ea90*/  SHFL.BFLY PT, R156, R9, 0x1, 0x1f ;  /* 0x0c201f00099c7f89 */ /* 0x000e6200000e0000 */
[--C-:B------:R-:W-:Y:S02]  /*eaa0*/  FFMA.FTZ R189, R189, c[0x0][0x2d0], -R192.reuse ;  /* 0x0000b400bdbd7a23 */ /* 0x100fe400000108c0 */
[--C-:B------:R-:W-:Y:S02]  /*eab0*/  FFMA.FTZ R187, R187, c[0x0][0x2d0], -R192.reuse ;  /* 0x0000b400bbbb7a23 */ /* 0x100fe400000108c0 */
[----:B------:R-:W-:Y:S01]  /*eac0*/  FFMA.FTZ R192, R159, c[0x0][0x2d0], -R192 ;  /* 0x0000b4009fc07a23 */ /* 0x000fe200000108c0 */
[----:B------:R-:W2:Y:S10]  /*ead0*/  MUFU.EX2 R179, R179 ;  /* 0x000000b300b37308 */ /* 0x000eb40000000800 */
[----:B------:R-:W3:Y:S01]  /*eae0*/  MUFU.EX2 R178, R178 ;  /* 0x000000b200b27308 */ /* 0x000ee20000000800 */
[----:B-1----:R-:W-:Y:S09]  /*eaf0*/  FMNMX.FTZ R156, R9, R156, !PT ;  /* 0x0000009c099c7209 */ /* 0x002ff20007810000 */
[----:B------:R-:W1:Y:S01]  /*eb00*/  MUFU.EX2 R0, R0 ;  /* 0x0000000000007308 */ /* 0x000e620000000800 */
[C---:B------:R-:W-:Y:S01]  /*eb10*/  FSETP.NEU.FTZ.AND P0, PT, R156.reuse, -INF , PT ;  /* 0xff8000009c00780b */ /* 0x040fe20003f1d000 */
[C---:B------:R-:W-:Y:S01]  /*eb20*/  FMUL.FTZ R185, R156.reuse, c[0x0][0x2d0] ;  /* 0x0000b4009cb97a20 */ /* 0x040fe20000410000 */
[----:B--2---:R-:W-:Y:S02]  /*eb30*/  F2FP.BF16.PACK_AB R160, R179, R180 ;  /* 0x000000b4b3a0723e */ /* 0x004fe400000010ff */
[----:B------:R-:W-:Y:S02]  /*eb40*/  FSEL R5, R156, RZ, P0 ;  /* 0x000000ff9c057208 */ /* 0x000fe40000000000 */
[----:B------:R-:W-:Y:S03]  /*eb50*/  FSEL R185, R185, RZ, P0 ;  /* 0x000000ffb9b97208 */ /* 0x000fe60000000000 */
[----:B------:R-:W-:Y:S01]  /*eb60*/  MUFU.EX2 R193, R193 ;  /* 0x000000c100c17308 */ /* 0x000fe20000000800 */
[----:B------:R-:W-:Y:S01]  /*eb70*/  FADD.FTZ R5, -R5, R2 ;  /* 0x0000000205057221 */ /* 0x000fe20000010100 */
[----:B------:R-:W-:Y:S01]  /*eb80*/  ISETP.GT.AND P0, PT, R246, R199, PT ;  /* 0x000000c7f600720c */ /* 0x000fe20003f04270 */
[--C-:B------:R-:W-:Y:S01]  /*eb90*/  FFMA.FTZ R184, R13, c[0x0][0x2d0], -R185.reuse ;  /* 0x0000b4000db87a23 */ /* 0x100fe200000108b9 */
[----:B---3--:R-:W-:Y:S01]  /*eba0*/  F2FP.BF16.PACK_AB R162, R177, R178 ;  /* 0x000000b2b1a2723e */ /* 0x008fe200000010ff */
[--C-:B------:R-:W-:Y:S02]  /*ebb0*/  FFMA.FTZ R183, R14, c[0x0][0x2d0], -R185.reuse ;  /* 0x0000b4000eb77a23 */ /* 0x100fe400000108b9 */
[--C-:B------:R-:W-:Y:S02]  /*ebc0*/  FFMA.FTZ R182, R12, c[0x0][0x2d0], -R185.reuse ;  /* 0x0000b4000cb67a23 */ /* 0x100fe400000108b9 */
[----:B------:R-:W2:Y:S01]  /*ebd0*/  LDSM.16.MT88.4 R12, [R216+0x4080] ;  /* 0x00408000d80c783b */ /* 0x000ea20000004200 */
[--C-:B------:R-:W-:Y:S01]  /*ebe0*/  FFMA.FTZ R181, R10, c[0x0][0x2d0], -R185.reuse ;  /* 0x0000b4000ab57a23 */ /* 0x100fe200000108b9 */
[----:B------:R-:W-:Y:S01]  /*ebf0*/  MUFU.EX2 R184, R184 ;  /* 0x000000b800b87308 */ /* 0x000fe20000000800 */
[----:B------:R-:W-:Y:S02]  /*ec00*/  FMUL.FTZ R2, R5, c[0x0][0x2d0] ;  /* 0x0000b40005027a20 */ /* 0x000fe40000410000 */
[C---:B-1----:R-:W-:Y:S02]  /*ec10*/  FMUL.FTZ R4, R0.reuse, R152 ;  /* 0x0000009800047220 */ /* 0x042fe40000410000 */
[C---:B------:R-:W-:Y:S02]  /*ec20*/  FMUL.FTZ R5, R0.reuse, R153 ;  /* 0x0000009900057220 */ /* 0x040fe40000410000 */
[C---:B------:R-:W-:Y:S02]  /*ec30*/  FMUL.FTZ R8, R0.reuse, R148 ;  /* 0x0000009400087220 */ /* 0x040fe40000410000 */
[C---:B------:R-:W-:Y:S01]  /*ec40*/  FMUL.FTZ R9, R0.reuse, R149 ;  /* 0x0000009500097220 */ /* 0x040fe20000410000 */
[----:B------:R-:W1:Y:S01]  /*ec50*/  MUFU.EX2 R183, R183 ;  /* 0x000000b700b77308 */ /* 0x000e620000000800 */
[C---:B------:R-:W-:Y:S02]  /*ec60*/  FMUL.FTZ R16, R0.reuse, R140 ;  /* 0x0000008c00107220 */ /* 0x040fe40000410000 */
[C---:B------:R-:W-:Y:S02]  /*ec70*/  FMUL.FTZ R17, R0.reuse, R141 ;  /* 0x0000008d00117220 */ /* 0x040fe40000410000 */
[C---:B------:R-:W-:Y:S02]  /*ec80*/  FMUL.FTZ R24, R0.reuse, R132 ;  /* 0x0000008400187220 */ /* 0x040fe40000410000 */
[----:B------:R-:W-:Y:S02]  /*ec90*/  FMUL.FTZ R25, R0, R133 ;  /* 0x0000008500197220 */ /* 0x000fe40000410000 */
[--C-:B------:R-:W-:Y:S01]  /*eca0*/  FFMA.FTZ R252, R170, c[0x0][0x2d0], -R185.reuse ;  /* 0x0000b400aafc7a23 */ /* 0x100fe200000108b9 */
[----:B------:R-:W-:Y:S01]  /*ecb0*/  MUFU.EX2 R182, R182 ;  /* 0x000000b600b67308 */ /* 0x000fe20000000800 */
[--C-:B------:R-:W-:Y:S02]  /*ecc0*/  FFMA.FTZ R249, R168, c[0x0][0x2d0], -R185.reuse ;  /* 0x0000b400a8f97a23 */ /* 0x100fe400000108b9 */
[----:B------:R-:W-:Y:S01]  /*ecd0*/  LDSM.16.MT88.4 R168, [R212+0x6080] ;  /* 0x00608000d4a8783b */ /* 0x000fe20000004200 */
[--C-:B------:R-:W-:Y:S02]  /*ece0*/  FFMA.FTZ R251, R166, c[0x0][0x2d0], -R185.reuse ;  /* 0x0000b400a6fb7a23 */ /* 0x100fe400000108b9 */
[C---:B------:R-:W-:Y:S02]  /*ecf0*/  FMUL.FTZ R28, R0.reuse, R28 ;  /* 0x0000001c001c7220 */ /* 0x040fe40000410000 */
[C---:B------:R-:W-:Y:S02]  /*ed00*/  FMUL.FTZ R29, R0.reuse, R29 ;  /* 0x0000001d001d7220 */ /* 0x040fe40000410000 */
[----:B------:R-:W3:Y:S01]  /*ed10*/  MUFU.EX2 R181, R181 ;  /* 0x000000b500b57308 */ /* 0x000ee20000000800 */
[C---:B------:R-:W-:Y:S02]  /*ed20*/  FMUL.FTZ R32, R0.reuse, R32 ;  /* 0x0000002000207220 */ /* 0x040fe40000410000 */
[C---:B------:R-:W-:Y:S01]  /*ed30*/  FMUL.FTZ R33, R0.reuse, R33 ;  /* 0x0000002100217220 */ /* 0x040fe20000410000 */
[----:B-1----:R-:W-:Y:S01]  /*ed40*/  F2FP.BF16.PACK_AB R161, R183, R184 ;  /* 0x000000b8b7a1723e */ /* 0x002fe200000010ff */
[C---:B------:R-:W-:Y:S02]  /*ed50*/  FMUL.FTZ R36, R0.reuse, R36 ;  /* 0x0000002400247220 */ /* 0x040fe40000410000 */
[C---:B------:R-:W-:Y:S02]  /*ed60*/  FMUL.FTZ R37, R0.reuse, R37 ;  /* 0x0000002500257220 */ /* 0x040fe40000410000 */
[C---:B------:R-:W-:Y:S01]  /*ed70*/  FMUL.FTZ R40, R0.reuse, R40 ;  /* 0x0000002800287220 */ /* 0x040fe20000410000 */
[----:B------:R-:W1:Y:S01]  /*ed80*/  MUFU.EX2 R2, R2 ;  /* 0x0000000200027308 */ /* 0x000e620000000800 */
[C---:B------:R-:W-:Y:S02]  /*ed90*/  FMUL.FTZ R41, R0.reuse, R41 ;  /* 0x0000002900297220 */ /* 0x040fe40000410000 */
[C---:B------:R-:W-:Y:S02]  /*eda0*/  FMUL.FTZ R44, R0.reuse, R44 ;  /* 0x0000002c002c7220 */ /* 0x040fe40000410000 */
[C---:B------:R-:W-:Y:S02]  /*edb0*/  FMUL.FTZ R45, R0.reuse, R45 ;  /* 0x0000002d002d7220 */ /* 0x040fe40000410000 */
[C---:B------:R-:W-:Y:S02]  /*edc0*/  FMUL.FTZ R48, R0.reuse, R48 ;  /* 0x0000003000307220 */ /* 0x040fe40000410000 */
[C---:B------:R-:W-:Y:S01]  /*edd0*/  FMUL.FTZ R49, R0.reuse, R49 ;  /* 0x0000003100317220 */ /* 0x040fe20000410000 */
[----:B------:R-:W-:Y:S01]  /*ede0*/  MUFU.EX2 R194, R194 ;  /* 0x000000c200c27308 */ /* 0x000fe20000000800 */
[C---:B------:R-:W-:Y:S02]  /*edf0*/  FMUL.FTZ R52, R0.reuse, R52 ;  /* 0x0000003400347220 */ /* 0x040fe40000410000 */
[C---:B------:R-:W-:Y:S01]  /*ee00*/  FMUL.FTZ R53, R0.reuse, R53 ;  /* 0x0000003500357220 */ /* 0x040fe20000410000 */
[----:B---3--:R-:W-:Y:S01]  /*ee10*/  F2FP.BF16.PACK_AB R163, R181, R182 ;  /* 0x000000b6b5a3723e */ /* 0x008fe200000010ff */
        /* <DEDUP_REMOVED lines=8> */
[----:B------:R-:W1:Y:S01]  /*eea0*/  LDSM.16.MT88.4 R152, [R213+0x4080] ;  /* 0x00408000d598783b */ /* 0x000e620000004200 */
[C---:B------:R-:W-:Y:S01]  /*eeb0*/  FMUL.FTZ R10, R2.reuse, R150 ;  /* 0x00000096020a7220 */ /* 0x040fe20000410000 */
[----:B------:R-:W-:Y:S01]  /*eec0*/  MUFU.EX2 R250, R250 ;  /* 0x000000fa00fa7308 */ /* 0x000fe20000000800 */
[C---:B------:R-:W-:Y:S02]  /*eed0*/  FMUL.FTZ R11, R2.reuse, R151 ;  /* 0x00000097020b7220 */ /* 0x040fe40000410000 */
[C---:B--2---:R-:W-:Y:S03]  /*eee0*/  HMMA.16816.F32.BF16 R4, R160.reuse, R12, R4 ;  /* 0x0000000ca004723c */ /* 0x044fe60000041804 */
[----:B------:R-:W-:Y:S02]  /*eef0*/  LDSM.16.MT88.4 R148, [R213+0x4880] ;  /* 0x00488000d594783b */ /* 0x000fe40000004200 */
[----:B------:R-:W-:Y:S02]  /*ef00*/  FMUL.FTZ R18, R2, R142 ;  /* 0x0000008e02127220 */ /* 0x000fe40000410000 */
[C---:B------:R-:W-:Y:S01]  /*ef10*/  FMUL.FTZ R12, R0.reuse, R144 ;  /* 0x00000090000c7220 */ /* 0x040fe20000410000 */
[C---:B------:R-:W-:Y:S01]  /*ef20*/  HMMA.16816.F32.BF16 R8, R160.reuse, R14, R8 ;  /* 0x0000000ea008723c */ /* 0x040fe20000041808 */
[----:B------:R-:W-:Y:S03]  /*ef30*/  MUFU.EX2 R252, R252 ;  /* 0x000000fc00fc7308 */ /* 0x000fe60000000800 */
[----:B------:R-:W-:Y:S02]  /*ef40*/  FMUL.FTZ R13, R0, R145 ;  /* 0x00000091000d7220 */ /* 0x000fe40000410000 */
[C---:B------:R-:W-:Y:S02]  /*ef50*/  FMUL.FTZ R19, R2.reuse, R143 ;  /* 0x0000008f02137220 */ /* 0x040fe40000410000 */
[C---:B------:R-:W-:Y:S01]  /*ef60*/  FMUL.FTZ R14, R2.reuse, R146 ;  /* 0x00000092020e7220 */ /* 0x040fe20000410000 */
[----:B------:R-:W-:Y:S02]  /*ef70*/  LDSM.16.MT88.4 R140, [R213+0x5880] ;  /* 0x00588000d58c783b */ /* 0x000fe40000004200 */
[----:B------:R-:W2:Y:S01]  /*ef80*/  MUFU.EX2 R249, R249 ;  /* 0x000000f900f97308 */ /* 0x000ea20000000800 */
[C---:B------:R-:W-:Y:S02]  /*ef90*/  FMUL.FTZ R15, R2.reuse, R147 ;  /* 0x00000093020f7220 */ /* 0x040fe40000410000 */
[C---:B------:R-:W-:Y:S02]  /*efa0*/  FMUL.FTZ R26, R2.reuse, R134 ;  /* 0x00000086021a7220 */ /* 0x040fe40000410000 */
[C---:B------:R-:W-:Y:S01]  /*efb0*/  FMUL.FTZ R27, R2.reuse, R135 ;  /* 0x00000087021b7220 */ /* 0x040fe20000410000 */
[----:B------:R-:W3:Y:S01]  /*efc0*/  LDSM.16.MT88.4 R144, [R212+0x4080] ;  /* 0x00408000d490783b */ /* 0x000ee20000004200 */
[C---:B------:R-:W-:Y:S01]  /*efd0*/  FMUL.FTZ R30, R2.reuse, R30 ;  /* 0x0000001e021e7220 */ /* 0x040fe20000410000 */
[C---:B------:R-:W-:Y:S02]  /*efe0*/  HMMA.16816.F32.BF16 R12, R160.reuse, R20, R12 ;  /* 0x00000014a00c723c */ /* 0x040fe4000004180c */
[----:B------:R-:W-:Y:S01]  /*eff0*/  MUFU.EX2 R251, R251 ;  /* 0x000000fb00fb7308 */ /* 0x000fe20000000800 */
[C---:B------:R-:W-:Y:S02]  /*f000*/  FMUL.FTZ R31, R2.reuse, R31 ;  /* 0x0000001f021f7220 */ /* 0x040fe40000410000 */
[----:B------:R-:W-:Y:S01]  /*f010*/  FMUL.FTZ R34, R2, R34 ;  /* 0x0000002202227220 */ /* 0x000fe20000410000 */
[----:B------:R-:W-:Y:S01]  /*f020*/  LDSM.16.MT88.4 R132, [R214+0x5880] ;  /* 0x00588000d684783b */ /* 0x000fe20000004200 */
[C---:B------:R-:W-:Y:S01]  /*f030*/  FMUL.FTZ R20, R0.reuse, R136 ;  /* 0x0000008800147220 */ /* 0x040fe20000410000 */
[C---:B------:R-:W-:Y:S04]  /*f040*/  HMMA.16816.F32.BF16 R16, R160.reuse, R22, R16 ;  /* 0x00000016a010723c */ /* 0x040fe80000041810 */
[----:B------:R-:W-:Y:S01]  /*f050*/  FMUL.FTZ R21, R0, R137 ;  /* 0x0000008900157220 */ /* 0x000fe20000410000 */
[----:B------:R-:W-:Y:S01]  /*f060*/  MUFU.EX2 R191, R191 ;  /* 0x000000bf00bf7308 */ /* 0x000fe20000000800 */
[C---:B------:R-:W-:Y:S02]  /*f070*/  FMUL.FTZ R35, R2.reuse, R35 ;  /* 0x0000002302237220 */ /* 0x040fe40000410000 */
[C---:B------:R-:W-:Y:S04]  /*f080*/  FMUL.FTZ R22, R2.reuse, R138 ;  /* 0x0000008a02167220 */ /* 0x040fe80000410000 */
[C---:B------:R-:W-:Y:S02]  /*f090*/  FMUL.FTZ R23, R2.reuse, R139 ;  /* 0x0000008b02177220 */ /* 0x040fe40000410000 */
[----:B------:R-:W4:Y:S01]  /*f0a0*/  LDSM.16.MT88.4 R136, [R216+0x5880] ;  /* 0x00588000d888783b */ /* 0x000f220000004200 */
[C---:B------:R-:W-:Y:S01]  /*f0b0*/  FMUL.FTZ R38, R2.reuse, R38 ;  /* 0x0000002602267220 */ /* 0x040fe20000410000 */
[----:B------:R-:W-:Y:S01]  /*f0c0*/  MUFU.EX2 R189, R189 ;  /* 0x000000bd00bd7308 */ /* 0x000fe20000000800 */
[C---:B------:R-:W-:Y:S02]  /*f0d0*/  FMUL.FTZ R39, R2.reuse, R39 ;  /* 0x0000002702277220 */ /* 0x040fe40000410000 */
[C---:B-1----:R-:W-:Y:S03]  /*f0e0*/  HMMA.16816.F32.BF16 R20, R160.reuse, R152, R20 ;  /* 0x00000098a014723c */ /* 0x042fe60000041814 */
[C---:B------:R-:W-:Y:S02]  /*f0f0*/  FMUL.FTZ R42, R2.reuse, R42 ;  /* 0x0000002a022a7220 */ /* 0x040fe40000410000 */
[C---:B------:R-:W-:Y:S02]  /*f100*/  FMUL.FTZ R43, R2.reuse, R43 ;  /* 0x0000002b022b7220 */ /* 0x040fe40000410000 */
[C---:B------:R-:W-:Y:S01]  /*f110*/  FMUL.FTZ R46, R2.reuse, R46 ;  /* 0x0000002e022e7220 */ /* 0x040fe20000410000 */
[C---:B------:R-:W-:Y:S01]  /*f120*/  HMMA.16816.F32.BF16 R24, R160.reuse, R154, R24 ;  /* 0x0000009aa018723c */ /* 0x040fe20000041818 */
[----:B------:R-:W-:Y:S01]  /*f130*/  LDSM.16.MT88.4 R152, [R212+0x4880] ;  /* 0x00488000d498783b */ /* 0x000fe20000004200 */
[----:B------:R-:W-:Y:S02]  /*f140*/  MUFU.EX2 R187, R187 ;  /* 0x000000bb00bb7308 */ /* 0x000fe40000000800 */
[C---:B------:R-:W-:Y:S02]  /*f150*/  FMUL.FTZ R47, R2.reuse, R47 ;  /* 0x0000002f022f7220 */ /* 0x040fe40000410000 */
[C---:B------:R-:W-:Y:S02]  /*f160*/  FMUL.FTZ R50, R2.reuse, R50 ;  /* 0x0000003202327220 */ /* 0x040fe40000410000 */
[C---:B---3--:R-:W-:Y:S04]  /*f170*/  HMMA.16816.F32.BF16 R28, R160.reuse, R144, R28 ;  /* 0x00000090a01c723c */ /* 0x048fe8000004181c */
[C---:B------:R-:W-:Y:S01]  /*f180*/  FMUL.FTZ R51, R2.reuse, R51 ;  /* 0x0000003302337220 */ /* 0x040fe20000410000 */
[----:B------:R-:W-:Y:S01]  /*f190*/  MUFU.EX2 R192, R192 ;  /* 0x000000c000c07308 */ /* 0x000fe20000000800 */
[C---:B------:R-:W-:Y:S02]  /*f1a0*/  FMUL.FTZ R54, R2.reuse, R54 ;  /* 0x0000003602367220 */ /* 0x040fe40000410000 */
[C---:B------:R-:W-:Y:S01]  /*f1b0*/  HMMA.16816.F32.BF16 R32, R160.reuse, R146, R32 ;  /* 0x00000092a020723c */ /* 0x040fe20000041820 */
[----:B------:R-:W-:Y:S03]  /*f1c0*/  LDSM.16.MT88.4 R144, [R214+0x4880] ;  /* 0x00488000d690783b */ /* 0x000fe60000004200 */
[C---:B------:R-:W-:Y:S02]  /*f1d0*/  FMUL.FTZ R55, R2.reuse, R55 ;  /* 0x0000003702377220 */ /* 0x040fe40000410000 */
[C---:B------:R-:W-:Y:S02]  /*f1e0*/  FMUL.FTZ R58, R2.reuse, R58 ;  /* 0x0000003a023a7220 */ /* 0x040fe40000410000 */
[C---:B------:R-:W-:Y:S01]  /*f1f0*/  FMUL.FTZ R59, R2.reuse, R59 ;  /* 0x0000003b023b7220 */ /* 0x040fe20000410000 */
[C---:B----4-:R-:W-:Y:S03]  /*f200*/  HMMA.16816.F32.BF16 R36, R160.reuse, R136, R36 ;  /* 0x00000088a024723c */ /* 0x050fe60000041824 */
[C---:B------:R-:W-:Y:S02]  /*f210*/  FMUL.FTZ R62, R2.reuse, R62 ;  /* 0x0000003e023e7220 */ /* 0x040fe40000410000 */
[----:B------:R-:W-:Y:S02]  /*f220*/  FMUL.FTZ R63, R2, R63 ;  /* 0x0000003f023f7220 */ /* 0x000fe40000410000 */
[----:B------:R-:W-:Y:S01]  /*f230*/  FMUL.FTZ R65, R0, R65 ;  /* 0x0000004100417220 */ /* 0x000fe20000410000 */
        /* <DEDUP_REMOVED lines=8> */
[----:B------:R-:W3:Y:S03]  /*f2c0*/  LDSM.16.MT88.4 R132, [R216+0x7080] ;  /* 0x00708000d884783b */ /* 0x000ee60000004200 */
[C---:B------:R-:W-:Y:S02]  /*f2d0*/  FMUL.FTZ R70, R2.reuse, R70 ;  /* 0x0000004602467220 */ /* 0x040fe40000410000 */
[----:B------:R-:W-:Y:S02]  /*f2e0*/  FMUL.FTZ R71, R2, R71 ;  /* 0x0000004702477220 */ /* 0x000fe40000410000 */
[C---:B------:R-:W-:Y:S04]  /*f2f0*/  HMMA.16816.F32.BF16 R52, R160.reuse, R140, R52 ;  /* 0x0000008ca034723c */ /* 0x040fe80000041834 */
[C---:B------:R-:W-:Y:S02]  /*f300*/  FMUL.FTZ R72, R0.reuse, R72 ;  /* 0x0000004800487220 */ /* 0x040fe40000410000 */
[----:B------:R-:W-:Y:S02]  /*f310*/  FMUL.FTZ R73, R0, R73 ;  /* 0x0000004900497220 */ /* 0x000fe40000410000 */
[C---:B------:R-:W-:Y:S01]  /*f320*/  HMMA.16816.F32.BF16 R56, R160.reuse, R142, R56 ;  /* 0x0000008ea038723c */ /* 0x040fe20000041838 */
[----:B------:R-:W4:Y:S03]  /*f330*/  LDSM.16.MT88.4 R140, [R214+0x7080] ;  /* 0x00708000d68c783b */ /* 0x000f260000004200 */
        /* <DEDUP_REMOVED lines=9> */
[C---:B------:R-:W-:Y:S02]  /*f3d0*/  FMUL.FTZ R80, R0.reuse, R80 ;  /* 0x0000005000507220 */ /* 0x040fe40000410000 */
[----:B------:R-:W-:Y:S02]  /*f3e0*/  FMUL.FTZ R81, R0, R81 ;  /* 0x0000005100517220 */ /* 0x000fe40000410000 */
[C---:B---3--:R-:W-:Y:S04]  /*f3f0*/  HMMA.16816.F32.BF16 R68, R160.reuse, R132, R68 ;  /* 0x00000084a044723c */ /* 0x048fe80000041844 */
[C---:B------:R-:W-:Y:S02]  /*f400*/  FMUL.FTZ R82, R2.reuse, R82 ;  /* 0x0000005202527220 */ /* 0x040fe40000410000 */
[----:B------:R-:W-:Y:S02]  /*f410*/  FMUL.FTZ R83, R2, R83 ;  /* 0x0000005302537220 */ /* 0x000fe40000410000 */
[C---:B------:R-:W-:Y:S01]  /*f420*/  HMMA.16816.F32.BF16 R72, R160.reuse, R134, R72 ;  /* 0x00000086a048723c */ /* 0x040fe20000041848 */
[----:B------:R-:W3:Y:S03]  /*f430*/  LDSM.16.MT88.4 R132, [R212+0x7080] ;  /* 0x00708000d484783b */ /* 0x000ee60000004200 */
[C---:B------:R-:W-:Y:S02]  /*f440*/  FMUL.FTZ R84, R0.reuse, R84 ;  /* 0x0000005400547220 */ /* 0x040fe40000410000 */
[----:B------:R-:W-:Y:S02]  /*f450*/  FMUL.FTZ R85, R0, R85 ;  /* 0x0000005500557220 */ /* 0x000fe40000410000 */
[C---:B----4-:R-:W-:Y:S04]  /*f460*/  HMMA.16816.F32.BF16 R76, R160.reuse, R140, R76 ;  /* 0x0000008ca04c723c */ /* 0x050fe8000004184c */
        /* <DEDUP_REMOVED lines=10> */
[----:B------:R-:W-:Y:S02]  /*f510*/  FMUL.FTZ R93, R0, R93 ;  /* 0x0000005d005d7220 */ /* 0x000fe40000410000 */
[C---:B------:R-:W-:Y:S01]  /*f520*/  FMUL.FTZ R94, R2.reuse, R94 ;  /* 0x0000005e025e7220 */ /* 0x040fe20000410000 */
[C---:B------:R-:W-:Y:S01]  /*f530*/  HMMA.16816.F32.BF16 R88, R160.reuse, R138, R88 ;  /* 0x0000008aa058723c */ /* 0x040fe20000041858 */
[----:B------:R-:W1:Y:S02]  /*f540*/  LDSM.16.MT88.4 R136, [R214+0x8880] ;  /* 0x00888000d688783b */ /* 0x000e640000004200 */
[----:B------:R-:W-:Y:S02]  /*f550*/  FMUL.FTZ R95, R2, R95 ;  /* 0x0000005f025f7220 */ /* 0x000fe40000410000 */
[C---:B------:R-:W-:Y:S02]  /*f560*/  FMUL.FTZ R96, R0.reuse, R96 ;  /* 0x0000006000607220 */ /* 0x040fe40000410000 */
[----:B------:R-:W-:Y:S02]  /*f570*/  FMUL.FTZ R97, R0, R97 ;  /* 0x0000006100617220 */ /* 0x000fe40000410000 */
[C---:B------:R-:W-:Y:S01]  /*f580*/  FMUL.FTZ R98, R2.reuse, R98 ;  /* 0x0000006202627220 */ /* 0x040fe20000410000 */
[C---:B---3--:R-:W-:Y:S03]  /*f590*/  HMMA.16816.F32.BF16 R92, R160.reuse, R132, R92 ;  /* 0x00000084a05c723c */ /* 0x048fe6000004185c */
[----:B------:R-:W-:Y:S02]  /*f5a0*/  FMUL.FTZ R99, R2, R99 ;  /* 0x0000006302637220 */ /* 0x000fe40000410000 */
[C---:B------:R-:W-:Y:S02]  /*f5b0*/  FMUL.FTZ R100, R0.reuse, R100 ;  /* 0x0000006400647220 */ /* 0x040fe40000410000 */
[----:B------:R-:W-:Y:S02]  /*f5c0*/  FMUL.FTZ R101, R0, R101 ;  /* 0x0000006500657220 */ /* 0x000fe40000410000 */
[C---:B------:R-:W-:Y:S01]  /*f5d0*/  FMUL.FTZ R102, R2.reuse, R102 ;  /* 0x0000006602667220 */ /* 0x040fe20000410000 */
[C---:B------:R-:W-:Y:S01]  /*f5e0*/  HMMA.16816.F32.BF16 R96, R160.reuse, R134, R96 ;  /* 0x00000086a060723c */ /* 0x040fe20000041860 */
[----:B------:R-:W3:Y:S02]  /*f5f0*/  LDSM.16.MT88.4 R132, [R213+0x8880] ;  /* 0x00888000d584783b */ /* 0x000ee40000004200 */
[----:B------:R-:W-:Y:S02]  /*f600*/  FMUL.FTZ R103, R2, R103 ;  /* 0x0000006702677220 */ /* 0x000fe40000410000 */
[C---:B------:R-:W-:Y:S02]  /*f610*/  FMUL.FTZ R104, R0.reuse, R104 ;  /* 0x0000006800687220 */ /* 0x040fe40000410000 */
[----:B------:R-:W-:Y:S02]  /*f620*/  FMUL.FTZ R105, R0, R105 ;  /* 0x0000006900697220 */ /* 0x000fe40000410000 */
[C---:B------:R-:W-:Y:S01]  /*f630*/  FMUL.FTZ R106, R2.reuse, R106 ;  /* 0x0000006a026a7220 */ /* 0x040fe20000410000 */
[C---:B----4-:R-:W-:Y:S03]  /*f640*/  HMMA.16816.F32.BF16 R100, R160.reuse, R140, R100 ;  /* 0x0000008ca064723c */ /* 0x050fe60000041864 */
[----:B------:R-:W-:Y:S02]  /*f650*/  FMUL.FTZ R107, R2, R107 ;  /* 0x0000006b026b7220 */ /* 0x000fe40000410000 */
[C---:B------:R-:W-:Y:S02]  /*f660*/  FMUL.FTZ R108, R0.reuse, R108 ;  /* 0x0000006c006c7220 */ /* 0x040fe40000410000 */
[----:B------:R-:W-:Y:S02]  /*f670*/  FMUL.FTZ R109, R0, R109 ;  /* 0x0000006d006d7220 */ /* 0x000fe40000410000 */
[C---:B------:R-:W-:Y:S01]  /*f680*/  FMUL.FTZ R110, R2.reuse, R110 ;  /* 0x0000006e026e7220 */ /* 0x040fe20000410000 */
[C---:B------:R-:W-:Y:S01]  /*f690*/  HMMA.16816.F32.BF16 R104, R160.reuse, R142, R104 ;  /* 0x0000008ea068723c */ /* 0x040fe20000041868 */
[----:B------:R-:W4:Y:S02]  /*f6a0*/  LDSM.16.MT88.4 R140, [R212+0x8880] ;  /* 0x00888000d48c783b */ /* 0x000f240000004200 */
[----:B------:R-:W-:Y:S02]  /*f6b0*/  FMUL.FTZ R111, R2, R111 ;  /* 0x0000006f026f7220 */ /* 0x000fe40000410000 */
        /* <DEDUP_REMOVED lines=16> */
[----:B------:R-:W-:Y:S02]  /*f7c0*/  FMUL.FTZ R124, R0, R124 ;  /* 0x0000007c007c7220 */ /* 0x000fe40000410000 */
[--C-:B------:R-:W-:Y:S01]  /*f7d0*/  FFMA.FTZ R132, R164, c[0x0][0x2d0], -R185.reuse ;  /* 0x0000b400a4847a23 */ /* 0x100fe200000108b9 */
[----:B--2---:R-:W-:Y:S01]  /*f7e0*/  F2FP.BF16.PACK_AB R133, R249, R252 ;  /* 0x000000fcf985723e */ /* 0x004fe200000010ff */
[----:B------:R-:W2:Y:S01]  /*f7f0*/  LDSM.16.MT88.4 R164, [R216+0x6080] ;  /* 0x00608000d8a4783b */ /* 0x000ea20000004200 */
[C---:B------:R-:W-:Y:S01]  /*f800*/  HMMA.16816.F32.BF16 R120, R160.reuse, R134, R120 ;  /* 0x00000086a078723c */ /* 0x040fe20000041878 */
[----:B------:R3:W5:Y:S02]  /*f810*/  MUFU.EX2 R197, R132 ;  /* 0x0000008400c57308 */ /* 0x0007640000000800 */
[----:B------:R-:W-:Y:S02]  /*f820*/  FMUL.FTZ R125, R0, R125 ;  /* 0x0000007d007d7220 */ /* 0x000fe40000410000 */
[C---:B------:R-:W-:Y:S02]  /*f830*/  FMUL.FTZ R126, R2.reuse, R126 ;  /* 0x0000007e027e7220 */ /* 0x040fe40000410000 */
[----:B------:R-:W-:Y:S01]  /*f840*/  FMUL.FTZ R127, R2, R127 ;  /* 0x0000007f027f7220 */ /* 0x000fe20000410000 */
[----:B------:R-:W-:Y:S01]  /*f850*/  F2FP.BF16.PACK_AB R134, R250, R195 ;  /* 0x000000c3fa86723e */ /* 0x000fe200000010ff */
[C---:B------:R-:W-:Y:S03]  /*f860*/  FMUL.FTZ R128, R0.reuse, R128 ;  /* 0x0000008000807220 */ /* 0x040fe60000410000 */
[----:B------:R-:W-:Y:S02]  /*f870*/  FMUL.FTZ R129, R0, R129 ;  /* 0x0000008100817220 */ /* 0x000fe40000410000 */
[C---:B----4-:R-:W-:Y:S03]  /*f880*/  HMMA.16816.F32.BF16 R124, R160.reuse, R140, R124 ;  /* 0x0000008ca07c723c */ /* 0x050fe6000004187c */
[C---:B------:R-:W-:Y:S02]  /*f890*/  FMUL.FTZ R130, R2.reuse, R130 ;  /* 0x0000008202827220 */ /* 0x040fe40000410000 */
[----:B------:R-:W-:Y:S02]  /*f8a0*/  FMUL.FTZ R131, R2, R131 ;  /* 0x0000008302837220 */ /* 0x000fe40000410000 */
[--C-:B------:R-:W-:Y:S02]  /*f8b0*/  FFMA.FTZ R159, R190, c[0x0][0x2d0], -R185.reuse ;  /* 0x0000b400be9f7a23 */ /* 0x100fe400000108b9 */
[--C-:B------:R-:W-:Y:S03]  /*f8c0*/  FFMA.FTZ R188, R188, c[0x0][0x2d0], -R185.reuse ;  /* 0x0000b400bcbc7a23 */ /* 0x100fe600000108b9 */
[----:B------:R-:W-:Y:S01]  /*f8d0*/  HMMA.16816.F32.BF16 R128, R160, R142, R128 ;  /* 0x0000008ea080723c */ /* 0x000fe20000041880 */
[----:B------:R-:W4:Y:S01]  /*f8e0*/  LDSM.16.MT88.4 R140, [R214+0x6080] ;  /* 0x00608000d68c783b */ /* 0x000f220000004200 */
[----:B------:R-:W-:Y:S01]  /*f8f0*/  MUFU.EX2 R159, R159 ;  /* 0x0000009f009f7308 */ /* 0x000fe20000000800 */
[----:B---3--:R-:W-:Y:S01]  /*f900*/  F2FP.BF16.PACK_AB R132, R194, R193 ;  /* 0x000000c1c284723e */ /* 0x008fe200000010ff */
[--C-:B------:R-:W-:Y:S01]  /*f910*/  FFMA.FTZ R186, R186, c[0x0][0x2d0], -R185.reuse ;  /* 0x0000b400baba7a23 */ /* 0x100fe200000108b9 */
[----:B-----5:R-:W-:Y:S01]  /*f920*/  F2FP.BF16.PACK_AB R135, R197, R251 ;  /* 0x000000fbc587723e */ /* 0x020fe200000010ff */
[----:B------:R-:W-:Y:S02]  /*f930*/  FFMA.FTZ R185, R158, c[0x0][0x2d0], -R185 ;  /* 0x0000b4009eb97a23 */ /* 0x000fe400000108b9 */
[----:B------:R-:W-:Y:S01]  /*f940*/  FFMA.FTZ R180, R0, R247, R180 ;  /* 0x000000f700b47223 */ /* 0x000fe200000100b4 */
[----:B------:R-:W3:Y:S03]  /*f950*/  LDSM.16.MT88.4 R160, [R213+0x6080] ;  /* 0x00608000d5a0783b */ /* 0x000ee60000004200 */
[C---:B-1----:R-:W-:Y:S01]  /*f960*/  HMMA.16816.F32.BF16 R4, R132.reuse, R136, R4 ;  /* 0x000000888404723c */ /* 0x042fe20000041804 */
[----:B------:R-:W1:Y:S04]  /*f970*/  MUFU.EX2 R188, R188 ;  /* 0x000000bc00bc7308 */ /* 0x000e680000000800 */
[----:B------:R-:W-:Y:S01]  /*f980*/  FFMA.FTZ R184, R2, R243, R184 ;  /* 0x000000f302b87223 */ /* 0x000fe200000100b8 */
[----:B------:R-:W-:Y:S01]  /*f990*/  MOV R2, R156 ;  /* 0x0000009c00027202 */ /* 0x000fe20000000f00 */
[----:B------:R-:W-:Y:S01]  /*f9a0*/  FADD.FTZ R179, R179, R180 ;  /* 0x000000b4b3b37221 */ /* 0x000fe20000010000 */
[C---:B------:R-:W-:Y:S01]  /*f9b0*/  HMMA.16816.F32.BF16 R8, R132.reuse, R138, R8 ;  /* 0x0000008a8408723c */ /* 0x040fe20000041808 */
[----:B------:R-:W5:Y:S02]  /*f9c0*/  LDSM.16.MT88.4 R136, [R216+0x7880] ;  /* 0x00788000d888783b */ /* 0x000f640000004200 */
[----:B------:R-:W-:Y:S01]  /*f9d0*/  MUFU.EX2 R186, R186 ;  /* 0x000000ba00ba7308 */ /* 0x000fe20000000800 */
[----:B------:R-:W-:Y:S02]  /*f9e0*/  FADD.FTZ R183, R183, R184 ;  /* 0x000000b8b7b77221 */ /* 0x000fe40000010000 */
[----:B------:R-:W-:Y:S02]  /*f9f0*/  FADD.FTZ R0, R178, R179 ;  /* 0x000000b3b2007221 */ /* 0x000fe40000010000 */
[C---:B------:R-:W-:Y:S04]  /*fa00*/  HMMA.16816.F32.BF16 R12, R132.reuse, R144, R12 ;  /* 0x00000090840c723c */ /* 0x040fe8000004180c */
[----:B------:R-:W-:Y:S01]  /*fa10*/  FADD.FTZ R182, R182, R183 ;  /* 0x000000b7b6b67221 */ /* 0x000fe20000010000 */
[----:B------:R-:W1:Y:S01]  /*fa20*/  MUFU.EX2 R185, R185 ;  /* 0x000000b900b97308 */ /* 0x000e620000000800 */
[----:B------:R-:W-:Y:S02]  /*fa30*/  FADD.FTZ R0, R177, R0 ;  /* 0x00000000b1007221 */ /* 0x000fe40000010000 */
[C---:B------:R-:W-:Y:S01]  /*fa40*/  HMMA.16816.F32.BF16 R16, R132.reuse, R146, R16 ;  /* 0x000000928410723c */ /* 0x040fe20000041810 */
[----:B------:R-:W1:Y:S03]  /*fa50*/  LDSM.16.MT88.4 R144, [R213+0x7880] ;  /* 0x00788000d590783b */ /* 0x000e660000004200 */
[----:B------:R-:W-:Y:S02]  /*fa60*/  FADD.FTZ R181, R181, R182 ;  /* 0x000000b6b5b57221 */ /* 0x000fe40000010000 */
[----:B------:R-:W-:Y:S02]  /*fa70*/  FADD.FTZ R193, R193, R0 ;  /* 0x00000000c1c17221 */ /* 0x000fe40000010000 */
[C---:B------:R-:W-:Y:S04]  /*fa80*/  HMMA.16816.F32.BF16 R20, R132.reuse, R148, R20 ;  /* 0x000000948414723c */ /* 0x040fe80000041814 */
[----:B------:R-:W-:Y:S02]  /*fa90*/  FADD.FTZ R252, R252, R181 ;  /* 0x000000b5fcfc7221 */ /* 0x000fe40000010000 */
        /* <DEDUP_REMOVED lines=8> */
[C---:B------:R-:W-:Y:S04]  /*fb20*/  HMMA.16816.F32.BF16 R32, R132.reuse, R154, R32 ;  /* 0x0000009a8420723c */ /* 0x040fe80000041820 */
[----:B------:R-:W-:Y:S01]  /*fb30*/  FADD.FTZ R0, R197, R251 ;  /* 0x000000fbc5007221 */ /* 0x000fe20000010000 */
[----:B------:R-:W-:Y:S01]  /*fb40*/  MOV R197, c[0x0][0x32c] ;  /* 0x0000cb0000c57a02 */ /* 0x000fe20000000f00 */
[----:B------:R-:W-:Y:S02]  /*fb50*/  FADD.FTZ R250, R191, R250 ;  /* 0x000000fabffa7221 */ /* 0x000fe40000010000 */
[C---:B--2---:R-:W-:Y:S08]  /*fb60*/  HMMA.16816.F32.BF16 R36, R132.reuse, R164, R36 ;  /* 0x000000a48424723c */ /* 0x044ff00000041824 */
[C---:B------:R-:W-:Y:S01]  /*fb70*/  HMMA.16816.F32.BF16 R40, R132.reuse, R166, R40 ;  /* 0x000000a68428723c */ /* 0x040fe20000041828 */
[----:B------:R-:W-:Y:S07]  /*fb80*/  LDSM.16.MT88.4 R164, [R213+0x5080] ;  /* 0x00508000d5a4783b */ /* 0x000fee0000004200 */
[C---:B----4-:R-:W-:Y:S08]  /*fb90*/  HMMA.16816.F32.BF16 R44, R132.reuse, R140, R44 ;  /* 0x0000008c842c723c */ /* 0x050ff0000004182c */
[C---:B------:R-:W-:Y:S01]  /*fba0*/  HMMA.16816.F32.BF16 R48, R132.reuse, R142, R48 ;  /* 0x0000008e8430723c */ /* 0x040fe20000041830 */
[----:B------:R-:W2:Y:S07]  /*fbb0*/  LDSM.16.MT88.4 R140, [R216+0x9080] ;  /* 0x00908000d88c783b */ /* 0x000eae0000004200 */
[C---:B---3--:R-:W-:Y:S07]  /*fbc0*/  HMMA.16816.F32.BF16 R52, R132.reuse, R160, R52 ;  /* 0x000000a08434723c */ /* 0x048fee0000041834 */
[----:B------:R-:W-:Y:S01]  /*fbd0*/  F2FP.BF16.PACK_AB R160, R189, R191 ;  /* 0x000000bfbda0723e */ /* 0x000fe200000010ff */
[C---:B------:R-:W-:Y:S04]  /*fbe0*/  HMMA.16816.F32.BF16 R56, R132.reuse, R162, R56 ;  /* 0x000000a28438723c */ /* 0x040fe80000041838 */
[----:B-1----:R-:W-:Y:S01]  /*fbf0*/  F2FP.BF16.PACK_AB R161, R188, R159 ;  /* 0x0000009fbca1723e */ /* 0x002fe200000010ff */
[----:B------:R-:W-:Y:S02]  /*fc00*/  FADD.FTZ R159, R159, R0 ;  /* 0x000000009f9f7221 */ /* 0x000fe40000010000 */
[----:B------:R-:W-:Y:S01]  /*fc10*/  F2FP.BF16.PACK_AB R162, R192, R187 ;  /* 0x000000bbc0a2723e */ /* 0x000fe200000010ff */
[C---:B------:R-:W-:Y:S04]  /*fc20*/  HMMA.16816.F32.BF16 R60, R132.reuse, R168, R60 ;  /* 0x000000a8843c723c */ /* 0x040fe8000004183c */
[----:B------:R-:W-:Y:S01]  /*fc30*/  F2FP.BF16.PACK_AB R163, R185, R186 ;  /* 0x000000bab9a3723e */ /* 0x000fe200000010ff */
[----:B------:R-:W-:Y:S02]  /*fc40*/  FADD.FTZ R0, R189, R250 ;  /* 0x000000fabd007221 */ /* 0x000fe40000010000 */
[----:B------:R-:W-:Y:S01]  /*fc50*/  FADD.FTZ R159, R188, R159 ;  /* 0x0000009fbc9f7221 */ /* 0x000fe20000010000 */
[C---:B------:R-:W-:Y:S01]  /*fc60*/  HMMA.16816.F32.BF16 R64, R132.reuse, R170, R64 ;  /* 0x000000aa8440723c */ /* 0x040fe20000041840 */
[----:B------:R-:W-:Y:S03]  /*fc70*/  LDSM.16.MT88.4 R168, [R212+0x5080] ;  /* 0x00508000d4a8783b */ /* 0x000fe60000004200 */
[----:B------:R-:W-:Y:S01]  /*fc80*/  FADD.FTZ R187, R187, R0 ;  /* 0x00000000bbbb7221 */ /* 0x000fe20000010000 */
[----:B------:R-:W-:Y:S01]  /*fc90*/  MOV R0, R157 ;  /* 0x0000009d00007202 */ /* 0x000fe20000000f00 */
[----:B------:R-:W-:Y:S02]  /*fca0*/  FADD.FTZ R186, R186, R159 ;  /* 0x0000009fbaba7221 */ /* 0x000fe40000010000 */
[C---:B-----5:R-:W-:Y:S04]  /*fcb0*/  HMMA.16816.F32.BF16 R68, R132.reuse, R136, R68 ;  /* 0x000000888444723c */ /* 0x060fe80000041844 */
[----:B------:R-:W-:Y:S02]  /*fcc0*/  FADD.FTZ R247, R192, R187 ;  /* 0x000000bbc0f77221 */ /* 0x000fe40000010000 */
[----:B------:R-:W-:Y:S02]  /*fcd0*/  FADD.FTZ R243, R185, R186 ;  /* 0x000000bab9f37221 */ /* 0x000fe40000010000 */
[C---:B------:R-:W-:Y:S01]  /*fce0*/  HMMA.16816.F32.BF16 R72, R132.reuse, R138, R72 ;  /* 0x0000008a8448723c */ /* 0x040fe20000041848 */
[----:B------:R-:W1:Y:S07]  /*fcf0*/  LDSM.16.MT88.4 R136, [R214+0x9080] ;  /* 0x00908000d688783b */ /* 0x000e6e0000004200 */
[C---:B------:R-:W-:Y:S08]  /*fd00*/  HMMA.16816.F32.BF16 R76, R132.reuse, R172, R76 ;  /* 0x000000ac844c723c */ /* 0x040ff0000004184c */
[C---:B------:R-:W-:Y:S01]  /*fd10*/  HMMA.16816.F32.BF16 R80, R132.reuse, R174, R80 ;  /* 0x000000ae8450723c */ /* 0x040fe20000041850 */
[----:B------:R-:W-:Y:S07]  /*fd20*/  LDSM.16.MT88.4 R172, [R216+0x6880] ;  /* 0x00688000d8ac783b */ /* 0x000fee0000004200 */
        /* <DEDUP_REMOVED lines=8> */
[----:B------:R-:W-:Y:S07]  /*fdb0*/  LDSM.16.MT88.4 R140, [R214+0x5080] ;  /* 0x00508000d68c783b */ /* 0x000fee0000004200 */
[C---:B-1----:R-:W-:Y:S08]  /*fdc0*/  HMMA.16816.F32.BF16 R108, R132.reuse, R136, R108 ;  /* 0x00000088846c723c */ /* 0x042ff0000004186c */
[C---:B------:R-:W-:Y:S01]  /*fdd0*/  HMMA.16816.F32.BF16 R112, R132.reuse, R138, R112 ;  /* 0x0000008a8470723c */ /* 0x040fe20000041870 */
[----:B------:R-:W1:Y:S07]  /*fde0*/  LDSM.16.MT88.4 R136, [R216+0x5080] ;  /* 0x00508000d888783b */ /* 0x000e6e0000004200 */
[C---:B---3--:R-:W-:Y:S08]  /*fdf0*/  HMMA.16816.F32.BF16 R116, R132.reuse, R144, R116 ;  /* 0x000000908474723c */ /* 0x048ff00000041874 */
        /* <DEDUP_REMOVED lines=43> */
[----:B------:R-:W-:Y:S01]  /*100b0*/  IADD3 R4, R246, -0x1, RZ ;  /* 0xfffffffff6047810 */ /* 0x000fe20007ffe0ff */
[C---:B------:R-:W-:Y:S04]  /*100c0*/  HMMA.16816.F32.BF16 R120, R160.reuse, R6, R120 ;  /* 0x00000006a078723c */ /* 0x040fe80000041878 */
[----:B------:R-:W-:Y:S04]  /*100d0*/  MOV R246, R4 ;  /* 0x0000000400f67202 */ /* 0x000fe80000000f00 */
[C---:B--2---:R-:W-:Y:S08]  /*100e0*/  HMMA.16816.F32.BF16 R124, R160.reuse, R8, R124 ;  /* 0x00000008a07c723c */ /* 0x044ff0000004187c */
[----:B------:R-:W-:Y:S01]  /*100f0*/  HMMA.16816.F32.BF16 R128, R160, R10, R128 ;  /* 0x0000000aa080723c */ /* 0x000fe20000041880 */
[----:B------:R-:W-:-:S07]  /*10100*/  @P0 BRA `(.L_x_1114) ;  /* 0xffffc9f000000947 */ /* 0x000fce000383ffff */
[----:B------:R-:W-:Y:S06]  /*10110*/  @!UPT UIADD3 URZ, URZ, URZ, URZ ;  /* 0x0000003f3f3ff290 */ /* 0x000fec000fffe03f */
[----:B------:R-:W-:Y:S01]  /*10120*/  IMAD.SHL.U32 R170, R176, 0x80, RZ ;  /* 0x00000080b0aa7824 */ /* 0x000fe200078e00ff */
[----:B------:R-:W-:Y:S01]  /*10130*/  MOV R0, R157 ;  /* 0x0000009d00007202 */ /* 0x000fe20000000f00 */
[----:B------:R-:W-:Y:S01]  /*10140*/  IMAD.MOV.U32 R2, RZ, RZ, R156 ;  /* 0x000000ffff027224 */ /* 0x000fe200078e009c */
[----:B------:R-:W-:-:S07]  /*10150*/  MOV R246, R4 ;  /* 0x0000000400f67202 */ /* 0x000fce0000000f00 */
.L_x_1101:
[----:B------:R-:W2:Y:S04]  /*10160*/  LDL R5, [R1+0x64] ;  /* 0x0000640001057983 */ /* 0x000ea80000100800 */
[----:B------:R-:W3:Y:S01]  /*10170*/  LDL R4, [R1+0x58] ;  /* 0x0000580001047983 */ /* 0x000ee20000100800 */
[----:B------:R-:W-:Y:S01]  /*10180*/  IMAD.MOV.U32 R250, RZ, RZ, c[0x0][0x2c4] ;  /* 0x0000b100fffa7624 */ /* 0x000fe200078e00ff */
[----:B------:R-:W-:Y:S01]  /*10190*/  IADD3 R170, R170, 0x7f, RZ ;  /* 0x0000007faaaa7810 */ /* 0x000fe20007ffe0ff */
[----:B------:R-:W-:-:S03]  /*101a0*/  IMAD.MOV.U32 R249, RZ, RZ, c[0x0][0x32c] ;  /* 0x0000cb00fff97624 */ /* 0x000fc600078e00ff */
[----:B------:R-:W-:-:S13]  /*101b0*/  ISETP.NE.AND P0, PT, R250, 0x1, PT ;  /* 0x00000001fa00780c */ /* 0x000fda0003f05270 */
[----:B------:R-:W-:-:S05]  /*101c0*/  @P0 IMAD.HI.U32 R6, R170, c[0x0][0x2c8], RZ ;  /* 0x0000b200aa060a27 */ /* 0x000fca00078e00ff */
[----:B------:R-:W-:Y:S02]  /*101d0*/  @P0 SHF.R.U32.HI R170, RZ, c[0x0][0x2cc], R6 ;  /* 0x0000b300ffaa0a19 */ /* 0x000fe40000011606 */
[----:B------:R-:W-:Y:S02]  /*101e0*/  ISETP.GE.AND P0, PT, R249, 0x1, PT ;  /* 0x00000001f900780c */ /* 0x000fe40003f06270 */
[----:B--2---:R-:W-:-:S05]  /*101f0*/  IADD3 R5, R170, 0x1, R5 ;  /* 0x00000001aa057810 */ /* 0x004fca0007ffe005 */
[----:B---3--:R-:W-:-:S05]  /*10200*/  IMAD.IADD R6, R5, 0x1, -R4 ;  /* 0x0000000105067824 */ /* 0x008fca00078e0a04 */
[----:B------:R-:W-:Y:S01]  /*10210*/  IADD3 R4, R6, -c[0x0][0x324], RZ ;  /* 0x8000c90006047a10 */ /* 0x000fe20007ffe0ff */
        /* <DEDUP_REMOVED lines=10> */
.L_x_1117:
[----:B------:R-:W-:-:S13]  /*102c0*/  ISETP.NE.AND P0, PT, R249, 0x1, PT ;  /* 0x00000001f900780c */ /* 0x000fda0003f05270 */
[----:B------:R-:W-:-:S05]  /*102d0*/  @P0 IMAD.HI.U32 R5, R6, c[0x0][0x330], RZ ;  /* 0x0000cc0006050a27 */ /* 0x000fca00078e00ff */
[----:B------:R-:W-:Y:S02]  /*102e0*/  @P0 SHF.R.U32.HI R6, RZ, c[0x0][0x334], R5 ;  /* 0x0000cd00ff060a19 */ /* 0x000fe40000011605 */
.L_x_1118:
[----:B------:R-:W-:Y:S05]  /*102f0*/  BSYNC B0 ;  /* 0x0000000000007941 */ /* 0x000fea0003800000 */
.L_x_1116:
[----:B------:R-:W-:-:S05]  /*10300*/  IMAD R5, R6, c[0x0][0x32c], RZ ;  /* 0x0000cb0006057a24 */ /* 0x000fca00078e02ff */
[----:B------:R-:W-:-:S04]  /*10310*/  IMNMX R4, R4, R5, !PT ;  /* 0x0000000504047217 */ /* 0x000fc80007800200 */
.L_x_1115:
[----:B------:R-:W-:-:S05]  /*10320*/  IADD3 R5, R4, 0x2f, RZ ;  /* 0x0000002f04057810 */ /* 0x000fca0007ffe0ff */
[----:B------:R-:W-:-:S05]  /*10330*/  IMAD.HI R5, R5, 0x2aaaaaab, RZ ;  /* 0x2aaaaaab05057827 */ /* 0x000fca00078e02ff */
[----:B------:R-:W-:-:S04]  /*10340*/  SHF.R.U32.HI R4, RZ, 0x1f, R5 ;  /* 0x0000001fff047819 */ /* 0x000fc80000011605 */
[----:B------:R-:W-:-:S04]  /*10350*/  LEA.HI.SX32 R4, R5, R4, 0x1d ;  /* 0x0000000405047211 */ /* 0x000fc800078feaff */
[----:B------:R-:W-:-:S04]  /*10360*/  IMNMX R252, R229, R4, !PT ;  /* 0x00000004e5fc7217 */ /* 0x000fc80007800200 */
[----:B------:R-:W-:-:S13]  /*10370*/  ISETP.GE.AND P0, PT, R246, R252, PT ;  /* 0x000000fcf600720c */ /* 0x000fda0003f06270 */
[----:B------:R-:W-:Y:S05]  /*10380*/  @!P0 BRA `(.L_x_1119) ;  /* 0x00002b5000008947 */ /* 0x000fea0003800000 */
.L_x_1124:
[----:B------:R-:W-:Y:S04]  /*10390*/  DEPBAR.LE SB0, 0x0 ;  /* 0x000080000000791a */ /* 0x000fe80000000000 */
[----:B------:R-:W-:Y:S01]  /*103a0*/  WARPSYNC 0xffffffff ;  /* 0xffffffff00007948 */ /* 0x000fe20003800000 */
[----:B------:R-:W-:Y:S01]  /*103b0*/  BAR.SYNC.DEFER_BLOCKING 0x0 ;  /* 0x0000000000007b1d */ /* 0x000fe20000010000 */
[----:B------:R-:W-:Y:S01]  /*103c0*/  ISETP.GT.AND P0, PT, R229, R246, PT ;  /* 0x000000f6e500720c */ /* 0x000fe20003f04270 */
[----:B------:R-:W-:Y:S01]  /*103d0*/  IMAD.MOV.U32 R157, RZ, RZ, R0 ;  /* 0x000000ffff9d7224 */ /* 0x000fe200078e0000 */
[----:B------:R-:W-:Y:S01]  /*103e0*/  ISETP.GE.AND P3, PT, R225, c[0x0][0x1d4], PT ;  /* 0x00007500e1007a0c */ /* 0x000fe20003f66270 */
[----:B------:R-:W-:Y:S01]  /*103f0*/  IMAD.MOV.U32 R251, RZ, RZ, R246 ;  /* 0x000000fffffb7224 */ /* 0x000fe200078e00f6 */
        /* <DEDUP_REMOVED lines=45> */
.L_x_1121:
[----:B------:R-:W-:Y:S05]  /*106d0*/  BSYNC B0 ;  /* 0x0000000000007941 */ /* 0x000fea0003800000 */
.L_x_1120:
        /* <DEDUP_REMOVED lines=204> */
[----:B------:R1:W1:Y:S01]  /*113a0*/  MUFU.TANH R158, R27 ;  /* 0x0000001b009e7308 */ /* 0x0002620000002400 */
[----:B------:R-:W-:-:S05]  /*113b0*/  @!P0 BRA `(.L_x_1123) ;  /* 0x0000020000008947 */ /* 0x000fca0003800000 */
[----:B--234-:R-:W-:Y:S04]  /*113c0*/  IADD3 R5, R246, -0x1, RZ ;  /* 0xfffffffff6057810 */ /* 0x01cfe80007ffe0ff */
[----:B------:R-:W-:Y:S01]  /*113d0*/  SHF.R.S32.HI R4, RZ, 0x1f, R5 ;  /* 0x0000001fff047819 */ /* 0x000fe20000011405 */
[C---:B-1----:R-:W-:Y:S04]  /*113e0*/  IMAD.WIDE.U32 R12, R5.reuse, c[0x0][0x1e0], RZ ;  /* 0x00007800050c7a25 */ /* 0x042fe800078e00ff */
        /* <DEDUP_REMOVED lines=29> */
.L_x_1123:
[----:B--234-:R-:W-:Y:S05]  /*115c0*/  BSYNC B0 ;  /* 0x0000000000007941 */ /* 0x01cfea0003800000 */
.L_x_1122:
[----:B-1----:R-:W-:Y:S01]  /*115d0*/  FMNMX.FTZ R7, R177, R0, !PT ;  /* 0x00000000b1077209 */ /* 0x002fe20007810000 */
        /* <DEDUP_REMOVED lines=24> */
[----:B------:R-:W-:Y:S02]  /*11760*/  ISETP.GT.AND P0, PT, R251, R252, PT ;  /* 0x000000fcfb00720c */ /* 0x000fe40003f04270 */
[----:B------:R-:W-:Y:S02]  /*11770*/  FMNMX.FTZ R12, R184, R5, !PT ;  /* 0x00000005b80c7209 */ /* 0x000fe40007810000 */
[----:B------:R-:W-:Y:S02]  /*11780*/  FMNMX.FTZ R5, R159, R0, !PT ;  /* 0x000000009f057209 */ /* 0x000fe40007810000 */
[----:B------:R-:W-:Y:S01]  /*11790*/  IADD3 R246, R246, -0x1, RZ ;  /* 0xfffffffff6f67810 */ /* 0x000fe20007ffe0ff */
[----:B------:R-:W-:Y:S01]  /*117a0*/  SHFL.BFLY PT, R13, R12, 0x2, 0x1f ;  /* 0x0c401f000c0d7f89 */ /* 0x000fe200000e0000 */
[----:B------:R-:W-:Y:S07]  /*117b0*/  FMNMX.FTZ R7, R158, R5, !PT ;  /* 0x000000059e077209 */ /* 0x000fee0007810000 */
[----:B------:R-:W1:Y:S02]  /*117c0*/  SHFL.BFLY PT, R0, R7, 0x2, 0x1f ;  /* 0x0c401f0007007f89 */ /* 0x000e6400000e0000 */
[----:B-1----:R-:W-:Y:S02]  /*117d0*/  FMNMX.FTZ R6, R7, R0, !PT ;  /* 0x0000000007067209 */ /* 0x002fe40007810000 */
[----:B------:R-:W-:Y:S04]  /*117e0*/  FMNMX.FTZ R11, R12, R13, !PT ;  /* 0x0000000d0c0b7209 */ /* 0x000fe80007810000 */
[----:B------:R-:W-:Y:S08]  /*117f0*/  LDSM.16.MT88.4 R12, [R216+0x4080] ;  /* 0x00408000d80c783b */ /* 0x000ff00000004200 */
[----:B------:R-:W1:Y:S08]  /*11800*/  SHFL.BFLY PT, R4, R11, 0x1, 0x1f ;  /* 0x0c201f000b047f89 */ /* 0x000e7000000e0000 */
[----:B------:R-:W2:Y:S01]  /*11810*/  SHFL.BFLY PT, R5, R6, 0x1, 0x1f ;  /* 0x0c201f0006057f89 */ /* 0x000ea200000e0000 */
[----:B-1----:R-:W-:Y:S05]  /*11820*/  FMNMX.FTZ R0, R11, R4, !PT ;  /* 0x000000040b007209 */ /* 0x002fea0007810000 */
[C---:B------:R-:W-:Y:S02]  /*11830*/  FADD.FTZ R4, -R0.reuse, R157 ;  /* 0x0000009d00047221 */ /* 0x040fe40000010100 */
[----:B------:R-:W-:Y:S01]  /*11840*/  FMUL.FTZ R187, R0, c[0x0][0x2d0] ;  /* 0x0000b40000bb7a20 */ /* 0x000fe20000410000 */
[----:B--2---:R-:W-:Y:S01]  /*11850*/  FMNMX.FTZ R157, R6, R5, !PT ;  /* 0x00000005069d7209 */ /* 0x004fe20007810000 */
[----:B------:R-:W-:Y:S02]  /*11860*/  FMUL.FTZ R156, R4, c[0x0][0x2d0] ;  /* 0x0000b400049c7a20 */ /* 0x000fe40000410000 */
[----:B------:R-:W-:Y:S02]  /*11870*/  FFMA.FTZ R183, R177, c[0x0][0x2d0], -R187 ;  /* 0x0000b400b1b77a23 */ /* 0x000fe400000108bb */
[C---:B------:R-:W-:Y:S02]  /*11880*/  FMUL.FTZ R185, R157.reuse, c[0x0][0x2d0] ;  /* 0x0000b4009db97a20 */ /* 0x040fe40000410000 */
[----:B------:R-:W-:Y:S01]  /*11890*/  FADD.FTZ R4, -R157, R2 ;  /* 0x000000029d047221 */ /* 0x000fe20000010100 */
[----:B------:R-:W1:Y:S01]  /*118a0*/  MUFU.EX2 R156, R156 ;  /* 0x0000009c009c7308 */ /* 0x000e620000000800 */
[--C-:B------:R-:W-:Y:S02]  /*118b0*/  FFMA.FTZ R179, R175, c[0x0][0x2d0], -R185.reuse ;  /* 0x0000b400afb37a23 */ /* 0x100fe400000108b9 */
[----:B------:R-:W-:Y:S02]  /*118c0*/  FFMA.FTZ R177, R10, c[0x0][0x2d0], -R185 ;  /* 0x0000b4000ab17a23 */ /* 0x000fe400000108b9 */
[----:B------:R-:W-:Y:S02]  /*118d0*/  FMUL.FTZ R2, R4, c[0x0][0x2d0] ;  /* 0x0000b40004027a20 */ /* 0x000fe40000410000 */
[--C-:B------:R-:W-:Y:S02]  /*118e0*/  FFMA.FTZ R182, R178, c[0x0][0x2d0], -R187.reuse ;  /* 0x0000b400b2b67a23 */ /* 0x100fe400000108bb */
[--C-:B------:R-:W-:Y:S01]  /*118f0*/  FFMA.FTZ R181, R180, c[0x0][0x2d0], -R187.reuse ;  /* 0x0000b400b4b57a23 */ /* 0x100fe200000108bb */
[----:B------:R-:W-:Y:S01]  /*11900*/  MUFU.EX2 R183, R183 ;  /* 0x000000b700b77308 */ /* 0x000fe20000000800 */
[----:B------:R-:W-:Y:S02]  /*11910*/  FFMA.FTZ R180, R9, c[0x0][0x2d0], -R187 ;  /* 0x0000b40009b47a23 */ /* 0x000fe400000108bb */
[--C-:B------:R-:W-:Y:S02]  /*11920*/  FFMA.FTZ R178, R176, c[0x0][0x2d0], -R185.reuse ;  /* 0x0000b400b0b27a23 */ /* 0x100fe400000108b9 */
[----:B------:R-:W-:Y:S02]  /*11930*/  FFMA.FTZ R176, R8, c[0x0][0x2d0], -R185 ;  /* 0x0000b40008b07a23 */ /* 0x000fe400000108b9 */
[--C-:B------:R-:W-:Y:S02]  /*11940*/  FFMA.FTZ R189, R173, c[0x0][0x2d0], -R187.reuse ;  /* 0x0000b400adbd7a23 */ /* 0x100fe400000108bb */
[----:B------:R-:W-:Y:S01]  /*11950*/  FFMA.FTZ R194, R171, c[0x0][0x2d0], -R187 ;  /* 0x0000b400abc27a23 */ /* 0x000fe200000108bb */
[----:B------:R-:W2:Y:S01]  /*11960*/  MUFU.EX2 R2, R2 ;  /* 0x0000000200027308 */ /* 0x000ea20000000800 */
[----:B------:R-:W-:Y:S02]  /*11970*/  FFMA.FTZ R191, R169, c[0x0][0x2d0], -R185 ;  /* 0x0000b400a9bf7a23 */ /* 0x000fe400000108b9 */
[--C-:B------:R-:W-:Y:S02]  /*11980*/  FFMA.FTZ R195, R174, c[0x0][0x2d0], -R187.reuse ;  /* 0x0000b400aec37a23 */ /* 0x100fe400000108bb */
[C---:B-1----:R-:W-:Y:S02]  /*11990*/  FMUL.FTZ R4, R156.reuse, R152 ;  /* 0x000000989c047220 */ /* 0x042fe40000410000 */
[C---:B------:R-:W-:Y:S02]  /*119a0*/  FMUL.FTZ R5, R156.reuse, R153 ;  /* 0x000000999c057220 */ /* 0x040fe40000410000 */
[C---:B------:R-:W-:Y:S01]  /*119b0*/  FMUL.FTZ R8, R156.reuse, R148 ;  /* 0x000000949c087220 */ /* 0x040fe20000410000 */
[----:B------:R-:W1:Y:S01]  /*119c0*/  MUFU.EX2 R182, R182 ;  /* 0x000000b600b67308 */ /* 0x000e620000000800 */
[C---:B------:R-:W-:Y:S02]  /*119d0*/  FMUL.FTZ R9, R156.reuse, R149 ;  /* 0x000000959c097220 */ /* 0x040fe40000410000 */
[C---:B------:R-:W-:Y:S02]  /*119e0*/  FMUL.FTZ R16, R156.reuse, R140 ;  /* 0x0000008c9c107220 */ /* 0x040fe40000410000 */
[C---:B------:R-:W-:Y:S02]  /*119f0*/  FMUL.FTZ R17, R156.reuse, R141 ;  /* 0x0000008d9c117220 */ /* 0x040fe40000410000 */
[C---:B------:R-:W-:Y:S02]  /*11a00*/  FMUL.FTZ R24, R156.reuse, R132 ;  /* 0x000000849c187220 */ /* 0x040fe40000410000 */
[----:B------:R-:W-:Y:S01]  /*11a10*/  FMUL.FTZ R25, R156, R133 ;  /* 0x000000859c197220 */ /* 0x000fe20000410000 */
[----:B------:R-:W-:Y:S01]  /*11a20*/  MUFU.EX2 R181, R181 ;  /* 0x000000b500b57308 */ /* 0x000fe20000000800 */
[----:B------:R-:W-:Y:S02]  /*11a30*/  FFMA.FTZ R193, R172, c[0x0][0x2d0], -R187 ;  /* 0x0000b400acc17a23 */ /* 0x000fe400000108bb */
[----:B------:R-:W-:Y:S01]  /*11a40*/  LDSM.16.MT88.4 R172, [R216+0x7880] ;  /* 0x00788000d8ac783b */ /* 0x000fe20000004200 */
[C---:B--2---:R-:W-:Y:S02]  /*11a50*/  FMUL.FTZ R6, R2.reuse, R154 ;  /* 0x0000009a02067220 */ /* 0x044fe40000410000 */
[C---:B------:R-:W-:Y:S02]  /*11a60*/  FMUL.FTZ R7, R2.reuse, R155 ;  /* 0x0000009b02077220 */ /* 0x040fe40000410000 */
[C---:B------:R-:W-:Y:S02]  /*11a70*/  FMUL.FTZ R10, R2.reuse, R150 ;  /* 0x00000096020a7220 */ /* 0x040fe40000410000 */
[----:B------:R-:W2:Y:S01]  /*11a80*/  MUFU.EX2 R180, R180 ;  /* 0x000000b400b47308 */ /* 0x000ea20000000800 */
[C---:B------:R-:W-:Y:S02]  /*11a90*/  FMUL.FTZ R11, R2.reuse, R151 ;  /* 0x00000097020b7220 */ /* 0x040fe40000410000 */
[----:B------:R-:W-:Y:S01]  /*11aa0*/  FMUL.FTZ R18, R2, R142 ;  /* 0x0000008e02127220 */ /* 0x000fe20000410000 */
[----:B-1----:R-:W-:Y:S01]  /*11ab0*/  F2FP.BF16.PACK_AB R152, R182, R183 ;  /* 0x000000b7b698723e */ /* 0x002fe200000010ff */
[C---:B------:R-:W-:Y:S01]  /*11ac0*/  FMUL.FTZ R19, R2.reuse, R143 ;  /* 0x0000008f02137220 */ /* 0x040fe20000410000 */
[----:B------:R-:W-:Y:S01]  /*11ad0*/  LDSM.16.MT88.4 R148, [R213+0x4880] ;  /* 0x00488000d594783b */ /* 0x000fe20000004200 */
[C---:B------:R-:W-:Y:S02]  /*11ae0*/  FMUL.FTZ R26, R2.reuse, R134 ;  /* 0x00000086021a7220 */ /* 0x040fe40000410000 */
[----:B------:R-:W-:Y:S01]  /*11af0*/  FMUL.FTZ R27, R2, R135 ;  /* 0x00000087021b7220 */ /* 0x000fe20000410000 */
[----:B------:R-:W-:Y:S01]  /*11b00*/  MUFU.EX2 R179, R179 ;  /* 0x000000b300b37308 */ /* 0x000fe20000000800 */
[--C-:B------:R-:W-:Y:S02]  /*11b10*/  FFMA.FTZ R197, R170, c[0x0][0x2d0], -R185.reuse ;  /* 0x0000b400aac57a23 */ /* 0x100fe400000108b9 */
[--C-:B------:R-:W-:Y:S01]  /*11b20*/  FFMA.FTZ R199, R168, c[0x0][0x2d0], -R185.reuse ;  /* 0x0000b400a8c77a23 */ /* 0x100fe200000108b9 */
[----:B------:R-:W-:Y:S01]  /*11b30*/  LDSM.16.MT88.4 R132, [R214+0x5880] ;  /* 0x00588000d684783b */ /* 0x000fe20000004200 */
[C---:B------:R-:W-:Y:S02]  /*11b40*/  FMUL.FTZ R28, R156.reuse, R28 ;  /* 0x0000001c9c1c7220 */ /* 0x040fe40000410000 */
[----:B------:R-:W-:Y:S02]  /*11b50*/  FMUL.FTZ R29, R156, R29 ;  /* 0x0000001d9c1d7220 */ /* 0x000fe40000410000 */
[C---:B------:R-:W-:Y:S01]  /*11b60*/  FMUL.FTZ R30, R2.reuse, R30 ;  /* 0x0000001e021e7220 */ /* 0x040fe20000410000 */
[----:B------:R-:W1:Y:S01]  /*11b70*/  MUFU.EX2 R178, R178 ;  /* 0x000000b200b27308 */ /* 0x000e620000000800 */
[----:B------:R-:W-:Y:S01]  /*11b80*/  FMUL.FTZ R31, R2, R31 ;  /* 0x0000001f021f7220 */ /* 0x000fe20000410000 */
[----:B------:R-:W-:Y:S01]  /*11b90*/  LDSM.16.MT88.4 R140, [R213+0x5880] ;  /* 0x00588000d58c783b */ /* 0x000fe20000004200 */
[----:B------:R-:W-:Y:S01]  /*11ba0*/  FMUL.FTZ R32, R156, R32 ;  /* 0x000000209c207220 */ /* 0x000fe20000410000 */
[----:B--2---:R-:W-:Y:S01]  /*11bb0*/  F2FP.BF16.PACK_AB R154, R180, R181 ;  /* 0x000000b5b49a723e */ /* 0x004fe200000010ff */
[----:B------:R-:W-:Y:S02]  /*11bc0*/  FMUL.FTZ R33, R156, R33 ;  /* 0x000000219c217220 */ /* 0x000fe40000410000 */
[C---:B------:R-:W-:Y:S02]  /*11bd0*/  FMUL.FTZ R34, R2.reuse, R34 ;  /* 0x0000002202227220 */ /* 0x040fe40000410000 */
[----:B------:R-:W-:Y:S01]  /*11be0*/  FMUL.FTZ R35, R2, R35 ;  /* 0x0000002302237220 */ /* 0x000fe20000410000 */
[----:B------:R-:W-:Y:S01]  /*11bf0*/  MUFU.EX2 R177, R177 ;  /* 0x000000b100b17308 */ /* 0x000fe20000000800 */
[----:B------:R-:W-:Y:S01]  /*11c00*/  LDSM.16.MT88.4 R168, [R212+0x6080] ;  /* 0x00608000d4a8783b */ /* 0x000fe20000004200 */
[C---:B------:R-:W-:Y:S02]  /*11c10*/  FMUL.FTZ R36, R156.reuse, R36 ;  /* 0x000000249c247220 */ /* 0x040fe40000410000 */
[----:B------:R-:W-:Y:S02]  /*11c20*/  FMUL.FTZ R37, R156, R37 ;  /* 0x000000259c257220 */ /* 0x000fe40000410000 */
[C---:B------:R-:W-:Y:S02]  /*11c30*/  FMUL.FTZ R38, R2.reuse, R38 ;  /* 0x0000002602267220 */ /* 0x040fe40000410000 */
[----:B------:R-:W-:Y:S02]  /*11c40*/  FMUL.FTZ R39, R2, R39 ;  /* 0x0000002702277220 */ /* 0x000fe40000410000 */
[----:B------:R-:W2:Y:S01]  /*11c50*/  MUFU.EX2 R176, R176 ;  /* 0x000000b000b07308 */ /* 0x000ea20000000800 */
[C---:B------:R-:W-:Y:S02]  /*11c60*/  FMUL.FTZ R40, R156.reuse, R40 ;  /* 0x000000289c287220 */ /* 0x040fe40000410000 */
[----:B------:R-:W-:Y:S01]  /*11c70*/  FMUL.FTZ R41, R156, R41 ;  /* 0x000000299c297220 */ /* 0x000fe20000410000 */
[----:B-1----:R-:W-:Y:S01]  /*11c80*/  F2FP.BF16.PACK_AB R153, R178, R179 ;  /* 0x000000b3b299723e */ /* 0x002fe200000010ff */
[C---:B------:R-:W-:Y:S02]  /*11c90*/  FMUL.FTZ R42, R2.reuse, R42 ;  /* 0x0000002a022a7220 */ /* 0x040fe40000410000 */
[----:B------:R-:W-:Y:S02]  /*11ca0*/  FMUL.FTZ R43, R2, R43 ;  /* 0x0000002b022b7220 */ /* 0x000fe40000410000 */
[C---:B------:R-:W-:Y:S01]  /*11cb0*/  FMUL.FTZ R44, R156.reuse, R44 ;  /* 0x0000002c9c2c7220 */ /* 0x040fe20000410000 */
[----:B------:R-:W-:Y:S01]  /*11cc0*/  MUFU.EX2 R189, R189 ;  /* 0x000000bd00bd7308 */ /* 0x000fe20000000800 */
[----:B------:R-:W-:Y:S02]  /*11cd0*/  FMUL.FTZ R45, R156, R45 ;  /* 0x0000002d9c2d7220 */ /* 0x000fe40000410000 */
[C---:B------:R-:W-:Y:S02]  /*11ce0*/  FMUL.FTZ R46, R2.reuse, R46 ;  /* 0x0000002e022e7220 */ /* 0x040fe40000410000 */
[----:B------:R-:W-:Y:S02]  /*11cf0*/  FMUL.FTZ R47, R2, R47 ;  /* 0x0000002f022f7220 */ /* 0x000fe40000410000 */
[C---:B------:R-:W-:Y:S02]  /*11d00*/  FMUL.FTZ R48, R156.reuse, R48 ;  /* 0x000000309c307220 */ /* 0x040fe40000410000 */
[----:B------:R-:W-:Y:S01]  /*11d10*/  FMUL.FTZ R49, R156, R49 ;  /* 0x000000319c317220 */ /* 0x000fe20000410000 */
[----:B------:R-:W1:Y:S01]  /*11d20*/  MUFU.EX2 R194, R194 ;  /* 0x000000c200c27308 */ /* 0x000e620000000800 */
[C---:B------:R-:W-:Y:S02]  /*11d30*/  FMUL.FTZ R50, R2.reuse, R50 ;  /* 0x0000003202327220 */ /* 0x040fe40000410000 */
[----:B------:R-:W-:Y:S01]  /*11d40*/  FMUL.FTZ R51, R2, R51 ;  /* 0x0000003302337220 */ /* 0x000fe20000410000 */
[----:B--2---:R-:W-:Y:S01]  /*11d50*/  F2FP.BF16.PACK_AB R155, R176, R177 ;  /* 0x000000b1b09b723e */ /* 0x004fe200000010ff */
[C---:B------:R-:W-:Y:S02]  /*11d60*/  FMUL.FTZ R52, R156.reuse, R52 ;  /* 0x000000349c347220 */ /* 0x040fe40000410000 */
[----:B------:R-:W-:Y:S02]  /*11d70*/  FMUL.FTZ R53, R156, R53 ;  /* 0x000000359c357220 */ /* 0x000fe40000410000 */
[C---:B------:R-:W-:Y:S01]  /*11d80*/  FMUL.FTZ R54, R2.reuse, R54 ;  /* 0x0000003602367220 */ /* 0x040fe20000410000 */
[----:B------:R-:W-:Y:S01]  /*11d90*/  MUFU.EX2 R191, R191 ;  /* 0x000000bf00bf7308 */ /* 0x000fe20000000800 */
[C---:B------:R-:W-:Y:S05]  /*11da0*/  HMMA.16816.F32.BF16 R4, R152.reuse, R12, R4 ;  /* 0x0000000c9804723c */ /* 0x040fea0000041804 */
[----:B------:R-:W-:Y:S02]  /*11db0*/  FMUL.FTZ R55, R2, R55 ;  /* 0x0000003702377220 */ /* 0x000fe40000410000 */
[C---:B------:R-:W-:Y:S01]  /*11dc0*/  FMUL.FTZ R12, R156.reuse, R144 ;  /* 0x000000909c0c7220 */ /* 0x040fe20000410000 */
[C---:B------:R-:W-:Y:S01]  /*11dd0*/  HMMA.16816.F32.BF16 R8, R152.reuse, R14, R8 ;  /* 0x0000000e9808723c */ /* 0x040fe20000041808 */
[----:B------:R-:W-:Y:S03]  /*11de0*/  MUFU.EX2 R195, R195 ;  /* 0x000000c300c37308 */ /* 0x000fe60000000800 */
[C---:B------:R-:W-:Y:S02]  /*11df0*/  FMUL.FTZ R13, R156.reuse, R145 ;  /* 0x000000919c0d7220 */ /* 0x040fe40000410000 */
[----:B------:R-:W-:Y:S02]  /*11e00*/  FMUL.FTZ R56, R156, R56 ;  /* 0x000000389c387220 */ /* 0x000fe40000410000 */
[C---:B------:R-:W-:Y:S03]  /*11e10*/  FMUL.FTZ R14, R2.reuse, R146 ;  /* 0x00000092020e7220 */ /* 0x040fe60000410000 */
[----:B------:R-:W2:Y:S01]  /*11e20*/  MUFU.EX2 R193, R193 ;  /* 0x000000c100c17308 */ /* 0x000ea20000000800 */
[----:B------:R-:W-:Y:S02]  /*11e30*/  FMUL.FTZ R15, R2, R147 ;  /* 0x00000093020f7220 */ /* 0x000fe40000410000 */
[----:B------:R-:W3:Y:S01]  /*11e40*/  LDSM.16.MT88.4 R144, [R212+0x4080] ;  /* 0x00408000d490783b */ /* 0x000ee20000004200 */
[----:B------:R-:W-:Y:S02]  /*11e50*/  FMUL.FTZ R57, R156, R57 ;  /* 0x000000399c397220 */ /* 0x000fe40000410000 */
[C---:B------:R-:W-:Y:S02]  /*11e60*/  FMUL.FTZ R58, R2.reuse, R58 ;  /* 0x0000003a023a7220 */ /* 0x040fe40000410000 */
[C---:B------:R-:W-:Y:S02]  /*11e70*/  HMMA.16816.F32.BF16 R12, R152.reuse, R20, R12 ;  /* 0x00000014980c723c */ /* 0x040fe4000004180c */
[----:B------:R-:W-:Y:S01]  /*11e80*/  MUFU.EX2 R197, R197 ;  /* 0x000000c500c57308 */ /* 0x000fe20000000800 */
[----:B------:R-:W-:Y:S02]  /*11e90*/  FMUL.FTZ R59, R2, R59 ;  /* 0x0000003b023b7220 */ /* 0x000fe40000410000 */
[C---:B------:R-:W-:Y:S02]  /*11ea0*/  FMUL.FTZ R60, R156.reuse, R60 ;  /* 0x0000003c9c3c7220 */ /* 0x040fe40000410000 */
[C---:B------:R-:W-:Y:S01]  /*11eb0*/  FMUL.FTZ R20, R156.reuse, R136 ;  /* 0x000000889c147220 */ /* 0x040fe20000410000 */
[C---:B------:R-:W-:Y:S04]  /*11ec0*/  HMMA.16816.F32.BF16 R16, R152.reuse, R22, R16 ;  /* 0x000000169810723c */ /* 0x040fe80000041810 */
[C---:B------:R-:W-:Y:S01]  /*11ed0*/  FMUL.FTZ R21, R156.reuse, R137 ;  /* 0x000000899c157220 */ /* 0x040fe20000410000 */
[----:B------:R-:W-:Y:S01]  /*11ee0*/  MUFU.EX2 R199, R199 ;  /* 0x000000c700c77308 */ /* 0x000fe20000000800 */
[----:B------:R-:W-:Y:S02]  /*11ef0*/  FMUL.FTZ R61, R156, R61 ;  /* 0x0000003d9c3d7220 */ /* 0x000fe40000410000 */
[C---:B------:R-:W-:Y:S04]  /*11f00*/  FMUL.FTZ R22, R2.reuse, R138 ;  /* 0x0000008a02167220 */ /* 0x040fe80000410000 */
[C---:B------:R-:W-:Y:S02]  /*11f10*/  FMUL.FTZ R23, R2.reuse, R139 ;  /* 0x0000008b02177220 */ /* 0x040fe40000410000 */
[----:B------:R-:W4:Y:S01]  /*11f20*/  LDSM.16.MT88.4 R136, [R216+0x5880] ;  /* 0x00588000d888783b */ /* 0x000f220000004200 */
[C---:B------:R-:W-:Y:S02]  /*11f30*/  FMUL.FTZ R62, R2.reuse, R62 ;  /* 0x0000003e023e7220 */ /* 0x040fe40000410000 */
[----:B------:R-:W-:Y:S02]  /*11f40*/  FMUL.FTZ R63, R2, R63 ;  /* 0x0000003f023f7220 */ /* 0x000fe40000410000 */
[C---:B------:R-:W-:Y:S03]  /*11f50*/  HMMA.16816.F32.BF16 R20, R152.reuse, R160, R20 ;  /* 0x000000a09814723c */ /* 0x040fe60000041814 */
[C---:B------:R-:W-:Y:S02]  /*11f60*/  FMUL.FTZ R64, R156.reuse, R64 ;  /* 0x000000409c407220 */ /* 0x040fe40000410000 */
[----:B------:R-:W-:Y:S02]  /*11f70*/  FMUL.FTZ R65, R156, R65 ;  /* 0x000000419c417220 */ /* 0x000fe40000410000 */
[C---:B------:R-:W-:Y:S01]  /*11f80*/  FMUL.FTZ R66, R2.reuse, R66 ;  /* 0x0000004202427220 */ /* 0x040fe20000410000 */
[C---:B------:R-:W-:Y:S01]  /*11f90*/  HMMA.16816.F32.BF16 R24, R152.reuse, R162, R24 ;  /* 0x000000a29818723c */ /* 0x040fe20000041818 */
[----:B------:R-:W-:Y:S03]  /*11fa0*/  LDSM.16.MT88.4 R160, [R212+0x4880] ;  /* 0x00488000d4a0783b */ /* 0x000fe60000004200 */
[----:B------:R-:W-:Y:S02]  /*11fb0*/  FMUL.FTZ R67, R2, R67 ;  /* 0x0000004302437220 */ /* 0x000fe40000410000 */
[C---:B------:R-:W-:Y:S02]  /*11fc0*/  FMUL.FTZ R68, R156.reuse, R68 ;  /* 0x000000449c447220 */ /* 0x040fe40000410000 */
[C---:B---3--:R-:W-:Y:S04]  /*11fd0*/  HMMA.16816.F32.BF16 R28, R152.reuse, R144, R28 ;  /* 0x00000090981c723c */ /* 0x048fe8000004181c */
[----:B------:R-:W-:Y:S02]  /*11fe0*/  FMUL.FTZ R69, R156, R69 ;  /* 0x000000459c457220 */ /* 0x000fe40000410000 */
[C---:B------:R-:W-:Y:S02]  /*11ff0*/  FMUL.FTZ R70, R2.reuse, R70 ;  /* 0x0000004602467220 */ /* 0x040fe40000410000 */
[C---:B------:R-:W-:Y:S01]  /*12000*/  HMMA.16816.F32.BF16 R32, R152.reuse, R146, R32 ;  /* 0x000000929820723c */ /* 0x040fe20000041820 */
[----:B------:R-:W-:Y:S03]  /*12010*/  LDSM.16.MT88.4 R144, [R214+0x4880] ;  /* 0x00488000d690783b */ /* 0x000fe60000004200 */
        /* <DEDUP_REMOVED lines=8> */
[----:B------:R-:W3:Y:S03]  /*120a0*/  LDSM.16.MT88.4 R136, [R212+0x5880] ;  /* 0x00588000d488783b */ /* 0x000ee60000004200 */
[----:B------:R-:W-:Y:S02]  /*120b0*/  FMUL.FTZ R77, R156, R77 ;  /* 0x0000004d9c4d7220 */ /* 0x000fe40000410000 */
[C---:B------:R-:W-:Y:S02]  /*120c0*/  FMUL.FTZ R78, R2.reuse, R78 ;  /* 0x0000004e024e7220 */ /* 0x040fe40000410000 */
[C---:B------:R-:W-:Y:S04]  /*120d0*/  HMMA.16816.F32.BF16 R44, R152.reuse, R132, R44 ;  /* 0x00000084982c723c */ /* 0x040fe8000004182c */
[----:B------:R-:W-:Y:S02]  /*120e0*/  FMUL.FTZ R79, R2, R79 ;  /* 0x0000004f024f7220 */ /* 0x000fe40000410000 */
[C---:B------:R-:W-:Y:S02]  /*120f0*/  FMUL.FTZ R80, R156.reuse, R80 ;  /* 0x000000509c507220 */ /* 0x040fe40000410000 */
[C---:B------:R-:W-:Y:S01]  /*12100*/  HMMA.16816.F32.BF16 R48, R152.reuse, R134, R48 ;  /* 0x000000869830723c */ /* 0x040fe20000041830 */
[----:B------:R-:W4:Y:S03]  /*12110*/  LDSM.16.MT88.4 R132, [R216+0x7080] ;  /* 0x00708000d884783b */ /* 0x000f260000004200 */
[----:B------:R-:W-:Y:S02]  /*12120*/  FMUL.FTZ R81, R156, R81 ;  /* 0x000000519c517220 */ /* 0x000fe40000410000 */
[C---:B------:R-:W-:Y:S02]  /*12130*/  FMUL.FTZ R82, R2.reuse, R82 ;  /* 0x0000005202527220 */ /* 0x040fe40000410000 */
[C---:B------:R-:W-:Y:S04]  /*12140*/  HMMA.16816.F32.BF16 R52, R152.reuse, R140, R52 ;  /* 0x0000008c9834723c */ /* 0x040fe80000041834 */
[----:B------:R-:W-:Y:S02]  /*12150*/  FMUL.FTZ R83, R2, R83 ;  /* 0x0000005302537220 */ /* 0x000fe40000410000 */
[C---:B------:R-:W-:Y:S02]  /*12160*/  FMUL.FTZ R84, R156.reuse, R84 ;  /* 0x000000549c547220 */ /* 0x040fe40000410000 */
[C---:B------:R-:W-:Y:S01]  /*12170*/  HMMA.16816.F32.BF16 R56, R152.reuse, R142, R56 ;  /* 0x0000008e9838723c */ /* 0x040fe20000041838 */
[----:B------:R-:W5:Y:S03]  /*12180*/  LDSM.16.MT88.4 R140, [R214+0x7080] ;  /* 0x00708000d68c783b */ /* 0x000f660000004200 */
[----:B------:R-:W-:Y:S02]  /*12190*/  FMUL.FTZ R85, R156, R85 ;  /* 0x000000559c557220 */ /* 0x000fe40000410000 */
[C---:B------:R-:W-:Y:S02]  /*121a0*/  FMUL.FTZ R86, R2.reuse, R86 ;  /* 0x0000005602567220 */ /* 0x040fe40000410000 */
[----:B------:R-:W-:Y:S01]  /*121b0*/  FMUL.FTZ R87, R2, R87 ;  /* 0x0000005702577220 */ /* 0x000fe20000410000 */
[C---:B---3--:R-:W-:Y:S03]  /*121c0*/  HMMA.16816.F32.BF16 R60, R152.reuse, R136, R60 ;  /* 0x00000088983c723c */ /* 0x048fe6000004183c */
[C---:B------:R-:W-:Y:S02]  /*121d0*/  FMUL.FTZ R88, R156.reuse, R88 ;  /* 0x000000589c587220 */ /* 0x040fe40000410000 */
[----:B------:R-:W-:Y:S02]  /*121e0*/  FMUL.FTZ R89, R156, R89 ;  /* 0x000000599c597220 */ /* 0x000fe40000410000 */
[C---:B------:R-:W-:Y:S01]  /*121f0*/  FMUL.FTZ R90, R2.reuse, R90 ;  /* 0x0000005a025a7220 */ /* 0x040fe20000410000 */
        /* <DEDUP_REMOVED lines=9> */
[----:B------:R-:W-:Y:S02]  /*12290*/  FMUL.FTZ R95, R2, R95 ;  /* 0x0000005f025f7220 */ /* 0x000fe40000410000 */
[C---:B------:R-:W-:Y:S02]  /*122a0*/  FMUL.FTZ R96, R156.reuse, R96 ;  /* 0x000000609c607220 */ /* 0x040fe40000410000 */
[C---:B-----5:R-:W-:Y:S04]  /*122b0*/  HMMA.16816.F32.BF16 R76, R152.reuse, R140, R76 ;  /* 0x0000008c984c723c */ /* 0x060fe8000004184c */
        /* <DEDUP_REMOVED lines=37> */
[----:B------:R-:W-:Y:S02]  /*12510*/  FFMA.FTZ R198, R198, c[0x0][0x2d0], -R185 ;  /* 0x0000b400c6c67a23 */ /* 0x000fe400000108b9 */
[C---:B------:R-:W-:Y:S03]  /*12520*/  FMUL.FTZ R120, R156.reuse, R120 ;  /* 0x000000789c787220 */ /* 0x040fe60000410000 */
[C---:B----4-:R-:W-:Y:S01]  /*12530*/  HMMA.16816.F32.BF16 R116, R152.reuse, R132, R116 ;  /* 0x000000849874723c */ /* 0x050fe20000041874 */
[----:B------:R-:W4:Y:S02]  /*12540*/  MUFU.EX2 R198, R198 ;  /* 0x000000c600c67308 */ /* 0x000f240000000800 */
[----:B------:R-:W-:Y:S02]  /*12550*/  FMUL.FTZ R121, R156, R121 ;  /* 0x000000799c797220 */ /* 0x000fe40000410000 */
[C---:B------:R-:W-:Y:S02]  /*12560*/  FMUL.FTZ R122, R2.reuse, R122 ;  /* 0x0000007a027a7220 */ /* 0x040fe40000410000 */
[----:B------:R-:W-:Y:S01]  /*12570*/  FMUL.FTZ R123, R2, R123 ;  /* 0x0000007b027b7220 */ /* 0x000fe20000410000 */
[----:B-1----:R-:W-:Y:S01]  /*12580*/  F2FP.BF16.PACK_AB R132, R194, R189 ;  /* 0x000000bdc284723e */ /* 0x002fe200000010ff */
[C---:B------:R-:W-:Y:S03]  /*12590*/  FMUL.FTZ R124, R156.reuse, R124 ;  /* 0x0000007c9c7c7220 */ /* 0x040fe60000410000 */
[----:B------:R-:W-:Y:S02]  /*125a0*/  FMUL.FTZ R125, R156, R125 ;  /* 0x0000007d9c7d7220 */ /* 0x000fe40000410000 */
[C---:B------:R-:W-:Y:S03]  /*125b0*/  HMMA.16816.F32.BF16 R120, R152.reuse, R134, R120 ;  /* 0x000000869878723c */ /* 0x040fe60000041878 */
[C---:B------:R-:W-:Y:S02]  /*125c0*/  FMUL.FTZ R126, R2.reuse, R126 ;  /* 0x0000007e027e7220 */ /* 0x040fe40000410000 */
[----:B------:R-:W-:Y:S02]  /*125d0*/  FMUL.FTZ R127, R2, R127 ;  /* 0x0000007f027f7220 */ /* 0x000fe40000410000 */
[C---:B------:R-:W-:Y:S01]  /*125e0*/  FMUL.FTZ R128, R156.reuse, R128 ;  /* 0x000000809c807220 */ /* 0x040fe20000410000 */
[----:B--2---:R-:W-:Y:S01]  /*125f0*/  F2FP.BF16.PACK_AB R134, R193, R195 ;  /* 0x000000c3c186723e */ /* 0x004fe200000010ff */
[----:B------:R-:W-:Y:S03]  /*12600*/  FMUL.FTZ R129, R156, R129 ;  /* 0x000000819c817220 */ /* 0x000fe60000410000 */
[C---:B-----5:R-:W-:Y:S03]  /*12610*/  HMMA.16816.F32.BF16 R124, R152.reuse, R140, R124 ;  /* 0x0000008c987c723c */ /* 0x060fe6000004187c */
[----:B------:R-:W-:Y:S01]  /*12620*/  FMUL.FTZ R130, R2, R130 ;  /* 0x0000008202827220 */ /* 0x000fe20000410000 */
[----:B----4-:R-:W-:Y:S01]  /*12630*/  F2FP.BF16.PACK_AB R133, R198, R191 ;  /* 0x000000bfc685723e */ /* 0x010fe200000010ff */
[----:B------:R-:W-:Y:S01]  /*12640*/  FMUL.FTZ R131, R2, R131 ;  /* 0x0000008302837220 */ /* 0x000fe20000410000 */
[----:B------:R-:W-:Y:S01]  /*12650*/  F2FP.BF16.PACK_AB R135, R199, R197 ;  /* 0x000000c5c787723e */ /* 0x000fe200000010ff */
[--C-:B------:R-:W-:Y:S02]  /*12660*/  FFMA.FTZ R196, R196, c[0x0][0x2d0], -R187.reuse ;  /* 0x0000b400c4c47a23 */ /* 0x100fe400000108bb */
[----:B------:R-:W-:Y:S03]  /*12670*/  FFMA.FTZ R192, R192, c[0x0][0x2d0], -R187 ;  /* 0x0000b400c0c07a23 */ /* 0x000fe600000108bb */
[----:B------:R-:W-:Y:S01]  /*12680*/  HMMA.16816.F32.BF16 R128, R152, R142, R128 ;  /* 0x0000008e9880723c */ /* 0x000fe20000041880 */
[----:B------:R-:W1:Y:S01]  /*12690*/  LDSM.16.MT88.4 R140, [R216+0x6080] ;  /* 0x00608000d88c783b */ /* 0x000e620000004200 */
[----:B------:R-:W-:Y:S01]  /*126a0*/  MUFU.EX2 R196, R196 ;  /* 0x000000c400c47308 */ /* 0x000fe20000000800 */
[--C-:B------:R-:W-:Y:S02]  /*126b0*/  FFMA.FTZ R190, R190, c[0x0][0x2d0], -R185.reuse ;  /* 0x0000b400bebe7a23 */ /* 0x100fe400000108b9 */
[----:B------:R-:W-:Y:S02]  /*126c0*/  FFMA.FTZ R188, R188, c[0x0][0x2d0], -R185 ;  /* 0x0000b400bcbc7a23 */ /* 0x000fe400000108b9 */
        /* <DEDUP_REMOVED lines=12> */
[----:B------:R-:W-:Y:S01]  /*12790*/  FFMA.FTZ R179, R2, R243, R179 ;  /* 0x000000f302b37223 */ /* 0x000fe200000100b3 */
[----:B------:R-:W-:Y:S01]  /*127a0*/  MOV R2, R157 ;  /* 0x0000009d00027202 */ /* 0x000fe20000000f00 */
[----:B------:R-:W-:Y:S02]  /*127b0*/  FADD.FTZ R182, R182, R183 ;  /* 0x000000b7b6b67221 */ /* 0x000fe40000010000 */
[C---:B------:R-:W-:Y:S01]  /*127c0*/  HMMA.16816.F32.BF16 R16, R132.reuse, R146, R16 ;  /* 0x000000928410723c */ /* 0x040fe20000041810 */
[----:B------:R-:W5:Y:S01]  /*127d0*/  LDSM.16.MT88.4 R144, [R213+0x7880] ;  /* 0x00788000d590783b */ /* 0x000f620000004200 */
[----:B------:R-:W1:Y:S02]  /*127e0*/  MUFU.EX2 R188, R188 ;  /* 0x000000bc00bc7308 */ /* 0x000e640000000800 */
[----:B------:R-:W-:Y:S02]  /*127f0*/  FADD.FTZ R178, R178, R179 ;  /* 0x000000b3b2b27221 */ /* 0x000fe40000010000 */
[----:B------:R-:W-:Y:S02]  /*12800*/  FADD.FTZ R181, R181, R182 ;  /* 0x000000b6b5b57221 */ /* 0x000fe40000010000 */
[C---:B------:R-:W-:Y:S04]  /*12810*/  HMMA.16816.F32.BF16 R20, R132.reuse, R148, R20 ;  /* 0x000000948414723c */ /* 0x040fe80000041814 */
[----:B------:R-:W-:Y:S01]  /*12820*/  MUFU.EX2 R186, R186 ;  /* 0x000000ba00ba7308 */ /* 0x000fe20000000800 */
[----:B------:R-:W-:Y:S02]  /*12830*/  FADD.FTZ R177, R177, R178 ;  /* 0x000000b2b1b17221 */ /* 0x000fe40000010000 */
[----:B------:R-:W-:Y:S01]  /*12840*/  FADD.FTZ R180, R180, R181 ;  /* 0x000000b5b4b47221 */ /* 0x000fe20000010000 */
[C---:B------:R-:W-:Y:S01]  /*12850*/  HMMA.16816.F32.BF16 R24, R132.reuse, R150, R24 ;  /* 0x000000968418723c */ /* 0x040fe20000041818 */
[----:B------:R-:W-:Y:S03]  /*12860*/  LDSM.16.MT88.4 R148, [R216+0x9080] ;  /* 0x00908000d894783b */ /* 0x000fe60000004200 */
[----:B------:R-:W-:Y:S02]  /*12870*/  FADD.FTZ R176, R176, R177 ;  /* 0x000000b1b0b07221 */ /* 0x000fe40000010000 */
[----:B------:R-:W2:Y:S01]  /*12880*/  MUFU.EX2 R187, R187 ;  /* 0x000000bb00bb7308 */ /* 0x000ea20000000800 */
[----:B------:R-:W-:Y:S01]  /*12890*/  FADD.FTZ R189, R189, R180 ;  /* 0x000000b4bdbd7221 */ /* 0x000fe20000010000 */
[C---:B------:R-:W-:Y:S04]  /*128a0*/  HMMA.16816.F32.BF16 R28, R132.reuse, R160, R28 ;  /* 0x000000a0841c723c */ /* 0x040fe8000004181c */
[----:B------:R-:W-:Y:S02]  /*128b0*/  FADD.FTZ R191, R191, R176 ;  /* 0x000000b0bfbf7221 */ /* 0x000fe40000010000 */
[----:B------:R-:W-:Y:S01]  /*128c0*/  FADD.FTZ R194, R194, R189 ;  /* 0x000000bdc2c27221 */ /* 0x000fe20000010000 */
[----:B---3--:R-:W-:Y:S01]  /*128d0*/  F2FP.BF16.PACK_AB R160, R192, R196 ;  /* 0x000000c4c0a0723e */ /* 0x008fe200000010ff */
[C---:B------:R-:W-:Y:S01]  /*128e0*/  HMMA.16816.F32.BF16 R32, R132.reuse, R162, R32 ;  /* 0x000000a28420723c */ /* 0x040fe20000041820 */
[----:B------:R-:W-:Y:S03]  /*128f0*/  MUFU.EX2 R159, R159 ;  /* 0x0000009f009f7308 */ /* 0x000fe60000000800 */
[----:B-1----:R-:W-:Y:S01]  /*12900*/  F2FP.BF16.PACK_AB R161, R188, R190 ;  /* 0x000000bebca1723e */ /* 0x002fe200000010ff */
[----:B------:R-:W-:Y:S02]  /*12910*/  FADD.FTZ R198, R198, R191 ;  /* 0x000000bfc6c67221 */ /* 0x000fe40000010000 */
[----:B------:R-:W-:Y:S01]  /*12920*/  FADD.FTZ R194, R195, R194 ;  /* 0x000000c2c3c27221 */ /* 0x000fe20000010000 */
[C---:B------:R-:W-:Y:S03]  /*12930*/  HMMA.16816.F32.BF16 R36, R132.reuse, R140, R36 ;  /* 0x0000008c8424723c */ /* 0x040fe60000041824 */
[----:B------:R-:W1:Y:S01]  /*12940*/  MUFU.EX2 R158, R185 ;  /* 0x000000b9009e7308 */ /* 0x000e620000000800 */
[----:B------:R-:W-:Y:S01]  /*12950*/  FADD.FTZ R198, R197, R198 ;  /* 0x000000c6c5c67221 */ /* 0x000fe20000010000 */
[----:B--2---:R-:W-:Y:S01]  /*12960*/  F2FP.BF16.PACK_AB R162, R187, R186 ;  /* 0x000000babba2723e */ /* 0x004fe200000010ff */
[----:B------:R-:W-:Y:S02]  /*12970*/  FADD.FTZ R193, R193, R194 ;  /* 0x000000c2c1c17221 */ /* 0x000fe40000010000 */
[C---:B------:R-:W-:Y:S01]  /*12980*/  HMMA.16816.F32.BF16 R40, R132.reuse, R142, R40 ;  /* 0x0000008e8428723c */ /* 0x040fe20000041828 */
[----:B------:R-:W2:Y:S03]  /*12990*/  LDSM.16.MT88.4 R140, [R212+0x7880] ;  /* 0x00788000d48c783b */ /* 0x000ea60000004200 */
[----:B------:R-:W-:Y:S04]  /*129a0*/  FADD.FTZ R199, R199, R198 ;  /* 0x000000c6c7c77221 */ /* 0x000fe80000010000 */
[C---:B------:R-:W-:Y:S04]  /*129b0*/  HMMA.16816.F32.BF16 R44, R132.reuse, R152, R44 ;  /* 0x00000098842c723c */ /* 0x040fe8000004182c */
[----:B------:R-:W-:Y:S04]  /*129c0*/  FADD.FTZ R199, R190, R199 ;  /* 0x000000c7bec77221 */ /* 0x000fe80000010000 */
[C---:B------:R-:W-:Y:S04]  /*129d0*/  HMMA.16816.F32.BF16 R48, R132.reuse, R154, R48 ;  /* 0x0000009a8430723c */ /* 0x040fe80000041830 */
[----:B-1----:R-:W-:Y:S01]  /*129e0*/  F2FP.BF16.PACK_AB R163, R158, R159 ;  /* 0x0000009f9ea3723e */ /* 0x002fe200000010ff */
[----:B------:R-:W-:Y:S03]  /*129f0*/  FADD.FTZ R188, R188, R199 ;  /* 0x000000c7bcbc7221 */ /* 0x000fe60000010000 */
[C---:B------:R-:W-:Y:S04]  /*12a00*/  HMMA.16816.F32.BF16 R52, R132.reuse, R164, R52 ;  /* 0x000000a48434723c */ /* 0x040fe80000041834 */
[----:B------:R-:W-:Y:S04]  /*12a10*/  FADD.FTZ R159, R159, R188 ;  /* 0x000000bc9f9f7221 */ /* 0x000fe80000010000 */
[C---:B------:R-:W-:Y:S01]  /*12a20*/  HMMA.16816.F32.BF16 R56, R132.reuse, R166, R56 ;  /* 0x000000a68438723c */ /* 0x040fe20000041838 */
[----:B------:R-:W-:Y:S03]  /*12a30*/  LDSM.16.MT88.4 R164, [R213+0x5080] ;  /* 0x00508000d5a4783b */ /* 0x000fe60000004200 */
[----:B------:R-:W-:Y:S04]  /*12a40*/  FADD.FTZ R243, R158, R159 ;  /* 0x0000009f9ef37221 */ /* 0x000fe80000010000 */
        /* <DEDUP_REMOVED lines=8> */
[----:B------:R-:W1:Y:S07]  /*12ad0*/  LDSM.16.MT88.4 R136, [R214+0x9080] ;  /* 0x00908000d688783b */ /* 0x000e6e0000004200 */
[C---:B-----5:R-:W-:Y:S08]  /*12ae0*/  HMMA.16816.F32.BF16 R84, R132.reuse, R144, R84 ;  /* 0x000000908454723c */ /* 0x060ff00000041854 */
[C---:B------:R-:W-:Y:S01]  /*12af0*/  HMMA.16816.F32.BF16 R88, R132.reuse, R146, R88 ;  /* 0x000000928458723c */ /* 0x040fe20000041858 */
[----:B------:R-:W3:Y:S07]  /*12b00*/  LDSM.16.MT88.4 R144, [R213+0x9080] ;  /* 0x00908000d590783b */ /* 0x000eee0000004200 */
[C---:B--2---:R-:W-:Y:S08]  /*12b10*/  HMMA.16816.F32.BF16 R92, R132.reuse, R140, R92 ;  /* 0x0000008c845c723c */ /* 0x044ff0000004185c */
[C---:B------:R-:W-:Y:S01]  /*12b20*/  HMMA.16816.F32.BF16 R96, R132.reuse, R142, R96 ;  /* 0x0000008e8460723c */ /* 0x040fe20000041860 */
[----:B------:R-:W2:Y:S07]  /*12b30*/  LDSM.16.MT88.4 R140, [R212+0x9080] ;  /* 0x00908000d48c783b */ /* 0x000eae0000004200 */
[C---:B------:R-:W-:Y:S08]  /*12b40*/  HMMA.16816.F32.BF16 R100, R132.reuse, R148, R100 ;  /* 0x000000948464723c */ /* 0x040ff00000041864 */
        /* <DEDUP_REMOVED lines=8> */
[----:B------:R-:W-:Y:S08]  /*12bd0*/  HMMA.16816.F32.BF16 R128, R132, R142, R128 ;  /* 0x0000008e8480723c */ /* 0x000ff00000041880 */
[C---:B----4-:R-:W-:Y:S01]  /*12be0*/  HMMA.16816.F32.BF16 R152, R160.reuse, R148, R4 ;  /* 0x00000094a098723c */ /* 0x050fe20000041804 */
[----:B------:R-:W2:Y:S07]  /*12bf0*/  LDSM.16.MT88.4 R4, [R216+0x6880] ;  /* 0x00688000d804783b */ /* 0x000eae0000004200 */
[C---:B------:R-:W-:Y:S01]  /*12c00*/  HMMA.16816.F32.BF16 R148, R160.reuse, R150, R8 ;  /* 0x00000096a094723c */ /* 0x040fe20000041808 */
[----:B------:R-:W3:Y:S07]  /*12c10*/  LDSM.16.MT88.4 R8, [R214+0x6880] ;  /* 0x00688000d608783b */ /* 0x000eee0000004200 */
[C---:B-1----:R-:W-:Y:S01]  /*12c20*/  HMMA.16816.F32.BF16 R144, R160.reuse, R136, R12 ;  /* 0x00000088a090723c */ /* 0x042fe2000004180c */
[----:B------:R-:W1:Y:S07]  /*12c30*/  LDSM.16.MT88.4 R12, [R213+0x6880] ;  /* 0x00688000d50c783b */ /* 0x000e6e0000004200 */
        /* <DEDUP_REMOVED lines=31> */
[C---:B--2---:R-:W-:Y:S07]  /*12e30*/  HMMA.16816.F32.BF16 R108, R160.reuse, R4, R108 ;  /* 0x00000004a06c723c */ /* 0x044fee000004186c */
[----:B------:R-:W-:Y:S01]  /*12e40*/  FADD.FTZ R5, R196, R193 ;  /* 0x000000c1c4057221 */ /* 0x000fe20000010000 */
[C---:B------:R-:W-:Y:S04]  /*12e50*/  HMMA.16816.F32.BF16 R112, R160.reuse, R6, R112 ;  /* 0x00000006a070723c */ /* 0x040fe80000041870 */
[----:B------:R-:W-:Y:S04]  /*12e60*/  FADD.FTZ R5, R192, R5 ;  /* 0x00000005c0057221 */ /* 0x000fe80000010000 */
[C---:B---3--:R-:W-:Y:S04]  /*12e70*/  HMMA.16816.F32.BF16 R116, R160.reuse, R8, R116 ;  /* 0x00000008a074723c */ /* 0x048fe80000041874 */
[----:B------:R-:W-:Y:S04]  /*12e80*/  FADD.FTZ R186, R186, R5 ;  /* 0x00000005baba7221 */ /* 0x000fe80000010000 */
[C---:B------:R-:W-:Y:S04]  /*12e90*/  HMMA.16816.F32.BF16 R120, R160.reuse, R10, R120 ;  /* 0x0000000aa078723c */ /* 0x040fe80000041878 */
[----:B------:R-:W-:Y:S04]  /*12ea0*/  FADD.FTZ R247, R187, R186 ;  /* 0x000000babbf77221 */ /* 0x000fe80000010000 */
[C---:B-1----:R-:W-:Y:S08]  /*12eb0*/  HMMA.16816.F32.BF16 R124, R160.reuse, R12, R124 ;  /* 0x0000000ca07c723c */ /* 0x042ff0000004187c */
[----:B------:R-:W-:Y:S01]  /*12ec0*/  HMMA.16816.F32.BF16 R128, R160, R14, R128 ;  /* 0x0000000ea080723c */ /* 0x000fe20000041880 */
[----:B------:R-:W-:-:S07]  /*12ed0*/  @P0 BRA `(.L_x_1124) ;  /* 0xffffd4b000000947 */ /* 0x000fce000383ffff */
.L_x_1119:
[----:B------:R-:W-:-:S13]  /*12ee0*/  ISETP.GE.AND P0, PT, R246, R229, PT ;  /* 0x000000e5f600720c */ /* 0x000fda0003f06270 */
[----:B------:R-:W-:Y:S05]  /*12ef0*/  @!P0 BRA `(.L_x_1125) ;  /* 0x00003a0000008947 */ /* 0x000fea0003800000 */
[----:B------:R-:W-:Y:S01]  /*12f00*/  IMAD.MOV.U32 R159, RZ, RZ, c[0x0][0x20c] ;  /* 0x00008300ff9f7624 */ /* 0x000fe200078e00ff */
[----:B------:R-:W-:Y:S01]  /*12f10*/  ULDC UR4, c[0x0][0x208] ;  /* 0x0000820000047ab9 */ /* 0x000fe20000000800 */
[----:B------:R-:W-:Y:S01]  /*12f20*/  IADD3 R248, -R248, 0x30, RZ ;  /* 0x00000030f8f87810 */ /* 0x000fe20007ffe1ff */
[----:B------:R-:W-:Y:S01]  /*12f30*/  UIMAD.WIDE.U32 UR8, UR4, 0x30, URZ ;  /* 0x00000030040878a5 */ /* 0x000fe2000f8e003f */
[----:B------:R-:W-:Y:S01]  /*12f40*/  IMAD R159, R159, 0x30, RZ ;  /* 0x000000309f9f7824 */ /* 0x000fe200078e02ff */
[----:B------:R-:W-:Y:S01]  /*12f50*/  MOV R156, R2 ;  /* 0x00000002009c7202 */ /* 0x000fe20000000f00 */
[----:B------:R-:W-:-:S03]  /*12f60*/  IMAD.MOV.U32 R157, RZ, RZ, R0 ;  /* 0x000000ffff9d7224 */ /* 0x000fc600078e0000 */
[----:B------:R-:W-:Y:S02]  /*12f70*/  IADD3 R159, R159, UR9, RZ ;  /* 0x000000099f9f7c10 */ /* 0x000fe4000fffe0ff */
.L_x_1136:
[----:B------:R-:W-:Y:S01]  /*12f80*/  ISETP.GT.AND P1, PT, R224, 0x7f, PT ;  /* 0x0000007fe000780c */ /* 0x000fe20003f24270 */
[----:B------:R-:W-:Y:S01]  /*12f90*/  IMAD.MOV.U32 R11, RZ, RZ, c[0x0][0x208] ;  /* 0x00008200ff0b7624 */ /* 0x000fe200078e00ff */
[----:B------:R-:W-:Y:S01]  /*12fa0*/  SHF.R.S32.HI R0, RZ, 0x1f, R246 ;  /* 0x0000001fff007819 */ /* 0x000fe200000114f6 */
[----:B------:R-:W-:Y:S01]  /*12fb0*/  IMAD R5, R159, R246, RZ ;  /* 0x000000f69f057224 */ /* 0x000fe200078e02ff */
[----:B------:R-:W-:Y:S01]  /*12fc0*/  IADD3 R10, P0, R232, 0x40, RZ ;  /* 0x00000040e80a7810 */ /* 0x000fe20007f1e0ff */
[----:B------:R-:W-:Y:S01]  /*12fd0*/  IMAD R16, R11, 0x30, RZ ;  /* 0x000000300b107824 */ /* 0x000fe200078e02ff */
[----:B------:R-:W-:Y:S04]  /*12fe0*/  DEPBAR.LE SB0, 0x0 ;  /* 0x000080000000791a */ /* 0x000fe80000000000 */
[----:B------:R-:W-:Y:S01]  /*12ff0*/  IMAD R5, R0, R16, R5 ;  /* 0x0000001000057224 */ /* 0x000fe200078e0205 */
[----:B------:R-:W-:Y:S01]  /*13000*/  WARPSYNC 0xffffffff ;  /* 0xffffffff00007948 */ /* 0x000fe20003800000 */
[----:B------:R-:W-:Y:S01]  /*13010*/  IMAD.WIDE.U32 R16, R16, R246, RZ ;  /* 0x000000f610107225 */ /* 0x000fe200078e00ff */
[----:B------:R-:W-:Y:S01]  /*13020*/  BAR.SYNC.DEFER_BLOCKING 0x0 ;  /* 0x0000000000007b1d */ /* 0x000fe20000010000 */
[----:B------:R-:W-:Y:S02]  /*13030*/  ISETP.GE.AND P6, PT, R228, c[0x0][0x1d4], PT ;  /* 0x00007500e4007a0c */ /* 0x000fe40003fc6270 */
[----:B------:R-:W-:Y:S01]  /*13040*/  @!P1 IMAD.MOV.U32 R0, RZ, RZ, c[0x0][0x20c] ;  /* 0x00008300ff009624 */ /* 0x000fe200078e00ff */
[----:B------:R-:W-:Y:S01]  /*13050*/  IADD3 R5, R17, R5, RZ ;  /* 0x0000000511057210 */ /* 0x000fe20007ffe0ff */
[--C-:B------:R-:W-:Y:S01]  /*13060*/  IMAD.X R4, RZ, RZ, R237.reuse, P0 ;  /* 0x000000ffff047224 */ /* 0x100fe200000e06ed */
[CC--:B------:R-:W-:Y:S02]  /*13070*/  @!P1 LEA R17, P0, R11.reuse, R16.reuse, 0x5 ;  /* 0x000000100b119211 */ /* 0x0c0fe400078028ff */
[----:B------:R-:W-:Y:S02]  /*13080*/  ISETP.GE.AND P5, PT, R230, c[0x0][0x1d4], PT ;  /* 0x00007500e6007a0c */ /* 0x000fe40003fa6270 */
[----:B------:R-:W-:Y:S02]  /*13090*/  @!P1 LEA.HI.X R11, R11, R5, R0, 0x5, P0 ;  /* 0x000000050b0b9211 */ /* 0x000fe400000f2c00 */
[-C--:B------:R-:W-:Y:S02]  /*130a0*/  IADD3 R9, P0, R232, R16.reuse, RZ ;  /* 0x00000010e8097210 */ /* 0x080fe40007f1e0ff */
[----:B------:R-:W-:Y:S02]  /*130b0*/  ISETP.GE.AND P4, PT, R227, c[0x0][0x1d4], PT ;  /* 0x00007500e3007a0c */ /* 0x000fe40003f86270 */
[----:B------:R-:W-:Y:S01]  /*130c0*/  ISETP.GE.AND P3, PT, R225, c[0x0][0x1d4], PT ;  /* 0x00007500e1007a0c */ /* 0x000fe20003f66270 */
[C-C-:B------:R-:W-:Y:S01]  /*130d0*/  IMAD.X R2, R5.reuse, 0x1, R237.reuse, P0 ;  /* 0x0000000105027824 */ /* 0x140fe200000e06ed */
[-C--:B------:R-:W-:Y:S05]  /*130e0*/  IADD3 R7, P0, R10, R16.reuse, RZ ;  /* 0x000000100a077210 */ /* 0x080fea0007f1e0ff */
[----:B------:R-:W-:Y:S01]  /*130f0*/  IMAD.X R0, R5, 0x1, R4, P0 ;  /* 0x0000000105007824 */ /* 0x000fe200000e0604 */
[C---:B------:R-:W-:Y:S01]  /*13100*/  LEA R14, P0, R9.reuse, c[0x0][0x1f8], 0x1 ;  /* 0x00007e00090e7a11 */ /* 0x040fe200078008ff */
[----:B------:R-:W-:Y:S01]  /*13110*/  LDSM.16.M88.4 R24, [R222] ;  /* 0x00000000de18783b */ /* 0x000fe20000000200 */
[----:B------:R-:W-:Y:S02]  /*13120*/  BSSY B0, `(.L_x_1126) ;  /* 0x000013d000007945 */ /* 0x000fe40003800000 */
[----:B------:R-:W-:Y:S02]  /*13130*/  LEA.HI.X R15, R9, c[0x0][0x1fc], R2, 0x1, P0 ;  /* 0x00007f00090f7a11 */ /* 0x000fe400000f0c02 */
[C---:B------:R-:W-:Y:S01]  /*13140*/  LEA R12, P0, R7.reuse, c[0x0][0x1f8], 0x1 ;  /* 0x00007e00070c7a11 */ /* 0x040fe200078008ff */
[----:B------:R-:W-:Y:S03]  /*13150*/  LDSM.16.M88.4 R160, [R221+0xb080] ;  /* 0x00b08000dda0783b */ /* 0x000fe60000000200 */
[----:B------:R-:W-:Y:S02]  /*13160*/  LEA.HI.X R13, R7, c[0x0][0x1fc], R0, 0x1, P0 ;  /* 0x00007f00070d7a11 */ /* 0x000fe400000f0c00 */
[----:B------:R-:W-:Y:S01]  /*13170*/  IADD3 R8, P0, R232, 0x80, RZ ;  /* 0x00000080e8087810 */ /* 0x000fe20007f1e0ff */
[----:B------:R-:W-:Y:S03]  /*13180*/  LDSM.16.M88.4 R164, [R220] ;  /* 0x00000000dca4783b */ /* 0x000fe60000000200 */
[----:B------:R-:W-:Y:S02]  /*13190*/  IADD3.X R2, RZ, R237, RZ, P0, !PT ;  /* 0x000000edff027210 */ /* 0x000fe400007fe4ff */
[-C--:B------:R-:W-:Y:S01]  /*131a0*/  IADD3 R7, P0, R8, R16.reuse, RZ ;  /* 0x0000001008077210 */ /* 0x080fe20007f1e0ff */
[----:B------:R-:W-:Y:S04]  /*131b0*/  LDSM.16.M88.4 R168, [R219] ;  /* 0x00000000dba8783b */ /* 0x000fe80000000200 */
[----:B------:R-:W-:Y:S01]  /*131c0*/  IMAD.X R0, R5, 0x1, R2, P0 ;  /* 0x0000000105007824 */ /* 0x000fe200000e0602 */
[C---:B------:R-:W-:Y:S01]  /*131d0*/  LEA R22, P0, R7.reuse, c[0x0][0x1f8], 0x1 ;  /* 0x00007e0007167a11 */ /* 0x040fe200078008ff */
[----:B------:R-:W-:Y:S03]  /*131e0*/  LDSM.16.M88.4 R172, [R211] ;  /* 0x00000000d3ac783b */ /* 0x000fe60000000200 */
[----:B------:R-:W-:Y:S02]  /*131f0*/  LEA.HI.X R23, R7, c[0x0][0x1fc], R0, 0x1, P0 ;  /* 0x00007f0007177a11 */ /* 0x000fe400000f0c00 */
[----:B------:R-:W-:Y:S01]  /*13200*/  IADD3 R6, P0, R232, 0xc0, RZ ;  /* 0x000000c0e8067810 */ /* 0x000fe20007f1e0ff */
[----:B------:R-:W-:Y:S04]  /*13210*/  LDSM.16.M88.4 R176, [R210] ;  /* 0x00000000d2b0783b */ /* 0x000fe80000000200 */
[----:B------:R-:W-:Y:S01]  /*13220*/  IMAD.X R0, RZ, RZ, R237, P0 ;  /* 0x000000ffff007224 */ /* 0x000fe200000e06ed */
[----:B------:R-:W-:Y:S04]  /*13230*/  IADD3 R16, P0, R6, R16, RZ ;  /* 0x0000001006107210 */ /* 0x000fe80007f1e0ff */
[----:B------:R-:W-:Y:S02]  /*13240*/  IADD3.X R5, R5, R0, RZ, P0, !PT ;  /* 0x0000000005057210 */ /* 0x000fe400007fe4ff */
[C---:B------:R-:W-:Y:S04]  /*13250*/  LEA R20, P0, R16.reuse, c[0x0][0x1f8], 0x1 ;  /* 0x00007e0010147a11 */ /* 0x040fe800078008ff */
[----:B------:R-:W-:Y:S02]  /*13260*/  LEA.HI.X R21, R16, c[0x0][0x1fc], R5, 0x1, P0 ;  /* 0x00007f0010157a11 */ /* 0x000fe400000f0c05 */
[----:B------:R-:W-:Y:S05]  /*13270*/  @!P1 IADD3 R9, P0, R17, R10, RZ ;  /* 0x0000000a11099210 */ /* 0x000fea0007f1e0ff */
[----:B------:R-:W-:Y:S01]  /*13280*/  @!P1 IMAD.X R4, R11, 0x1, R4, P0 ;  /* 0x000000010b049824 */ /* 0x000fe200000e0604 */
[----:B------:R-:W-:Y:S05]  /*13290*/  @!P1 IADD3 R7, P0, R17, R8, RZ ;  /* 0x0000000811079210 */ /* 0x000fea0007f1e0ff */
[----:B------:R-:W-:Y:S01]  /*132a0*/  @!P1 IMAD.X R2, R11, 0x1, R2, P0 ;  /* 0x000000010b029824 */ /* 0x000fe200000e0602 */
[----:B------:R-:W-:Y:S04]  /*132b0*/  @!P1 IADD3 R5, P0, R17, R6, RZ ;  /* 0x0000000611059210 */ /* 0x000fe80007f1e0ff */
[----:B------:R-:W-:Y:S02]  /*132c0*/  @!P1 IADD3.X R0, R11, R0, RZ, P0, !PT ;  /* 0x000000000b009210 */ /* 0x000fe400007fe4ff */
[----:B------:R-:W-:Y:S05]  /*132d0*/  @!P1 IADD3 R17, P0, R17, R232, RZ ;  /* 0x000000e811119210 */ /* 0x000fea0007f1e0ff */
[----:B------:R-:W-:Y:S01]  /*132e0*/  @!P1 IMAD.X R6, R11, 0x1, R237, P0 ;  /* 0x000000010b069824 */ /* 0x000fe200000e06ed */
[C---:B------:R-:W-:Y:S04]  /*132f0*/  @!P1 LEA R194, P0, R17.reuse, c[0x0][0x1f8], 0x1 ;  /* 0x00007e0011c29a11 */ /* 0x040fe800078008ff */
[----:B------:R-:W-:Y:S02]  /*13300*/  @!P1 LEA.HI.X R195, R17, c[0x0][0x1fc], R6, 0x1, P0 ;  /* 0x00007f0011c39a11 */ /* 0x000fe400000f0c06 */
[C---:B------:R-:W-:Y:S01]  /*13310*/  @!P1 LEA R190, P0, R9.reuse, c[0x0][0x1f8], 0x1 ;  /* 0x00007e0009be9a11 */ /* 0x040fe200078008ff */
[----:B------:R-:W-:Y:S03]  /*13320*/  LDSM.16.M88.4 R16, [R221+0xa880] ;  /* 0x00a88000dd10783b */ /* 0x000fe60000000200 */
[----:B------:R-:W-:Y:S02]  /*13330*/  @!P1 LEA.HI.X R191, R9, c[0x0][0x1fc], R4, 0x1, P0 ;  /* 0x00007f0009bf9a11 */ /* 0x000fe400000f0c04 */
[C---:B------:R-:W-:Y:S01]  /*13340*/  @!P1 LEA R188, P0, R7.reuse, c[0x0][0x1f8], 0x1 ;  /* 0x00007e0007bc9a11 */ /* 0x040fe200078008ff */
[----:B------:R-:W1:Y:S03]  /*13350*/  LDSM.16.M88.4 R8, [R221+0xa080] ;  /* 0x00a08000dd08783b */ /* 0x000e660000000200 */
[----:B------:R-:W-:Y:S02]  /*13360*/  @!P1 LEA.HI.X R189, R7, c[0x0][0x1fc], R2, 0x1, P0 ;  /* 0x00007f0007bd9a11 */ /* 0x000fe400000f0c02 */
[C---:B------:R-:W-:Y:S01]  /*13370*/  @!P1 LEA R192, P0, R5.reuse, c[0x0][0x1f8], 0x1 ;  /* 0x00007e0005c09a11 */ /* 0x040fe200078008ff */
[----:B------:R-:W-:Y:S01]  /*13380*/  @!PT LDS RZ, [RZ] ;  /* 0x00000000fffff984 */ /* 0x000fe20000000800 */
[----:B------:R-:W-:Y:S01]  /*13390*/  @!PT LDS RZ, [RZ] ;  /* 0x00000000fffff984 */ /* 0x000fe20000000800 */
[----:B------:R-:W-:Y:S01]  /*133a0*/  @!PT LDS RZ, [RZ] ;  /* 0x00000000fffff984 */ /* 0x000fe20000000800 */
[----:B------:R2:W-:Y:S03]  /*133b0*/  LDGSTS.E.BYPASS.LTC128B.128 [R231+0x4080], [R14.64], !P6 ;  /* 0x040800000ee77fae */ /* 0x0005e6000f101d52 */
[----:B------:R-:W-:Y:S02]  /*133c0*/  @!P1 LEA.HI.X R193, R5, c[0x0][0x1fc], R0, 0x1, P0 ;  /* 0x00007f0005c19a11 */ /* 0x000fe400000f0c00 */
[----:B------:R-:W-:Y:S01]  /*133d0*/  ISETP.GT.AND P0, PT, R246, R229, PT ;  /* 0x000000e5f600720c */ /* 0x000fe20003f04270 */
[----:B------:R2:W-:Y:S06]  /*133e0*/  LDGSTS.E.BYPASS.LTC128B.128 [R231+0x5880], [R12.64], !P5 ;  /* 0x058800000ce77fae */ /* 0x0005ec000e901d52 */
[----:B------:R3:W-:Y:S06]  /*133f0*/  LDGSTS.E.BYPASS.LTC128B.128 [R231+0x7080], [R22.64], !P4 ;  /* 0x0708000016e77fae */ /* 0x0007ec000e101d52 */
[----:B------:R3:W-:Y:S06]  /*13400*/  LDGSTS.E.BYPASS.LTC128B.128 [R231+0x8880], [R20.64], !P3 ;  /* 0x0888000014e77fae */ /* 0x0007ec000d901d52 */
[----:B------:R4:W-:Y:S06]  /*13410*/  @!P1 LDGSTS.E.BYPASS.LTC128B.128 [R231+0x5080], [R194.64], !P6 ;  /* 0x05080000c2e79fae */ /* 0x0009ec000f101d52 */
[----:B------:R5:W-:Y:S01]  /*13420*/  @!P1 LDGSTS.E.BYPASS.LTC128B.128 [R231+0x6880], [R190.64], !P5 ;  /* 0x06880000bee79fae */ /* 0x000be2000e901d52 */
[C---:B-1----:R-:W-:Y:S05]  /*13430*/  HMMA.16816.F32.BF16 R4, R24.reuse, R8, RZ ;  /* 0x000000081804723c */ /* 0x042fea00000418ff */
[----:B------:R5:W-:Y:S03]  /*13440*/  @!P1 LDGSTS.E.BYPASS.LTC128B.128 [R231+0x8080], [R188.64], !P4 ;  /* 0x08080000bce79fae */ /* 0x000be6000e101d52 */
[C---:B------:R-:W-:Y:S03]  /*13450*/  HMMA.16816.F32.BF16 R8, R24.reuse, R10, RZ ;  /* 0x0000000a1808723c */ /* 0x040fe600000418ff */
[----:B------:R4:W-:Y:S06]  /*13460*/  @!P1 LDGSTS.E.BYPASS.LTC128B.128 [R231+0x9880], [R192.64], !P3 ;  /* 0x09880000c0e79fae */ /* 0x0009ec000d901d52 */
[----:B------:R-:W-:Y:S01]  /*13470*/  LDSM.16.M88.4 R180, [R218] ;  /* 0x00000000dab4783b */ /* 0x000fe20000000200 */
[C---:B--2---:R-:W-:Y:S05]  /*13480*/  HMMA.16816.F32.BF16 R12, R24.reuse, R16, RZ ;  /* 0x00000010180c723c */ /* 0x044fea00000418ff */
[----:B------:R-:W0:Y:S03]  /*13490*/  LDGDEPBAR ;  /* 0x00000000000079af */ /* 0x000e260000000000 */
[C---:B------:R-:W-:Y:S03]  /*134a0*/  HMMA.16816.F32.BF16 R16, R24.reuse, R18, RZ ;  /* 0x000000121810723c */ /* 0x040fe600000418ff */
[----:B------:R-:W1:Y:S05]  /*134b0*/  LDSM.16.M88.4 R184, [R215+0xa080] ;  /* 0x00a08000d7b8783b */ /* 0x000e6a0000000200 */
[C---:B---3--:R-:W-:Y:S01]  /*134c0*/  HMMA.16816.F32.BF16 R20, R24.reuse, R160, RZ ;  /* 0x000000a01814723c */ /* 0x048fe200000418ff */
[----:B-----5:R-:W-:Y:S06]  /*134d0*/  LDSM.16.M88.4 R188, [R215+0xb080] ;  /* 0x00b08000d7bc783b */ /* 0x020fec0000000200 */
[----:B----4-:R-:W-:Y:S01]  /*134e0*/  LDSM.16.M88.4 R192, [R217] ;  /* 0x00000000d9c0783b */ /* 0x010fe20000000200 */
[----:B------:R-:W-:Y:S05]  /*134f0*/  HMMA.16816.F32.BF16 R24, R24, R162, RZ ;  /* 0x000000a21818723c */ /* 0x000fea00000418ff */
[----:B------:R-:W2:Y:S03]  /*13500*/  LDSM.16.M88.4 R160, [R215+0xa880] ;  /* 0x00a88000d7a0783b */ /* 0x000ea60000000200 */
[C---:B------:R-:W-:Y:S03]  /*13510*/  HMMA.16816.F32.BF16 R4, R164.reuse, R168, R4 ;  /* 0x000000a8a404723c */ /* 0x040fe60000041804 */
[----:B------:R-:W3:Y:S05]  /*13520*/  LDSM.16.M88.4 R196, [R209] ;  /* 0x00000000d1c4783b */ /* 0x000eea0000000200 */
[C---:B------:R-:W-:Y:S01]  /*13530*/  HMMA.16816.F32.BF16 R8, R164.reuse, R170, R8 ;  /* 0x000000aaa408723c */ /* 0x040fe20000041808 */
[----:B------:R-:W-:Y:S07]  /*13540*/  LDSM.16.M88.4 R168, [R209+0x1000] ;  /* 0x00100000d1a8783b */ /* 0x000fee0000000200 */
[C---:B------:R-:W-:Y:S08]  /*13550*/  HMMA.16816.F32.BF16 R12, R164.reuse, R172, R12 ;  /* 0x000000aca40c723c */ /* 0x040ff0000004180c */
[C---:B------:R-:W-:Y:S01]  /*13560*/  HMMA.16816.F32.BF16 R16, R164.reuse, R174, R16 ;  /* 0x000000aea410723c */ /* 0x040fe20000041810 */
[----:B------:R-:W-:Y:S07]  /*13570*/  LDSM.16.M88.4 R172, [R222+0x4000] ;  /* 0x00400000deac783b */ /* 0x000fee0000000200 */
[C---:B------:R-:W-:Y:S08]  /*13580*/  HMMA.16816.F32.BF16 R20, R164.reuse, R176, R20 ;  /* 0x000000b0a414723c */ /* 0x040ff00000041814 */
[----:B------:R-:W-:Y:S01]  /*13590*/  HMMA.16816.F32.BF16 R24, R164, R178, R24 ;  /* 0x000000b2a418723c */ /* 0x000fe20000041818 */
[----:B------:R-:W4:Y:S06]  /*135a0*/  LDSM.16.M88.4 R164, [R209+0x800] ;  /* 0x00080000d1a4783b */ /* 0x000f2c0000000200 */
[----:B------:R-:W5:Y:S01]  /*135b0*/  LDSM.16.M88.4 R176, [R221+0xb880] ;  /* 0x00b88000ddb0783b */ /* 0x000f620000000200 */
[C---:B-1----:R-:W-:Y:S08]  /*135c0*/  HMMA.16816.F32.BF16 R4, R180.reuse, R184, R4 ;  /* 0x000000b8b404723c */ /* 0x042ff00000041804 */
[C---:B------:R-:W-:Y:S01]  /*135d0*/  HMMA.16816.F32.BF16 R8, R180.reuse, R186, R8 ;  /* 0x000000bab408723c */ /* 0x040fe20000041808 */
[----:B------:R-:W-:Y:S07]  /*135e0*/  LDSM.16.M88.4 R184, [R220+0x4000] ;  /* 0x00400000dcb8783b */ /* 0x000fee0000000200 */
[C---:B--2---:R-:W-:Y:S08]  /*135f0*/  HMMA.16816.F32.BF16 R12, R180.reuse, R160, R12 ;  /* 0x000000a0b40c723c */ /* 0x044ff0000004180c */
[C---:B------:R-:W-:Y:S01]  /*13600*/  HMMA.16816.F32.BF16 R16, R180.reuse, R162, R16 ;  /* 0x000000a2b410723c */ /* 0x040fe20000041810 */
[----:B------:R-:W1:Y:S07]  /*13610*/  LDSM.16.M88.4 R160, [R221+0xc080] ;  /* 0x00c08000dda0783b */ /* 0x000e6e0000000200 */
[C---:B------:R-:W-:Y:S08]  /*13620*/  HMMA.16816.F32.BF16 R20, R180.reuse, R188, R20 ;  /* 0x000000bcb414723c */ /* 0x040ff00000041814 */
[----:B------:R-:W-:Y:S01]  /*13630*/  HMMA.16816.F32.BF16 R24, R180, R190, R24 ;  /* 0x000000beb418723c */ /* 0x000fe20000041818 */
[----:B------:R-:W2:Y:S06]  /*13640*/  LDSM.16.M88.4 R180, [R221+0xc880] ;  /* 0x00c88000ddb4783b */ /* 0x000eac0000000200 */
[----:B------:R-:W1:Y:S01]  /*13650*/  LDSM.16.M88.4 R188, [R208] ;  /* 0x00000000d0bc783b */ /* 0x000e620000000200 */
[C---:B---3--:R-:W-:Y:S08]  /*13660*/  HMMA.16816.F32.BF16 R4, R192.reuse, R196, R4 ;  /* 0x000000c4c004723c */ /* 0x048ff00000041804 */
[C---:B------:R-:W-:Y:S01]  /*13670*/  HMMA.16816.F32.BF16 R8, R192.reuse, R198, R8 ;  /* 0x000000c6c008723c */ /* 0x040fe20000041808 */
[----:B------:R-:W-:Y:S07]  /*13680*/  LDSM.16.M88.4 R196, [R215+0xb880] ;  /* 0x00b88000d7c4783b */ /* 0x000fee0000000200 */
[C---:B----4-:R-:W-:Y:S08]  /*13690*/  HMMA.16816.F32.BF16 R12, R192.reuse, R164, R12 ;  /* 0x000000a4c00c723c */ /* 0x050ff0000004180c */
[C---:B------:R-:W-:Y:S01]  /*136a0*/  HMMA.16816.F32.BF16 R16, R192.reuse, R166, R16 ;  /* 0x000000a6c010723c */ /* 0x040fe20000041810 */
[----:B------:R-:W3:Y:S07]  /*136b0*/  LDSM.16.M88.4 R164, [R207] ;  /* 0x00000000cfa4783b */ /* 0x000eee0000000200 */
[C---:B------:R-:W-:Y:S08]  /*136c0*/  HMMA.16816.F32.BF16 R20, R192.reuse, R168, R20 ;  /* 0x000000a8c014723c */ /* 0x040ff00000041814 */
[----:B------:R-:W-:Y:S01]  /*136d0*/  HMMA.16816.F32.BF16 R24, R192, R170, R24 ;  /* 0x000000aac018723c */ /* 0x000fe20000041818 */
[----:B------:R-:W4:Y:S06]  /*136e0*/  LDSM.16.M88.4 R168, [R206] ;  /* 0x00000000cea8783b */ /* 0x000f2c0000000200 */
[----:B------:R-:W3:Y:S01]  /*136f0*/  LDSM.16.M88.4 R192, [R218+0x4000] ;  /* 0x00400000dac0783b */ /* 0x000ee20000000200 */
[C---:B-----5:R-:W-:Y:S08]  /*13700*/  HMMA.16816.F32.BF16 R4, R172.reuse, R176, R4 ;  /* 0x000000b0ac04723c */ /* 0x060ff00000041804 */
[C---:B------:R-:W-:Y:S01]  /*13710*/  HMMA.16816.F32.BF16 R8, R172.reuse, R178, R8 ;  /* 0x000000b2ac08723c */ /* 0x040fe20000041808 */
[----:B------:R-:W-:Y:S07]  /*13720*/  LDSM.16.M88.4 R176, [R217+0x4000] ;  /* 0x00400000d9b0783b */ /* 0x000fee0000000200 */
[C---:B-1----:R-:W-:Y:S08]  /*13730*/  HMMA.16816.F32.BF16 R12, R172.reuse, R160, R12 ;  /* 0x000000a0ac0c723c */ /* 0x042ff0000004180c */
[C---:B------:R-:W-:Y:S01]  /*13740*/  HMMA.16816.F32.BF16 R16, R172.reuse, R162, R16 ;  /* 0x000000a2ac10723c */ /* 0x040fe20000041810 */
[----:B------:R-:W1:Y:S07]  /*13750*/  LDSM.16.M88.4 R160, [R215+0xc080] ;  /* 0x00c08000d7a0783b */ /* 0x000e6e0000000200 */
[C---:B--2---:R-:W-:Y:S08]  /*13760*/  HMMA.16816.F32.BF16 R20, R172.reuse, R180, R20 ;  /* 0x000000b4ac14723c */ /* 0x044ff00000041814 */
[----:B------:R-:W-:Y:S01]  /*13770*/  HMMA.16816.F32.BF16 R24, R172, R182, R24 ;  /* 0x000000b6ac18723c */ /* 0x000fe20000041818 */
[----:B------:R-:W2:Y:S06]  /*13780*/  LDSM.16.M88.4 R172, [R215+0xc880] ;  /* 0x00c88000d7ac783b */ /* 0x000eac0000000200 */
[----:B------:R-:W5:Y:S01]  /*13790*/  LDSM.16.M88.4 R180, [R209+0x1800] ;  /* 0x00180000d1b4783b */ /* 0x000f620000000200 */
[C---:B------:R-:W-:Y:S08]  /*137a0*/  HMMA.16816.F32.BF16 R4, R184.reuse, R188, R4 ;  /* 0x000000bcb804723c */ /* 0x040ff00000041804 */
[C---:B------:R-:W-:Y:S01]  /*137b0*/  HMMA.16816.F32.BF16 R8, R184.reuse, R190, R8 ;  /* 0x000000beb808723c */ /* 0x040fe20000041808 */
[----:B------:R-:W-:Y:S07]  /*137c0*/  LDSM.16.M88.4 R188, [R221+0xd080] ;  /* 0x00d08000ddbc783b */ /* 0x000fee0000000200 */
[C---:B---3--:R-:W-:Y:S08]  /*137d0*/  HMMA.16816.F32.BF16 R12, R184.reuse, R164, R12 ;  /* 0x000000a4b80c723c */ /* 0x048ff0000004180c */
[C---:B------:R-:W-:Y:S01]  /*137e0*/  HMMA.16816.F32.BF16 R16, R184.reuse, R166, R16 ;  /* 0x000000a6b810723c */ /* 0x040fe20000041810 */
[----:B------:R-:W3:Y:S07]  /*137f0*/  LDSM.16.M88.4 R164, [R209+0x2000] ;  /* 0x00200000d1a4783b */ /* 0x000eee0000000200 */
[C---:B----4-:R-:W-:Y:S08]  /*13800*/  HMMA.16816.F32.BF16 R20, R184.reuse, R168, R20 ;  /* 0x000000a8b814723c */ /* 0x050ff00000041814 */
[----:B------:R-:W-:Y:S01]  /*13810*/  HMMA.16816.F32.BF16 R24, R184, R170, R24 ;  /* 0x000000aab818723c */ /* 0x000fe20000041818 */
[----:B------:R-:W4:Y:S06]  /*13820*/  LDSM.16.M88.4 R168, [R209+0x2800] ;  /* 0x00280000d1a8783b */ /* 0x000f2c0000000200 */
[----:B------:R-:W3:Y:S01]  /*13830*/  LDSM.16.M88.4 R184, [R222+0x8000] ;  /* 0x00800000deb8783b */ /* 0x000ee20000000200 */
[C---:B------:R-:W-:Y:S08]  /*13840*/  HMMA.16816.F32.BF16 R4, R192.reuse, R196, R4 ;  /* 0x000000c4c004723c */ /* 0x040ff00000041804 */
[C---:B------:R-:W-:Y:S01]  /*13850*/  HMMA.16816.F32.BF16 R8, R192.reuse, R198, R8 ;  /* 0x000000c6c008723c */ /* 0x040fe20000041808 */
[----:B------:R-:W-:Y:S07]  /*13860*/  LDSM.16.M88.4 R196, [R205] ;  /* 0x00000000cdc4783b */ /* 0x000fee0000000200 */
[C---:B-1----:R-:W-:Y:S08]  /*13870*/  HMMA.16816.F32.BF16 R12, R192.reuse, R160, R12 ;  /* 0x000000a0c00c723c */ /* 0x042ff0000004180c */
[C---:B------:R-:W-:Y:S01]  /*13880*/  HMMA.16816.F32.BF16 R16, R192.reuse, R162, R16 ;  /* 0x000000a2c010723c */ /* 0x040fe20000041810 */
[----:B------:R-:W1:Y:S07]  /*13890*/  LDSM.16.M88.4 R160, [R221+0xd880] ;  /* 0x00d88000dda0783b */ /* 0x000e6e0000000200 */
[C---:B--2---:R-:W-:Y:S08]  /*138a0*/  HMMA.16816.F32.BF16 R20, R192.reuse, R172, R20 ;  /* 0x000000acc014723c */ /* 0x044ff00000041814 */
[----:B------:R-:W-:Y:S01]  /*138b0*/  HMMA.16816.F32.BF16 R24, R192, R174, R24 ;  /* 0x000000aec018723c */ /* 0x000fe20000041818 */
[----:B------:R-:W2:Y:S06]  /*138c0*/  LDSM.16.M88.4 R172, [R221+0xe080] ;  /* 0x00e08000ddac783b */ /* 0x000eac0000000200 */
[----:B------:R-:W1:Y:S01]  /*138d0*/  LDSM.16.M88.4 R192, [R220+0x8000] ;  /* 0x00800000dcc0783b */ /* 0x000e620000000200 */
[C---:B-----5:R-:W-:Y:S08]  /*138e0*/  HMMA.16816.F32.BF16 R4, R176.reuse, R180, R4 ;  /* 0x000000b4b004723c */ /* 0x060ff00000041804 */
[C---:B------:R-:W-:Y:S01]  /*138f0*/  HMMA.16816.F32.BF16 R8, R176.reuse, R182, R8 ;  /* 0x000000b6b008723c */ /* 0x040fe20000041808 */
[----:B------:R-:W-:Y:S07]  /*13900*/  LDSM.16.M88.4 R180, [R215+0xd080] ;  /* 0x00d08000d7b4783b */ /* 0x000fee0000000200 */
[C---:B---3--:R-:W-:Y:S08]  /*13910*/  HMMA.16816.F32.BF16 R12, R176.reuse, R164, R12 ;  /* 0x000000a4b00c723c */ /* 0x048ff0000004180c */
[C---:B------:R-:W-:Y:S01]  /*13920*/  HMMA.16816.F32.BF16 R16, R176.reuse, R166, R16 ;  /* 0x000000a6b010723c */ /* 0x040fe20000041810 */
[----:B------:R-:W3:Y:S07]  /*13930*/  LDSM.16.M88.4 R164, [R204] ;  /* 0x00000000cca4783b */ /* 0x000eee0000000200 */
[C---:B----4-:R-:W-:Y:S08]  /*13940*/  HMMA.16816.F32.BF16 R20, R176.reuse, R168, R20 ;  /* 0x000000a8b014723c */ /* 0x050ff00000041814 */
[----:B------:R-:W-:Y:S01]  /*13950*/  HMMA.16816.F32.BF16 R24, R176, R170, R24 ;  /* 0x000000aab018723c */ /* 0x000fe20000041818 */
[----:B------:R-:W4:Y:S06]  /*13960*/  LDSM.16.M88.4 R168, [R203] ;  /* 0x00000000cba8783b */ /* 0x000f2c0000000200 */
[----:B------:R-:W5:Y:S01]  /*13970*/  LDSM.16.M88.4 R176, [R218+0x8000] ;  /* 0x00800000dab0783b */ /* 0x000f620000000200 */
[C---:B------:R-:W-:Y:S08]  /*13980*/  HMMA.16816.F32.BF16 R4, R184.reuse, R188, R4 ;  /* 0x000000bcb804723c */ /* 0x040ff00000041804 */
        /* <DEDUP_REMOVED lines=8> */
[----:B------:R-:W1:Y:S01]  /*13a10*/  LDSM.16.M88.4 R184, [R217+0x8000] ;  /* 0x00800000d9b8783b */ /* 0x000e620000000200 */
        /* <DEDUP_REMOVED lines=10> */
[C---:B-----5:R-:W-:Y:S08]  /*13ac0*/  HMMA.16816.F32.BF16 R4, R176.reuse, R180, R4 ;  /* 0x000000b4b004723c */ /* 0x060ff00000041804 */
        /* <DEDUP_REMOVED lines=18> */
[----:B------:R-:W3:Y:S01]  /*13bf0*/  LDSM.16.M88.4 R184, [R218+0xc000] ;  /* 0x00c00000dab8783b */ /* 0x000ee20000000200 */
        /* <DEDUP_REMOVED lines=11> */
[C---:B------:R-:W-:Y:S08]  /*13cb0*/  HMMA.16816.F32.BF16 R8, R176.reuse, R182, R8 ;  /* 0x000000b6b008723c */ /* 0x040ff00000041808 */
[C---:B---3--:R-:W-:Y:S08]  /*13cc0*/  HMMA.16816.F32.BF16 R12, R176.reuse, R164, R12 ;  /* 0x000000a4b00c723c */ /* 0x048ff0000004180c */
[C---:B------:R-:W-:Y:S08]  /*13cd0*/  HMMA.16816.F32.BF16 R16, R176.reuse, R166, R16 ;  /* 0x000000a6b010723c */ /* 0x040ff00000041810 */
[C---:B----4-:R-:W-:Y:S08]  /*13ce0*/  HMMA.16816.F32.BF16 R20, R176.reuse, R168, R20 ;  /* 0x000000a8b014723c */ /* 0x050ff00000041814 */
[----:B------:R-:W-:Y:S08]  /*13cf0*/  HMMA.16816.F32.BF16 R24, R176, R170, R24 ;  /* 0x000000aab018723c */ /* 0x000ff00000041818 */
[C---:B------:R-:W-:Y:S08]  /*13d00*/  HMMA.16816.F32.BF16 R4, R184.reuse, R188, R4 ;  /* 0x000000bcb804723c */ /* 0x040ff00000041804 */
[C---:B------:R-:W-:Y:S08]  /*13d10*/  HMMA.16816.F32.BF16 R8, R184.reuse, R190, R8 ;  /* 0x000000beb808723c */ /* 0x040ff00000041808 */
[C---:B-1----:R-:W-:Y:S08]  /*13d20*/  HMMA.16816.F32.BF16 R12, R184.reuse, R160, R12 ;  /* 0x000000a0b80c723c */ /* 0x042ff0000004180c */
[C---:B------:R-:W-:Y:S01]  /*13d30*/  HMMA.16816.F32.BF16 R16, R184.reuse, R162, R16 ;  /* 0x000000a2b810723c */ /* 0x040fe20000041810 */
[----:B------:R-:W1:Y:S07]  /*13d40*/  LDSM.16.M88.4 R160, [R209+0x5000] ;  /* 0x00500000d1a0783b */ /* 0x000e6e0000000200 */
[C---:B--2---:R-:W-:Y:S08]  /*13d50*/  HMMA.16816.F32.BF16 R20, R184.reuse, R172, R20 ;  /* 0x000000acb814723c */ /* 0x044ff00000041814 */
[----:B------:R-:W-:Y:S08]  /*13d60*/  HMMA.16816.F32.BF16 R24, R184, R174, R24 ;  /* 0x000000aeb818723c */ /* 0x000ff00000041818 */
[C---:B------:R-:W-:Y:S08]  /*13d70*/  HMMA.16816.F32.BF16 R4, R192.reuse, R196, R4 ;  /* 0x000000c4c004723c */ /* 0x040ff00000041804 */
[C---:B------:R-:W-:Y:S08]  /*13d80*/  HMMA.16816.F32.BF16 R8, R192.reuse, R198, R8 ;  /* 0x000000c6c008723c */ /* 0x040ff00000041808 */
[C---:B-1----:R-:W-:Y:S08]  /*13d90*/  HMMA.16816.F32.BF16 R12, R192.reuse, R160, R12 ;  /* 0x000000a0c00c723c */ /* 0x042ff0000004180c */
[----:B------:R-:W-:Y:S01]  /*13da0*/  FMUL.FTZ R0, R4, c[0x0][0x320] ;  /* 0x0000c80004007a20 */ /* 0x000fe20000410000 */
[C---:B------:R-:W-:Y:S03]  /*13db0*/  HMMA.16816.F32.BF16 R16, R192.reuse, R162, R16 ;  /* 0x000000a2c010723c */ /* 0x040fe60000041810 */
[----:B------:R-:W-:Y:S02]  /*13dc0*/  FMUL.FTZ R164, R5, c[0x0][0x320] ;  /* 0x0000c80005a47a20 */ /* 0x000fe40000410000 */
[----:B------:R-:W1:Y:S01]  /*13dd0*/  MUFU.TANH R0, R0 ;  /* 0x0000000000007308 */ /* 0x000e620000002400 */
[----:B------:R-:W-:Y:S02]  /*13de0*/  FMUL.FTZ R2, R6, c[0x0][0x320] ;  /* 0x0000c80006027a20 */ /* 0x000fe40000410000 */
[----:B------:R-:W-:Y:S02]  /*13df0*/  FMUL.FTZ R158, R7, c[0x0][0x320] ;  /* 0x0000c800079e7a20 */ /* 0x000fe40000410000 */
[----:B------:R-:W2:Y:S01]  /*13e00*/  LDSM.16.M88.4 R4, [R209+0x5800] ;  /* 0x00580000d104783b */ /* 0x000ea20000000200 */
[----:B------:R-:W-:Y:S04]  /*13e10*/  DEPBAR.LE SB0, 0x0 ;  /* 0x000080000000791a */ /* 0x000fe80000000000 */
[----:B------:R-:W3:Y:S01]  /*13e20*/  MUFU.TANH R164, R164 ;  /* 0x000000a400a47308 */ /* 0x000ee20000002400 */
[----:B------:R-:W-:Y:S01]  /*13e30*/  BAR.SYNC.DEFER_BLOCKING 0x0 ;  /* 0x0000000000007b1d */ /* 0x000fe20000010000 */
[----:B------:R-:W-:Y:S02]  /*13e40*/  FMUL.FTZ R165, R8, c[0x0][0x320] ;  /* 0x0000c80008a57a20 */ /* 0x000fe40000410000 */
[----:B------:R-:W-:Y:S02]  /*13e50*/  FMUL.FTZ R160, R9, c[0x0][0x320] ;  /* 0x0000c80009a07a20 */ /* 0x000fe40000410000 */
[----:B------:R-:W-:Y:S02]  /*13e60*/  FMUL.FTZ R8, R10, c[0x0][0x320] ;  /* 0x0000c8000a087a20 */ /* 0x000fe40000410000 */
[----:B------:R-:W-:Y:S02]  /*13e70*/  FMUL.FTZ R9, R11, c[0x0][0x320] ;  /* 0x0000c8000b097a20 */ /* 0x000fe40000410000 */
[----:B------:R-:W4:Y:S01]  /*13e80*/  MUFU.TANH R2, R2 ;  /* 0x0000000200027308 */ /* 0x000f220000002400 */
[----:B------:R-:W-:Y:S02]  /*13e90*/  FMUL.FTZ R171, R12, c[0x0][0x320] ;  /* 0x0000c8000cab7a20 */ /* 0x000fe40000410000 */
[----:B------:R-:W-:Y:S02]  /*13ea0*/  FMUL.FTZ R167, R16, c[0x0][0x320] ;  /* 0x0000c80010a77a20 */ /* 0x000fe40000410000 */
[----:B------:R-:W-:Y:S02]  /*13eb0*/  FMUL.FTZ R13, R13, c[0x0][0x320] ;  /* 0x0000c8000d0d7a20 */ /* 0x000fe40000410000 */
[----:B------:R-:W-:Y:S02]  /*13ec0*/  FMUL.FTZ R14, R14, c[0x0][0x320] ;  /* 0x0000c8000e0e7a20 */ /* 0x000fe40000410000 */
[----:B------:R-:W-:Y:S01]  /*13ed0*/  FMUL.FTZ R15, R15, c[0x0][0x320] ;  /* 0x0000c8000f0f7a20 */ /* 0x000fe20000410000 */
[----:B------:R-:W1:Y:S01]  /*13ee0*/  MUFU.TANH R158, R158 ;  /* 0x0000009e009e7308 */ /* 0x000e620000002400 */
[----:B------:R-:W-:Y:S09]  /*13ef0*/  FMUL.FTZ R18, R18, c[0x0][0x320] ;  /* 0x0000c80012127a20 */ /* 0x000ff20000410000 */
[----:B------:R-:W1:Y:S01]  /*13f00*/  MUFU.TANH R165, R165 ;  /* 0x000000a500a57308 */ /* 0x000e620000002400 */
[C---:B--2---:R-:W-:Y:S09]  /*13f10*/  HMMA.16816.F32.BF16 R20, R192.reuse, R4, R20 ;  /* 0x00000004c014723c */ /* 0x044ff20000041814 */
[----:B------:R-:W2:Y:S03]  /*13f20*/  MUFU.TANH R160, R160 ;  /* 0x000000a000a07308 */ /* 0x000ea60000002400 */
[----:B------:R-:W-:Y:S01]  /*13f30*/  FMUL.FTZ R5, R17, c[0x0][0x320] ;  /* 0x0000c80011057a20 */ /* 0x000fe20000410000 */
[----:B------:R-:W-:Y:S03]  /*13f40*/  HMMA.16816.F32.BF16 R24, R192, R6, R24 ;  /* 0x00000006c018723c */ /* 0x000fe60000041818 */
[----:B------:R-:W-:Y:S03]  /*13f50*/  FMUL.FTZ R4, R19, c[0x0][0x320] ;  /* 0x0000c80013047a20 */ /* 0x000fe60000410000 */
[----:B------:R-:W1:Y:S06]  /*13f60*/  MUFU.TANH R8, R8 ;  /* 0x0000000800087308 */ /* 0x000e6c0000002400 */
[----:B------:R-:W-:Y:S04]  /*13f70*/  FMUL.FTZ R191, R20, c[0x0][0x320] ;  /* 0x0000c80014bf7a20 */ /* 0x000fe80000410000 */
[----:B------:R-:W1:Y:S01]  /*13f80*/  MUFU.TANH R9, R9 ;  /* 0x0000000900097308 */ /* 0x000e620000002400 */
[----:B------:R-:W-:Y:S02]  /*13f90*/  FMUL.FTZ R21, R21, c[0x0][0x320] ;  /* 0x0000c80015157a20 */ /* 0x000fe40000410000 */
[----:B------:R-:W-:Y:S02]  /*13fa0*/  FMUL.FTZ R22, R22, c[0x0][0x320] ;  /* 0x0000c80016167a20 */ /* 0x000fe40000410000 */
[----:B------:R-:W-:Y:S03]  /*13fb0*/  FMUL.FTZ R23, R23, c[0x0][0x320] ;  /* 0x0000c80017177a20 */ /* 0x000fe60000410000 */
[----:B------:R-:W-:Y:S02]  /*13fc0*/  FMUL.FTZ R187, R24, c[0x0][0x320] ;  /* 0x0000c80018bb7a20 */ /* 0x000fe40000410000 */
[----:B------:R-:W-:Y:S01]  /*13fd0*/  FMUL.FTZ R7, R27, c[0x0][0x320] ;  /* 0x0000c8001b077a20 */ /* 0x000fe20000410000 */
[----:B------:R-:W1:Y:S01]  /*13fe0*/  MUFU.TANH R171, R171 ;  /* 0x000000ab00ab7308 */ /* 0x000e620000002400 */
[----:B------:R-:W-:Y:S02]  /*13ff0*/  FMUL.FTZ R25, R25, c[0x0][0x320] ;  /* 0x0000c80019197a20 */ /* 0x000fe40000410000 */
[----:B------:R-:W-:Y:S07]  /*14000*/  FMUL.FTZ R26, R26, c[0x0][0x320] ;  /* 0x0000c8001a1a7a20 */ /* 0x000fee0000410000 */
[----:B------:R1:W1:Y:S10]  /*14010*/  MUFU.TANH R169, R13 ;  /* 0x0000000d00a97308 */ /* 0x0002740000002400 */
[----:B------:R1:W1:Y:S10]  /*14020*/  MUFU.TANH R170, R14 ;  /* 0x0000000e00aa7308 */ /* 0x0002740000002400 */
[----:B------:R1:W1:Y:S10]  /*14030*/  MUFU.TANH R168, R15 ;  /* 0x0000000f00a87308 */ /* 0x0002740000002400 */
[----:B------:R-:W1:Y:S10]  /*14040*/  MUFU.TANH R167, R167 ;  /* 0x000000a700a77308 */ /* 0x000e740000002400 */
[----:B------:R-:W1:Y:S10]  /*14050*/  MUFU.TANH R5, R5 ;  /* 0x0000000500057308 */ /* 0x000e740000002400 */
[----:B------:R1:W1:Y:S10]  /*14060*/  MUFU.TANH R166, R18 ;  /* 0x0000001200a67308 */ /* 0x0002740000002400 */
        /* <DEDUP_REMOVED lines=8> */
[----:B------:R-:W1:Y:S01]  /*140f0*/  MUFU.TANH R7, R7 ;  /* 0x0000000700077308 */ /* 0x000e620000002400 */
[----:B------:R-:W-:-:S05]  /*14100*/  @!P0 BRA `(.L_x_1127) ;  /* 0x000003e000008947 */ /* 0x000fca0003800000 */
[----:B--234-:R-:W-:Y:S02]  /*14110*/  IADD3 R6, R246, -0x1, RZ ;  /* 0xfffffffff6067810 */ /* 0x01cfe40007ffe0ff */
[----:B------:R-:W-:Y:S02]  /*14120*/  ISETP.GE.AND P1, PT, R248, 0x1, PT ;  /* 0x00000001f800780c */ /* 0x000fe40003f26270 */
[----:B-1----:R-:W-:Y:S01]  /*14130*/  SHF.R.S32.HI R15, RZ, 0x1f, R6 ;  /* 0x0000001fff0f7819 */ /* 0x002fe20000011406 */
[----:B------:R-:W-:Y:S01]  /*14140*/  IMAD.WIDE.U32 R26, R6, c[0x0][0x1e0], RZ ;  /* 0x00007800061a7a25 */ /* 0x000fe200078e00ff */
[C---:B------:R-:W-:Y:S03]  /*14150*/  IADD3 R14, P0, R234.reuse, 0x40, RZ ;  /* 0x00000040ea0e7810 */ /* 0x040fe60007f1e0ff */
[----:B------:R-:W-:Y:S02]  /*14160*/  IMAD R15, R15, c[0x0][0x1e0], RZ ;  /* 0x000078000f0f7a24 */ /* 0x000fe400078e02ff */
[----:B------:R-:W-:Y:S01]  /*14170*/  IMAD.X R11, RZ, RZ, R245, P0 ;  /* 0x000000ffff0b7224 */ /* 0x000fe200000e06f5 */
[----:B------:R-:W-:Y:S01]  /*14180*/  IADD3 R13, P0, R234, 0x80, RZ ;  /* 0x00000080ea0d7810 */ /* 0x000fe20007f1e0ff */
[----:B------:R-:W-:Y:S04]  /*14190*/  IMAD R15, R6, c[0x0][0x1e4], R15 ;  /* 0x00007900060f7a24 */ /* 0x000fe800078e020f */
[----:B------:R-:W-:Y:S02]  /*141a0*/  IMAD.IADD R15, R27, 0x1, R15 ;  /* 0x000000011b0f7824 */ /* 0x000fe400078e020f */
[----:B------:R-:W-:Y:S04]  /*141b0*/  IMAD.WIDE.U32 R26, R26, 0x30, RZ ;  /* 0x000000301a1a7825 */ /* 0x000fe800078e00ff */
[----:B------:R-:W-:Y:S02]  /*141c0*/  IMAD R15, R15, 0x30, RZ ;  /* 0x000000300f0f7824 */ /* 0x000fe400078e02ff */
[----:B------:R-:W-:Y:S01]  /*141d0*/  IMAD.X R10, RZ, RZ, R245, P0 ;  /* 0x000000ffff0a7224 */ /* 0x000fe200000e06f5 */
[-C--:B------:R-:W-:Y:S01]  /*141e0*/  @P1 IADD3 R21, P0, R234, R26.reuse, RZ ;  /* 0x0000001aea151210 */ /* 0x080fe20007f1e0ff */
[----:B------:R-:W-:Y:S04]  /*141f0*/  IMAD.IADD R15, R27, 0x1, R15 ;  /* 0x000000011b0f7824 */ /* 0x000fe800078e020f */
[C---:B------:R-:W-:Y:S01]  /*14200*/  @P1 IMAD.X R16, R15.reuse, 0x1, R245, P0 ;  /* 0x000000010f101824 */ /* 0x040fe200000e06f5 */
[-C--:B------:R-:W-:Y:S05]  /*14210*/  @P1 IADD3 R19, P0, R14, R26.reuse, RZ ;  /* 0x0000001a0e131210 */ /* 0x080fea0007f1e0ff */
[----:B------:R-:W-:Y:S01]  /*14220*/  @P1 IMAD.X R12, R15, 0x1, R11, P0 ;  /* 0x000000010f0c1824 */ /* 0x000fe200000e060b */
[-C--:B------:R-:W-:Y:S05]  /*14230*/  @P1 IADD3 R17, P0, R13, R26.reuse, RZ ;  /* 0x0000001a0d111210 */ /* 0x080fea0007f1e0ff */
        /* <DEDUP_REMOVED lines=9> */
[C---:B------:R-:W-:Y:S03]  /*142d0*/  @P1 LEA R20, P0, R17.reuse, c[0x0][0x1c8], 0x1 ;  /* 0x0000720011141a11 */ /* 0x040fe600078008ff */
[----:B------:R1:W-:Y:S01]  /*142e0*/  @P1 LDGSTS.E.BYPASS.LTC128B.128 [R231+0xb880], [R22.64], !P5 ;  /* 0x0b88000016e71fae */ /* 0x0003e2000e901d52 */
[----:B------:R-:W-:Y:S02]  /*142f0*/  @P1 LEA.HI.X R21, R17, c[0x0][0x1cc], R6, 0x1, P0 ;  /* 0x0000730011151a11 */ /* 0x000fe400000f0c06 */
[----:B------:R-:W-:Y:S03]  /*14300*/  IADD3 R12, P0, R234, 0xc0, RZ ;  /* 0x000000c0ea0c7810 */ /* 0x000fe60007f1e0ff */
[----:B------:R1:W-:Y:S02]  /*14310*/  @P1 LDGSTS.E.BYPASS.LTC128B.128 [R231+0xd080], [R20.64], !P4 ;  /* 0x0d08000014e71fae */ /* 0x0003e4000e101d52 */
[----:B------:R-:W-:Y:S01]  /*14320*/  IMAD.X R6, RZ, RZ, R245, P0 ;  /* 0x000000ffff067224 */ /* 0x000fe200000e06f5 */
[----:B------:R-:W-:Y:S05]  /*14330*/  @P1 IADD3 R17, P0, R12, R26, RZ ;  /* 0x0000001a0c111210 */ /* 0x000fea0007f1e0ff */
[----:B------:R-:W-:Y:S01]  /*14340*/  @P1 IMAD.X R16, R15, 0x1, R6, P0 ;  /* 0x000000010f101824 */ /* 0x000fe200000e0606 */
[C---:B------:R-:W-:Y:S04]  /*14350*/  @P1 LEA R18, P0, R17.reuse, c[0x0][0x1c8], 0x1 ;  /* 0x0000720011121a11 */ /* 0x040fe800078008ff */
[----:B------:R-:W-:Y:S02]  /*14360*/  @P1 LEA.HI.X R19, R17, c[0x0][0x1cc], R16, 0x1, P0 ;  /* 0x0000730011131a11 */ /* 0x000fe400000f0c10 */
[----:B------:R-:W-:Y:S03]  /*14370*/  ISETP.GE.AND P0, PT, R248, 0x21, PT ;  /* 0x00000021f800780c */ /* 0x000fe60003f06270 */
[----:B------:R1:W-:Y:S10]  /*14380*/  @P1 LDGSTS.E.BYPASS.LTC128B.128 [R231+0xe880], [R18.64], !P3 ;  /* 0x0e88000012e71fae */ /* 0x0003f4000d901d52 */
[----:B------:R-:W-:Y:S04]  /*14390*/  @P0 IADD3 R17, P2, R26, UR6, RZ ;  /* 0x000000061a110c10 */ /* 0x000fe8000ff5e0ff */
[----:B------:R-:W-:Y:S02]  /*143a0*/  @P0 IADD3.X R15, R15, UR5, RZ, P2, !PT ;  /* 0x000000050f0f0c10 */ /* 0x000fe400097fe4ff */
[----:B------:R-:W-:Y:S05]  /*143b0*/  @P0 IADD3 R14, P2, R17, R14, RZ ;  /* 0x0000000e110e0210 */ /* 0x000fea0007f5e0ff */
[----:B------:R-:W-:Y:S01]  /*143c0*/  @P0 IMAD.X R11, R15, 0x1, R11, P2 ;  /* 0x000000010f0b0824 */ /* 0x000fe200010e060b */
[----:B------:R-:W-:Y:S05]  /*143d0*/  @P0 IADD3 R13, P2, R17, R13, RZ ;  /* 0x0000000d110d0210 */ /* 0x000fea0007f5e0ff */
[----:B------:R-:W-:Y:S01]  /*143e0*/  @P0 IMAD.X R10, R15, 0x1, R10, P2 ;  /* 0x000000010f0a0824 */ /* 0x000fe200010e060a */
[----:B------:R-:W-:Y:S05]  /*143f0*/  @P0 IADD3 R12, P2, R17, R12, RZ ;  /* 0x0000000c110c0210 */ /* 0x000fea0007f5e0ff */
[----:B------:R-:W-:Y:S01]  /*14400*/  @P0 IMAD.X R27, R15, 0x1, R6, P2 ;  /* 0x000000010f1b0824 */ /* 0x000fe200010e0606 */
[----:B------:R-:W-:Y:S05]  /*14410*/  @P0 IADD3 R17, P2, R17, R234, RZ ;  /* 0x000000ea11110210 */ /* 0x000fea0007f5e0ff */
[----:B------:R-:W-:Y:S01]  /*14420*/  @P0 IMAD.X R6, R15, 0x1, R245, P2 ;  /* 0x000000010f060824 */ /* 0x000fe200010e06f5 */
[C---:B------:R-:W-:Y:S04]  /*14430*/  @P0 LEA R16, P2, R17.reuse, c[0x0][0x1c8], 0x1 ;  /* 0x0000720011100a11 */ /* 0x040fe800078408ff */
[----:B------:R-:W-:Y:S02]  /*14440*/  @P0 LEA.HI.X R17, R17, c[0x0][0x1cc], R6, 0x1, P2 ;  /* 0x0000730011110a11 */ /* 0x000fe400010f0c06 */
[C---:B------:R-:W-:Y:S03]  /*14450*/  @P0 LEA R162, P2, R14.reuse, c[0x0][0x1c8], 0x1 ;  /* 0x000072000ea20a11 */ /* 0x040fe600078408ff */
[----:B------:R1:W-:Y:S01]  /*14460*/  @P0 LDGSTS.E.BYPASS.LTC128B.128 [R231+0xb080], [R16.64], !P6 ;  /* 0x0b08000010e70fae */ /* 0x0003e2000f101d52 */
[----:B------:R-:W-:Y:S02]  /*14470*/  @P0 LEA.HI.X R163, R14, c[0x0][0x1cc], R11, 0x1, P2 ;  /* 0x000073000ea30a11 */ /* 0x000fe400010f0c0b */
[C---:B------:R-:W-:Y:S03]  /*14480*/  @P0 LEA R14, P2, R13.reuse, c[0x0][0x1c8], 0x1 ;  /* 0x000072000d0e0a11 */ /* 0x040fe600078408ff */
[----:B------:R1:W-:Y:S01]  /*14490*/  @P0 LDGSTS.E.BYPASS.LTC128B.128 [R231+0xc880], [R162.64], !P5 ;  /* 0x0c880000a2e70fae */ /* 0x0003e2000e901d52 */
[----:B------:R-:W-:Y:S02]  /*144a0*/  @P0 LEA.HI.X R15, R13, c[0x0][0x1cc], R10, 0x1, P2 ;  /* 0x000073000d0f0a11 */ /* 0x000fe400010f0c0a */
[C---:B------:R-:W-:Y:S03]  /*144b0*/  @P0 LEA R10, P2, R12.reuse, c[0x0][0x1c8], 0x1 ;  /* 0x000072000c0a0a11 */ /* 0x040fe600078408ff */
[----:B------:R1:W-:Y:S01]  /*144c0*/  @P0 LDGSTS.E.BYPASS.LTC128B.128 [R231+0xe080], [R14.64], !P4 ;  /* 0x0e0800000ee70fae */ /* 0x0003e2000e101d52 */
[----:B------:R-:W-:Y:S05]  /*144d0*/  @P0 LEA.HI.X R11, R12, c[0x0][0x1cc], R27, 0x1, P2 ;  /* 0x000073000c0b0a11 */ /* 0x000fea00010f0c1b */
[----:B------:R1:W-:Y:S04]  /*144e0*/  @P0 LDGSTS.E.BYPASS.LTC128B.128 [R231+0xf880], [R10.64], !P3 ;  /* 0x0f8800000ae70fae */ /* 0x0003e8000d901d52 */
.L_x_1127:
[----:B--234-:R-:W-:Y:S05]  /*144f0*/  BSYNC B0 ;  /* 0x0000000000007941 */ /* 0x01cfea0003800000 */
.L_x_1126:
[----:B------:R-:W-:Y:S01]  /*14500*/  ISETP.NE.AND P0, PT, R250, 0x1, PT ;  /* 0x00000001fa00780c */ /* 0x000fe20003f05270 */
[----:B------:R-:W2:Y:S01]  /*14510*/  LDL R6, [R1+0x4] ;  /* 0x0000040001067983 */ /* 0x000ea20000100800 */
[----:B-1----:R-:W-:Y:S01]  /*14520*/  IMAD R23, R246, -0x30, RZ ;  /* 0xffffffd0f6177824 */ /* 0x002fe200078e02ff */
[----:B------:R-:W-:Y:S02]  /*14530*/  ULDC UR4, c[0x0][0x324] ;  /* 0x0000c90000047ab9 */ /* 0x000fe40000000800 */
[----:B------:R-:W-:Y:S01]  /*14540*/  ULOP3.LUT UR4, URZ, UR4, URZ, 0x33, !UPT ;  /* 0x000000043f047292 */ /* 0x000fe2000f8e333f */
[----:B------:R-:W0:Y:S01]  /*14550*/  LDGDEPBAR ;  /* 0x00000000000079af */ /* 0x000e220000000000 */
[----:B------:R-:W-:Y:S01]  /*14560*/  IADD3 R19, -R240, 0x1, R23 ;  /* 0x00000001f0137810 */ /* 0x000fe20007ffe117 */
[----:B------:R-:W-:Y:S03]  /*14570*/  IMAD.IADD R12, R23, 0x1, -R240 ;  /* 0x00000001170c7824 */ /* 0x000fe600078e0af0 */
        /* <DEDUP_REMOVED lines=8> */
[----:B------:R-:W1:Y:S02]  /*14600*/  SHFL.IDX PT, R11, R21, RZ, 0x1c1f ;  /* 0x001c1fff150b7589 */ /* 0x000e6400000e0000 */
[--C-:B-1----:R-:W-:Y:S02]  /*14610*/  IMAD.IADD R24, R20, 0x1, R11.reuse ;  /* 0x0000000114187824 */ /* 0x102fe400078e020b */
        /* <DEDUP_REMOVED lines=15> */
.L_x_1130:
[----:B------:R-:W-:Y:S04]  /*14710*/  MOV R6, c[0x0][0x32c] ;  /* 0x0000cb0000067a02 */ /* 0x000fe80000000f00 */
[----:B------:R-:W-:Y:S11]  /*14720*/  ISETP.NE.AND P0, PT, R6, 0x1, PT ;  /* 0x000000010600780c */ /* 0x000ff60003f05270 */
[----:B------:R-:W-:Y:S02]  /*14730*/  @!UPT UIADD3 URZ, URZ, URZ, URZ ;  /* 0x0000003f3f3ff290 */ /* 0x000fe4000fffe03f */
[----:B------:R-:W-:Y:S05]  /*14740*/  @P0 IMAD.HI.U32 R6, R11, c[0x0][0x330], RZ ;  /* 0x0000cc000b060a27 */ /* 0x000fea00078e00ff */
[----:B------:R-:W-:Y:S02]  /*14750*/  @P0 SHF.R.U32.HI R11, RZ, c[0x0][0x334], R6 ;  /* 0x0000cd00ff0b0a19 */ /* 0x000fe40000011606 */
.L_x_1131:
[----:B------:R-:W-:Y:S05]  /*14760*/  BSYNC B0 ;  /* 0x0000000000007941 */ /* 0x000fea0003800000 */
.L_x_1129:
[----:B------:R-:W-:Y:S05]  /*14770*/  IMAD R13, R11, c[0x0][0x32c], R12 ;  /* 0x0000cb000b0d7a24 */ /* 0x000fea00078e020c */
[----:B------:R-:W-:Y:S02]  /*14780*/  IADD3 R11, R13, c[0x0][0x32c], RZ ;  /* 0x0000cb000d0b7a10 */ /* 0x000fe40007ffe0ff */
[----:B------:R-:W-:Y:S02]  /*14790*/  IMNMX R22, R22, R13, !PT ;  /* 0x0000000d16167217 */ /* 0x000fe40007800200 */
[----:B------:R-:W-:Y:S02]  /*147a0*/  IMNMX R24, R24, R11, PT ;  /* 0x0000000b18187217 */ /* 0x000fe40003800200 */
.L_x_1128:
[C---:B------:R-:W-:Y:S01]  /*147b0*/  ISETP.GE.AND P0, PT, R23.reuse, 0x2, PT ;  /* 0x000000021700780c */ /* 0x040fe20003f06270 */
[----:B------:R-:W1:Y:S01]  /*147c0*/  SHFL.IDX PT, R21, R21, 0x1, 0x1c1f ;  /* 0x003c1f0015157f89 */ /* 0x000e6200000e0000 */
[C---:B------:R-:W-:Y:S02]  /*147d0*/  ISETP.GE.AND P1, PT, R23.reuse, 0x9, PT ;  /* 0x000000091700780c */ /* 0x040fe40003f26270 */
[----:B------:R-:W-:Y:S02]  /*147e0*/  P2R R10, PR, RZ, 0x1 ;  /* 0x00000001ff0a7803 */ /* 0x000fe40000000000 */
[----:B------:R-:W-:Y:S02]  /*147f0*/  ISETP.GT.AND P0, PT, R22, 0x1, !P0 ;  /* 0x000000011600780c */ /* 0x000fe40004704270 */
[----:B------:R-:W-:Y:S02]  /*14800*/  P2R R18, PR, RZ, 0x2 ;  /* 0x00000002ff127803 */ /* 0x000fe40000000000 */
[----:B------:R-:W-:Y:S02]  /*14810*/  ISETP.LT.OR P0, PT, R24, 0x2, P0 ;  /* 0x000000021800780c */ /* 0x000fe40000701670 */
[C---:B------:R-:W-:Y:S02]  /*14820*/  ISETP.GE.AND P6, PT, R23.reuse, 0x19, PT ;  /* 0x000000191700780c */ /* 0x040fe40003fc6270 */
[----:B------:R-:W-:Y:S02]  /*14830*/  FSEL R15, R164, -INF , !P0 ;  /* 0xff800000a40f7808 */ /* 0x000fe40004000000 */
[----:B------:R-:W-:Y:S02]  /*14840*/  ISETP.GT.AND P0, PT, R22, 0x8, !P1 ;  /* 0x000000081600780c */ /* 0x000fe40004f04270 */
[----:B------:R-:W-:Y:S02]  /*14850*/  ISETP.GE.AND P1, PT, R23, 0xa, PT ;  /* 0x0000000a1700780c */ /* 0x000fe40003f26270 */
[----:B------:R-:W-:Y:S02]  /*14860*/  ISETP.LT.OR P0, PT, R24, 0x9, P0 ;  /* 0x000000091800780c */ /* 0x000fe40000701670 */
[----:B------:R-:W-:Y:S02]  /*14870*/  P2R R6, PR, RZ, 0x2 ;  /* 0x00000002ff067803 */ /* 0x000fe40000000000 */
[----:B------:R-:W-:Y:S01]  /*14880*/  FSEL R13, R165, -INF , !P0 ;  /* 0xff800000a50d7808 */ /* 0x000fe20004000000 */
[--C-:B-1----:R-:W-:Y:S01]  /*14890*/  IMAD.IADD R20, R20, 0x1, R21.reuse ;  /* 0x0000000114147824 */ /* 0x102fe200078e0215 */
[----:B------:R-:W-:Y:S01]  /*148a0*/  ISETP.GT.AND P0, PT, R22, 0x9, !P1 ;  /* 0x000000091600780c */ /* 0x000fe20004f04270 */
[----:B------:R-:W-:Y:S01]  /*148b0*/  IMAD.IADD R19, R19, 0x1, R21 ;  /* 0x0000000113137824 */ /* 0x000fe200078e0215 */
        /* <DEDUP_REMOVED lines=12> */
[----:B------:R-:W-:Y:S02]  /*14980*/  ISETP.GE.AND P3, PT, R23, 0x22, PT ;  /* 0x000000221700780c */ /* 0x000fe40003f66270 */
        /* <DEDUP_REMOVED lines=25> */
[----:B------:R-:W-:Y:S04]  /*14b20*/  ISETP.LT.OR P0, PT, R24, 0x2a, P0 ;  /* 0x0000002a1800780c */ /* 0x000fe80000701670 */
        /* <DEDUP_REMOVED lines=17> */
.L_x_1134:
[----:B------:R-:W-:Y:S04]  /*14c40*/  MOV R5, c[0x0][0x32c] ;  /* 0x0000cb0000057a02 */ /* 0x000fe80000000f00 */
[----:B------:R-:W-:Y:S11]  /*14c50*/  ISETP.NE.AND P0, PT, R5, 0x1, PT ;  /* 0x000000010500780c */ /* 0x000ff60003f05270 */
[----:B------:R-:W-:Y:S02]  /*14c60*/  @!UPT UIADD3 URZ, URZ, URZ, URZ ;  /* 0x0000003f3f3ff290 */ /* 0x000fe4000fffe03f */
[----:B------:R-:W-:Y:S05]  /*14c70*/  @P0 IMAD.HI.U32 R5, R21, c[0x0][0x330], RZ ;  /* 0x0000cc0015050a27 */ /* 0x000fea00078e00ff */
[----:B------:R-:W-:Y:S02]  /*14c80*/  @P0 SHF.R.U32.HI R21, RZ, c[0x0][0x334], R5 ;  /* 0x0000cd00ff150a19 */ /* 0x000fe40000011605 */
.L_x_1135:
[----:B------:R-:W-:Y:S05]  /*14c90*/  BSYNC B0 ;  /* 0x0000000000007941 */ /* 0x000fea0003800000 */
.L_x_1133:
[----:B------:R-:W-:Y:S05]  /*14ca0*/  IMAD R12, R21, c[0x0][0x32c], R12 ;  /* 0x0000cb00150c7a24 */ /* 0x000fea00078e020c */
[----:B------:R-:W-:Y:S02]  /*14cb0*/  IADD3 R5, R12, c[0x0][0x32c], RZ ;  /* 0x0000cb000c057a10 */ /* 0x000fe40007ffe0ff */
[----:B------:R-:W-:Y:S02]  /*14cc0*/  IMNMX R19, R19, R12, !PT ;  /* 0x0000000c13137217 */ /* 0x000fe40007800200 */
[----:B------:R-:W-:Y:S02]  /*14cd0*/  IMNMX R20, R20, R5, PT ;  /* 0x0000000514147217 */ /* 0x000fe40003800200 */
.L_x_1132:
[----:B------:R-:W-:Y:S01]  /*14ce0*/  ISETP.GT.AND P0, PT, R19, RZ, !P1 ;  /* 0x000000ff1300720c */ /* 0x000fe20004f04270 */
[----:B------:R-:W-:Y:S01]  /*14cf0*/  LDSM.16.MT88.4 R172, [R214+0x7880] ;  /* 0x00788000d6ac783b */ /* 0x000fe20000004200 */
[----:B------:R-:W-:Y:S02]  /*14d00*/  ISETP.NE.AND P1, PT, R0, RZ, PT ;  /* 0x000000ff0000720c */ /* 0x000fe40003f25270 */
[----:B------:R-:W-:Y:S02]  /*14d10*/  ISETP.LT.OR P0, PT, R20, 0x1, P0 ;  /* 0x000000011400780c */ /* 0x000fe40000701670 */
[----:B------:R-:W-:Y:S02]  /*14d20*/  FMNMX.FTZ R0, R14, R157, !PT ;  /* 0x0000009d0e007209 */ /* 0x000fe40007810000 */
[----:B------:R-:W-:Y:S02]  /*14d30*/  FSEL R12, R2, -INF , !P0 ;  /* 0xff800000020c7808 */ /* 0x000fe40004000000 */
[----:B------:R-:W-:Y:S02]  /*14d40*/  ISETP.NE.AND P0, PT, R10, RZ, PT ;  /* 0x000000ff0a00720c */ /* 0x000fe40003f05270 */
[----:B------:R-:W-:Y:S02]  /*14d50*/  FMNMX.FTZ R0, R15, R0, !PT ;  /* 0x000000000f007209 */ /* 0x000fe40007810000 */
[----:B------:R-:W-:Y:S02]  /*14d60*/  ISETP.GT.AND P0, PT, R19, 0x1, !P0 ;  /* 0x000000011300780c */ /* 0x000fe40004704270 */
[----:B------:R-:W-:Y:S02]  /*14d70*/  FMNMX.FTZ R0, R13, R0, !PT ;  /* 0x000000000d007209 */ /* 0x000fe40007810000 */
        /* <DEDUP_REMOVED lines=31> */
[C---:B------:R-:W-:Y:S01]  /*14f70*/  ISETP.GT.AND P0, PT, R19.reuse, 0x18, !P6 ;  /* 0x000000181300780c */ /* 0x040fe20007704270 */
[----:B------:R-:W1:Y:S01]  /*14f80*/  SHFL.BFLY PT, R0, R9, 0x2, 0x1f ;  /* 0x0c401f0009007f89 */ /* 0x000e6200000e0000 */
[----:B------:R-:W-:Y:S02]  /*14f90*/  FMNMX.FTZ R5, R170, R5, !PT ;  /* 0x00000005aa057209 */ /* 0x000fe40007810000 */
[----:B------:R-:W-:Y:S02]  /*14fa0*/  ISETP.LT.OR P0, PT, R20, 0x19, P0 ;  /* 0x000000191400780c */ /* 0x000fe40000701670 */
[----:B------:R-:W-:Y:S02]  /*14fb0*/  FMNMX.FTZ R5, R168, R5, !PT ;  /* 0x00000005a8057209 */ /* 0x000fe40007810000 */
[----:B------:R-:W-:Y:S02]  /*14fc0*/  FSEL R166, R166, -INF , !P0 ;  /* 0xff800000a6a67808 */ /* 0x000fe40004000000 */
[C---:B------:R-:W-:Y:S02]  /*14fd0*/  ISETP.GT.AND P0, PT, R19.reuse, 0x19, !P5 ;  /* 0x000000191300780c */ /* 0x040fe40006f04270 */
[----:B------:R-:W-:Y:S02]  /*14fe0*/  FMNMX.FTZ R5, R166, R5, !PT ;  /* 0x00000005a6057209 */ /* 0x000fe40007810000 */
[----:B------:R-:W-:Y:S04]  /*14ff0*/  ISETP.LT.OR P0, PT, R20, 0x1a, P0 ;  /* 0x0000001a1400780c */ /* 0x000fe80000701670 */
        /* <DEDUP_REMOVED lines=13> */
[----:B------:R-:W-:Y:S02]  /*150d0*/  ISETP.GT.AND P0, PT, R19, 0x29, !P1 ;  /* 0x000000291300780c */ /* 0x000fe40004f04270 */
[----:B------:R-:W-:Y:S02]  /*150e0*/  FMNMX.FTZ R5, R186, R5, !PT ;  /* 0x00000005ba057209 */ /* 0x000fe40007810000 */
[----:B------:R-:W-:Y:S02]  /*150f0*/  ISETP.LT.OR P0, PT, R20, 0x2a, P0 ;  /* 0x0000002a1400780c */ /* 0x000fe40000701670 */
[----:B------:R-:W-:Y:S02]  /*15100*/  LDSM.16.MT88.4 R20, [R214+0x4080] ;  /* 0x00408000d614783b */ /* 0x000fe40000004200 */
[----:B------:R-:W-:Y:S02]  /*15110*/  FSEL R158, R7, -INF , !P0 ;  /* 0xff800000079e7808 */ /* 0x000fe40004000000 */
[----:B-1----:R-:W-:Y:S02]  /*15120*/  FMNMX.FTZ R7, R9, R0, !PT ;  /* 0x0000000009077209 */ /* 0x002fe40007810000 */
[----:B------:R-:W-:Y:S03]  /*15130*/  FMNMX.FTZ R9, R158, R5, !PT ;  /* 0x000000059e097209 */ /* 0x000fe60007810000 */
[----:B------:R-:W1:Y:S08]  /*15140*/  SHFL.BFLY PT, R0, R7, 0x1, 0x1f ;  /* 0x0c201f0007007f89 */ /* 0x000e7000000e0000 */
[----:B------:R-:W2:Y:S01]  /*15150*/  SHFL.BFLY PT, R2, R9, 0x2, 0x1f ;  /* 0x0c401f0009027f89 */ /* 0x000ea200000e0000 */
[----:B-1----:R-:W-:Y:S04]  /*15160*/  FMNMX.FTZ R0, R7, R0, !PT ;  /* 0x0000000007007209 */ /* 0x002fe80007810000 */
[C---:B------:R-:W-:Y:S01]  /*15170*/  FSETP.NEU.FTZ.AND P0, PT, R0.reuse, -INF , PT ;  /* 0xff8000000000780b */ /* 0x040fe20003f1d000 */
[----:B------:R-:W-:Y:S01]  /*15180*/  FMUL.FTZ R192, R0, c[0x0][0x2d0] ;  /* 0x0000b40000c07a20 */ /* 0x000fe20000410000 */
[----:B--2---:R-:W-:Y:S04]  /*15190*/  FMNMX.FTZ R7, R9, R2, !PT ;  /* 0x0000000209077209 */ /* 0x004fe80007810000 */
[----:B------:R-:W-:Y:S02]  /*151a0*/  FSEL R192, R192, RZ, P0 ;  /* 0x000000ffc0c07208 */ /* 0x000fe40000000000 */
[----:B------:R-:W-:Y:S01]  /*151b0*/  FSEL R4, R0, RZ, P0 ;  /* 0x000000ff00047208 */ /* 0x000fe20000000000 */
[----:B------:R-:W1:Y:S02]  /*151c0*/  SHFL.BFLY PT, R2, R7, 0x1, 0x1f ;  /* 0x0c201f0007027f89 */ /* 0x000e6400000e0000 */
[--C-:B------:R-:W-:Y:S02]  /*151d0*/  FFMA.FTZ R180, R14, c[0x0][0x2d0], -R192.reuse ;  /* 0x0000b4000eb47a23 */ /* 0x100fe400000108c0 */
[--C-:B------:R-:W-:Y:S02]  /*151e0*/  FFMA.FTZ R178, R15, c[0x0][0x2d0], -R192.reuse ;  /* 0x0000b4000fb27a23 */ /* 0x100fe400000108c0 */
[--C-:B------:R-:W-:Y:S02]  /*151f0*/  FFMA.FTZ R177, R13, c[0x0][0x2d0], -R192.reuse ;  /* 0x0000b4000db17a23 */ /* 0x100fe400000108c0 */
[----:B------:R-:W-:Y:S01]  /*15200*/  FADD.FTZ R4, -R4, R157 ;  /* 0x0000009d04047221 */ /* 0x000fe20000010100 */
[----:B------:R-:W-:Y:S01]  /*15210*/  MUFU.EX2 R180, R180 ;  /* 0x000000b400b47308 */ /* 0x000fe20000000800 */
[--C-:B------:R-:W-:Y:S02]  /*15220*/  FFMA.FTZ R176, R11, c[0x0][0x2d0], -R192.reuse ;  /* 0x0000b4000bb07a23 */ /* 0x100fe400000108c0 */
        /* <DEDUP_REMOVED lines=8> */
[--C-:B------:R-:W-:Y:S02]  /*152b0*/  FFMA.FTZ R189, R189, c[0x0][0x2d0], -R192.reuse ;  /* 0x0000b400bdbd7a23 */ /* 0x100fe400000108c0 */
[--C-:B------:R-:W-:Y:S01]  /*152c0*/  FFMA.FTZ R187, R187, c[0x0][0x2d0], -R192.reuse ;  /* 0x0000b400bbbb7a23 */ /* 0x100fe200000108c0 */
[C---:B------:R-:W-:Y:S01]  /*152d0*/  FSETP.NEU.FTZ.AND P0, PT, R2.reuse, -INF , PT ;  /* 0xff8000000200780b */ /* 0x040fe20003f1d000 */
[C---:B------:R-:W-:Y:S01]  /*152e0*/  FMUL.FTZ R183, R2.reuse, c[0x0][0x2d0] ;  /* 0x0000b40002b77a20 */ /* 0x040fe20000410000 */
[----:B------:R-:W-:Y:S01]  /*152f0*/  MUFU.EX2 R177, R177 ;  /* 0x000000b100b17308 */ /* 0x000fe20000000800 */
[----:B------:R-:W-:Y:S01]  /*15300*/  FFMA.FTZ R192, R185, c[0x0][0x2d0], -R192 ;  /* 0x0000b400b9c07a23 */ /* 0x000fe200000108c0 */
[----:B------:R-:W-:Y:S02]  /*15310*/  FSEL R5, R2, RZ, P0 ;  /* 0x000000ff02057208 */ /* 0x000fe40000000000 */
[----:B------:R-:W-:Y:S02]  /*15320*/  FSEL R183, R183, RZ, P0 ;  /* 0x000000ffb7b77208 */ /* 0x000fe40000000000 */
[----:B------:R-:W-:Y:S01]  /*15330*/  ISETP.GT.AND P0, PT, R246, R229, PT ;  /* 0x000000e5f600720c */ /* 0x000fe20003f04270 */
[----:B------:R-:W-:Y:S02]  /*15340*/  FADD.FTZ R5, -R5, R156 ;  /* 0x0000009c05057221 */ /* 0x000fe40000010100 */
[--C-:B------:R-:W-:Y:S01]  /*15350*/  FFMA.FTZ R184, R12, c[0x0][0x2d0], -R183.reuse ;  /* 0x0000b4000cb87a23 */ /* 0x100fe200000108b7 */
[----:B------:R-:W1:Y:S01]  /*15360*/  MUFU.EX2 R176, R176 ;  /* 0x000000b000b07308 */ /* 0x000e620000000800 */
[----:B------:R-:W3:Y:S01]  /*15370*/  LDSM.16.MT88.4 R12, [R216+0x4080] ;  /* 0x00408000d80c783b */ /* 0x000ee20000004200 */
[--C-:B------:R-:W-:Y:S01]  /*15380*/  FFMA.FTZ R181, R10, c[0x0][0x2d0], -R183.reuse ;  /* 0x0000b4000ab57a23 */ /* 0x100fe200000108b7 */
[----:B--2---:R-:W-:Y:S01]  /*15390*/  F2FP.BF16.PACK_AB R160, R178, R180 ;  /* 0x000000b4b2a0723e */ /* 0x004fe200000010ff */
[--C-:B------:R-:W-:Y:S02]  /*153a0*/  FFMA.FTZ R179, R6, c[0x0][0x2d0], -R183.reuse ;  /* 0x0000b40006b37a23 */ /* 0x100fe400000108b7 */
[--C-:B------:R-:W-:Y:S02]  /*153b0*/  FFMA.FTZ R182, R8, c[0x0][0x2d0], -R183.reuse ;  /* 0x0000b40008b67a23 */ /* 0x100fe400000108b7 */
[----:B------:R-:W-:Y:S02]  /*153c0*/  FMUL.FTZ R8, R5, c[0x0][0x2d0] ;  /* 0x0000b40005087a20 */ /* 0x000fe40000410000 */
[----:B------:R-:W2:Y:S01]  /*153d0*/  MUFU.EX2 R157, R157 ;  /* 0x0000009d009d7308 */ /* 0x000ea20000000800 */
[--C-:B------:R-:W-:Y:S02]  /*153e0*/  FFMA.FTZ R198, R170, c[0x0][0x2d0], -R183.reuse ;  /* 0x0000b400aac67a23 */ /* 0x100fe400000108b7 */
[--C-:B------:R-:W-:Y:S02]  /*153f0*/  FFMA.FTZ R197, R168, c[0x0][0x2d0], -R183.reuse ;  /* 0x0000b400a8c57a23 */ /* 0x100fe400000108b7 */
[----:B------:R-:W-:Y:S01]  /*15400*/  LDSM.16.MT88.4 R168, [R212+0x6080] ;  /* 0x00608000d4a8783b */ /* 0x000fe20000004200 */
[--C-:B------:R-:W-:Y:S02]  /*15410*/  FFMA.FTZ R199, R166, c[0x0][0x2d0], -R183.reuse ;  /* 0x0000b400a6c77a23 */ /* 0x100fe400000108b7 */
[--C-:B------:R-:W-:Y:S02]  /*15420*/  FFMA.FTZ R252, R164, c[0x0][0x2d0], -R183.reuse ;  /* 0x0000b400a4fc7a23 */ /* 0x100fe400000108b7 */
[----:B------:R-:W-:Y:S01]  /*15430*/  MUFU.EX2 R184, R184 ;  /* 0x000000b800b87308 */ /* 0x000fe20000000800 */
[--C-:B------:R-:W-:Y:S02]  /*15440*/  FFMA.FTZ R185, R190, c[0x0][0x2d0], -R183.reuse ;  /* 0x0000b400beb97a23 */ /* 0x100fe400000108b7 */
[----:B------:R-:W-:Y:S01]  /*15450*/  LDSM.16.MT88.4 R164, [R216+0x6080] ;  /* 0x00608000d8a4783b */ /* 0x000fe20000004200 */
[----:B-1----:R-:W-:Y:S01]  /*15460*/  F2FP.BF16.PACK_AB R162, R176, R177 ;  /* 0x000000b1b0a2723e */ /* 0x002fe200000010ff */
[--C-:B------:R-:W-:Y:S02]  /*15470*/  FFMA.FTZ R188, R188, c[0x0][0x2d0], -R183.reuse ;  /* 0x0000b400bcbc7a23 */ /* 0x100fe400000108b7 */
[--C-:B------:R-:W-:Y:S02]  /*15480*/  FFMA.FTZ R186, R186, c[0x0][0x2d0], -R183.reuse ;  /* 0x0000b400baba7a23 */ /* 0x100fe400000108b7 */
[----:B------:R-:W-:Y:S01]  /*15490*/  FFMA.FTZ R183, R158, c[0x0][0x2d0], -R183 ;  /* 0x0000b4009eb77a23 */ /* 0x000fe200000108b7 */
[----:B------:R-:W1:Y:S01]  /*154a0*/  MUFU.EX2 R181, R181 ;  /* 0x000000b500b57308 */ /* 0x000e620000000800 */
[C---:B--2---:R-:W-:Y:S02]  /*154b0*/  FMUL.FTZ R4, R157.reuse, R152 ;  /* 0x000000989d047220 */ /* 0x044fe40000410000 */
[C---:B------:R-:W-:Y:S02]  /*154c0*/  FMUL.FTZ R5, R157.reuse, R153 ;  /* 0x000000999d057220 */ /* 0x040fe40000410000 */
[C---:B------:R-:W-:Y:S05]  /*154d0*/  FMUL.FTZ R9, R157.reuse, R149 ;  /* 0x000000959d097220 */ /* 0x040fea0000410000 */
[----:B------:R-:W-:Y:S01]  /*154e0*/  MUFU.EX2 R182, R182 ;  /* 0x000000b600b67308 */ /* 0x000fe20000000800 */
[C---:B------:R-:W-:Y:S02]  /*154f0*/  FMUL.FTZ R16, R157.reuse, R140 ;  /* 0x0000008c9d107220 */ /* 0x040fe40000410000 */
[C---:B------:R-:W-:Y:S02]  /*15500*/  FMUL.FTZ R17, R157.reuse, R141 ;  /* 0x0000008d9d117220 */ /* 0x040fe40000410000 */
[C---:B------:R-:W-:Y:S02]  /*15510*/  FMUL.FTZ R24, R157.reuse, R132 ;  /* 0x000000849d187220 */ /* 0x040fe40000410000 */
[C---:B------:R-:W-:Y:S02]  /*15520*/  FMUL.FTZ R25, R157.reuse, R133 ;  /* 0x000000859d197220 */ /* 0x040fe40000410000 */
[C---:B------:R-:W-:Y:S01]  /*15530*/  FMUL.FTZ R28, R157.reuse, R28 ;  /* 0x0000001c9d1c7220 */ /* 0x040fe20000410000 */
[----:B------:R-:W2:Y:S01]  /*15540*/  MUFU.EX2 R179, R179 ;  /* 0x000000b300b37308 */ /* 0x000ea20000000800 */
[C---:B------:R-:W-:Y:S02]  /*15550*/  FMUL.FTZ R29, R157.reuse, R29 ;  /* 0x0000001d9d1d7220 */ /* 0x040fe40000410000 */
[----:B------:R-:W-:Y:S01]  /*15560*/  FMUL.FTZ R32, R157, R32 ;  /* 0x000000209d207220 */ /* 0x000fe20000410000 */
        /* <DEDUP_REMOVED lines=12> */
[----:B------:R-:W-:Y:S01]  /*15630*/  FMUL.FTZ R52, R157, R52 ;  /* 0x000000349d347220 */ /* 0x000fe20000410000 */
[----:B--2---:R-:W-:Y:S01]  /*15640*/  F2FP.BF16.PACK_AB R163, R179, R182 ;  /* 0x000000b6b3a3723e */ /* 0x004fe200000010ff */
        /* <DEDUP_REMOVED lines=9> */
[C---:B------:R-:W-:Y:S01]  /*156e0*/  FMUL.FTZ R8, R157.reuse, R148 ;  /* 0x000000949d087220 */ /* 0x040fe20000410000 */
[----:B------:R-:W-:Y:S01]  /*156f0*/  MUFU.EX2 R195, R195 ;  /* 0x000000c300c37308 */ /* 0x000fe20000000800 */
[C---:B------:R-:W-:Y:S02]  /*15700*/  FMUL.FTZ R10, R156.reuse, R150 ;  /* 0x000000969c0a7220 */ /* 0x040fe40000410000 */
[C---:B---3--:R-:W-:Y:S05]  /*15710*/  HMMA.16816.F32.BF16 R4, R160.reuse, R12, R4 ;  /* 0x0000000ca004723c */ /* 0x048fea0000041804 */
[C---:B------:R-:W-:Y:S02]  /*15720*/  FMUL.FTZ R11, R156.reuse, R151 ;  /* 0x000000979c0b7220 */ /* 0x040fe40000410000 */
[----:B------:R-:W-:Y:S01]  /*15730*/  LDSM.16.MT88.4 R148, [R213+0x4880] ;  /* 0x00488000d594783b */ /* 0x000fe20000004200 */
[C---:B------:R-:W-:Y:S01]  /*15740*/  FMUL.FTZ R12, R157.reuse, R144 ;  /* 0x000000909d0c7220 */ /* 0x040fe20000410000 */
[----:B------:R-:W-:Y:S03]  /*15750*/  MUFU.EX2 R196, R196 ;  /* 0x000000c400c47308 */ /* 0x000fe60000000800 */
[C---:B------:R-:W-:Y:S03]  /*15760*/  HMMA.16816.F32.BF16 R8, R160.reuse, R14, R8 ;  /* 0x0000000ea008723c */ /* 0x040fe60000041808 */
[C---:B------:R-:W-:Y:S02]  /*15770*/  FMUL.FTZ R13, R157.reuse, R145 ;  /* 0x000000919d0d7220 */ /* 0x040fe40000410000 */
[C---:B------:R-:W-:Y:S02]  /*15780*/  FMUL.FTZ R18, R156.reuse, R142 ;  /* 0x0000008e9c127220 */ /* 0x040fe40000410000 */
[C---:B------:R-:W-:Y:S01]  /*15790*/  FMUL.FTZ R14, R156.reuse, R146 ;  /* 0x000000929c0e7220 */ /* 0x040fe20000410000 */
[----:B------:R-:W-:Y:S01]  /*157a0*/  MUFU.EX2 R198, R198 ;  /* 0x000000c600c67308 */ /* 0x000fe20000000800 */
[C---:B------:R-:W-:Y:S02]  /*157b0*/  FMUL.FTZ R15, R156.reuse, R147 ;  /* 0x000000939c0f7220 */ /* 0x040fe40000410000 */
[----:B------:R-:W3:Y:S01]  /*157c0*/  LDSM.16.MT88.4 R144, [R212+0x4080] ;  /* 0x00408000d490783b */ /* 0x000ee20000004200 */
[C---:B------:R-:W-:Y:S02]  /*157d0*/  FMUL.FTZ R19, R156.reuse, R143 ;  /* 0x0000008f9c137220 */ /* 0x040fe40000410000 */
[C---:B------:R-:W-:Y:S02]  /*157e0*/  FMUL.FTZ R26, R156.reuse, R134 ;  /* 0x000000869c1a7220 */ /* 0x040fe40000410000 */
[C---:B------:R-:W-:Y:S02]  /*157f0*/  HMMA.16816.F32.BF16 R12, R160.reuse, R20, R12 ;  /* 0x00000014a00c723c */ /* 0x040fe4000004180c */
[----:B------:R-:W4:Y:S01]  /*15800*/  MUFU.EX2 R197, R197 ;  /* 0x000000c500c57308 */ /* 0x000f220000000800 */
[----:B------:R-:W-:Y:S01]  /*15810*/  LDSM.16.MT88.4 R140, [R213+0x5880] ;  /* 0x00588000d58c783b */ /* 0x000fe20000004200 */
[C---:B------:R-:W-:Y:S02]  /*15820*/  FMUL.FTZ R27, R156.reuse, R135 ;  /* 0x000000879c1b7220 */ /* 0x040fe40000410000 */
[C---:B------:R-:W-:Y:S02]  /*15830*/  FMUL.FTZ R30, R156.reuse, R30 ;  /* 0x0000001e9c1e7220 */ /* 0x040fe40000410000 */
[C---:B------:R-:W-:Y:S03]  /*15840*/  HMMA.16816.F32.BF16 R16, R160.reuse, R22, R16 ;  /* 0x00000016a010723c */ /* 0x040fe60000041810 */
[----:B------:R-:W-:Y:S01]  /*15850*/  LDSM.16.MT88.4 R132, [R214+0x5880] ;  /* 0x00588000d684783b */ /* 0x000fe20000004200 */
[C---:B------:R-:W-:Y:S01]  /*15860*/  FMUL.FTZ R20, R157.reuse, R136 ;  /* 0x000000889d147220 */ /* 0x040fe20000410000 */
[----:B------:R-:W-:Y:S01]  /*15870*/  MUFU.EX2 R199, R199 ;  /* 0x000000c700c77308 */ /* 0x000fe20000000800 */
[C---:B------:R-:W-:Y:S02]  /*15880*/  FMUL.FTZ R21, R157.reuse, R137 ;  /* 0x000000899d157220 */ /* 0x040fe40000410000 */
[C---:B------:R-:W-:Y:S04]  /*15890*/  FMUL.FTZ R22, R156.reuse, R138 ;  /* 0x0000008a9c167220 */ /* 0x040fe80000410000 */
[C---:B------:R-:W-:Y:S02]  /*158a0*/  FMUL.FTZ R23, R156.reuse, R139 ;  /* 0x0000008b9c177220 */ /* 0x040fe40000410000 */
[----:B------:R-:W5:Y:S01]  /*158b0*/  LDSM.16.MT88.4 R136, [R216+0x5880] ;  /* 0x00588000d888783b */ /* 0x000f620000004200 */
[C---:B------:R-:W-:Y:S01]  /*158c0*/  FMUL.FTZ R31, R156.reuse, R31 ;  /* 0x0000001f9c1f7220 */ /* 0x040fe20000410000 */
[----:B------:R-:W2:Y:S01]  /*158d0*/  MUFU.EX2 R252, R252 ;  /* 0x000000fc00fc7308 */ /* 0x000ea20000000800 */
        /* <DEDUP_REMOVED lines=12> */
[----:B------:R-:W1:Y:S01]  /*159a0*/  MUFU.EX2 R189, R189 ;  /* 0x000000bd00bd7308 */ /* 0x000e620000000800 */
[C---:B------:R-:W-:Y:S02]  /*159b0*/  FMUL.FTZ R47, R156.reuse, R47 ;  /* 0x0000002f9c2f7220 */ /* 0x040fe40000410000 */
[C---:B------:R-:W-:Y:S01]  /*159c0*/  HMMA.16816.F32.BF16 R32, R160.reuse, R146, R32 ;  /* 0x00000092a020723c */ /* 0x040fe20000041820 */
[----:B------:R-:W-:Y:S03]  /*159d0*/  LDSM.16.MT88.4 R144, [R214+0x4880] ;  /* 0x00488000d690783b */ /* 0x000fe60000004200 */
[C---:B------:R-:W-:Y:S02]  /*159e0*/  FMUL.FTZ R50, R156.reuse, R50 ;  /* 0x000000329c327220 */ /* 0x040fe40000410000 */
[C---:B------:R-:W-:Y:S01]  /*159f0*/  FMUL.FTZ R51, R156.reuse, R51 ;  /* 0x000000339c337220 */ /* 0x040fe20000410000 */
[----:B------:R-:W-:Y:S01]  /*15a00*/  MUFU.EX2 R187, R187 ;  /* 0x000000bb00bb7308 */ /* 0x000fe20000000800 */
[C---:B------:R-:W-:Y:S01]  /*15a10*/  FMUL.FTZ R54, R156.reuse, R54 ;  /* 0x000000369c367220 */ /* 0x040fe20000410000 */
[C---:B-----5:R-:W-:Y:S03]  /*15a20*/  HMMA.16816.F32.BF16 R36, R160.reuse, R136, R36 ;  /* 0x00000088a024723c */ /* 0x060fe60000041824 */
[C---:B------:R-:W-:Y:S02]  /*15a30*/  FMUL.FTZ R55, R156.reuse, R55 ;  /* 0x000000379c377220 */ /* 0x040fe40000410000 */
[C---:B------:R-:W-:Y:S03]  /*15a40*/  FMUL.FTZ R58, R156.reuse, R58 ;  /* 0x0000003a9c3a7220 */ /* 0x040fe60000410000 */
[----:B------:R-:W-:Y:S01]  /*15a50*/  MUFU.EX2 R192, R192 ;  /* 0x000000c000c07308 */ /* 0x000fe20000000800 */
[C---:B------:R-:W-:Y:S01]  /*15a60*/  FMUL.FTZ R59, R156.reuse, R59 ;  /* 0x0000003b9c3b7220 */ /* 0x040fe20000410000 */
[C---:B------:R-:W-:Y:S01]  /*15a70*/  HMMA.16816.F32.BF16 R40, R160.reuse, R138, R40 ;  /* 0x0000008aa028723c */ /* 0x040fe20000041828 */
[----:B------:R-:W3:Y:S02]  /*15a80*/  LDSM.16.MT88.4 R136, [R212+0x5880] ;  /* 0x00588000d488783b */ /* 0x000ee40000004200 */
[C---:B------:R-:W-:Y:S02]  /*15a90*/  FMUL.FTZ R62, R156.reuse, R62 ;  /* 0x0000003e9c3e7220 */ /* 0x040fe40000410000 */
[C---:B------:R-:W-:Y:S03]  /*15aa0*/  FMUL.FTZ R63, R156.reuse, R63 ;  /* 0x0000003f9c3f7220 */ /* 0x040fe60000410000 */
[C---:B------:R-:W-:Y:S01]  /*15ab0*/  HMMA.16816.F32.BF16 R44, R160.reuse, R132, R44 ;  /* 0x00000084a02c723c */ /* 0x040fe2000004182c */
[----:B------:R-:W-:Y:S03]  /*15ac0*/  MUFU.EX2 R185, R185 ;  /* 0x000000b900b97308 */ /* 0x000fe60000000800 */
[C---:B------:R-:W-:Y:S02]  /*15ad0*/  FMUL.FTZ R64, R157.reuse, R64 ;  /* 0x000000409d407220 */ /* 0x040fe40000410000 */
[C---:B------:R-:W-:Y:S02]  /*15ae0*/  FMUL.FTZ R65, R157.reuse, R65 ;  /* 0x000000419d417220 */ /* 0x040fe40000410000 */
[C---:B------:R-:W-:Y:S01]  /*15af0*/  HMMA.16816.F32.BF16 R48, R160.reuse, R134, R48 ;  /* 0x00000086a030723c */ /* 0x040fe20000041830 */
[----:B------:R-:W5:Y:S02]  /*15b00*/  LDSM.16.MT88.4 R132, [R216+0x7080] ;  /* 0x00708000d884783b */ /* 0x000f640000004200 */
[----:B------:R-:W1:Y:S01]  /*15b10*/  MUFU.EX2 R188, R188 ;  /* 0x000000bc00bc7308 */ /* 0x000e620000000800 */
[C---:B------:R-:W-:Y:S02]  /*15b20*/  FMUL.FTZ R66, R156.reuse, R66 ;  /* 0x000000429c427220 */ /* 0x040fe40000410000 */
[C---:B------:R-:W-:Y:S02]  /*15b30*/  FMUL.FTZ R67, R156.reuse, R67 ;  /* 0x000000439c437220 */ /* 0x040fe40000410000 */
[C---:B------:R-:W-:Y:S04]  /*15b40*/  HMMA.16816.F32.BF16 R52, R160.reuse, R140, R52 ;  /* 0x0000008ca034723c */ /* 0x040fe80000041834 */
[C---:B------:R-:W-:Y:S01]  /*15b50*/  FMUL.FTZ R68, R157.reuse, R68 ;  /* 0x000000449d447220 */ /* 0x040fe20000410000 */
[----:B------:R-:W-:Y:S01]  /*15b60*/  MUFU.EX2 R186, R186 ;  /* 0x000000ba00ba7308 */ /* 0x000fe20000000800 */
[C---:B------:R-:W-:Y:S02]  /*15b70*/  FMUL.FTZ R69, R157.reuse, R69 ;  /* 0x000000459d457220 */ /* 0x040fe40000410000 */
[C---:B------:R-:W-:Y:S01]  /*15b80*/  HMMA.16816.F32.BF16 R56, R160.reuse, R142, R56 ;  /* 0x0000008ea038723c */ /* 0x040fe20000041838 */
[----:B------:R-:W1:Y:S03]  /*15b90*/  LDSM.16.MT88.4 R140, [R214+0x7080] ;  /* 0x00708000d68c783b */ /* 0x000e660000004200 */
[C---:B------:R-:W-:Y:S02]  /*15ba0*/  FMUL.FTZ R70, R156.reuse, R70 ;  /* 0x000000469c467220 */ /* 0x040fe40000410000 */
[C---:B------:R-:W-:Y:S01]  /*15bb0*/  FMUL.FTZ R71, R156.reuse, R71 ;  /* 0x000000479c477220 */ /* 0x040fe20000410000 */
[----:B------:R-:W1:Y:S01]  /*15bc0*/  MUFU.EX2 R183, R183 ;  /* 0x000000b700b77308 */ /* 0x000e620000000800 */
        /* <DEDUP_REMOVED lines=19> */
[C---:B------:R-:W-:Y:S04]  /*15d00*/  FMUL.FTZ R84, R157.reuse, R84 ;  /* 0x000000549d547220 */ /* 0x040fe80000410000 */
[C---:B------:R-:W-:Y:S01]  /*15d10*/  FMUL.FTZ R85, R157.reuse, R85 ;  /* 0x000000559d557220 */ /* 0x040fe20000410000 */
[C---:B------:R-:W-:Y:S01]  /*15d20*/  HMMA.16816.F32.BF16 R80, R160.reuse, R142, R80 ;  /* 0x0000008ea050723c */ /* 0x040fe20000041850 */
[----:B------:R-:W1:Y:S02]  /*15d30*/  LDSM.16.MT88.4 R140, [R216+0x8880] ;  /* 0x00888000d88c783b */ /* 0x000e640000004200 */
        /* <DEDUP_REMOVED lines=15> */
[C---:B-----5:R-:W-:Y:S03]  /*15e30*/  HMMA.16816.F32.BF16 R92, R160.reuse, R132, R92 ;  /* 0x00000084a05c723c */ /* 0x060fe6000004185c */
[C---:B------:R-:W-:Y:S02]  /*15e40*/  FMUL.FTZ R98, R156.reuse, R98 ;  /* 0x000000629c627220 */ /* 0x040fe40000410000 */
[C---:B------:R-:W-:Y:S02]  /*15e50*/  FMUL.FTZ R99, R156.reuse, R99 ;  /* 0x000000639c637220 */ /* 0x040fe40000410000 */
[C---:B------:R-:W-:Y:S02]  /*15e60*/  FMUL.FTZ R100, R157.reuse, R100 ;  /* 0x000000649d647220 */ /* 0x040fe40000410000 */
[C---:B------:R-:W-:Y:S03]  /*15e70*/  FMUL.FTZ R101, R157.reuse, R101 ;  /* 0x000000659d657220 */ /* 0x040fe60000410000 */
[C---:B------:R-:W-:Y:S01]  /*15e80*/  HMMA.16816.F32.BF16 R96, R160.reuse, R134, R96 ;  /* 0x00000086a060723c */ /* 0x040fe20000041860 */
[----:B------:R-:W5:Y:S02]  /*15e90*/  LDSM.16.MT88.4 R132, [R213+0x8880] ;  /* 0x00888000d584783b */ /* 0x000f640000004200 */
        /* <DEDUP_REMOVED lines=28> */
[----:B------:R-:W-:Y:S02]  /*16060*/  FMUL.FTZ R123, R156, R123 ;  /* 0x0000007b9c7b7220 */ /* 0x000fe40000410000 */
[C---:B------:R-:W-:Y:S01]  /*16070*/  FMUL.FTZ R124, R157.reuse, R124 ;  /* 0x0000007c9d7c7220 */ /* 0x040fe20000410000 */
[----:B--2---:R-:W-:Y:S01]  /*16080*/  F2FP.BF16.PACK_AB R132, R194, R193 ;  /* 0x000000c1c284723e */ /* 0x004fe200000010ff */
[----:B------:R-:W-:Y:S03]  /*16090*/  FMUL.FTZ R125, R157, R125 ;  /* 0x0000007d9d7d7220 */ /* 0x000fe60000410000 */
[C---:B------:R-:W-:Y:S03]  /*160a0*/  HMMA.16816.F32.BF16 R120, R160.reuse, R134, R120 ;  /* 0x00000086a078723c */ /* 0x040fe60000041878 */
[C---:B------:R-:W-:Y:S01]  /*160b0*/  FMUL.FTZ R126, R156.reuse, R126 ;  /* 0x0000007e9c7e7220 */ /* 0x040fe20000410000 */
[----:B----4-:R-:W-:Y:S01]  /*160c0*/  F2FP.BF16.PACK_AB R133, R197, R198 ;  /* 0x000000c6c585723e */ /* 0x010fe200000010ff */
[----:B------:R-:W-:Y:S02]  /*160d0*/  FMUL.FTZ R127, R156, R127 ;  /* 0x0000007f9c7f7220 */ /* 0x000fe40000410000 */
[C---:B------:R-:W-:Y:S01]  /*160e0*/  FMUL.FTZ R128, R157.reuse, R128 ;  /* 0x000000809d807220 */ /* 0x040fe20000410000 */
[----:B------:R-:W-:Y:S01]  /*160f0*/  F2FP.BF16.PACK_AB R134, R196, R195 ;  /* 0x000000c3c486723e */ /* 0x000fe200000010ff */
[C---:B------:R-:W-:Y:S03]  /*16100*/  FMUL.FTZ R129, R157.reuse, R129 ;  /* 0x000000819d817220 */ /* 0x040fe60000410000 */
[C---:B-1----:R-:W-:Y:S03]  /*16110*/  HMMA.16816.F32.BF16 R124, R160.reuse, R140, R124 ;  /* 0x0000008ca07c723c */ /* 0x042fe6000004187c */
[----:B------:R-:W-:Y:S01]  /*16120*/  FMUL.FTZ R130, R156, R130 ;  /* 0x000000829c827220 */ /* 0x000fe20000410000 */
[----:B------:R-:W-:Y:S01]  /*16130*/  F2FP.BF16.PACK_AB R135, R252, R199 ;  /* 0x000000c7fc87723e */ /* 0x000fe200000010ff */
[C---:B------:R-:W-:Y:S02]  /*16140*/  FMUL.FTZ R131, R156.reuse, R131 ;  /* 0x000000839c837220 */ /* 0x040fe40000410000 */
[----:B------:R-:W-:Y:S01]  /*16150*/  FFMA.FTZ R180, R157, R247, R180 ;  /* 0x000000f79db47223 */ /* 0x000fe200000100b4 */
[----:B------:R-:W-:Y:S01]  /*16160*/  MOV R157, R0 ;  /* 0x00000000009d7202 */ /* 0x000fe20000000f00 */
[----:B------:R-:W-:Y:S03]  /*16170*/  FFMA.FTZ R184, R156, R243, R184 ;  /* 0x000000f39cb87223 */ /* 0x000fe600000100b8 */
[----:B------:R-:W-:Y:S01]  /*16180*/  HMMA.16816.F32.BF16 R128, R160, R142, R128 ;  /* 0x0000008ea080723c */ /* 0x000fe20000041880 */
[----:B------:R-:W1:Y:S02]  /*16190*/  LDSM.16.MT88.4 R140, [R214+0x6080] ;  /* 0x00608000d68c783b */ /* 0x000e640000004200 */
[----:B------:R-:W-:Y:S01]  /*161a0*/  FADD.FTZ R180, R178, R180 ;  /* 0x000000b4b2b47221 */ /* 0x000fe20000010000 */
[----:B------:R-:W-:Y:S01]  /*161b0*/  MOV R156, R2 ;  /* 0x00000002009c7202 */ /* 0x000fe20000000f00 */
[----:B------:R-:W-:Y:S02]  /*161c0*/  FADD.FTZ R181, R181, R184 ;  /* 0x000000b8b5b57221 */ /* 0x000fe40000010000 */
[----:B------:R-:W-:Y:S01]  /*161d0*/  FADD.FTZ R177, R177, R180 ;  /* 0x000000b4b1b17221 */ /* 0x000fe20000010000 */
[C---:B---3--:R-:W-:Y:S01]  /*161e0*/  HMMA.16816.F32.BF16 R4, R132.reuse, R136, R4 ;  /* 0x000000888404723c */ /* 0x048fe20000041804 */
[----:B------:R-:W2:Y:S04]  /*161f0*/  LDSM.16.MT88.4 R160, [R213+0x6080] ;  /* 0x00608000d5a0783b */ /* 0x000ea80000004200 */
[----:B------:R-:W-:Y:S02]  /*16200*/  FADD.FTZ R182, R182, R181 ;  /* 0x000000b5b6b67221 */ /* 0x000fe40000010000 */
[----:B------:R-:W-:Y:S01]  /*16210*/  FADD.FTZ R176, R176, R177 ;  /* 0x000000b1b0b07221 */ /* 0x000fe20000010000 */
[C---:B------:R-:W-:Y:S01]  /*16220*/  HMMA.16816.F32.BF16 R8, R132.reuse, R138, R8 ;  /* 0x0000008a8408723c */ /* 0x040fe20000041808 */
[----:B------:R-:W3:Y:S03]  /*16230*/  LDSM.16.MT88.4 R136, [R216+0x7880] ;  /* 0x00788000d888783b */ /* 0x000ee60000004200 */
        /* <DEDUP_REMOVED lines=12> */
[C---:B------:R-:W-:Y:S01]  /*16300*/  HMMA.16816.F32.BF16 R24, R132.reuse, R150, R24 ;  /* 0x000000968418723c */ /* 0x040fe20000041818 */
[----:B------:R-:W5:Y:S03]  /*16310*/  LDSM.16.MT88.4 R148, [R212+0x7880] ;  /* 0x00788000d494783b */ /* 0x000f660000004200 */
[----:B------:R-:W-:Y:S04]  /*16320*/  FADD.FTZ R252, R252, R199 ;  /* 0x000000c7fcfc7221 */ /* 0x000fe80000010000 */
[C---:B------:R-:W-:Y:S08]  /*16330*/  HMMA.16816.F32.BF16 R28, R132.reuse, R152, R28 ;  /* 0x00000098841c723c */ /* 0x040ff0000004181c */
[C---:B------:R-:W-:Y:S08]  /*16340*/  HMMA.16816.F32.BF16 R32, R132.reuse, R154, R32 ;  /* 0x0000009a8420723c */ /* 0x040ff00000041820 */
[C---:B------:R-:W-:Y:S08]  /*16350*/  HMMA.16816.F32.BF16 R36, R132.reuse, R164, R36 ;  /* 0x000000a48424723c */ /* 0x040ff00000041824 */
[C---:B------:R-:W-:Y:S01]  /*16360*/  HMMA.16816.F32.BF16 R40, R132.reuse, R166, R40 ;  /* 0x000000a68428723c */ /* 0x040fe20000041828 */
[----:B------:R-:W-:Y:S07]  /*16370*/  LDSM.16.MT88.4 R164, [R213+0x5080] ;  /* 0x00508000d5a4783b */ /* 0x000fee0000004200 */
[C---:B-1----:R-:W-:Y:S08]  /*16380*/  HMMA.16816.F32.BF16 R44, R132.reuse, R140, R44 ;  /* 0x0000008c842c723c */ /* 0x042ff0000004182c */
[C---:B------:R-:W-:Y:S01]  /*16390*/  HMMA.16816.F32.BF16 R48, R132.reuse, R142, R48 ;  /* 0x0000008e8430723c */ /* 0x040fe20000041830 */
[----:B------:R-:W1:Y:S07]  /*163a0*/  LDSM.16.MT88.4 R140, [R216+0x9080] ;  /* 0x00908000d88c783b */ /* 0x000e6e0000004200 */
[C---:B--2---:R-:W-:Y:S07]  /*163b0*/  HMMA.16816.F32.BF16 R52, R132.reuse, R160, R52 ;  /* 0x000000a08434723c */ /* 0x044fee0000041834 */
[----:B------:R-:W-:Y:S01]  /*163c0*/  F2FP.BF16.PACK_AB R160, R189, R191 ;  /* 0x000000bfbda0723e */ /* 0x000fe200000010ff */
[C---:B------:R-:W-:Y:S04]  /*163d0*/  HMMA.16816.F32.BF16 R56, R132.reuse, R162, R56 ;  /* 0x000000a28438723c */ /* 0x040fe80000041838 */
[----:B------:R-:W-:Y:S01]  /*163e0*/  F2FP.BF16.PACK_AB R161, R188, R185 ;  /* 0x000000b9bca1723e */ /* 0x000fe200000010ff */
[----:B------:R-:W-:Y:S02]  /*163f0*/  FADD.FTZ R185, R185, R252 ;  /* 0x000000fcb9b97221 */ /* 0x000fe40000010000 */
[----:B------:R-:W-:Y:S01]  /*16400*/  F2FP.BF16.PACK_AB R162, R192, R187 ;  /* 0x000000bbc0a2723e */ /* 0x000fe200000010ff */
[C---:B------:R-:W-:Y:S04]  /*16410*/  HMMA.16816.F32.BF16 R60, R132.reuse, R168, R60 ;  /* 0x000000a8843c723c */ /* 0x040fe8000004183c */
[C---:B------:R-:W-:Y:S01]  /*16420*/  F2FP.BF16.PACK_AB R163, R183.reuse, R186 ;  /* 0x000000bab7a3723e */ /* 0x040fe200000010ff */
[----:B------:R-:W-:Y:S03]  /*16430*/  FADD.FTZ R185, R188, R185 ;  /* 0x000000b9bcb97221 */ /* 0x000fe60000010000 */
[C---:B------:R-:W-:Y:S01]  /*16440*/  HMMA.16816.F32.BF16 R64, R132.reuse, R170, R64 ;  /* 0x000000aa8440723c */ /* 0x040fe20000041840 */
[----:B------:R-:W-:Y:S03]  /*16450*/  LDSM.16.MT88.4 R168, [R212+0x5080] ;  /* 0x00508000d4a8783b */ /* 0x000fe60000004200 */
[----:B------:R-:W-:Y:S04]  /*16460*/  FADD.FTZ R186, R186, R185 ;  /* 0x000000b9baba7221 */ /* 0x000fe80000010000 */
[C---:B---3--:R-:W-:Y:S04]  /*16470*/  HMMA.16816.F32.BF16 R68, R132.reuse, R136, R68 ;  /* 0x000000888444723c */ /* 0x048fe80000041844 */
[----:B------:R-:W-:Y:S04]  /*16480*/  FADD.FTZ R243, R183, R186 ;  /* 0x000000bab7f37221 */ /* 0x000fe80000010000 */
[C---:B------:R-:W-:Y:S01]  /*16490*/  HMMA.16816.F32.BF16 R72, R132.reuse, R138, R72 ;  /* 0x0000008a8448723c */ /* 0x040fe20000041848 */
[----:B------:R-:W2:Y:S07]  /*164a0*/  LDSM.16.MT88.4 R136, [R214+0x9080] ;  /* 0x00908000d688783b */ /* 0x000eae0000004200 */
[C---:B------:R-:W-:Y:S08]  /*164b0*/  HMMA.16816.F32.BF16 R76, R132.reuse, R172, R76 ;  /* 0x000000ac844c723c */ /* 0x040ff0000004184c */
[C---:B------:R-:W-:Y:S01]  /*164c0*/  HMMA.16816.F32.BF16 R80, R132.reuse, R174, R80 ;  /* 0x000000ae8450723c */ /* 0x040fe20000041850 */
[----:B------:R-:W-:Y:S07]  /*164d0*/  LDSM.16.MT88.4 R172, [R216+0x6880] ;  /* 0x00688000d8ac783b */ /* 0x000fee0000004200 */
[C---:B----4-:R-:W-:Y:S08]  /*164e0*/  HMMA.16816.F32.BF16 R84, R132.reuse, R144, R84 ;  /* 0x000000908454723c */ /* 0x050ff00000041854 */
[C---:B------:R-:W-:Y:S01]  /*164f0*/  HMMA.16816.F32.BF16 R88, R132.reuse, R146, R88 ;  /* 0x000000928458723c */ /* 0x040fe20000041858 */
[----:B------:R-:W3:Y:S07]  /*16500*/  LDSM.16.MT88.4 R144, [R213+0x9080] ;  /* 0x00908000d590783b */ /* 0x000eee0000004200 */
[C---:B-----5:R-:W-:Y:S08]  /*16510*/  HMMA.16816.F32.BF16 R92, R132.reuse, R148, R92 ;  /* 0x00000094845c723c */ /* 0x060ff0000004185c */
[C---:B------:R-:W-:Y:S01]  /*16520*/  HMMA.16816.F32.BF16 R96, R132.reuse, R150, R96 ;  /* 0x000000968460723c */ /* 0x040fe20000041860 */
[----:B------:R-:W4:Y:S07]  /*16530*/  LDSM.16.MT88.4 R148, [R212+0x9080] ;  /* 0x00908000d494783b */ /* 0x000f2e0000004200 */
[C---:B-1----:R-:W-:Y:S08]  /*16540*/  HMMA.16816.F32.BF16 R100, R132.reuse, R140, R100 ;  /* 0x0000008c8464723c */ /* 0x042ff00000041864 */
[C---:B------:R-:W-:Y:S01]  /*16550*/  HMMA.16816.F32.BF16 R104, R132.reuse, R142, R104 ;  /* 0x0000008e8468723c */ /* 0x040fe20000041868 */
[----:B------:R-:W-:Y:S07]  /*16560*/  LDSM.16.MT88.4 R140, [R214+0x5080] ;  /* 0x00508000d68c783b */ /* 0x000fee0000004200 */
[C---:B--2---:R-:W-:Y:S08]  /*16570*/  HMMA.16816.F32.BF16 R108, R132.reuse, R136, R108 ;  /* 0x00000088846c723c */ /* 0x044ff0000004186c */
        /* <DEDUP_REMOVED lines=50> */
[----:B------:R-:W-:Y:S01]  /*168a0*/  FADD.FTZ R187, R187, R4 ;  /* 0x00000004bbbb7221 */ /* 0x000fe20000010000 */
[----:B------:R-:W-:Y:S03]  /*168b0*/  IADD3 R4, R246, -0x1, RZ ;  /* 0xfffffffff6047810 */ /* 0x000fe60007ffe0ff */
[----:B------:R-:W-:Y:S04]  /*168c0*/  HMMA.16816.F32.BF16 R128, R160, R10, R128 ;  /* 0x0000000aa080723c */ /* 0x000fe80000041880 */
[----:B------:R-:W-:Y:S01]  /*168d0*/  MOV R246, R4 ;  /* 0x0000000400f67202 */ /* 0x000fe20000000f00 */
[----:B------:R-:W-:Y:S03]  /*168e0*/  FADD.FTZ R247, R192, R187 ;  /* 0x000000bbc0f77221 */ /* 0x000fe60000010000 */
[----:B------:R-:W-:-:S05]  /*168f0*/  @P0 BRA `(.L_x_1136) ;  /* 0xffffc68000000947 */ /* 0x000fca000383ffff */
.L_x_1125:
[----:B------:R-:W-:Y:S02]  /*16900*/  @!UPT UIADD3 URZ, URZ, URZ, URZ ;  /* 0x0000003f3f3ff290 */ /* 0x000fe4000fffe03f */
[----:B------:R-:W-:Y:S02]  /*16910*/  MOV R4, 0x1f ;  /* 0x0000001f00047802 */ /* 0x000fe40000000f00 */
[----:B------:R-:W-:Y:S01]  /*16920*/  MOV R3, 0xffffffff ;  /* 0xffffffff00037802 */ /* 0x000fe20000000f00 */
[----:B------:R-:W-:Y:S06]  /*16930*/  BRA.DIV ~URZ, `(.L_x_1137) ;  /* 0x000036327f007947 */ /* 0x000fec000b800000 */
[----:B------:R1:W2:Y:S02]  /*16940*/  SHFL.BFLY PT, R6, R247, 0x2, 0x1f ;  /* 0x0c401f00f7067f89 */ /* 0x0002a400000e0000 */
.L_x_1168:
[----:B-12---:R-:W-:Y:S01]  /*16950*/  FADD.FTZ R247, R6, R247 ;  /* 0x000000f706f77221 */ /* 0x006fe20000010000 */
[----:B------:R-:W-:Y:S05]  /*16960*/  BRA.DIV ~URZ, `(.L_x_1138) ;  /* 0x000036427f007947 */ /* 0x000fea000b800000 */
[----:B------:R-:W1:Y:S04]  /*16970*/  SHFL.BFLY PT, R6, R243, 0x2, 0x1f ;  /* 0x0c401f00f3067f89 */ /* 0x000e6800000e0000 */
[----:B------:R-:W2:Y:S01]  /*16980*/  SHFL.BFLY PT, R4, R247, 0x1, 0x1f ;  /* 0x0c201f00f7047f89 */ /* 0x000ea200000e0000 */
[----:B-1----:R-:W-:-:S02]  /*16990*/  FADD.FTZ R5, R6, R243 ;  /* 0x000000f306057221 */ /* 0x002fc40000010000 */
[----:B--2---:R-:W-:-:S03]  /*169a0*/  FADD.FTZ R9, R247, R4 ;  /* 0x00000004f7097221 */ /* 0x004fc60000010000 */
[----:B------:R1:W2:Y:S04]  /*169b0*/  SHFL.BFLY PT, R6, R5, 0x1, 0x1f ;  /* 0x0c201f0005067f89 */ /* 0x0002a800000e0000 */
.L_x_1169:
[----:B--2---:R-:W-:Y:S01]  /*169c0*/  FADD.FTZ R3, R6, R5 ;  /* 0x0000000506037221 */ /* 0x004fe20000010000 */
[----:B------:R-:W-:Y:S02]  /*169d0*/  FSETP.NE.FTZ.AND P1, PT, R9, RZ, PT ;  /* 0x000000ff0900720b */ /* 0x000fe40003f35000 */
[----:B------:R-:W-:Y:S02]  /*169e0*/  MOV R6, RZ ;  /* 0x000000ff00067202 */ /* 0x000fe40000000f00 */
[----:B------:R-:W-:Y:S02]  /*169f0*/  FSETP.NE.FTZ.AND P0, PT, R3, RZ, PT ;  /* 0x000000ff0300720b */ /* 0x000fe40003f15000 */
[----:B------:R-:W-:Y:S02]  /*16a00*/  MOV R8, RZ ;  /* 0x000000ff00087202 */ /* 0x000fe40000000f00 */
[----:B------:R-:W-:-:S05]  /*16a10*/  MOV R4, 0xff800000 ;  /* 0xff80000000047802 */ /* 0x000fca0000000f00 */
[----:B------:R-:W2:Y:S01]  /*16a20*/  @P1 MUFU.LG2 R7, R9 ;  /* 0x0000000900071308 */ /* 0x000ea20000000c00 */
[----:B-1----:R-:W-:-:S03]  /*16a30*/  @P1 MOV R5, 0x3f317218 ;  /* 0x3f31721800051802 */ /* 0x002fc60000000f00 */
[----:B------:R-:W-:Y:S02]  /*16a40*/  @P0 MOV R10, 0x3f317218 ;  /* 0x3f317218000a0802 */ /* 0x000fe40000000f00 */
[----:B------:R-:W-:Y:S02]  /*16a50*/  @P1 FMUL.FTZ R5, R5, c[0x0][0x2d0] ;  /* 0x0000b40005051a20 */ /* 0x000fe40000410000 */
[----:B------:R-:W1:Y:S08]  /*16a60*/  @P0 MUFU.RCP R6, R3 ;  /* 0x0000000300060308 */ /* 0x000e700000001000 */
[----:B------:R-:W3:Y:S01]  /*16a70*/  @P0 MUFU.LG2 R3, R3 ;  /* 0x0000000300030308 */ /* 0x000ee20000000c00 */
[----:B--2---:R-:W-:-:S04]  /*16a80*/  @P1 FMUL.FTZ R7, R7, 0.69314718246459960938 ;  /* 0x3f31721807071820 */ /* 0x004fc80000410000 */
[----:B------:R-:W-:Y:S01]  /*16a90*/  @P1 FFMA.FTZ R4, R5, R0, R7 ;  /* 0x0000000005041223 */ /* 0x000fe20000010007 */
[----:B------:R-:W-:Y:S02]  /*16aa0*/  MOV R7, 0xff800000 ;  /* 0xff80000000077802 */ /* 0x000fe40000000f00 */
[----:B------:R-:W2:Y:S01]  /*16ab0*/  @P1 MUFU.RCP R8, R9 ;  /* 0x0000000900081308 */ /* 0x000ea20000001000 */
[C---:B-1----:R-:W-:Y:S01]  /*16ac0*/  FMUL.FTZ R154, R6.reuse, R154 ;  /* 0x0000009a069a7220 */ /* 0x042fe20000410000 */
[----:B------:R-:W-:Y:S01]  /*16ad0*/  PLOP3.LUT P1, PT, PT, PT, PT, 0x8, 0x0 ;  /* 0x000000000000781c */ /* 0x000fe20003f2e170 */
[C---:B------:R-:W-:Y:S02]  /*16ae0*/  FMUL.FTZ R155, R6.reuse, R155 ;  /* 0x0000009b069b7220 */ /* 0x040fe40000410000 */
[C---:B------:R-:W-:Y:S02]  /*16af0*/  FMUL.FTZ R150, R6.reuse, R150 ;  /* 0x0000009606967220 */ /* 0x040fe40000410000 */
[----:B------:R-:W-:-:S02]  /*16b00*/  FMUL.FTZ R151, R6, R151 ;  /* 0x0000009706977220 */ /* 0x000fc40000410000 */
[----:B---3--:R-:W-:Y:S02]  /*16b10*/  @P0 FMUL.FTZ R0, R3, 0.69314718246459960938 ;  /* 0x3f31721803000820 */ /* 0x008fe40000410000 */
[----:B------:R-:W-:Y:S02]  /*16b20*/  @P0 FMUL.FTZ R3, R10, c[0x0][0x2d0] ;  /* 0x0000b4000a030a20 */ /* 0x000fe40000410000 */
[C---:B------:R-:W-:Y:S02]  /*16b30*/  FMUL.FTZ R146, R6.reuse, R146 ;  /* 0x0000009206927220 */ /* 0x040fe40000410000 */
[----:B------:R-:W-:Y:S02]  /*16b40*/  FMUL.FTZ R147, R6, R147 ;  /* 0x0000009306937220 */ /* 0x000fe40000410000 */
[C---:B--2---:R-:W-:Y:S02]  /*16b50*/  FMUL.FTZ R152, R8.reuse, R152 ;  /* 0x0000009808987220 */ /* 0x044fe40000410000 */
        /* <DEDUP_REMOVED lines=121> */
[----:B------:R-:W-:Y:S02]  /*172f0*/  @P0 FFMA.FTZ R7, R3, R2, R0 ;  /* 0x0000000203070223 */ /* 0x000fe40000010000 */
.L_x_1071:
[----:B--2---:R-:W-:Y:S01]  /*17300*/  SHF.R.S32.HI R0, RZ, 0x1f, R223 ;  /* 0x0000001fff007819 */ /* 0x004fe200000114df */
[----:B------:R-:W-:Y:S05]  /*17310*/  @P1 BRA `(.L_x_1139) ;  /* 0x00001a9000001947 */ /* 0x000fea0003800000 */
[----:B------:R-:W1:Y:S01]  /*17320*/  S2R R2, SR_TID.X ;  /* 0x0000000000027919 */ /* 0x000e620000002100 */
[----:B------:R-:W-:Y:S01]  /*17330*/  F2FP.BF16.PACK_AB R5, R8, R5 ;  /* 0x000000050805723e */ /* 0x000fe200000010ff */
[----:B------:R-:W-:Y:S01]  /*17340*/  WARPSYNC 0xffffffff ;  /* 0xffffffff00007948 */ /* 0x000fe20003800000 */
        /* <DEDUP_REMOVED lines=18> */
[----:B------:R-:W-:Y:S02]  /*17470*/  F2FP.BF16.PACK_AB R28, R29, R28 ;  /* 0x0000001c1d1c723e */ /* 0x000fe400000010ff */
[----:B------:R-:W-:Y:S02]  /*17480*/  LEA.HI R10, R10, R11, RZ, 0x3 ;  /* 0x0000000b0a0a7211 */ /* 0x000fe400078f18ff */
[----:B------:R-:W-:Y:S02]  /*17490*/  F2FP.BF16.PACK_AB R30, R31, R30 ;  /* 0x0000001e1f1e723e */ /* 0x000fe400000010ff */
[----:B------:R-:W-:Y:S02]  /*174a0*/  LOP3.LUT R10, R10, 0xfffffff8, RZ, 0xc0, !PT ;  /* 0xfffffff80a0a7812 */ /* 0x000fe400078ec0ff */
[----:B------:R-:W-:-:S02]  /*174b0*/  F2FP.BF16.PACK_AB R32, R33, R32 ;  /* 0x000000202120723e */ /* 0x000fc400000010ff */
[----:B------:R-:W-:Y:S01]  /*174c0*/  F2FP.BF16.PACK_AB R34, R35, R34 ;  /* 0x000000222322723e */ /* 0x000fe200000010ff */
[----:B------:R-:W-:Y:S01]  /*174d0*/  IMAD.IADD R10, R11, 0x1, -R10 ;  /* 0x000000010b0a7824 */ /* 0x000fe200078e0a0a */
[----:B------:R-:W-:Y:S02]  /*174e0*/  LOP3.LUT R11, R6, 0xfffffffc, RZ, 0xc0, !PT ;  /* 0xfffffffc060b7812 */ /* 0x000fe400078ec0ff */
[----:B------:R-:W-:Y:S01]  /*174f0*/  SHF.R.S32.HI R6, RZ, 0x5, R8 ;  /* 0x00000005ff067819 */ /* 0x000fe20000011408 */
        /* <DEDUP_REMOVED lines=127> */
[----:B------:R-:W-:Y:S04]  /*17cf0*/  STS [R17+0xc480], R110 ;  /* 0x00c4806e11007388 */ /* 0x000fe80000000800 */
[----:B------:R-:W-:Y:S04]  /*17d00*/  STS [R19+0xc000], R112 ;  /* 0x00c0007013007388 */ /* 0x000fe80000000800 */
        /* <DEDUP_REMOVED lines=13> */
[----:B---3--:R-:W-:-:S03]  /*17de0*/  @P1 IMAD.WIDE R18, R226, R9, c[0x0][0x508] ;  /* 0x00014200e2121625 */ /* 0x008fc600078e0209 */
[----:B------:R-:W2:Y:S04]  /*17df0*/  @P0 LDG.E R17, [R14.64] ;  /* 0x000000120e110981 */ /* 0x000ea8000c1e1900 */
        /* <DEDUP_REMOVED lines=9> */
.L_x_1140:
[----:B----4-:R-:W-:Y:S01]  /*17e90*/  LOP3.LUT R9, R8, 0xffffffe0, RZ, 0xc0, !PT ;  /* 0xffffffe008097812 */ /* 0x010fe200078ec0ff */
[----:B------:R-:W1:Y:S01]  /*17ea0*/  S2R R75, SR_CTAID.X ;  /* 0x00000000004b7919 */ /* 0x000e620000002500 */
[----:B------:R-:W-:Y:S01]  /*17eb0*/  SHF.R.S32.HI R15, RZ, 0x1f, R6 ;  /* 0x0000001fff0f7819 */ /* 0x000fe20000011406 */
[----:B------:R-:W-:Y:S01]  /*17ec0*/  IMAD.MOV.U32 R8, RZ, RZ, c[0x0][0x4e8] ;  /* 0x00013a00ff087624 */ /* 0x000fe200078e00ff */
[----:B------:R-:W-:Y:S01]  /*17ed0*/  MOV R18, R12 ;  /* 0x0000000c00127202 */ /* 0x000fe20000000f00 */
[----:B------:R-:W-:Y:S01]  /*17ee0*/  IMAD.IADD R14, R2, 0x1, -R9 ;  /* 0x00000001020e7824 */ /* 0x000fe200078e0a09 */
[----:B------:R-:W-:Y:S01]  /*17ef0*/  LEA.HI R15, R15, R6, RZ, 0x3 ;  /* 0x000000060f0f7211 */ /* 0x000fe200078f18ff */
[----:B------:R-:W-:Y:S01]  /*17f00*/  IMAD.MOV.U32 R19, RZ, RZ, R13 ;  /* 0x000000ffff137224 */ /* 0x000fe200078e000d */
[----:B------:R-:W-:Y:S01]  /*17f10*/  LEA.HI R9, R11, R11, RZ, 0x1 ;  /* 0x0000000b0b097211 */ /* 0x000fe200078f08ff */
[----:B------:R-:W-:Y:S01]  /*17f20*/  BSSY B0, `(.L_x_1141) ;  /* 0x000008b000007945 */ /* 0x000fe20003800000 */
[----:B------:R-:W-:Y:S01]  /*17f30*/  SHF.R.S32.HI R17, RZ, 0x1f, R14 ;  /* 0x0000001fff117819 */ /* 0x000fe2000001140e */
[----:B------:R-:W-:Y:S01]  /*17f40*/  IMAD.WIDE.U32 R18, R223, c[0x0][0x490], R18 ;  /* 0x00012400df127a25 */ /* 0x000fe200078e0012 */
[----:B------:R-:W-:-:S02]  /*17f50*/  LOP3.LUT R15, R15, 0xffffff8, RZ, 0xc0, !PT ;  /* 0x0ffffff80f0f7812 */ /* 0x000fc400078ec0ff */
[----:B------:R-:W-:Y:S02]  /*17f60*/  LEA.HI R10, R17, R14, RZ, 0x2 ;  /* 0x0000000e110a7211 */ /* 0x000fe400078f10ff */
[----:B------:R-:W-:Y:S02]  /*17f70*/  IADD3 R6, R6, -R15, RZ ;  /* 0x8000000f06067210 */ /* 0x000fe40007ffe0ff */
[----:B------:R-:W-:Y:S02]  /*17f80*/  LOP3.LUT R16, R9, 0x1ffffffe, RZ, 0xc0, !PT ;  /* 0x1ffffffe09107812 */ /* 0x000fe400078ec0ff */
[----:B------:R-:W-:Y:S02]  /*17f90*/  SHF.R.S32.HI R15, RZ, 0x2, R10 ;  /* 0x00000002ff0f7819 */ /* 0x000fe4000001140a */
[----:B------:R-:W-:Y:S01]  /*17fa0*/  ISETP.NE.AND P1, PT, R8, 0x1, PT ;  /* 0x000000010800780c */ /* 0x000fe20003f25270 */
[----:B------:R-:W-:Y:S01]  /*17fb0*/  IMAD.IADD R9, R11, 0x1, -R16 ;  /* 0x000000010b097824 */ /* 0x000fe200078e0a10 */
[CC--:B------:R-:W-:Y:S01]  /*17fc0*/  LEA.HI R16, R3.reuse, R2.reuse, RZ, 0x3 ;  /* 0x0000000203107211 */ /* 0x0c0fe200078f18ff */
[----:B------:R-:W-:Y:S01]  /*17fd0*/  IMAD R6, R6, 0x10, R15 ;  /* 0x0000001006067824 */ /* 0x000fe200078e020f */
[----:B------:R-:W-:Y:S01]  /*17fe0*/  LEA.HI R3, R3, R2, RZ, 0x6 ;  /* 0x0000000203037211 */ /* 0x000fe200078f30ff */
[----:B------:R-:W-:Y:S01]  /*17ff0*/  IMAD R11, R13, c[0x0][0x3a0], RZ ;  /* 0x0000e8000d0b7a24 */ /* 0x000fe200078e02ff */
[----:B------:R-:W-:Y:S01]  /*18000*/  LOP3.LUT P2, RZ, R14, 0x3, RZ, 0xc0, !PT ;  /* 0x000000030eff7812 */ /* 0x000fe2000784c0ff */
[----:B------:R-:W-:Y:S01]  /*18010*/  IMAD R10, R9, 0x8, R6 ;  /* 0x00000008090a7824 */ /* 0x000fe200078e0206 */
[----:B------:R-:W-:Y:S01]  /*18020*/  LOP3.LUT R9, R16, 0xfffffff8, RZ, 0xc0, !PT ;  /* 0xfffffff810097812 */ /* 0x000fe200078ec0ff */
[C---:B------:R-:W-:Y:S01]  /*18030*/  IMAD R11, R12.reuse, c[0x0][0x3a4], R11 ;  /* 0x0000e9000c0b7a24 */ /* 0x040fe200078e020b */
[----:B------:R-:W-:Y:S01]  /*18040*/  SHF.R.S32.HI R16, RZ, 0x3, R16 ;  /* 0x00000003ff107819 */ /* 0x000fe20000011410 */
[----:B------:R-:W-:Y:S01]  /*18050*/  IMAD.WIDE.U32 R12, R12, c[0x0][0x3a0], RZ ;  /* 0x0000e8000c0c7a25 */ /* 0x000fe200078e00ff */
[----:B-1----:R-:W-:-:S03]  /*18060*/  LEA R10, R75, R10, 0x7 ;  /* 0x0000000a4b0a7211 */ /* 0x002fc600078e38ff */
[----:B------:R-:W-:Y:S01]  /*18070*/  IMAD R8, R0, c[0x0][0x490], RZ ;  /* 0x0001240000087a24 */ /* 0x000fe200078e02ff */
[----:B------:R-:W-:Y:S01]  /*18080*/  IADD3 R13, R13, R11, RZ ;  /* 0x0000000b0d0d7210 */ /* 0x000fe20007ffe0ff */
[----:B------:R-:W-:-:S04]  /*18090*/  @P1 IMAD.HI.U32 R11, R10, c[0x0][0x4ec], RZ ;  /* 0x00013b000a0b1a27 */ /* 0x000fc800078e00ff */
[----:B------:R-:W-:Y:S02]  /*180a0*/  IMAD R15, R223, c[0x0][0x494], R8 ;  /* 0x00012500df0f7a24 */ /* 0x000fe400078e0208 */
[----:B------:R-:W-:Y:S01]  /*180b0*/  IMAD.IADD R9, R2, 0x1, -R9 ;  /* 0x0000000102097824 */ /* 0x000fe200078e0a09 */
[----:B------:R-:W-:Y:S01]  /*180c0*/  SHF.R.S32.HI R2, RZ, 0x1f, R226 ;  /* 0x0000001fff027819 */ /* 0x000fe200000114e2 */
[----:B------:R-:W-:Y:S01]  /*180d0*/  IMAD.MOV.U32 R8, RZ, RZ, R10 ;  /* 0x000000ffff087224 */ /* 0x000fe200078e000a */
[----:B------:R-:W-:Y:S01]  /*180e0*/  @P1 SHF.R.U32.HI R8, RZ, c[0x0][0x4f0], R11 ;  /* 0x00013c00ff081a19 */ /* 0x000fe2000001160b */
[----:B------:R-:W-:Y:S01]  /*180f0*/  IMAD.IADD R19, R19, 0x1, R15 ;  /* 0x0000000113137824 */ /* 0x000fe200078e020f */
[----:B------:R-:W-:Y:S01]  /*18100*/  SEL R226, R226, RZ, !P0 ;  /* 0x000000ffe2e27207 */ /* 0x000fe20004000000 */
[----:B------:R-:W-:Y:S01]  /*18110*/  IMAD R0, R0, c[0x0][0x3e8], RZ ;  /* 0x0000fa0000007a24 */ /* 0x000fe200078e02ff */
[----:B------:R-:W-:Y:S01]  /*18120*/  SEL R2, R2, RZ, !P0 ;  /* 0x000000ff02027207 */ /* 0x000fe20004000000 */
[----:B------:R-:W-:-:S02]  /*18130*/  IMAD.MOV R11, RZ, RZ, -R8 ;  /* 0x000000ffff0b7224 */ /* 0x000fc400078e0a08 */
[----:B------:R-:W-:Y:S01]  /*18140*/  IMAD R15, R223, c[0x0][0x3ec], R0 ;  /* 0x0000fb00df0f7a24 */ /* 0x000fe200078e0200 */
[----:B------:R-:W-:Y:S01]  /*18150*/  LEA R0, R9, R16, 0x5 ;  /* 0x0000001009007211 */ /* 0x000fe200078e28ff */
[----:B------:R-:W-:-:S04]  /*18160*/  IMAD.WIDE.U32 R12, R223, c[0x0][0x3e8], R12 ;  /* 0x0000fa00df0c7a25 */ /* 0x000fc800078e000c */
[----:B------:R-:W-:Y:S01]  /*18170*/  IMAD.WIDE.U32 R18, R226, c[0x0][0x498], R18 ;  /* 0x00012600e2127a25 */ /* 0x000fe200078e0012 */
[----:B------:R-:W-:Y:S02]  /*18180*/  IADD3 R13, R13, R15, RZ ;  /* 0x0000000f0d0d7210 */ /* 0x000fe40007ffe0ff */
[----:B------:R-:W-:Y:S01]  /*18190*/  SHF.R.S32.HI R15, RZ, 0x1f, R8 ;  /* 0x0000001fff0f7819 */ /* 0x000fe20000011408 */
[----:B------:R-:W-:Y:S01]  /*181a0*/  IMAD R11, R11, c[0x0][0x4e8], R10 ;  /* 0x00013a000b0b7a24 */ /* 0x000fe200078e020a */
[----:B------:R-:W-:Y:S01]  /*181b0*/  IADD3 R20, P0, R8, R18, RZ ;  /* 0x0000001208147210 */ /* 0x000fe20007f1e0ff */
[----:B------:R-:W-:Y:S02]  /*181c0*/  IMAD R17, R2, c[0x0][0x498], RZ ;  /* 0x0001260002117a24 */ /* 0x000fe400078e02ff */
[----:B------:R-:W-:Y:S01]  /*181d0*/  IMAD R10, R75, 0x80, R0 ;  /* 0x000000804b0a7824 */ /* 0x000fe200078e0200 */
[----:B------:R-:W-:Y:S01]  /*181e0*/  SHF.R.S32.HI R18, RZ, 0x1f, R11 ;  /* 0x0000001fff127819 */ /* 0x000fe2000001140b */
[----:B------:R-:W-:-:S02]  /*181f0*/  IMAD R14, R226, c[0x0][0x49c], R17 ;  /* 0x00012700e20e7a24 */ /* 0x000fc400078e0211 */
        /* <DEDUP_REMOVED lines=31> */
[----:B------:R-:W-:-:S02]  /*183f0*/  IMAD R19, R19, c[0x0][0x4e8], R10 ;  /* 0x00013a0013137a24 */ /* 0x000fc400078e020a */
[C---:B------:R-:W-:Y:S01]  /*18400*/  IMAD R21, R8.reuse, c[0x0][0x3e4], R21 ;  /* 0x0000f90008157a24 */ /* 0x040fe200078e0215 */
[-C--:B------:R-:W-:Y:S01]  /*18410*/  ISETP.GE.OR P1, PT, R9, R2.reuse, P2 ;  /* 0x000000020900720c */ /* 0x080fe20001726670 */
[----:B------:R-:W-:Y:S01]  /*18420*/  IMAD.WIDE.U32 R12, R8, c[0x0][0x3e0], R12 ;  /* 0x0000f800080c7a25 */ /* 0x000fe200078e000c */
[----:B------:R-:W-:Y:S02]  /*18430*/  ISETP.GE.OR P0, PT, R5, R2, P2 ;  /* 0x000000020500720c */ /* 0x000fe40001706670 */
[----:B------:R-:W-:Y:S01]  /*18440*/  SHF.L.U32 R8, R3, 0x3, RZ ;  /* 0x0000000303087819 */ /* 0x000fe200000006ff */
[----:B------:R-:W-:Y:S01]  /*18450*/  IMAD.IADD R13, R13, 0x1, R21 ;  /* 0x000000010d0d7824 */ /* 0x000fe200078e0215 */
[----:B------:R-:W-:Y:S02]  /*18460*/  SHF.R.S32.HI R6, RZ, 0x1f, R19 ;  /* 0x0000001fff067819 */ /* 0x000fe40000011413 */
[----:B------:R-:W-:-:S03]  /*18470*/  LOP3.LUT R8, R15, 0x7ffffe00, R8, 0xf8, !PT ;  /* 0x7ffffe000f087812 */ /* 0x000fc600078ef808 */
[----:B------:R-:W-:Y:S01]  /*18480*/  IMAD R6, R6, c[0x0][0x3d8], RZ ;  /* 0x0000f60006067a24 */ /* 0x000fe200078e02ff */
[----:B------:R-:W-:Y:S01]  /*18490*/  SHF.L.U32 R76, R8, 0x1, RZ ;  /* 0x00000001084c7819 */ /* 0x000fe200000006ff */
[----:B-1----:R1:W-:Y:S02]  /*184a0*/  @!P1 ST.E [R32.64], R4 ;  /* 0x0000000420009985 */ /* 0x0023e4000c101912 */
[C---:B------:R-:W-:Y:S02]  /*184b0*/  IMAD R3, R19.reuse, c[0x0][0x3dc], R6 ;  /* 0x0000f70013037a24 */ /* 0x040fe400078e0206 */
[----:B------:R-:W-:Y:S01]  /*184c0*/  IMAD.WIDE.U32 R18, R19, c[0x0][0x3d8], R12 ;  /* 0x0000f60013127a25 */ /* 0x000fe200078e000c */
[----:B--2---:R1:W-:Y:S03]  /*184d0*/  @!P0 ST.E [R34.64], R7 ;  /* 0x0000000722008985 */ /* 0x0043e6000c101912 */
[----:B------:R-:W-:Y:S01]  /*184e0*/  IMAD.IADD R3, R19, 0x1, R3 ;  /* 0x0000000113037824 */ /* 0x000fe200078e0203 */
[----:B------:R1:W2:Y:S01]  /*184f0*/  LDS.128 R60, [R76+0x1080] ;  /* 0x001080004c3c7984 */ /* 0x0002a20000000c00 */
[----:B------:R-:W-:-:S03]  /*18500*/  LEA R74, P0, R18, c[0x0][0x380], 0x1 ;  /* 0x0000e000124a7a11 */ /* 0x000fc600078008ff */
[----:B------:R1:W3:Y:S01]  /*18510*/  LDS.128 R56, [R76+0x2080] ;  /* 0x002080004c387984 */ /* 0x0002e20000000c00 */
[----:B------:R-:W-:Y:S02]  /*18520*/  LEA.HI.X R73, R18, c[0x0][0x384], R3, 0x1, P0 ;  /* 0x0000e10012497a11 */ /* 0x000fe400000f0c03 */
[----:B------:R-:W-:Y:S01]  /*18530*/  ISETP.GE.AND P0, PT, R75, R2, PT ;  /* 0x000000024b00720c */ /* 0x000fe20003f06270 */
        /* <DEDUP_REMOVED lines=41> */
.L_x_1142:
[----:B--234-:R-:W-:Y:S05]  /*187d0*/  BSYNC B0 ;  /* 0x0000000000007941 */ /* 0x01cfea0003800000 */
.L_x_1141:
        /* <DEDUP_REMOVED lines=30> */
.L_x_1144:
[----:B------:R-:W-:Y:S05]  /*189c0*/  BSYNC B0 ;  /* 0x0000000000007941 */ /* 0x000fea0003800000 */
.L_x_1143:
        /* <DEDUP_REMOVED lines=30> */
.L_x_1146:
[----:B------:R-:W-:Y:S05]  /*18bb0*/  BSYNC B0 ;  /* 0x0000000000007941 */ /* 0x000fea0003800000 */
.L_x_1145:
        /* <DEDUP_REMOVED lines=31> */
.L_x_1139:
        /* <DEDUP_REMOVED lines=18> */
.L_x_1147:
        /* <DEDUP_REMOVED lines=41> */
.L_x_1149:
[----:B------:R-:W-:Y:S05]  /*19160*/  BSYNC B0 ;  /* 0x0000000000007941 */ /* 0x000fea0003800000 */
.L_x_1148:
[----:B-1----:R-:W1:Y:S01]  /*19170*/  S2R R4, SR_CTAID.X ;  /* 0x0000000000047919 */ /* 0x002e620000002500 */
[----:B------:R-:W-:Y:S01]  /*19180*/  SHF.R.S32.HI R6, RZ, 0x1f, R3 ;  /* 0x0000001fff067819 */ /* 0x000fe20000011403 */
[----:B------:R-:W-:Y:S01]  /*19190*/  IMAD R7, R11, c[0x0][0x3a0], RZ ;  /* 0x0000e8000b077a24 */ /* 0x000fe200078e02ff */
[----:B------:R-:W-:Y:S01]  /*191a0*/  MOV R8, c[0x0][0x4e8] ;  /* 0x00013a0000087a02 */ /* 0x000fe20000000f00 */
[----:B------:R-:W-:Y:S01]  /*191b0*/  IMAD.WIDE.U32 R12, R10, c[0x0][0x3a0], RZ ;  /* 0x0000e8000a0c7a25 */ /* 0x000fe200078e00ff */
[----:B------:R-:W-:Y:S02]  /*191c0*/  LEA.HI R6, R6, R3, RZ, 0x3 ;  /* 0x0000000306067211 */ /* 0x000fe400078f18ff */
[----:B------:R-:W-:Y:S01]  /*191d0*/  ISETP.NE.AND P0, PT, R8, 0x1, PT ;  /* 0x000000010800780c */ /* 0x000fe20003f05270 */
[----:B------:R-:W-:Y:S01]  /*191e0*/  IMAD R7, R10, c[0x0][0x3a4], R7 ;  /* 0x0000e9000a077a24 */ /* 0x000fe200078e0207 */
[----:B------:R-:W-:Y:S01]  /*191f0*/  LOP3.LUT R10, R6, 0xfffffff8, RZ, 0xc0, !PT ;  /* 0xfffffff8060a7812 */ /* 0x000fe200078ec0ff */
[----:B------:R-:W-:-:S02]  /*19200*/  IMAD R0, R0, c[0x0][0x3e8], RZ ;  /* 0x0000fa0000007a24 */ /* 0x000fc400078e02ff */
[----:B------:R-:W-:Y:S01]  /*19210*/  IMAD R5, R5, c[0x0][0x3f0], RZ ;  /* 0x0000fc0005057a24 */ /* 0x000fe200078e02ff */
[----:B------:R-:W-:Y:S01]  /*19220*/  IADD3 R13, R13, R7, RZ ;  /* 0x000000070d0d7210 */ /* 0x000fe20007ffe0ff */
[----:B------:R-:W-:Y:S01]  /*19230*/  IMAD.IADD R10, R3, 0x1, -R10 ;  /* 0x00000001030a7824 */ /* 0x000fe200078e0a0a */
[----:B------:R-:W-:Y:S01]  /*19240*/  SHF.R.S32.HI R3, RZ, 0x3, R6 ;  /* 0x00000003ff037819 */ /* 0x000fe20000011406 */
[C---:B------:R-:W-:Y:S02]  /*19250*/  IMAD R0, R223.reuse, c[0x0][0x3ec], R0 ;  /* 0x0000fb00df007a24 */ /* 0x040fe400078e0200 */
[----:B------:R-:W-:Y:S01]  /*19260*/  IMAD.WIDE.U32 R12, R223, c[0x0][0x3e8], R12 ;  /* 0x0000fa00df0c7a25 */ /* 0x000fe200078e000c */
[----:B------:R-:W-:-:S03]  /*19270*/  LEA R7, R10, R3, 0x5 ;  /* 0x000000030a077211 */ /* 0x000fc600078e28ff */
[----:B------:R-:W-:Y:S01]  /*19280*/  IMAD R5, R226, c[0x0][0x3f4], R5 ;  /* 0x0000fd00e2057a24 */ /* 0x000fe200078e0205 */
[----:B------:R-:W-:Y:S01]  /*19290*/  IADD3 R13, R0, R13, RZ ;  /* 0x0000000d000d7210 */ /* 0x000fe20007ffe0ff */
[----:B-1----:R-:W-:-:S04]  /*192a0*/  IMAD R7, R4, 0x80, R7 ;  /* 0x0000008004077824 */ /* 0x002fc800078e0207 */
[----:B------:R-:W-:Y:S01]  /*192b0*/  @P0 IMAD.HI.U32 R0, R7, c[0x0][0x4ec], RZ ;  /* 0x00013b0007000a27 */ /* 0x000fe200078e00ff */
[----:B------:R-:W-:-:S03]  /*192c0*/  MOV R6, R7 ;  /* 0x0000000700067202 */ /* 0x000fc60000000f00 */
[----:B------:R-:W-:Y:S01]  /*192d0*/  IMAD.WIDE.U32 R12, R226, c[0x0][0x3f0], R12 ;  /* 0x0000fc00e20c7a25 */ /* 0x000fe200078e000c */
[----:B------:R-:W-:-:S04]  /*192e0*/  @P0 SHF.R.U32.HI R6, RZ, c[0x0][0x4f0], R0 ;  /* 0x00013c00ff060a19 */ /* 0x000fc80000011600 */
[--C-:B------:R-:W-:Y:S01]  /*192f0*/  SHF.R.S32.HI R8, RZ, 0x1f, R6.reuse ;  /* 0x0000001fff087819 */ /* 0x100fe20000011406 */
[----:B------:R-:W-:Y:S01]  /*19300*/  IMAD.MOV R0, RZ, RZ, -R6 ;  /* 0x000000ffff007224 */ /* 0x000fe200078e0a06 */
[----:B------:R-:W-:-:S03]  /*19310*/  IADD3 R13, R13, R5, RZ ;  /* 0x000000050d0d7210 */ /* 0x000fc60007ffe0ff */
[----:B------:R-:W-:Y:S02]  /*19320*/  IMAD R5, R8, c[0x0][0x3e0], RZ ;  /* 0x0000f80008057a24 */ /* 0x000fe400078e02ff */
[----:B------:R-:W-:Y:S02]  /*19330*/  IMAD R0, R0, c[0x0][0x4e8], R7 ;  /* 0x00013a0000007a24 */ /* 0x000fe400078e0207 */
[----:B------:R-:W-:-:S03]  /*19340*/  IMAD.WIDE.U32 R12, R6, c[0x0][0x3e0], R12 ;  /* 0x0000f800060c7a25 */ /* 0x000fc600078e000c */
[----:B------:R-:W-:Y:S01]  /*19350*/  SHF.R.S32.HI R7, RZ, 0x1f, R0 ;  /* 0x0000001fff077819 */ /* 0x000fe20000011400 */
[----:B------:R-:W-:Y:S02]  /*19360*/  IMAD R5, R6, c[0x0][0x3e4], R5 ;  /* 0x0000f90006057a24 */ /* 0x000fe400078e0205 */
[----:B------:R-:W-:Y:S02]  /*19370*/  IMAD.SHL.U32 R6, R10, 0x8, RZ ;  /* 0x000000080a067824 */ /* 0x000fe400078e00ff */
[----:B------:R-:W-:Y:S01]  /*19380*/  IMAD R7, R7, c[0x0][0x3d8], RZ ;  /* 0x0000f60007077a24 */ /* 0x000fe200078e02ff */
[----:B------:R-:W-:Y:S02]  /*19390*/  IADD3 R13, R13, R5, RZ ;  /* 0x000000050d0d7210 */ /* 0x000fe40007ffe0ff */
[----:B------:R-:W-:Y:S01]  /*193a0*/  IADD3 R5, R6, 0x40, RZ ;  /* 0x0000004006057810 */ /* 0x000fe20007ffe0ff */
[C---:B------:R-:W-:Y:S02]  /*193b0*/  IMAD R7, R0.reuse, c[0x0][0x3dc], R7 ;  /* 0x0000f70000077a24 */ /* 0x040fe400078e0207 */
[----:B------:R-:W-:Y:S01]  /*193c0*/  IMAD.WIDE.U32 R12, R0, c[0x0][0x3d8], R12 ;  /* 0x0000f600000c7a25 */ /* 0x000fe200078e000c */
[----:B------:R-:W-:-:S02]  /*193d0*/  LEA R0, R4, R3, 0x7 ;  /* 0x0000000304007211 */ /* 0x000fc400078e38ff */
[----:B------:R-:W-:Y:S02]  /*193e0*/  IADD3 R4, R6, 0x80, RZ ;  /* 0x0000008006047810 */ /* 0x000fe40007ffe0ff */
[----:B------:R-:W-:Y:S02]  /*193f0*/  IADD3 R7, R13, R7, RZ ;  /* 0x000000070d077210 */ /* 0x000fe40007ffe0ff */
[----:B------:R-:W-:Y:S02]  /*19400*/  LEA R8, P0, R12, c[0x0][0x380], 0x1 ;  /* 0x0000e0000c087a11 */ /* 0x000fe400078008ff */
[----:B------:R-:W-:Y:S02]  /*19410*/  IADD3 R3, R6, 0xc0, RZ ;  /* 0x000000c006037810 */ /* 0x000fe40007ffe0ff */
[----:B------:R-:W-:Y:S01]  /*19420*/  LEA.HI.X R7, R12, c[0x0][0x384], R7, 0x1, P0 ;  /* 0x0000e1000c077a11 */ /* 0x000fe200000f0c07 */
[----:B------:R-:W-:Y:S06]  /*19430*/  BRA.DIV ~URZ, `(.L_x_1150) ;  /* 0x00000c527f007947 */ /* 0x000fec000b800000 */
[----:B------:R1:W2:Y:S02]  /*19440*/  SHFL.IDX PT, R9, R7, RZ, 0x181f ;  /* 0x00181fff07097589 */ /* 0x0002a400000e0000 */
.L_x_1170:
[----:B------:R-:W-:Y:S05]  /*19450*/  BRA.DIV ~URZ, `(.L_x_1151) ;  /* 0x00000cb27f007947 */ /* 0x000fea000b800000 */
[----:B------:R3:W4:Y:S02]  /*19460*/  SHFL.IDX PT, R12, R8, RZ, 0x181f ;  /* 0x00181fff080c7589 */ /* 0x00072400000e0000 */
.L_x_1171:
[----:B-----5:R-:W-:Y:S01]  /*19470*/  IMAD R15, R2, c[0x0][0x4e8], RZ ;  /* 0x00013a00020f7a24 */ /* 0x020fe200078e02ff */
[----:B------:R-:W-:Y:S01]  /*19480*/  BSSY B0, `(.L_x_1152) ;  /* 0x0000019000007945 */ /* 0x000fe20003800000 */
[----:B--2---:R-:W-:-:S03]  /*19490*/  MOV R13, R9 ;  /* 0x00000009000d7202 */ /* 0x004fc60000000f00 */
[----:B------:R-:W-:-:S13]  /*194a0*/  ISETP.GE.AND P0, PT, R0, R15, PT ;  /* 0x0000000f0000720c */ /* 0x000fda0003f06270 */
        /* <DEDUP_REMOVED lines=9> */
[----:B----4-:R-:W-:Y:S01]  /*19540*/  @!P3 IMAD.WIDE R16, R6, 0x2, R12 ;  /* 0x000000020610b825 */ /* 0x010fe200078e020c */
        /* <DEDUP_REMOVED lines=12> */
.L_x_1153:
[----:B------:R-:W-:Y:S05]  /*19610*/  BSYNC B0 ;  /* 0x0000000000007941 */ /* 0x000fea0003800000 */
.L_x_1152:
[----:B------:R-:W-:Y:S05]  /*19620*/  BRA.DIV ~URZ, `(.L_x_1154) ;  /* 0x00000b627f007947 */ /* 0x000fea000b800000 */
[----:B------:R1:W2:Y:S04]  /*19630*/  SHFL.IDX PT, R9, R7, 0x1, 0x181f ;  /* 0x00381f0007097f89 */ /* 0x0002a800000e0000 */
[----:B--2-4-:R1:W2:Y:S02]  /*19640*/  SHFL.IDX PT, R12, R8, 0x1, 0x181f ;  /* 0x00381f00080c7f89 */ /* 0x0142a400000e0000 */
.L_x_1172:
[----:B------:R-:W-:Y:S01]  /*19650*/  IADD3 R2, R0, 0x20, RZ ;  /* 0x0000002000027810 */ /* 0x000fe20007ffe0ff */
[----:B------:R-:W-:Y:S01]  /*19660*/  BSSY B0, `(.L_x_1155) ;  /* 0x0000019000007945 */ /* 0x000fe20003800000 */
[----:B------:R-:W-:-:S02]  /*19670*/  IMAD.MOV.U32 R13, RZ, RZ, R9 ;  /* 0x000000ffff0d7224 */ /* 0x000fc400078e0009 */
        /* <DEDUP_REMOVED lines=10> */
[----:B--2---:R-:W-:Y:S01]  /*19720*/  @!P3 IMAD.WIDE R16, R6, 0x2, R12 ;  /* 0x000000020610b825 */ /* 0x004fe200078e020c */
        /* <DEDUP_REMOVED lines=12> */
.L_x_1156:
[----:B------:R-:W-:Y:S05]  /*197f0*/  BSYNC B0 ;  /* 0x0000000000007941 */ /* 0x000fea0003800000 */
.L_x_1155:
[----:B------:R-:W-:Y:S05]  /*19800*/  BRA.DIV ~URZ, `(.L_x_1157) ;  /* 0x00000a727f007947 */ /* 0x000fea000b800000 */
[----:B------:R4:W1:Y:S02]  /*19810*/  SHFL.IDX PT, R9, R7, 0x2, 0x181f ;  /* 0x00581f0007097f89 */ /* 0x00086400000e0000 */
.L_x_1173:
[----:B------:R-:W-:Y:S05]  /*19820*/  BRA.DIV ~URZ, `(.L_x_1158) ;  /* 0x00000ad27f007947 */ /* 0x000fea000b800000 */
[----:B--2---:R2:W3:Y:S02]  /*19830*/  SHFL.IDX PT, R12, R8, 0x2, 0x181f ;  /* 0x00581f00080c7f89 */ /* 0x0044e400000e0000 */
.L_x_1174:
[----:B------:R-:W-:Y:S01]  /*19840*/  IADD3 R2, R0, 0x40, RZ ;  /* 0x0000004000027810 */ /* 0x000fe20007ffe0ff */
[----:B------:R-:W-:Y:S01]  /*19850*/  BSSY B0, `(.L_x_1159) ;  /* 0x0000019000007945 */ /* 0x000fe20003800000 */
[----:B-1----:R-:W-:-:S02]  /*19860*/  IMAD.MOV.U32 R13, RZ, RZ, R9 ;  /* 0x000000ffff0d7224 */ /* 0x002fc400078e0009 */
        /* <DEDUP_REMOVED lines=10> */
[----:B---3--:R-:W-:Y:S01]  /*19910*/  @!P3 IMAD.WIDE R16, R6, 0x2, R12 ;  /* 0x000000020610b825 */ /* 0x008fe200078e020c */
        /* <DEDUP_REMOVED lines=12> */
.L_x_1160:
[----:B------:R-:W-:Y:S05]  /*199e0*/  BSYNC B0 ;  /* 0x0000000000007941 */ /* 0x000fea0003800000 */
.L_x_1159:
[----:B------:R-:W-:Y:S05]  /*199f0*/  BRA.DIV ~URZ, `(.L_x_1161) ;  /* 0x000009827f007947 */ /* 0x000fea000b800000 */
[----:B----4-:R-:W4:Y:S04]  /*19a00*/  SHFL.IDX PT, R7, R7, 0x3, 0x181f ;  /* 0x00781f0007077f89 */ /* 0x010f2800000e0000 */
[----:B-1----:R1:W2:Y:S02]  /*19a10*/  SHFL.IDX PT, R16, R8, 0x3, 0x181f ;  /* 0x00781f0008107f89 */ /* 0x0022a400000e0000 */
.L_x_1175:
[----:B------:R-:W-:Y:S01]  /*19a20*/  IADD3 R0, R0, 0x60, RZ ;  /* 0x0000006000007810 */ /* 0x000fe20007ffe0ff */
[----:B----4-:R-:W-:-:S03]  /*19a30*/  IMAD.MOV.U32 R17, RZ, RZ, R7 ;  /* 0x000000ffff117224 */ /* 0x010fc600078e0007 */
[----:B------:R-:W-:-:S13]  /*19a40*/  ISETP.GE.AND P0, PT, R0, R15, PT ;  /* 0x0000000f0000720c */ /* 0x000fda0003f06270 */
[----:B------:R-:W-:Y:S05]  /*19a50*/  @P0 EXIT ;  /* 0x000000000000094d */ /* 0x000fea0003800000 */
[----:B------:R-:W-:Y:S02]  /*19a60*/  ISETP.GE.AND P1, PT, R5, c[0x0][0x3c8], PT ;  /* 0x0000f20005007a0c */ /* 0x000fe40003f26270 */
[----:B------:R-:W-:Y:S02]  /*19a70*/  ISETP.GE.AND P0, PT, R4, c[0x0][0x3c8], PT ;  /* 0x0000f20004007a0c */ /* 0x000fe40003f06270 */
[----:B------:R-:W-:-:S09]  /*19a80*/  ISETP.GE.AND P2, PT, R6, c[0x0][0x3c8], PT ;  /* 0x0000f20006007a0c */ /* 0x000fd20003f46270 */
[----:B------:R-:W-:Y:S02]  /*19a90*/  @!P1 SHF.R.S32.HI R0, RZ, 0x1f, R5 ;  /* 0x0000001fff009819 */ /* 0x000fe40000011405 */
[----:B------:R-:W-:Y:S02]  /*19aa0*/  @!P0 SHF.R.S32.HI R7, RZ, 0x1f, R4 ;  /* 0x0000001fff078819 */ /* 0x000fe40000011404 */
[----:B------:R-:W-:Y:S01]  /*19ab0*/  @!P1 LEA.HI R0, R0, R5, RZ, 0x3 ;  /* 0x0000000500009211 */ /* 0x000fe200078f18ff */
[--C-:B-123--:R-:W-:Y:S01]  /*19ac0*/  @!P2 IMAD.WIDE R8, R6, 0x2, R16.reuse ;  /* 0x000000020608a825 */ /* 0x10efe200078e0210 */
        /* <DEDUP_REMOVED lines=16> */
.L_x_1072:
[----:B--2---:R-:W-:Y:S01]  /*19bd0*/  IMAD.MOV.U32 R14, RZ, RZ, R15 ;  /* 0x000000ffff0e7224 */ /* 0x004fe200078e000f */
[----:B------:R-:W-:Y:S01]  /*19be0*/  MOV R12, 0x181f ;  /* 0x0000181f000c7802 */ /* 0x000fe20000000f00 */
[----:B------:R-:W-:Y:S01]  /*19bf0*/  IMAD.MOV.U32 R13, RZ, RZ, RZ ;  /* 0x000000ffff0d7224 */ /* 0x000fe200078e00ff */
[----:B------:R-:W-:Y:S02]  /*19c00*/  MOV R11, 0xffffffff ;  /* 0xffffffff000b7802 */ /* 0x000fe40000000f00 */
[----:B------:R-:W-:Y:S02]  /*19c10*/  MOV R10, 0x19c30 ;  /* 0x00019c30000a7802 */ /* 0x000fe40000000f00 */
[----:B------:R-:W-:Y:S05]  /*19c20*/  CALL.REL.NOINC `($__internal_3_$__cuda_sm70_shflsync_idx_p) ;  /* 0x0000ba2000007944 */ /* 0x000fea0003c00000 */
[----:B--2---:R-:W-:Y:S01]  /*19c30*/  MOV R17, R16 ;  /* 0x0000001000117202 */ /* 0x004fe20000000f00 */
[----:B-1----:R-:W-:Y:S05]  /*19c40*/  BRA `(.L_x_1162) ;  /* 0xfffeee3000007947 */ /* 0x002fea000383ffff */
.L_x_1073:
[----:B------:R-:W-:Y:S01]  /*19c50*/  IMAD.MOV.U32 R14, RZ, RZ, R2 ;  /* 0x000000ffff0e7224 */ /* 0x000fe200078e0002 */
[----:B------:R-:W-:Y:S01]  /*19c60*/  MOV R12, 0x181f ;  /* 0x0000181f000c7802 */ /* 0x000fe20000000f00 */
[----:B------:R-:W-:Y:S01]  /*19c70*/  IMAD.MOV.U32 R13, RZ, RZ, RZ ;  /* 0x000000ffff0d7224 */ /* 0x000fe200078e00ff */
[----:B------:R-:W-:-:S02]  /*19c80*/  MOV R11, 0xffffffff ;  /* 0xffffffff000b7802 */ /* 0x000fc40000000f00 */
[----:B------:R-:W-:Y:S02]  /*19c90*/  MOV R10, 0x19cb0 ;  /* 0x00019cb0000a7802 */ /* 0x000fe40000000f00 */
[----:B-12---:R-:W-:Y:S05]  /*19ca0*/  CALL.REL.NOINC `($__internal_3_$__cuda_sm70_shflsync_idx_p) ;  /* 0x0000b9a000007944 */ /* 0x006fea0003c00000 */
[----:B-12---:R-:W-:Y:S05]  /*19cb0*/  BRA `(.L_x_1163) ;  /* 0xfffeede000007947 */ /* 0x006fea000383ffff */
.L_x_1076:
[----:B------:R-:W-:Y:S01]  /*19cc0*/  IMAD.MOV.U32 R14, RZ, RZ, R15 ;  /* 0x000000ffff0e7224 */ /* 0x000fe200078e000f */
[----:B--2---:R-:W-:Y:S01]  /*19cd0*/  MOV R12, 0x181f ;  /* 0x0000181f000c7802 */ /* 0x004fe20000000f00 */
[----:B------:R-:W-:Y:S01]  /*19ce0*/  IMAD.MOV.U32 R13, RZ, RZ, 0x1 ;  /* 0x00000001ff0d7424 */ /* 0x000fe200078e00ff */
[----:B------:R-:W-:Y:S02]  /*19cf0*/  MOV R11, 0xffffffff ;  /* 0xffffffff000b7802 */ /* 0x000fe40000000f00 */
[----:B------:R-:W-:Y:S02]  /*19d00*/  MOV R10, 0x19d20 ;  /* 0x00019d20000a7802 */ /* 0x000fe40000000f00 */
[----:B-1-34-:R-:W-:Y:S05]  /*19d10*/  CALL.REL.NOINC `($__internal_3_$__cuda_sm70_shflsync_idx_p) ;  /* 0x0000b93000007944 */ /* 0x01afea0003c00000 */
[----:B--2---:R-:W-:Y:S01]  /*19d20*/  IMAD.MOV.U32 R17, RZ, RZ, R16 ;  /* 0x000000ffff117224 */ /* 0x004fe200078e0010 */
[----:B-1----:R-:W-:Y:S01]  /*19d30*/  MOV R14, R2 ;  /* 0x00000002000e7202 */ /* 0x002fe20000000f00 */
[----:B------:R-:W-:Y:S01]  /*19d40*/  IMAD.MOV.U32 R13, RZ, RZ, 0x1 ;  /* 0x00000001ff0d7424 */ /* 0x000fe200078e00ff */
[----:B------:R-:W-:Y:S01]  /*19d50*/  MOV R12, 0x181f ;  /* 0x0000181f000c7802 */ /* 0x000fe20000000f00 */
[----:B------:R-:W-:Y:S01]  /*19d60*/  IMAD.MOV.U32 R11, RZ, RZ, -0x1 ;  /* 0xffffffffff0b7424 */ /* 0x000fe200078e00ff */
[----:B------:R-:W-:-:S02]  /*19d70*/  MOV R10, 0x19d90 ;  /* 0x00019d90000a7802 */ /* 0x000fc40000000f00 */
[----:B------:R-:W-:Y:S05]  /*19d80*/  CALL.REL.NOINC `($__internal_3_$__cuda_sm70_shflsync_idx_p) ;  /* 0x0000b8c000007944 */ /* 0x000fea0003c00000 */
[----:B-12---:R-:W-:Y:S05]  /*19d90*/  BRA `(.L_x_1164) ;  /* 0xfffeef3000007947 */ /* 0x006fea000383ffff */
.L_x_1079:
[----:B------:R-:W-:Y:S01]  /*19da0*/  IMAD.MOV.U32 R14, RZ, RZ, R15 ;  /* 0x000000ffff0e7224 */ /* 0x000fe200078e000f */
[----:B-1----:R-:W-:Y:S01]  /*19db0*/  MOV R12, 0x181f ;  /* 0x0000181f000c7802 */ /* 0x002fe20000000f00 */
[----:B------:R-:W-:Y:S01]  /*19dc0*/  IMAD.MOV.U32 R13, RZ, RZ, 0x2 ;  /* 0x00000002ff0d7424 */ /* 0x000fe200078e00ff */
[----:B------:R-:W-:-:S02]  /*19dd0*/  MOV R11, 0xffffffff ;  /* 0xffffffff000b7802 */ /* 0x000fc40000000f00 */
[----:B------:R-:W-:Y:S02]  /*19de0*/  MOV R10, 0x19e00 ;  /* 0x00019e00000a7802 */ /* 0x000fe40000000f00 */
[----:B--234-:R-:W-:Y:S05]  /*19df0*/  CALL.REL.NOINC `($__internal_3_$__cuda_sm70_shflsync_idx_p) ;  /* 0x0000b85000007944 */ /* 0x01cfea0003c00000 */
[----:B--2---:R-:W-:Y:S01]  /*19e00*/  MOV R17, R16 ;  /* 0x0000001000117202 */ /* 0x004fe20000000f00 */
[----:B-1----:R-:W-:Y:S05]  /*19e10*/  BRA `(.L_x_1165) ;  /* 0xfffef0a000007947 */ /* 0x002fea000383ffff */
.L_x_1080:
[----:B------:R-:W-:Y:S01]  /*19e20*/  IMAD.MOV.U32 R14, RZ, RZ, R2 ;  /* 0x000000ffff0e7224 */ /* 0x000fe200078e0002 */
[----:B------:R-:W-:Y:S01]  /*19e30*/  MOV R12, 0x181f ;  /* 0x0000181f000c7802 */ /* 0x000fe20000000f00 */
[----:B------:R-:W-:Y:S01]  /*19e40*/  IMAD.MOV.U32 R13, RZ, RZ, 0x2 ;  /* 0x00000002ff0d7424 */ /* 0x000fe200078e00ff */
[----:B------:R-:W-:Y:S02]  /*19e50*/  MOV R11, 0xffffffff ;  /* 0xffffffff000b7802 */ /* 0x000fe40000000f00 */
[----:B------:R-:W-:Y:S02]  /*19e60*/  MOV R10, 0x19e80 ;  /* 0x00019e80000a7802 */ /* 0x000fe40000000f00 */
[----:B-1234-:R-:W-:Y:S05]  /*19e70*/  CALL.REL.NOINC `($__internal_3_$__cuda_sm70_shflsync_idx_p) ;  /* 0x0000b7d000007944 */ /* 0x01efea0003c00000 */
[----:B-12---:R-:W-:Y:S05]  /*19e80*/  BRA `(.L_x_1166) ;  /* 0xfffef05000007947 */ /* 0x006fea000383ffff */
.L_x_1083:
[----:B------:R-:W-:Y:S01]  /*19e90*/  IMAD.MOV.U32 R14, RZ, RZ, R15 ;  /* 0x000000ffff0e7224 */ /* 0x000fe200078e000f */
[----:B-1----:R-:W-:Y:S01]  /*19ea0*/  MOV R12, 0x181f ;  /* 0x0000181f000c7802 */ /* 0x002fe20000000f00 */
[----:B------:R-:W-:Y:S01]  /*19eb0*/  IMAD.MOV.U32 R13, RZ, RZ, 0x3 ;  /* 0x00000003ff0d7424 */ /* 0x000fe200078e00ff */
[----:B------:R-:W-:Y:S02]  /*19ec0*/  MOV R11, 0xffffffff ;  /* 0xffffffff000b7802 */ /* 0x000fe40000000f00 */
[----:B------:R-:W-:-:S02]  /*19ed0*/  MOV R10, 0x19ef0 ;  /* 0x00019ef0000a7802 */ /* 0x000fc40000000f00 */
[----:B--234-:R-:W-:Y:S05]  /*19ee0*/  CALL.REL.NOINC `($__internal_3_$__cuda_sm70_shflsync_idx_p) ;  /* 0x0000b76000007944 */ /* 0x01cfea0003c00000 */
        /* <DEDUP_REMOVED lines=8> */
.L_x_1137:
[----:B------:R-:W-:Y:S02]  /*19f70*/  MOV R6, 0x2 ;  /* 0x0000000200067802 */ /* 0x000fe40000000f00 */
[----:B------:R-:W-:-:S02]  /*19f80*/  MOV R10, 0x19fa0 ;  /* 0x00019fa0000a7802 */ /* 0x000fc40000000f00 */
[----:B------:R-:W-:Y:S05]  /*19f90*/  CALL.REL.NOINC `($__internal_2_$__cuda_sm70_shflsync_bfly_p) ;  /* 0x0000b67000007944 */ /* 0x000fea0003c00000 */
[----:B-12---:R-:W-:Y:S05]  /*19fa0*/  BRA `(.L_x_1168) ;  /* 0xffffc9a000007947 */ /* 0x006fea000383ffff */
.L_x_1138:
[----:B------:R-:W-:Y:S02]  /*19fb0*/  MOV R6, 0x1 ;  /* 0x0000000100067802 */ /* 0x000fe40000000f00 */
[----:B------:R-:W-:-:S02]  /*19fc0*/  MOV R10, 0x19fe0 ;  /* 0x00019fe0000a7802 */ /* 0x000fc40000000f00 */
[----:B------:R-:W-:Y:S05]  /*19fd0*/  CALL.REL.NOINC `($__internal_2_$__cuda_sm70_shflsync_bfly_p) ;  /* 0x0000b63000007944 */ /* 0x000fea0003c00000 */
[----:B--2---:R-:W-:Y:S01]  /*19fe0*/  FADD.FTZ R9, R247, R6 ;  /* 0x00000006f7097221 */ /* 0x004fe20000010000 */
[----:B-1----:R-:W-:-:S02]  /*19ff0*/  MOV R247, R243 ;  /* 0x000000f300f77202 */ /* 0x002fc40000000f00 */
[----:B------:R-:W-:Y:S02]  /*1a000*/  MOV R6, 0x2 ;  /* 0x0000000200067802 */ /* 0x000fe40000000f00 */
[----:B------:R-:W-:Y:S02]  /*1a010*/  MOV R10, 0x1a030 ;  /* 0x0001a030000a7802 */ /* 0x000fe40000000f00 */
[----:B------:R-:W-:Y:S05]  /*1a020*/  CALL.REL.NOINC `($__internal_2_$__cuda_sm70_shflsync_bfly_p) ;  /* 0x0000b5e000007944 */ /* 0x000fea0003c00000 */
[----:B--2---:R-:W-:Y:S01]  /*1a030*/  FADD.FTZ R5, R243, R6 ;  /* 0x00000006f3057221 */ /* 0x004fe20000010000 */
[----:B------:R-:W-:Y:S02]  /*1a040*/  MOV R6, 0x1 ;  /* 0x0000000100067802 */ /* 0x000fe40000000f00 */
[----:B------:R-:W-:Y:S02]  /*1a050*/  MOV R10, 0x1a080 ;  /* 0x0001a080000a7802 */ /* 0x000fe40000000f00 */
[----:B-1----:R-:W-:Y:S02]  /*1a060*/  MOV R247, R5 ;  /* 0x0000000500f77202 */ /* 0x002fe40000000f00 */
[----:B------:R-:W-:Y:S05]  /*1a070*/  CALL.REL.NOINC `($__internal_2_$__cuda_sm70_shflsync_bfly_p) ;  /* 0x0000b59000007944 */ /* 0x000fea0003c00000 */
[----:B-12---:R-:W-:Y:S05]  /*1a080*/  BRA `(.L_x_1169) ;  /* 0xffffc93000007947 */ /* 0x006fea000383ffff */
.L_x_1150:
[----:B------:R-:W-:Y:S01]  /*1a090*/  IMAD.MOV.U32 R14, RZ, RZ, R7 ;  /* 0x000000ffff0e7224 */ /* 0x000fe200078e0007 */
[----:B------:R-:W-:Y:S01]  /*1a0a0*/  MOV R12, 0x181f ;  /* 0x0000181f000c7802 */ /* 0x000fe20000000f00 */
[----:B------:R-:W-:Y:S01]  /*1a0b0*/  IMAD.MOV.U32 R13, RZ, RZ, RZ ;  /* 0x000000ffff0d7224 */ /* 0x000fe200078e00ff */
[----:B------:R-:W-:-:S02]  /*1a0c0*/  MOV R11, 0xffffffff ;  /* 0xffffffff000b7802 */ /* 0x000fc40000000f00 */
[----:B------:R-:W-:Y:S02]  /*1a0d0*/  MOV R10, 0x1a0f0 ;  /* 0x0001a0f0000a7802 */ /* 0x000fe40000000f00 */
[----:B-----5:R-:W-:Y:S05]  /*1a0e0*/  CALL.REL.NOINC `($__internal_3_$__cuda_sm70_shflsync_idx_p) ;  /* 0x0000b56000007944 */ /* 0x020fea0003c00000 */
[----:B--2---:R-:W-:Y:S01]  /*1a0f0*/  MOV R9, R16 ;  /* 0x0000001000097202 */ /* 0x004fe20000000f00 */
[----:B-1----:R-:W-:Y:S05]  /*1a100*/  BRA `(.L_x_1170) ;  /* 0xfffff34000007947 */ /* 0x002fea000383ffff */
.L_x_1151:
[----:B------:R-:W-:Y:S01]  /*1a110*/  IMAD.MOV.U32 R14, RZ, RZ, R8 ;  /* 0x000000ffff0e7224 */ /* 0x000fe200078e0008 */
[----:B------:R-:W-:Y:S01]  /*1a120*/  MOV R12, 0x181f ;  /* 0x0000181f000c7802 */ /* 0x000fe20000000f00 */
[----:B------:R-:W-:Y:S01]  /*1a130*/  IMAD.MOV.U32 R13, RZ, RZ, RZ ;  /* 0x000000ffff0d7224 */ /* 0x000fe200078e00ff */
[----:B------:R-:W-:Y:S02]  /*1a140*/  MOV R11, 0xffffffff ;  /* 0xffffffff000b7802 */ /* 0x000fe40000000f00 */
[----:B------:R-:W-:Y:S02]  /*1a150*/  MOV R10, 0x1a170 ;  /* 0x0001a170000a7802 */ /* 0x000fe40000000f00 */
[----:B-12--5:R-:W-:Y:S05]  /*1a160*/  CALL.REL.NOINC `($__internal_3_$__cuda_sm70_shflsync_idx_p) ;  /* 0x0000b4e000007944 */ /* 0x026fea0003c00000 */
[----:B-12---:R-:W-:Y:S01]  /*1a170*/  MOV R12, R16 ;  /* 0x00000010000c7202 */ /* 0x006fe20000000f00 */
[----:B------:R-:W-:Y:S05]  /*1a180*/  BRA `(.L_x_1171) ;  /* 0xfffff2e000007947 */ /* 0x000fea000383ffff */
.L_x_1154:
[----:B------:R-:W-:Y:S01]  /*1a190*/  IMAD.MOV.U32 R14, RZ, RZ, R7 ;  /* 0x000000ffff0e7224 */ /* 0x000fe200078e0007 */
[----:B--2-4-:R-:W-:Y:S01]  /*1a1a0*/  MOV R12, 0x181f ;  /* 0x0000181f000c7802 */ /* 0x014fe20000000f00 */
[----:B------:R-:W-:Y:S01]  /*1a1b0*/  IMAD.MOV.U32 R13, RZ, RZ, 0x1 ;  /* 0x00000001ff0d7424 */ /* 0x000fe200078e00ff */
[----:B------:R-:W-:-:S02]  /*1a1c0*/  MOV R11, 0xffffffff ;  /* 0xffffffff000b7802 */ /* 0x000fc40000000f00 */
[----:B------:R-:W-:Y:S02]  /*1a1d0*/  MOV R10, 0x1a1f0 ;  /* 0x0001a1f0000a7802 */ /* 0x000fe40000000f00 */
[----:B-1-3--:R-:W-:Y:S05]  /*1a1e0*/  CALL.REL.NOINC `($__internal_3_$__cuda_sm70_shflsync_idx_p) ;  /* 0x0000b46000007944 */ /* 0x00afea0003c00000 */
[----:B--2---:R-:W-:Y:S01]  /*1a1f0*/  IMAD.MOV.U32 R9, RZ, RZ, R16 ;  /* 0x000000ffff097224 */ /* 0x004fe200078e0010 */
[----:B-1----:R-:W-:Y:S01]  /*1a200*/  MOV R14, R8 ;  /* 0x00000008000e7202 */ /* 0x002fe20000000f00 */
[----:B------:R-:W-:Y:S01]  /*1a210*/  IMAD.MOV.U32 R13, RZ, RZ, 0x1 ;  /* 0x00000001ff0d7424 */ /* 0x000fe200078e00ff */
[----:B------:R-:W-:Y:S01]  /*1a220*/  MOV R12, 0x181f ;  /* 0x0000181f000c7802 */ /* 0x000fe20000000f00 */
[----:B------:R-:W-:Y:S01]  /*1a230*/  IMAD.MOV.U32 R11, RZ, RZ, -0x1 ;  /* 0xffffffffff0b7424 */ /* 0x000fe200078e00ff */
[----:B------:R-:W-:Y:S02]  /*1a240*/  MOV R10, 0x1a260 ;  /* 0x0001a260000a7802 */ /* 0x000fe40000000f00 */
[----:B------:R-:W-:Y:S05]  /*1a250*/  CALL.REL.NOINC `($__internal_3_$__cuda_sm70_shflsync_idx_p) ;  /* 0x0000b3f000007944 */ /* 0x000fea0003c00000 */
[----:B-12---:R-:W-:Y:S01]  /*1a260*/  MOV R12, R16 ;  /* 0x00000010000c7202 */ /* 0x006fe20000000f00 */
[----:B------:R-:W-:Y:S05]  /*1a270*/  BRA `(.L_x_1172) ;  /* 0xfffff3d000007947 */ /* 0x000fea000383ffff */
.L_x_1157:
[----:B------:R-:W-:Y:S01]  /*1a280*/  IMAD.MOV.U32 R14, RZ, RZ, R7 ;  /* 0x000000ffff0e7224 */ /* 0x000fe200078e0007 */
[----:B--2---:R-:W-:Y:S01]  /*1a290*/  MOV R12, 0x181f ;  /* 0x0000181f000c7802 */ /* 0x004fe20000000f00 */
[----:B------:R-:W-:Y:S01]  /*1a2a0*/  IMAD.MOV.U32 R13, RZ, RZ, 0x2 ;  /* 0x00000002ff0d7424 */ /* 0x000fe200078e00ff */
[----:B------:R-:W-:Y:S02]  /*1a2b0*/  MOV R11, 0xffffffff ;  /* 0xffffffff000b7802 */ /* 0x000fe40000000f00 */
[----:B------:R-:W-:-:S02]  /*1a2c0*/  MOV R10, 0x1a2e0 ;  /* 0x0001a2e0000a7802 */ /* 0x000fc40000000f00 */
[----:B-1-3--:R-:W-:Y:S05]  /*1a2d0*/  CALL.REL.NOINC `($__internal_3_$__cuda_sm70_shflsync_idx_p) ;  /* 0x0000b37000007944 */ /* 0x00afea0003c00000 */
[----:B--2---:R-:W-:Y:S01]  /*1a2e0*/  MOV R9, R16 ;  /* 0x0000001000097202 */ /* 0x004fe20000000f00 */
[----:B-1----:R-:W-:Y:S05]  /*1a2f0*/  BRA `(.L_x_1173) ;  /* 0xfffff52000007947 */ /* 0x002fea000383ffff */
.L_x_1158:
[----:B------:R-:W-:Y:S01]  /*1a300*/  IMAD.MOV.U32 R14, RZ, RZ, R8 ;  /* 0x000000ffff0e7224 */ /* 0x000fe200078e0008 */
[----:B--2---:R-:W-:Y:S01]  /*1a310*/  MOV R12, 0x181f ;  /* 0x0000181f000c7802 */ /* 0x004fe20000000f00 */
[----:B------:R-:W-:Y:S01]  /*1a320*/  IMAD.MOV.U32 R13, RZ, RZ, 0x2 ;  /* 0x00000002ff0d7424 */ /* 0x000fe200078e00ff */
[----:B------:R-:W-:-:S02]  /*1a330*/  MOV R11, 0xffffffff ;  /* 0xffffffff000b7802 */ /* 0x000fc40000000f00 */
[----:B------:R-:W-:Y:S02]  /*1a340*/  MOV R10, 0x1a360 ;  /* 0x0001a360000a7802 */ /* 0x000fe40000000f00 */
[----:B-1-34-:R-:W-:Y:S05]  /*1a350*/  CALL.REL.NOINC `($__internal_3_$__cuda_sm70_shflsync_idx_p) ;  /* 0x0000b2f000007944 */ /* 0x01afea0003c00000 */
[----:B-12---:R-:W-:Y:S01]  /*1a360*/  MOV R12, R16 ;  /* 0x00000010000c7202 */ /* 0x006fe20000000f00 */
[----:B------:R-:W-:Y:S05]  /*1a370*/  BRA `(.L_x_1174) ;  /* 0xfffff4c000007947 */ /* 0x000fea000383ffff */
.L_x_1161:
[----:B------:R-:W-:Y:S01]  /*1a380*/  IMAD.MOV.U32 R14, RZ, RZ, R7 ;  /* 0x000000ffff0e7224 */ /* 0x000fe200078e0007 */
[----:B-1-3--:R-:W-:Y:S01]  /*1a390*/  MOV R12, 0x181f ;  /* 0x0000181f000c7802 */ /* 0x00afe20000000f00 */
[----:B------:R-:W-:Y:S01]  /*1a3a0*/  IMAD.MOV.U32 R13, RZ, RZ, 0x3 ;  /* 0x00000003ff0d7424 */ /* 0x000fe200078e00ff */
[----:B------:R-:W-:Y:S02]  /*1a3b0*/  MOV R11, 0xffffffff ;  /* 0xffffffff000b7802 */ /* 0x000fe40000000f00 */
[----:B------:R-:W-:Y:S02]  /*1a3c0*/  MOV R10, 0x1a3e0 ;  /* 0x0001a3e0000a7802 */ /* 0x000fe40000000f00 */
[----:B--2-4-:R-:W-:Y:S05]  /*1a3d0*/  CALL.REL.NOINC `($__internal_3_$__cuda_sm70_shflsync_idx_p) ;  /* 0x0000b27000007944 */ /* 0x014fea0003c00000 */
        /* <DEDUP_REMOVED lines=8> */
        .type           $_ZN7cutlass13device_kernelIN5flash19enable_sm80_to_sm89INS1_16FlashAttnFwdSm80INS1_25CollectiveMainloopFwdSm80ILi8ELi1ELb0EN4cute5tupleIJNS5_1CILi128EEENS7_ILi48EEENS7_ILi256EEEEEELi256ENS_10bfloat16_tEfNS_4arch4Sm80ELb0ELb1ELb1ELb1ELb0ELb1ELb1ELb0EEENS1_21CollectiveEpilogueFwdINS6_IJS8_SA_S9_EEENS6_IJNS7_ILi1EEESI_SI_EEESC_SE_Li256ELb1ELb1ELb0ELb0EEENS1_19SingleTileSchedulerILb1ELb0ELb1ELi128EEEEEEEEEvNT_6ParamsE$_ZZN5flash25CollectiveMainloopFwdSm80ILi8ELi1ELb0EN4cute5tupleIJNS1_1CILi128EEENS3_ILi48EEENS3_ILi256EEEEEELi256EN7cutlass10bfloat16_tEfNS8_4arch4Sm80ELb0ELb1ELb1ELb1ELb0ELb1ELb1ELb0EE3mmaINS_16FlashAttnFwdSm80ISC_NS_21CollectiveEpilogueFwdINS2_IJS4_S6_S5_EEENS2_IJNS3_ILi1EEESH_SH_EEES9_SB_Li256ELb1ELb1ELb0ELb0EEENS_19SingleTileSchedulerILb1ELb0ELb1ELi128EEEE13SharedStorageENS1_6TensorINS1_11ArrayEngineIfLm128EEENS1_6LayoutINS2_IJNS2_IJNS3_ILi2EEESS_EEESH_NS3_ILi32EEEEEENS2_IJNS2_IJSH_SS_EEENS3_ILi0EEENS3_ILi4EEEEEEEEEENS_7SoftmaxILi2ELi0EEEEEbRKNSC_6ParamsERT0_RT1_iRKNS_16SeqlenInfoQKNewKILb1ELb1EEENS2_IJiiiiEEERT_ENKUlvE_clEv,@function
        .size           $_ZN7cutlass13device_kernelIN5flash19enable_sm80_to_sm89INS1_16FlashAttnFwdSm80INS1_25CollectiveMainloopFwdSm80ILi8ELi1ELb0EN4cute5tupleIJNS5_1CILi128EEENS7_ILi48EEENS7_ILi256EEEEEELi256ENS_10bfloat16_tEfNS_4arch4Sm80ELb0ELb1ELb1ELb1ELb0ELb1ELb1ELb0EEENS1_21CollectiveEpilogueFwdINS6_IJS8_SA_S9_EEENS6_IJNS7_ILi1EEESI_SI_EEESC_SE_Li256ELb1ELb1ELb0ELb0EEENS1_19SingleTileSchedulerILb1ELb0ELb1ELi128EEEEEEEEEvNT_6ParamsE$_ZZN5flash25CollectiveMainloopFwdSm80ILi8ELi1ELb0EN4cute5tupleIJNS1_1CILi128EEENS3_ILi48EEENS3_ILi256EEEEEELi256EN7cutlass10bfloat16_tEfNS8_4arch4Sm80ELb0ELb1ELb1ELb1ELb0ELb1ELb1ELb0EE3mmaINS_16FlashAttnFwdSm80ISC_NS_21CollectiveEpilogueFwdINS2_IJS4_S6_S5_EEENS2_IJNS3_ILi1EEESH_SH_EEES9_SB_Li256ELb1ELb1ELb0ELb0EEENS_19SingleTileSchedulerILb1ELb0ELb1ELi128EEEE13SharedStorageENS1_6TensorINS1_11ArrayEngineIfLm128EEENS1_6LayoutINS2_IJNS2_IJNS3_ILi2EEESS_EEESH_NS3_ILi32EEEEEENS2_IJNS2_IJSH_SS_EEENS3_ILi0EEENS3_ILi4EEEEEEEEEENS_7SoftmaxILi2ELi0EEEEEbRKNSC_6ParamsERT0_RT1_iRKNS_16SeqlenInfoQKNewKILb1ELb1EEENS2_IJiiiiEEERT_ENKUlvE_clEv,($__internal_2_$__cuda_sm70_shflsync_bfly_p - $_ZN7cutlass13device_kernelIN5flash19enable_sm80_to_sm89INS1_16FlashAttnFwdSm80INS1_25CollectiveMainloopFwdSm80ILi8ELi1ELb0EN4cute5tupleIJNS5_1CILi128EEENS7_ILi48EEENS7_ILi256EEEEEELi256ENS_10bfloat16_tEfNS_4arch4Sm80ELb0ELb1ELb1ELb1ELb0ELb1ELb1ELb0EEENS1_21CollectiveEpilogueFwdINS6_IJS8_SA_S9_EEENS6_IJNS7_ILi1EEESI_SI_EEESC_SE_Li256ELb1ELb1ELb0ELb0EEENS1_19SingleTileSchedulerILb1ELb0ELb1ELi128EEEEEEEEEvNT_6ParamsE$_ZZN5flash25CollectiveMainloopFwdSm80ILi8ELi1ELb0EN4cute5tupleIJNS1_1CILi128EEENS3_ILi48EEENS3_ILi256EEEEEELi256EN7cutlass10bfloat16_tEfNS8_4arch4Sm80ELb0ELb1ELb1ELb1ELb0ELb1ELb1ELb0EE3mmaINS_16FlashAttnFwdSm80ISC_NS_21CollectiveEpilogueFwdINS2_IJS4_S6_S5_EEENS2_IJNS3_ILi1EEESH_SH_EEES9_SB_Li256ELb1ELb1ELb0ELb0EEENS_19SingleTileSchedulerILb1ELb0ELb1ELi128EEEE13SharedStorageENS1_6TensorINS1_11ArrayEngineIfLm128EEENS1_6LayoutINS2_IJNS2_IJNS3_ILi2EEESS_EEESH_NS3_ILi32EEEEEENS2_IJNS2_IJSH_SS_EEENS3_ILi0EEENS3_ILi4EEEEEEEEEENS_7SoftmaxILi2ELi0EEEEEbRKNSC_6ParamsERT0_RT1_iRKNS_16SeqlenInfoQKNewKILb1ELb1EEENS2_IJiiiiEEERT_ENKUlvE_clEv)
$_ZN7cutlass13device_kernelIN5flash19enable_sm80_to_sm89INS1_16FlashAttnFwdSm80INS1_25CollectiveMainloopFwdSm80ILi8ELi1ELb0EN4cute5tupleIJNS5_1CILi128EEENS7_ILi48EEENS7_ILi256EEEEEELi256ENS_10bfloat16_tEfNS_4arch4Sm80ELb0ELb1ELb1ELb1ELb0ELb1ELb1ELb0EEENS1_21CollectiveEpilogueFwdINS6_IJS8_SA_S9_EEENS6_IJNS7_ILi1EEESI_SI_EEESC_SE_Li256ELb1ELb1ELb0ELb0EEENS1_19SingleTileSchedulerILb1ELb0ELb1ELi128EEEEEEEEEvNT_6ParamsE$_ZZN5flash25CollectiveMainloopFwdSm80ILi8ELi1ELb0EN4cute5tupleIJNS1_1CILi128EEENS3_ILi48EEENS3_ILi256EEEEEELi256EN7cutlass10bfloat16_tEfNS8_4arch4Sm80ELb0ELb1ELb1ELb1ELb0ELb1ELb1ELb0EE3mmaINS_16FlashAttnFwdSm80ISC_NS_21CollectiveEpilogueFwdINS2_IJS4_S6_S5_EEENS2_IJNS3_ILi1EEESH_SH_EEES9_SB_Li256ELb1ELb1ELb0ELb0EEENS_19SingleTileSchedulerILb1ELb0ELb1ELi128EEEE13SharedStorageENS1_6TensorINS1_11ArrayEngineIfLm128EEENS1_6LayoutINS2_IJNS2_IJNS3_ILi2EEESS_EEESH_NS3_ILi32EEEEEENS2_IJNS2_IJSH_SS_EEENS3_ILi0EEENS3_ILi4EEEEEEEEEENS_7SoftmaxILi2ELi0EEEEEbRKNSC_6ParamsERT0_RT1_iRKNS_16SeqlenInfoQKNewKILb1ELb1EEENS2_IJiiiiEEERT_ENKUlvE_clEv:
[----:B------:R-:W-:-:S05]  /*1a460*/  IADD3 R11, R9, -c[0x0][0x20], RZ ;  /* 0x80000800090b7a10 */ /* 0x000fca0007ffe0ff */
[----:B------:R-:W2:Y:S01]  /*1a470*/  LDL.64 R30, [R11] ;  /* 0x000000000b1e7983 */ /* 0x000ea20000100a00 */
[----:B------:R-:W-:-:S03]  /*1a480*/  ULDC.64 UR8, c[0x0][0x118] ;  /* 0x0000460000087ab9 */ /* 0x000fc60000000a00 */
[----:B--2---:R-:W2:Y:S02]  /*1a490*/  LD.E R85, [R30.64+0x11c] ;  /* 0x00011c081e557980 */ /* 0x004ea4000c101900 */
[----:B--2---:R-:W-:-:S13]  /*1a4a0*/  ISETP.GT.AND P0, PT, R85, RZ, PT ;  /* 0x000000ff5500720c */ /* 0x004fda0003f04270 */
[----:B------:R-:W-:Y:S05]  /*1a4b0*/  @P0 BRA `(.L_x_1176) ;  /* 0x0000004000000947 */ /* 0x000fea0003800000 */
[----:B------:R-:W-:Y:S01]  /*1a4c0*/  MOV R8, R80 ;  /* 0x0000005000087202 */ /* 0x000fe20000000f00 */
[----:B------:R-:W-:-:S04]  /*1a4d0*/  DEPBAR.LE SB0, 0x1 ;  /* 0x000080400000791a */ /* 0x000fc80000000000 */
[----:B------:R-:W-:-:S04]  /*1a4e0*/  MOV R9, 0x0 ;  /* 0x0000000000097802 */ /* 0x000fc80000000f00 */
[----:B------:R-:W-:Y:S05]  /*1a4f0*/  RET.REL.NODEC R8 `(_ZN7cutlass13device_kernelIN5flash19enable_sm80_to_sm89INS1_16FlashAttnFwdSm80INS1_25CollectiveMainloopFwdSm80ILi8ELi1ELb0EN4cute5tupleIJNS5_1CILi128EEENS7_ILi48EEENS7_ILi256EEEEEELi256ENS_10bfloat16_tEfNS_4arch4Sm80ELb0ELb1ELb1ELb1ELb0ELb1ELb1ELb0EEENS1_21CollectiveEpilogueFwdINS6_IJS8_SA_S9_EEENS6_IJNS7_ILi1EEESI_SI_EEESC_SE_Li256ELb1ELb1ELb0ELb0EEENS1_19SingleTileSchedulerILb1ELb0ELb1ELi128EEEEEEEEEvNT_6ParamsE) ;  /* 0xfffe5b0008007950 */ /* 0x000fea0003c3ffff */
.L_x_1176:
[----:B------:R-:W2:Y:S04]  /*1a500*/  LDL.64 R156, [R11+0x8] ;  /* 0x000008000b9c7983 */ /* 0x000ea80000100a00 */
[----:B------:R-:W3:Y:S04]  /*1a510*/  LDL.64 R14, [R11+0x20] ;  /* 0x000020000b0e7983 */ /* 0x000ee80000100a00 */
[----:B------:R-:W4:Y:S04]  /*1a520*/  LDL.64 R16, [R11+0x18] ;  /* 0x000018000b107983 */ /* 0x000f280000100a00 */
[----:B------:R-:W4:Y:S04]  /*1a530*/  LD.E.U8 R10, [R30.64+0x138] ;  /* 0x000138081e0a7980 */ /* 0x000f28000c101100 */
[----:B------:R-:W4:Y:S04]  /*1a540*/  LDL.64 R12, [R11+0x10] ;  /* 0x000010000b0c7983 */ /* 0x000f280000100a00 */
[----:B------:R1:W5:Y:S04]  /*1a550*/  LD.E R8, [R30.64+0x164] ;  /* 0x000164081e087980 */ /* 0x000368000c101900 */
[----:B------:R1:W5:Y:S04]  /*1a560*/  LD.E.64 R28, [R30.64+0x110] ;  /* 0x000110081e1c7980 */ /* 0x000368000c101b00 */
[----:B------:R1:W5:Y:S04]  /*1a570*/  LD.E.64 R26, [R30.64+0x128] ;  /* 0x000128081e1a7980 */ /* 0x000368000c101b00 */
[----:B------:R1:W5:Y:S04]  /*1a580*/  LD.E.64 R22, [R30.64+0x120] ;  /* 0x000120081e167980 */ /* 0x000368000c101b00 */
[----:B------:R1:W5:Y:S04]  /*1a590*/  LD.E.64 R20, [R30.64+0x130] ;  /* 0x000130081e147980 */ /* 0x000368000c101b00 */
[----:B--2---:R-:W2:Y:S04]  /*1a5a0*/  LD.E R156, [R156.64] ;  /* 0x000000089c9c7980 */ /* 0x004ea8000c101900 */
[----:B---3--:R3:W3:Y:S04]  /*1a5b0*/  LD.E R15, [R14.64] ;  /* 0x000000080e0f7980 */ /* 0x0086e8000c101900 */
[----:B----4-:R4:W3:Y:S01]  /*1a5c0*/  LD.E R16, [R16.64+0x20] ;  /* 0x0000200810107980 */ /* 0x0108e2000c101900 */
[----:B------:R-:W-:-:S03]  /*1a5d0*/  ISETP.NE.AND P0, PT, R10, RZ, PT ;  /* 0x000000ff0a00720c */ /* 0x000fc60003f05270 */
[----:B------:R1:W5:Y:S01]  /*1a5e0*/  LD.E R25, [R12.64] ;  /* 0x000000080c197980 */ /* 0x000362000c101900 */
[----:B--2---:R-:W-:-:S04]  /*1a5f0*/  SHF.R.S32.HI R11, RZ, 0x1f, R156 ;  /* 0x0000001fff0b7819 */ /* 0x004fc8000001149c */
[----:B------:R-:W-:-:S04]  /*1a600*/  LEA.HI R106, R11, R156, RZ, 0x3 ;  /* 0x0000009c0b6a7211 */ /* 0x000fc800078f18ff */
[----:B------:R-:W-:Y:S02]  /*1a610*/  LOP3.LUT R11, R106, 0xfffffff8, RZ, 0xc0, !PT ;  /* 0xfffffff86a0b7812 */ /* 0x000fe400078ec0ff */
[----:B------:R-:W-:-:S03]  /*1a620*/  SHF.R.S32.HI R106, RZ, 0x3, R106 ;  /* 0x00000003ff6a7819 */ /* 0x000fc6000001146a */
[----:B---3--:R-:W-:Y:S02]  /*1a630*/  IMAD.IADD R14, R156, 0x1, -R11 ;  /* 0x000000019c0e7824 */ /* 0x008fe400078e0a0b */
[----:B----4-:R-:W-:Y:S01]  /*1a640*/  IMAD R17, R15, 0x80, R106 ;  /* 0x000000800f117824 */ /* 0x010fe200078e026a */
[----:B-1----:R-:W-:-:S03]  /*1a650*/  SHF.R.S32.HI R12, RZ, 0x1f, R16 ;  /* 0x0000001fff0c7819 */ /* 0x002fc60000011410 */
[----:B------:R-:W-:Y:S01]  /*1a660*/  IMAD R14, R14, 0x20, R17 ;  /* 0x000000200e0e7824 */ /* 0x000fe200078e0211 */
[----:B------:R-:W-:Y:S05]  /*1a670*/  @!P0 BRA `(.L_x_1177) ;  /* 0x00004e9000008947 */ /* 0x000fea0003800000 */
[----:B-----5:R-:W-:-:S13]  /*1a680*/  ISETP.NE.AND P0, PT, R8, 0x1, PT ;  /* 0x000000010800780c */ /* 0x020fda0003f05270 */
[----:B------:R-:W2:Y:S04]  /*1a690*/  @P0 LD.E R11, [R30.64+0x168] ;  /* 0x000168081e0b0980 */ /* 0x000ea8000c101900 */
[----:B------:R-:W3:Y:S01]  /*1a6a0*/  @P0 LD.E R10, [R30.64+0x16c] ;  /* 0x00016c081e0a0980 */ /* 0x000ee2000c101900 */
[----:B--2---:R-:W-:-:S05]  /*1a6b0*/  @P0 IMAD.HI.U32 R11, R14, R11, RZ ;  /* 0x0000000b0e0b0227 */ /* 0x004fca00078e00ff */
[----:B---3--:R-:W-:-:S04]  /*1a6c0*/  @P0 SHF.R.U32.HI R14, RZ, R10, R11 ;  /* 0x0000000aff0e0219 */ /* 0x008fc8000001160b */
[----:B------:R-:W-:Y:S01]  /*1a6d0*/  SHF.R.S32.HI R13, RZ, 0x1f, R14 ;  /* 0x0000001fff0d7819 */ /* 0x000fe2000001140e */
[-C--:B------:R-:W-:Y:S02]  /*1a6e0*/  IMAD R18, R23, R14.reuse, RZ ;  /* 0x0000000e17127224 */ /* 0x080fe400078e02ff */
[-C--:B------:R-:W-:Y:S02]  /*1a6f0*/  IMAD R10, R21, R14.reuse, RZ ;  /* 0x0000000e150a7224 */ /* 0x080fe400078e02ff */
[C---:B------:R-:W-:Y:S02]  /*1a700*/  IMAD R11, R22.reuse, R13, R18 ;  /* 0x0000000d160b7224 */ /* 0x040fe400078e0212 */
[----:B------:R-:W-:-:S04]  /*1a710*/  IMAD.WIDE.U32 R32, R22, R14, RZ ;  /* 0x0000000e16207225 */ /* 0x000fc800078e00ff */
[C---:B------:R-:W-:Y:S01]  /*1a720*/  IMAD R10, R20.reuse, R13, R10 ;  /* 0x0000000d140a7224 */ /* 0x040fe200078e020a */
[----:B------:R-:W-:Y:S01]  /*1a730*/  IADD3 R33, R33, R11, RZ ;  /* 0x0000000b21217210 */ /* 0x000fe20007ffe0ff */
[----:B------:R-:W-:-:S04]  /*1a740*/  IMAD.WIDE.U32 R18, R20, R14, RZ ;  /* 0x0000000e14127225 */ /* 0x000fc800078e00ff */
[----:B------:R-:W-:Y:S01]  /*1a750*/  IMAD R13, R23, R16, RZ ;  /* 0x00000010170d7224 */ /* 0x000fe200078e02ff */
[----:B------:R-:W-:Y:S01]  /*1a760*/  IADD3 R19, R19, R10, RZ ;  /* 0x0000000a13137210 */ /* 0x000fe20007ffe0ff */
[----:B------:R-:W-:Y:S02]  /*1a770*/  IMAD R11, R21, R16, RZ ;  /* 0x00000010150b7224 */ /* 0x000fe400078e02ff */
[----:B------:R-:W-:-:S04]  /*1a780*/  IMAD.WIDE.U32 R32, R16, R22, R32 ;  /* 0x0000001610207225 */ /* 0x000fc800078e0020 */
[----:B------:R-:W-:Y:S01]  /*1a790*/  IMAD.WIDE.U32 R30, R16, R20, R18 ;  /* 0x00000014101e7225 */ /* 0x000fe200078e0012 */
[----:B------:R-:W-:-:S03]  /*1a7a0*/  LEA R23, P1, R32, R28, 0x1 ;  /* 0x0000001c20177211 */ /* 0x000fc600078208ff */
[----:B------:R-:W-:Y:S01]  /*1a7b0*/  IMAD R13, R22, R12, R13 ;  /* 0x0000000c160d7224 */ /* 0x000fe200078e020d */
[----:B------:R-:W-:Y:S01]  /*1a7c0*/  LEA R19, P0, R30, R26, 0x1 ;  /* 0x0000001a1e137211 */ /* 0x000fe200078008ff */
[----:B------:R-:W-:-:S03]  /*1a7d0*/  IMAD R11, R20, R12, R11 ;  /* 0x0000000c140b7224 */ /* 0x000fc600078e020b */
[----:B------:R-:W-:Y:S02]  /*1a7e0*/  IADD3 R13, R33, R13, RZ ;  /* 0x0000000d210d7210 */ /* 0x000fe40007ffe0ff */
[----:B------:R-:W-:Y:S02]  /*1a7f0*/  IADD3 R11, R31, R11, RZ ;  /* 0x0000000b1f0b7210 */ /* 0x000fe40007ffe0ff */
[----:B------:R-:W-:Y:S02]  /*1a800*/  LEA.HI.X R24, R32, R29, R13, 0x1, P1 ;  /* 0x0000001d20187211 */ /* 0x000fe400008f0c0d */
[----:B------:R-:W-:Y:S01]  /*1a810*/  LEA.HI.X R22, R30, R27, R11, 0x1, P0 ;  /* 0x0000001b1e167211 */ /* 0x000fe200000f0c0b */
[----:B------:R-:W-:Y:S05]  /*1a820*/  BRA.DIV ~URZ, `(.L_x_1178) ;  /* 0x00009f227f007947 */ /* 0x000fea000b800000 */
[----:B------:R1:W2:Y:S02]  /*1a830*/  SHFL.IDX PT, R27, R24, RZ, 0x181f ;  /* 0x00181fff181b7589 */ /* 0x0002a400000e0000 */
.L_x_1252:
[----:B------:R-:W-:Y:S05]  /*1a840*/  BRA.DIV ~URZ, `(.L_x_1179) ;  /* 0x00009f827f007947 */ /* 0x000fea000b800000 */
[----:B------:R3:W4:Y:S04]  /*1a850*/  SHFL.IDX PT, R26, R23, RZ, 0x181f ;  /* 0x00181fff171a7589 */ /* 0x00072800000e0000 */
[----:B------:R3:W1:Y:S04]  /*1a860*/  SHFL.IDX PT, R21, R22, RZ, 0x181f ;  /* 0x00181fff16157589 */ /* 0x00066800000e0000 */
[----:B------:R3:W2:Y:S02]  /*1a870*/  SHFL.IDX PT, R16, R19, RZ, 0x181f ;  /* 0x00181fff13107589 */ /* 0x0006a400000e0000 */
.L_x_1253:
[----:B------:R-:W-:Y:S01]  /*1a880*/  IMAD R8, R25, R8, RZ ;  /* 0x0000000819087224 */ /* 0x000fe200078e02ff */
[----:B------:R-:W-:Y:S01]  /*1a890*/  SHF.R.S32.HI R11, RZ, 0x1f, R156 ;  /* 0x0000001fff0b7819 */ /* 0x000fe2000001149c */
[----:B------:R-:W-:Y:S01]  /*1a8a0*/  BSSY B0, `(.L_x_1180) ;  /* 0x0000039000007945 */ /* 0x000fe20003800000 */
[----:B------:R-:W-:Y:S01]  /*1a8b0*/  CS2R R122, SRZ ;  /* 0x00000000007a7805 */ /* 0x000fe2000001ff00 */
[----:B------:R-:W-:Y:S01]  /*1a8c0*/  CS2R R148, SRZ ;  /* 0x0000000000947805 */ /* 0x000fe2000001ff00 */
[----:B------:R-:W-:Y:S01]  /*1a8d0*/  ISETP.GE.AND P0, PT, R17, R8, PT ;  /* 0x000000081100720c */ /* 0x000fe20003f06270 */
[----:B------:R-:W-:Y:S01]  /*1a8e0*/  CS2R R160, SRZ ;  /* 0x0000000000a07805 */ /* 0x000fe2000001ff00 */
[----:B------:R-:W-:Y:S01]  /*1a8f0*/  LEA.HI R11, R11, R156, RZ, 0x3 ;  /* 0x0000009c0b0b7211 */ /* 0x000fe200078f18ff */
[----:B------:R-:W-:Y:S01]  /*1a900*/  CS2R R164, SRZ ;  /* 0x0000000000a47805 */ /* 0x000fe2000001ff00 */
[----:B------:R-:W-:Y:S01]  /*1a910*/  CS2R R150, SRZ ;  /* 0x0000000000967805 */ /* 0x000fe2000001ff00 */
[----:B------:R-:W-:Y:S01]  /*1a920*/  CS2R R144, SRZ ;  /* 0x0000000000907805 */ /* 0x000fe2000001ff00 */
[----:B------:R-:W-:Y:S01]  /*1a930*/  LOP3.LUT R11, R11, 0xfffffff8, RZ, 0xc0, !PT ;  /* 0xfffffff80b0b7812 */ /* 0x000fe200078ec0ff */
[----:B------:R-:W-:Y:S01]  /*1a940*/  CS2R R158, SRZ ;  /* 0x00000000009e7805 */ /* 0x000fe2000001ff00 */
[----:B------:R-:W-:Y:S01]  /*1a950*/  CS2R R162, SRZ ;  /* 0x0000000000a27805 */ /* 0x000fe2000001ff00 */
[----:B------:R-:W-:Y:S01]  /*1a960*/  CS2R R152, SRZ ;  /* 0x0000000000987805 */ /* 0x000fe2000001ff00 */
[----:B--2---:R-:W-:-:S02]  /*1a970*/  IMAD.MOV.U32 R20, RZ, RZ, R16 ;  /* 0x000000ffff147224 */ /* 0x004fc400078e0010 */
[----:B------:R-:W-:-:S04]  /*1a980*/  IMAD.IADD R18, R156, 0x1, -R11 ;  /* 0x000000019c127824 */ /* 0x000fc800078e0a0b */
[----:B------:R-:W-:Y:S01]  /*1a990*/  IMAD.SHL.U32 R18, R18, 0x4, RZ ;  /* 0x0000000412127824 */ /* 0x000fe200078e00ff */
[----:B------:R-:W-:Y:S05]  /*1a9a0*/  @P0 BRA `(.L_x_1181) ;  /* 0x0000028000000947 */ /* 0x000fea0003800000 */
[CC--:B------:R-:W-:Y:S01]  /*1a9b0*/  ISETP.GE.AND P0, PT, R18.reuse, R85.reuse, PT ;  /* 0x000000551200720c */ /* 0x0c0fe20003f06270 */
[----:B------:R-:W-:Y:S01]  /*1a9c0*/  CS2R R150, SRZ ;  /* 0x0000000000967805 */ /* 0x000fe2000001ff00 */
[----:B------:R-:W-:Y:S01]  /*1a9d0*/  CS2R R152, SRZ ;  /* 0x0000000000987805 */ /* 0x000fe2000001ff00 */
[C---:B------:R-:W-:Y:S02]  /*1a9e0*/  IADD3 R13, R18.reuse, 0x40, RZ ;  /* 0x00000040120d7810 */ /* 0x040fe40007ffe0ff */
[C---:B------:R-:W-:Y:S02]  /*1a9f0*/  IADD3 R16, R18.reuse, 0x20, RZ ;  /* 0x0000002012107810 */ /* 0x040fe40007ffe0ff */
[----:B------:R-:W-:Y:S02]  /*1aa00*/  IADD3 R11, R18, 0x60, RZ ;  /* 0x00000060120b7810 */ /* 0x000fe40007ffe0ff */
[----:B------:R-:W-:-:S04]  /*1aa10*/  ISETP.GE.AND P1, PT, R13, R85, PT ;  /* 0x000000550d00720c */ /* 0x000fc80003f26270 */
[----:B----4-:R-:W-:-:S04]  /*1aa20*/  @!P0 IMAD.WIDE R30, R18, 0x2, R26 ;  /* 0x00000002121e8825 */ /* 0x010fc800078e021a */
[----:B-1----:R-:W-:Y:S01]  /*1aa30*/  @!P0 IMAD.WIDE R28, R18, 0x2, R20 ;  /* 0x00000002121c8825 */ /* 0x002fe200078e0214 */
[----:B------:R1:W5:Y:S01]  /*1aa40*/  @!P0 LD.E.64 R150, [R30.64] ;  /* 0x000000081e968980 */ /* 0x000362000c101b00 */
[----:B------:R-:W-:-:S03]  /*1aa50*/  ISETP.GE.AND P2, PT, R16, R85, PT ;  /* 0x000000551000720c */ /* 0x000fc60003f46270 */
[----:B------:R2:W5:Y:S01]  /*1aa60*/  @!P0 LD.E.64 R152, [R28.64] ;  /* 0x000000081c988980 */ /* 0x000562000c101b00 */
[----:B------:R-:W-:Y:S01]  /*1aa70*/  ISETP.GE.AND P0, PT, R11, R85, PT ;  /* 0x000000550b00720c */ /* 0x000fe20003f06270 */
[----:B------:R-:W-:Y:S01]  /*1aa80*/  CS2R R164, SRZ ;  /* 0x0000000000a47805 */ /* 0x000fe2000001ff00 */
[----:B------:R-:W-:-:S04]  /*1aa90*/  @!P1 SHF.R.S32.HI R12, RZ, 0x1f, R13 ;  /* 0x0000001fff0c9819 */ /* 0x000fc8000001140d */
[----:B------:R-:W-:-:S03]  /*1aaa0*/  @!P1 LEA.HI R13, R12, R13, RZ, 0x2 ;  /* 0x0000000d0c0d9211 */ /* 0x000fc600078f10ff */
[----:B------:R-:W-:Y:S02]  /*1aab0*/  @!P2 SHF.R.S32.HI R14, RZ, 0x1f, R16 ;  /* 0x0000001fff0ea819 */ /* 0x000fe40000011410 */
[----:B------:R-:W-:Y:S02]  /*1aac0*/  @!P1 LOP3.LUT R13, R13, 0xfffffffc, RZ, 0xc0, !PT ;  /* 0xfffffffc0d0d9812 */ /* 0x000fe400078ec0ff */
[----:B------:R-:W-:Y:S02]  /*1aad0*/  @!P0 SHF.R.S32.HI R10, RZ, 0x1f, R11 ;  /* 0x0000001fff0a8819 */ /* 0x000fe4000001140b */
[----:B------:R-:W-:Y:S02]  /*1aae0*/  @!P2 LEA.HI R14, R14, R16, RZ, 0x2 ;  /* 0x000000100e0ea211 */ /* 0x000fe400078f10ff */
[----:B------:R-:W-:Y:S02]  /*1aaf0*/  @!P0 LEA.HI R11, R10, R11, RZ, 0x2 ;  /* 0x0000000b0a0b8211 */ /* 0x000fe400078f10ff */
[----:B------:R-:W-:-:S02]  /*1ab00*/  @!P2 LOP3.LUT R25, R14, 0xfffffffc, RZ, 0xc0, !PT ;  /* 0xfffffffc0e19a812 */ /* 0x000fc400078ec0ff */
[----:B------:R-:W-:Y:S01]  /*1ab10*/  @!P0 LOP3.LUT R11, R11, 0xfffffffc, RZ, 0xc0, !PT ;  /* 0xfffffffc0b0b8812 */ /* 0x000fe200078ec0ff */
[----:B------:R-:W-:Y:S01]  /*1ab20*/  CS2R R162, SRZ ;  /* 0x0000000000a27805 */ /* 0x000fe2000001ff00 */
[----:B------:R-:W-:Y:S01]  /*1ab30*/  CS2R R160, SRZ ;  /* 0x0000000000a07805 */ /* 0x000fe2000001ff00 */
[--C-:B--2---:R-:W-:Y:S01]  /*1ab40*/  @!P1 IMAD.WIDE R28, R13, 0x2, R26.reuse ;  /* 0x000000020d1c9825 */ /* 0x104fe200078e021a */
[----:B------:R-:W-:Y:S01]  /*1ab50*/  CS2R R148, SRZ ;  /* 0x0000000000947805 */ /* 0x000fe2000001ff00 */
[----:B------:R-:W-:Y:S01]  /*1ab60*/  CS2R R158, SRZ ;  /* 0x00000000009e7805 */ /* 0x000fe2000001ff00 */
[----:B------:R-:W-:Y:S01]  /*1ab70*/  CS2R R144, SRZ ;  /* 0x0000000000907805 */ /* 0x000fe2000001ff00 */
[C---:B------:R-:W-:Y:S01]  /*1ab80*/  @!P2 IMAD.WIDE R32, R25.reuse, 0x2, R26 ;  /* 0x000000021920a825 */ /* 0x040fe200078e021a */
[----:B------:R2:W5:Y:S03]  /*1ab90*/  @!P1 LD.E.64 R160, [R28.64] ;  /* 0x000000081ca09980 */ /* 0x000566000c101b00 */
[--C-:B-1----:R-:W-:Y:S01]  /*1aba0*/  @!P2 IMAD.WIDE R30, R25, 0x2, R20.reuse ;  /* 0x00000002191ea825 */ /* 0x102fe200078e0214 */
[----:B------:R2:W5:Y:S03]  /*1abb0*/  @!P2 LD.E.64 R164, [R32.64] ;  /* 0x0000000820a4a980 */ /* 0x000566000c101b00 */
[----:B------:R-:W-:Y:S01]  /*1abc0*/  @!P1 IMAD.WIDE R12, R13, 0x2, R20 ;  /* 0x000000020d0c9825 */ /* 0x000fe200078e0214 */
[----:B------:R2:W5:Y:S03]  /*1abd0*/  @!P2 LD.E.64 R162, [R30.64] ;  /* 0x000000081ea2a980 */ /* 0x000566000c101b00 */
[C---:B------:R-:W-:Y:S01]  /*1abe0*/  @!P0 IMAD.WIDE R26, R11.reuse, 0x2, R26 ;  /* 0x000000020b1a8825 */ /* 0x040fe200078e021a */
[----:B------:R2:W5:Y:S03]  /*1abf0*/  @!P1 LD.E.64 R158, [R12.64] ;  /* 0x000000080c9e9980 */ /* 0x000566000c101b00 */
[----:B------:R-:W-:Y:S01]  /*1ac00*/  @!P0 IMAD.WIDE R20, R11, 0x2, R20 ;  /* 0x000000020b148825 */ /* 0x000fe200078e0214 */
[----:B------:R2:W5:Y:S04]  /*1ac10*/  @!P0 LD.E.64 R148, [R26.64] ;  /* 0x000000081a948980 */ /* 0x000568000c101b00 */
[----:B------:R2:W5:Y:S02]  /*1ac20*/  @!P0 LD.E.64 R144, [R20.64] ;  /* 0x0000000814908980 */ /* 0x000564000c101b00 */
.L_x_1181:
[----:B------:R-:W-:Y:S05]  /*1ac30*/  BSYNC B0 ;  /* 0x0000000000007941 */ /* 0x000fea0003800000 */
.L_x_1180:
[----:B--2--5:R-:W-:Y:S02]  /*1ac40*/  IMAD.MOV.U32 R13, RZ, RZ, R148 ;  /* 0x000000ffff0d7224 */ /* 0x024fe400078e0094 */
[----:B------:R-:W-:-:S02]  /*1ac50*/  IMAD.MOV.U32 R12, RZ, RZ, R149 ;  /* 0x000000ffff0c7224 */ /* 0x000fc400078e0095 */
        /* <DEDUP_REMOVED lines=27> */
[----:B------:R-:W-:-:S02]  /*1ae10*/  PRMT R119, R12, 0x7610, R119 ;  /* 0x000076100c777816 */ /* 0x000fc40000000077 */
[----:B------:R-:W-:Y:S02]  /*1ae20*/  PRMT R132, R11, 0x7610, R132 ;  /* 0x000076100b847816 */ /* 0x000fe40000000084 */
[----:B------:R-:W-:Y:S01]  /*1ae30*/  PRMT R127, R10, 0x7610, R127 ;  /* 0x000076100a7f7816 */ /* 0x000fe2000000007f */
[----:B------:R-:W-:Y:S05]  /*1ae40*/  BRA.DIV ~URZ, `(.L_x_1182) ;  /* 0x00009ad27f007947 */ /* 0x000fea000b800000 */
[----:B------:R2:W3:Y:S04]  /*1ae50*/  SHFL.IDX PT, R27, R24, 0x1, 0x181f ;  /* 0x00381f00181b7f89 */ /* 0x0004e800000e0000 */
[----:B----4-:R2:W4:Y:S04]  /*1ae60*/  SHFL.IDX PT, R26, R23, 0x1, 0x181f ;  /* 0x00381f00171a7f89 */ /* 0x01052800000e0000 */
[----:B-1----:R2:W1:Y:S04]  /*1ae70*/  SHFL.IDX PT, R21, R22, 0x1, 0x181f ;  /* 0x00381f0016157f89 */ /* 0x00246800000e0000 */
[----:B------:R2:W1:Y:S02]  /*1ae80*/  SHFL.IDX PT, R16, R19, 0x1, 0x181f ;  /* 0x00381f0013107f89 */ /* 0x00046400000e0000 */
.L_x_1254:
[----:B------:R-:W-:Y:S01]  /*1ae90*/  IADD3 R11, R17, 0x20, RZ ;  /* 0x00000020110b7810 */ /* 0x000fe20007ffe0ff */
[----:B------:R-:W-:Y:S01]  /*1aea0*/  BSSY B0, `(.L_x_1183) ;  /* 0x0000034000007945 */ /* 0x000fe20003800000 */
[----:B------:R-:W-:Y:S01]  /*1aeb0*/  CS2R R130, SRZ ;  /* 0x0000000000827805 */ /* 0x000fe2000001ff00 */
[----:B------:R-:W-:Y:S01]  /*1aec0*/  CS2R R138, SRZ ;  /* 0x00000000008a7805 */ /* 0x000fe2000001ff00 */
[----:B------:R-:W-:Y:S01]  /*1aed0*/  ISETP.GE.AND P0, PT, R11, R8, PT ;  /* 0x000000080b00720c */ /* 0x000fe20003f06270 */
[----:B------:R-:W-:Y:S01]  /*1aee0*/  CS2R R142, SRZ ;  /* 0x00000000008e7805 */ /* 0x000fe2000001ff00 */
[----:B------:R-:W-:Y:S01]  /*1aef0*/  CS2R R120, SRZ ;  /* 0x0000000000787805 */ /* 0x000fe2000001ff00 */
[----:B------:R-:W-:Y:S01]  /*1af00*/  CS2R R128, SRZ ;  /* 0x0000000000807805 */ /* 0x000fe2000001ff00 */
[----:B------:R-:W-:Y:S01]  /*1af10*/  CS2R R136, SRZ ;  /* 0x0000000000887805 */ /* 0x000fe2000001ff00 */
[----:B------:R-:W-:Y:S01]  /*1af20*/  CS2R R140, SRZ ;  /* 0x00000000008c7805 */ /* 0x000fe2000001ff00 */
[----:B-1----:R-:W-:-:S02]  /*1af30*/  IMAD.MOV.U32 R28, RZ, RZ, R16 ;  /* 0x000000ffff1c7224 */ /* 0x002fc400078e0010 */
[----:B------:R-:W-:-:S05]  /*1af40*/  IMAD.MOV.U32 R29, RZ, RZ, R21 ;  /* 0x000000ffff1d7224 */ /* 0x000fca00078e0015 */
        /* <DEDUP_REMOVED lines=8> */
[----:B---34-:R-:W-:-:S04]  /*1afd0*/  @!P0 IMAD.WIDE R20, R18, 0x2, R26 ;  /* 0x0000000212148825 */ /* 0x018fc800078e021a */
[----:B------:R-:W-:Y:S01]  /*1afe0*/  @!P0 IMAD.WIDE R30, R18, 0x2, R28 ;  /* 0x00000002121e8825 */ /* 0x000fe200078e021c */
[-C--:B------:R-:W-:Y:S01]  /*1aff0*/  ISETP.GE.AND P1, PT, R13, R85.reuse, PT ;  /* 0x000000550d00720c */ /* 0x080fe20003f26270 */
[----:B------:R1:W5:Y:S04]  /*1b000*/  @!P0 LD.E.64 R142, [R20.64] ;  /* 0x00000008148e8980 */ /* 0x000368000c101b00 */
[----:B------:R3:W5:Y:S01]  /*1b010*/  @!P0 LD.E.64 R140, [R30.64] ;  /* 0x000000081e8c8980 */ /* 0x000762000c101b00 */
[----:B------:R-:W-:Y:S01]  /*1b020*/  ISETP.GE.AND P0, PT, R11, R85, PT ;  /* 0x000000550b00720c */ /* 0x000fe20003f06270 */
[----:B------:R-:W-:Y:S01]  /*1b030*/  CS2R R138, SRZ ;  /* 0x00000000008a7805 */ /* 0x000fe2000001ff00 */
[----:B------:R-:W-:-:S04]  /*1b040*/  @!P2 SHF.R.S32.HI R14, RZ, 0x1f, R16 ;  /* 0x0000001fff0ea819 */ /* 0x000fc80000011410 */
[----:B------:R-:W-:Y:S02]  /*1b050*/  @!P2 LEA.HI R14, R14, R16, RZ, 0x2 ;  /* 0x000000100e0ea211 */ /* 0x000fe400078f10ff */
[----:B------:R-:W-:-:S04]  /*1b060*/  @!P1 SHF.R.S32.HI R12, RZ, 0x1f, R13 ;  /* 0x0000001fff0c9819 */ /* 0x000fc8000001140d */
[----:B------:R-:W-:Y:S02]  /*1b070*/  @!P1 LEA.HI R13, R12, R13, RZ, 0x2 ;  /* 0x0000000d0c0d9211 */ /* 0x000fe400078f10ff */
[----:B------:R-:W-:Y:S02]  /*1b080*/  @!P0 SHF.R.S32.HI R10, RZ, 0x1f, R11 ;  /* 0x0000001fff0a8819 */ /* 0x000fe4000001140b */
[----:B------:R-:W-:Y:S02]  /*1b090*/  @!P1 LOP3.LUT R13, R13, 0xfffffffc, RZ, 0xc0, !PT ;  /* 0xfffffffc0d0d9812 */ /* 0x000fe400078ec0ff */
[----:B------:R-:W-:Y:S02]  /*1b0a0*/  @!P0 LEA.HI R11, R10, R11, RZ, 0x2 ;  /* 0x0000000b0a0b8211 */ /* 0x000fe400078f10ff */
[----:B-1----:R-:W-:Y:S02]  /*1b0b0*/  @!P2 LOP3.LUT R21, R14, 0xfffffffc, RZ, 0xc0, !PT ;  /* 0xfffffffc0e15a812 */ /* 0x002fe400078ec0ff */
[----:B------:R-:W-:Y:S01]  /*1b0c0*/  @!P0 LOP3.LUT R11, R11, 0xfffffffc, RZ, 0xc0, !PT ;  /* 0xfffffffc0b0b8812 */ /* 0x000fe200078ec0ff */
[----:B------:R-:W-:Y:S01]  /*1b0d0*/  CS2R R136, SRZ ;  /* 0x0000000000887805 */ /* 0x000fe2000001ff00 */
[--C-:B---3--:R-:W-:Y:S01]  /*1b0e0*/  @!P1 IMAD.WIDE R30, R13, 0x2, R26.reuse ;  /* 0x000000020d1e9825 */ /* 0x108fe200078e021a */
[----:B------:R-:W-:Y:S01]  /*1b0f0*/  CS2R R130, SRZ ;  /* 0x0000000000827805 */ /* 0x000fe2000001ff00 */
[----:B------:R-:W-:Y:S01]  /*1b100*/  CS2R R122, SRZ ;  /* 0x00000000007a7805 */ /* 0x000fe2000001ff00 */
[----:B------:R-:W-:Y:S01]  /*1b110*/  CS2R R128, SRZ ;  /* 0x0000000000807805 */ /* 0x000fe2000001ff00 */
[----:B------:R-:W-:Y:S01]  /*1b120*/  @!P2 IMAD.WIDE R32, R21, 0x2, R26 ;  /* 0x000000021520a825 */ /* 0x000fe200078e021a */
[----:B------:R-:W-:-:S02]  /*1b130*/  CS2R R120, SRZ ;  /* 0x0000000000787805 */ /* 0x000fc4000001ff00 */
[----:B------:R1:W5:Y:S01]  /*1b140*/  @!P1 LD.E.64 R130, [R30.64] ;  /* 0x000000081e829980 */ /* 0x000362000c101b00 */
[----:B------:R-:W-:-:S03]  /*1b150*/  @!P2 IMAD.WIDE R20, R21, 0x2, R28 ;  /* 0x000000021514a825 */ /* 0x000fc600078e021c */
[----:B------:R1:W5:Y:S01]  /*1b160*/  @!P2 LD.E.64 R138, [R32.64] ;  /* 0x00000008208aa980 */ /* 0x000362000c101b00 */
[----:B------:R-:W-:-:S03]  /*1b170*/  @!P1 IMAD.WIDE R12, R13, 0x2, R28 ;  /* 0x000000020d0c9825 */ /* 0x000fc600078e021c */
[----:B------:R1:W5:Y:S01]  /*1b180*/  @!P2 LD.E.64 R136, [R20.64] ;  /* 0x000000081488a980 */ /* 0x000362000c101b00 */
[----:B------:R-:W-:-:S03]  /*1b190*/  @!P0 IMAD.WIDE R26, R11, 0x2, R26 ;  /* 0x000000020b1a8825 */ /* 0x000fc600078e021a */
[----:B------:R1:W5:Y:S01]  /*1b1a0*/  @!P1 LD.E.64 R128, [R12.64] ;  /* 0x000000080c809980 */ /* 0x000362000c101b00 */
[----:B------:R-:W-:-:S03]  /*1b1b0*/  @!P0 IMAD.WIDE R28, R11, 0x2, R28 ;  /* 0x000000020b1c8825 */ /* 0x000fc600078e021c */
[----:B------:R1:W5:Y:S04]  /*1b1c0*/  @!P0 LD.E.64 R122, [R26.64] ;  /* 0x000000081a7a8980 */ /* 0x000368000c101b00 */
[----:B------:R1:W5:Y:S02]  /*1b1d0*/  @!P0 LD.E.64 R120, [R28.64] ;  /* 0x000000081c788980 */ /* 0x000364000c101b00 */
.L_x_1184:
[----:B------:R-:W-:Y:S05]  /*1b1e0*/  BSYNC B0 ;  /* 0x0000000000007941 */ /* 0x000fea0003800000 */
.L_x_1183:
[----:B-1---5:R-:W-:Y:S02]  /*1b1f0*/  IMAD.MOV.U32 R13, RZ, RZ, R122 ;  /* 0x000000ffff0d7224 */ /* 0x022fe400078e007a */
        /* <DEDUP_REMOVED lines=32> */
[----:B------:R1:W2:Y:S02]  /*1b400*/  SHFL.IDX PT, R25, R24, 0x2, 0x181f ;  /* 0x00581f0018197f89 */ /* 0x0002a400000e0000 */
.L_x_1255:
[----:B------:R-:W-:Y:S05]  /*1b410*/  BRA.DIV ~URZ, `(.L_x_1186) ;  /* 0x000097527f007947 */ /* 0x000fea000b800000 */
[----:B----4-:R4:W1:Y:S01]  /*1b420*/  SHFL.IDX PT, R26, R23, 0x2, 0x181f ;  /* 0x00581f00171a7f89 */ /* 0x01086200000e0000 */
[----:B--23--:R-:W-:-:S03]  /*1b430*/  MOV R27, R25 ;  /* 0x00000019001b7202 */ /* 0x00cfc60000000f00 */
[----:B------:R4:W2:Y:S04]  /*1b440*/  SHFL.IDX PT, R21, R22, 0x2, 0x181f ;  /* 0x00581f0016157f89 */ /* 0x0008a800000e0000 */
[----:B------:R4:W3:Y:S02]  /*1b450*/  SHFL.IDX PT, R16, R19, 0x2, 0x181f ;  /* 0x00581f0013107f89 */ /* 0x0008e400000e0000 */
.L_x_1256:
        /* <DEDUP_REMOVED lines=10> */
[----:B------:R-:W-:Y:S01]  /*1b500*/  CS2R R112, SRZ ;  /* 0x0000000000707805 */ /* 0x000fe2000001ff00 */
[----:B---3--:R-:W-:-:S06]  /*1b510*/  IMAD.MOV.U32 R20, RZ, RZ, R16 ;  /* 0x000000ffff147224 */ /* 0x008fcc00078e0010 */
[----:B------:R-:W-:Y:S05]  /*1b520*/  @P0 BRA `(.L_x_1188) ;  /* 0x0000028000000947 */ /* 0x000fea0003800000 */
[C---:B------:R-:W-:Y:S01]  /*1b530*/  ISETP.GE.AND P0, PT, R18.reuse, R85, PT ;  /* 0x000000551200720c */ /* 0x040fe20003f06270 */
[----:B------:R-:W-:Y:S01]  /*1b540*/  CS2R R114, SRZ ;  /* 0x0000000000727805 */ /* 0x000fe2000001ff00 */
[----:B------:R-:W-:Y:S01]  /*1b550*/  CS2R R112, SRZ ;  /* 0x0000000000707805 */ /* 0x000fe2000001ff00 */
[C---:B------:R-:W-:Y:S02]  /*1b560*/  IADD3 R16, R18.reuse, 0x20, RZ ;  /* 0x0000002012107810 */ /* 0x040fe40007ffe0ff */
[C---:B------:R-:W-:Y:S02]  /*1b570*/  IADD3 R13, R18.reuse, 0x40, RZ ;  /* 0x00000040120d7810 */ /* 0x040fe40007ffe0ff */
[----:B------:R-:W-:-:S06]  /*1b580*/  IADD3 R11, R18, 0x60, RZ ;  /* 0x00000060120b7810 */ /* 0x000fcc0007ffe0ff */
[----:B-1----:R-:W-:-:S04]  /*1b590*/  @!P0 IMAD.WIDE R30, R18, 0x2, R26 ;  /* 0x00000002121e8825 */ /* 0x002fc800078e021a */
[----:B--2---:R-:W-:Y:S01]  /*1b5a0*/  @!P0 IMAD.WIDE R28, R18, 0x2, R20 ;  /* 0x00000002121c8825 */ /* 0x004fe200078e0214 */
[----:B------:R1:W5:Y:S01]  /*1b5b0*/  @!P0 LD.E.64 R114, [R30.64] ;  /* 0x000000081e728980 */ /* 0x000362000c101b00 */
[-C--:B------:R-:W-:Y:S02]  /*1b5c0*/  ISETP.GE.AND P2, PT, R16, R85.reuse, PT ;  /* 0x000000551000720c */ /* 0x080fe40003f46270 */
[-C--:B------:R-:W-:Y:S01]  /*1b5d0*/  ISETP.GE.AND P1, PT, R13, R85.reuse, PT ;  /* 0x000000550d00720c */ /* 0x080fe20003f26270 */
[----:B------:R2:W5:Y:S01]  /*1b5e0*/  @!P0 LD.E.64 R112, [R28.64] ;  /* 0x000000081c708980 */ /* 0x000562000c101b00 */
[----:B------:R-:W-:Y:S01]  /*1b5f0*/  ISETP.GE.AND P0, PT, R11, R85, PT ;  /* 0x000000550b00720c */ /* 0x000fe20003f06270 */
        /* <DEDUP_REMOVED lines=27> */
.L_x_1188:
[----:B------:R-:W-:Y:S05]  /*1b7b0*/  BSYNC B0 ;  /* 0x0000000000007941 */ /* 0x000fea0003800000 */
.L_x_1187:
[----:B-1---5:R-:W-:Y:S01]  /*1b7c0*/  IMAD.MOV.U32 R13, RZ, RZ, R74 ;  /* 0x000000ffff0d7224 */ /* 0x022fe200078e004a */
[----:B--2---:R-:W-:Y:S01]  /*1b7d0*/  CS2R R20, SRZ ;  /* 0x0000000000147805 */ /* 0x004fe2000001ff00 */
        /* <DEDUP_REMOVED lines=33> */
.L_x_1257:
[----:B------:R-:W-:Y:S01]  /*1b9f0*/  SHF.R.S32.HI R11, RZ, 0x1f, R156 ;  /* 0x0000001fff0b7819 */ /* 0x000fe2000001149c */
[----:B-1----:R-:W-:-:S03]  /*1ba00*/  IMAD.SHL.U32 R24, R15, 0x80, RZ ;  /* 0x000000800f187824 */ /* 0x002fc600078e00ff */
[----:B------:R-:W-:-:S04]  /*1ba10*/  LEA.HI R11, R11, R156, RZ, 0x3 ;  /* 0x0000009c0b0b7211 */ /* 0x000fc800078f18ff */
[----:B------:R-:W-:Y:S01]  /*1ba20*/  LEA.HI.SX32 R24, R11, R24, 0x1d ;  /* 0x000000180b187211 */ /* 0x000fe200078feaff */
[----:B------:R-:W-:Y:S05]  /*1ba30*/  BRA.DIV ~URZ, `(.L_x_1190) ;  /* 0x000093127f007947 */ /* 0x000fea000b800000 */
[----:B------:R1:W3:Y:S01]  /*1ba40*/  SHFL.IDX PT, R38, R23, 0x3, 0x181f ;  /* 0x00781f0017267f89 */ /* 0x0002e200000e0000 */
[----:B--2---:R-:W-:-:S03]  /*1ba50*/  MOV R39, R17 ;  /* 0x0000001100277202 */ /* 0x004fc60000000f00 */
[----:B------:R1:W2:Y:S04]  /*1ba60*/  SHFL.IDX PT, R15, R22, 0x3, 0x181f ;  /* 0x00781f00160f7f89 */ /* 0x0002a800000e0000 */
[----:B------:R1:W4:Y:S02]  /*1ba70*/  SHFL.IDX PT, R16, R19, 0x3, 0x181f ;  /* 0x00781f0013107f89 */ /* 0x00032400000e0000 */
.L_x_1258:
        /* <DEDUP_REMOVED lines=10> */
[----:B--2---:R-:W-:-:S07]  /*1bb20*/  IMAD.MOV.U32 R17, RZ, RZ, R15 ;  /* 0x000000ffff117224 */ /* 0x004fce00078e000f */
[----:B------:R-:W-:Y:S05]  /*1bb30*/  @P0 BRA `(.L_x_1192) ;  /* 0x0000028000000947 */ /* 0x000fea0003800000 */
[C---:B------:R-:W-:Y:S01]  /*1bb40*/  ISETP.GE.AND P0, PT, R18.reuse, R85, PT ;  /* 0x000000551200720c */ /* 0x040fe20003f06270 */
[----:B------:R-:W-:Y:S01]  /*1bb50*/  CS2R R92, SRZ ;  /* 0x00000000005c7805 */ /* 0x000fe2000001ff00 */
[----:B------:R-:W-:Y:S01]  /*1bb60*/  CS2R R90, SRZ ;  /* 0x00000000005a7805 */ /* 0x000fe2000001ff00 */
[C---:B------:R-:W-:Y:S02]  /*1bb70*/  IADD3 R15, R18.reuse, 0x20, RZ ;  /* 0x00000020120f7810 */ /* 0x040fe40007ffe0ff */
[C---:B------:R-:W-:Y:S02]  /*1bb80*/  IADD3 R13, R18.reuse, 0x40, RZ ;  /* 0x00000040120d7810 */ /* 0x040fe40007ffe0ff */
[----:B------:R-:W-:-:S06]  /*1bb90*/  IADD3 R11, R18, 0x60, RZ ;  /* 0x00000060120b7810 */ /* 0x000fcc0007ffe0ff */
[----:B-1-34-:R-:W-:-:S04]  /*1bba0*/  @!P0 IMAD.WIDE R22, R18, 0x2, R38 ;  /* 0x0000000212168825 */ /* 0x01afc800078e0226 */
[----:B------:R-:W-:Y:S01]  /*1bbb0*/  @!P0 IMAD.WIDE R20, R18, 0x2, R16 ;  /* 0x0000000212148825 */ /* 0x000fe200078e0210 */
        /* <DEDUP_REMOVED lines=16> */
[----:B------:R-:W-:Y:S01]  /*1bcc0*/  CS2R R68, SRZ ;  /* 0x0000000000447805 */ /* 0x000fe2000001ff00 */
[----:B------:R-:W-:Y:S01]  /*1bcd0*/  CS2R R62, SRZ ;  /* 0x00000000003e7805 */ /* 0x000fe2000001ff00 */
[----:B------:R-:W-:Y:S01]  /*1bce0*/  CS2R R60, SRZ ;  /* 0x00000000003c7805 */ /* 0x000fe2000001ff00 */
[--C-:B------:R-:W-:Y:S01]  /*1bcf0*/  @!P1 IMAD.WIDE R14, R11, 0x2, R38.reuse ;  /* 0x000000020b0e9825 */ /* 0x100fe200078e0226 */
[----:B--2---:R-:W-:Y:S01]  /*1bd00*/  CS2R R20, SRZ ;  /* 0x0000000000147805 */ /* 0x004fe2000001ff00 */
[----:B------:R-:W-:Y:S01]  /*1bd10*/  CS2R R54, SRZ ;  /* 0x0000000000367805 */ /* 0x000fe2000001ff00 */
[----:B------:R2:W5:Y:S01]  /*1bd20*/  @!P2 LD.E.64 R70, [R30.64] ;  /* 0x000000081e46a980 */ /* 0x000562000c101b00 */
[----:B------:R-:W-:-:S03]  /*1bd30*/  @!P0 IMAD.WIDE R38, R10, 0x2, R38 ;  /* 0x000000020a268825 */ /* 0x000fc600078e0226 */
[----:B------:R2:W5:Y:S01]  /*1bd40*/  @!P1 LD.E.64 R62, [R14.64] ;  /* 0x000000080e3e9980 */ /* 0x000562000c101b00 */
[----:B-1----:R-:W-:-:S03]  /*1bd50*/  @!P1 IMAD.WIDE R22, R11, 0x2, R16 ;  /* 0x000000020b169825 */ /* 0x002fc600078e0210 */
[----:B------:R2:W5:Y:S01]  /*1bd60*/  @!P0 LD.E.64 R20, [R38.64] ;  /* 0x0000000826148980 */ /* 0x000562000c101b00 */
[----:B------:R-:W-:-:S03]  /*1bd70*/  @!P2 IMAD.WIDE R12, R12, 0x2, R16 ;  /* 0x000000020c0ca825 */ /* 0x000fc600078e0210 */
[----:B------:R2:W5:Y:S01]  /*1bd80*/  @!P1 LD.E.64 R60, [R22.64] ;  /* 0x00000008163c9980 */ /* 0x000562000c101b00 */
[----:B------:R-:W-:-:S03]  /*1bd90*/  @!P0 IMAD.WIDE R10, R10, 0x2, R16 ;  /* 0x000000020a0a8825 */ /* 0x000fc600078e0210 */
[----:B------:R2:W5:Y:S04]  /*1bda0*/  @!P2 LD.E.64 R68, [R12.64] ;  /* 0x000000080c44a980 */ /* 0x000568000c101b00 */
[----:B------:R2:W5:Y:S02]  /*1bdb0*/  @!P0 LD.E.64 R54, [R10.64] ;  /* 0x000000080a368980 */ /* 0x000564000c101b00 */
.L_x_1192:
[----:B------:R-:W-:Y:S05]  /*1bdc0*/  BSYNC B0 ;  /* 0x0000000000007941 */ /* 0x000fea0003800000 */
.L_x_1191:
[----:B--2---:R-:W-:Y:S01]  /*1bdd0*/  IADD3 R10, R9, -c[0x0][0x20], RZ ;  /* 0x80000800090a7a10 */ /* 0x004fe20007ffe0ff */
[----:B------:R-:W-:-:S04]  /*1bde0*/  DEPBAR.LE SB0, 0x1 ;  /* 0x000080400000791a */ /* 0x000fc80000000000 */
[----:B-1--4-:R-:W2:Y:S04]  /*1bdf0*/  LDL.64 R22, [R10+0x20] ;  /* 0x000020000a167983 */ /* 0x012ea80000100a00 */
[----:B------:R-:W4:Y:S01]  /*1be00*/  LDL.64 R146, [R10+0x28] ;  /* 0x000028000a927983 */ /* 0x000f220000100a00 */
[----:B------:R-:W-:Y:S03]  /*1be10*/  WARPSYNC 0xffffffff ;  /* 0xffffffff00007948 */ /* 0x000fe60003800000 */
[----:B------:R-:W-:Y:S01]  /*1be20*/  BAR.SYNC.DEFER_BLOCKING 0x0 ;  /* 0x0000000000007b1d */ /* 0x000fe20000010000 */
[----:B-----5:R-:W-:Y:S02]  /*1be30*/  IMAD.MOV.U32 R9, RZ, RZ, R20 ;  /* 0x000000ffff097224 */ /* 0x020fe400078e0014 */
[----:B------:R-:W-:-:S03]  /*1be40*/  IMAD.MOV.U32 R11, RZ, RZ, R21 ;  /* 0x000000ffff0b7224 */ /* 0x000fc600078e0015 */
[----:B------:R-:W-:Y:S01]  /*1be50*/  PRMT R13, R9, 0x7610, R13 ;  /* 0x00007610090d7816 */ /* 0x000fe2000000000d */
[----:B--2---:R1:W2:Y:S04]  /*1be60*/  LD.E R45, [R22.64] ;  /* 0x00000008162d7980 */ /* 0x0042a8000c101900 */
[----:B----4-:R-:W4:Y:S01]  /*1be70*/  LD.E.64 R146, [R146.64] ;  /* 0x0000000892927980 */ /* 0x010f22000c101b00 */
[----:B------:R-:W-:Y:S01]  /*1be80*/  SHF.R.S32.HI R9, RZ, 0x1f, R156 ;  /* 0x0000001fff097819 */ /* 0x000fe2000001149c */
[----:B------:R-:W-:Y:S01]  /*1be90*/  IMAD.MOV.U32 R10, RZ, RZ, R63 ;  /* 0x000000ffff0a7224 */ /* 0x000fe200078e003f */
[----:B------:R-:W-:Y:S01]  /*1bea0*/  PRMT R12, R11, 0x7610, R12 ;  /* 0x000076100b0c7816 */ /* 0x000fe2000000000c */
[----:B------:R-:W-:Y:S01]  /*1beb0*/  IMAD.MOV.U32 R14, RZ, RZ, R62 ;  /* 0x000000ffff0e7224 */ /* 0x000fe200078e003e */
[-C--:B------:R-:W-:Y:S01]  /*1bec0*/  LEA.HI R11, R9, R156.reuse, RZ, 0x3 ;  /* 0x0000009c090b7211 */ /* 0x080fe200078f18ff */
[----:B------:R-:W-:Y:S01]  /*1bed0*/  IMAD.MOV.U32 R15, RZ, RZ, R92 ;  /* 0x000000ffff0f7224 */ /* 0x000fe200078e005c */
[----:B------:R-:W-:Y:S01]  /*1bee0*/  PRMT R16, R10, 0x7610, R16 ;  /* 0x000076100a107816 */ /* 0x000fe20000000010 */
[----:B------:R-:W-:Y:S01]  /*1bef0*/  IMAD.MOV.U32 R10, RZ, RZ, R71 ;  /* 0x000000ffff0a7224 */ /* 0x000fe200078e0047 */
[----:B------:R-:W-:Y:S01]  /*1bf00*/  LOP3.LUT R11, R11, 0xfffffff8, RZ, 0xc0, !PT ;  /* 0xfffffff80b0b7812 */ /* 0x000fe200078ec0ff */
[----:B------:R-:W-:Y:S01]  /*1bf10*/  BSSY B1, `(.L_x_1193) ;  /* 0x00000f0000017945 */ /* 0x000fe20003800000 */
[----:B------:R-:W-:Y:S01]  /*1bf20*/  PRMT R17, R14, 0x7610, R17 ;  /* 0x000076100e117816 */ /* 0x000fe20000000011 */
[----:B------:R-:W-:Y:S01]  /*1bf30*/  IMAD.MOV.U32 R14, RZ, RZ, R70 ;  /* 0x000000ffff0e7224 */ /* 0x000fe200078e0046 */
[----:B------:R-:W-:Y:S01]  /*1bf40*/  PRMT R31, R10, 0x7610, R31 ;  /* 0x000076100a1f7816 */ /* 0x000fe2000000001f */
[----:B------:R-:W-:Y:S01]  /*1bf50*/  IMAD.IADD R11, R156, 0x1, -R11 ;  /* 0x000000019c0b7824 */ /* 0x000fe200078e0a0b */
[----:B------:R-:W-:Y:S01]  /*1bf60*/  LEA.HI R9, R9, R156, RZ, 0x6 ;  /* 0x0000009c09097211 */ /* 0x000fe200078f30ff */
[----:B------:R-:W-:Y:S01]  /*1bf70*/  IMAD.MOV.U32 R10, RZ, RZ, R54 ;  /* 0x000000ffff0a7224 */ /* 0x000fe200078e0036 */
[----:B------:R-:W-:Y:S01]  /*1bf80*/  PRMT R32, R14, 0x7610, R32 ;  /* 0x000076100e207816 */ /* 0x000fe20000000020 */
[----:B------:R-:W-:Y:S01]  /*1bf90*/  IMAD.SHL.U32 R11, R11, 0x8, RZ ;  /* 0x000000080b0b7824 */ /* 0x000fe200078e00ff */
[----:B------:R-:W-:Y:S01]  /*1bfa0*/  PRMT R44, R15, 0x7610, R44 ;  /* 0x000076100f2c7816 */ /* 0x000fe2000000002c */
[----:B------:R-:W-:Y:S01]  /*1bfb0*/  IMAD.MOV.U32 R14, RZ, RZ, R93 ;  /* 0x000000ffff0e7224 */ /* 0x000fe200078e005d */
[----:B------:R-:W-:Y:S01]  /*1bfc0*/  PRMT R15, R10, 0x7610, R15 ;  /* 0x000076100a0f7816 */ /* 0x000fe2000000000f */
[----:B-1----:R-:W-:-:S02]  /*1bfd0*/  IMAD.SHL.U32 R22, R106, 0x40, RZ ;  /* 0x000000406a167824 */ /* 0x002fc400078e00ff */
[----:B------:R-:W-:Y:S01]  /*1bfe0*/  IMAD.MOV.U32 R10, RZ, RZ, R60 ;  /* 0x000000ffff0a7224 */ /* 0x000fe200078e003c */
[----:B------:R-:W-:Y:S01]  /*1bff0*/  PRMT R39, R14, 0x7610, R39 ;  /* 0x000076100e277816 */ /* 0x000fe20000000027 */
[----:B------:R-:W-:Y:S01]  /*1c000*/  IMAD.SHL.U32 R9, R9, 0x8, RZ ;  /* 0x0000000809097824 */ /* 0x000fe200078e00ff */
[----:B------:R-:W-:Y:S02]  /*1c010*/  LOP3.LUT R22, R22, 0x1c0, RZ, 0xc0, !PT ;  /* 0x000001c016167812 */ /* 0x000fe400078ec0ff */
[----:B------:R-:W-:Y:S01]  /*1c020*/  PRMT R24, R10, 0x7610, R24 ;  /* 0x000076100a187816 */ /* 0x000fe20000000018 */
[----:B------:R-:W-:Y:S01]  /*1c030*/  IMAD.MOV.U32 R10, RZ, RZ, R69 ;  /* 0x000000ffff0a7224 */ /* 0x000fe200078e0045 */
[----:B------:R-:W-:Y:S02]  /*1c040*/  LOP3.LUT R11, R22, 0x38, R11, 0xf8, !PT ;  /* 0x00000038160b7812 */ /* 0x000fe400078ef80b */
[----:B------:R-:W-:Y:S02]  /*1c050*/  SHF.R.U32.HI R22, RZ, 0x3, R22 ;  /* 0x00000003ff167819 */ /* 0x000fe40000011616 */
[----:B------:R-:W-:-:S02]  /*1c060*/  PRMT R29, R10, 0x7610, R29 ;  /* 0x000076100a1d7816 */ /* 0x000fc4000000001d */
[----:B------:R-:W-:Y:S01]  /*1c070*/  LOP3.LUT R22, R11, R22, RZ, 0x3c, !PT ;  /* 0x000000160b167212 */ /* 0x000fe200078e3cff */
[----:B------:R-:W-:-:S03]  /*1c080*/  IMAD.MOV.U32 R11, RZ, RZ, R55 ;  /* 0x000000ffff0b7224 */ /* 0x000fc600078e0037 */
[----:B------:R-:W-:Y:S01]  /*1c090*/  LOP3.LUT R22, R22, 0xfffffe00, R9, 0xf8, !PT ;  /* 0xfffffe0016167812 */ /* 0x000fe200078ef809 */
[----:B------:R-:W-:Y:S01]  /*1c0a0*/  IMAD.MOV.U32 R9, RZ, RZ, R90 ;  /* 0x000000ffff097224 */ /* 0x000fe200078e005a */
[----:B------:R-:W-:Y:S01]  /*1c0b0*/  PRMT R14, R11, 0x7610, R14 ;  /* 0x000076100b0e7816 */ /* 0x000fe2000000000e */
[----:B------:R-:W-:-:S03]  /*1c0c0*/  IMAD.MOV.U32 R11, RZ, RZ, R68 ;  /* 0x000000ffff0b7224 */ /* 0x000fc600078e0044 */
[----:B---3--:R-:W-:Y:S02]  /*1c0d0*/  PRMT R38, R9, 0x7610, R38 ;  /* 0x0000761009267816 */ /* 0x008fe40000000026 */
[----:B------:R-:W-:Y:S01]  /*1c0e0*/  PRMT R30, R11, 0x7610, R30 ;  /* 0x000076100b1e7816 */ /* 0x000fe2000000001e */
[----:B--2---:R-:W-:Y:S02]  /*1c0f0*/  IMAD R45, R45, -0x80, R8 ;  /* 0xffffff802d2d7824 */ /* 0x004fe400078e0208 */
[----:B------:R-:W-:Y:S02]  /*1c100*/  IMAD.MOV.U32 R8, RZ, RZ, R61 ;  /* 0x000000ffff087224 */ /* 0x000fe400078e003d */
[----:B----4-:R-:W-:Y:S01]  /*1c110*/  IMAD.WIDE.U32 R22, R22, 0x2, R146 ;  /* 0x0000000216167825 */ /* 0x010fe200078e0092 */
[----:B------:R-:W-:Y:S02]  /*1c120*/  IMNMX R45, R45, 0x80, PT ;  /* 0x000000802d2d7817 */ /* 0x000fe40003800200 */
[----:B------:R-:W-:Y:S01]  /*1c130*/  PRMT R19, R8, 0x7610, R19 ;  /* 0x0000761008137816 */ /* 0x000fe20000000013 */
[----:B------:R-:W-:Y:S01]  /*1c140*/  IMAD.MOV.U32 R8, RZ, RZ, R91 ;  /* 0x000000ffff087224 */ /* 0x000fe200078e005b */
[----:B------:R-:W-:-:S04]  /*1c150*/  ISETP.GE.AND P0, PT, R106, R45, PT ;  /* 0x0000002d6a00720c */ /* 0x000fc80003f06270 */
[----:B------:R-:W-:-:S09]  /*1c160*/  PRMT R37, R8, 0x7610, R37 ;  /* 0x0000761008257816 */ /* 0x000fd20000000025 */
[----:B------:R-:W-:Y:S05]  /*1c170*/  @P0 BRA `(.L_x_1194) ;  /* 0x00000c9000000947 */ /* 0x000fea0003800000 */
[----:B------:R-:W-:Y:S01]  /*1c180*/  ISETP.GE.AND P0, PT, R18, R85, PT ;  /* 0x000000551200720c */ /* 0x000fe20003f06270 */
[----:B------:R-:W-:-:S12]  /*1c190*/  BSSY B0, `(.L_x_1195) ;  /* 0x0000030000007945 */ /* 0x000fd80003800000 */
[----:B------:R-:W-:Y:S05]  /*1c1a0*/  @P0 BRA `(.L_x_1196) ;  /* 0x000002e000000947 */ /* 0x000fea0003800000 */
[----:B------:R-:W2:Y:S01]  /*1c1b0*/  LD.E.128 R8, [R22.64] ;  /* 0x0000000816087980 */ /* 0x000ea2000c101d00 */
[----:B------:R-:W-:Y:S02]  /*1c1c0*/  SHF.R.U32.HI R146, RZ, 0x10, R153 ;  /* 0x00000010ff927819 */ /* 0x000fe40000011699 */
[--C-:B------:R-:W-:Y:S02]  /*1c1d0*/  SHF.R.U64 R147, R150, 0x10, R151.reuse ;  /* 0x0000001096937819 */ /* 0x100fe40000001297 */
[----:B------:R-:W-:Y:S02]  /*1c1e0*/  SHF.R.U32.HI R150, RZ, 0x10, R151 ;  /* 0x00000010ff967819 */ /* 0x000fe40000011697 */
[----:B------:R-:W-:Y:S02]  /*1c1f0*/  PRMT R127, R127, 0x5410, R146 ;  /* 0x000054107f7f7816 */ /* 0x000fe40000000092 */
[----:B------:R-:W-:Y:S02]  /*1c200*/  SHF.R.U64 R135, R152, 0x10, R153 ;  /* 0x0000001098877819 */ /* 0x000fe40000001299 */
[----:B------:R-:W-:-:S02]  /*1c210*/  PRMT R133, R133, 0x5410, R150 ;  /* 0x0000541085857816 */ /* 0x000fc40000000096 */
[----:B------:R-:W-:Y:S02]  /*1c220*/  PRMT R134, R134, 0x5410, R147 ;  /* 0x0000541086867816 */ /* 0x000fe40000000093 */
[----:B------:R-:W-:Y:S02]  /*1c230*/  PRMT R132, R132, 0x5410, R135 ;  /* 0x0000541084847816 */ /* 0x000fe40000000087 */
[----:B------:R-:W-:Y:S02]  /*1c240*/  LOP3.LUT R153, R133, 0xffff0000, RZ, 0xc0, !PT ;  /* 0xffff000085997812 */ /* 0x000fe400078ec0ff */
[----:B------:R-:W-:Y:S02]  /*1c250*/  LOP3.LUT R155, R134, 0xffff0000, RZ, 0xc0, !PT ;  /* 0xffff0000869b7812 */ /* 0x000fe400078ec0ff */
[----:B--2---:R-:W-:Y:S01]  /*1c260*/  SHF.L.U32 R152, R8, 0x10, RZ ;  /* 0x0000001008987819 */ /* 0x004fe200000006ff */
        /* <DEDUP_REMOVED lines=33> */
[----:B------:R1:W-:Y:S02]  /*1c480*/  ST.E.128 [R22.64], R8 ;  /* 0x0000000816007985 */ /* 0x0003e4000c101d08 */
.L_x_1196:
[----:B------:R-:W-:Y:S05]  /*1c490*/  BSYNC B0 ;  /* 0x0000000000007941 */ /* 0x000fea0003800000 */
.L_x_1195:
[----:B-1----:R-:W-:Y:S01]  /*1c4a0*/  IADD3 R8, R18, 0x20, RZ ;  /* 0x0000002012087810 */ /* 0x002fe20007ffe0ff */
[----:B------:R-:W-:Y:S03]  /*1c4b0*/  BSSY B0, `(.L_x_1197) ;  /* 0x0000031000007945 */ /* 0x000fe60003800000 */
[----:B------:R-:W-:-:S13]  /*1c4c0*/  ISETP.GE.AND P0, PT, R8, R85, PT ;  /* 0x000000550800720c */ /* 0x000fda0003f06270 */
[----:B------:R-:W-:Y:S05]  /*1c4d0*/  @P0 BRA `(.L_x_1198) ;  /* 0x000002e000000947 */ /* 0x000fea0003800000 */
[----:B------:R-:W2:Y:S01]  /*1c4e0*/  LD.E.128 R8, [R22.64+0x4000] ;  /* 0x0040000816087980 */ /* 0x000ea2000c101d00 */
        /* <DEDUP_REMOVED lines=44> */
[----:B------:R1:W-:Y:S02]  /*1c7b0*/  ST.E.128 [R22.64+0x4000], R8 ;  /* 0x0040000816007985 */ /* 0x0003e4000c101d08 */
.L_x_1198:
[----:B------:R-:W-:Y:S05]  /*1c7c0*/  BSYNC B0 ;  /* 0x0000000000007941 */ /* 0x000fea0003800000 */
.L_x_1197:
        /* <DEDUP_REMOVED lines=50> */
.L_x_1200:
[----:B------:R-:W-:Y:S05]  /*1caf0*/  BSYNC B0 ;  /* 0x0000000000007941 */ /* 0x000fea0003800000 */
.L_x_1199:
[----:B-1----:R-:W-:-:S04]  /*1cb00*/  IADD3 R8, R18, 0x60, RZ ;  /* 0x0000006012087810 */ /* 0x002fc80007ffe0ff */
        /* <DEDUP_REMOVED lines=48> */
.L_x_1194:
[----:B------:R-:W-:Y:S05]  /*1ce10*/  BSYNC B1 ;  /* 0x0000000000017941 */ /* 0x000fea0003800000 */
.L_x_1193:
[----:B-1----:R-:W-:Y:S01]  /*1ce20*/  IADD3 R8, R106, 0x20, RZ ;  /* 0x000000206a087810 */ /* 0x002fe20007ffe0ff */
[----:B------:R-:W-:Y:S03]  /*1ce30*/  BSSY B1, `(.L_x_1201) ;  /* 0x00000cc000017945 */ /* 0x000fe60003800000 */
[----:B------:R-:W-:-:S13]  /*1ce40*/  ISETP.GE.AND P0, PT, R8, R45, PT ;  /* 0x0000002d0800720c */ /* 0x000fda0003f06270 */
[----:B------:R-:W-:Y:S05]  /*1ce50*/  @P0 BRA `(.L_x_1202) ;  /* 0x00000c9000000947 */ /* 0x000fea0003800000 */
[----:B------:R-:W-:Y:S01]  /*1ce60*/  ISETP.GE.AND P0, PT, R18, R85, PT ;  /* 0x000000551200720c */ /* 0x000fe20003f06270 */
[----:B------:R-:W-:-:S12]  /*1ce70*/  BSSY B0, `(.L_x_1203) ;  /* 0x0000030000007945 */ /* 0x000fd80003800000 */
[----:B------:R-:W-:Y:S05]  /*1ce80*/  @P0 BRA `(.L_x_1204) ;  /* 0x000002e000000947 */ /* 0x000fea0003800000 */
[----:B------:R-:W2:Y:S01]  /*1ce90*/  LD.E.128 R8, [R22.64+0x1000] ;  /* 0x0010000816087980 */ /* 0x000ea2000c101d00 */
        /* <DEDUP_REMOVED lines=9> */
[C---:B--2---:R-:W-:Y:S01]  /*1cf30*/  IMAD.U32 R108, R10.reuse, 0x10000, RZ ;  /* 0x000100000a6c7824 */ /* 0x044fe200078e00ff */
        /* <DEDUP_REMOVED lines=35> */
.L_x_1204:
[----:B------:R-:W-:Y:S05]  /*1d170*/  BSYNC B0 ;  /* 0x0000000000007941 */ /* 0x000fea0003800000 */
.L_x_1203:
[----:B-1----:R-:W-:Y:S01]  /*1d180*/  IADD3 R8, R18, 0x20, RZ ;  /* 0x0000002012087810 */ /* 0x002fe20007ffe0ff */
[----:B------:R-:W-:Y:S03]  /*1d190*/  BSSY B0, `(.L_x_1205) ;  /* 0x0000031000007945 */ /* 0x000fe60003800000 */
[----:B------:R-:W-:-:S13]  /*1d1a0*/  ISETP.GE.AND P0, PT, R8, R85, PT ;  /* 0x000000550800720c */ /* 0x000fda0003f06270 */
        /* <DEDUP_REMOVED lines=12> */
[C---:B--2---:R-:W-:Y:S01]  /*1d270*/  IMAD.U32 R99, R10.reuse, 0x10000, RZ ;  /* 0x000100000a637824 */ /* 0x044fe200078e00ff */
        /* <DEDUP_REMOVED lines=26> */
[----:B------:R-:W-:Y:S01]  /*1d420*/  FFMA.FTZ R109, R108, R11, -R10 ;  /* 0x0000000b6c6d7223 */ /* 0x000fe2000001080a */
[----:B------:R-:W-:Y:S01]  /*1d430*/  F2FP.BF16.PACK_AB R11, R100, R9 ;  /* 0x00000009640b723e */ /* 0x000fe200000010ff */
[----:B------:R-:W-:Y:S01]  /*1d440*/  FFMA.FTZ R8, R108, R8, R107 ;  /* 0x000000086c087223 */ /* 0x000fe2000001006b */
[----:B------:R-:W-:Y:S01]  /*1d450*/  F2FP.BF16.PACK_AB R10, R99, R76 ;  /* 0x0000004c630a723e */ /* 0x000fe200000010ff */
[----:B------:R-:W-:-:S03]  /*1d460*/  FFMA.FTZ R101, R101, R86, R88 ;  /* 0x0000005665657223 */ /* 0x000fc60000010058 */
[----:B------:R-:W-:Y:S02]  /*1d470*/  F2FP.BF16.PACK_AB R8, R8, R109 ;  /* 0x0000006d0808723e */ /* 0x000fe400000010ff */
[----:B------:R-:W-:-:S05]  /*1d480*/  F2FP.BF16.PACK_AB R9, R101, R98 ;  /* 0x000000626509723e */ /* 0x000fca00000010ff */
[----:B------:R1:W-:Y:S02]  /*1d490*/  ST.E.128 [R22.64+0x5000], R8 ;  /* 0x0050000816007985 */ /* 0x0003e4000c101d08 */
.L_x_1206:
[----:B------:R-:W-:Y:S05]  /*1d4a0*/  BSYNC B0 ;  /* 0x0000000000007941 */ /* 0x000fea0003800000 */
.L_x_1205:
        /* <DEDUP_REMOVED lines=13> */
[----:B------:R-:W-:Y:S01]  /*1d580*/  IMAD.U32 R89, R66, 0x10000, RZ ;  /* 0x0001000042597824 */ /* 0x000fe200078e00ff */
[----:B------:R-:W-:Y:S02]  /*1d590*/  LOP3.LUT R101, R64, 0xffff0000, RZ, 0xc0, !PT ;  /* 0xffff000040657812 */ /* 0x000fe400078ec0ff */
[----:B------:R-:W-:Y:S01]  /*1d5a0*/  LOP3.LUT R107, R66, 0xffff0000, RZ, 0xc0, !PT ;  /* 0xffff0000426b7812 */ /* 0x000fe200078ec0ff */
[C---:B--2---:R-:W-:Y:S01]  /*1d5b0*/  IMAD.U32 R86, R10.reuse, 0x10000, RZ ;  /* 0x000100000a567824 */ /* 0x044fe200078e00ff */
[----:B------:R-:W-:Y:S01]  /*1d5c0*/  LOP3.LUT R76, R10, 0xffff0000, RZ, 0xc0, !PT ;  /* 0xffff00000a4c7812 */ /* 0x000fe200078ec0ff */
[C---:B------:R-:W-:Y:S01]  /*1d5d0*/  IMAD.U32 R10, R11.reuse, 0x10000, RZ ;  /* 0x000100000b0a7824 */ /* 0x040fe200078e00ff */
[----:B------:R-:W-:Y:S01]  /*1d5e0*/  LOP3.LUT R88, R11, 0xffff0000, RZ, 0xc0, !PT ;  /* 0xffff00000b587812 */ /* 0x000fe200078ec0ff */
[----:B------:R-:W-:Y:S01]  /*1d5f0*/  IMAD.U32 R11, R64, 0x10000, RZ ;  /* 0x00010000400b7824 */ /* 0x000fe200078e00ff */
[----:B------:R-:W-:-:S02]  /*1d600*/  SHF.L.U32 R99, R8, 0x10, RZ ;  /* 0x0000001008637819 */ /* 0x000fc400000006ff */
[----:B------:R-:W-:Y:S01]  /*1d610*/  LOP3.LUT R98, R8, 0xffff0000, RZ, 0xc0, !PT ;  /* 0xffff000008627812 */ /* 0x000fe200078ec0ff */
[C---:B------:R-:W-:Y:S01]  /*1d620*/  FMUL.FTZ R64, R76.reuse, R11 ;  /* 0x0000000b4c407220 */ /* 0x040fe20000410000 */
[C---:B------:R-:W-:Y:S01]  /*1d630*/  SHF.L.U32 R8, R9.reuse, 0x10, RZ ;  /* 0x0000001009087819 */ /* 0x040fe200000006ff */
[----:B------:R-:W-:Y:S01]  /*1d640*/  FMUL.FTZ R76, R76, R89 ;  /* 0x000000594c4c7220 */ /* 0x000fe20000410000 */
[----:B------:R-:W-:Y:S01]  /*1d650*/  LOP3.LUT R66, R9, 0xffff0000, RZ, 0xc0, !PT ;  /* 0xffff000009427812 */ /* 0x000fe200078ec0ff */
[----:B------:R-:W-:Y:S02]  /*1d660*/  FMUL.FTZ R9, R88, R101 ;  /* 0x0000006558097220 */ /* 0x000fe40000410000 */
[C---:B------:R-:W-:Y:S02]  /*1d670*/  FFMA.FTZ R11, R86.reuse, R11, R76 ;  /* 0x0000000b560b7223 */ /* 0x040fe4000001004c */
[----:B------:R-:W-:Y:S01]  /*1d680*/  FFMA.FTZ R64, R86, R89, -R64 ;  /* 0x0000005956407223 */ /* 0x000fe20000010840 */
[----:B------:R-:W-:Y:S01]  /*1d690*/  SHF.L.U32 R86, R67, 0x10, RZ ;  /* 0x0000001043567819 */ /* 0x000fe200000006ff */
        /* <DEDUP_REMOVED lines=19> */
.L_x_1208:
[----:B------:R-:W-:Y:S05]  /*1d7d0*/  BSYNC B0 ;  /* 0x0000000000007941 */ /* 0x000fea0003800000 */
.L_x_1207:
        /* <DEDUP_REMOVED lines=14> */
[C---:B--2---:R-:W-:Y:S01]  /*1d8c0*/  LOP3.LUT R64, R10.reuse, 0xffff0000, RZ, 0xc0, !PT ;  /* 0xffff00000a407812 */ /* 0x044fe200078ec0ff */
[----:B------:R-:W-:Y:S01]  /*1d8d0*/  IMAD.U32 R65, R10, 0x10000, RZ ;  /* 0x000100000a417824 */ /* 0x000fe200078e00ff */
[C---:B------:R-:W-:Y:S01]  /*1d8e0*/  SHF.L.U32 R86, R8.reuse, 0x10, RZ ;  /* 0x0000001008567819 */ /* 0x040fe200000006ff */
[C---:B------:R-:W-:Y:S01]  /*1d8f0*/  IMAD.U32 R10, R11.reuse, 0x10000, RZ ;  /* 0x000100000b0a7824 */ /* 0x040fe200078e00ff */
[----:B------:R-:W-:Y:S01]  /*1d900*/  LOP3.LUT R76, R8, 0xffff0000, RZ, 0xc0, !PT ;  /* 0xffff0000084c7812 */ /* 0x000fe200078ec0ff */
[----:B------:R-:W-:Y:S01]  /*1d910*/  IMAD.U32 R8, R56, 0x10000, RZ ;  /* 0x0001000038087824 */ /* 0x000fe200078e00ff */
[----:B------:R-:W-:Y:S01]  /*1d920*/  LOP3.LUT R66, R11, 0xffff0000, RZ, 0xc0, !PT ;  /* 0xffff00000b427812 */ /* 0x000fe200078ec0ff */
[----:B------:R-:W-:Y:S01]  /*1d930*/  IMAD.U32 R11, R58, 0x10000, RZ ;  /* 0x000100003a0b7824 */ /* 0x000fe200078e00ff */
[C---:B------:R-:W-:Y:S01]  /*1d940*/  SHF.L.U32 R67, R9.reuse, 0x10, RZ ;  /* 0x0000001009437819 */ /* 0x040fe200000006ff */
[----:B------:R-:W-:Y:S01]  /*1d950*/  FMUL.FTZ R56, R64, R8 ;  /* 0x0000000840387220 */ /* 0x000fe20000410000 */
[----:B------:R-:W-:Y:S01]  /*1d960*/  LOP3.LUT R58, R9, 0xffff0000, RZ, 0xc0, !PT ;  /* 0xffff0000093a7812 */ /* 0x000fe200078ec0ff */
[----:B------:R-:W-:-:S02]  /*1d970*/  FMUL.FTZ R9, R66, R89 ;  /* 0x0000005942097220 */ /* 0x000fc40000410000 */
[-C--:B------:R-:W-:Y:S02]  /*1d980*/  FMUL.FTZ R64, R64, R11.reuse ;  /* 0x0000000b40407220 */ /* 0x080fe40000410000 */
[----:B------:R-:W-:Y:S02]  /*1d990*/  FFMA.FTZ R56, R65, R11, -R56 ;  /* 0x0000000b41387223 */ /* 0x000fe40000010838 */
[-C--:B------:R-:W-:Y:S02]  /*1d9a0*/  FMUL.FTZ R66, R66, R99.reuse ;  /* 0x0000006342427220 */ /* 0x080fe40000410000 */
[C---:B------:R-:W-:Y:S01]  /*1d9b0*/  FFMA.FTZ R9, R10.reuse, R99, -R9 ;  /* 0x000000630a097223 */ /* 0x040fe20000010809 */
[----:B------:R-:W-:Y:S01]  /*1d9c0*/  SHF.L.U32 R99, R59, 0x10, RZ ;  /* 0x000000103b637819 */ /* 0x000fe200000006ff */
[C---:B------:R-:W-:Y:S01]  /*1d9d0*/  IMAD.U32 R11, R57.reuse, 0x10000, RZ ;  /* 0x00010000390b7824 */ /* 0x040fe200078e00ff */
[----:B------:R-:W-:Y:S01]  /*1d9e0*/  LOP3.LUT R57, R57, 0xffff0000, RZ, 0xc0, !PT ;  /* 0xffff000039397812 */ /* 0x000fe200078ec0ff */
[----:B------:R-:W-:Y:S01]  /*1d9f0*/  FFMA.FTZ R65, R65, R8, R64 ;  /* 0x0000000841417223 */ /* 0x000fe20000010040 */
[----:B------:R-:W-:Y:S01]  /*1da00*/  LOP3.LUT R59, R59, 0xffff0000, RZ, 0xc0, !PT ;  /* 0xffff00003b3b7812 */ /* 0x000fe200078ec0ff */
[----:B------:R-:W-:-:S02]  /*1da10*/  FFMA.FTZ R66, R10, R89, R66 ;  /* 0x000000590a427223 */ /* 0x000fc40000010042 */
[----:B------:R-:W-:Y:S02]  /*1da20*/  FMUL.FTZ R8, R76, R11 ;  /* 0x0000000b4c087220 */ /* 0x000fe40000410000 */
[----:B------:R-:W-:Y:S02]  /*1da30*/  FMUL.FTZ R10, R58, R57 ;  /* 0x000000393a0a7220 */ /* 0x000fe40000410000 */
[----:B------:R-:W-:Y:S02]  /*1da40*/  FMUL.FTZ R76, R76, R99 ;  /* 0x000000634c4c7220 */ /* 0x000fe40000410000 */
[----:B------:R-:W-:Y:S02]  /*1da50*/  FMUL.FTZ R58, R58, R59 ;  /* 0x0000003b3a3a7220 */ /* 0x000fe40000410000 */
[C---:B------:R-:W-:Y:S02]  /*1da60*/  FFMA.FTZ R8, R86.reuse, R99, -R8 ;  /* 0x0000006356087223 */ /* 0x040fe40000010808 */
[----:B------:R-:W-:Y:S01]  /*1da70*/  FFMA.FTZ R89, R86, R11, R76 ;  /* 0x0000000b56597223 */ /* 0x000fe2000001004c */
[----:B------:R-:W-:Y:S01]  /*1da80*/  F2FP.BF16.PACK_AB R11, R66, R9 ;  /* 0x00000009420b723e */ /* 0x000fe200000010ff */
[----:B------:R-:W-:Y:S01]  /*1da90*/  FFMA.FTZ R59, R67, R59, -R10 ;  /* 0x0000003b433b7223 */ /* 0x000fe2000001080a */
[----:B------:R-:W-:Y:S01]  /*1daa0*/  F2FP.BF16.PACK_AB R10, R65, R56 ;  /* 0x00000038410a723e */ /* 0x000fe200000010ff */
[----:B------:R-:W-:Y:S01]  /*1dab0*/  FFMA.FTZ R58, R67, R57, R58 ;  /* 0x00000039433a7223 */ /* 0x000fe2000001003a */
[----:B------:R-:W-:-:S04]  /*1dac0*/  F2FP.BF16.PACK_AB R8, R89, R8 ;  /* 0x000000085908723e */ /* 0x000fc800000010ff */
[----:B------:R-:W-:-:S05]  /*1dad0*/  F2FP.BF16.PACK_AB R9, R58, R59 ;  /* 0x0000003b3a09723e */ /* 0x000fca00000010ff */
[----:B------:R1:W-:Y:S02]  /*1dae0*/  ST.E.128 [R22.64+0xd000], R8 ;  /* 0x00d0000816007985 */ /* 0x0003e4000c101d08 */
.L_x_1202:
[----:B------:R-:W-:Y:S05]  /*1daf0*/  BSYNC B1 ;  /* 0x0000000000017941 */ /* 0x000fea0003800000 */
.L_x_1201:
        /* <DEDUP_REMOVED lines=52> */
[----:B------:R1:W-:Y:S02]  /*1de40*/  ST.E.128 [R22.64+0x2000], R8 ;  /* 0x0020000816007985 */ /* 0x0003e4000c101d08 */
.L_x_1212:
[----:B------:R-:W-:Y:S05]  /*1de50*/  BSYNC B0 ;  /* 0x0000000000007941 */ /* 0x000fea0003800000 */
.L_x_1211:
        /* <DEDUP_REMOVED lines=50> */
.L_x_1214:
[----:B------:R-:W-:Y:S05]  /*1e180*/  BSYNC B0 ;  /* 0x0000000000007941 */ /* 0x000fea0003800000 */
.L_x_1213:
        /* <DEDUP_REMOVED lines=13> */
[C---:B--2---:R-:W-:Y:S01]  /*1e260*/  IMAD.U32 R47, R10.reuse, 0x10000, RZ ;  /* 0x000100000a2f7824 */ /* 0x044fe200078e00ff */
        /* <DEDUP_REMOVED lines=36> */
.L_x_1216:
[----:B------:R-:W-:Y:S05]  /*1e4b0*/  BSYNC B0 ;  /* 0x0000000000007941 */ /* 0x000fea0003800000 */
.L_x_1215:
[----:B-1----:R-:W-:-:S04]  /*1e4c0*/  IADD3 R8, R18, 0x60, RZ ;  /* 0x0000006012087810 */ /* 0x002fc80007ffe0ff */
        /* <DEDUP_REMOVED lines=48> */
.L_x_1210:
[----:B------:R-:W-:Y:S05]  /*1e7d0*/  BSYNC B1 ;  /* 0x0000000000017941 */ /* 0x000fea0003800000 */
.L_x_1209:
[----:B------:R-:W-:Y:S01]  /*1e7e0*/  IADD3 R106, R106, 0x60, RZ ;  /* 0x000000606a6a7810 */ /* 0x000fe20007ffe0ff */
[----:B-1----:R-:W-:Y:S02]  /*1e7f0*/  IMAD.MOV.U32 R8, RZ, RZ, R80 ;  /* 0x000000ffff087224 */ /* 0x002fe400078e0050 */
[----:B------:R-:W-:Y:S01]  /*1e800*/  IMAD.MOV.U32 R9, RZ, RZ, 0x0 ;  /* 0x00000000ff097424 */ /* 0x000fe200078e00ff */
[----:B------:R-:W-:-:S13]  /*1e810*/  ISETP.GE.AND P0, PT, R106, R45, PT ;  /* 0x0000002d6a00720c */ /* 0x000fda0003f06270 */
[----:B------:R-:W-:Y:S05]  /*1e820*/  @P0 RET.REL.NODEC R8 `(_ZN7cutlass13device_kernelIN5flash19enable_sm80_to_sm89INS1_16FlashAttnFwdSm80INS1_25CollectiveMainloopFwdSm80ILi8ELi1ELb0EN4cute5tupleIJNS5_1CILi128EEENS7_ILi48EEENS7_ILi256EEEEEELi256ENS_10bfloat16_tEfNS_4arch4Sm80ELb0ELb1ELb1ELb1ELb0ELb1ELb1ELb0EEENS1_21CollectiveEpilogueFwdINS6_IJS8_SA_S9_EEENS6_IJNS7_ILi1EEESI_SI_EEESC_SE_Li256ELb1ELb1ELb0ELb0EEENS1_19SingleTileSchedulerILb1ELb0ELb1ELi128EEEEEEEEEvNT_6ParamsE) ;  /* 0xfffe17d008000950 */ /* 0x000fea0003c3ffff */
[----:B------:R-:W-:Y:S01]  /*1e830*/  ISETP.GE.AND P0, PT, R18, R85, PT ;  /* 0x000000551200720c */ /* 0x000fe20003f06270 */
[----:B------:R-:W-:-:S12]  /*1e840*/  BSSY B0, `(.L_x_1217) ;  /* 0x0000030000007945 */ /* 0x000fd80003800000 */
        /* <DEDUP_REMOVED lines=22> */
[-C--:B------:R-:W-:Y:S01]  /*1e9b0*/  FMUL.FTZ R25, R25, R11.reuse ;  /* 0x0000000b19197220 */ /* 0x080fe20000410000 */
[----:B------:R-:W-:Y:S01]  /*1e9c0*/  LOP3.LUT R39, R39, 0xffff0000, RZ, 0xc0, !PT ;  /* 0xffff000027277812 */ /* 0x000fe200078ec0ff */
[----:B------:R-:W-:Y:S01]  /*1e9d0*/  FFMA.FTZ R35, R26, R11, -R35 ;  /* 0x0000000b1a237223 */ /* 0x000fe20000010823 */
[----:B------:R-:W-:Y:S01]  /*1e9e0*/  LOP3.LUT R36, R9, 0xffff0000, RZ, 0xc0, !PT ;  /* 0xffff000009247812 */ /* 0x000fe200078ec0ff */
[----:B------:R-:W-:-:S02]  /*1e9f0*/  FMUL.FTZ R9, R27, R37 ;  /* 0x000000251b097220 */ /* 0x000fc40000410000 */
[-C--:B------:R-:W-:Y:S02]  /*1ea00*/  FMUL.FTZ R27, R27, R39.reuse ;  /* 0x000000271b1b7220 */ /* 0x080fe40000410000 */
[----:B------:R-:W-:Y:S01]  /*1ea10*/  FFMA.FTZ R9, R10, R39, -R9 ;  /* 0x000000270a097223 */ /* 0x000fe20000010809 */
[----:B------:R-:W-:Y:S01]  /*1ea20*/  LOP3.LUT R39, R38, 0xffff0000, RZ, 0xc0, !PT ;  /* 0xffff000026277812 */ /* 0x000fe200078ec0ff */
[----:B------:R-:W-:Y:S01]  /*1ea30*/  FFMA.FTZ R8, R26, R8, R25 ;  /* 0x000000081a087223 */ /* 0x000fe20000010019 */
[----:B------:R-:W-:Y:S01]  /*1ea40*/  SHF.L.U32 R25, R44, 0x10, RZ ;  /* 0x000000102c197819 */ /* 0x000fe200000006ff */
[----:B------:R-:W-:Y:S02]  /*1ea50*/  IMAD.U32 R11, R38, 0x10000, RZ ;  /* 0x00010000260b7824 */ /* 0x000fe400078e00ff */
[----:B------:R-:W-:Y:S02]  /*1ea60*/  FFMA.FTZ R26, R10, R37, R27 ;  /* 0x000000250a1a7223 */ /* 0x000fe4000001001b */
[----:B------:R-:W-:-:S02]  /*1ea70*/  FMUL.FTZ R10, R33, R11 ;  /* 0x0000000b210a7220 */ /* 0x000fc40000410000 */
        /* <DEDUP_REMOVED lines=12> */
.L_x_1218:
[----:B------:R-:W-:Y:S05]  /*1eb40*/  BSYNC B0 ;  /* 0x0000000000007941 */ /* 0x000fea0003800000 */
.L_x_1217:
        /* <DEDUP_REMOVED lines=50> */
.L_x_1220:
[----:B------:R-:W-:Y:S05]  /*1ee70*/  BSYNC B0 ;  /* 0x0000000000007941 */ /* 0x000fea0003800000 */
.L_x_1219:
        /* <DEDUP_REMOVED lines=28> */
[----:B------:R-:W-:Y:S01]  /*1f040*/  FFMA.FTZ R16, R26, R11, -R16 ;  /* 0x0000000b1a107223 */ /* 0x000fe20000010810 */
[----:B------:R-:W-:Y:S01]  /*1f050*/  SHF.L.U32 R11, R17, 0x10, RZ ;  /* 0x00000010110b7819 */ /* 0x000fe200000006ff */
[-C--:B------:R-:W-:Y:S01]  /*1f060*/  FMUL.FTZ R27, R27, R31.reuse ;  /* 0x0000001f1b1b7220 */ /* 0x080fe20000410000 */
[----:B------:R-:W-:Y:S01]  /*1f070*/  LOP3.LUT R17, R17, 0xffff0000, RZ, 0xc0, !PT ;  /* 0xffff000011117812 */ /* 0x000fe200078ec0ff */
[----:B------:R-:W-:Y:S01]  /*1f080*/  FFMA.FTZ R9, R10, R31, -R9 ;  /* 0x0000001f0a097223 */ /* 0x000fe20000010809 */
[----:B------:R-:W-:Y:S01]  /*1f090*/  LOP3.LUT R31, R24, 0xffff0000, RZ, 0xc0, !PT ;  /* 0xffff0000181f7812 */ /* 0x000fe200078ec0ff */
[----:B------:R-:W-:Y:S02]  /*1f0a0*/  FFMA.FTZ R25, R26, R8, R25 ;  /* 0x000000081a197223 */ /* 0x000fe40000010019 */
[----:B------:R-:W-:Y:S02]  /*1f0b0*/  IMAD.U32 R8, R24, 0x10000, RZ ;  /* 0x0001000018087824 */ /* 0x000fe400078e00ff */
        /* <DEDUP_REMOVED lines=14> */
.L_x_1222:
[----:B------:R-:W-:Y:S05]  /*1f1a0*/  BSYNC B0 ;  /* 0x0000000000007941 */ /* 0x000fea0003800000 */
.L_x_1221:
[----:B------:R-:W-:Y:S01]  /*1f1b0*/  IADD3 R18, R18, 0x60, RZ ;  /* 0x0000006012127810 */ /* 0x000fe20007ffe0ff */
[----:B-1----:R-:W-:Y:S02]  /*1f1c0*/  IMAD.MOV.U32 R8, RZ, RZ, R80 ;  /* 0x000000ffff087224 */ /* 0x002fe400078e0050 */
[----:B------:R-:W-:Y:S01]  /*1f1d0*/  IMAD.MOV.U32 R9, RZ, RZ, 0x0 ;  /* 0x00000000ff097424 */ /* 0x000fe200078e00ff */
[----:B------:R-:W-:-:S13]  /*1f1e0*/  ISETP.GE.AND P0, PT, R18, R85, PT ;  /* 0x000000551200720c */ /* 0x000fda0003f06270 */
[----:B------:R-:W-:Y:S05]  /*1f1f0*/  @P0 RET.REL.NODEC R8 `(_ZN7cutlass13device_kernelIN5flash19enable_sm80_to_sm89INS1_16FlashAttnFwdSm80INS1_25CollectiveMainloopFwdSm80ILi8ELi1ELb0EN4cute5tupleIJNS5_1CILi128EEENS7_ILi48EEENS7_ILi256EEEEEELi256ENS_10bfloat16_tEfNS_4arch4Sm80ELb0ELb1ELb1ELb1ELb0ELb1ELb1ELb0EEENS1_21CollectiveEpilogueFwdINS6_IJS8_SA_S9_EEENS6_IJNS7_ILi1EEESI_SI_EEESC_SE_Li256ELb1ELb1ELb0ELb0EEENS1_19SingleTileSchedulerILb1ELb0ELb1ELi128EEEEEEEEEvNT_6ParamsE) ;  /* 0xfffe0e0008000950 */ /* 0x000fea0003c3ffff */
        /* <DEDUP_REMOVED lines=41> */
[C---:B------:R-:W-:Y:S01]  /*1f490*/  FFMA.FTZ R16, R19.reuse, R13, -R16 ;  /* 0x0000000d13107223 */ /* 0x040fe20000010810 */
[----:B------:R-:W-:Y:S01]  /*1f4a0*/  MOV R13, 0x0 ;  /* 0x00000000000d7802 */ /* 0x000fe20000000f00 */
[----:B------:R-:W-:Y:S01]  /*1f4b0*/  FFMA.FTZ R15, R19, R15, R14 ;  /* 0x0000000f130f7223 */ /* 0x000fe2000001000e */
[----:B------:R-:W-:Y:S01]  /*1f4c0*/  F2FP.BF16.PACK_AB R8, R21, R24 ;  /* 0x000000181508723e */ /* 0x000fe200000010ff */
[----:B------:R-:W-:-:S03]  /*1f4d0*/  IMAD.MOV.U32 R12, RZ, RZ, R80 ;  /* 0x000000ffff0c7224 */ /* 0x000fc600078e0050 */
[----:B------:R-:W-:-:S05]  /*1f4e0*/  F2FP.BF16.PACK_AB R9, R15, R16 ;  /* 0x000000100f09723e */ /* 0x000fca00000010ff */
[----:B------:R1:W-:Y:S01]  /*1f4f0*/  ST.E.128 [R22.64+0xf000], R8 ;  /* 0x00f0000816007985 */ /* 0x0003e2000c101d08 */
[----:B------:R-:W-:Y:S05]  /*1f500*/  RET.REL.NODEC R12 `(_ZN7cutlass13device_kernelIN5flash19enable_sm80_to_sm89INS1_16FlashAttnFwdSm80INS1_25CollectiveMainloopFwdSm80ILi8ELi1ELb0EN4cute5tupleIJNS5_1CILi128EEENS7_ILi48EEENS7_ILi256EEEEEELi256ENS_10bfloat16_tEfNS_4arch4Sm80ELb0ELb1ELb1ELb1ELb0ELb1ELb1ELb0EEENS1_21CollectiveEpilogueFwdINS6_IJS8_SA_S9_EEENS6_IJNS7_ILi1EEESI_SI_EEESC_SE_Li256ELb1ELb1ELb0ELb0EEENS1_19SingleTileSchedulerILb1ELb0ELb1ELi128EEEEEEEEEvNT_6ParamsE) ;  /* 0xfffe0af00c007950 */ /* 0x000fea0003c3ffff */
.L_x_1177:
        /* <DEDUP_REMOVED lines=28> */
.L_x_1259:
[----:B------:R-:W-:Y:S05]  /*1f6d0*/  BRA.DIV ~URZ, `(.L_x_1224) ;  /* 0x000058527f007947 */ /* 0x000fea000b800000 */
[----:B------:R3:W4:Y:S04]  /*1f6e0*/  SHFL.IDX PT, R26, R21, RZ, 0x181f ;  /* 0x00181fff151a7589 */ /* 0x00072800000e0000 */
[----:B------:R3:W1:Y:S04]  /*1f6f0*/  SHFL.IDX PT, R23, R20, RZ, 0x181f ;  /* 0x00181fff14177589 */ /* 0x00066800000e0000 */
[----:B------:R3:W2:Y:S02]  /*1f700*/  SHFL.IDX PT, R16, R18, RZ, 0x181f ;  /* 0x00181fff12107589 */ /* 0x0006a400000e0000 */
.L_x_1260:
        /* <DEDUP_REMOVED lines=19> */
[C---:B------:R-:W-:Y:S01]  /*1f840*/  IADD3 R10, R76.reuse, 0x40, RZ ;  /* 0x000000404c0a7810 */ /* 0x040fe20007ffe0ff */
[----:B------:R-:W-:Y:S01]  /*1f850*/  CS2R R114, SRZ ;  /* 0x0000000000727805 */ /* 0x000fe2000001ff00 */
[-C--:B------:R-:W-:Y:S01]  /*1f860*/  ISETP.GE.AND P1, PT, R76, R85.reuse, PT ;  /* 0x000000554c00720c */ /* 0x080fe20003f26270 */
[----:B------:R-:W-:Y:S01]  /*1f870*/  CS2R R112, SRZ ;  /* 0x0000000000707805 */ /* 0x000fe2000001ff00 */
[----:B------:R-:W-:Y:S01]  /*1f880*/  ISETP.GE.AND P0, PT, R10, R85, PT ;  /* 0x000000550a00720c */ /* 0x000fe20003f06270 */
[----:B------:R-:W-:Y:S01]  /*1f890*/  CS2R R110, SRZ ;  /* 0x00000000006e7805 */ /* 0x000fe2000001ff00 */
[----:B------:R-:W-:Y:S01]  /*1f8a0*/  CS2R R108, SRZ ;  /* 0x00000000006c7805 */ /* 0x000fe2000001ff00 */
[----:B------:R-:W-:Y:S01]  /*1f8b0*/  CS2R R94, SRZ ;  /* 0x00000000005e7805 */ /* 0x000fe2000001ff00 */
[----:B------:R-:W-:Y:S01]  /*1f8c0*/  CS2R R92, SRZ ;  /* 0x00000000005c7805 */ /* 0x000fe2000001ff00 */
[----:B------:R-:W-:Y:S01]  /*1f8d0*/  CS2R R90, SRZ ;  /* 0x00000000005a7805 */ /* 0x000fe2000001ff00 */
[----:B------:R-:W-:-:S05]  /*1f8e0*/  CS2R R88, SRZ ;  /* 0x0000000000587805 */ /* 0x000fca000001ff00 */
[----:B----4-:R-:W-:Y:S02]  /*1f8f0*/  @!P1 IMAD.WIDE R12, R76, 0x2, R26 ;  /* 0x000000024c0c9825 */ /* 0x010fe400078e021a */
[----:B------:R-:W-:-:S03]  /*1f900*/  @!P0 SHF.R.S32.HI R11, RZ, 0x1f, R10 ;  /* 0x0000001fff0b8819 */ /* 0x000fc6000001140a */
[----:B------:R2:W5:Y:S01]  /*1f910*/  @!P1 LD.E.128 R112, [R12.64] ;  /* 0x000000080c709980 */ /* 0x000562000c101d00 */
[----:B------:R-:W-:-:S04]  /*1f920*/  @!P0 LEA.HI R11, R11, R10, RZ, 0x3 ;  /* 0x0000000a0b0b8211 */ /* 0x000fc800078f18ff */
[----:B------:R-:W-:-:S05]  /*1f930*/  @!P0 LOP3.LUT R11, R11, 0xfffffff8, RZ, 0xc0, !PT ;  /* 0xfffffff80b0b8812 */ /* 0x000fca00078ec0ff */
[----:B------:R-:W-:-:S04]  /*1f940*/  @!P0 IMAD.WIDE R26, R11, 0x2, R26 ;  /* 0x000000020b1a8825 */ /* 0x000fc800078e021a */
[--C-:B-1----:R-:W-:Y:S01]  /*1f950*/  @!P0 IMAD.WIDE R10, R11, 0x2, R22.reuse ;  /* 0x000000020b0a8825 */ /* 0x102fe200078e0216 */
[----:B------:R2:W5:Y:S03]  /*1f960*/  @!P0 LD.E.128 R92, [R26.64] ;  /* 0x000000081a5c8980 */ /* 0x000566000c101d00 */
[----:B------:R-:W-:Y:S01]  /*1f970*/  @!P1 IMAD.WIDE R22, R76, 0x2, R22 ;  /* 0x000000024c169825 */ /* 0x000fe200078e0216 */
[----:B------:R2:W5:Y:S04]  /*1f980*/  @!P0 LD.E.128 R88, [R10.64] ;  /* 0x000000080a588980 */ /* 0x000568000c101d00 */
[----:B------:R2:W5:Y:S02]  /*1f990*/  @!P1 LD.E.128 R108, [R22.64] ;  /* 0x00000008166c9980 */ /* 0x000564000c101d00 */
.L_x_1226:
[----:B------:R-:W-:Y:S05]  /*1f9a0*/  BSYNC B0 ;  /* 0x0000000000007941 */ /* 0x000fea0003800000 */
.L_x_1225:
        /* <DEDUP_REMOVED lines=34> */
[----:B------:R2:W4:Y:S04]  /*1fbd0*/  SHFL.IDX PT, R24, R21, 0x1, 0x181f ;  /* 0x00381f0015187f89 */ /* 0x00052800000e0000 */
[----:B-1----:R2:W1:Y:S04]  /*1fbe0*/  SHFL.IDX PT, R23, R20, 0x1, 0x181f ;  /* 0x00381f0014177f89 */ /* 0x00246800000e0000 */
[----:B------:R2:W1:Y:S02]  /*1fbf0*/  SHFL.IDX PT, R16, R18, 0x1, 0x181f ;  /* 0x00381f0012107f89 */ /* 0x00046400000e0000 */
.L_x_1261:
        /* <DEDUP_REMOVED lines=10> */
[----:B-1----:R-:W-:-:S07]  /*1fca0*/  IMAD.MOV.U32 R22, RZ, RZ, R16 ;  /* 0x000000ffff167224 */ /* 0x002fce00078e0010 */
        /* <DEDUP_REMOVED lines=12> */
[----:B---34-:R-:W-:Y:S02]  /*1fd70*/  @!P1 IMAD.WIDE R12, R76, 0x2, R24 ;  /* 0x000000024c0c9825 */ /* 0x018fe400078e0218 */
[----:B------:R-:W-:-:S03]  /*1fd80*/  @!P0 SHF.R.S32.HI R10, RZ, 0x1f, R11 ;  /* 0x0000001fff0a8819 */ /* 0x000fc6000001140b */
[----:B------:R1:W5:Y:S01]  /*1fd90*/  @!P1 LD.E.128 R64, [R12.64] ;  /* 0x000000080c409980 */ /* 0x000362000c101d00 */
[----:B------:R-:W-:-:S04]  /*1fda0*/  @!P0 LEA.HI R10, R10, R11, RZ, 0x3 ;  /* 0x0000000b0a0a8211 */ /* 0x000fc800078f18ff */
[----:B------:R-:W-:-:S05]  /*1fdb0*/  @!P0 LOP3.LUT R10, R10, 0xfffffff8, RZ, 0xc0, !PT ;  /* 0xfffffff80a0a8812 */ /* 0x000fca00078ec0ff */
[----:B------:R-:W-:-:S04]  /*1fdc0*/  @!P0 IMAD.WIDE R24, R10, 0x2, R24 ;  /* 0x000000020a188825 */ /* 0x000fc800078e0218 */
[--C-:B------:R-:W-:Y:S01]  /*1fdd0*/  @!P0 IMAD.WIDE R10, R10, 0x2, R22.reuse ;  /* 0x000000020a0a8825 */ /* 0x100fe200078e0216 */
[----:B------:R1:W5:Y:S03]  /*1fde0*/  @!P0 LD.E.128 R56, [R24.64] ;  /* 0x0000000818388980 */ /* 0x000366000c101d00 */
[----:B------:R-:W-:Y:S01]  /*1fdf0*/  @!P1 IMAD.WIDE R22, R76, 0x2, R22 ;  /* 0x000000024c169825 */ /* 0x000fe200078e0216 */
[----:B------:R1:W5:Y:S04]  /*1fe00*/  @!P0 LD.E.128 R52, [R10.64] ;  /* 0x000000080a348980 */ /* 0x000368000c101d00 */
[----:B------:R1:W5:Y:S02]  /*1fe10*/  @!P1 LD.E.128 R60, [R22.64] ;  /* 0x00000008163c9980 */ /* 0x000364000c101d00 */
.L_x_1229:
[----:B------:R-:W-:Y:S05]  /*1fe20*/  BSYNC B0 ;  /* 0x0000000000007941 */ /* 0x000fea0003800000 */
.L_x_1228:
[----:B-1---5:R-:W-:Y:S02]  /*1fe30*/  IMAD.MOV.U32 R13, RZ, RZ, R58 ;  /* 0x000000ffff0d7224 */ /* 0x022fe400078e003a */
        /* <DEDUP_REMOVED lines=32> */
[----:B---3--:R1:W3:Y:S02]  /*20040*/  SHFL.IDX PT, R25, R19, 0x2, 0x181f ;  /* 0x00581f0013197f89 */ /* 0x0082e400000e0000 */
.L_x_1262:
[----:B------:R-:W-:Y:S05]  /*20050*/  BRA.DIV ~URZ, `(.L_x_1231) ;  /* 0x000052727f007947 */ /* 0x000fea000b800000 */
[----:B----4-:R4:W1:Y:S04]  /*20060*/  SHFL.IDX PT, R24, R21, 0x2, 0x181f ;  /* 0x00581f0015187f89 */ /* 0x01086800000e0000 */
[----:B------:R4:W2:Y:S04]  /*20070*/  SHFL.IDX PT, R23, R20, 0x2, 0x181f ;  /* 0x00581f0014177f89 */ /* 0x0008a800000e0000 */
[----:B------:R4:W3:Y:S02]  /*20080*/  SHFL.IDX PT, R16, R18, 0x2, 0x181f ;  /* 0x00581f0012107f89 */ /* 0x0008e400000e0000 */
.L_x_1263:
        /* <DEDUP_REMOVED lines=11> */
[----:B--2---:R-:W-:-:S06]  /*20140*/  IMAD.MOV.U32 R17, RZ, RZ, R23 ;  /* 0x000000ffff117224 */ /* 0x004fcc00078e0017 */
        /* <DEDUP_REMOVED lines=12> */
[----:B-1-3--:R-:W-:Y:S02]  /*20210*/  @!P1 IMAD.WIDE R12, R76, 0x2, R24 ;  /* 0x000000024c0c9825 */ /* 0x00afe400078e0218 */
        /* <DEDUP_REMOVED lines=10> */
.L_x_1233:
[----:B------:R-:W-:Y:S05]  /*202c0*/  BSYNC B0 ;  /* 0x0000000000007941 */ /* 0x000fea0003800000 */
.L_x_1232:
[----:B-1---5:R-:W-:Y:S01]  /*202d0*/  IMAD.MOV.U32 R13, RZ, RZ, R38 ;  /* 0x000000ffff0d7224 */ /* 0x022fe200078e0026 */
[----:B------:R-:W-:Y:S01]  /*202e0*/  CS2R R22, SRZ ;  /* 0x0000000000167805 */ /* 0x000fe2000001ff00 */
        /* <DEDUP_REMOVED lines=33> */
.L_x_1264:
[----:B------:R-:W-:Y:S01]  /*20500*/  SHF.R.S32.HI R11, RZ, 0x1f, R156 ;  /* 0x0000001fff0b7819 */ /* 0x000fe2000001149c */
[----:B-1----:R-:W-:-:S03]  /*20510*/  IMAD.SHL.U32 R19, R15, 0x80, RZ ;  /* 0x000000800f137824 */ /* 0x002fc600078e00ff */
[----:B------:R-:W-:-:S04]  /*20520*/  LEA.HI R10, R11, R156, RZ, 0x3 ;  /* 0x0000009c0b0a7211 */ /* 0x000fc800078f18ff */
[----:B------:R-:W-:Y:S01]  /*20530*/  LEA.HI.SX32 R19, R10, R19, 0x1d ;  /* 0x000000130a137211 */ /* 0x000fe200078feaff */
[----:B------:R-:W-:Y:S05]  /*20540*/  BRA.DIV ~URZ, `(.L_x_1235) ;  /* 0x00004f527f007947 */ /* 0x000fea000b800000 */
[----:B------:R1:W4:Y:S01]  /*20550*/  SHFL.IDX PT, R68, R21, 0x3, 0x181f ;  /* 0x00781f0015447f89 */ /* 0x00032200000e0000 */
[----:B--2---:R-:W-:-:S03]  /*20560*/  MOV R69, R17 ;  /* 0x0000001100457202 */ /* 0x004fc60000000f00 */
[----:B------:R1:W2:Y:S04]  /*20570*/  SHFL.IDX PT, R15, R20, 0x3, 0x181f ;  /* 0x00781f00140f7f89 */ /* 0x0002a800000e0000 */
[----:B------:R1:W3:Y:S02]  /*20580*/  SHFL.IDX PT, R14, R18, 0x3, 0x181f ;  /* 0x00781f00120e7f89 */ /* 0x0002e400000e0000 */
.L_x_1265:
[----:B------:R-:W-:Y:S01]  /*20590*/  IADD3 R19, R19, 0x60, RZ ;  /* 0x0000006013137810 */ /* 0x000fe20007ffe0ff */
[----:B------:R-:W-:Y:S01]  /*205a0*/  BSSY B0, `(.L_x_1236) ;  /* 0x0000020000007945 */ /* 0x000fe20003800000 */
[----:B-1--4-:R-:W-:Y:S01]  /*205b0*/  CS2R R20, SRZ ;  /* 0x0000000000147805 */ /* 0x012fe2000001ff00 */
[----:B------:R-:W-:Y:S01]  /*205c0*/  CS2R R30, SRZ ;  /* 0x00000000001e7805 */ /* 0x000fe2000001ff00 */
[----:B------:R-:W-:Y:S01]  /*205d0*/  ISETP.GE.AND P0, PT, R19, R8, PT ;  /* 0x000000081300720c */ /* 0x000fe20003f06270 */
[----:B------:R-:W-:Y:S01]  /*205e0*/  CS2R R28, SRZ ;  /* 0x00000000001c7805 */ /* 0x000fe2000001ff00 */
[----:B------:R-:W-:Y:S01]  /*205f0*/  CS2R R18, SRZ ;  /* 0x0000000000127805 */ /* 0x000fe2000001ff00 */
[----:B---3--:R-:W-:Y:S01]  /*20600*/  CS2R R16, SRZ ;  /* 0x0000000000107805 */ /* 0x008fe2000001ff00 */
[----:B------:R-:W-:Y:S01]  /*20610*/  CS2R R26, SRZ ;  /* 0x00000000001a7805 */ /* 0x000fe2000001ff00 */
[----:B------:R-:W-:-:S08]  /*20620*/  CS2R R24, SRZ ;  /* 0x0000000000187805 */ /* 0x000fd0000001ff00 */
        /* <DEDUP_REMOVED lines=12> */
[----:B------:R-:W-:Y:S02]  /*206f0*/  @!P1 IMAD.WIDE R12, R76, 0x2, R68 ;  /* 0x000000024c0c9825 */ /* 0x000fe400078e0244 */
[----:B------:R-:W-:-:S03]  /*20700*/  @!P0 SHF.R.S32.HI R10, RZ, 0x1f, R11 ;  /* 0x0000001fff0a8819 */ /* 0x000fc6000001140b */
[----:B------:R1:W5:Y:S01]  /*20710*/  @!P1 LD.E.128 R28, [R12.64] ;  /* 0x000000080c1c9980 */ /* 0x000362000c101d00 */
[----:B------:R-:W-:-:S04]  /*20720*/  @!P0 LEA.HI R10, R10, R11, RZ, 0x3 ;  /* 0x0000000b0a0a8211 */ /* 0x000fc800078f18ff */
[----:B------:R-:W-:-:S05]  /*20730*/  @!P0 LOP3.LUT R10, R10, 0xfffffff8, RZ, 0xc0, !PT ;  /* 0xfffffff80a0a8812 */ /* 0x000fca00078ec0ff */
[----:B------:R-:W-:-:S04]  /*20740*/  @!P0 IMAD.WIDE R68, R10, 0x2, R68 ;  /* 0x000000020a448825 */ /* 0x000fc800078e0244 */
[--C-:B--2---:R-:W-:Y:S01]  /*20750*/  @!P0 IMAD.WIDE R10, R10, 0x2, R14.reuse ;  /* 0x000000020a0a8825 */ /* 0x104fe200078e020e */
[----:B------:R1:W5:Y:S03]  /*20760*/  @!P0 LD.E.128 R20, [R68.64] ;  /* 0x0000000844148980 */ /* 0x000366000c101d00 */
[----:B------:R-:W-:Y:S01]  /*20770*/  @!P1 IMAD.WIDE R14, R76, 0x2, R14 ;  /* 0x000000024c0e9825 */ /* 0x000fe200078e020e */
[----:B------:R1:W5:Y:S04]  /*20780*/  @!P0 LD.E.128 R16, [R10.64] ;  /* 0x000000080a108980 */ /* 0x000368000c101d00 */
[----:B------:R1:W5:Y:S02]  /*20790*/  @!P1 LD.E.128 R24, [R14.64] ;  /* 0x000000080e189980 */ /* 0x000364000c101d00 */
.L_x_1237:
[----:B------:R-:W-:Y:S05]  /*207a0*/  BSYNC B0 ;  /* 0x0000000000007941 */ /* 0x000fea0003800000 */
.L_x_1236:
[----:B-1----:R-:W-:Y:S01]  /*207b0*/  IADD3 R13, R9, -c[0x0][0x20], RZ ;  /* 0x80000800090d7a10 */ /* 0x002fe20007ffe0ff */
[----:B------:R-:W-:-:S04]  /*207c0*/  DEPBAR.LE SB0, 0x1 ;  /* 0x000080400000791a */ /* 0x000fc80000000000 */
[----:B--2---:R-:W2:Y:S04]  /*207d0*/  LDL.64 R14, [R13+0x20] ;  /* 0x000020000d0e7983 */ /* 0x004ea80000100a00 */
[----:B------:R-:W3:Y:S01]  /*207e0*/  LDL.64 R146, [R13+0x28] ;  /* 0x000028000d927983 */ /* 0x000ee20000100a00 */
[----:B------:R-:W-:Y:S03]  /*207f0*/  WARPSYNC 0xffffffff ;  /* 0xffffffff00007948 */ /* 0x000fe60003800000 */
[----:B------:R-:W-:Y:S06]  /*20800*/  BAR.SYNC.DEFER_BLOCKING 0x0 ;  /* 0x0000000000007b1d */ /* 0x000fec0000010000 */
[----:B--2---:R-:W2:Y:S04]  /*20810*/  LD.E R103, [R14.64] ;  /* 0x000000080e677980 */ /* 0x004ea8000c101900 */
[----:B---3--:R-:W5:Y:S02]  /*20820*/  LD.E.64 R146, [R146.64] ;  /* 0x0000000892927980 */ /* 0x008f64000c101b00 */
[----:B-----5:R-:W-:Y:S01]  /*20830*/  IMAD.MOV.U32 R11, RZ, RZ, R23 ;  /* 0x000000ffff0b7224 */ /* 0x020fe200078e0017 */
[----:B------:R-:W-:Y:S01]  /*20840*/  BSSY B1, `(.L_x_1238) ;  /* 0x0000112000017945 */ /* 0x000fe20003800000 */
        /* <DEDUP_REMOVED lines=27> */
[----:B--2---:R-:W-:Y:S02]  /*20a00*/  IMAD R103, R103, -0x80, R8 ;  /* 0xffffff8067677824 */ /* 0x004fe400078e0208 */
[----:B------:R-:W-:-:S03]  /*20a10*/  IMAD.MOV.U32 R8, RZ, RZ, R17 ;  /* 0x000000ffff087224 */ /* 0x000fc600078e0011 */
        /* <DEDUP_REMOVED lines=9> */
[----:B------:R-:W-:Y:S01]  /*20ab0*/  SHF.R.S32.HI R171, RZ, 0x1f, R156 ;  /* 0x0000001fffab7819 */ /* 0x000fe2000001149c */
[----:B------:R-:W-:Y:S01]  /*20ac0*/  IMAD.SHL.U32 R9, R106, 0x40, RZ ;  /* 0x000000406a097824 */ /* 0x000fe200078e00ff */
[----:B------:R-:W-:Y:S02]  /*20ad0*/  LEA.HI R12, R85, R104, RZ, 0x1d ;  /* 0x00000068550c7211 */ /* 0x000fe400078fe8ff */
[----:B------:R-:W-:Y:S02]  /*20ae0*/  LEA.HI R171, R171, R156, RZ, 0x6 ;  /* 0x0000009cabab7211 */ /* 0x000fe400078f30ff */
[----:B------:R-:W-:Y:S02]  /*20af0*/  SHF.R.S32.HI R11, RZ, 0x1f, R12 ;  /* 0x0000001fff0b7819 */ /* 0x000fe4000001140c */
[----:B------:R-:W-:Y:S01]  /*20b00*/  LOP3.LUT R9, R9, 0x1c0, RZ, 0xc0, !PT ;  /* 0x000001c009097812 */ /* 0x000fe200078ec0ff */
[----:B------:R-:W-:Y:S01]  /*20b10*/  IMAD.SHL.U32 R171, R171, 0x8, RZ ;  /* 0x00000008abab7824 */ /* 0x000fe200078e00ff */
[----:B------:R-:W-:Y:S01]  /*20b20*/  LEA.HI R10, R11, R12, RZ, 0x3 ;  /* 0x0000000c0b0a7211 */ /* 0x000fe200078f18ff */
[----:B------:R-:W-:Y:S01]  /*20b30*/  IMAD.SHL.U32 R12, R12, 0x8, RZ ;  /* 0x000000080c0c7824 */ /* 0x000fe200078e00ff */
[----:B------:R-:W-:-:S02]  /*20b40*/  LOP3.LUT R11, R9, 0x38, R76, 0xf8, !PT ;  /* 0x00000038090b7812 */ /* 0x000fc400078ef84c */
[----:B------:R-:W-:Y:S01]  /*20b50*/  SHF.R.U32.HI R8, RZ, 0x3, R9 ;  /* 0x00000003ff087819 */ /* 0x000fe20000011609 */
[----:B------:R-:W-:Y:S01]  /*20b60*/  IMAD.SHL.U32 R10, R10, 0x400, RZ ;  /* 0x000004000a0a7824 */ /* 0x000fe200078e00ff */
[----:B------:R-:W-:Y:S02]  /*20b70*/  LOP3.LUT R171, R171, 0xfffffe00, RZ, 0xc0, !PT ;  /* 0xfffffe00abab7812 */ /* 0x000fe400078ec0ff */
[----:B------:R-:W-:Y:S02]  /*20b80*/  LOP3.LUT R9, R9, 0x38, R12, 0xf8, !PT ;  /* 0x0000003809097812 */ /* 0x000fe400078ef80c */
[----:B------:R-:W-:Y:S02]  /*20b90*/  LOP3.LUT R11, R171, R11, R8, 0xf6, !PT ;  /* 0x0000000bab0b7212 */ /* 0x000fe400078ef608 */
[----:B------:R-:W-:Y:S02]  /*20ba0*/  LOP3.LUT R8, R9, R8, RZ, 0x3c, !PT ;  /* 0x0000000809087212 */ /* 0x000fe400078e3cff */
[----:B------:R-:W-:Y:S01]  /*20bb0*/  LOP3.LUT R10, R10, 0xffffe000, RZ, 0xc0, !PT ;  /* 0xffffe0000a0a7812 */ /* 0x000fe200078ec0ff */
[----:B------:R-:W-:-:S03]  /*20bc0*/  IMAD.WIDE.U32 R172, R11, 0x2, R146 ;  /* 0x000000020bac7825 */ /* 0x000fc600078e0092 */
[----:B------:R-:W-:Y:S02]  /*20bd0*/  IADD3 R171, R8, R10, R171 ;  /* 0x0000000a08ab7210 */ /* 0x000fe40007ffe0ab */
[----:B------:R-:W2:Y:S03]  /*20be0*/  LD.E.128 R12, [R172.64] ;  /* 0x00000008ac0c7980 */ /* 0x000ea6000c101d00 */
[----:B------:R-:W-:-:S05]  /*20bf0*/  IMAD.WIDE.U32 R170, R171, 0x2, R146 ;  /* 0x00000002abaa7825 */ /* 0x000fca00078e0092 */
[----:B------:R-:W3:Y:S01]  /*20c00*/  LD.E.128 R8, [R170.64] ;  /* 0x00000008aa087980 */ /* 0x000ee2000c101d00 */
[--C-:B------:R-:W-:Y:S02]  /*20c10*/  SHF.R.U64 R165, R112, 0x10, R113.reuse ;  /* 0x0000001070a57819 */ /* 0x100fe40000001271 */
[----:B------:R-:W-:Y:S02]  /*20c20*/  SHF.R.U32.HI R112, RZ, 0x10, R113 ;  /* 0x00000010ff707819 */ /* 0x000fe40000011671 */
[--C-:B------:R-:W-:Y:S02]  /*20c30*/  SHF.R.U64 R113, R114, 0x10, R115.reuse ;  /* 0x0000001072717819 */ /* 0x100fe40000001273 */
[----:B------:R-:W-:Y:S02]  /*20c40*/  SHF.R.U32.HI R114, RZ, 0x10, R115 ;  /* 0x00000010ff727819 */ /* 0x000fe40000011673 */
[--C-:B------:R-:W-:Y:S02]  /*20c50*/  SHF.R.U64 R115, R108, 0x10, R109.reuse ;  /* 0x000000106c737819 */ /* 0x100fe4000000126d */
        /* <DEDUP_REMOVED lines=13> */
[----:B------:R-:W-:Y:S01]  /*20d30*/  PRMT R163, R163, 0x5410, R114 ;  /* 0x00005410a3a37816 */ /* 0x000fe20000000072 */
[C---:B--2---:R-:W-:Y:S01]  /*20d40*/  IMAD.U32 R109, R12.reuse, 0x10000, RZ ;  /* 0x000100000c6d7824 */ /* 0x044fe200078e00ff */
[----:B------:R-:W-:Y:S01]  /*20d50*/  LOP3.LUT R108, R12, 0xffff0000, RZ, 0xc0, !PT ;  /* 0xffff00000c6c7812 */ /* 0x000fe200078ec0ff */
[C---:B------:R-:W-:Y:S01]  /*20d60*/  IMAD.U32 R12, R13.reuse, 0x10000, RZ ;  /* 0x000100000d0c7824 */ /* 0x040fe200078e00ff */
[----:B------:R-:W-:Y:S01]  /*20d70*/  LOP3.LUT R111, R13, 0xffff0000, RZ, 0xc0, !PT ;  /* 0xffff00000d6f7812 */ /* 0x000fe200078ec0ff */
[C---:B------:R-:W-:Y:S01]  /*20d80*/  IMAD.U32 R13, R15.reuse, 0x10000, RZ ;  /* 0x000100000f0d7824 */ /* 0x040fe200078e00ff */
[----:B------:R-:W-:Y:S01]  /*20d90*/  LOP3.LUT R113, R15, 0xffff0000, RZ, 0xc0, !PT ;  /* 0xffff00000f717812 */ /* 0x000fe200078ec0ff */
[C---:B------:R-:W-:Y:S01]  /*20da0*/  IMAD.U32 R110, R14.reuse, 0x10000, RZ ;  /* 0x000100000e6e7824 */ /* 0x040fe200078e00ff */
[----:B------:R-:W-:Y:S01]  /*20db0*/  LOP3.LUT R14, R14, 0xffff0000, RZ, 0xc0, !PT ;  /* 0xffff00000e0e7812 */ /* 0x000fe200078ec0ff */
[C---:B---3--:R-:W-:Y:S01]  /*20dc0*/  IMAD.U32 R112, R8.reuse, 0x10000, RZ ;  /* 0x0001000008707824 */ /* 0x048fe200078e00ff */
        /* <DEDUP_REMOVED lines=9> */
[----:B------:R-:W-:Y:S02]  /*20e60*/  FFMA.FTZ R10, R109, R115, -R10 ;  /* 0x000000736d0a7223 */ /* 0x000fe4000001080a */
[----:B------:R-:W-:Y:S02]  /*20e70*/  FMUL.FTZ R115, R15, R158 ;  /* 0x0000009e0f737220 */ /* 0x000fe40000410000 */
[----:B------:R-:W-:Y:S02]  /*20e80*/  FFMA.FTZ R112, R109, R9, R112 ;  /* 0x000000096d707223 */ /* 0x000fe40000010070 */
[----:B------:R-:W-:Y:S02]  /*20e90*/  IMAD.U32 R9, R161, 0x10000, RZ ;  /* 0x00010000a1097824 */ /* 0x000fe400078e00ff */
[----:B------:R-:W-:-:S02]  /*20ea0*/  FMUL.FTZ R15, R15, R162 ;  /* 0x000000a20f0f7220 */ /* 0x000fc40000410000 */
[----:B------:R-:W-:Y:S01]  /*20eb0*/  FFMA.FTZ R115, R108, R162, -R115 ;  /* 0x000000a26c737223 */ /* 0x000fe20000010873 */
[----:B------:R-:W-:Y:S01]  /*20ec0*/  LOP3.LUT R162, R157, 0xffff0000, RZ, 0xc0, !PT ;  /* 0xffff00009da27812 */ /* 0x000fe200078ec0ff */
[C---:B------:R-:W-:Y:S02]  /*20ed0*/  FMUL.FTZ R109, R8.reuse, R169 ;  /* 0x000000a9086d7220 */ /* 0x040fe40000410000 */
[-C--:B------:R-:W-:Y:S02]  /*20ee0*/  FMUL.FTZ R8, R8, R9.reuse ;  /* 0x0000000908087220 */ /* 0x080fe40000410000 */
[----:B------:R-:W-:Y:S01]  /*20ef0*/  FFMA.FTZ R15, R108, R158, R15 ;  /* 0x0000009e6c0f7223 */ /* 0x000fe2000001000f */
[----:B------:R-:W-:Y:S01]  /*20f00*/  LOP3.LUT R108, R161, 0xffff0000, RZ, 0xc0, !PT ;  /* 0xffff0000a16c7812 */ /* 0x000fe200078ec0ff */
[C---:B------:R-:W-:Y:S02]  /*20f10*/  FFMA.FTZ R109, R12.reuse, R9, -R109 ;  /* 0x000000090c6d7223 */ /* 0x040fe4000001086d */
[----:B------:R-:W-:-:S02]  /*20f20*/  FFMA.FTZ R9, R12, R169, R8 ;  /* 0x000000a90c097223 */ /* 0x000fc40000010008 */
[C---:B------:R-:W-:Y:S02]  /*20f30*/  FMUL.FTZ R8, R167.reuse, R162 ;  /* 0x000000a2a7087220 */ /* 0x040fe40000410000 */
[-C--:B------:R-:W-:Y:S02]  /*20f40*/  FMUL.FTZ R167, R167, R108.reuse ;  /* 0x0000006ca7a77220 */ /* 0x080fe40000410000 */
[----:B------:R-:W-:Y:S02]  /*20f50*/  FFMA.FTZ R108, R111, R108, -R8 ;  /* 0x0000006c6f6c7223 */ /* 0x000fe40000010808 */
[C---:B------:R-:W-:Y:S01]  /*20f60*/  IMAD.U32 R114, R11.reuse, 0x10000, RZ ;  /* 0x000100000b727824 */ /* 0x040fe200078e00ff */
[----:B------:R-:W-:Y:S01]  /*20f70*/  LOP3.LUT R11, R11, 0xffff0000, RZ, 0xc0, !PT ;  /* 0xffff00000b0b7812 */ /* 0x000fe200078ec0ff */
[C---:B------:R-:W-:Y:S01]  /*20f80*/  IMAD.U32 R157, R160.reuse, 0x10000, RZ ;  /* 0x00010000a09d7824 */ /* 0x040fe200078e00ff */
[----:B------:R-:W-:Y:S01]  /*20f90*/  LOP3.LUT R160, R160, 0xffff0000, RZ, 0xc0, !PT ;  /* 0xffff0000a0a07812 */ /* 0x000fe200078ec0ff */
[----:B------:R-:W-:-:S02]  /*20fa0*/  IMAD.U32 R8, R159, 0x10000, RZ ;  /* 0x000100009f087824 */ /* 0x000fc400078e00ff */
[C---:B------:R-:W-:Y:S01]  /*20fb0*/  IMAD.U32 R161, R164.reuse, 0x10000, RZ ;  /* 0x00010000a4a17824 */ /* 0x040fe200078e00ff */
[----:B------:R-:W-:Y:S01]  /*20fc0*/  LOP3.LUT R164, R164, 0xffff0000, RZ, 0xc0, !PT ;  /* 0xffff0000a4a47812 */ /* 0x000fe200078ec0ff */
[----:B------:R-:W-:Y:S02]  /*20fd0*/  FFMA.FTZ R162, R111, R162, R167 ;  /* 0x000000a26fa27223 */ /* 0x000fe400000100a7 */
[----:B------:R-:W-:Y:S02]  /*20fe0*/  IMAD.U32 R12, R163, 0x10000, RZ ;  /* 0x00010000a30c7824 */ /* 0x000fe400078e00ff */
[----:B------:R-:W-:Y:S01]  /*20ff0*/  FMUL.FTZ R158, R166, R157 ;  /* 0x0000009da69e7220 */ /* 0x000fe20000410000 */
[----:B------:R-:W-:Y:S01]  /*21000*/  F2FP.BF16.PACK_AB R9, R162, R9 ;  /* 0x00000009a209723e */ /* 0x000fe200000010ff */
[----:B------:R-:W-:Y:S02]  /*21010*/  FMUL.FTZ R167, R114, R8 ;  /* 0x0000000872a77220 */ /* 0x000fe40000410000 */
[----:B------:R-:W-:-:S02]  /*21020*/  FMUL.FTZ R166, R166, R161 ;  /* 0x000000a1a6a67220 */ /* 0x000fc40000410000 */
[-C--:B------:R-:W-:Y:S02]  /*21030*/  FMUL.FTZ R114, R114, R12.reuse ;  /* 0x0000000c72727220 */ /* 0x080fe40000410000 */
[----:B------:R-:W-:Y:S01]  /*21040*/  FFMA.FTZ R167, R13, R12, -R167 ;  /* 0x0000000c0da77223 */ /* 0x000fe200000108a7 */
[----:B------:R-:W-:Y:S01]  /*21050*/  LOP3.LUT R12, R159, 0xffff0000, RZ, 0xc0, !PT ;  /* 0xffff00009f0c7812 */ /* 0x000fe200078ec0ff */
[C---:B------:R-:W-:Y:S02]  /*21060*/  FFMA.FTZ R111, R110.reuse, R161, -R158 ;  /* 0x000000a16e6f7223 */ /* 0x040fe4000001089e */
[----:B------:R-:W-:Y:S01]  /*21070*/  FFMA.FTZ R166, R110, R157, R166 ;  /* 0x0000009d6ea67223 */ /* 0x000fe200000100a6 */
[----:B------:R-:W-:Y:S01]  /*21080*/  LOP3.LUT R110, R163, 0xffff0000, RZ, 0xc0, !PT ;  /* 0xffff0000a36e7812 */ /* 0x000fe200078ec0ff */
[----:B------:R-:W-:Y:S02]  /*21090*/  FFMA.FTZ R114, R13, R8, R114 ;  /* 0x000000080d727223 */ /* 0x000fe40000010072 */
[----:B------:R-:W-:-:S02]  /*210a0*/  FMUL.FTZ R157, R165, R160 ;  /* 0x000000a0a59d7220 */ /* 0x000fc40000410000 */
[----:B------:R-:W-:Y:S02]  /*210b0*/  FMUL.FTZ R165, R165, R164 ;  /* 0x000000a4a5a57220 */ /* 0x000fe40000410000 */
[C---:B------:R-:W-:Y:S02]  /*210c0*/  FMUL.FTZ R13, R11.reuse, R12 ;  /* 0x0000000c0b0d7220 */ /* 0x040fe40000410000 */
[----:B------:R-:W-:Y:S02]  /*210d0*/  FMUL.FTZ R8, R11, R110 ;  /* 0x0000006e0b087220 */ /* 0x000fe40000410000 */
[C---:B------:R-:W-:Y:S02]  /*210e0*/  FFMA.FTZ R164, R14.reuse, R164, -R157 ;  /* 0x000000a40ea47223 */ /* 0x040fe4000001089d */
[----:B------:R-:W-:Y:S02]  /*210f0*/  FFMA.FTZ R11, R14, R160, R165 ;  /* 0x000000a00e0b7223 */ /* 0x000fe400000100a5 */
[C---:B------:R-:W-:Y:S01]  /*21100*/  FFMA.FTZ R110, R113.reuse, R110, -R13 ;  /* 0x0000006e716e7223 */ /* 0x040fe2000001080d */
[----:B------:R-:W-:Y:S01]  /*21110*/  F2FP.BF16.PACK_AB R13, R108, R109 ;  /* 0x0000006d6c0d723e */ /* 0x000fe200000010ff */
[----:B------:R-:W-:Y:S01]  /*21120*/  FFMA.FTZ R113, R113, R12, R8 ;  /* 0x0000000c71717223 */ /* 0x000fe20000010008 */
[----:B------:R-:W-:-:S02]  /*21130*/  F2FP.BF16.PACK_AB R12, R115, R10 ;  /* 0x0000000a730c723e */ /* 0x000fc400000010ff */
[----:B------:R-:W-:Y:S02]  /*21140*/  F2FP.BF16.PACK_AB R8, R15, R112 ;  /* 0x000000700f08723e */ /* 0x000fe400000010ff */
[----:B------:R-:W-:Y:S02]  /*21150*/  F2FP.BF16.PACK_AB R14, R164, R111 ;  /* 0x0000006fa40e723e */ /* 0x000fe400000010ff */
[----:B------:R-:W-:Y:S02]  /*21160*/  F2FP.BF16.PACK_AB R10, R11, R166 ;  /* 0x000000a60b0a723e */ /* 0x000fe400000010ff */
[----:B------:R-:W-:Y:S02]  /*21170*/  F2FP.BF16.PACK_AB R15, R110, R167 ;  /* 0x000000a76e0f723e */ /* 0x000fe400000010ff */
[----:B------:R-:W-:-:S03]  /*21180*/  F2FP.BF16.PACK_AB R11, R113, R114 ;  /* 0x00000072710b723e */ /* 0x000fc600000010ff */
[----:B------:R1:W-:Y:S04]  /*21190*/  ST.E.128 [R172.64], R12 ;  /* 0x0000000cac007985 */ /* 0x0003e8000c101d08 */
[----:B------:R1:W-:Y:S02]  /*211a0*/  ST.E.128 [R170.64], R8 ;  /* 0x00000008aa007985 */ /* 0x0003e4000c101d08 */
.L_x_1241:
[----:B------:R-:W-:Y:S05]  /*211b0*/  BSYNC B0 ;  /* 0x0000000000007941 */ /* 0x000fea0003800000 */
.L_x_1240:
[----:B-1----:R-:W-:-:S04]  /*211c0*/  IADD3 R11, R76, 0x40, RZ ;  /* 0x000000404c0b7810 */ /* 0x002fc80007ffe0ff */
[----:B------:R-:W-:-:S13]  /*211d0*/  ISETP.GE.AND P0, PT, R11, R85, PT ;  /* 0x000000550b00720c */ /* 0x000fda0003f06270 */
[----:B------:R-:W-:Y:S05]  /*211e0*/  @P0 BRA `(.L_x_1239) ;  /* 0x0000077000000947 */ /* 0x000fea0003800000 */
[----:B------:R-:W-:Y:S01]  /*211f0*/  SHF.R.S32.HI R14, RZ, 0x1f, R11 ;  /* 0x0000001fff0e7819 */ /* 0x000fe2000001140b */
[----:B------:R-:W-:Y:S01]  /*21200*/  IMAD.SHL.U32 R10, R106, 0x40, RZ ;  /* 0x000000406a0a7824 */ /* 0x000fe200078e00ff */
[----:B------:R-:W-:Y:S02]  /*21210*/  SHF.R.S32.HI R13, RZ, 0x1f, R156 ;  /* 0x0000001fff0d7819 */ /* 0x000fe4000001149c */
        /* <DEDUP_REMOVED lines=21> */
[----:B------:R-:W-:-:S03]  /*21370*/  IADD3 R113, R113, R9, R8 ;  /* 0x0000000971717210 */ /* 0x000fc60007ffe008 */
[----:B------:R-:W-:-:S04]  /*21380*/  IMAD.WIDE.U32 R114, R15, 0x2, R146 ;  /* 0x000000020f727825 */ /* 0x000fc800078e0092 */
[----:B------:R-:W-:Y:S01]  /*21390*/  IMAD.WIDE.U32 R112, R113, 0x2, R146 ;  /* 0x0000000271707825 */ /* 0x000fe200078e0092 */
[----:B------:R-:W2:Y:S04]  /*213a0*/  LD.E.128 R12, [R114.64] ;  /* 0x00000008720c7980 */ /* 0x000ea8000c101d00 */
[----:B------:R-:W3:Y:S01]  /*213b0*/  LD.E.128 R8, [R112.64] ;  /* 0x0000000870087980 */ /* 0x000ee2000c101d00 */
[--C-:B------:R-:W-:Y:S02]  /*213c0*/  SHF.R.U64 R88, R88, 0x10, R89.reuse ;  /* 0x0000001058587819 */ /* 0x100fe40000001259 */
[----:B------:R-:W-:Y:S02]  /*213d0*/  SHF.R.U32.HI R89, RZ, 0x10, R89 ;  /* 0x00000010ff597819 */ /* 0x000fe40000011659 */
[----:B------:R-:W-:-:S02]  /*213e0*/  SHF.R.U64 R90, R90, 0x10, R91 ;  /* 0x000000105a5a7819 */ /* 0x000fc4000000125b */
[----:B------:R-:W-:Y:S02]  /*213f0*/  SHF.R.U64 R92, R92, 0x10, R93 ;  /* 0x000000105c5c7819 */ /* 0x000fe4000000125d */
[----:B------:R-:W-:Y:S02]  /*21400*/  SHF.R.U32.HI R91, RZ, 0x10, R91 ;  /* 0x00000010ff5b7819 */ /* 0x000fe4000001165b */
[----:B------:R-:W-:Y:S02]  /*21410*/  SHF.R.U32.HI R93, RZ, 0x10, R93 ;  /* 0x00000010ff5d7819 */ /* 0x000fe4000001165d */
[----:B------:R-:W-:Y:S02]  /*21420*/  PRMT R149, R149, 0x5410, R88 ;  /* 0x0000541095957816 */ /* 0x000fe40000000058 */
[----:B------:R-:W-:Y:S02]  /*21430*/  PRMT R148, R148, 0x5410, R89 ;  /* 0x0000541094947816 */ /* 0x000fe40000000059 */
[----:B------:R-:W-:-:S02]  /*21440*/  SHF.R.U64 R94, R94, 0x10, R95 ;  /* 0x000000105e5e7819 */ /* 0x000fc4000000125f */
[----:B------:R-:W-:Y:S01]  /*21450*/  PRMT R150, R150, 0x5410, R91 ;  /* 0x0000541096967816 */ /* 0x000fe2000000005b */
[----:B------:R-:W-:Y:S01]  /*21460*/  IMAD.U32 R111, R148, 0x10000, RZ ;  /* 0x00010000946f7824 */ /* 0x000fe200078e00ff */
[----:B------:R-:W-:Y:S02]  /*21470*/  SHF.R.U32.HI R95, RZ, 0x10, R95 ;  /* 0x00000010ff5f7819 */ /* 0x000fe4000001165f */
[----:B------:R-:W-:Y:S02]  /*21480*/  PRMT R153, R153, 0x5410, R92 ;  /* 0x0000541099997816 */ /* 0x000fe4000000005c */
[----:B------:R-:W-:Y:S02]  /*21490*/  PRMT R152, R152, 0x5410, R93 ;  /* 0x0000541098987816 */ /* 0x000fe4000000005d */
[----:B------:R-:W-:Y:S01]  /*214a0*/  PRMT R154, R154, 0x5410, R95 ;  /* 0x000054109a9a7816 */ /* 0x000fe2000000005f */
[C---:B------:R-:W-:Y:S01]  /*214b0*/  IMAD.U32 R95, R153.reuse, 0x10000, RZ ;  /* 0x00010000995f7824 */ /* 0x040fe200078e00ff */
[----:B------:R-:W-:-:S02]  /*214c0*/  LOP3.LUT R156, R153, 0xffff0000, RZ, 0xc0, !PT ;  /* 0xffff0000999c7812 */ /* 0x000fc400078ec0ff */
        /* <DEDUP_REMOVED lines=13> */
[C---:B------:R-:W-:Y:S01]  /*215a0*/  IMAD.U32 R9, R149.reuse, 0x10000, RZ ;  /* 0x0001000095097824 */ /* 0x040fe200078e00ff */
[C---:B------:R-:W-:Y:S01]  /*215b0*/  LOP3.LUT R108, R10.reuse, 0xffff0000, RZ, 0xc0, !PT ;  /* 0xffff00000a6c7812 */ /* 0x040fe200078ec0ff */
[----:B------:R-:W-:Y:S01]  /*215c0*/  IMAD.U32 R109, R10, 0x10000, RZ ;  /* 0x000100000a6d7824 */ /* 0x000fe200078e00ff */
[----:B------:R-:W-:Y:S01]  /*215d0*/  LOP3.LUT R149, R149, 0xffff0000, RZ, 0xc0, !PT ;  /* 0xffff000095957812 */ /* 0x000fe200078ec0ff */
[----:B------:R-:W-:-:S02]  /*215e0*/  FMUL.FTZ R10, R92, R9 ;  /* 0x000000095c0a7220 */ /* 0x000fc40000410000 */
[-C--:B------:R-:W-:Y:S02]  /*215f0*/  FMUL.FTZ R92, R92, R95.reuse ;  /* 0x0000005f5c5c7220 */ /* 0x080fe40000410000 */
[C---:B------:R-:W-:Y:S02]  /*21600*/  FFMA.FTZ R10, R89.reuse, R95, -R10 ;  /* 0x0000005f590a7223 */ /* 0x040fe4000001080a */
[----:B------:R-:W-:Y:S02]  /*21610*/  FFMA.FTZ R92, R89, R9, R92 ;  /* 0x00000009595c7223 */ /* 0x000fe4000001005c */
[----:B------:R-:W-:Y:S02]  /*21620*/  IMAD.U32 R9, R152, 0x10000, RZ ;  /* 0x0001000098097824 */ /* 0x000fe400078e00ff */
[C---:B------:R-:W-:Y:S02]  /*21630*/  FMUL.FTZ R95, R15.reuse, R149 ;  /* 0x000000950f5f7220 */ /* 0x040fe40000410000 */
[----:B------:R-:W-:-:S02]  /*21640*/  FMUL.FTZ R15, R15, R156 ;  /* 0x0000009c0f0f7220 */ /* 0x000fc40000410000 */
[C---:B------:R-:W-:Y:S02]  /*21650*/  FMUL.FTZ R89, R8.reuse, R111 ;  /* 0x0000006f08597220 */ /* 0x040fe40000410000 */
[----:B------:R-:W-:Y:S02]  /*21660*/  FMUL.FTZ R8, R8, R9 ;  /* 0x0000000908087220 */ /* 0x000fe40000410000 */
[C---:B------:R-:W-:Y:S02]  /*21670*/  FFMA.FTZ R95, R88.reuse, R156, -R95 ;  /* 0x0000009c585f7223 */ /* 0x040fe4000001085f */
        /* <DEDUP_REMOVED lines=17> */
[----:B------:R-:W-:-:S02]  /*21790*/  FFMA.FTZ R148, R91, R148, R152 ;  /* 0x000000945b947223 */ /* 0x000fc40000010098 */
[C---:B------:R-:W-:Y:S02]  /*217a0*/  FMUL.FTZ R149, R109.reuse, R8 ;  /* 0x000000086d957220 */ /* 0x040fe40000410000 */
[----:B------:R-:W-:Y:S01]  /*217b0*/  FMUL.FTZ R152, R94, R12 ;  /* 0x0000000c5e987220 */ /* 0x000fe20000410000 */
[----:B------:R-:W-:Y:S01]  /*217c0*/  F2FP.BF16.PACK_AB R9, R148, R9 ;  /* 0x000000099409723e */ /* 0x000fe200000010ff */
[C---:B------:R-:W-:Y:S01]  /*217d0*/  IMAD.U32 R90, R14.reuse, 0x10000, RZ ;  /* 0x000100000e5a7824 */ /* 0x040fe200078e00ff */
[----:B------:R-:W-:Y:S01]  /*217e0*/  LOP3.LUT R14, R14, 0xffff0000, RZ, 0xc0, !PT ;  /* 0xffff00000e0e7812 */ /* 0x000fe200078ec0ff */
[-C--:B------:R-:W-:Y:S02]  /*217f0*/  FMUL.FTZ R109, R109, R111.reuse ;  /* 0x0000006f6d6d7220 */ /* 0x080fe40000410000 */
[----:B------:R-:W-:Y:S02]  /*21800*/  FMUL.FTZ R94, R94, R110 ;  /* 0x0000006e5e5e7220 */ /* 0x000fe40000410000 */
[----:B------:R-:W-:-:S02]  /*21810*/  FFMA.FTZ R91, R90, R111, -R149 ;  /* 0x0000006f5a5b7223 */ /* 0x000fc40000010895 */
[----:B------:R-:W-:Y:S02]  /*21820*/  FFMA.FTZ R109, R90, R8, R109 ;  /* 0x000000085a6d7223 */ /* 0x000fe4000001006d */
[----:B------:R-:W-:Y:S02]  /*21830*/  FFMA.FTZ R94, R13, R12, R94 ;  /* 0x0000000c0d5e7223 */ /* 0x000fe4000001005e */
[C---:B------:R-:W-:Y:S02]  /*21840*/  FMUL.FTZ R90, R108.reuse, R151 ;  /* 0x000000976c5a7220 */ /* 0x040fe40000410000 */
[C---:B------:R-:W-:Y:S02]  /*21850*/  FMUL.FTZ R12, R11.reuse, R150 ;  /* 0x000000960b0c7220 */ /* 0x040fe40000410000 */
[----:B------:R-:W-:Y:S02]  /*21860*/  FMUL.FTZ R108, R108, R155 ;  /* 0x0000009b6c6c7220 */ /* 0x000fe40000410000 */
[----:B------:R-:W-:-:S02]  /*21870*/  FMUL.FTZ R8, R11, R154 ;  /* 0x0000009a0b087220 */ /* 0x000fc40000410000 */
[----:B------:R-:W-:Y:S01]  /*21880*/  FFMA.FTZ R152, R13, R110, -R152 ;  /* 0x0000006e0d987223 */ /* 0x000fe20000010898 */
[----:B------:R-:W-:Y:S01]  /*21890*/  F2FP.BF16.PACK_AB R13, R88, R89 ;  /* 0x00000059580d723e */ /* 0x000fe200000010ff */
[C---:B------:R-:W-:Y:S02]  /*218a0*/  FFMA.FTZ R90, R14.reuse, R155, -R90 ;  /* 0x0000009b0e5a7223 */ /* 0x040fe4000001085a */
[----:B------:R-:W-:Y:S01]  /*218b0*/  FFMA.FTZ R11, R93, R154, -R12 ;  /* 0x0000009a5d0b7223 */ /* 0x000fe2000001080c */
[----:B------:R-:W-:Y:S01]  /*218c0*/  F2FP.BF16.PACK_AB R12, R95, R10 ;  /* 0x0000000a5f0c723e */ /* 0x000fe200000010ff */
[----:B------:R-:W-:Y:S01]  /*218d0*/  FFMA.FTZ R108, R14, R151, R108 ;  /* 0x000000970e6c7223 */ /* 0x000fe2000001006c */
[----:B------:R-:W-:Y:S01]  /*218e0*/  F2FP.BF16.PACK_AB R14, R90, R91 ;  /* 0x0000005b5a0e723e */ /* 0x000fe200000010ff */
[----:B------:R-:W-:Y:S01]  /*218f0*/  FFMA.FTZ R93, R93, R150, R8 ;  /* 0x000000965d5d7223 */ /* 0x000fe20000010008 */
[----:B------:R-:W-:Y:S02]  /*21900*/  F2FP.BF16.PACK_AB R8, R15, R92 ;  /* 0x0000005c0f08723e */ /* 0x000fe400000010ff */
[----:B------:R-:W-:-:S02]  /*21910*/  F2FP.BF16.PACK_AB R15, R11, R152 ;  /* 0x000000980b0f723e */ /* 0x000fc400000010ff */
[----:B------:R-:W-:Y:S02]  /*21920*/  F2FP.BF16.PACK_AB R10, R108, R109 ;  /* 0x0000006d6c0a723e */ /* 0x000fe400000010ff */
[----:B------:R-:W-:Y:S01]  /*21930*/  F2FP.BF16.PACK_AB R11, R93, R94 ;  /* 0x0000005e5d0b723e */ /* 0x000fe200000010ff */
[----:B------:R1:W-:Y:S04]  /*21940*/  ST.E.128 [R114.64], R12 ;  /* 0x0000000c72007985 */ /* 0x0003e8000c101d08 */
[----:B------:R1:W-:Y:S02]  /*21950*/  ST.E.128 [R112.64], R8 ;  /* 0x0000000870007985 */ /* 0x0003e4000c101d08 */
.L_x_1239:
[----:B------:R-:W-:Y:S05]  /*21960*/  BSYNC B1 ;  /* 0x0000000000017941 */ /* 0x000fea0003800000 */
.L_x_1238:
[----:B------:R-:W-:Y:S01]  /*21970*/  IADD3 R88, R106, 0x20, RZ ;  /* 0x000000206a587810 */ /* 0x000fe20007ffe0ff */
[----:B------:R-:W-:Y:S03]  /*21980*/  BSSY B1, `(.L_x_1242) ;  /* 0x00000f1000017945 */ /* 0x000fe60003800000 */
[----:B------:R-:W-:-:S13]  /*21990*/  ISETP.GE.AND P0, PT, R88, R103, PT ;  /* 0x000000675800720c */ /* 0x000fda0003f06270 */
[----:B------:R-:W-:Y:S05]  /*219a0*/  @P0 BRA `(.L_x_1243) ;  /* 0x00000ee000000947 */ /* 0x000fea0003800000 */
[----:B------:R-:W-:Y:S01]  /*219b0*/  ISETP.GE.AND P0, PT, R76, R85, PT ;  /* 0x000000554c00720c */ /* 0x000fe20003f06270 */
[----:B------:R-:W-:-:S12]  /*219c0*/  BSSY B0, `(.L_x_1244) ;  /* 0x0000072000007945 */ /* 0x000fd80003800000 */
[----:B------:R-:W-:Y:S05]  /*219d0*/  @P0 BRA `(.L_x_1245) ;  /* 0x0000070000000947 */ /* 0x000fea0003800000 */
[----:B-1----:R-:W-:Y:S01]  /*219e0*/  LEA.HI R8, R85, R104, RZ, 0x1d ;  /* 0x0000006855087211 */ /* 0x002fe200078fe8ff */
[----:B------:R-:W-:Y:S01]  /*219f0*/  IMAD.SHL.U32 R11, R88, 0x40, RZ ;  /* 0x00000040580b7824 */ /* 0x000fe200078e00ff */
[----:B------:R-:W-:Y:S02]  /*21a00*/  SHF.R.S32.HI R9, RZ, 0x1f, R88 ;  /* 0x0000001fff097819 */ /* 0x000fe40000011458 */
[----:B------:R-:W-:Y:S02]  /*21a10*/  SHF.R.S32.HI R91, RZ, 0x1f, R8 ;  /* 0x0000001fff5b7819 */ /* 0x000fe40000011408 */
[----:B------:R-:W-:Y:S02]  /*21a20*/  LEA.HI R9, R9, R88, RZ, 0x3 ;  /* 0x0000005809097211 */ /* 0x000fe400078f18ff */
[----:B------:R-:W-:Y:S01]  /*21a30*/  LEA.HI R91, R91, R8, RZ, 0x3 ;  /* 0x000000085b5b7211 */ /* 0x000fe200078f18ff */
[----:B------:R-:W-:Y:S01]  /*21a40*/  IMAD.SHL.U32 R8, R8, 0x8, RZ ;  /* 0x0000000808087824 */ /* 0x000fe200078e00ff */
[----:B------:R-:W-:Y:S01]  /*21a50*/  LOP3.LUT R11, R11, 0x1c0, RZ, 0xc0, !PT ;  /* 0x000001c00b0b7812 */ /* 0x000fe200078ec0ff */
[----:B------:R-:W-:-:S02]  /*21a60*/  IMAD.SHL.U32 R9, R9, 0x40, RZ ;  /* 0x0000004009097824 */ /* 0x000fc400078e00ff */
[----:B------:R-:W-:Y:S01]  /*21a70*/  IMAD.SHL.U32 R91, R91, 0x400, RZ ;  /* 0x000004005b5b7824 */ /* 0x000fe200078e00ff */
[----:B------:R-:W-:Y:S02]  /*21a80*/  SHF.R.U32.HI R10, RZ, 0x3, R11 ;  /* 0x00000003ff0a7819 */ /* 0x000fe4000001160b */
[C---:B------:R-:W-:Y:S02]  /*21a90*/  LOP3.LUT R8, R11.reuse, 0x38, R8, 0xf8, !PT ;  /* 0x000000380b087812 */ /* 0x040fe400078ef808 */
[----:B------:R-:W-:Y:S02]  /*21aa0*/  LOP3.LUT R93, R11, 0x38, R76, 0xf8, !PT ;  /* 0x000000380b5d7812 */ /* 0x000fe400078ef84c */
[----:B------:R-:W-:Y:S02]  /*21ab0*/  LOP3.LUT R9, R9, 0xfffffe00, RZ, 0xc0, !PT ;  /* 0xfffffe0009097812 */ /* 0x000fe400078ec0ff */
[----:B------:R-:W-:Y:S02]  /*21ac0*/  LOP3.LUT R8, R8, R10, RZ, 0x3c, !PT ;  /* 0x0000000a08087212 */ /* 0x000fe400078e3cff */
[----:B------:R-:W-:-:S02]  /*21ad0*/  LOP3.LUT R91, R91, 0xffffe000, RZ, 0xc0, !PT ;  /* 0xffffe0005b5b7812 */ /* 0x000fc400078ec0ff */
[----:B------:R-:W-:Y:S02]  /*21ae0*/  LOP3.LUT R93, R9, R93, R10, 0xf6, !PT ;  /* 0x0000005d095d7212 */ /* 0x000fe400078ef60a */
        /* <DEDUP_REMOVED lines=24> */
[----:B------:R-:W-:-:S05]  /*21c70*/  PRMT R145, R145, 0x5410, R66 ;  /* 0x0000541091917816 */ /* 0x000fca0000000042 */
[C---:B------:R-:W-:Y:S01]  /*21c80*/  IMAD.U32 R111, R145.reuse, 0x10000, RZ ;  /* 0x00010000916f7824 */ /* 0x040fe200078e00ff */
[----:B------:R-:W-:Y:S01]  /*21c90*/  LOP3.LUT R145, R145, 0xffff0000, RZ, 0xc0, !PT ;  /* 0xffff000091917812 */ /* 0x000fe200078ec0ff */
        /* <DEDUP_REMOVED lines=30> */
[C---:B------:R-:W-:Y:S01]  /*21e80*/  IMAD.U32 R109, R141.reuse, 0x10000, RZ ;  /* 0x000100008d6d7824 */ /* 0x040fe200078e00ff */
[----:B------:R-:W-:Y:S01]  /*21e90*/  LOP3.LUT R141, R141, 0xffff0000, RZ, 0xc0, !PT ;  /* 0xffff00008d8d7812 */ /* 0x000fe200078ec0ff */
[----:B------:R-:W-:Y:S02]  /*21ea0*/  FFMA.FTZ R60, R63, R60, -R8 ;  /* 0x0000003c3f3c7223 */ /* 0x000fe40000010808 */
[C---:B------:R-:W-:Y:S01]  /*21eb0*/  IMAD.U32 R66, R11.reuse, 0x10000, RZ ;  /* 0x000100000b427824 */ /* 0x040fe200078e00ff */
[----:B------:R-:W-:Y:S01]  /*21ec0*/  LOP3.LUT R11, R11, 0xffff0000, RZ, 0xc0, !PT ;  /* 0xffff00000b0b7812 */ /* 0x000fe200078ec0ff */
[C---:B------:R-:W-:Y:S01]  /*21ed0*/  IMAD.U32 R8, R140.reuse, 0x10000, RZ ;  /* 0x000100008c087824 */ /* 0x040fe200078e00ff */
[----:B------:R-:W-:Y:S01]  /*21ee0*/  LOP3.LUT R140, R140, 0xffff0000, RZ, 0xc0, !PT ;  /* 0xffff00008c8c7812 */ /* 0x000fe200078ec0ff */
[C---:B------:R-:W-:Y:S01]  /*21ef0*/  IMAD.U32 R12, R144.reuse, 0x10000, RZ ;  /* 0x00010000900c7824 */ /* 0x040fe200078e00ff */
[----:B------:R-:W-:Y:S01]  /*21f00*/  LOP3.LUT R144, R144, 0xffff0000, RZ, 0xc0, !PT ;  /* 0xffff000090907812 */ /* 0x000fe200078ec0ff */
[----:B------:R-:W-:-:S02]  /*21f10*/  FMUL.FTZ R95, R94, R109 ;  /* 0x0000006d5e5f7220 */ /* 0x000fc40000410000 */
[----:B------:R-:W-:Y:S02]  /*21f20*/  FFMA.FTZ R138, R63, R138, R108 ;  /* 0x0000008a3f8a7223 */ /* 0x000fe4000001006c */
[C---:B------:R-:W-:Y:S01]  /*21f30*/  IMAD.U32 R62, R14.reuse, 0x10000, RZ ;  /* 0x000100000e3e7824 */ /* 0x040fe200078e00ff */
[----:B------:R-:W-:Y:S01]  /*21f40*/  LOP3.LUT R14, R14, 0xffff0000, RZ, 0xc0, !PT ;  /* 0xffff00000e0e7812 */ /* 0x000fe200078ec0ff */
[----:B------:R-:W-:Y:S01]  /*21f50*/  FMUL.FTZ R94, R94, R111 ;  /* 0x0000006f5e5e7220 */ /* 0x000fe20000410000 */
[----:B------:R-:W-:Y:S01]  /*21f60*/  F2FP.BF16.PACK_AB R9, R138, R9 ;  /* 0x000000098a09723e */ /* 0x000fe200000010ff */
[C---:B------:R-:W-:Y:S02]  /*21f70*/  FMUL.FTZ R108, R66.reuse, R8 ;  /* 0x00000008426c7220 */ /* 0x040fe40000410000 */
[----:B------:R-:W-:Y:S02]  /*21f80*/  FMUL.FTZ R66, R66, R12 ;  /* 0x0000000c42427220 */ /* 0x000fe40000410000 */
[----:B------:R-:W-:-:S02]  /*21f90*/  FFMA.FTZ R63, R62, R111, -R95 ;  /* 0x0000006f3e3f7223 */ /* 0x000fc4000001085f */
[----:B------:R-:W-:Y:S02]  /*21fa0*/  FFMA.FTZ R94, R62, R109, R94 ;  /* 0x0000006d3e5e7223 */ /* 0x000fe4000001005e */
[C---:B------:R-:W-:Y:S02]  /*21fb0*/  FFMA.FTZ R108, R13.reuse, R12, -R108 ;  /* 0x0000000c0d6c7223 */ /* 0x040fe4000001086c */
[----:B------:R-:W-:Y:S01]  /*21fc0*/  FFMA.FTZ R66, R13, R8, R66 ;  /* 0x000000080d427223 */ /* 0x000fe20000010042 */
[----:B------:R-:W-:Y:S01]  /*21fd0*/  F2FP.BF16.PACK_AB R13, R60, R61 ;  /* 0x0000003d3c0d723e */ /* 0x000fe200000010ff */
[----:B------:R-:W-:Y:S02]  /*21fe0*/  FMUL.FTZ R62, R89, R141 ;  /* 0x0000008d593e7220 */ /* 0x000fe40000410000 */
[----:B------:R-:W-:Y:S02]  /*21ff0*/  FMUL.FTZ R12, R11, R140 ;  /* 0x0000008c0b0c7220 */ /* 0x000fe40000410000 */
[----:B------:R-:W-:-:S02]  /*22000*/  FMUL.FTZ R89, R89, R145 ;  /* 0x0000009159597220 */ /* 0x000fc40000410000 */
[-C--:B------:R-:W-:Y:S02]  /*22010*/  FMUL.FTZ R8, R11, R144.reuse ;  /* 0x000000900b087220 */ /* 0x080fe40000410000 */
        /* <DEDUP_REMOVED lines=12> */
.L_x_1245:
[----:B------:R-:W-:Y:S05]  /*220e0*/  BSYNC B0 ;  /* 0x0000000000007941 */ /* 0x000fea0003800000 */
.L_x_1244:
        /* <DEDUP_REMOVED lines=81> */
[C---:B------:R-:W-:Y:S01]  /*22600*/  IMAD.U32 R8, R133.reuse, 0x10000, RZ ;  /* 0x0001000085087824 */ /* 0x040fe200078e00ff */
[----:B------:R-:W-:Y:S01]  /*22610*/  LOP3.LUT R133, R133, 0xffff0000, RZ, 0xc0, !PT ;  /* 0xffff000085857812 */ /* 0x000fe200078ec0ff */
[C---:B------:R-:W-:Y:S01]  /*22620*/  IMAD.U32 R67, R137.reuse, 0x10000, RZ ;  /* 0x0001000089437824 */ /* 0x040fe200078e00ff */
[----:B------:R-:W-:Y:S01]  /*22630*/  LOP3.LUT R137, R137, 0xffff0000, RZ, 0xc0, !PT ;  /* 0xffff000089897812 */ /* 0x000fe200078ec0ff */
[-C--:B------:R-:W-:Y:S02]  /*22640*/  FMUL.FTZ R89, R66, R52.reuse ;  /* 0x0000003442597220 */ /* 0x080fe40000410000 */
[----:B------:R-:W-:Y:S02]  /*22650*/  FFMA.FTZ R52, R55, R52, -R12 ;  /* 0x0000003437347223 */ /* 0x000fe4000001080c */
[C---:B------:R-:W-:Y:S01]  /*22660*/  IMAD.U32 R58, R11.reuse, 0x10000, RZ ;  /* 0x000100000b3a7824 */ /* 0x040fe200078e00ff */
[----:B------:R-:W-:Y:S01]  /*22670*/  LOP3.LUT R11, R11, 0xffff0000, RZ, 0xc0, !PT ;  /* 0xffff00000b0b7812 */ /* 0x000fe200078ec0ff */
[C---:B------:R-:W-:Y:S01]  /*22680*/  IMAD.U32 R12, R132.reuse, 0x10000, RZ ;  /* 0x00010000840c7824 */ /* 0x040fe200078e00ff */
[----:B------:R-:W-:Y:S01]  /*22690*/  LOP3.LUT R132, R132, 0xffff0000, RZ, 0xc0, !PT ;  /* 0xffff000084847812 */ /* 0x000fe200078ec0ff */
[----:B------:R-:W-:-:S02]  /*226a0*/  FMUL.FTZ R88, R65, R8 ;  /* 0x0000000841587220 */ /* 0x000fc40000410000 */
[C---:B------:R-:W-:Y:S01]  /*226b0*/  IMAD.U32 R54, R14.reuse, 0x10000, RZ ;  /* 0x000100000e367824 */ /* 0x040fe200078e00ff */
[----:B------:R-:W-:Y:S01]  /*226c0*/  LOP3.LUT R14, R14, 0xffff0000, RZ, 0xc0, !PT ;  /* 0xffff00000e0e7812 */ /* 0x000fe200078ec0ff */
[C---:B------:R-:W-:Y:S01]  /*226d0*/  IMAD.U32 R66, R136.reuse, 0x10000, RZ ;  /* 0x0001000088427824 */ /* 0x040fe200078e00ff */
[----:B------:R-:W-:Y:S01]  /*226e0*/  LOP3.LUT R136, R136, 0xffff0000, RZ, 0xc0, !PT ;  /* 0xffff000088887812 */ /* 0x000fe200078ec0ff */
[-C--:B------:R-:W-:Y:S02]  /*226f0*/  FMUL.FTZ R65, R65, R67.reuse ;  /* 0x0000004341417220 */ /* 0x080fe40000410000 */
[----:B------:R-:W-:Y:S02]  /*22700*/  FFMA.FTZ R130, R55, R130, R89 ;  /* 0x0000008237827223 */ /* 0x000fe40000010059 */
[C---:B------:R-:W-:Y:S02]  /*22710*/  FFMA.FTZ R55, R54.reuse, R67, -R88 ;  /* 0x0000004336377223 */ /* 0x040fe40000010858 */
[----:B------:R-:W-:Y:S01]  /*22720*/  FFMA.FTZ R65, R54, R8, R65 ;  /* 0x0000000836417223 */ /* 0x000fe20000010041 */
[----:B------:R-:W-:Y:S01]  /*22730*/  F2FP.BF16.PACK_AB R9, R130, R9 ;  /* 0x000000098209723e */ /* 0x000fe200000010ff */
[----:B------:R-:W-:-:S02]  /*22740*/  FMUL.FTZ R89, R58, R12 ;  /* 0x0000000c3a597220 */ /* 0x000fc40000410000 */
[----:B------:R-:W-:Y:S02]  /*22750*/  FMUL.FTZ R54, R64, R133 ;  /* 0x0000008540367220 */ /* 0x000fe40000410000 */
[C---:B------:R-:W-:Y:S02]  /*22760*/  FMUL.FTZ R8, R11.reuse, R132 ;  /* 0x000000840b087220 */ /* 0x040fe40000410000 */
[----:B------:R-:W-:Y:S02]  /*22770*/  FMUL.FTZ R58, R58, R66 ;  /* 0x000000423a3a7220 */ /* 0x000fe40000410000 */
[----:B------:R-:W-:Y:S02]  /*22780*/  FMUL.FTZ R64, R64, R137 ;  /* 0x0000008940407220 */ /* 0x000fe40000410000 */
[----:B------:R-:W-:Y:S02]  /*22790*/  FMUL.FTZ R11, R11, R136 ;  /* 0x000000880b0b7220 */ /* 0x000fe40000410000 */
[----:B------:R-:W-:-:S02]  /*227a0*/  FFMA.FTZ R89, R13, R66, -R89 ;  /* 0x000000420d597223 */ /* 0x000fc40000010859 */
[C---:B------:R-:W-:Y:S02]  /*227b0*/  FFMA.FTZ R54, R14.reuse, R137, -R54 ;  /* 0x000000890e367223 */ /* 0x040fe40000010836 */
[----:B------:R-:W-:Y:S01]  /*227c0*/  FFMA.FTZ R136, R57, R136, -R8 ;  /* 0x0000008839887223 */ /* 0x000fe20000010808 */
[----:B------:R-:W-:Y:S01]  /*227d0*/  F2FP.BF16.PACK_AB R8, R15, R56 ;  /* 0x000000380f08723e */ /* 0x000fe200000010ff */
[----:B------:R-:W-:Y:S01]  /*227e0*/  FFMA.FTZ R58, R13, R12, R58 ;  /* 0x0000000c0d3a7223 */ /* 0x000fe2000001003a */
        /* <DEDUP_REMOVED lines=10> */
.L_x_1243:
[----:B------:R-:W-:Y:S05]  /*22890*/  BSYNC B1 ;  /* 0x0000000000017941 */ /* 0x000fea0003800000 */
.L_x_1242:
        /* <DEDUP_REMOVED lines=119> */
.L_x_1249:
[----:B------:R-:W-:Y:S05]  /*23010*/  BSYNC B0 ;  /* 0x0000000000007941 */ /* 0x000fea0003800000 */
.L_x_1248:
        /* <DEDUP_REMOVED lines=32> */
[----:B------:R-:W-:Y:S02]  /*23220*/  SHF.R.U64 R32, R32, 0x10, R33 ;  /* 0x0000001020207819 */ /* 0x000fe40000001221 */
[----:B------:R-:W-:Y:S02]  /*23230*/  SHF.R.U64 R34, R34, 0x10, R35 ;  /* 0x0000001022227819 */ /* 0x000fe40000001223 */
[----:B------:R-:W-:-:S02]  /*23240*/  SHF.R.U64 R36, R36, 0x10, R37 ;  /* 0x0000001024247819 */ /* 0x000fc40000001225 */
[----:B------:R-:W-:Y:S02]  /*23250*/  SHF.R.U32.HI R35, RZ, 0x10, R35 ;  /* 0x00000010ff237819 */ /* 0x000fe40000011623 */
[----:B------:R-:W-:Y:S02]  /*23260*/  SHF.R.U32.HI R37, RZ, 0x10, R37 ;  /* 0x00000010ff257819 */ /* 0x000fe40000011625 */
[----:B------:R-:W-:Y:S02]  /*23270*/  SHF.R.U32.HI R44, RZ, 0x10, R33 ;  /* 0x00000010ff2c7819 */ /* 0x000fe40000011621 */
[----:B------:R-:W-:Y:S02]  /*23280*/  PRMT R107, R107, 0x5410, R32 ;  /* 0x000054106b6b7816 */ /* 0x000fe40000000020 */
[----:B------:R-:W-:Y:S02]  /*23290*/  SHF.R.U64 R38, R38, 0x10, R39 ;  /* 0x0000001026267819 */ /* 0x000fe40000001227 */
[----:B------:R-:W-:-:S02]  /*232a0*/  PRMT R116, R116, 0x5410, R35 ;  /* 0x0000541074747816 */ /* 0x000fc40000000023 */
[----:B------:R-:W-:Y:S02]  /*232b0*/  SHF.R.U32.HI R39, RZ, 0x10, R39 ;  /* 0x00000010ff277819 */ /* 0x000fe40000011627 */
[----:B------:R-:W-:Y:S02]  /*232c0*/  PRMT R119, R119, 0x5410, R36 ;  /* 0x0000541077777816 */ /* 0x000fe40000000024 */
[----:B------:R-:W-:Y:S02]  /*232d0*/  PRMT R118, R118, 0x5410, R37 ;  /* 0x0000541076767816 */ /* 0x000fe40000000025 */
[----:B------:R-:W-:Y:S01]  /*232e0*/  PRMT R120, R120, 0x5410, R39 ;  /* 0x0000541078787816 */ /* 0x000fe20000000027 */
[----:B------:R-:W-:Y:S01]  /*232f0*/  IMAD.U32 R39, R119, 0x10000, RZ ;  /* 0x0001000077277824 */ /* 0x000fe200078e00ff */
[----:B------:R-:W-:Y:S02]  /*23300*/  PRMT R105, R105, 0x5410, R44 ;  /* 0x0000541069697816 */ /* 0x000fe4000000002c */
[----:B------:R-:W-:-:S02]  /*23310*/  LOP3.LUT R52, R119, 0xffff0000, RZ, 0xc0, !PT ;  /* 0xffff000077347812 */ /* 0x000fc400078ec0ff */
[----:B------:R-:W-:Y:S01]  /*23320*/  PRMT R117, R117, 0x5410, R34 ;  /* 0x0000541075757816 */ /* 0x000fe20000000022 */
[C---:B------:R-:W-:Y:S01]  /*23330*/  IMAD.U32 R51, R105.reuse, 0x10000, RZ ;  /* 0x0001000069337824 */ /* 0x040fe200078e00ff */
[----:B------:R-:W-:Y:S02]  /*23340*/  LOP3.LUT R105, R105, 0xffff0000, RZ, 0xc0, !PT ;  /* 0xffff000069697812 */ /* 0x000fe400078ec0ff */
        /* <DEDUP_REMOVED lines=42> */
[----:B------:R-:W-:-:S02]  /*235f0*/  FMUL.FTZ R53, R45, R8 ;  /* 0x000000082d357220 */ /* 0x000fc40000410000 */
[----:B------:R-:W-:Y:S02]  /*23600*/  FMUL.FTZ R54, R38, R12 ;  /* 0x0000000c26367220 */ /* 0x000fe40000410000 */
[C---:B------:R-:W-:Y:S01]  /*23610*/  IMAD.U32 R34, R14.reuse, 0x10000, RZ ;  /* 0x000100000e227824 */ /* 0x040fe200078e00ff */
[----:B------:R-:W-:Y:S01]  /*23620*/  LOP3.LUT R14, R14, 0xffff0000, RZ, 0xc0, !PT ;  /* 0xffff00000e0e7812 */ /* 0x000fe200078ec0ff */
[-C--:B------:R-:W-:Y:S02]  /*23630*/  FMUL.FTZ R45, R45, R52.reuse ;  /* 0x000000342d2d7220 */ /* 0x080fe40000410000 */
[----:B------:R-:W-:Y:S02]  /*23640*/  FMUL.FTZ R38, R38, R51 ;  /* 0x0000003326267220 */ /* 0x000fe40000410000 */
[----:B------:R-:W-:Y:S02]  /*23650*/  FFMA.FTZ R50, R35, R105, R50 ;  /* 0x0000006923327223 */ /* 0x000fe40000010032 */
[----:B------:R-:W-:-:S02]  /*23660*/  FFMA.FTZ R35, R34, R52, -R53 ;  /* 0x0000003422237223 */ /* 0x000fc40000010835 */
[----:B------:R-:W-:Y:S01]  /*23670*/  FFMA.FTZ R45, R34, R8, R45 ;  /* 0x00000008222d7223 */ /* 0x000fe2000001002d */
[----:B------:R-:W-:Y:S01]  /*23680*/  F2FP.BF16.PACK_AB R9, R50, R9 ;  /* 0x000000093209723e */ /* 0x000fe200000010ff */
        /* <DEDUP_REMOVED lines=19> */
.L_x_1247:
[----:B------:R-:W-:Y:S05]  /*237c0*/  BSYNC B1 ;  /* 0x0000000000017941 */ /* 0x000fea0003800000 */
.L_x_1246:
        /* <DEDUP_REMOVED lines=8> */
[----:B------:R-:W-:Y:S01]  /*23850*/  LEA.HI R8, R85, R104, RZ, 0x1d ;  /* 0x0000006855087211 */ /* 0x000fe200078fe8ff */
        /* <DEDUP_REMOVED lines=24> */
[----:B------:R-:W-:Y:S02]  /*239e0*/  SHF.R.U32.HI R30, RZ, 0x10, R31 ;  /* 0x00000010ff1e7819 */ /* 0x000fe4000001161f */
[--C-:B------:R-:W-:Y:S02]  /*239f0*/  SHF.R.U64 R31, R24, 0x10, R25.reuse ;  /* 0x00000010181f7819 */ /* 0x100fe40000001219 */
[----:B------:R-:W-:Y:S02]  /*23a00*/  SHF.R.U32.HI R25, RZ, 0x10, R25 ;  /* 0x00000010ff197819 */ /* 0x000fe40000011619 */
[----:B------:R-:W-:Y:S02]  /*23a10*/  SHF.R.U64 R35, R26, 0x10, R27 ;  /* 0x000000101a237819 */ /* 0x000fe4000000121b */
[----:B------:R-:W-:Y:S02]  /*23a20*/  PRMT R86, R86, 0x5410, R25 ;  /* 0x0000541056567816 */ /* 0x000fe40000000019 */
[----:B------:R-:W-:-:S02]  /*23a30*/  SHF.R.U32.HI R26, RZ, 0x10, R27 ;  /* 0x00000010ff1a7819 */ /* 0x000fc4000001161b */
[----:B------:R-:W-:Y:S02]  /*23a40*/  PRMT R96, R96, 0x5410, R31 ;  /* 0x0000541060607816 */ /* 0x000fe4000000001f */
[----:B------:R-:W-:Y:S02]  /*23a50*/  PRMT R100, R100, 0x5410, R33 ;  /* 0x0000541064647816 */ /* 0x000fe40000000021 */
[----:B------:R-:W-:Y:S02]  /*23a60*/  PRMT R102, R102, 0x5410, R29 ;  /* 0x0000541066667816 */ /* 0x000fe4000000001d */
[----:B------:R-:W-:Y:S01]  /*23a70*/  PRMT R99, R99, 0x5410, R28 ;  /* 0x0000541063637816 */ /* 0x000fe2000000001c */
[C---:B------:R-:W-:Y:S01]  /*23a80*/  IMAD.U32 R31, R100.reuse, 0x10000, RZ ;  /* 0x00010000641f7824 */ /* 0x040fe200078e00ff */
[----:B------:R-:W-:Y:S02]  /*23a90*/  LOP3.LUT R100, R100, 0xffff0000, RZ, 0xc0, !PT ;  /* 0xffff000064647812 */ /* 0x000fe400078ec0ff */
[----:B------:R-:W-:Y:S01]  /*23aa0*/  PRMT R98, R98, 0x5410, R35 ;  /* 0x0000541062627816 */ /* 0x000fe20000000023 */
[C---:B------:R-:W-:Y:S01]  /*23ab0*/  IMAD.U32 R35, R86.reuse, 0x10000, RZ ;  /* 0x0001000056237824 */ /* 0x040fe200078e00ff */
[----:B------:R-:W-:-:S02]  /*23ac0*/  LOP3.LUT R86, R86, 0xffff0000, RZ, 0xc0, !PT ;  /* 0xffff000056567812 */ /* 0x000fc400078ec0ff */
[----:B------:R-:W-:Y:S02]  /*23ad0*/  PRMT R97, R97, 0x5410, R26 ;  /* 0x0000541061617816 */ /* 0x000fe4000000001a */
[----:B------:R-:W-:Y:S02]  /*23ae0*/  PRMT R101, R101, 0x5410, R30 ;  /* 0x0000541065657816 */ /* 0x000fe4000000001e */
        /* <DEDUP_REMOVED lines=23> */
[-C--:B------:R-:W-:Y:S02]  /*23c60*/  FMUL.FTZ R8, R8, R9.reuse ;  /* 0x0000000908087220 */ /* 0x080fe40000410000 */
[C---:B------:R-:W-:Y:S02]  /*23c70*/  FFMA.FTZ R31, R24.reuse, R100, -R31 ;  /* 0x00000064181f7223 */ /* 0x040fe4000001081f */
[----:B------:R-:W-:Y:S01]  /*23c80*/  FFMA.FTZ R15, R24, R96, R15 ;  /* 0x00000060180f7223 */ /* 0x000fe2000001000f */
[----:B------:R-:W-:Y:S01]  /*23c90*/  LOP3.LUT R24, R99, 0xffff0000, RZ, 0xc0, !PT ;  /* 0xffff000063187812 */ /* 0x000fe200078ec0ff */
[C---:B------:R-:W-:Y:S02]  /*23ca0*/  FFMA.FTZ R25, R12.reuse, R9, -R25 ;  /* 0x000000090c197223 */ /* 0x040fe40000010819 */
[----:B------:R-:W-:-:S02]  /*23cb0*/  FFMA.FTZ R9, R12, R35, R8 ;  /* 0x000000230c097223 */ /* 0x000fc40000010008 */
[----:B------:R-:W-:Y:S02]  /*23cc0*/  FMUL.FTZ R12, R34, R86 ;  /* 0x00000056220c7220 */ /* 0x000fe40000410000 */
[----:B------:R-:W-:Y:S02]  /*23cd0*/  IMAD.U32 R8, R98, 0x10000, RZ ;  /* 0x0001000062087824 */ /* 0x000fe400078e00ff */
[----:B------:R-:W-:Y:S02]  /*23ce0*/  IMAD.U32 R35, R102, 0x10000, RZ ;  /* 0x0001000066237824 */ /* 0x000fe400078e00ff */
[-C--:B------:R-:W-:Y:S02]  /*23cf0*/  FMUL.FTZ R45, R34, R24.reuse ;  /* 0x00000018222d7220 */ /* 0x080fe40000410000 */
[----:B------:R-:W-:Y:S02]  /*23d00*/  FFMA.FTZ R24, R27, R24, -R12 ;  /* 0x000000181b187223 */ /* 0x000fe4000001080c */
[----:B------:R-:W-:-:S02]  /*23d10*/  FMUL.FTZ R44, R33, R8 ;  /* 0x00000008212c7220 */ /* 0x000fc40000410000 */
[C---:B------:R-:W-:Y:S01]  /*23d20*/  IMAD.U32 R26, R14.reuse, 0x10000, RZ ;  /* 0x000100000e1a7824 */ /* 0x040fe200078e00ff */
[----:B------:R-:W-:Y:S01]  /*23d30*/  LOP3.LUT R14, R14, 0xffff0000, RZ, 0xc0, !PT ;  /* 0xffff00000e0e7812 */ /* 0x000fe200078ec0ff */
[C---:B------:R-:W-:Y:S01]  /*23d40*/  IMAD.U32 R30, R11.reuse, 0x10000, RZ ;  /* 0x000100000b1e7824 */ /* 0x040fe200078e00ff */
[----:B------:R-:W-:Y:S01]  /*23d50*/  LOP3.LUT R11, R11, 0xffff0000, RZ, 0xc0, !PT ;  /* 0xffff00000b0b7812 */ /* 0x000fe200078ec0ff */
[----:B------:R-:W-:Y:S02]  /*23d60*/  IMAD.U32 R12, R97, 0x10000, RZ ;  /* 0x00010000610c7824 */ /* 0x000fe400078e00ff */
[----:B------:R-:W-:Y:S02]  /*23d70*/  FMUL.FTZ R33, R33, R35 ;  /* 0x0000002321217220 */ /* 0x000fe40000410000 */
[----:B------:R-:W-:Y:S02]  /*23d80*/  IMAD.U32 R34, R101, 0x10000, RZ ;  /* 0x0001000065227824 */ /* 0x000fe400078e00ff */
[----:B------:R-:W-:-:S02]  /*23d90*/  FFMA.FTZ R86, R27, R86, R45 ;  /* 0x000000561b567223 */ /* 0x000fc4000001002d */
[----:B------:R-:W-:Y:S02]  /*23da0*/  FMUL.FTZ R45, R30, R12 ;  /* 0x0000000c1e2d7220 */ /* 0x000fe40000410000 */
[----:B------:R-:W-:Y:S01]  /*23db0*/  FFMA.FTZ R27, R26, R35, -R44 ;  /* 0x000000231a1b7223 */ /* 0x000fe2000001082c */
[----:B------:R-:W-:Y:S01]  /*23dc0*/  LOP3.LUT R35, R98, 0xffff0000, RZ, 0xc0, !PT ;  /* 0xffff000062237812 */ /* 0x000fe200078ec0ff */
[----:B------:R-:W-:Y:S01]  /*23dd0*/  FFMA.FTZ R33, R26, R8, R33 ;  /* 0x000000081a217223 */ /* 0x000fe20000010021 */
[----:B------:R-:W-:Y:S01]  /*23de0*/  LOP3.LUT R8, R97, 0xffff0000, RZ, 0xc0, !PT ;  /* 0xffff000061087812 */ /* 0x000fe200078ec0ff */
[-C--:B------:R-:W-:Y:S01]  /*23df0*/  FMUL.FTZ R30, R30, R34.reuse ;  /* 0x000000221e1e7220 */ /* 0x080fe20000410000 */
[----:B------:R-:W-:Y:S01]  /*23e00*/  LOP3.LUT R26, R101, 0xffff0000, RZ, 0xc0, !PT ;  /* 0xffff0000651a7812 */ /* 0x000fe200078ec0ff */
[C---:B------:R-:W-:Y:S01]  /*23e10*/  FFMA.FTZ R45, R13.reuse, R34, -R45 ;  /* 0x000000220d2d7223 */ /* 0x040fe2000001082d */
[----:B------:R-:W-:Y:S01]  /*23e20*/  F2FP.BF16.PACK_AB R9, R86, R9 ;  /* 0x000000095609723e */ /* 0x000fe200000010ff */
[----:B------:R-:W-:-:S02]  /*23e30*/  FFMA.FTZ R30, R13, R12, R30 ;  /* 0x0000000c0d1e7223 */ /* 0x000fc4000001001e */
[C---:B------:R-:W-:Y:S02]  /*23e40*/  FMUL.FTZ R13, R32.reuse, R35 ;  /* 0x00000023200d7220 */ /* 0x040fe40000410000 */
[C---:B------:R-:W-:Y:S02]  /*23e50*/  FMUL.FTZ R12, R11.reuse, R8 ;  /* 0x000000080b0c7220 */ /* 0x040fe40000410000 */
[-C--:B------:R-:W-:Y:S02]  /*23e60*/  FMUL.FTZ R34, R32, R47.reuse ;  /* 0x0000002f20227220 */ /* 0x080fe40000410000 */
[-C--:B------:R-:W-:Y:S02]  /*23e70*/  FMUL.FTZ R11, R11, R26.reuse ;  /* 0x0000001a0b0b7220 */ /* 0x080fe40000410000 */
[----:B------:R-:W-:Y:S01]  /*23e80*/  FFMA.FTZ R32, R14, R47, -R13 ;  /* 0x0000002f0e207223 */ /* 0x000fe2000001080d */
[----:B------:R-:W-:Y:S01]  /*23e90*/  F2FP.BF16.PACK_AB R13, R24, R25 ;  /* 0x00000019180d723e */ /* 0x000fe200000010ff */
        /* <DEDUP_REMOVED lines=8> */
[----:B------:R-:W-:Y:S01]  /*23f20*/  F2FP.BF16.PACK_AB R11, R11, R30 ;  /* 0x0000001e0b0b723e */ /* 0x000fe200000010ff */
[----:B------:R1:W-:Y:S04]  /*23f30*/  ST.E.128 [R38.64], R12 ;  /* 0x0000000c26007985 */ /* 0x0003e8000c101d08 */
[----:B------:R1:W-:Y:S02]  /*23f40*/  ST.E.128 [R36.64], R8 ;  /* 0x0000000824007985 */ /* 0x0003e4000c101d08 */
.L_x_1251:
[----:B------:R-:W-:Y:S05]  /*23f50*/  BSYNC B0 ;  /* 0x0000000000007941 */ /* 0x000fea0003800000 */
.L_x_1250:
[----:B------:R-:W-:Y:S01]  /*23f60*/  IADD3 R76, R76, 0x40, RZ ;  /* 0x000000404c4c7810 */ /* 0x000fe20007ffe0ff */
[----:B-1----:R-:W-:-:S02]  /*23f70*/  IMAD.MOV.U32 R8, RZ, RZ, R80 ;  /* 0x000000ffff087224 */ /* 0x002fc400078e0050 */
[----:B------:R-:W-:Y:S01]  /*23f80*/  IMAD.MOV.U32 R9, RZ, RZ, 0x0 ;  /* 0x00000000ff097424 */ /* 0x000fe200078e00ff */
[----:B------:R-:W-:-:S13]  /*23f90*/  ISETP.GE.AND P0, PT, R76, R85, PT ;  /* 0x000000554c00720c */ /* 0x000fda0003f06270 */
[----:B------:R-:W-:Y:S05]  /*23fa0*/  @P0 RET.REL.NODEC R8 `(_ZN7cutlass13device_kernelIN5flash19enable_sm80_to_sm89INS1_16FlashAttnFwdSm80INS1_25CollectiveMainloopFwdSm80ILi8ELi1ELb0EN4cute5tupleIJNS5_1CILi128EEENS7_ILi48EEENS7_ILi256EEEEEELi256ENS_10bfloat16_tEfNS_4arch4Sm80ELb0ELb1ELb1ELb1ELb0ELb1ELb1ELb0EEENS1_21CollectiveEpilogueFwdINS6_IJS8_SA_S9_EEENS6_IJNS7_ILi1EEESI_SI_EEESC_SE_Li256ELb1ELb1ELb0ELb0EEENS1_19SingleTileSchedulerILb1ELb0ELb1ELi128EEEEEEEEEvNT_6ParamsE) ;  /* 0xfffdc05008000950 */ /* 0x000fea0003c3ffff */
[----:B------:R-:W-:Y:S01]  /*23fb0*/  SHF.R.S32.HI R13, RZ, 0x1f, R76 ;  /* 0x0000001fff0d7819 */ /* 0x000fe2000001144c */
[----:B------:R-:W-:Y:S01]  /*23fc0*/  IMAD.SHL.U32 R9, R106, 0x40, RZ ;  /* 0x000000406a097824 */ /* 0x000fe200078e00ff */
[----:B------:R-:W-:Y:S02]  /*23fd0*/  SHF.R.S32.HI R11, RZ, 0x1f, R106 ;  /* 0x0000001fff0b7819 */ /* 0x000fe4000001146a */
[----:B------:R-:W-:Y:S02]  /*23fe0*/  LEA.HI R12, R13, R76, RZ, 0x3 ;  /* 0x0000004c0d0c7211 */ /* 0x000fe400078f18ff */
[----:B------:R-:W-:Y:S02]  /*23ff0*/  LOP3.LUT R9, R9, 0x1c0, RZ, 0xc0, !PT ;  /* 0x000001c009097812 */ /* 0x000fe400078ec0ff */
[----:B------:R-:W-:Y:S02]  /*24000*/  SHF.R.S32.HI R10, RZ, 0x3, R12 ;  /* 0x00000003ff0a7819 */ /* 0x000fe4000001140c */
[----:B------:R-:W-:-:S02]  /*24010*/  LEA.HI R8, R11, R106, RZ, 0x3 ;  /* 0x0000006a0b087211 */ /* 0x000fc400078f18ff */
[----:B------:R-:W-:Y:S02]  /*24020*/  LEA.HI R85, R85, R10, RZ, 0x1d ;  /* 0x0000000a55557211 */ /* 0x000fe400078fe8ff */
[----:B------:R-:W-:Y:S01]  /*24030*/  LEA.HI R13, R13, R76, RZ, 0x6 ;  /* 0x0000004c0d0d7211 */ /* 0x000fe200078f30ff */
[----:B------:R-:W-:Y:S01]  /*24040*/  IMAD.SHL.U32 R8, R8, 0x40, RZ ;  /* 0x0000004008087824 */ /* 0x000fe200078e00ff */
[----:B------:R-:W-:Y:S02]  /*24050*/  LOP3.LUT R12, R9, 0x38, R12, 0xf8, !PT ;  /* 0x00000038090c7812 */ /* 0x000fe400078ef80c */
[----:B------:R-:W-:Y:S01]  /*24060*/  SHF.R.U32.HI R11, RZ, 0x3, R9 ;  /* 0x00000003ff0b7819 */ /* 0x000fe20000011609 */
[----:B------:R-:W-:Y:S01]  /*24070*/  IMAD.SHL.U32 R13, R13, 0x80, RZ ;  /* 0x000000800d0d7824 */ /* 0x000fe200078e00ff */
[----:B------:R-:W-:Y:S02]  /*24080*/  SHF.R.S32.HI R10, RZ, 0x1f, R85 ;  /* 0x0000001fff0a7819 */ /* 0x000fe40000011455 */
[----:B------:R-:W-:Y:S01]  /*24090*/  LOP3.LUT R14, R12, R11, RZ, 0x3c, !PT ;  /* 0x0000000b0c0e7212 */ /* 0x000fe200078e3cff */
[----:B------:R-:W-:Y:S01]  /*240a0*/  IMAD.SHL.U32 R12, R85, 0x8, RZ ;  /* 0x00000008550c7824 */ /* 0x000fe200078e00ff */
[----:B------:R-:W-:-:S02]  /*240b0*/  LEA.HI R10, R10, R85, RZ, 0x3 ;  /* 0x000000550a0a7211 */ /* 0x000fc400078f18ff */
[----:B------:R-:W-:Y:S02]  /*240c0*/  LOP3.LUT R13, R13, 0xffffe000, RZ, 0xc0, !PT ;  /* 0xffffe0000d0d7812 */ /* 0x000fe400078ec0ff */
[----:B------:R-:W-:Y:S02]  /*240d0*/  LOP3.LUT R8, R8, 0xfffffe00, RZ, 0xc0, !PT ;  /* 0xfffffe0008087812 */ /* 0x000fe400078ec0ff */
[----:B------:R-:W-:Y:S01]  /*240e0*/  LOP3.LUT R12, R9, 0x38, R12, 0xf8, !PT ;  /* 0x00000038090c7812 */ /* 0x000fe200078ef80c */
[----:B------:R-:W-:Y:S01]  /*240f0*/  IMAD.SHL.U32 R9, R10, 0x400, RZ ;  /* 0x000004000a097824 */ /* 0x000fe200078e00ff */
[----:B------:R-:W-:Y:S02]  /*24100*/  IADD3 R13, R14, R13, R8 ;  /* 0x0000000d0e0d7210 */ /* 0x000fe40007ffe008 */
        /* <DEDUP_REMOVED lines=9> */
[----:B------:R-:W-:Y:S02]  /*241a0*/  SHF.R.U64 R18, R18, 0x10, R19 ;  /* 0x0000001012127819 */ /* 0x000fe40000001213 */
[----:B------:R-:W-:Y:S02]  /*241b0*/  SHF.R.U64 R20, R20, 0x10, R21 ;  /* 0x0000001014147819 */ /* 0x000fe40000001215 */
[----:B------:R-:W-:Y:S02]  /*241c0*/  SHF.R.U32.HI R19, RZ, 0x10, R19 ;  /* 0x00000010ff137819 */ /* 0x000fe40000011613 */
[----:B------:R-:W-:-:S02]  /*241d0*/  SHF.R.U32.HI R21, RZ, 0x10, R21 ;  /* 0x00000010ff157819 */ /* 0x000fc40000011615 */
[----:B------:R-:W-:Y:S02]  /*241e0*/  SHF.R.U64 R22, R22, 0x10, R23 ;  /* 0x0000001016167819 */ /* 0x000fe40000001217 */
[----:B------:R-:W-:Y:S02]  /*241f0*/  PRMT R69, R69, 0x5410, R16 ;  /* 0x0000541045457816 */ /* 0x000fe40000000010 */
[----:B------:R-:W-:Y:S02]  /*24200*/  PRMT R68, R68, 0x5410, R17 ;  /* 0x0000541044447816 */ /* 0x000fe40000000011 */
[----:B------:R-:W-:Y:S02]  /*24210*/  SHF.R.U32.HI R23, RZ, 0x10, R23 ;  /* 0x00000010ff177819 */ /* 0x000fe40000011617 */
[----:B------:R-:W-:Y:S01]  /*24220*/  PRMT R73, R73, 0x5410, R20 ;  /* 0x0000541049497816 */ /* 0x000fe20000000014 */
[----:B------:R-:W-:Y:S01]  /*24230*/  IMAD.U32 R29, R68, 0x10000, RZ ;  /* 0x00010000441d7824 */ /* 0x000fe200078e00ff */
[----:B------:R-:W-:-:S02]  /*24240*/  PRMT R70, R70, 0x5410, R19 ;  /* 0x0000541046467816 */ /* 0x000fc40000000013 */
[----:B------:R-:W-:Y:S02]  /*24250*/  PRMT R72, R72, 0x5410, R21 ;  /* 0x0000541048487816 */ /* 0x000fe40000000015 */
[----:B------:R-:W-:Y:S01]  /*24260*/  PRMT R74, R74, 0x5410, R23 ;  /* 0x000054104a4a7816 */ /* 0x000fe20000000017 */
[C---:B------:R-:W-:Y:S01]  /*24270*/  IMAD.U32 R23, R73.reuse, 0x10000, RZ ;  /* 0x0001000049177824 */ /* 0x040fe200078e00ff */
[----:B------:R-:W-:Y:S02]  /*24280*/  LOP3.LUT R73, R73, 0xffff0000, RZ, 0xc0, !PT ;  /* 0xffff000049497812 */ /* 0x000fe400078ec0ff */
        /* <DEDUP_REMOVED lines=13> */
[----:B------:R-:W-:Y:S01]  /*24360*/  IMAD.U32 R20, R12, 0x10000, RZ ;  /* 0x000100000c147824 */ /* 0x000fe200078e00ff */
[----:B------:R-:W-:Y:S01]  /*24370*/  LOP3.LUT R26, R14, 0xffff0000, RZ, 0xc0, !PT ;  /* 0xffff00000e1a7812 */ /* 0x000fe200078ec0ff */
[C---:B------:R-:W-:Y:S01]  /*24380*/  IMAD.U32 R13, R69.reuse, 0x10000, RZ ;  /* 0x00010000450d7824 */ /* 0x040fe200078e00ff */
[----:B------:R-:W-:Y:S01]  /*24390*/  LOP3.LUT R12, R12, 0xffff0000, RZ, 0xc0, !PT ;  /* 0xffff00000c0c7812 */ /* 0x000fe200078ec0ff */
[----:B------:R-:W-:Y:S01]  /*243a0*/  IMAD.U32 R27, R14, 0x10000, RZ ;  /* 0x000100000e1b7824 */ /* 0x000fe200078e00ff */
[----:B------:R-:W-:Y:S01]  /*243b0*/  LOP3.LUT R69, R69, 0xffff0000, RZ, 0xc0, !PT ;  /* 0xffff000045457812 */ /* 0x000fe200078ec0ff */
[----:B------:R-:W-:-:S02]  /*243c0*/  FMUL.FTZ R14, R20, R13 ;  /* 0x0000000d140e7220 */ /* 0x000fc40000410000 */
[-C--:B------:R-:W-:Y:S02]  /*243d0*/  FMUL.FTZ R20, R20, R23.reuse ;  /* 0x0000001714147220 */ /* 0x080fe40000410000 */
[C---:B------:R-:W-:Y:S02]  /*243e0*/  FFMA.FTZ R14, R17.reuse, R23, -R14 ;  /* 0x00000017110e7223 */ /* 0x040fe4000001080e */
[----:B------:R-:W-:Y:S02]  /*243f0*/  FFMA.FTZ R20, R17, R13, R20 ;  /* 0x0000000d11147223 */ /* 0x000fe40000010014 */
[----:B------:R-:W-:Y:S02]  /*24400*/  FMUL.FTZ R23, R12, R69 ;  /* 0x000000450c177220 */ /* 0x000fe40000410000 */
[----:B------:R-:W-:Y:S02]  /*24410*/  IMAD.U32 R13, R72, 0x10000, RZ ;  /* 0x00010000480d7824 */ /* 0x000fe400078e00ff */
        /* <DEDUP_REMOVED lines=19> */
[C---:B------:R-:W-:Y:S01]  /*24550*/  FMUL.FTZ R29, R27.reuse, R8 ;  /* 0x000000081b1d7220 */ /* 0x040fe20000410000 */
[----:B------:R-:W-:Y:S01]  /*24560*/  F2FP.BF16.PACK_AB R13, R16, R13 ;  /* 0x0000000d100d723e */ /* 0x000fe200000010ff */
[C---:B------:R-:W-:Y:S01]  /*24570*/  IMAD.U32 R28, R74.reuse, 0x10000, RZ ;  /* 0x000100004a1c7824 */ /* 0x040fe200078e00ff */
[----:B------:R-:W-:Y:S01]  /*24580*/  LOP3.LUT R74, R74, 0xffff0000, RZ, 0xc0, !PT ;  /* 0xffff00004a4a7812 */ /* 0x000fe200078ec0ff */
[----:B------:R-:W-:-:S02]  /*24590*/  FMUL.FTZ R27, R27, R17 ;  /* 0x000000111b1b7220 */ /* 0x000fc40000410000 */
[----:B------:R-:W-:Y:S02]  /*245a0*/  FFMA.FTZ R68, R19, R68, R30 ;  /* 0x0000004413447223 */ /* 0x000fe4000001001e */
[C---:B------:R-:W-:Y:S02]  /*245b0*/  FFMA.FTZ R17, R18.reuse, R17, -R29 ;  /* 0x0000001112117223 */ /* 0x040fe4000001081d */
[----:B------:R-:W-:Y:S02]  /*245c0*/  FFMA.FTZ R27, R18, R8, R27 ;  /* 0x00000008121b7223 */ /* 0x000fe4000001001b */
[----:B------:R-:W-:Y:S02]  /*245d0*/  FMUL.FTZ R19, R22, R12 ;  /* 0x0000000c16137220 */ /* 0x000fe40000410000 */
[----:B------:R-:W-:Y:S02]  /*245e0*/  FMUL.FTZ R18, R26, R71 ;  /* 0x000000471a127220 */ /* 0x000fe40000410000 */
[----:B------:R-:W-:-:S02]  /*245f0*/  FMUL.FTZ R8, R15, R70 ;  /* 0x000000460f087220 */ /* 0x000fc40000410000 */
[----:B------:R-:W-:Y:S02]  /*24600*/  FMUL.FTZ R22, R22, R28 ;  /* 0x0000001c16167220 */ /* 0x000fe40000410000 */
[-C--:B------:R-:W-:Y:S02]  /*24610*/  FMUL.FTZ R26, R26, R75.reuse ;  /* 0x0000004b1a1a7220 */ /* 0x080fe40000410000 */
[----:B------:R-:W-:Y:S02]  /*24620*/  FMUL.FTZ R15, R15, R74 ;  /* 0x0000004a0f0f7220 */ /* 0x000fe40000410000 */
[----:B------:R-:W-:Y:S02]  /*24630*/  FFMA.FTZ R19, R9, R28, -R19 ;  /* 0x0000001c09137223 */ /* 0x000fe40000010813 */
        /* <DEDUP_REMOVED lines=8> */
[----:B------:R-:W-:Y:S01]  /*246c0*/  F2FP.BF16.PACK_AB R14, R18, R17 ;  /* 0x00000011120e723e */ /* 0x000fe200000010ff */
[----:B------:R-:W-:Y:S01]  /*246d0*/  IMAD.MOV.U32 R16, RZ, RZ, R80 ;  /* 0x000000ffff107224 */ /* 0x000fe200078e0050 */
[----:B------:R-:W-:Y:S01]  /*246e0*/  F2FP.BF16.PACK_AB R15, R74, R19 ;  /* 0x000000134a0f723e */ /* 0x000fe200000010ff */
[----:B------:R-:W-:Y:S01]  /*246f0*/  IMAD.MOV.U32 R17, RZ, RZ, 0x0 ;  /* 0x00000000ff117424 */ /* 0x000fe200078e00ff */
[----:B------:R-:W-:-:S02]  /*24700*/  F2FP.BF16.PACK_AB R10, R10, R27 ;  /* 0x0000001b0a0a723e */ /* 0x000fc400000010ff */
[----:B------:R-:W-:Y:S01]  /*24710*/  F2FP.BF16.PACK_AB R11, R21, R22 ;  /* 0x00000016150b723e */ /* 0x000fe200000010ff */
[----:B------:R1:W-:Y:S04]  /*24720*/  ST.E.128 [R24.64], R12 ;  /* 0x0000000c18007985 */ /* 0x0003e8000c101d08 */
[----:B------:R1:W-:Y:S01]  /*24730*/  ST.E.128 [R146.64], R8 ;  /* 0x0000000892007985 */ /* 0x0003e2000c101d08 */
[----:B------:R-:W-:Y:S05]  /*24740*/  RET.REL.NODEC R16 `(_ZN7cutlass13device_kernelIN5flash19enable_sm80_to_sm89INS1_16FlashAttnFwdSm80INS1_25CollectiveMainloopFwdSm80ILi8ELi1ELb0EN4cute5tupleIJNS5_1CILi128EEENS7_ILi48EEENS7_ILi256EEEEEELi256ENS_10bfloat16_tEfNS_4arch4Sm80ELb0ELb1ELb1ELb1ELb0ELb1ELb1ELb0EEENS1_21CollectiveEpilogueFwdINS6_IJS8_SA_S9_EEENS6_IJNS7_ILi1EEESI_SI_EEESC_SE_Li256ELb1ELb1ELb0ELb0EEENS1_19SingleTileSchedulerILb1ELb0ELb1ELi128EEEEEEEEEvNT_6ParamsE) ;  /* 0xfffdb8b010007950 */ /* 0x000fea0003c3ffff */
.L_x_1178:
[----:B------:R-:W-:Y:S01]  /*24750*/  IMAD.MOV.U32 R14, RZ, RZ, R24 ;  /* 0x000000ffff0e7224 */ /* 0x000fe200078e0018 */
[----:B------:R-:W-:Y:S01]  /*24760*/  MOV R12, 0x181f ;  /* 0x0000181f000c7802 */ /* 0x000fe20000000f00 */
[----:B------:R-:W-:Y:S01]  /*24770*/  IMAD.MOV.U32 R13, RZ, RZ, RZ ;  /* 0x000000ffff0d7224 */ /* 0x000fe200078e00ff */
[----:B------:R-:W-:Y:S02]  /*24780*/  MOV R11, 0xffffffff ;  /* 0xffffffff000b7802 */ /* 0x000fe40000000f00 */
[----:B------:R-:W-:-:S02]  /*24790*/  MOV R10, 0x247b0 ;  /* 0x000247b0000a7802 */ /* 0x000fc40000000f00 */
[----:B------:R-:W-:Y:S05]  /*247a0*/  CALL.REL.NOINC `($__internal_3_$__cuda_sm70_shflsync_idx_p) ;  /* 0x00000ea000007944 */ /* 0x000fea0003c00000 */
[----:B--2---:R-:W-:Y:S01]  /*247b0*/  MOV R27, R16 ;  /* 0x00000010001b7202 */ /* 0x004fe20000000f00 */
[----:B-1----:R-:W-:Y:S05]  /*247c0*/  BRA `(.L_x_1252) ;  /* 0xffff607000007947 */ /* 0x002fea000383ffff */
.L_x_1179:
[----:B------:R-:W-:Y:S01]  /*247d0*/  IMAD.MOV.U32 R14, RZ, RZ, R23 ;  /* 0x000000ffff0e7224 */ /* 0x000fe200078e0017 */
[----:B------:R-:W-:Y:S01]  /*247e0*/  MOV R12, 0x181f ;  /* 0x0000181f000c7802 */ /* 0x000fe20000000f00 */
[----:B------:R-:W-:Y:S01]  /*247f0*/  IMAD.MOV.U32 R13, RZ, RZ, RZ ;  /* 0x000000ffff0d7224 */ /* 0x000fe200078e00ff */
[----:B------:R-:W-:-:S02]  /*24800*/  MOV R11, 0xffffffff ;  /* 0xffffffff000b7802 */ /* 0x000fc40000000f00 */
[----:B------:R-:W-:Y:S02]  /*24810*/  MOV R10, 0x24830 ;  /* 0x00024830000a7802 */ /* 0x000fe40000000f00 */
[----:B-12---:R-:W-:Y:S05]  /*24820*/  CALL.REL.NOINC `($__internal_3_$__cuda_sm70_shflsync_idx_p) ;  /* 0x00000e2000007944 */ /* 0x006fea0003c00000 */
[----:B-1----:R-:W-:Y:S01]  /*24830*/  IMAD.MOV.U32 R14, RZ, RZ, R22 ;  /* 0x000000ffff0e7224 */ /* 0x002fe200078e0016 */
[----:B------:R-:W-:Y:S01]  /*24840*/  MOV R13, RZ ;  /* 0x000000ff000d7202 */ /* 0x000fe20000000f00 */
[----:B------:R-:W-:Y:S01]  /*24850*/  IMAD.MOV.U32 R12, RZ, RZ, 0x181f ;  /* 0x0000181fff0c7424 */ /* 0x000fe200078e00ff */
[----:B------:R-:W-:Y:S01]  /*24860*/  MOV R11, 0xffffffff ;  /* 0xffffffff000b7802 */ /* 0x000fe20000000f00 */
[----:B--2---:R-:W-:Y:S01]  /*24870*/  IMAD.MOV.U32 R26, RZ, RZ, R16 ;  /* 0x000000ffff1a7224 */ /* 0x004fe200078e0010 */
[----:B------:R-:W-:Y:S02]  /*24880*/  MOV R10, 0x248a0 ;  /* 0x000248a0000a7802 */ /* 0x000fe40000000f00 */
[----:B------:R-:W-:Y:S05]  /*24890*/  CALL.REL.NOINC `($__internal_3_$__cuda_sm70_shflsync_idx_p) ;  /* 0x00000db000007944 */ /* 0x000fea0003c00000 */
[----:B--2---:R-:W-:Y:S01]  /*248a0*/  IMAD.MOV.U32 R21, RZ, RZ, R16 ;  /* 0x000000ffff157224 */ /* 0x004fe200078e0010 */
[----:B-1----:R-:W-:Y:S01]  /*248b0*/  MOV R14, R19 ;  /* 0x00000013000e7202 */ /* 0x002fe20000000f00 */
[----:B------:R-:W-:Y:S01]  /*248c0*/  IMAD.MOV.U32 R13, RZ, RZ, RZ ;  /* 0x000000ffff0d7224 */ /* 0x000fe200078e00ff */
[----:B------:R-:W-:Y:S01]  /*248d0*/  MOV R12, 0x181f ;  /* 0x0000181f000c7802 */ /* 0x000fe20000000f00 */
[----:B------:R-:W-:Y:S01]  /*248e0*/  IMAD.MOV.U32 R11, RZ, RZ, -0x1 ;  /* 0xffffffffff0b7424 */ /* 0x000fe200078e00ff */
[----:B------:R-:W-:-:S02]  /*248f0*/  MOV R10, 0x24910 ;  /* 0x00024910000a7802 */ /* 0x000fc40000000f00 */
[----:B------:R-:W-:Y:S05]  /*24900*/  CALL.REL.NOINC `($__internal_3_$__cuda_sm70_shflsync_idx_p) ;  /* 0x00000d4000007944 */ /* 0x000fea0003c00000 */
[----:B-12---:R-:W-:Y:S05]  /*24910*/  BRA `(.L_x_1253) ;  /* 0xffff5f6000007947 */ /* 0x006fea000383ffff */
.L_x_1182:
[----:B------:R-:W-:Y:S01]  /*24920*/  IMAD.MOV.U32 R14, RZ, RZ, R24 ;  /* 0x000000ffff0e7224 */ /* 0x000fe200078e0018 */
[----:B------:R-:W-:Y:S01]  /*24930*/  MOV R12, 0x181f ;  /* 0x0000181f000c7802 */ /* 0x000fe20000000f00 */
[----:B------:R-:W-:Y:S01]  /*24940*/  IMAD.MOV.U32 R13, RZ, RZ, 0x1 ;  /* 0x00000001ff0d7424 */ /* 0x000fe200078e00ff */
[----:B------:R-:W-:-:S02]  /*24950*/  MOV R11, 0xffffffff ;  /* 0xffffffff000b7802 */ /* 0x000fc40000000f00 */
[----:B------:R-:W-:Y:S02]  /*24960*/  MOV R10, 0x24980 ;  /* 0x00024980000a7802 */ /* 0x000fe40000000f00 */
[----:B-1-34-:R-:W-:Y:S05]  /*24970*/  CALL.REL.NOINC `($__internal_3_$__cuda_sm70_shflsync_idx_p) ;  /* 0x00000cd000007944 */ /* 0x01afea0003c00000 */
[----:B--2---:R-:W-:Y:S01]  /*24980*/  IMAD.MOV.U32 R21, RZ, RZ, R16 ;  /* 0x000000ffff157224 */ /* 0x004fe200078e0010 */
[----:B-1----:R-:W-:Y:S01]  /*24990*/  MOV R14, R23 ;  /* 0x00000017000e7202 */ /* 0x002fe20000000f00 */
[----:B------:R-:W-:Y:S01]  /*249a0*/  IMAD.MOV.U32 R13, RZ, RZ, 0x1 ;  /* 0x00000001ff0d7424 */ /* 0x000fe200078e00ff */
[----:B------:R-:W-:Y:S01]  /*249b0*/  MOV R12, 0x181f ;  /* 0x0000181f000c7802 */ /* 0x000fe20000000f00 */
[----:B------:R-:W-:Y:S01]  /*249c0*/  IMAD.MOV.U32 R11, RZ, RZ, -0x1 ;  /* 0xffffffffff0b7424 */ /* 0x000fe200078e00ff */
[----:B------:R-:W-:Y:S02]  /*249d0*/  MOV R10, 0x249f0 ;  /* 0x000249f0000a7802 */ /* 0x000fe40000000f00 */
[----:B------:R-:W-:Y:S05]  /*249e0*/  CALL.REL.NOINC `($__internal_3_$__cuda_sm70_shflsync_idx_p) ;  /* 0x00000c6000007944 */ /* 0x000fea0003c00000 */
[----:B-1----:R-:W-:Y:S01]  /*249f0*/  IMAD.MOV.U32 R14, RZ, RZ, R22 ;  /* 0x000000ffff0e7224 */ /* 0x002fe200078e0016 */
[----:B------:R-:W-:Y:S01]  /*24a00*/  MOV R12, 0x181f ;  /* 0x0000181f000c7802 */ /* 0x000fe20000000f00 */
[----:B------:R-:W-:Y:S01]  /*24a10*/  IMAD.MOV.U32 R13, RZ, RZ, 0x1 ;  /* 0x00000001ff0d7424 */ /* 0x000fe200078e00ff */
[----:B--2---:R-:W-:Y:S01]  /*24a20*/  MOV R26, R16 ;  /* 0x00000010001a7202 */ /* 0x004fe20000000f00 */
[----:B------:R-:W-:Y:S01]  /*24a30*/  IMAD.MOV.U32 R11, RZ, RZ, -0x1 ;  /* 0xffffffffff0b7424 */ /* 0x000fe200078e00ff */
[----:B------:R-:W-:-:S02]  /*24a40*/  MOV R27, R21 ;  /* 0x00000015001b7202 */ /* 0x000fc40000000f00 */
[----:B------:R-:W-:Y:S02]  /*24a50*/  MOV R10, 0x24a70 ;  /* 0x00024a70000a7802 */ /* 0x000fe40000000f00 */
[----:B------:R-:W-:Y:S05]  /*24a60*/  CALL.REL.NOINC `($__internal_3_$__cuda_sm70_shflsync_idx_p) ;  /* 0x00000be000007944 */ /* 0x000fea0003c00000 */
[----:B--2---:R-:W-:Y:S01]  /*24a70*/  IMAD.MOV.U32 R21, RZ, RZ, R16 ;  /* 0x000000ffff157224 */ /* 0x004fe200078e0010 */
[----:B-1----:R-:W-:Y:S01]  /*24a80*/  MOV R14, R19 ;  /* 0x00000013000e7202 */ /* 0x002fe20000000f00 */
[----:B------:R-:W-:Y:S01]  /*24a90*/  IMAD.MOV.U32 R13, RZ, RZ, 0x1 ;  /* 0x00000001ff0d7424 */ /* 0x000fe200078e00ff */
[----:B------:R-:W-:Y:S01]  /*24aa0*/  MOV R12, 0x181f ;  /* 0x0000181f000c7802 */ /* 0x000fe20000000f00 */
[----:B------:R-:W-:Y:S01]  /*24ab0*/  IMAD.MOV.U32 R11, RZ, RZ, -0x1 ;  /* 0xffffffffff0b7424 */ /* 0x000fe200078e00ff */
[----:B------:R-:W-:Y:S02]  /*24ac0*/  MOV R10, 0x24ae0 ;  /* 0x00024ae0000a7802 */ /* 0x000fe40000000f00 */
[----:B------:R-:W-:Y:S05]  /*24ad0*/  CALL.REL.NOINC `($__internal_3_$__cuda_sm70_shflsync_idx_p) ;  /* 0x00000b7000007944 */ /* 0x000fea0003c00000 */
[----:B-12---:R-:W-:Y:S05]  /*24ae0*/  BRA `(.L_x_1254) ;  /* 0xffff63a000007947 */ /* 0x006fea000383ffff */
.L_x_1185:
[----:B------:R-:W-:Y:S01]  /*24af0*/  IMAD.MOV.U32 R14, RZ, RZ, R24 ;  /* 0x000000ffff0e7224 */ /* 0x000fe200078e0018 */
[----:B------:R-:W-:Y:S01]  /*24b00*/  MOV R12, 0x181f ;  /* 0x0000181f000c7802 */ /* 0x000fe20000000f00 */
[----:B------:R-:W-:Y:S01]  /*24b10*/  IMAD.MOV.U32 R13, RZ, RZ, 0x2 ;  /* 0x00000002ff0d7424 */ /* 0x000fe200078e00ff */
[----:B------:R-:W-:Y:S02]  /*24b20*/  MOV R11, 0xffffffff ;  /* 0xffffffff000b7802 */ /* 0x000fe40000000f00 */
[----:B------:R-:W-:-:S02]  /*24b30*/  MOV R10, 0x24b50 ;  /* 0x00024b50000a7802 */ /* 0x000fc40000000f00 */
[----:B--234-:R-:W-:Y:S05]  /*24b40*/  CALL.REL.NOINC `($__internal_3_$__cuda_sm70_shflsync_idx_p) ;  /* 0x00000b0000007944 */ /* 0x01cfea0003c00000 */
[----:B--2---:R-:W-:Y:S01]  /*24b50*/  MOV R25, R16 ;  /* 0x0000001000197202 */ /* 0x004fe20000000f00 */
[----:B-1----:R-:W-:Y:S05]  /*24b60*/  BRA `(.L_x_1255) ;  /* 0xffff68a000007947 */ /* 0x002fea000383ffff */
.L_x_1186:
[----:B------:R-:W-:Y:S01]  /*24b70*/  IMAD.MOV.U32 R14, RZ, RZ, R23 ;  /* 0x000000ffff0e7224 */ /* 0x000fe200078e0017 */
[----:B------:R-:W-:Y:S01]  /*24b80*/  MOV R12, 0x181f ;  /* 0x0000181f000c7802 */ /* 0x000fe20000000f00 */
[----:B------:R-:W-:Y:S01]  /*24b90*/  IMAD.MOV.U32 R13, RZ, RZ, 0x2 ;  /* 0x00000002ff0d7424 */ /* 0x000fe200078e00ff */
[----:B------:R-:W-:-:S02]  /*24ba0*/  MOV R11, 0xffffffff ;  /* 0xffffffff000b7802 */ /* 0x000fc40000000f00 */
[----:B------:R-:W-:Y:S02]  /*24bb0*/  MOV R10, 0x24bd0 ;  /* 0x00024bd0000a7802 */ /* 0x000fe40000000f00 */
[----:B-1234-:R-:W-:Y:S05]  /*24bc0*/  CALL.REL.NOINC `($__internal_3_$__cuda_sm70_shflsync_idx_p) ;  /* 0x00000a8000007944 */ /* 0x01efea0003c00000 */
[----:B-1----:R-:W-:Y:S01]  /*24bd0*/  IMAD.MOV.U32 R14, RZ, RZ, R22 ;  /* 0x000000ffff0e7224 */ /* 0x002fe200078e0016 */
[----:B------:R-:W-:Y:S01]  /*24be0*/  MOV R12, 0x181f ;  /* 0x0000181f000c7802 */ /* 0x000fe20000000f00 */
[----:B------:R-:W-:Y:S01]  /*24bf0*/  IMAD.MOV.U32 R13, RZ, RZ, 0x2 ;  /* 0x00000002ff0d7424 */ /* 0x000fe200078e00ff */
[----:B--2---:R-:W-:Y:S01]  /*24c00*/  MOV R26, R16 ;  /* 0x00000010001a7202 */ /* 0x004fe20000000f00 */
[----:B------:R-:W-:Y:S01]  /*24c10*/  IMAD.MOV.U32 R11, RZ, RZ, -0x1 ;  /* 0xffffffffff0b7424 */ /* 0x000fe200078e00ff */
[----:B------:R-:W-:Y:S02]  /*24c20*/  MOV R27, R25 ;  /* 0x00000019001b7202 */ /* 0x000fe40000000f00 */
[----:B------:R-:W-:Y:S02]  /*24c30*/  MOV R10, 0x24c50 ;  /* 0x00024c50000a7802 */ /* 0x000fe40000000f00 */
[----:B------:R-:W-:Y:S05]  /*24c40*/  CALL.REL.NOINC `($__internal_3_$__cuda_sm70_shflsync_idx_p) ;  /* 0x00000a0000007944 */ /* 0x000fea0003c00000 */
        /* <DEDUP_REMOVED lines=8> */
.L_x_1189:
[----:B------:R-:W-:Y:S01]  /*24cd0*/  IMAD.MOV.U32 R14, RZ, RZ, R24 ;  /* 0x000000ffff0e7224 */ /* 0x000fe200078e0018 */
[----:B------:R-:W-:Y:S01]  /*24ce0*/  MOV R12, 0x181f ;  /* 0x0000181f000c7802 */ /* 0x000fe20000000f00 */
[----:B------:R-:W-:Y:S01]  /*24cf0*/  IMAD.MOV.U32 R13, RZ, RZ, 0x3 ;  /* 0x00000003ff0d7424 */ /* 0x000fe200078e00ff */
[----:B------:R-:W-:-:S02]  /*24d00*/  MOV R11, 0xffffffff ;  /* 0xffffffff000b7802 */ /* 0x000fc40000000f00 */
[----:B------:R-:W-:Y:S02]  /*24d10*/  MOV R10, 0x24d30 ;  /* 0x00024d30000a7802 */ /* 0x000fe40000000f00 */
[----:B----4-:R-:W-:Y:S05]  /*24d20*/  CALL.REL.NOINC `($__internal_3_$__cuda_sm70_shflsync_idx_p) ;  /* 0x0000092000007944 */ /* 0x010fea0003c00000 */
[----:B--2---:R-:W-:Y:S01]  /*24d30*/  MOV R17, R16 ;  /* 0x0000001000117202 */ /* 0x004fe20000000f00 */
[----:B-1----:R-:W-:Y:S05]  /*24d40*/  BRA `(.L_x_1257) ;  /* 0xffff6ca000007947 */ /* 0x002fea000383ffff */
.L_x_1190:
[----:B------:R-:W-:Y:S01]  /*24d50*/  IMAD.MOV.U32 R14, RZ, RZ, R23 ;  /* 0x000000ffff0e7224 */ /* 0x000fe200078e0017 */
[----:B------:R-:W-:Y:S01]  /*24d60*/  MOV R12, 0x181f ;  /* 0x0000181f000c7802 */ /* 0x000fe20000000f00 */
[----:B------:R-:W-:Y:S01]  /*24d70*/  IMAD.MOV.U32 R13, RZ, RZ, 0x3 ;  /* 0x00000003ff0d7424 */ /* 0x000fe200078e00ff */
[----:B------:R-:W-:Y:S02]  /*24d80*/  MOV R11, 0xffffffff ;  /* 0xffffffff000b7802 */ /* 0x000fe40000000f00 */
[----:B------:R-:W-:Y:S02]  /*24d90*/  MOV R10, 0x24db0 ;  /* 0x00024db0000a7802 */ /* 0x000fe40000000f00 */
[----:B--2-4-:R-:W-:Y:S05]  /*24da0*/  CALL.REL.NOINC `($__internal_3_$__cuda_sm70_shflsync_idx_p) ;  /* 0x000008a000007944 */ /* 0x014fea0003c00000 */
        /* <DEDUP_REMOVED lines=16> */
.L_x_1223:
        /* <DEDUP_REMOVED lines=8> */
.L_x_1224:
        /* <DEDUP_REMOVED lines=21> */
.L_x_1227:
        /* <DEDUP_REMOVED lines=29> */
.L_x_1230:
        /* <DEDUP_REMOVED lines=8> */
.L_x_1231:
        /* <DEDUP_REMOVED lines=9> */
[----:B------:R-:W-:Y:S01]  /*25360*/  MOV R11, 0xffffffff ;  /* 0xffffffff000b7802 */ /* 0x000fe20000000f00 */
[----:B--2---:R-:W-:Y:S01]  /*25370*/  IMAD.MOV.U32 R24, RZ, RZ, R16 ;  /* 0x000000ffff187224 */ /* 0x004fe200078e0010 */
        /* <DEDUP_REMOVED lines=10> */
.L_x_1234:
[----:B------:R-:W-:Y:S01]  /*25420*/  IMAD.MOV.U32 R14, RZ, RZ, R19 ;  /* 0x000000ffff0e7224 */ /* 0x000fe200078e0013 */
[----:B------:R-:W-:Y:S01]  /*25430*/  MOV R12, 0x181f ;  /* 0x0000181f000c7802 */ /* 0x000fe20000000f00 */
[----:B------:R-:W-:Y:S01]  /*25440*/  IMAD.MOV.U32 R13, RZ, RZ, 0x3 ;  /* 0x00000003ff0d7424 */ /* 0x000fe200078e00ff */
[----:B------:R-:W-:-:S02]  /*25450*/  MOV R11, 0xffffffff ;  /* 0xffffffff000b7802 */ /* 0x000fc40000000f00 */
[----:B------:R-:W-:Y:S02]  /*25460*/  MOV R10, 0x25480 ;  /* 0x00025480000a7802 */ /* 0x000fe40000000f00 */
[----:B---34-:R-:W-:Y:S05]  /*25470*/  CALL.REL.NOINC `($__internal_3_$__cuda_sm70_shflsync_idx_p) ;  /* 0x000001d000007944 */ /* 0x018fea0003c00000 */
[----:B--2---:R-:W-:Y:S01]  /*25480*/  MOV R17, R16 ;  /* 0x0000001000117202 */ /* 0x004fe20000000f00 */
[----:B-1----:R-:W-:Y:S05]  /*25490*/  BRA `(.L_x_1264) ;  /* 0xffffb06000007947 */ /* 0x002fea000383ffff */
.L_x_1235:
[----:B------:R-:W-:Y:S01]  /*254a0*/  IMAD.MOV.U32 R14, RZ, RZ, R21 ;  /* 0x000000ffff0e7224 */ /* 0x000fe200078e0015 */
[----:B------:R-:W-:Y:S01]  /*254b0*/  MOV R12, 0x181f ;  /* 0x0000181f000c7802 */ /* 0x000fe20000000f00 */
[----:B------:R-:W-:Y:S01]  /*254c0*/  IMAD.MOV.U32 R13, RZ, RZ, 0x3 ;  /* 0x00000003ff0d7424 */ /* 0x000fe200078e00ff */
[----:B------:R-:W-:Y:S02]  /*254d0*/  MOV R11, 0xffffffff ;  /* 0xffffffff000b7802 */ /* 0x000fe40000000f00 */
[----:B------:R-:W-:Y:S02]  /*254e0*/  MOV R10, 0x25500 ;  /* 0x00025500000a7802 */ /* 0x000fe40000000f00 */
[----:B--234-:R-:W-:Y:S05]  /*254f0*/  CALL.REL.NOINC `($__internal_3_$__cuda_sm70_shflsync_idx_p) ;  /* 0x0000015000007944 */ /* 0x01cfea0003c00000 */
        /* <DEDUP_REMOVED lines=17> */
        .weak           $__internal_2_$__cuda_sm70_shflsync_bfly_p
        .type           $__internal_2_$__cuda_sm70_shflsync_bfly_p,@function
        .size           $__internal_2_$__cuda_sm70_shflsync_bfly_p,($__internal_3_$__cuda_sm70_shflsync_idx_p - $__internal_2_$__cuda_sm70_shflsync_bfly_p)
$__internal_2_$__cuda_sm70_shflsync_bfly_p:
[----:B------:R-:W-:Y:S01]  /*25610*/  MOV R11, 0x0 ;  /* 0x00000000000b7802 */ /* 0x000fe20000000f00 */
[----:B------:R-:W-:Y:S04]  /*25620*/  WARPSYNC R3 ;  /* 0x0000000300007348 */ /* 0x000fe80003800000 */
[----:B------:R1:W2:Y:S01]  /*25630*/  SHFL.BFLY PT, R6, R247, R6, R4 ;  /* 0x0c000006f7067389 */ /* 0x0002a200000e0004 */
[----:B------:R-:W-:Y:S05]  /*25640*/  RET.REL.NODEC R10 `(_ZN7cutlass13device_kernelIN5flash19enable_sm80_to_sm89INS1_16FlashAttnFwdSm80INS1_25CollectiveMainloopFwdSm80ILi8ELi1ELb0EN4cute5tupleIJNS5_1CILi128EEENS7_ILi48EEENS7_ILi256EEEEEELi256ENS_10bfloat16_tEfNS_4arch4Sm80ELb0ELb1ELb1ELb1ELb0ELb1ELb1ELb0EEENS1_21CollectiveEpilogueFwdINS6_IJS8_SA_S9_EEENS6_IJNS7_ILi1EEESI_SI_EEESC_SE_Li256ELb1ELb1ELb0ELb0EEENS1_19SingleTileSchedulerILb1ELb0ELb1ELi128EEEEEEEEEvNT_6ParamsE) ;  /* 0xfffda9b00a007950 */ /* 0x000fea0003c3ffff */
        .weak           $__internal_3_$__cuda_sm70_shflsync_idx_p
        .type           $__internal_3_$__cuda_sm70_shflsync_idx_p,@function
        .size           $__internal_3_$__cuda_sm70_shflsync_idx_p,(.L_x_3072 - $__internal_3_$__cuda_sm70_shflsync_idx_p)
$__internal_3_$__cuda_sm70_shflsync_idx_p:
[----:B------:R-:W-:Y:S01]  /*25650*/  MOV R30, R10 ;  /* 0x0000000a001e7202 */ /* 0x000fe20000000f00 */
[----:B------:R-:W-:Y:S04]  /*25660*/  WARPSYNC R11 ;  /* 0x0000000b00007348 */ /* 0x000fe80003800000 */
[----:B------:R-:W-:Y:S01]  /*25670*/  MOV R31, 0x0 ;  /* 0x00000000001f7802 */ /* 0x000fe20000000f00 */
[----:B------:R1:W2:Y:S03]  /*25680*/  SHFL.IDX PT, R16, R14, R13, R12 ;  /* 0x0000000d0e107389 */ /* 0x0002a600000e000c */
[----:B------:R-:W-:Y:S05]  /*25690*/  RET.REL.NODEC R30 `(_ZN7cutlass13device_kernelIN5flash19enable_sm80_to_sm89INS1_16FlashAttnFwdSm80INS1_25CollectiveMainloopFwdSm80ILi8ELi1ELb0EN4cute5tupleIJNS5_1CILi128EEENS7_ILi48EEENS7_ILi256EEEEEELi256ENS_10bfloat16_tEfNS_4arch4Sm80ELb0ELb1ELb1ELb1ELb0ELb1ELb1ELb0EEENS1_21CollectiveEpilogueFwdINS6_IJS8_SA_S9_EEENS6_IJNS7_ILi1EEESI_SI_EEESC_SE_Li256ELb1ELb1ELb0ELb0EEENS1_19SingleTileSchedulerILb1ELb0ELb1ELi128EEEEEEEEEvNT_6ParamsE) ;  /* 0xfffda9601e007950 */ /* 0x000fea0003c3ffff */
.L_x_1266:
        /* <DEDUP_REMOVED lines=14> */
.L_x_3072:


//--------------------- .text._ZN7cutlass13device_kernelIN5flash19enable_sm80_to_sm89INS1_16FlashAttnFwdSm80INS1_25CollectiveMainloopFwdSm80ILi8ELi1ELb0EN4cute5tupleIJNS5_1CILi128EEENS7_ILi96EEENS7_ILi256EEEEEELi256ENS_10bfloat16_tEfNS_4arch4Sm80ELb1ELb0ELb1ELb0ELb0ELb0ELb1ELb0EEENS1_21CollectiveEpilogueFwdINS6_IJS8_SA_S9_EEENS6_IJNS7_ILi1EEESI_SI_EEESC_SE_Li256ELb0ELb1ELb0ELb0EEENS1_30DynamicPersistentTileSchedulerILi256ELi256ELb0ELb1ELb0EEEEEEEEEvNT_6ParamsE --------------------------
	.section	.text._ZN7cutlass13device_kernelIN5flash19enable_sm80_to_sm89INS1_16FlashAttnFwdSm80INS1_25CollectiveMainloopFwdSm80ILi8ELi1ELb0EN4cute5tupleIJNS5_1CILi128EEENS7_ILi96EEENS7_ILi256EEEEEELi256ENS_10bfloat16_tEfNS_4arch4Sm80ELb1ELb0ELb1ELb0ELb0ELb0ELb1ELb0EEENS1_21CollectiveEpilogueFwdINS6_IJS8_SA_S9_EEENS6_IJNS7_ILi1EEESI_SI_EEESC_SE_Li256ELb0ELb1ELb0ELb0EEENS1_30DynamicPersistentTileSchedulerILi256ELi256ELb0ELb1ELb0EEEEEEEEEvNT_6ParamsE,"ax",@progbits
	.sectioninfo	@"SHI_REGISTERS=255"
	.align	128
.text._ZN7cutlass13device_kernelIN5flash19enable_sm80_to_sm89INS1_16FlashAttnFwdSm80INS1_25CollectiveMainloopFwdSm80ILi8ELi1ELb0EN4cute5tupleIJNS5_1CILi128EEENS7_ILi96EEENS7_ILi256EEEEEELi256ENS_10bfloat16_tEfNS_4arch4Sm80ELb1ELb0ELb1ELb0ELb0ELb0ELb1ELb0EEENS1_21CollectiveEpilogueFwdINS6_IJS8_SA_S9_EEENS6_IJNS7_ILi1EEESI_SI_EEESC_SE_Li256ELb0ELb1ELb0ELb0EEENS1_30DynamicPersistentTileSchedulerILi256ELi256ELb0ELb1ELb0EEEEEEEEEvNT_6ParamsE:
        .type           _ZN7cutlass13device_kernelIN5flash19enable_sm80_to_sm89INS1_16FlashAttnFwdSm80INS1_25CollectiveMainloopFwdSm80ILi8ELi1ELb0EN4cute5tupleIJNS5_1CILi128EEENS7_ILi96EEENS7_ILi256EEEEEELi256ENS_10bfloat16_tEfNS_4arch4Sm80ELb1ELb0ELb1ELb0ELb0ELb0ELb1ELb0EEENS1_21CollectiveEpilogueFwdINS6_IJS8_SA_S9_EEENS6_IJNS7_ILi1EEESI_SI_EEESC_SE_Li256ELb0ELb1ELb0ELb0EEENS1_30DynamicPersistentTileSchedulerILi256ELi256ELb0ELb1ELb0EEEEEEEEEvNT_6ParamsE,@function
        .size           _ZN7cutlass13device_kernelIN5flash19enable_sm80_to_sm89INS1_16FlashAttnFwdSm80INS1_25CollectiveMainloopFwdSm80ILi8ELi1ELb0EN4cute5tupleIJNS5_1CILi128EEENS7_ILi96EEENS7_ILi256EEEEEELi256ENS_10bfloat16_tEfNS_4arch4Sm80ELb1ELb0ELb1ELb0ELb0ELb0ELb1ELb0EEENS1_21CollectiveEpilogueFwdINS6_IJS8_SA_S9_EEENS6_IJNS7_ILi1EEESI_SI_EEESC_SE_Li256ELb0ELb1ELb0ELb0EEENS1_30DynamicPersistentTileSchedulerILi256ELi256ELb0ELb1ELb0EEEEEEEEEvNT_6ParamsE,(.L_x_3076 - _ZN7cutlass13device_kernelIN5flash19enable_sm80_to_sm89INS1_16FlashAttnFwdSm80INS1_25CollectiveMainloopFwdSm80ILi8ELi1ELb0EN4cute5tupleIJNS5_1CILi128EEENS7_ILi96EEENS7_ILi256EEEEEELi256ENS_10bfloat16_tEfNS_4arch4Sm80ELb1ELb0ELb1ELb0ELb0ELb0ELb1ELb0EEENS1_21CollectiveEpilogueFwdINS6_IJS8_SA_S9_EEENS6_IJNS7_ILi1EEESI_SI_EEESC_SE_Li256ELb0ELb1ELb0ELb0EEENS1_30DynamicPersistentTileSchedulerILi256ELi256ELb0ELb1ELb0EEEEEEEEEvNT_6ParamsE)
        .other          _ZN7cutlass13device_kernelIN5flash19enable_sm80_to_sm89INS1_16FlashAttnFwdSm80INS1_25CollectiveMainloopFwdSm80ILi8ELi1ELb0EN4cute5tupleIJNS5_1CILi128EEENS7_ILi96EEENS7_ILi256EEEEEELi256ENS_10bfloat16_tEfNS_4arch4Sm80ELb1ELb0ELb1ELb0ELb0ELb0ELb1ELb0EEENS1_21CollectiveEpilogueFwdINS6_IJS8_SA_S9_EEENS6_IJNS7_ILi1EEESI_SI_EEESC_SE_Li256ELb0ELb1ELb0ELb0EEENS1_30DynamicPersistentTileSchedulerILi256ELi256ELb0ELb1ELb0EEEEEEEEEvNT_6ParamsE,@"STO_CUDA_ENTRY STV_DEFAULT"
_ZN7cutlass13device_kernelIN5flash19enable_sm80_to_sm89INS1_16FlashAttnFwdSm80INS1_25CollectiveMainloopFwdSm80ILi8ELi1ELb0EN4cute5tupleIJNS5_1CILi128EEENS7_ILi96EEENS7_ILi256EEEEEELi256ENS_10bfloat16_tEfNS_4arch4Sm80ELb1ELb0ELb1ELb0ELb0ELb0ELb1ELb0EEENS1_21CollectiveEpilogueFwdINS6_IJS8_SA_S9_EEENS6_IJNS7_ILi1EEESI_SI_EEESC_SE_Li256ELb0ELb1ELb0ELb0EEENS1_30DynamicPersistentTileSchedulerILi256ELi256ELb0ELb1ELb0EEEEEEEEEvNT_6ParamsE:
[----:B------:R-:W-:-:S03]  /*0000*/  MOV R1, c[0x0][0x28] ;  /* 0x00000a0000017a02 */ /* 0x000fc60000000f00 */
[----:B------:R-:W1:Y:S01]  /*0010*/  S2R R18, SR_TID.X ;  /* 0x0000000000127919 */ /* 0x000e620000002100 */
[----:B------:R-:W-:-:S03]  /*0020*/  IADD3 R1, R1, -0xa8, RZ ;  /* 0xffffff5801017810 */ /* 0x000fc60007ffe0ff */
[----:B------:R-:W2:Y:S01]  /*0030*/  S2R R13, SR_CTAID.X ;  /* 0x00000000000d7919 */ /* 0x000ea20000002500 */
[----:B-1----:R-:W-:-:S05]  /*0040*/  SHF.R.U32.HI R0, RZ, 0x5, R18 ;  /* 0x00000005ff007819 */ /* 0x002fca0000011612 */
[----:B------:R-:W1:Y:S04]  /*0050*/  SHFL.IDX PT, R2, R0, RZ, 0x1f ;  /* 0x00001fff00027589 */ /* 0x000e6800000e0000 */
[----:B------:R-:W3:Y:S01]  /*0060*/  SHFL.IDX PT, R0, R0, RZ, 0x1f ;  /* 0x00001fff00007589 */ /* 0x000ee200000e0000 */
[----:B-1----:R-:W-:Y:S01]  /*0070*/  ISETP.GE.AND P0, PT, R2, 0x1, PT ;  /* 0x000000010200780c */ /* 0x002fe20003f06270 */
[----:B---3--:R1:W3:-:S12]  /*0080*/  R2UR UR6, R0 ;  /* 0x00000000000673c2 */ /* 0x0082d800000e0000 */
[----:B------:R-:W-:Y:S06]  /*0090*/  @P0 BAR.ARV 0x4, 0x100 ;  /* 0x0104000000000b1d */ /* 0x000fec0000002000 */
[----:B--2---:R-:W-:-:S13]  /*00a0*/  ISETP.GE.AND P0, PT, R13, c[0x0][0x538], PT ;  /* 0x00014e000d007a0c */ /* 0x004fda0003f06270 */
[----:B------:R-:W-:Y:S05]  /*00b0*/  @P0 EXIT ;  /* 0x000000000000094d */ /* 0x000fea0003800000 */
[----:B-1-3--:R-:W-:Y:S01]  /*00c0*/  SHF.R.S32.HI R11, RZ, 0x1f, R18 ;  /* 0x0000001fff0b7819 */ /* 0x00afe20000011412 */
[----:B------:R-:W-:Y:S01]  /*00d0*/  IMAD.MOV.U32 R220, RZ, RZ, 0x40 ;  /* 0x00000040ffdc7424 */ /* 0x000fe200078e00ff */
[----:B------:R-:W-:Y:S01]  /*00e0*/  ULDC.64 UR8, c[0x0][0x118] ;  /* 0x0000460000087ab9 */ /* 0x000fe20000000a00 */
[----:B------:R-:W-:Y:S01]  /*00f0*/  IMAD.MOV.U32 R218, RZ, RZ, 0x20 ;  /* 0x00000020ffda7424 */ /* 0x000fe200078e00ff */
[CC--:B------:R-:W-:Y:S02]  /*0100*/  LEA.HI R2, R11.reuse, R18.reuse, RZ, 0x4 ;  /* 0x000000120b027211 */ /* 0x0c0fe400078f20ff */
[----:B------:R-:W-:Y:S02]  /*0110*/  LEA.HI R9, R11, R18, RZ, 0x3 ;  /* 0x000000120b097211 */ /* 0x000fe400078f18ff */
[----:B------:R-:W-:Y:S02]  /*0120*/  SHF.R.S32.HI R3, RZ, 0x4, R2 ;  /* 0x00000004ff037819 */ /* 0x000fe40000011402 */
[----:B------:R-:W-:-:S02]  /*0130*/  LOP3.LUT R5, R9, 0xfffffff8, RZ, 0xc0, !PT ;  /* 0xfffffff809057812 */ /* 0x000fc400078ec0ff */
[----:B------:R-:W-:Y:S02]  /*0140*/  LEA.HI R0, R2, R3, RZ, 0x1 ;  /* 0x0000000302007211 */ /* 0x000fe400078f08ff */
[----:B------:R-:W-:Y:S01]  /*0150*/  SHF.R.S32.HI R15, RZ, 0x3, R9 ;  /* 0x00000003ff0f7819 */ /* 0x000fe20000011409 */
[----:B------:R-:W-:Y:S01]  /*0160*/  IMAD.IADD R8, R18, 0x1, -R5 ;  /* 0x0000000112087824 */ /* 0x000fe200078e0a05 */
[----:B------:R-:W-:Y:S02]  /*0170*/  LOP3.LUT R0, R0, 0xfffffffe, RZ, 0xc0, !PT ;  /* 0xfffffffe00007812 */ /* 0x000fe400078ec0ff */
[----:B------:R-:W-:Y:S01]  /*0180*/  LEA.HI R12, R11, R18, RZ, 0x2 ;  /* 0x000000120b0c7211 */ /* 0x000fe200078f10ff */
[----:B------:R-:W-:Y:S02]  /*0190*/  IMAD.SHL.U32 R4, R15, 0x40, RZ ;  /* 0x000000400f047824 */ /* 0x000fe400078e00ff */
[----:B------:R-:W-:Y:S01]  /*01a0*/  IMAD.IADD R216, R3, 0x1, -R0 ;  /* 0x0000000103d87824 */ /* 0x000fe200078e0a00 */
[----:B------:R-:W-:Y:S01]  /*01b0*/  LOP3.LUT R0, R2, 0xfffffff0, RZ, 0xc0, !PT ;  /* 0xfffffff002007812 */ /* 0x000fe200078ec0ff */
[C---:B------:R-:W-:Y:S01]  /*01c0*/  IMAD.SHL.U32 R16, R8.reuse, 0x8, RZ ;  /* 0x0000000808107824 */ /* 0x040fe200078e00ff */
[--C-:B------:R-:W-:Y:S01]  /*01d0*/  SHF.R.S32.HI R10, RZ, 0x2, R12.reuse ;  /* 0x00000002ff0a7819 */ /* 0x100fe2000001140c */
[----:B------:R-:W-:Y:S01]  /*01e0*/  IMAD.SHL.U32 R6, R8, 0x40, RZ ;  /* 0x0000004008067824 */ /* 0x000fe200078e00ff */
[----:B------:R-:W-:Y:S01]  /*01f0*/  SHF.R.S32.HI R3, RZ, 0x1f, R12 ;  /* 0x0000001fff037819 */ /* 0x000fe2000001140c */
[----:B------:R-:W-:Y:S01]  /*0200*/  IMAD.IADD R2, R18, 0x1, -R0 ;  /* 0x0000000112027824 */ /* 0x000fe200078e0a00 */
[----:B------:R-:W-:-:S02]  /*0210*/  LOP3.LUT R0, R4, 0x1c0, RZ, 0xc0, !PT ;  /* 0x000001c004007812 */ /* 0x000fc400078ec0ff */
[----:B------:R-:W-:Y:S02]  /*0220*/  LEA.HI R3, R3, R10, RZ, 0x3 ;  /* 0x0000000a03037211 */ /* 0x000fe400078f18ff */
[----:B------:R-:W-:Y:S02]  /*0230*/  LOP3.LUT R5, R0, 0x38, R16, 0xf8, !PT ;  /* 0x0000003800057812 */ /* 0x000fe400078ef810 */
[----:B------:R-:W-:Y:S02]  /*0240*/  LOP3.LUT R4, R3, 0xfffffff8, RZ, 0xc0, !PT ;  /* 0xfffffff803047812 */ /* 0x000fe400078ec0ff */
[----:B------:R-:W-:Y:S02]  /*0250*/  SHF.R.U32.HI R3, RZ, 0x3, R0 ;  /* 0x00000003ff037819 */ /* 0x000fe40000011600 */
[----:B------:R-:W-:Y:S02]  /*0260*/  SHF.R.S32.HI R7, RZ, 0x1f, R2 ;  /* 0x0000001fff077819 */ /* 0x000fe40000011402 */
[----:B------:R-:W-:-:S02]  /*0270*/  LOP3.LUT R0, R6, 0x1c0, RZ, 0xc0, !PT ;  /* 0x000001c006007812 */ /* 0x000fc400078ec0ff */
[----:B------:R-:W-:Y:S02]  /*0280*/  LOP3.LUT R5, R5, R3, RZ, 0x3c, !PT ;  /* 0x0000000305057212 */ /* 0x000fe400078e3cff */
[----:B------:R-:W-:Y:S01]  /*0290*/  LEA.HI R217, R7, R2, RZ, 0x3 ;  /* 0x0000000207d97211 */ /* 0x000fe200078f18ff */
[----:B------:R-:W-:Y:S01]  /*02a0*/  IMAD.IADD R7, R10, 0x1, -R4 ;  /* 0x000000010a077824 */ /* 0x000fe200078e0a04 */
[----:B------:R-:W-:Y:S02]  /*02b0*/  LOP3.LUT R3, R0, 0x8, R9, 0xf8, !PT ;  /* 0x0000000800037812 */ /* 0x000fe400078ef809 */
[----:B------:R-:W-:Y:S02]  /*02c0*/  SHF.R.U32.HI R0, RZ, 0x3, R0 ;  /* 0x00000003ff007819 */ /* 0x000fe40000011600 */
[-C--:B------:R-:W-:Y:S02]  /*02d0*/  LEA.HI R6, R11, R18.reuse, RZ, 0x5 ;  /* 0x000000120b067211 */ /* 0x080fe400078f28ff */
[C---:B------:R-:W-:Y:S01]  /*02e0*/  LOP3.LUT R4, R217.reuse, 0xfffffff8, RZ, 0xc0, !PT ;  /* 0xfffffff8d9047812 */ /* 0x040fe200078ec0ff */
[----:B------:R-:W-:Y:S01]  /*02f0*/  IMAD.SHL.U32 R217, R217, 0x40, RZ ;  /* 0x00000040d9d97824 */ /* 0x000fe200078e00ff */
[----:B------:R-:W-:-:S02]  /*0300*/  LEA.HI R10, R11, R18, RZ, 0x6 ;  /* 0x000000120b0a7211 */ /* 0x000fc400078f30ff */
[----:B------:R-:W-:Y:S01]  /*0310*/  LOP3.LUT R11, R3, R0, RZ, 0x3c, !PT ;  /* 0x00000000030b7212 */ /* 0x000fe200078e3cff */
[----:B------:R-:W-:Y:S01]  /*0320*/  IMAD.IADD R9, R2, 0x1, -R4 ;  /* 0x0000000102097824 */ /* 0x000fe200078e0a04 */
[----:B------:R-:W-:Y:S01]  /*0330*/  LOP3.LUT R0, R6, 0xffffffe0, RZ, 0xc0, !PT ;  /* 0xffffffe006007812 */ /* 0x000fe200078ec0ff */
[----:B------:R-:W-:Y:S01]  /*0340*/  IMAD.SHL.U32 R4, R10, 0x8, RZ ;  /* 0x000000080a047824 */ /* 0x000fe200078e00ff */
[--C-:B------:R-:W-:Y:S02]  /*0350*/  SHF.R.S32.HI R223, RZ, 0x5, R6.reuse ;  /* 0x00000005ffdf7819 */ /* 0x100fe40000011406 */
[----:B------:R-:W-:Y:S01]  /*0360*/  SHF.R.S32.HI R2, RZ, 0x1f, R6 ;  /* 0x0000001fff027819 */ /* 0x000fe20000011406 */
[----:B------:R-:W-:Y:S01]  /*0370*/  IMAD.IADD R14, R18, 0x1, -R0 ;  /* 0x00000001120e7824 */ /* 0x000fe200078e0a00 */
[----:B------:R-:W-:Y:S01]  /*0380*/  LOP3.LUT R251, R5, 0x7ffffe00, R4, 0xf8, !PT ;  /* 0x7ffffe0005fb7812 */ /* 0x000fe200078ef804 */
[----:B------:R-:W-:Y:S01]  /*0390*/  IMAD.SHL.U32 R5, R216, 0x8, RZ ;  /* 0x00000008d8057824 */ /* 0x000fe200078e00ff */
[----:B------:R-:W-:Y:S01]  /*03a0*/  LEA.HI R0, R2, R223, RZ, 0x3 ;  /* 0x000000df02007211 */ /* 0x000fe200078f18ff */
[----:B------:R-:W-:Y:S01]  /*03b0*/  IMAD.SHL.U32 R2, R9, 0x40, RZ ;  /* 0x0000004009027824 */ /* 0x000fe200078e00ff */
[----:B------:R-:W-:Y:S01]  /*03c0*/  SHF.R.S32.HI R4, RZ, 0x1f, R14 ;  /* 0x0000001fff047819 */ /* 0x000fe2000001140e */
[----:B------:R-:W-:Y:S01]  /*03d0*/  IMAD R216, R216, 0x200, R11 ;  /* 0x00000200d8d87824 */ /* 0x000fe200078e020b */
[----:B------:R-:W-:Y:S01]  /*03e0*/  LOP3.LUT R3, R12, 0xfffffffc, RZ, 0xc0, !PT ;  /* 0xfffffffc0c037812 */ /* 0x000fe200078ec0ff */
[----:B------:R-:W-:Y:S01]  /*03f0*/  IMAD.SHL.U32 R251, R251, 0x2, RZ ;  /* 0x00000002fbfb7824 */ /* 0x000fe200078e00ff */
[----:B------:R-:W-:-:S02]  /*0400*/  LOP3.LUT R0, R0, 0xffffff8, RZ, 0xc0, !PT ;  /* 0x0ffffff800007812 */ /* 0x000fc400078ec0ff */
[----:B------:R-:W-:Y:S01]  /*0410*/  LEA.HI R10, R4, R14, RZ, 0x2 ;  /* 0x0000000e040a7211 */ /* 0x000fe200078f10ff */
[----:B------:R-:W-:Y:S01]  /*0420*/  IMAD.IADD R6, R18, 0x1, -R3 ;  /* 0x0000000112067824 */ /* 0x000fe200078e0a03 */
[----:B------:R-:W-:Y:S01]  /*0430*/  LOP3.LUT R2, R2, 0x1c0, RZ, 0xc0, !PT ;  /* 0x000001c002027812 */ /* 0x000fe200078ec0ff */
[C---:B------:R-:W-:Y:S01]  /*0440*/  IMAD.IADD R3, R223.reuse, 0x1, -R0 ;  /* 0x00000001df037824 */ /* 0x040fe200078e0a00 */
[----:B------:R-:W-:Y:S01]  /*0450*/  SHF.R.S32.HI R0, RZ, 0x2, R10 ;  /* 0x00000002ff007819 */ /* 0x000fe2000001140a */
[----:B------:R-:W-:Y:S01]  /*0460*/  IMAD.SHL.U32 R223, R223, 0x400, RZ ;  /* 0x00000400dfdf7824 */ /* 0x000fe200078e00ff */
[----:B------:R-:W-:Y:S02]  /*0470*/  LOP3.LUT R5, R2, 0x8, R5, 0xf8, !PT ;  /* 0x0000000802057812 */ /* 0x000fe400078ef805 */
[----:B------:R-:W-:Y:S01]  /*0480*/  SHF.R.U32.HI R2, RZ, 0x3, R2 ;  /* 0x00000003ff027819 */ /* 0x000fe20000011602 */
[----:B------:R-:W-:Y:S01]  /*0490*/  IMAD R12, R3, 0x10, R0 ;  /* 0x00000010030c7824 */ /* 0x000fe200078e0200 */
[C---:B------:R-:W-:Y:S01]  /*04a0*/  LEA.HI R0, R6.reuse, R6, RZ, 0x1 ;  /* 0x0000000606007211 */ /* 0x040fe200078f08ff */
[----:B------:R-:W-:Y:S01]  /*04b0*/  IMAD R3, R6, 0x2, R223 ;  /* 0x0000000206037824 */ /* 0x000fe200078e02df */
[----:B------:R-:W-:Y:S01]  /*04c0*/  LOP3.LUT R5, R5, R2, RZ, 0x3c, !PT ;  /* 0x0000000205057212 */ /* 0x000fe200078e3cff */
[C---:B------:R-:W-:Y:S01]  /*04d0*/  IMAD.SHL.U32 R2, R7.reuse, 0x40, RZ ;  /* 0x0000004007027824 */ /* 0x040fe200078e00ff */
[----:B------:R-:W-:Y:S01]  /*04e0*/  LOP3.LUT R4, R7, 0x1, RZ, 0xc0, !PT ;  /* 0x0000000107047812 */ /* 0x000fe200078ec0ff */
[----:B------:R-:W-:Y:S01]  /*04f0*/  STL [R1+0x94], R12 ;  /* 0x0000940c01007387 */ /* 0x000fe20000100800 */
[----:B------:R-:W-:-:S02]  /*0500*/  LOP3.LUT R0, R0, 0x1ffffffe, RZ, 0xc0, !PT ;  /* 0x1ffffffe00007812 */ /* 0x000fc400078ec0ff */
[----:B------:R-:W-:Y:S01]  /*0510*/  LOP3.LUT R2, R2, 0x1c0, RZ, 0xc0, !PT ;  /* 0x000001c002027812 */ /* 0x000fe200078ec0ff */
[----:B------:R-:W-:Y:S01]  /*0520*/  STL [R1+0x68], R13 ;  /* 0x0000680d01007387 */ /* 0x000fe20000100800 */
[----:B------:R-:W-:Y:S01]  /*0530*/  ISETP.NE.U32.AND P0, PT, R4, 0x1, PT ;  /* 0x000000010400780c */ /* 0x000fe20003f05070 */
[----:B------:R-:W-:Y:S01]  /*0540*/  IMAD.IADD R4, R6, 0x1, -R0 ;  /* 0x0000000106047824 */ /* 0x000fe200078e0a00 */
[----:B------:R-:W-:Y:S02]  /*0550*/  LEA.HI R0, R2, R2, RZ, 0x1d ;  /* 0x0000000202007211 */ /* 0x000fe400078fe8ff */
[----:B------:R-:W-:Y:S02]  /*0560*/  LOP3.LUT R217, R217, 0xfffffe00, RZ, 0xc0, !PT ;  /* 0xfffffe00d9d97812 */ /* 0x000fe400078ec0ff */
[----:B------:R-:W-:Y:S01]  /*0570*/  SHF.R.S32.HI R17, RZ, 0x1f, R16 ;  /* 0x0000001fff117819 */ /* 0x000fe20000011410 */
[----:B------:R-:W-:Y:S01]  /*0580*/  IMAD.IADD R3, R3, 0x1, R0 ;  /* 0x0000000103037824 */ /* 0x000fe200078e0200 */
[----:B------:R-:W-:Y:S01]  /*0590*/  IADD3 R6, R16, 0x40, RZ ;  /* 0x0000004010067810 */ /* 0x000fe20007ffe0ff */
[----:B------:R-:W-:Y:S01]  /*05a0*/  IMAD R0, R8, 0x20, R15 ;  /* 0x0000002008007824 */ /* 0x000fe200078e020f */
[----:B------:R-:W-:-:S02]  /*05b0*/  IADD3 R223, R5, R217, R223 ;  /* 0x000000d905df7210 */ /* 0x000fc40007ffe0df */
[----:B------:R-:W-:Y:S02]  /*05c0*/  LOP3.LUT R217, R5, R217, RZ, 0xfc, !PT ;  /* 0x000000d905d97212 */ /* 0x000fe400078efcff */
[----:B------:R1:W-:Y:S01]  /*05d0*/  STL [R1+0x90], R0 ;  /* 0x0000900001007387 */ /* 0x0003e20000100800 */
[C---:B------:R-:W-:Y:S02]  /*05e0*/  IADD3 R5, R16.reuse, 0x80, RZ ;  /* 0x0000008010057810 */ /* 0x040fe40007ffe0ff */
[----:B------:R-:W-:Y:S01]  /*05f0*/  IADD3 R2, R16, 0xc0, RZ ;  /* 0x000000c010027810 */ /* 0x000fe20007ffe0ff */
[----:B------:R-:W-:Y:S01]  /*0600*/  STL.64 [R1+0x38], R16 ;  /* 0x0000381001007387 */ /* 0x000fe20000100a00 */
[----:B------:R-:W-:Y:S02]  /*0610*/  R2P PR, R7, 0x6 ;  /* 0x0000000607007804 */ /* 0x000fe40000000000 */
[----:B------:R-:W-:Y:S01]  /*0620*/  LEA R3, R3, 0x80, 0x1 ;  /* 0x0000008003037811 */ /* 0x000fe200078e08ff */
[----:B------:R2:W-:Y:S01]  /*0630*/  STL [R1+0x44], R6 ;  /* 0x0000440601007387 */ /* 0x0005e20000100800 */
[----:B------:R-:W-:-:S02]  /*0640*/  LOP3.LUT P4, RZ, R8, 0x2, RZ, 0xc0, !PT ;  /* 0x0000000208ff7812 */ /* 0x000fc4000788c0ff */
[C---:B------:R-:W-:Y:S01]  /*0650*/  LOP3.LUT P6, RZ, R9.reuse, 0x2, RZ, 0xc0, !PT ;  /* 0x0000000209ff7812 */ /* 0x040fe200078cc0ff */
[----:B------:R3:W-:Y:S01]  /*0660*/  STL [R1+0x40], R5 ;  /* 0x0000400501007387 */ /* 0x0007e20000100800 */
[----:B------:R-:W-:Y:S02]  /*0670*/  LOP3.LUT P3, RZ, R8, 0x4, RZ, 0xc0, !PT ;  /* 0x0000000408ff7812 */ /* 0x000fe4000786c0ff */
[----:B------:R-:W-:Y:S02]  /*0680*/  LOP3.LUT P5, RZ, R9, 0x4, RZ, 0xc0, !PT ;  /* 0x0000000409ff7812 */ /* 0x000fe400078ac0ff */
[----:B------:R-:W-:Y:S02]  /*0690*/  LEA R216, R216, 0xc100, 0x1 ;  /* 0x0000c100d8d87811 */ /* 0x000fe400078e08ff */
[----:B------:R-:W-:Y:S02]  /*06a0*/  LEA R223, R223, 0x18100, 0x1 ;  /* 0x00018100dfdf7811 */ /* 0x000fe400078e08ff */
[----:B------:R-:W-:-:S02]  /*06b0*/  LEA R217, R217, 0x100, 0x1 ;  /* 0x00000100d9d97811 */ /* 0x000fc400078e08ff */
[----:B------:R-:W-:Y:S02]  /*06c0*/  SEL R219, R220, 0xffffffc0, !P3 ;  /* 0xffffffc0dcdb7807 */ /* 0x000fe40005800000 */
[----:B-1----:R-:W-:Y:S02]  /*06d0*/  LOP3.LUT R0, R10, 0x7ffffffc, RZ, 0xc0, !PT ;  /* 0x7ffffffc0a007812 */ /* 0x002fe400078ec0ff */
[C---:B------:R-:W-:Y:S01]  /*06e0*/  IADD3 R227, R216.reuse, 0x20, RZ ;  /* 0x00000020d8e37810 */ /* 0x040fe20007ffe0ff */
[C---:B------:R-:W-:Y:S01]  /*06f0*/  IMAD.IADD R222, R216.reuse, 0x1, R219 ;  /* 0x00000001d8de7824 */ /* 0x040fe200078e02db */
[----:B------:R-:W-:Y:S01]  /*0700*/  @P4 IADD3 R227, R216, -0x20, RZ ;  /* 0xffffffe0d8e34810 */ /* 0x000fe20007ffe0ff */
[----:B------:R-:W-:Y:S01]  /*0710*/  IMAD.IADD R0, R14, 0x1, -R0 ;  /* 0x000000010e007824 */ /* 0x000fe200078e0a00 */
[----:B--2---:R-:W-:-:S03]  /*0720*/  SHF.R.S32.HI R6, RZ, 0x1f, R6 ;  /* 0x0000001fff067819 */ /* 0x004fc60000011406 */
[----:B------:R-:W-:Y:S01]  /*0730*/  IMAD.IADD R219, R219, 0x1, R227 ;  /* 0x00000001dbdb7824 */ /* 0x000fe200078e02e3 */
[C---:B------:R-:W-:Y:S02]  /*0740*/  IADD3 R250, R227.reuse, 0x800, RZ ;  /* 0x00000800e3fa7810 */ /* 0x040fe40007ffe0ff */
[----:B---3--:R-:W-:Y:S01]  /*0750*/  SHF.R.S32.HI R5, RZ, 0x1f, R5 ;  /* 0x0000001fff057819 */ /* 0x008fe20000011405 */
[----:B------:R1:W-:Y:S01]  /*0760*/  STL [R1+0x64], R6 ;  /* 0x0000640601007387 */ /* 0x0003e20000100800 */
[C---:B------:R-:W-:Y:S02]  /*0770*/  IADD3 R249, R227.reuse, 0x1000, RZ ;  /* 0x00001000e3f97810 */ /* 0x040fe40007ffe0ff */
[C---:B------:R-:W-:Y:S01]  /*0780*/  IADD3 R248, R227.reuse, 0x1800, RZ ;  /* 0x00001800e3f87810 */ /* 0x040fe20007ffe0ff */
[----:B------:R2:W-:Y:S01]  /*0790*/  STL [R1+0x48], R2 ;  /* 0x0000480201007387 */ /* 0x0005e20000100800 */
[C---:B------:R-:W-:Y:S02]  /*07a0*/  IADD3 R247, R227.reuse, 0x2000, RZ ;  /* 0x00002000e3f77810 */ /* 0x040fe40007ffe0ff */
[C---:B------:R-:W-:Y:S01]  /*07b0*/  IADD3 R246, R227.reuse, 0x2800, RZ ;  /* 0x00002800e3f67810 */ /* 0x040fe20007ffe0ff */
[----:B------:R3:W-:Y:S01]  /*07c0*/  STL [R1+0x60], R5 ;  /* 0x0000600501007387 */ /* 0x0007e20000100800 */
[----:B------:R-:W-:-:S02]  /*07d0*/  IADD3 R245, R227, 0x3000, RZ ;  /* 0x00003000e3f57810 */ /* 0x000fc40007ffe0ff */
[C---:B------:R-:W-:Y:S02]  /*07e0*/  IADD3 R244, R227.reuse, 0x3800, RZ ;  /* 0x00003800e3f47810 */ /* 0x040fe40007ffe0ff */
[C---:B------:R-:W-:Y:S02]  /*07f0*/  IADD3 R243, R227.reuse, 0x4000, RZ ;  /* 0x00004000e3f37810 */ /* 0x040fe40007ffe0ff */
[C---:B------:R-:W-:Y:S02]  /*0800*/  IADD3 R242, R227.reuse, 0x4800, RZ ;  /* 0x00004800e3f27810 */ /* 0x040fe40007ffe0ff */
[C---:B------:R-:W-:Y:S02]  /*0810*/  IADD3 R241, R227.reuse, 0x5000, RZ ;  /* 0x00005000e3f17810 */ /* 0x040fe40007ffe0ff */
[C---:B------:R-:W-:Y:S02]  /*0820*/  IADD3 R240, R227.reuse, 0x5800, RZ ;  /* 0x00005800e3f07810 */ /* 0x040fe40007ffe0ff */
[----:B------:R-:W-:-:S02]  /*0830*/  IADD3 R239, R227, 0x6000, RZ ;  /* 0x00006000e3ef7810 */ /* 0x000fc40007ffe0ff */
[C---:B------:R-:W-:Y:S01]  /*0840*/  IADD3 R238, R227.reuse, 0x6800, RZ ;  /* 0x00006800e3ee7810 */ /* 0x040fe20007ffe0ff */
[----:B-1----:R-:W-:Y:S01]  /*0850*/  IMAD.SHL.U32 R6, R0, 0x2, RZ ;  /* 0x0000000200067824 */ /* 0x002fe200078e00ff */
[C---:B------:R-:W-:Y:S01]  /*0860*/  IADD3 R237, R227.reuse, 0x7000, RZ ;  /* 0x00007000e3ed7810 */ /* 0x040fe20007ffe0ff */
[----:B------:R-:W-:Y:S01]  /*0870*/  IMAD R0, R4, 0x8, R12 ;  /* 0x0000000804007824 */ /* 0x000fe200078e020c */
[C---:B------:R-:W-:Y:S02]  /*0880*/  IADD3 R236, R227.reuse, 0x7800, RZ ;  /* 0x00007800e3ec7810 */ /* 0x040fe40007ffe0ff */
[----:B--2---:R-:W-:Y:S02]  /*0890*/  SHF.R.S32.HI R2, RZ, 0x1f, R2 ;  /* 0x0000001fff027819 */ /* 0x004fe40000011402 */
[----:B------:R-:W-:Y:S02]  /*08a0*/  IADD3 R235, R227, 0x8000, RZ ;  /* 0x00008000e3eb7810 */ /* 0x000fe40007ffe0ff */
[C---:B---3--:R-:W-:Y:S01]  /*08b0*/  SEL R5, R218.reuse, 0xffffffe0, !P1 ;  /* 0xffffffe0da057807 */ /* 0x048fe20004800000 */
[----:B------:R1:W-:Y:S01]  /*08c0*/  STL [R1+0x5c], R2 ;  /* 0x00005c0201007387 */ /* 0x0003e20000100800 */
[----:B------:R-:W-:-:S02]  /*08d0*/  SEL R218, R218, 0xffffffe0, !P6 ;  /* 0xffffffe0dada7807 */ /* 0x000fc40007000000 */
[C---:B------:R-:W-:Y:S01]  /*08e0*/  IADD3 R234, R227.reuse, 0x8800, RZ ;  /* 0x00008800e3ea7810 */ /* 0x040fe20007ffe0ff */
[----:B------:R2:W-:Y:S01]  /*08f0*/  STL [R1+0x54], R6 ;  /* 0x0000540601007387 */ /* 0x0005e20000100800 */
[----:B------:R-:W-:Y:S01]  /*0900*/  IADD3 R233, R227, 0x9000, RZ ;  /* 0x00009000e3e97810 */ /* 0x000fe20007ffe0ff */
[----:B------:R-:W-:Y:S01]  /*0910*/  IMAD.IADD R224, R223, 0x1, R218 ;  /* 0x00000001dfe07824 */ /* 0x000fe200078e02da */
[C---:B------:R-:W-:Y:S01]  /*0920*/  IADD3 R232, R227.reuse, 0x9800, RZ ;  /* 0x00009800e3e87810 */ /* 0x040fe20007ffe0ff */
[----:B------:R3:W-:Y:S01]  /*0930*/  STL [R1+0x8c], R0 ;  /* 0x00008c0001007387 */ /* 0x0007e20000100800 */
[----:B------:R-:W-:Y:S01]  /*0940*/  IMAD.IADD R218, R218, 0x1, R217 ;  /* 0x00000001dada7824 */ /* 0x000fe200078e02d9 */
[C---:B------:R-:W-:Y:S02]  /*0950*/  IADD3 R231, R227.reuse, 0xa000, RZ ;  /* 0x0000a000e3e77810 */ /* 0x040fe40007ffe0ff */
[----:B------:R4:W-:Y:S01]  /*0960*/  STL [R1+0x6c], R3 ;  /* 0x00006c0301007387 */ /* 0x0009e20000100800 */
[----:B------:R-:W-:-:S02]  /*0970*/  IADD3 R230, R227, 0xa800, RZ ;  /* 0x0000a800e3e67810 */ /* 0x000fc40007ffe0ff */
[C---:B------:R-:W-:Y:S02]  /*0980*/  IADD3 R229, R227.reuse, 0xb000, RZ ;  /* 0x0000b000e3e57810 */ /* 0x040fe40007ffe0ff */
[----:B------:R-:W-:Y:S02]  /*0990*/  IADD3 R228, R227, 0xb800, RZ ;  /* 0x0000b800e3e47810 */ /* 0x000fe40007ffe0ff */
[C---:B-1----:R-:W-:Y:S02]  /*09a0*/  SEL R2, R220.reuse, 0xffffffc0, !P2 ;  /* 0xffffffc0dc027807 */ /* 0x042fe40005000000 */
[----:B------:R-:W-:Y:S02]  /*09b0*/  SEL R220, R220, 0xffffffc0, !P5 ;  /* 0xffffffc0dcdc7807 */ /* 0x000fe40006800000 */
[C---:B--2---:R-:W-:Y:S01]  /*09c0*/  IADD3 R6, R3.reuse, -0x10, RZ ;  /* 0xfffffff003067810 */ /* 0x044fe20007ffe0ff */
[C---:B------:R-:W-:Y:S01]  /*09d0*/  IMAD.IADD R4, R3.reuse, 0x1, R2 ;  /* 0x0000000103047824 */ /* 0x040fe200078e0202 */
[----:B------:R-:W-:Y:S01]  /*09e0*/  @P0 IADD3 R6, R3, 0x10, RZ ;  /* 0x0000001003060810 */ /* 0x000fe20007ffe0ff */
[----:B------:R-:W-:-:S02]  /*09f0*/  IMAD.IADD R226, R223, 0x1, R220 ;  /* 0x00000001dfe27824 */ /* 0x000fc400078e02dc */
[----:B---3--:R-:W-:Y:S01]  /*0a00*/  IMAD.IADD R0, R3, 0x1, R5 ;  /* 0x0000000103007824 */ /* 0x008fe200078e0205 */
[----:B------:R-:W-:Y:S01]  /*0a10*/  STL [R1+0x88], R4 ;  /* 0x0000880401007387 */ /* 0x000fe20000100800 */
[----:B------:R-:W-:Y:S02]  /*0a20*/  IMAD.IADD R221, R220, 0x1, R217 ;  /* 0x00000001dcdd7824 */ /* 0x000fe400078e02d9 */
[----:B----4-:R-:W-:Y:S01]  /*0a30*/  IMAD.IADD R3, R2, 0x1, R6 ;  /* 0x0000000102037824 */ /* 0x010fe200078e0206 */
[----:B------:R1:W-:Y:S01]  /*0a40*/  STL [R1+0x78], R0 ;  /* 0x0000780001007387 */ /* 0x0003e20000100800 */
[----:B------:R-:W-:Y:S02]  /*0a50*/  IMAD.IADD R225, R224, 0x1, R220 ;  /* 0x00000001e0e17824 */ /* 0x000fe400078e02dc */
[----:B------:R-:W-:Y:S02]  /*0a60*/  IMAD.IADD R220, R220, 0x1, R218 ;  /* 0x00000001dcdc7824 */ /* 0x000fe400078e02da */
[----:B-1----:R-:W-:-:S05]  /*0a70*/  IMAD.IADD R0, R0, 0x1, R2 ;  /* 0x0000000100007824 */ /* 0x002fca00078e0202 */
[----:B------:R1:W-:Y:S04]  /*0a80*/  STL [R1+0x84], R0 ;  /* 0x0000840001007387 */ /* 0x0003e80000100800 */
[----:B------:R-:W-:Y:S04]  /*0a90*/  STL [R1+0x70], R6 ;  /* 0x0000700601007387 */ /* 0x000fe80000100800 */
[----:B------:R-:W-:Y:S01]  /*0aa0*/  STL [R1+0x80], R3 ;  /* 0x0000800301007387 */ /* 0x000fe20000100800 */
[----:B-1----:R-:W-:-:S05]  /*0ab0*/  IMAD.IADD R0, R5, 0x1, R6 ;  /* 0x0000000105007824 */ /* 0x002fca00078e0206 */
[----:B------:R1:W-:Y:S02]  /*0ac0*/  STL [R1+0x74], R0 ;  /* 0x0000740001007387 */ /* 0x0003e40000100800 */
[----:B-1----:R-:W-:-:S05]  /*0ad0*/  IMAD.IADD R0, R0, 0x1, R2 ;  /* 0x0000000100007824 */ /* 0x002fca00078e0202 */
[----:B------:R1:W-:Y:S02]  /*0ae0*/  STL [R1+0x7c], R0 ;  /* 0x00007c0001007387 */ /* 0x0003e40000100800 */
.L_x_1320:
[----:B------:R-:W2:Y:S01]  /*0af0*/  LDL R4, [R1+0x68] ;  /* 0x0000680001047983 */ /* 0x000ea20000100800 */
[----:B-1----:R-:W-:Y:S01]  /*0b00*/  IMAD.MOV.U32 R0, RZ, RZ, c[0x0][0x560] ;  /* 0x00015800ff007624 */ /* 0x002fe200078e00ff */
        /* <DEDUP_REMOVED lines=17> */
.L_x_1268:
[----:B------:R-:W-:-:S04]  /*0c20*/  MOV R0, c[0x0][0x554] ;  /* 0x0001550000007a02 */ /* 0x000fc80000000f00 */
[----:B------:R-:W-:Y:S02]  /*0c30*/  ISETP.NE.AND P0, PT, R0, 0x1, PT ;  /* 0x000000010000780c */ /* 0x000fe40003f05270 */
[----:B------:R-:W-:-:S11]  /*0c40*/  MOV R0, R2 ;  /* 0x0000000200007202 */ /* 0x000fd60000000f00 */
[----:B------:R-:W-:-:S05]  /*0c50*/  @P0 IMAD.HI.U32 R4, R2, c[0x0][0x558], RZ ;  /* 0x0001560002040a27 */ /* 0x000fca00078e00ff */
[----:B------:R-:W-:-:S05]  /*0c60*/  @P0 SHF.R.U32.HI R0, RZ, c[0x0][0x55c], R4 ;  /* 0x00015700ff000a19 */ /* 0x000fca0000011604 */
[----:B------:R-:W-:Y:S02]  /*0c70*/  IMAD R4, R0, c[0x0][0x554], RZ ;  /* 0x0001550000047a24 */ /* 0x000fe400078e02ff */
.L_x_1269:
[----:B------:R-:W-:Y:S05]  /*0c80*/  BSYNC B0 ;  /* 0x0000000000007941 */ /* 0x000fea0003800000 */
.L_x_1267:
[----:B------:R-:W2:Y:S01]  /*0c90*/  LDL.LU R55, [R1+0xc] ;  /* 0x00000c0001377983 */ /* 0x000ea20000300800 */
        /* <DEDUP_REMOVED lines=8> */
[----:B------:R-:W-:Y:S01]  /*0d20*/  MOV R5, c[0x0][0x548] ;  /* 0x0001520000057a02 */ /* 0x000fe20000000f00 */
[----:B------:R-:W-:Y:S01]  /*0d30*/  IMAD.SHL.U32 R54, R0, 0x80, RZ ;  /* 0x0000008000367824 */ /* 0x000fe200078e00ff */
[----:B------:R-:W-:Y:S01]  /*0d40*/  UIMAD.WIDE UR4, UR4, 0x2aaaaaab, URZ ;  /* 0x2aaaaaab040478a5 */ /* 0x000fe2000f8e023f */
[----:B------:R-:W-:Y:S01]  /*0d50*/  CS2R R130, SRZ ;  /* 0x0000000000827805 */ /* 0x000fe2000001ff00 */
[----:B------:R-:W-:Y:S01]  /*0d60*/  ISETP.NE.AND P0, PT, R5, 0x1, PT ;  /* 0x000000010500780c */ /* 0x000fe20003f05270 */
[----:B------:R-:W-:Y:S01]  /*0d70*/  IMAD.MOV.U32 R5, RZ, RZ, c[0x0][0x168] ;  /* 0x00005a00ff057624 */ /* 0x000fe200078e00ff */
[----:B------:R-:W-:Y:S01]  /*0d80*/  IADD3 R0, R54, 0x7f, RZ ;  /* 0x0000007f36007810 */ /* 0x000fe20007ffe0ff */
[----:B------:R-:W-:Y:S01]  /*0d90*/  USHF.R.U32.HI UR4, URZ, 0x1f, UR5 ;  /* 0x0000001f3f047899 */ /* 0x000fe20008011605 */
[----:B------:R-:W-:Y:S01]  /*0da0*/  MOV R56, R2 ;  /* 0x0000000200387202 */ /* 0x000fe20000000f00 */
[----:B------:R1:W-:Y:S01]  /*0db0*/  STL [R1+0x58], R54 ;  /* 0x0000583601007387 */ /* 0x0003e20000100800 */
[----:B------:R-:W-:Y:S01]  /*0dc0*/  CS2R R128, SRZ ;  /* 0x0000000000807805 */ /* 0x000fe2000001ff00 */
[----:B------:R-:W-:Y:S01]  /*0dd0*/  @P1 IMAD.HI.U32 R4, R0, c[0x0][0x2c8], RZ ;  /* 0x0000b20000041a27 */ /* 0x000fe200078e00ff */
[----:B------:R-:W-:Y:S01]  /*0de0*/  ULEA.HI.SX32 UR4, UR5, UR4, 0x1c ;  /* 0x0000000405047291 */ /* 0x000fe2000f8fe23f */
[----:B------:R-:W-:Y:S01]  /*0df0*/  CS2R R126, SRZ ;  /* 0x00000000007e7805 */ /* 0x000fe2000001ff00 */
[----:B------:R-:W-:Y:S01]  /*0e00*/  CS2R R124, SRZ ;  /* 0x00000000007c7805 */ /* 0x000fe2000001ff00 */
[----:B------:R-:W-:Y:S01]  /*0e10*/  IMAD.MOV.U32 R122, RZ, RZ, RZ ;  /* 0x000000ffff7a7224 */ /* 0x000fe200078e00ff */
[----:B------:R-:W-:Y:S01]  /*0e20*/  @P1 SHF.R.U32.HI R0, RZ, c[0x0][0x2cc], R4 ;  /* 0x0000b300ff001a19 */ /* 0x000fe20000011604 */
[----:B------:R-:W-:Y:S01]  /*0e30*/  @P0 IMAD.HI.U32 R3, R2, c[0x0][0x54c], RZ ;  /* 0x0001530002030a27 */ /* 0x000fe200078e00ff */
[----:B------:R-:W-:Y:S01]  /*0e40*/  IADD3 R4, -R5, 0x60, RZ ;  /* 0x0000006005047810 */ /* 0x000fe20007ffe1ff */
[----:B------:R-:W-:Y:S01]  /*0e50*/  CS2R R120, SRZ ;  /* 0x0000000000787805 */ /* 0x000fe2000001ff00 */
[----:B------:R-:W-:Y:S01]  /*0e60*/  CS2R R6, SRZ ;  /* 0x0000000000067805 */ /* 0x000fe2000001ff00 */
[----:B------:R-:W-:Y:S01]  /*0e70*/  MOV R118, RZ ;  /* 0x000000ff00767202 */ /* 0x000fe20000000f00 */
[----:B------:R-:W-:Y:S01]  /*0e80*/  CS2R R116, SRZ ;  /* 0x0000000000747805 */ /* 0x000fe2000001ff00 */
[----:B------:R-:W-:Y:S01]  /*0e90*/  IADD3 R0, R0, c[0x0][0x1d0], R4 ;  /* 0x0000740000007a10 */ /* 0x000fe20007ffe004 */
[----:B------:R-:W-:Y:S01]  /*0ea0*/  CS2R R8, SRZ ;  /* 0x0000000000087805 */ /* 0x000fe2000001ff00 */
[----:B------:R-:W-:Y:S01]  /*0eb0*/  @P0 SHF.R.U32.HI R56, RZ, c[0x0][0x550], R3 ;  /* 0x00015400ff380a19 */ /* 0x000fe20000011603 */
[----:B------:R-:W-:Y:S01]  /*0ec0*/  IMAD.MOV.U32 R114, RZ, RZ, RZ ;  /* 0x000000ffff727224 */ /* 0x000fe200078e00ff */
[----:B------:R-:W-:Y:S01]  /*0ed0*/  CS2R R10, SRZ ;  /* 0x00000000000a7805 */ /* 0x000fe2000001ff00 */
[----:B------:R-:W-:Y:S01]  /*0ee0*/  IMAD.HI R3, R0, 0x2aaaaaab, RZ ;  /* 0x2aaaaaab00037827 */ /* 0x000fe200078e02ff */
[----:B------:R-:W-:Y:S01]  /*0ef0*/  MOV R110, RZ ;  /* 0x000000ff006e7202 */ /* 0x000fe20000000f00 */
[----:B------:R-:W-:Y:S01]  /*0f00*/  CS2R R12, SRZ ;  /* 0x00000000000c7805 */ /* 0x000fe2000001ff00 */
[----:B------:R-:W-:Y:S01]  /*0f10*/  CS2R R14, SRZ ;  /* 0x00000000000e7805 */ /* 0x000fe2000001ff00 */
[----:B------:R-:W-:Y:S01]  /*0f20*/  IMAD.MOV R0, RZ, RZ, -R56 ;  /* 0x000000ffff007224 */ /* 0x000fe200078e0a38 */
[----:B------:R-:W-:Y:S01]  /*0f30*/  SHF.R.U32.HI R4, RZ, 0x1f, R3 ;  /* 0x0000001fff047819 */ /* 0x000fe20000011603 */
[----:B------:R-:W-:Y:S01]  /*0f40*/  IMAD.MOV.U32 R112, RZ, RZ, RZ ;  /* 0x000000ffff707224 */ /* 0x000fe200078e00ff */
[----:B------:R-:W-:Y:S01]  /*0f50*/  MOV R104, RZ ;  /* 0x000000ff00687202 */ /* 0x000fe20000000f00 */
[----:B------:R-:W-:Y:S01]  /*0f60*/  IMAD R60, R0, c[0x0][0x548], R2 ;  /* 0x00015200003c7a24 */ /* 0x000fe200078e0202 */
[----:B------:R-:W-:Y:S01]  /*0f70*/  LEA.HI.SX32 R3, R3, R4, 0x1c ;  /* 0x0000000403037211 */ /* 0x000fe200078fe2ff */
[----:B------:R-:W-:Y:S01]  /*0f80*/  IMAD.MOV.U32 R108, RZ, RZ, RZ ;  /* 0x000000ffff6c7224 */ /* 0x000fe200078e00ff */
[----:B------:R-:W-:Y:S01]  /*0f90*/  PRMT R0, RZ, 0x7610, R0 ;  /* 0x00007610ff007816 */ /* 0x000fe20000000000 */
[----:B------:R-:W-:Y:S01]  /*0fa0*/  CS2R R4, SRZ ;  /* 0x0000000000047805 */ /* 0x000fe2000001ff00 */
[----:B------:R-:W-:Y:S01]  /*0fb0*/  IMNMX R52, R3, UR4, PT ;  /* 0x0000000403347c17 */ /* 0x000fe2000b800200 */
[----:B------:R-:W-:Y:S01]  /*0fc0*/  IMAD.MOV.U32 R106, RZ, RZ, RZ ;  /* 0x000000ffff6a7224 */ /* 0x000fe200078e00ff */
[----:B------:R-:W-:Y:S01]  /*0fd0*/  CS2R R16, SRZ ;  /* 0x0000000000107805 */ /* 0x000fe2000001ff00 */
[----:B------:R-:W-:Y:S01]  /*0fe0*/  IMAD.MOV.U32 R102, RZ, RZ, RZ ;  /* 0x000000ffff667224 */ /* 0x000fe200078e00ff */
[----:B------:R-:W-:Y:S01]  /*0ff0*/  ISETP.GE.AND P0, PT, R52, 0x1, PT ;  /* 0x000000013400780c */ /* 0x000fe20003f06270 */
        /* <DEDUP_REMOVED lines=70> */
[----:B------:R1:W-:Y:S04]  /*1460*/  STL [R1+0x4c], R60 ;  /* 0x00004c3c01007387 */ /* 0x0003e80000100800 */
[----:B------:R1:W-:Y:S01]  /*1470*/  STL [R1+0x14], R52 ;  /* 0x0000143401007387 */ /* 0x0003e20000100800 */
[----:B------:R-:W-:Y:S05]  /*1480*/  @!P0 BRA `(.L_x_1270) ;  /* 0x000117a000008947 */ /* 0x000fea0003800000 */
[----:B-1----:R-:W2:Y:S01]  /*1490*/  LDL R52, [R1+0x90] ;  /* 0x0000900001347983 */ /* 0x002ea20000100800 */
[----:B------:R-:W-:Y:S01]  /*14a0*/  IMAD.MOV.U32 R62, RZ, RZ, R55 ;  /* 0x000000ffff3e7224 */ /* 0x000fe200078e0037 */
[----:B------:R-:W-:-:S02]  /*14b0*/  ISETP.NE.U32.AND P0, PT, RZ, c[0x0][0x340], PT ;  /* 0x0000d000ff007a0c */ /* 0x000fc40003f05070 */
[----:B------:R-:W3:Y:S02]  /*14c0*/  LDL R55, [R1+0x44] ;  /* 0x0000440001377983 */ /* 0x000ee40000100800 */
[----:B------:R-:W-:Y:S02]  /*14d0*/  ISETP.NE.AND.EX P0, PT, RZ, c[0x0][0x344], PT, P0 ;  /* 0x0000d100ff007a0c */ /* 0x000fe40003f05300 */
[----:B------:R-:W4:Y:S04]  /*14e0*/  LDL.64 R58, [R1+0x38] ;  /* 0x00003800013a7983 */ /* 0x000f280000100a00 */
[----:B------:R-:W5:Y:S04]  /*14f0*/  LDL R18, [R1+0x40] ;  /* 0x0000400001127983 */ /* 0x000f680000100800 */
[----:B------:R-:W3:Y:S03]  /*1500*/  LDL R17, [R1+0x48] ;  /* 0x0000480001117983 */ /* 0x000ee60000100800 */
[----:B------:R-:W-:-:S04]  /*1510*/  @P0 IMAD.MOV.U32 R2, RZ, RZ, 0x4 ;  /* 0x00000004ff020424 */ /* 0x000fc800078e00ff */
[----:B------:R-:W-:-:S05]  /*1520*/  @P0 IMAD.WIDE R2, R56, R2, c[0x0][0x340] ;  /* 0x0000d00038020625 */ /* 0x000fca00078e0202 */
[----:B------:R1:W4:Y:S04]  /*1530*/  @P0 LDG.E R16, [R2.64] ;  /* 0x0000000802100981 */ /* 0x000328000c1e1900 */
[----:B------:R-:W2:Y:S01]  /*1540*/  S2R R63, SR_TID.X ;  /* 0x00000000003f7919 */ /* 0x000ea20000002100 */
[----:B------:R-:W-:-:S05]  /*1550*/  SHF.R.S32.HI R13, RZ, 0x1f, R60 ;  /* 0x0000001fff0d7819 */ /* 0x000fca000001143c */
[----:B------:R-:W-:Y:S01]  /*1560*/  IMAD R5, R13, c[0x0][0x1b8], RZ ;  /* 0x00006e000d057a24 */ /* 0x000fe200078e02ff */
[----:B------:R-:W-:-:S03]  /*1570*/  SHF.R.S32.HI R15, RZ, 0x1f, R56 ;  /* 0x0000001fff0f7819 */ /* 0x000fc60000011438 */
[C---:B------:R-:W-:Y:S02]  /*1580*/  IMAD R5, R60.reuse, c[0x0][0x1bc], R5 ;  /* 0x00006f003c057a24 */ /* 0x040fe400078e0205 */
[----:B-1----:R-:W-:-:S05]  /*1590*/  IMAD.WIDE.U32 R2, R60, c[0x0][0x1b8], RZ ;  /* 0x00006e003c027a25 */ /* 0x002fca00078e00ff */
[----:B------:R-:W-:Y:S01]  /*15a0*/  IADD3 R3, R3, R5, RZ ;  /* 0x0000000503037210 */ /* 0x000fe20007ffe0ff */
[----:B------:R-:W-:-:S04]  /*15b0*/  IMAD R5, R15, c[0x0][0x1c0], RZ ;  /* 0x000070000f057a24 */ /* 0x000fc800078e02ff */
[C---:B------:R-:W-:Y:S02]  /*15c0*/  IMAD R5, R56.reuse, c[0x0][0x1c4], R5 ;  /* 0x0000710038057a24 */ /* 0x040fe400078e0205 */
[----:B------:R-:W-:-:S05]  /*15d0*/  IMAD.WIDE.U32 R2, R56, c[0x0][0x1c0], R2 ;  /* 0x0000700038027a25 */ /* 0x000fca00078e0002 */
[----:B------:R-:W-:Y:S02]  /*15e0*/  IADD3 R3, R3, R5, RZ ;  /* 0x0000000503037210 */ /* 0x000fe40007ffe0ff */
[----:B------:R-:W-:Y:S02]  /*15f0*/  LOP3.LUT R62, R62, 0xfffffffe, RZ, 0xc0, !PT ;  /* 0xfffffffe3e3e7812 */ /* 0x000fe400078ec0ff */
[----:B--2---:R-:W-:Y:S02]  /*1600*/  IADD3 R4, R52, R54, RZ ;  /* 0x0000003634047210 */ /* 0x004fe40007ffe0ff */
[----:B------:R-:W-:-:S03]  /*1610*/  SHF.R.S32.HI R52, RZ, 0x1f, R63 ;  /* 0x0000001fff347819 */ /* 0x000fc6000001143f */
[----:B------:R-:W-:Y:S01]  /*1620*/  @P1 IMAD.HI.U32 R6, R4, c[0x0][0x2c8], RZ ;  /* 0x0000b20004061a27 */ /* 0x000fe200078e00ff */
[----:B------:R-:W-:-:S03]  /*1630*/  LEA.HI R52, R52, R63, RZ, 0x3 ;  /* 0x0000003f34347211 */ /* 0x000fc600078f18ff */
[----:B------:R-:W-:Y:S01]  /*1640*/  IMAD.MOV.U32 R0, RZ, RZ, R4 ;  /* 0x000000ffff007224 */ /* 0x000fe200078e0004 */
[----:B------:R-:W-:Y:S02]  /*1650*/  @P1 SHF.R.U32.HI R0, RZ, c[0x0][0x2cc], R6 ;  /* 0x0000b300ff001a19 */ /* 0x000fe40000011606 */
[----:B------:R-:W-:Y:S02]  /*1660*/  SHF.R.S32.HI R52, RZ, 0x3, R52 ;  /* 0x00000003ff347819 */ /* 0x000fe40000011434 */
[--C-:B------:R-:W-:Y:S01]  /*1670*/  SHF.R.S32.HI R6, RZ, 0x1f, R0.reuse ;  /* 0x0000001fff067819 */ /* 0x100fe20000011400 */
[----:B------:R-:W-:Y:S01]  /*1680*/  IMAD.MOV R8, RZ, RZ, -R0 ;  /* 0x000000ffff087224 */ /* 0x000fe200078e0a00 */
[----:B------:R-:W-:Y:S02]  /*1690*/  SHF.R.S32.HI R9, RZ, 0x1f, R52 ;  /* 0x0000001fff097819 */ /* 0x000fe40000011434 */
[----:B---3--:R-:W-:Y:S01]  /*16a0*/  ISETP.GE.AND P2, PT, R55, c[0x0][0x1d4], PT ;  /* 0x0000750037007a0c */ /* 0x008fe20003f46270 */
[----:B------:R-:W-:-:S02]  /*16b0*/  IMAD R5, R6, c[0x0][0x1b0], RZ ;  /* 0x00006c0006057a24 */ /* 0x000fc400078e02ff */
[----:B------:R-:W-:Y:S01]  /*16c0*/  IMAD.WIDE.U32 R2, R0, c[0x0][0x1b0], R2 ;  /* 0x00006c0000027a25 */ /* 0x000fe200078e0002 */
[----:B------:R-:W-:-:S03]  /*16d0*/  SEL R10, RZ, 0xffffffff, P2 ;  /* 0xffffffffff0a7807 */ /* 0x000fc60001000000 */
[----:B------:R-:W-:Y:S02]  /*16e0*/  IMAD R12, R0, c[0x0][0x1b4], R5 ;  /* 0x00006d00000c7a24 */ /* 0x000fe400078e0205 */
[----:B------:R-:W-:Y:S02]  /*16f0*/  IMAD R8, R8, c[0x0][0x2c4], R4 ;  /* 0x0000b10008087a24 */ /* 0x000fe400078e0204 */
[----:B------:R-:W-:Y:S02]  /*1700*/  IMAD R0, R9, c[0x0][0x1e0], RZ ;  /* 0x0000780009007a24 */ /* 0x000fe400078e02ff */
[----:B----4-:R-:W-:-:S04]  /*1710*/  IMAD.WIDE.U32 R6, R52, c[0x0][0x1e0], R58 ;  /* 0x0000780034067a25 */ /* 0x010fc800078e003a */
[----:B------:R-:W-:Y:S02]  /*1720*/  IMAD R0, R52, c[0x0][0x1e4], R0 ;  /* 0x0000790034007a24 */ /* 0x000fe400078e0200 */
[----:B------:R-:W-:Y:S01]  /*1730*/  IMAD.SHL.U32 R14, R10, 0x2, RZ ;  /* 0x000000020a0e7824 */ /* 0x000fe200078e00ff */
[----:B------:R-:W-:Y:S01]  /*1740*/  SHF.R.S32.HI R10, RZ, 0x1f, R8 ;  /* 0x0000001fff0a7819 */ /* 0x000fe20000011408 */
[----:B------:R-:W-:Y:S01]  /*1750*/  IMAD R9, R9, c[0x0][0x208], RZ ;  /* 0x0000820009097a24 */ /* 0x000fe200078e02ff */
[----:B------:R-:W-:Y:S01]  /*1760*/  IADD3 R7, R7, R0, RZ ;  /* 0x0000000007077210 */ /* 0x000fe20007ffe0ff */
[----:B------:R-:W-:Y:S01]  /*1770*/  IMAD.WIDE.U32 R4, R52, c[0x0][0x208], R58 ;  /* 0x0000820034047a25 */ /* 0x000fe200078e003a */
[----:B------:R-:W-:-:S03]  /*1780*/  IADD3 R3, R3, R12, RZ ;  /* 0x0000000c03037210 */ /* 0x000fc60007ffe0ff */
[----:B------:R-:W-:Y:S02]  /*1790*/  IMAD R9, R52, c[0x0][0x20c], R9 ;  /* 0x0000830034097a24 */ /* 0x000fe400078e0209 */
[----:B------:R-:W-:Y:S02]  /*17a0*/  IMAD R0, R10, c[0x0][0x1a8], RZ ;  /* 0x00006a000a007a24 */ /* 0x000fe400078e02ff */
[----:B------:R-:W-:Y:S02]  /*17b0*/  IMAD.IADD R5, R5, 0x1, R9 ;  /* 0x0000000105057824 */ /* 0x000fe400078e0209 */
[C---:B------:R-:W-:Y:S02]  /*17c0*/  IMAD R12, R8.reuse, c[0x0][0x1ac], R0 ;  /* 0x00006b00080c7a24 */ /* 0x040fe400078e0200 */
[----:B------:R-:W-:Y:S01]  /*17d0*/  IMAD.WIDE.U32 R8, R8, c[0x0][0x1a8], R2 ;  /* 0x00006a0008087a25 */ /* 0x000fe200078e0002 */
[----:B------:R-:W-:-:S03]  /*17e0*/  ISETP.GE.AND P1, PT, R58, c[0x0][0x1d4], PT ;  /* 0x000075003a007a0c */ /* 0x000fc60003f26270 */
[C---:B------:R-:W-:Y:S02]  /*17f0*/  IMAD R2, R13.reuse, c[0x0][0x210], RZ ;  /* 0x000084000d027a24 */ /* 0x040fe400078e02ff */
[----:B------:R-:W-:Y:S02]  /*1800*/  IMAD R0, R13, c[0x0][0x1e8], RZ ;  /* 0x00007a000d007a24 */ /* 0x000fe400078e02ff */
[C---:B------:R-:W-:Y:S02]  /*1810*/  IMAD R2, R60.reuse, c[0x0][0x214], R2 ;  /* 0x000085003c027a24 */ /* 0x040fe400078e0202 */
[----:B------:R-:W-:Y:S01]  /*1820*/  IMAD.WIDE.U32 R4, R60, c[0x0][0x210], R4 ;  /* 0x000084003c047a25 */ /* 0x000fe200078e0004 */
[----:B------:R-:W-:Y:S02]  /*1830*/  @P2 LOP3.LUT R62, R62, 0x1, RZ, 0xfc, !PT ;  /* 0x000000013e3e2812 */ /* 0x000fe400078efcff */
[----:B------:R-:W-:Y:S01]  /*1840*/  @P0 SHF.R.S32.HI R3, RZ, 0x1f, R16 ;  /* 0x0000001fff030819 */ /* 0x000fe20000011410 */
[C---:B------:R-:W-:Y:S01]  /*1850*/  IMAD R0, R60.reuse, c[0x0][0x1ec], R0 ;  /* 0x00007b003c007a24 */ /* 0x040fe200078e0200 */
[----:B------:R-:W-:Y:S01]  /*1860*/  @!P0 MOV R3, R15 ;  /* 0x0000000f00038202 */ /* 0x000fe20000000f00 */
[----:B------:R-:W-:Y:S01]  /*1870*/  IMAD.WIDE.U32 R6, R60, c[0x0][0x1e8], R6 ;  /* 0x00007a003c067a25 */ /* 0x000fe200078e0006 */
[----:B------:R-:W-:-:S02]  /*1880*/  IADD3 R5, R5, R2, RZ ;  /* 0x0000000205057210 */ /* 0x000fc40007ffe0ff */
[----:B------:R-:W-:Y:S01]  /*1890*/  LOP3.LUT R62, R62, 0xfffffffd, RZ, 0xc0, !PT ;  /* 0xfffffffd3e3e7812 */ /* 0x000fe200078ec0ff */
[----:B------:R-:W-:Y:S01]  /*18a0*/  IMAD.IADD R7, R7, 0x1, R0 ;  /* 0x0000000107077824 */ /* 0x000fe200078e0200 */
[----:B------:R-:W-:Y:S01]  /*18b0*/  @P0 MOV R2, R16 ;  /* 0x0000001000020202 */ /* 0x000fe20000000f00 */
[----:B------:R-:W-:Y:S02]  /*18c0*/  @!P0 IMAD.MOV.U32 R2, RZ, RZ, R56 ;  /* 0x000000ffff028224 */ /* 0x000fe400078e0038 */
[C---:B------:R-:W-:Y:S01]  /*18d0*/  IMAD R0, R3.reuse, c[0x0][0x1f0], RZ ;  /* 0x00007c0003007a24 */ /* 0x040fe200078e02ff */
[----:B------:R-:W-:Y:S01]  /*18e0*/  @P1 LOP3.LUT R62, R62, 0x2, RZ, 0xfc, !PT ;  /* 0x000000023e3e1812 */ /* 0x000fe200078efcff */
[----:B------:R-:W-:Y:S02]  /*18f0*/  IMAD R3, R3, c[0x0][0x218], RZ ;  /* 0x0000860003037a24 */ /* 0x000fe400078e02ff */
[----:B------:R-:W-:-:S04]  /*1900*/  IMAD.WIDE.U32 R6, R2, c[0x0][0x1f0], R6 ;  /* 0x00007c0002067a25 */ /* 0x000fc800078e0006 */
[C---:B------:R-:W-:Y:S01]  /*1910*/  IMAD.WIDE.U32 R4, R2.reuse, c[0x0][0x218], R4 ;  /* 0x0000860002047a25 */ /* 0x040fe200078e0004 */
[----:B------:R-:W-:Y:S03]  /*1920*/  STL [R1+0xc], R62 ;  /* 0x00000c3e01007387 */ /* 0x000fe60000100800 */
[C---:B------:R-:W-:Y:S02]  /*1930*/  IMAD R0, R2.reuse, c[0x0][0x1f4], R0 ;  /* 0x00007d0002007a24 */ /* 0x040fe400078e0200 */
[----:B------:R-:W-:Y:S01]  /*1940*/  IMAD R2, R2, c[0x0][0x21c], R3 ;  /* 0x0000870002027a24 */ /* 0x000fe200078e0203 */
[----:B------:R1:W-:Y:S04]  /*1950*/  STL.64 [R1+0x20], R6 ;  /* 0x0000200601007387 */ /* 0x0003e80000100a00 */
[----:B------:R2:W-:Y:S01]  /*1960*/  STL.64 [R1+0x28], R4 ;  /* 0x0000280401007387 */ /* 0x0005e20000100a00 */
[----:B------:R-:W-:-:S02]  /*1970*/  SEL R11, RZ, 0x1, P1 ;  /* 0x00000001ff0b7807 */ /* 0x000fc40000800000 */
[----:B-----5:R-:W-:Y:S02]  /*1980*/  ISETP.GE.AND P6, PT, R18, c[0x0][0x1d4], PT ;  /* 0x0000750012007a0c */ /* 0x020fe40003fc6270 */
[----:B------:R-:W-:Y:S02]  /*1990*/  ISETP.GE.AND P5, PT, R17, c[0x0][0x1d4], PT ;  /* 0x0000750011007a0c */ /* 0x000fe40003fa6270 */
[----:B-1----:R-:W-:Y:S02]  /*19a0*/  IADD3 R6, R7, R0, RZ ;  /* 0x0000000007067210 */ /* 0x002fe40007ffe0ff */
[----:B------:R-:W-:-:S03]  /*19b0*/  IADD3 R0, R5, R2, RZ ;  /* 0x0000000205007210 */ /* 0x000fc60007ffe0ff */
[----:B------:R2:W-:Y:S04]  /*19c0*/  STL [R1+0x30], R6 ;  /* 0x0000300601007387 */ /* 0x0005e80000100800 */
[----:B------:R2:W-:Y:S01]  /*19d0*/  STL [R1+0x34], R0 ;  /* 0x0000340001007387 */ /* 0x0005e20000100800 */
[----:B------:R-:W-:Y:S01]  /*19e0*/  LOP3.LUT R20, R14, 0x2, R11, 0xe2, !PT ;  /* 0x000000020e147812 */ /* 0x000fe200078ee20b */
[----:B------:R-:W-:Y:S01]  /*19f0*/  IMAD.IADD R12, R9, 0x1, R12 ;  /* 0x00000001090c7824 */ /* 0x000fe200078e020c */
[----:B------:R-:W-:Y:S02]  /*1a00*/  SEL R11, RZ, 0x4, P6 ;  /* 0x00000004ff0b7807 */ /* 0x000fe40003000000 */
[----:B------:R-:W-:Y:S02]  /*1a10*/  SEL R10, RZ, 0x8, P5 ;  /* 0x00000008ff0a7807 */ /* 0x000fe40002800000 */
[----:B------:R-:W-:-:S02]  /*1a20*/  LEA R14, P1, R8, c[0x0][0x160], 0x1 ;  /* 0x00005800080e7a11 */ /* 0x000fc400078208ff */
[----:B------:R-:W-:Y:S01]  /*1a30*/  ISETP.GE.AND P0, PT, R55, c[0x0][0x198], PT ;  /* 0x0000660037007a0c */ /* 0x000fe20003f06270 */
[----:B------:R-:W-:Y:S01]  /*1a40*/  IMAD.IADD R3, R52, 0x1, R54 ;  /* 0x0000000134037824 */ /* 0x000fe200078e0236 */
[----:B------:R-:W-:Y:S02]  /*1a50*/  LOP3.LUT R20, R10, R20, R11, 0xfe, !PT ;  /* 0x000000140a147212 */ /* 0x000fe400078efe0b */
[----:B------:R-:W-:Y:S02]  /*1a60*/  LEA.HI.X R12, R8, c[0x0][0x164], R12, 0x1, P1 ;  /* 0x00005900080c7a11 */ /* 0x000fe400008f0c0c */
[----:B------:R-:W-:Y:S02]  /*1a70*/  ISETP.GE.AND P2, PT, R58, c[0x0][0x198], PT ;  /* 0x000066003a007a0c */ /* 0x000fe40003f46270 */
[----:B------:R-:W-:Y:S02]  /*1a80*/  P2R R13, PR, RZ, 0x1 ;  /* 0x00000001ff0d7803 */ /* 0x000fe40000000000 */
[----:B------:R-:W-:-:S02]  /*1a90*/  ISETP.GE.AND P4, PT, R18, c[0x0][0x198], PT ;  /* 0x0000660012007a0c */ /* 0x000fc40003f86270 */
[----:B------:R-:W-:Y:S01]  /*1aa0*/  ISETP.GE.AND P3, PT, R17, c[0x0][0x198], PT ;  /* 0x0000660011007a0c */ /* 0x000fe20003f66270 */
[----:B------:R-:W-:Y:S10]  /*1ab0*/  BRA.DIV ~URZ, `(.L_x_1271) ;  /* 0x000136627f007947 */ /* 0x000ff4000b800000 */
[----:B------:R1:W3:Y:S02]  /*1ac0*/  SHFL.IDX PT, R2, R12, RZ, 0x181f ;  /* 0x00181fff0c027589 */ /* 0x0002e400000e0000 */
.L_x_1321:
[----:B------:R-:W-:Y:S05]  /*1ad0*/  BRA.DIV ~URZ, `(.L_x_1272) ;  /* 0x000136b27f007947 */ /* 0x000fea000b800000 */
[----:B--2---:R2:W4:Y:S02]  /*1ae0*/  SHFL.IDX PT, R0, R14, RZ, 0x181f ;  /* 0x00181fff0e007589 */ /* 0x00452400000e0000 */
.L_x_1322:
        /* <DEDUP_REMOVED lines=12> */
[----:B------:R-:W-:-:S02]  /*1bb0*/  ISETP.NE.AND P1, PT, R13, RZ, PT ;  /* 0x000000ff0d00720c */ /* 0x000fc40003f25270 */
[----:B-----5:R-:W-:-:S04]  /*1bc0*/  LEA R10, P0, R8, R0, 0x1 ;  /* 0x00000000080a7211 */ /* 0x020fc800078008ff */
[----:B------:R-:W-:Y:S02]  /*1bd0*/  LEA.HI.X R11, R8, R2, R9, 0x1, P0 ;  /* 0x00000002080b7211 */ /* 0x000fe400000f0c09 */
[----:B--2---:R-:W-:-:S03]  /*1be0*/  LEA R8, P0, R6, R0, 0x1 ;  /* 0x0000000006087211 */ /* 0x004fc600078008ff */
[----:B------:R-:W-:Y:S01]  /*1bf0*/  @!PT LDS RZ, [RZ] ;  /* 0x00000000fffff984 */ /* 0x000fe20000000800 */
[----:B------:R-:W-:Y:S01]  /*1c00*/  @!PT LDS RZ, [RZ] ;  /* 0x00000000fffff984 */ /* 0x000fe20000000800 */
[----:B------:R-:W-:Y:S01]  /*1c10*/  @!PT LDS RZ, [RZ] ;  /* 0x00000000fffff984 */ /* 0x000fe20000000800 */
[----:B------:R2:W-:Y:S01]  /*1c20*/  LDGSTS.E.BYPASS.LTC128B.128 [R251+0x18100], [R10.64], !P2 ;  /* 0x181000000afb7fae */ /* 0x0005e2000d101d48 */
[----:B----4-:R-:W-:Y:S02]  /*1c30*/  LEA.HI.X R9, R6, R2, R7, 0x1, P0 ;  /* 0x0000000206097211 */ /* 0x010fe400000f0c07 */
[----:B---3--:R-:W-:-:S03]  /*1c40*/  LEA R6, P0, R4, R0, 0x1 ;  /* 0x0000000004067211 */ /* 0x008fc600078008ff */
[----:B------:R2:W-:Y:S01]  /*1c50*/  LDGSTS.E.BYPASS.LTC128B.128 [R251+0x1c100], [R8.64], !P1 ;  /* 0x1c10000008fb7fae */ /* 0x0005e2000c901d48 */
[----:B------:R-:W-:Y:S02]  /*1c60*/  LEA.HI.X R7, R4, R2, R5, 0x1, P0 ;  /* 0x0000000204077211 */ /* 0x000fe400000f0c05 */
[----:B------:R-:W-:-:S03]  /*1c70*/  LEA R4, P0, R16, R0, 0x1 ;  /* 0x0000000010047211 */ /* 0x000fc600078008ff */
[----:B------:R2:W-:Y:S01]  /*1c80*/  LDGSTS.E.BYPASS.LTC128B.128 [R251+0x20100], [R6.64], !P4 ;  /* 0x2010000006fb7fae */ /* 0x0005e2000e101d48 */
[----:B------:R-:W-:-:S05]  /*1c90*/  LEA.HI.X R5, R16, R2, R17, 0x1, P0 ;  /* 0x0000000210057211 */ /* 0x000fca00000f0c11 */
[----:B------:R2:W-:Y:S04]  /*1ca0*/  LDGSTS.E.BYPASS.LTC128B.128 [R251+0x24100], [R4.64], !P3 ;  /* 0x2410000004fb7fae */ /* 0x0005e8000d901d48 */
.L_x_1274:
[----:B------:R-:W-:Y:S05]  /*1cb0*/  BSYNC B0 ;  /* 0x0000000000007941 */ /* 0x000fea0003800000 */
.L_x_1273:
[----:B------:R-:W-:Y:S05]  /*1cc0*/  BRA.DIV ~URZ, `(.L_x_1275) ;  /* 0x000135227f007947 */ /* 0x000fea000b800000 */
[----:B---3--:R3:W1:Y:S04]  /*1cd0*/  SHFL.IDX PT, R2, R12, 0x1, 0x181f ;  /* 0x00381f000c027f89 */ /* 0x00866800000e0000 */
[----:B----4-:R3:W4:Y:S02]  /*1ce0*/  SHFL.IDX PT, R0, R14, 0x1, 0x181f ;  /* 0x00381f000e007f89 */ /* 0x01072400000e0000 */
.L_x_1323:
[----:B--2---:R-:W-:Y:S01]  /*1cf0*/  IADD3 R4, R3, 0x20, RZ ;  /* 0x0000002003047810 */ /* 0x004fe20007ffe0ff */
[----:B------:R-:W-:Y:S03]  /*1d00*/  BSSY B0, `(.L_x_1276) ;  /* 0x000001a000007945 */ /* 0x000fe60003800000 */
[----:B------:R-:W-:-:S13]  /*1d10*/  ISETP.GE.AND P0, PT, R4, R15, PT ;  /* 0x0000000f0400720c */ /* 0x000fda0003f06270 */
[----:B------:R-:W-:Y:S05]  /*1d20*/  @P0 BRA `(.L_x_1277) ;  /* 0x0000017000000947 */ /* 0x000fea0003800000 */
[----:B------:R-:W2:Y:S04]  /*1d30*/  LDL.64 R8, [R1+0x38] ;  /* 0x0000380001087983 */ /* 0x000ea80000100a00 */
[----:B------:R-:W5:Y:S04]  /*1d40*/  LDL R6, [R1+0x44] ;  /* 0x0000440001067983 */ /* 0x000f680000100800 */
[----:B---3--:R-:W3:Y:S04]  /*1d50*/  LDL R7, [R1+0x64] ;  /* 0x0000640001077983 */ /* 0x008ee80000100800 */
[----:B----4-:R-:W4:Y:S04]  /*1d60*/  LDL R5, [R1+0x40] ;  /* 0x0000400001057983 */ /* 0x010f280000100800 */
[----:B------:R-:W4:Y:S04]  /*1d70*/  LDL R18, [R1+0x60] ;  /* 0x0000600001127983 */ /* 0x000f280000100800 */
[----:B------:R-:W4:Y:S04]  /*1d80*/  LDL R16, [R1+0x48] ;  /* 0x0000480001107983 */ /* 0x000f280000100800 */
[----:B------:R-:W4:Y:S01]  /*1d90*/  LDL R17, [R1+0x5c] ;  /* 0x00005c0001117983 */ /* 0x000f220000100800 */
[----:B------:R-:W-:-:S02]  /*1da0*/  ISETP.NE.AND P1, PT, R13, RZ, PT ;  /* 0x000000ff0d00720c */ /* 0x000fc40003f25270 */
[----:B--2---:R-:W-:-:S04]  /*1db0*/  LEA R10, P0, R8, R0, 0x1 ;  /* 0x00000000080a7211 */ /* 0x004fc800078008ff */
[----:B-1----:R-:W-:Y:S02]  /*1dc0*/  LEA.HI.X R11, R8, R2, R9, 0x1, P0 ;  /* 0x00000002080b7211 */ /* 0x002fe400000f0c09 */
[----:B-----5:R-:W-:-:S03]  /*1dd0*/  LEA R8, P0, R6, R0, 0x1 ;  /* 0x0000000006087211 */ /* 0x020fc600078008ff */
[----:B------:R-:W-:Y:S01]  /*1de0*/  @!PT LDS RZ, [RZ] ;  /* 0x00000000fffff984 */ /* 0x000fe20000000800 */
[----:B------:R-:W-:Y:S01]  /*1df0*/  @!PT LDS RZ, [RZ] ;  /* 0x00000000fffff984 */ /* 0x000fe20000000800 */
[----:B------:R-:W-:Y:S01]  /*1e00*/  @!PT LDS RZ, [RZ] ;  /* 0x00000000fffff984 */ /* 0x000fe20000000800 */
[----:B------:R1:W-:Y:S01]  /*1e10*/  LDGSTS.E.BYPASS.LTC128B.128 [R251+0x19100], [R10.64], !P2 ;  /* 0x191000000afb7fae */ /* 0x0003e2000d101d48 */
[----:B---3--:R-:W-:Y:S02]  /*1e20*/  LEA.HI.X R9, R6, R2, R7, 0x1, P0 ;  /* 0x0000000206097211 */ /* 0x008fe400000f0c07 */
[----:B----4-:R-:W-:-:S03]  /*1e30*/  LEA R6, P0, R5, R0, 0x1 ;  /* 0x0000000005067211 */ /* 0x010fc600078008ff */
[----:B------:R1:W-:Y:S01]  /*1e40*/  LDGSTS.E.BYPASS.LTC128B.128 [R251+0x1d100], [R8.64], !P1 ;  /* 0x1d10000008fb7fae */ /* 0x0003e2000c901d48 */
[----:B------:R-:W-:Y:S02]  /*1e50*/  LEA.HI.X R7, R5, R2, R18, 0x1, P0 ;  /* 0x0000000205077211 */ /* 0x000fe400000f0c12 */
[----:B------:R-:W-:-:S03]  /*1e60*/  LEA R4, P0, R16, R0, 0x1 ;  /* 0x0000000010047211 */ /* 0x000fc600078008ff */
[----:B------:R1:W-:Y:S01]  /*1e70*/  LDGSTS.E.BYPASS.LTC128B.128 [R251+0x21100], [R6.64], !P4 ;  /* 0x2110000006fb7fae */ /* 0x0003e2000e101d48 */
[----:B------:R-:W-:-:S05]  /*1e80*/  LEA.HI.X R5, R16, R2, R17, 0x1, P0 ;  /* 0x0000000210057211 */ /* 0x000fca00000f0c11 */
[----:B------:R1:W-:Y:S04]  /*1e90*/  LDGSTS.E.BYPASS.LTC128B.128 [R251+0x25100], [R4.64], !P3 ;  /* 0x2510000004fb7fae */ /* 0x0003e8000d901d48 */
.L_x_1277:
[----:B------:R-:W-:Y:S05]  /*1ea0*/  BSYNC B0 ;  /* 0x0000000000007941 */ /* 0x000fea0003800000 */
.L_x_1276:
[----:B------:R-:W-:Y:S05]  /*1eb0*/  BRA.DIV ~URZ, `(.L_x_1278) ;  /* 0x000133f27f007947 */ /* 0x000fea000b800000 */
[----:B-1----:R1:W2:Y:S02]  /*1ec0*/  SHFL.IDX PT, R2, R12, 0x2, 0x181f ;  /* 0x00581f000c027f89 */ /* 0x0022a400000e0000 */
.L_x_1324:
[----:B------:R-:W-:Y:S05]  /*1ed0*/  BRA.DIV ~URZ, `(.L_x_1279) ;  /* 0x000134427f007947 */ /* 0x000fea000b800000 */
[----:B----4-:R4:W1:Y:S02]  /*1ee0*/  SHFL.IDX PT, R0, R14, 0x2, 0x181f ;  /* 0x00581f000e007f89 */ /* 0x01086400000e0000 */
.L_x_1325:
        /* <DEDUP_REMOVED lines=11> */
[----:B------:R-:W-:-:S02]  /*1fa0*/  ISETP.NE.AND P1, PT, R13, RZ, PT ;  /* 0x000000ff0d00720c */ /* 0x000fc40003f25270 */
[----:B-1---5:R-:W-:-:S04]  /*1fb0*/  LEA R10, P0, R8, R0, 0x1 ;  /* 0x00000000080a7211 */ /* 0x022fc800078008ff */
[----:B------:R-:W-:Y:S02]  /*1fc0*/  LEA.HI.X R11, R8, R2, R9, 0x1, P0 ;  /* 0x00000002080b7211 */ /* 0x000fe400000f0c09 */
[----:B---3--:R-:W-:-:S03]  /*1fd0*/  LEA R8, P0, R6, R0, 0x1 ;  /* 0x0000000006087211 */ /* 0x008fc600078008ff */
[----:B------:R-:W-:Y:S01]  /*1fe0*/  @!PT LDS RZ, [RZ] ;  /* 0x00000000fffff984 */ /* 0x000fe20000000800 */
[----:B------:R-:W-:Y:S01]  /*1ff0*/  @!PT LDS RZ, [RZ] ;  /* 0x00000000fffff984 */ /* 0x000fe20000000800 */
[----:B------:R-:W-:Y:S01]  /*2000*/  @!PT LDS RZ, [RZ] ;  /* 0x00000000fffff984 */ /* 0x000fe20000000800 */
[----:B------:R1:W-:Y:S01]  /*2010*/  LDGSTS.E.BYPASS.LTC128B.128 [R251+0x1a100], [R10.64], !P2 ;  /* 0x1a1000000afb7fae */ /* 0x0003e2000d101d48 */
[----:B----4-:R-:W-:Y:S02]  /*2020*/  LEA.HI.X R9, R6, R2, R7, 0x1, P0 ;  /* 0x0000000206097211 */ /* 0x010fe400000f0c07 */
[----:B--2---:R-:W-:-:S03]  /*2030*/  LEA R6, P0, R5, R0, 0x1 ;  /* 0x0000000005067211 */ /* 0x004fc600078008ff */
[----:B------:R1:W-:Y:S01]  /*2040*/  LDGSTS.E.BYPASS.LTC128B.128 [R251+0x1e100], [R8.64], !P1 ;  /* 0x1e10000008fb7fae */ /* 0x0003e2000c901d48 */
[----:B------:R-:W-:Y:S02]  /*2050*/  LEA.HI.X R7, R5, R2, R18, 0x1, P0 ;  /* 0x0000000205077211 */ /* 0x000fe400000f0c12 */
[----:B------:R-:W-:-:S03]  /*2060*/  LEA R4, P0, R16, R0, 0x1 ;  /* 0x0000000010047211 */ /* 0x000fc600078008ff */
[----:B------:R1:W-:Y:S01]  /*2070*/  LDGSTS.E.BYPASS.LTC128B.128 [R251+0x22100], [R6.64], !P4 ;  /* 0x2210000006fb7fae */ /* 0x0003e2000e101d48 */
[----:B------:R-:W-:-:S05]  /*2080*/  LEA.HI.X R5, R16, R2, R17, 0x1, P0 ;  /* 0x0000000210057211 */ /* 0x000fca00000f0c11 */
[----:B------:R1:W-:Y:S04]  /*2090*/  LDGSTS.E.BYPASS.LTC128B.128 [R251+0x26100], [R4.64], !P3 ;  /* 0x2610000004fb7fae */ /* 0x0003e8000d901d48 */
.L_x_1281:
[----:B------:R-:W-:Y:S05]  /*20a0*/  BSYNC B0 ;  /* 0x0000000000007941 */ /* 0x000fea0003800000 */
.L_x_1280:
[----:B------:R-:W-:Y:S05]  /*20b0*/  BRA.DIV ~URZ, `(.L_x_1282) ;  /* 0x000132c27f007947 */ /* 0x000fea000b800000 */
[----:B--2---:R2:W3:Y:S04]  /*20c0*/  SHFL.IDX PT, R2, R12, 0x3, 0x181f ;  /* 0x00781f000c027f89 */ /* 0x0044e800000e0000 */
[----:B-1----:R2:W1:Y:S02]  /*20d0*/  SHFL.IDX PT, R0, R14, 0x3, 0x181f ;  /* 0x00781f000e007f89 */ /* 0x00246400000e0000 */
.L_x_1326:
[----:B------:R-:W5:Y:S04]  /*20e0*/  LDL.64 R8, [R1+0x38] ;  /* 0x0000380001087983 */ /* 0x000f680000100a00 */
[----:B--2---:R-:W2:Y:S04]  /*20f0*/  LDL R6, [R1+0x44] ;  /* 0x0000440001067983 */ /* 0x004ea80000100800 */
[----:B----4-:R-:W4:Y:S04]  /*2100*/  LDL R7, [R1+0x64] ;  /* 0x0000640001077983 */ /* 0x010f280000100800 */
[----:B---3--:R-:W3:Y:S04]  /*2110*/  LDL R12, [R1+0x40] ;  /* 0x00004000010c7983 */ /* 0x008ee80000100800 */
[----:B------:R-:W3:Y:S04]  /*2120*/  LDL R14, [R1+0x60] ;  /* 0x00006000010e7983 */ /* 0x000ee80000100800 */
[----:B------:R-:W3:Y:S04]  /*2130*/  LDL R10, [R1+0x48] ;  /* 0x00004800010a7983 */ /* 0x000ee80000100800 */
[----:B------:R-:W3:Y:S04]  /*2140*/  LDL R11, [R1+0x5c] ;  /* 0x00005c00010b7983 */ /* 0x000ee80000100800 */
[----:B------:R-:W3:Y:S01]  /*2150*/  LDL R154, [R1+0x14] ;  /* 0x00001400019a7983 */ /* 0x000ee20000100800 */
[----:B------:R-:W-:-:S04]  /*2160*/  IADD3 R3, R3, 0x60, RZ ;  /* 0x0000006003037810 */ /* 0x000fc80007ffe0ff */
[----:B------:R-:W-:-:S13]  /*2170*/  ISETP.GE.AND P0, PT, R3, R15, PT ;  /* 0x0000000f0300720c */ /* 0x000fda0003f06270 */
[----:B-1---5:R-:W-:-:S04]  /*2180*/  @!P0 LEA R4, P1, R8, R0, 0x1 ;  /* 0x0000000008048211 */ /* 0x022fc800078208ff */
[----:B------:R-:W-:Y:S02]  /*2190*/  @!P0 LEA.HI.X R5, R8, R2, R9, 0x1, P1 ;  /* 0x0000000208058211 */ /* 0x000fe400008f0c09 */
[----:B--2---:R-:W-:-:S03]  /*21a0*/  @!P0 LEA R8, P1, R6, R0, 0x1 ;  /* 0x0000000006088211 */ /* 0x004fc600078208ff */
[----:B------:R-:W-:Y:S01]  /*21b0*/  @!PT LDS RZ, [RZ] ;  /* 0x00000000fffff984 */ /* 0x000fe20000000800 */
[----:B------:R-:W-:Y:S01]  /*21c0*/  @!PT LDS RZ, [RZ] ;  /* 0x00000000fffff984 */ /* 0x000fe20000000800 */
[----:B------:R-:W-:Y:S01]  /*21d0*/  @!PT LDS RZ, [RZ] ;  /* 0x00000000fffff984 */ /* 0x000fe20000000800 */
[----:B------:R1:W-:Y:S01]  /*21e0*/  @!P0 LDGSTS.E.BYPASS.LTC128B.128 [R251+0x1b100], [R4.64], !P2 ;  /* 0x1b10000004fb8fae */ /* 0x0003e2000d101d48 */
[----:B----4-:R-:W-:Y:S02]  /*21f0*/  @!P0 LEA.HI.X R9, R6, R2, R7, 0x1, P1 ;  /* 0x0000000206098211 */ /* 0x010fe400008f0c07 */
[----:B------:R-:W-:Y:S02]  /*2200*/  ISETP.NE.AND P2, PT, R13, RZ, PT ;  /* 0x000000ff0d00720c */ /* 0x000fe40003f45270 */
[----:B---3--:R-:W-:-:S04]  /*2210*/  @!P0 LEA R6, P1, R12, R0, 0x1 ;  /* 0x000000000c068211 */ /* 0x008fc800078208ff */
[----:B------:R-:W-:-:S07]  /*2220*/  @!P0 LEA.HI.X R7, R12, R2, R14, 0x1, P1 ;  /* 0x000000020c078211 */ /* 0x000fce00008f0c0e */
[----:B------:R2:W-:Y:S04]  /*2230*/  @!P0 LDGSTS.E.BYPASS.LTC128B.128 [R251+0x1f100], [R8.64], !P2 ;  /* 0x1f10000008fb8fae */ /* 0x0005e8000d101d48 */
[----:B------:R3:W-:Y:S01]  /*2240*/  @!P0 LDGSTS.E.BYPASS.LTC128B.128 [R251+0x23100], [R6.64], !P4 ;  /* 0x2310000006fb8fae */ /* 0x0007e2000e101d48 */
[----:B-1----:R-:W-:-:S04]  /*2250*/  @!P0 LEA R4, P1, R10, R0, 0x1 ;  /* 0x000000000a048211 */ /* 0x002fc800078208ff */
[----:B------:R-:W-:-:S05]  /*2260*/  @!P0 LEA.HI.X R5, R10, R2, R11, 0x1, P1 ;  /* 0x000000020a058211 */ /* 0x000fca00008f0c0b */
[----:B------:R2:W-:Y:S04]  /*2270*/  @!P0 LDGSTS.E.BYPASS.LTC128B.128 [R251+0x27100], [R4.64], !P3 ;  /* 0x2710000004fb8fae */ /* 0x0005e8000d901d48 */
[----:B------:R-:W0:Y:S01]  /*2280*/  LDGDEPBAR ;  /* 0x00000000000079af */ /* 0x000e220000000000 */
[----:B------:R-:W-:Y:S01]  /*2290*/  WARPSYNC 0xffffffff ;  /* 0xffffffff00007948 */ /* 0x000fe20003800000 */
[----:B---3--:R-:W-:Y:S02]  /*22a0*/  IADD3 R6, R154, -0x1, RZ ;  /* 0xffffffff9a067810 */ /* 0x008fe40007ffe0ff */
[----:B------:R-:W3:Y:S04]  /*22b0*/  LDL R10, [R1+0x30] ;  /* 0x00003000010a7983 */ /* 0x000ee80000100800 */
[----:B------:R-:W4:Y:S04]  /*22c0*/  LDL.64 R16, [R1+0x20] ;  /* 0x0000200001107983 */ /* 0x000f280000100a00 */
[----:B------:R-:W5:Y:S04]  /*22d0*/  LDL R153, [R1+0xc] ;  /* 0x00000c0001997983 */ /* 0x000f680000100800 */
[----:B--2---:R-:W2:Y:S04]  /*22e0*/  LDL R11, [R1+0x34] ;  /* 0x00003400010b7983 */ /* 0x004ea80000100800 */
[----:B------:R-:W2:Y:S04]  /*22f0*/  LDL.64 R12, [R1+0x28] ;  /* 0x00002800010c7983 */ /* 0x000ea80000100a00 */
[----:B------:R-:W1:Y:S01]  /*2300*/  S2R R18, SR_TID.X ;  /* 0x0000000000127919 */ /* 0x000e620000002100 */
[----:B------:R-:W-:-:S02]  /*2310*/  MOV R148, 0xffffffa0 ;  /* 0xffffffa000947802 */ /* 0x000fc40000000f00 */
[----:B------:R-:W-:-:S03]  /*2320*/  SHF.R.S32.HI R8, RZ, 0x1f, R6 ;  /* 0x0000001fff087819 */ /* 0x000fc60000011406 */
[----:B------:R-:W-:Y:S02]  /*2330*/  IMAD R148, R154, R148, 0x60 ;  /* 0x000000609a947424 */ /* 0x000fe400078e0294 */
[----:B------:R-:W-:Y:S02]  /*2340*/  IMAD R2, R8, c[0x0][0x1e0], RZ ;  /* 0x0000780008027a24 */ /* 0x000fe400078e02ff */
[----:B------:R-:W-:Y:S01]  /*2350*/  IMAD.WIDE.U32 R4, R6, c[0x0][0x1e0], RZ ;  /* 0x0000780006047a25 */ /* 0x000fe200078e00ff */
[----:B-1----:R-:W-:-:S04]  /*2360*/  SHF.R.S32.HI R14, RZ, 0x1f, R18 ;  /* 0x0000001fff0e7819 */ /* 0x002fc80000011412 */
[----:B------:R-:W-:-:S04]  /*2370*/  LEA.HI R14, R14, R18, RZ, 0x3 ;  /* 0x000000120e0e7211 */ /* 0x000fc800078f18ff */
[----:B------:R-:W-:Y:S01]  /*2380*/  SHF.R.S32.HI R14, RZ, 0x3, R14 ;  /* 0x00000003ff0e7819 */ /* 0x000fe2000001140e */
[----:B------:R-:W-:-:S03]  /*2390*/  IMAD R2, R6, c[0x0][0x1e4], R2 ;  /* 0x0000790006027a24 */ /* 0x000fc600078e0202 */
[----:B------:R-:W-:-:S04]  /*23a0*/  IADD3 R0, R148, c[0x0][0x1d0], -R14 ;  /* 0x0000740094007a10 */ /* 0x000fc80007ffe80e */
[----:B------:R-:W-:Y:S02]  /*23b0*/  ISETP.GE.AND P0, PT, R0, 0x1, PT ;  /* 0x000000010000780c */ /* 0x000fe40003f06270 */
[----:B------:R-:W-:-:S05]  /*23c0*/  IADD3 R2, R5, R2, RZ ;  /* 0x0000000205027210 */ /* 0x000fca0007ffe0ff */
[----:B------:R-:W-:Y:S02]  /*23d0*/  IMAD R3, R2, 0x60, RZ ;  /* 0x0000006002037824 */ /* 0x000fe400078e02ff */
[----:B------:R-:W-:Y:S01]  /*23e0*/  IMAD.MOV.U32 R149, RZ, RZ, c[0x0][0x1e0] ;  /* 0x00007800ff957624 */ /* 0x000fe200078e00ff */
[----:B------:R-:W-:Y:S01]  /*23f0*/  MOV R152, c[0x0][0x1e4] ;  /* 0x0000790000987a02 */ /* 0x000fe20000000f00 */
[----:B------:R-:W-:Y:S01]  /*2400*/  IMAD.MOV.U32 R21, RZ, RZ, 0x6 ;  /* 0x00000006ff157424 */ /* 0x000fe200078e00ff */
[----:B------:R-:W-:-:S04]  /*2410*/  MOV R22, c[0x0][0x208] ;  /* 0x0000820000167a02 */ /* 0x000fc80000000f00 */
[C---:B------:R-:W-:Y:S02]  /*2420*/  SHF.L.U64.HI R21, R22.reuse, R21, c[0x0][0x20c] ;  /* 0x0000830016157619 */ /* 0x040fe40000010215 */
[----:B------:R-:W-:Y:S01]  /*2430*/  SHF.L.U32 R22, R22, 0x6, RZ ;  /* 0x0000000616167819 */ /* 0x000fe200000006ff */
[----:B------:R-:W-:Y:S01]  /*2440*/  BAR.SYNC.DEFER_BLOCKING 0x0 ;  /* 0x0000000000007b1d */ /* 0x000fe20000010000 */
[----:B------:R-:W-:Y:S02]  /*2450*/  LOP3.LUT P3, RZ, R20, 0x4, RZ, 0xc0, !PT ;  /* 0x0000000414ff7812 */ /* 0x000fe4000786c0ff */
[----:B---3--:R-:W-:Y:S02]  /*2460*/  MOV R151, R10 ;  /* 0x0000000a00977202 */ /* 0x008fe40000000f00 */
[----:B----4-:R-:W-:-:S05]  /*2470*/  MOV R150, R16 ;  /* 0x0000001000967202 */ /* 0x010fca0000000f00 */
[----:B------:R-:W-:Y:S01]  /*2480*/  IMAD.WIDE.U32 R4, R4, 0x60, R150 ;  /* 0x0000006004047825 */ /* 0x000fe200078e0096 */
[C---:B-----5:R-:W-:Y:S02]  /*2490*/  LOP3.LUT P4, RZ, R153.reuse, 0x2, RZ, 0xc0, !PT ;  /* 0x0000000299ff7812 */ /* 0x060fe4000788c0ff */
[----:B------:R-:W-:Y:S02]  /*24a0*/  LOP3.LUT P2, RZ, R153, 0x1, RZ, 0xc0, !PT ;  /* 0x0000000199ff7812 */ /* 0x000fe4000784c0ff */
[----:B------:R-:W-:Y:S02]  /*24b0*/  @P0 LEA R2, P1, R4, c[0x0][0x1c8], 0x1 ;  /* 0x0000720004020a11 */ /* 0x000fe400078208ff */
[----:B------:R-:W-:-:S04]  /*24c0*/  IADD3 R5, R5, R3, RZ ;  /* 0x0000000305057210 */ /* 0x000fc80007ffe0ff */
[----:B------:R-:W-:Y:S02]  /*24d0*/  @P0 LEA.HI.X R3, R4, c[0x0][0x1cc], R5, 0x1, P1 ;  /* 0x0000730004030a11 */ /* 0x000fe400008f0c05 */
[----:B------:R-:W-:-:S03]  /*24e0*/  ISETP.GE.AND P1, PT, R0, 0x21, PT ;  /* 0x000000210000780c */ /* 0x000fc60003f26270 */
[----:B------:R-:W-:Y:S01]  /*24f0*/  @!PT LDS RZ, [RZ] ;  /* 0x00000000fffff984 */ /* 0x000fe20000000800 */
[----:B------:R-:W-:Y:S01]  /*2500*/  @!PT LDS RZ, [RZ] ;  /* 0x00000000fffff984 */ /* 0x000fe20000000800 */
[----:B------:R-:W-:Y:S01]  /*2510*/  @!PT LDS RZ, [RZ] ;  /* 0x00000000fffff984 */ /* 0x000fe20000000800 */
[----:B------:R1:W-:Y:S04]  /*2520*/  @P0 LDGSTS.E.BYPASS.LTC128B.128 [R251+0xc100], [R2.64], !P4 ;  /* 0x0c10000002fb0fae */ /* 0x0003e8000e101d48 */
[----:B------:R1:W-:Y:S04]  /*2530*/  @P0 LDGSTS.E.BYPASS.LTC128B.128 [R251+0xf100], [R2.64+0x80], !P2 ;  /* 0x0f10008002fb0fae */ /* 0x0003e8000d101d48 */
[----:B------:R1:W-:Y:S04]  /*2540*/  @P0 LDGSTS.E.BYPASS.LTC128B.128 [R251+0x12100], [R2.64+0x100], !P6 ;  /* 0x1210010002fb0fae */ /* 0x0003e8000f101d48 */
[----:B------:R1:W-:Y:S01]  /*2550*/  @P0 LDGSTS.E.BYPASS.LTC128B.128 [R251+0x15100], [R2.64+0x180], !P5 ;  /* 0x1510018002fb0fae */ /* 0x0003e2000e901d48 */
[----:B------:R-:W-:-:S02]  /*2560*/  IMAD R10, R8, c[0x0][0x208], RZ ;  /* 0x00008200080a7a24 */ /* 0x000fc400078e02ff */
[----:B------:R-:W-:-:S04]  /*2570*/  IMAD.WIDE.U32 R8, R6, c[0x0][0x208], RZ ;  /* 0x0000820006087a25 */ /* 0x000fc800078e00ff */
[----:B------:R-:W-:Y:S01]  /*2580*/  IMAD R10, R6, c[0x0][0x20c], R10 ;  /* 0x00008300060a7a24 */ /* 0x000fe200078e020a */
[----:B--2---:R-:W-:Y:S02]  /*2590*/  MOV R6, R12 ;  /* 0x0000000c00067202 */ /* 0x004fe40000000f00 */
[----:B-1----:R-:W-:-:S04]  /*25a0*/  @P1 LEA R3, P0, R149, R4, 0x5 ;  /* 0x0000000495031211 */ /* 0x002fc800078028ff */
[----:B------:R-:W-:Y:S02]  /*25b0*/  @P1 LEA.HI.X R7, R149, R5, R152, 0x5, P0 ;  /* 0x0000000595071211 */ /* 0x000fe400000f2c98 */
[----:B------:R-:W-:-:S04]  /*25c0*/  @P1 LEA R2, P0, R3, c[0x0][0x1c8], 0x1 ;  /* 0x0000720003021a11 */ /* 0x000fc800078008ff */
[----:B------:R-:W-:Y:S02]  /*25d0*/  @P1 LEA.HI.X R3, R3, c[0x0][0x1cc], R7, 0x1, P0 ;  /* 0x0000730003031a11 */ /* 0x000fe400000f0c07 */
[----:B------:R-:W-:Y:S01]  /*25e0*/  ISETP.GE.AND P0, PT, R0, 0x41, PT ;  /* 0x000000410000780c */ /* 0x000fe20003f06270 */
[----:B------:R-:W-:Y:S01]  /*25f0*/  IMAD.IADD R9, R9, 0x1, R10 ;  /* 0x0000000109097824 */ /* 0x000fe200078e020a */
[----:B------:R-:W-:Y:S01]  /*2600*/  MOV R7, R11 ;  /* 0x0000000b00077202 */ /* 0x000fe20000000f00 */
[----:B------:R-:W-:Y:S01]  /*2610*/  IMAD.WIDE.U32 R10, R149, 0x40, RZ ;  /* 0x00000040950a7825 */ /* 0x000fe200078e00ff */
[----:B------:R1:W-:Y:S04]  /*2620*/  @P1 LDGSTS.E.BYPASS.LTC128B.128 [R251+0xd100], [R2.64], !P4 ;  /* 0x0d10000002fb1fae */ /* 0x0003e8000e101d48 */
[----:B------:R1:W-:Y:S01]  /*2630*/  @P1 LDGSTS.E.BYPASS.LTC128B.128 [R251+0x10100], [R2.64+0x80], !P2 ;  /* 0x1010008002fb1fae */ /* 0x0003e2000d101d48 */
[----:B------:R-:W-:-:S03]  /*2640*/  IMAD.WIDE.U32 R6, R8, 0x60, R6 ;  /* 0x0000006008067825 */ /* 0x000fc600078e0006 */
[----:B------:R1:W-:Y:S04]  /*2650*/  @P1 LDGSTS.E.BYPASS.LTC128B.128 [R251+0x13100], [R2.64+0x100], !P6 ;  /* 0x1310010002fb1fae */ /* 0x0003e8000f101d48 */
[----:B------:R1:W-:Y:S01]  /*2660*/  @P1 LDGSTS.E.BYPASS.LTC128B.128 [R251+0x16100], [R2.64+0x180], !P5 ;  /* 0x1610018002fb1fae */ /* 0x0003e2000e901d48 */
[----:B------:R-:W-:Y:S02]  /*2670*/  @P0 IADD3 R8, P1, R4, R10, RZ ;  /* 0x0000000a04080210 */ /* 0x000fe40007f3e0ff */
[----:B-1----:R-:W-:Y:S01]  /*2680*/  SHF.L.U32 R2, R152, 0x6, RZ ;  /* 0x0000000698027819 */ /* 0x002fe200000006ff */
[----:B------:R-:W-:-:S03]  /*2690*/  IMAD R3, R9, 0x60, RZ ;  /* 0x0000006009037824 */ /* 0x000fc600078e02ff */
[----:B------:R-:W-:Y:S02]  /*26a0*/  @P0 IADD3.X R5, R5, R11, R2, P1, !PT ;  /* 0x0000000b05050210 */ /* 0x000fe40000ffe402 */
[----:B------:R-:W-:Y:S02]  /*26b0*/  LEA R2, P1, R6, c[0x0][0x1f8], 0x1 ;  /* 0x00007e0006027a11 */ /* 0x000fe400078208ff */
[----:B------:R-:W-:-:S04]  /*26c0*/  IADD3 R3, R7, R3, RZ ;  /* 0x0000000307037210 */ /* 0x000fc80007ffe0ff */
[----:B------:R-:W-:Y:S02]  /*26d0*/  LEA.HI.X R3, R6, c[0x0][0x1fc], R3, 0x1, P1 ;  /* 0x00007f0006037a11 */ /* 0x000fe400008f0c03 */
[----:B------:R-:W-:-:S04]  /*26e0*/  @P0 LEA R4, P1, R8, c[0x0][0x1c8], 0x1 ;  /* 0x0000720008040a11 */ /* 0x000fc800078208ff */
[----:B------:R-:W-:-:S05]  /*26f0*/  @P0 LEA.HI.X R5, R8, c[0x0][0x1cc], R5, 0x1, P1 ;  /* 0x0000730008050a11 */ /* 0x000fca00008f0c05 */
[----:B------:R1:W-:Y:S04]  /*2700*/  @P0 LDGSTS.E.BYPASS.LTC128B.128 [R251+0xe100], [R4.64], !P4 ;  /* 0x0e10000004fb0fae */ /* 0x0003e8000e101d48 */
[----:B------:R1:W-:Y:S04]  /*2710*/  @P0 LDGSTS.E.BYPASS.LTC128B.128 [R251+0x11100], [R4.64+0x80], !P2 ;  /* 0x1110008004fb0fae */ /* 0x0003e8000d101d48 */
[----:B------:R1:W-:Y:S04]  /*2720*/  @P0 LDGSTS.E.BYPASS.LTC128B.128 [R251+0x14100], [R4.64+0x100], !P6 ;  /* 0x1410010004fb0fae */ /* 0x0003e8000f101d48 */
[----:B------:R1:W-:Y:S04]  /*2730*/  @P0 LDGSTS.E.BYPASS.LTC128B.128 [R251+0x17100], [R4.64+0x180], !P5 ;  /* 0x1710018004fb0fae */ /* 0x0003e8000e901d48 */
[----:B------:R-:W0:Y:S01]  /*2740*/  LDGDEPBAR ;  /* 0x00000000000079af */ /* 0x000e220000000000 */
[----:B------:R-:W-:-:S04]  /*2750*/  IADD3 R18, P1, P0, R22, 0x80, R2 ;  /* 0x0000008016127810 */ /* 0x000fc8000783e002 */
[----:B------:R-:W-:Y:S02]  /*2760*/  IADD3.X R19, R21, RZ, R3, P1, P0 ;  /* 0x000000ff15137210 */ /* 0x000fe40000fe0403 */
[----:B------:R-:W-:-:S04]  /*2770*/  IADD3 R16, P1, P0, R22, 0x100, R2 ;  /* 0x0000010016107810 */ /* 0x000fc8000783e002 */
[----:B------:R-:W-:Y:S02]  /*2780*/  IADD3.X R17, R21, RZ, R3, P1, P0 ;  /* 0x000000ff15117210 */ /* 0x000fe40000fe0403 */
[----:B------:R-:W-:Y:S01]  /*2790*/  IADD3 R10, P1, P0, R22, 0x180, R2 ;  /* 0x00000180160a7810 */ /* 0x000fe2000783e002 */
[----:B------:R-:W-:-:S04]  /*27a0*/  DEPBAR.LE SB0, 0x1 ;  /* 0x000080400000791a */ /* 0x000fc80000000000 */
[----:B------:R-:W-:-:S04]  /*27b0*/  DEPBAR.LE SB0, 0x0 ;  /* 0x000080000000791a */ /* 0x000fc80000000000 */
[----:B------:R-:W-:Y:S01]  /*27c0*/  BAR.SYNC.DEFER_BLOCKING 0x0 ;  /* 0x0000000000007b1d */ /* 0x000fe20000010000 */
[----:B-1----:R-:W-:Y:S02]  /*27d0*/  LOP3.LUT R4, R20, 0x1, RZ, 0xc0, !PT ;  /* 0x0000000114047812 */ /* 0x002fe400078ec0ff */
[----:B------:R-:W-:Y:S02]  /*27e0*/  IADD3.X R11, R21, RZ, R3, P1, P0 ;  /* 0x000000ff150b7210 */ /* 0x000fe40000fe0403 */
[----:B------:R-:W-:-:S04]  /*27f0*/  ISETP.NE.U32.AND P1, PT, R4, 0x1, PT ;  /* 0x000000010400780c */ /* 0x000fc80003f25070 */
[----:B------:R-:W-:Y:S02]  /*2800*/  ISETP.LT.OR P0, PT, R0, 0x1, P1 ;  /* 0x000000010000780c */ /* 0x000fe40000f01670 */
[----:B------:R-:W-:Y:S01]  /*2810*/  LOP3.LUT P4, RZ, R20, 0x2, RZ, 0xc0, !PT ;  /* 0x0000000214ff7812 */ /* 0x000fe2000788c0ff */
[----:B------:R-:W-:Y:S04]  /*2820*/  LDSM.16.M88.4 R4, [R223] ;  /* 0x00000000df04783b */ /* 0x000fe80000000200 */
[----:B------:R-:W1:Y:S04]  /*2830*/  LDSM.16.M88.4 R28, [R216] ;  /* 0x00000000d81c783b */ /* 0x000e680000000200 */
[----:B------:R-:W2:Y:S04]  /*2840*/  LDSM.16.M88.4 R24, [R216+0x800] ;  /* 0x00080000d818783b */ /* 0x000ea80000000200 */
[----:B------:R-:W3:Y:S04]  /*2850*/  LDSM.16.M88.4 R40, [R216+0x1000] ;  /* 0x00100000d828783b */ /* 0x000ee80000000200 */
[----:B------:R-:W4:Y:S04]  /*2860*/  LDSM.16.M88.4 R44, [R216+0x1800] ;  /* 0x00180000d82c783b */ /* 0x000f280000000200 */
[----:B------:R-:W5:Y:S04]  /*2870*/  LDSM.16.M88.4 R48, [R216+0x2000] ;  /* 0x00200000d830783b */ /* 0x000f680000000200 */
[----:B------:R-:W-:Y:S04]  /*2880*/  LDSM.16.M88.4 R60, [R216+0x2800] ;  /* 0x00280000d83c783b */ /* 0x000fe80000000200 */
[----:B------:R-:W-:Y:S04]  /*2890*/  LDSM.16.M88.4 R12, [R224] ;  /* 0x00000000e00c783b */ /* 0x000fe80000000200 */
[----:B------:R-:W-:Y:S04]  /*28a0*/  LDSM.16.M88.4 R52, [R227] ;  /* 0x00000000e334783b */ /* 0x000fe80000000200 */
[----:B------:R-:W1:Y:S04]  /*28b0*/  LDSM.16.M88.4 R64, [R250] ;  /* 0x00000000fa40783b */ /* 0x000e680000000200 */
[----:B------:R-:W-:Y:S04]  /*28c0*/  LDSM.16.M88.4 R76, [R249] ;  /* 0x00000000f94c783b */ /* 0x000fe80000000200 */
[----:B------:R-:W1:Y:S04]  /*28d0*/  LDSM.16.M88.4 R92, [R248] ;  /* 0x00000000f85c783b */ /* 0x000e680000000200 */
[----:B------:R-:W-:Y:S04]  /*28e0*/  LDSM.16.M88.4 R96, [R247] ;  /* 0x00000000f760783b */ /* 0x000fe80000000200 */
[----:B------:R-:W1:Y:S04]  /*28f0*/  LDSM.16.M88.4 R104, [R246] ;  /* 0x00000000f668783b */ /* 0x000e680000000200 */
[----:B------:R-:W-:Y:S01]  /*2900*/  @!PT LDS RZ, [RZ] ;  /* 0x00000000fffff984 */ /* 0x000fe20000000800 */
[----:B------:R-:W-:Y:S01]  /*2910*/  @!PT LDS RZ, [RZ] ;  /* 0x00000000fffff984 */ /* 0x000fe20000000800 */
[----:B------:R-:W-:Y:S01]  /*2920*/  @!PT LDS RZ, [RZ] ;  /* 0x00000000fffff984 */ /* 0x000fe20000000800 */
[----:B------:R1:W-:Y:S01]  /*2930*/  LDGSTS.E.BYPASS.LTC128B.128 [R251+0x100], [R2.64], !P0 ;  /* 0x0010000002fb7fae */ /* 0x0003e2000c101d48 */
[----:B------:R-:W-:-:S02]  /*2940*/  ISETP.LT.OR P0, PT, R0, 0x1, !P4 ;  /* 0x000000010000780c */ /* 0x000fc40006701670 */
[----:B------:R-:W-:-:S11]  /*2950*/  LOP3.LUT P2, RZ, R20, 0x8, RZ, 0xc0, !PT ;  /* 0x0000000814ff7812 */ /* 0x000fd6000784c0ff */
[----:B------:R1:W-:Y:S01]  /*2960*/  LDGSTS.E.BYPASS.LTC128B.128 [R251+0x3100], [R2.64+0x80], !P0 ;  /* 0x0310008002fb7fae */ /* 0x0003e2000c101d48 */
[----:B------:R-:W-:-:S13]  /*2970*/  ISETP.LT.OR P0, PT, R0, 0x1, !P3 ;  /* 0x000000010000780c */ /* 0x000fda0005f01670 */
[----:B------:R1:W-:Y:S01]  /*2980*/  LDGSTS.E.BYPASS.LTC128B.128 [R251+0x6100], [R2.64+0x100], !P0 ;  /* 0x0610010002fb7fae */ /* 0x0003e2000c101d48 */
[----:B------:R-:W-:-:S13]  /*2990*/  ISETP.LT.OR P0, PT, R0, 0x1, !P2 ;  /* 0x000000010000780c */ /* 0x000fda0005701670 */
[----:B------:R1:W-:Y:S01]  /*29a0*/  LDGSTS.E.BYPASS.LTC128B.128 [R251+0x9100], [R2.64+0x180], !P0 ;  /* 0x0910018002fb7fae */ /* 0x0003e2000c101d48 */
[----:B------:R-:W-:-:S04]  /*29b0*/  IADD3 R8, P0, R22, R2, RZ ;  /* 0x0000000216087210 */ /* 0x000fc80007f1e0ff */
[----:B------:R-:W-:Y:S02]  /*29c0*/  IADD3.X R9, R21, R3, RZ, P0, !PT ;  /* 0x0000000315097210 */ /* 0x000fe400007fe4ff */
[----:B-1----:R-:W-:-:S04]  /*29d0*/  IADD3 R2, P0, R8, R22, RZ ;  /* 0x0000001608027210 */ /* 0x002fc80007f1e0ff */
[----:B------:R-:W-:Y:S02]  /*29e0*/  IADD3.X R3, R9, R21, RZ, P0, !PT ;  /* 0x0000001509037210 */ /* 0x000fe400007fe4ff */
[----:B------:R-:W-:-:S13]  /*29f0*/  ISETP.LT.OR P0, PT, R0, 0x21, P1 ;  /* 0x000000210000780c */ /* 0x000fda0000f01670 */
[----:B------:R4:W-:Y:S01]  /*2a00*/  LDGSTS.E.BYPASS.LTC128B.128 [R251+0x1100], [R8.64], !P0 ;  /* 0x0110000008fb7fae */ /* 0x0009e2000c101d48 */
[----:B------:R-:W-:-:S13]  /*2a10*/  ISETP.LT.OR P0, PT, R0, 0x21, !P4 ;  /* 0x000000210000780c */ /* 0x000fda0006701670 */
[----:B------:R1:W-:Y:S01]  /*2a20*/  LDGSTS.E.BYPASS.LTC128B.128 [R251+0x4100], [R18.64], !P0 ;  /* 0x0410000012fb7fae */ /* 0x0003e2000c101d48 */
[----:B------:R-:W-:-:S13]  /*2a30*/  ISETP.LT.OR P0, PT, R0, 0x21, !P3 ;  /* 0x000000210000780c */ /* 0x000fda0005f01670 */
[----:B------:R1:W-:Y:S01]  /*2a40*/  LDGSTS.E.BYPASS.LTC128B.128 [R251+0x7100], [R16.64], !P0 ;  /* 0x0710000010fb7fae */ /* 0x0003e2000c101d48 */
[----:B------:R-:W-:-:S13]  /*2a50*/  ISETP.LT.OR P0, PT, R0, 0x21, !P2 ;  /* 0x000000210000780c */ /* 0x000fda0005701670 */
[----:B------:R4:W-:Y:S01]  /*2a60*/  LDGSTS.E.BYPASS.LTC128B.128 [R251+0xa100], [R10.64], !P0 ;  /* 0x0a1000000afb7fae */ /* 0x0009e2000c101d48 */
[C---:B------:R-:W-:Y:S01]  /*2a70*/  ISETP.LT.OR P0, PT, R0.reuse, 0x41, P1 ;  /* 0x000000410000780c */ /* 0x040fe20000f01670 */
[C---:B------:R-:W-:Y:S08]  /*2a80*/  HMMA.16816.F32.BF16 R36, R4.reuse, R28, RZ ;  /* 0x0000001c0424723c */ /* 0x040ff000000418ff */
[----:B------:R-:W-:Y:S04]  /*2a90*/  HMMA.16816.F32.BF16 R32, R4, R30, RZ ;  /* 0x0000001e0420723c */ /* 0x000fe800000418ff */
[----:B------:R1:W-:Y:S01]  /*2aa0*/  LDGSTS.E.BYPASS.LTC128B.128 [R251+0x2100], [R2.64], !P0 ;  /* 0x0210000002fb7fae */ /* 0x0003e2000c101d48 */
[----:B------:R-:W-:-:S03]  /*2ab0*/  ISETP.LT.OR P0, PT, R0, 0x41, !P4 ;  /* 0x000000410000780c */ /* 0x000fc60006701670 */
[C---:B--2---:R-:W-:Y:S08]  /*2ac0*/  HMMA.16816.F32.BF16 R28, R4.reuse, R24, RZ ;  /* 0x00000018041c723c */ /* 0x044ff000000418ff */
[C---:B------:R-:W-:Y:S08]  /*2ad0*/  HMMA.16816.F32.BF16 R24, R4.reuse, R26, RZ ;  /* 0x0000001a0418723c */ /* 0x040ff000000418ff */
[C---:B---3--:R-:W-:Y:S01]  /*2ae0*/  HMMA.16816.F32.BF16 R20, R4.reuse, R40, RZ ;  /* 0x000000280414723c */ /* 0x048fe200000418ff */
[----:B------:R2:W-:Y:S07]  /*2af0*/  LDGSTS.E.BYPASS.LTC128B.128 [R251+0x5100], [R2.64+0x80], !P0 ;  /* 0x0510008002fb7fae */ /* 0x0005ee000c101d48 */
[C---:B-1----:R-:W-:Y:S08]  /*2b00*/  HMMA.16816.F32.BF16 R16, R4.reuse, R42, RZ ;  /* 0x0000002a0410723c */ /* 0x042ff000000418ff */
[C---:B----4-:R-:W-:Y:S08]  /*2b10*/  HMMA.16816.F32.BF16 R8, R4.reuse, R44, RZ ;  /* 0x0000002c0408723c */ /* 0x050ff000000418ff */
[----:B------:R-:W-:Y:S01]  /*2b20*/  HMMA.16816.F32.BF16 R40, R4, R46, RZ ;  /* 0x0000002e0428723c */ /* 0x000fe200000418ff */
[----:B------:R-:W-:-:S02]  /*2b30*/  ISETP.LT.OR P1, PT, R0, 0x41, !P3 ;  /* 0x000000410000780c */ /* 0x000fc40005f21670 */
[----:B------:R-:W-:-:S05]  /*2b40*/  ISETP.LT.OR P0, PT, R0, 0x41, !P2 ;  /* 0x000000410000780c */ /* 0x000fca0005701670 */
[C---:B-----5:R-:W-:Y:S06]  /*2b50*/  HMMA.16816.F32.BF16 R56, R4.reuse, R48, RZ ;  /* 0x000000300438723c */ /* 0x060fec00000418ff */
[----:B------:R2:W-:Y:S02]  /*2b60*/  LDGSTS.E.BYPASS.LTC128B.128 [R251+0x8100], [R2.64+0x100], !P1 ;  /* 0x0810010002fb7fae */ /* 0x0005e4000c901d48 */
[----:B------:R-:W-:Y:S02]  /*2b70*/  HMMA.16816.F32.BF16 R84, R4, R50, RZ ;  /* 0x000000320454723c */ /* 0x000fe400000418ff */
[----:B------:R2:W-:Y:S04]  /*2b80*/  LDGSTS.E.BYPASS.LTC128B.128 [R251+0xb100], [R2.64+0x180], !P0 ;  /* 0x0b10018002fb7fae */ /* 0x0005e8000c101d48 */
[----:B------:R-:W-:Y:S02]  /*2b90*/  LDSM.16.M88.4 R44, [R222] ;  /* 0x00000000de2c783b */ /* 0x000fe40000000200 */
[C---:B------:R-:W-:Y:S02]  /*2ba0*/  HMMA.16816.F32.BF16 R68, R12.reuse, R64, R28 ;  /* 0x000000400c44723c */ /* 0x040fe4000004181c */
[----:B------:R-:W-:Y:S04]  /*2bb0*/  LDSM.16.M88.4 R28, [R222+0x2000] ;  /* 0x00200000de1c783b */ /* 0x000fe80000000200 */
[----:B------:R-:W-:Y:S02]  /*2bc0*/  LDSM.16.M88.4 R100, [R222+0x2800] ;  /* 0x00280000de64783b */ /* 0x000fe40000000200 */
[C---:B------:R-:W-:Y:S02]  /*2bd0*/  HMMA.16816.F32.BF16 R64, R12.reuse, R66, R24 ;  /* 0x000000420c40723c */ /* 0x040fe40000041818 */
[----:B------:R-:W-:Y:S04]  /*2be0*/  LDSM.16.M88.4 R108, [R219+0x1000] ;  /* 0x00100000db6c783b */ /* 0x000fe80000000200 */
[----:B------:R-:W-:Y:S02]  /*2bf0*/  LDSM.16.M88.4 R116, [R219+0x1800] ;  /* 0x00180000db74783b */ /* 0x000fe40000000200 */
[C---:B------:R-:W-:Y:S02]  /*2c00*/  HMMA.16816.F32.BF16 R48, R12.reuse, R92, R8 ;  /* 0x0000005c0c30723c */ /* 0x040fe40000041808 */
[----:B------:R-:W1:Y:S04]  /*2c10*/  LDSM.16.M88.4 R8, [R226] ;  /* 0x00000000e208783b */ /* 0x000e680000000200 */
[----:B------:R-:W-:Y:S02]  /*2c20*/  LDSM.16.M88.4 R112, [R216+0x3800] ;  /* 0x00380000d870783b */ /* 0x000fe40000000200 */
[C---:B------:R-:W-:Y:S02]  /*2c30*/  HMMA.16816.F32.BF16 R24, R12.reuse, R94, R40 ;  /* 0x0000005e0c18723c */ /* 0x040fe40000041828 */
[----:B------:R-:W3:Y:S04]  /*2c40*/  LDSM.16.M88.4 R40, [R222+0x800] ;  /* 0x00080000de28783b */ /* 0x000ee80000000200 */
[----:B------:R-:W-:Y:S02]  /*2c50*/  LDSM.16.M88.4 R120, [R216+0x4000] ;  /* 0x00400000d878783b */ /* 0x000fe40000000200 */
[C---:B------:R-:W-:Y:S02]  /*2c60*/  HMMA.16816.F32.BF16 R80, R12.reuse, R52, R36 ;  /* 0x000000340c50723c */ /* 0x040fe40000041824 */
[----:B------:R-:W4:Y:S04]  /*2c70*/  LDSM.16.M88.4 R36, [R222+0x1000] ;  /* 0x00100000de24783b */ /* 0x000f280000000200 */
[----:B------:R-:W-:Y:S02]  /*2c80*/  LDSM.16.M88.4 R132, [R219+0x6800] ;  /* 0x00680000db84783b */ /* 0x000fe40000000200 */
[----:B------:R-:W-:Y:S02]  /*2c90*/  HMMA.16816.F32.BF16 R72, R12, R54, R32 ;  /* 0x000000360c48723c */ /* 0x000fe40000041820 */
[----:B------:R-:W5:Y:S04]  /*2ca0*/  LDSM.16.M88.4 R32, [R222+0x1800] ;  /* 0x00180000de20783b */ /* 0x000f680000000200 */
[----:B------:R-:W-:Y:S02]  /*2cb0*/  LDSM.16.M88.4 R140, [R233] ;  /* 0x00000000e98c783b */ /* 0x000fe40000000200 */
[C---:B------:R-:W-:Y:S02]  /*2cc0*/  HMMA.16816.F32.BF16 R88, R4.reuse, R60, RZ ;  /* 0x0000003c0458723c */ /* 0x040fe400000418ff */
[----:B------:R-:W-:Y:S04]  /*2cd0*/  LDSM.16.M88.4 R144, [R222+0x9000] ;  /* 0x00900000de90783b */ /* 0x000fe80000000200 */
[----:B------:R-:W-:Y:S02]  /*2ce0*/  LDSM.16.M88.4 R128, [R232] ;  /* 0x00000000e880783b */ /* 0x000fe40000000200 */
[----:B------:R-:W-:Y:S02]  /*2cf0*/  HMMA.16816.F32.BF16 R4, R4, R62, RZ ;  /* 0x0000003e0404723c */ /* 0x000fe400000418ff */
[----:B------:R-:W-:Y:S04]  /*2d00*/  LDSM.16.M88.4 R136, [R219+0x9000] ;  /* 0x00900000db88783b */ /* 0x000fe80000000200 */
[----:B------:R-:W0:Y:S02]  /*2d10*/  LDGDEPBAR ;  /* 0x00000000000079af */ /* 0x000e240000000000 */
[C---:B------:R-:W-:Y:S08]  /*2d20*/  HMMA.16816.F32.BF16 R52, R12.reuse, R78, R16 ;  /* 0x0000004e0c34723c */ /* 0x040ff00000041810 */
[C---:B------:R-:W-:Y:S08]  /*2d30*/  HMMA.16816.F32.BF16 R60, R12.reuse, R76, R20 ;  /* 0x0000004c0c3c723c */ /* 0x040ff00000041814 */
[C---:B------:R-:W-:Y:S08]  /*2d40*/  HMMA.16816.F32.BF16 R92, R12.reuse, R104, R88 ;  /* 0x000000680c5c723c */ /* 0x040ff00000041858 */
[C---:B------:R-:W-:Y:S08]  /*2d50*/  HMMA.16816.F32.BF16 R20, R12.reuse, R96, R56 ;  /* 0x000000600c14723c */ /* 0x040ff00000041838 */
[C---:B------:R-:W-:Y:S01]  /*2d60*/  HMMA.16816.F32.BF16 R16, R12.reuse, R98, R84 ;  /* 0x000000620c10723c */ /* 0x040fe20000041854 */
[----:B------:R-:W-:Y:S07]  /*2d70*/  LDSM.16.M88.4 R96, [R219] ;  /* 0x00000000db60783b */ /* 0x000fee0000000200 */
[----:B------:R-:W-:Y:S01]  /*2d80*/  HMMA.16816.F32.BF16 R88, R12, R106, R4 ;  /* 0x0000006a0c58723c */ /* 0x000fe20000041804 */
[----:B------:R-:W-:Y:S04]  /*2d90*/  LDSM.16.M88.4 R4, [R225] ;  /* 0x00000000e104783b */ /* 0x000fe80000000200 */
[----:B------:R-:W2:Y:S03]  /*2da0*/  LDSM.16.M88.4 R104, [R219+0x800] ;  /* 0x00080000db68783b */ /* 0x000ea60000000200 */
[C---:B-1----:R-:W-:Y:S08]  /*2db0*/  HMMA.16816.F32.BF16 R84, R8.reuse, R44, R80 ;  /* 0x0000002c0854723c */ /* 0x042ff00000041850 */
[C---:B------:R-:W-:Y:S08]  /*2dc0*/  HMMA.16816.F32.BF16 R80, R8.reuse, R46, R72 ;  /* 0x0000002e0850723c */ /* 0x040ff00000041848 */
[C---:B---3--:R-:W-:Y:S08]  /*2dd0*/  HMMA.16816.F32.BF16 R12, R8.reuse, R42, R64 ;  /* 0x0000002a080c723c */ /* 0x048ff00000041840 */
[C---:B----4-:R-:W-:Y:S01]  /*2de0*/  HMMA.16816.F32.BF16 R72, R8.reuse, R38, R52 ;  /* 0x000000260848723c */ /* 0x050fe20000041834 */
[----:B------:R-:W1:Y:S07]  /*2df0*/  LDSM.16.M88.4 R52, [R219+0x2000] ;  /* 0x00200000db34783b */ /* 0x000e6e0000000200 */
[C---:B-----5:R-:W-:Y:S01]  /*2e00*/  HMMA.16816.F32.BF16 R64, R8.reuse, R32, R48 ;  /* 0x000000200840723c */ /* 0x060fe20000041830 */
[----:B------:R-:W3:Y:S07]  /*2e10*/  LDSM.16.M88.4 R48, [R219+0x2800] ;  /* 0x00280000db30783b */ /* 0x000eee0000000200 */
[C---:B------:R-:W-:Y:S08]  /*2e20*/  HMMA.16816.F32.BF16 R76, R8.reuse, R40, R68 ;  /* 0x00000028084c723c */ /* 0x040ff00000041844 */
[C---:B------:R-:W-:Y:S01]  /*2e30*/  HMMA.16816.F32.BF16 R68, R8.reuse, R36, R60 ;  /* 0x000000240844723c */ /* 0x040fe2000004183c */
[----:B------:R-:W-:Y:S07]  /*2e40*/  LDSM.16.M88.4 R36, [R216+0x3000] ;  /* 0x00300000d824783b */ /* 0x000fee0000000200 */
[C---:B------:R-:W-:Y:S08]  /*2e50*/  HMMA.16816.F32.BF16 R60, R8.reuse, R34, R24 ;  /* 0x00000022083c723c */ /* 0x040ff00000041818 */
[C---:B------:R-:W-:Y:S08]  /*2e60*/  HMMA.16816.F32.BF16 R56, R8.reuse, R28, R20 ;  /* 0x0000001c0838723c */ /* 0x040ff00000041814 */
[C---:B------:R-:W-:Y:S01]  /*2e70*/  HMMA.16816.F32.BF16 R44, R8.reuse, R30, R16 ;  /* 0x0000001e082c723c */ /* 0x040fe20000041810 */
[----:B------:R-:W4:Y:S07]  /*2e80*/  LDSM.16.M88.4 R16, [R223+0x4000] ;  /* 0x00400000df10783b */ /* 0x000f2e0000000200 */
[C---:B------:R-:W-:Y:S01]  /*2e90*/  HMMA.16816.F32.BF16 R40, R8.reuse, R100, R92 ;  /* 0x000000640828723c */ /* 0x040fe2000004185c */
[----:B------:R-:W-:Y:S07]  /*2ea0*/  LDSM.16.M88.4 R92, [R216+0x4800] ;  /* 0x00480000d85c783b */ /* 0x000fee0000000200 */
[----:B------:R-:W-:Y:S08]  /*2eb0*/  HMMA.16816.F32.BF16 R32, R8, R102, R88 ;  /* 0x000000660820723c */ /* 0x000ff00000041858 */
[C---:B--2---:R-:W-:Y:S08]  /*2ec0*/  HMMA.16816.F32.BF16 R12, R4.reuse, R106, R12 ;  /* 0x0000006a040c723c */ /* 0x044ff0000004180c */
[C---:B------:R-:W-:Y:S08]  /*2ed0*/  HMMA.16816.F32.BF16 R28, R4.reuse, R96, R84 ;  /* 0x00000060041c723c */ /* 0x040ff00000041854 */
[C---:B------:R-:W-:Y:S08]  /*2ee0*/  HMMA.16816.F32.BF16 R20, R4.reuse, R104, R76 ;  /* 0x000000680414723c */ /* 0x040ff0000004184c */
[C---:B------:R-:W-:Y:S08]  /*2ef0*/  HMMA.16816.F32.BF16 R24, R4.reuse, R98, R80 ;  /* 0x000000620418723c */ /* 0x040ff00000041850 */
[C---:B------:R-:W-:Y:S08]  /*2f00*/  HMMA.16816.F32.BF16 R8, R4.reuse, R108, R68 ;  /* 0x0000006c0408723c */ /* 0x040ff00000041844 */
[C---:B------:R-:W-:Y:S08]  /*2f10*/  HMMA.16816.F32.BF16 R72, R4.reuse, R110, R72 ;  /* 0x0000006e0448723c */ /* 0x040ff00000041848 */
[C---:B------:R-:W-:Y:S08]  /*2f20*/  HMMA.16816.F32.BF16 R84, R4.reuse, R116, R64 ;  /* 0x000000740454723c */ /* 0x040ff00000041840 */
[C---:B------:R-:W-:Y:S01]  /*2f30*/  HMMA.16816.F32.BF16 R76, R4.reuse, R118, R60 ;  /* 0x00000076044c723c */ /* 0x040fe2000004183c */
[----:B------:R-:W2:Y:S04]  /*2f40*/  LDSM.16.M88.4 R116, [R216+0x5000] ;  /* 0x00500000d874783b */ /* 0x000ea80000000200 */
[----:B------:R-:W5:Y:S03]  /*2f50*/  LDSM.16.M88.4 R60, [R216+0x5800] ;  /* 0x00580000d83c783b */ /* 0x000f660000000200 */
[C---:B-1----:R-:W-:Y:S01]  /*2f60*/  HMMA.16816.F32.BF16 R108, R4.reuse, R52, R56 ;  /* 0x00000034046c723c */ /* 0x042fe20000041838 */
[----:B------:R-:W-:Y:S07]  /*2f70*/  LDSM.16.M88.4 R56, [R245] ;  /* 0x00000000f538783b */ /* 0x000fee0000000200 */
[C---:B------:R-:W-:Y:S01]  /*2f80*/  HMMA.16816.F32.BF16 R100, R4.reuse, R54, R44 ;  /* 0x000000360464723c */ /* 0x040fe2000004182c */
[----:B------:R-:W-:Y:S04]  /*2f90*/  LDSM.16.M88.4 R52, [R244] ;  /* 0x00000000f434783b */ /* 0x000fe80000000200 */
[----:B------:R-:W-:Y:S03]  /*2fa0*/  LDSM.16.M88.4 R44, [R242] ;  /* 0x00000000f22c783b */ /* 0x000fe60000000200 */
[C---:B---3--:R-:W-:Y:S01]  /*2fb0*/  HMMA.16816.F32.BF16 R104, R4.reuse, R48, R40 ;  /* 0x000000300468723c */ /* 0x048fe20000041828 */
[----:B------:R-:W-:Y:S07]  /*2fc0*/  LDSM.16.M88.4 R40, [R241] ;  /* 0x00000000f128783b */ /* 0x000fee0000000200 */
[----:B------:R-:W-:Y:S01]  /*2fd0*/  HMMA.16816.F32.BF16 R96, R4, R50, R32 ;  /* 0x000000320460723c */ /* 0x000fe20000041820 */
[----:B------:R-:W1:Y:S04]  /*2fe0*/  LDSM.16.M88.4 R4, [R224+0x4000] ;  /* 0x00400000e004783b */ /* 0x000e680000000200 */
[----:B------:R-:W3:Y:S03]  /*2ff0*/  LDSM.16.M88.4 R48, [R243] ;  /* 0x00000000f330783b */ /* 0x000ee60000000200 */
        /* <DEDUP_REMOVED lines=8> */
[C---:B--2---:R-:W-:Y:S01]  /*3080*/  HMMA.16816.F32.BF16 R20, R16.reuse, R116, R108 ;  /* 0x000000741014723c */ /* 0x044fe2000004186c */
[----:B------:R-:W2:Y:S07]  /*3090*/  LDSM.16.M88.4 R108, [R240] ;  /* 0x00000000f06c783b */ /* 0x000eae0000000200 */
[C---:B-----5:R-:W-:Y:S08]  /*30a0*/  HMMA.16816.F32.BF16 R72, R16.reuse, R60, R104 ;  /* 0x0000003c1048723c */ /* 0x060ff00000041868 */
[C---:B------:R-:W-:Y:S08]  /*30b0*/  HMMA.16816.F32.BF16 R28, R16.reuse, R92, R84 ;  /* 0x0000005c101c723c */ /* 0x040ff00000041854 */
[C---:B------:R-:W-:Y:S08]  /*30c0*/  HMMA.16816.F32.BF16 R24, R16.reuse, R94, R76 ;  /* 0x0000005e1018723c */ /* 0x040ff0000004184c */
[----:B------:R-:W-:Y:S08]  /*30d0*/  HMMA.16816.F32.BF16 R8, R16, R118, R100 ;  /* 0x000000761008723c */ /* 0x000ff00000041864 */
[----:B-1----:R-:W-:Y:S01]  /*30e0*/  HMMA.16816.F32.BF16 R104, R4, R54, R64 ;  /* 0x000000360468723c */ /* 0x002fe20000041840 */
[----:B------:R-:W1:Y:S07]  /*30f0*/  LDSM.16.M88.4 R64, [R222+0x3800] ;  /* 0x00380000de40783b */ /* 0x000e6e0000000200 */
[----:B------:R-:W-:Y:S01]  /*3100*/  HMMA.16816.F32.BF16 R16, R16, R62, R96 ;  /* 0x0000003e1010723c */ /* 0x000fe20000041860 */
[----:B------:R-:W4:Y:S07]  /*3110*/  LDSM.16.M88.4 R60, [R222+0x4000] ;  /* 0x00400000de3c783b */ /* 0x000f2e0000000200 */
[C---:B------:R-:W-:Y:S08]  /*3120*/  HMMA.16816.F32.BF16 R100, R4.reuse, R52, R68 ;  /* 0x000000340464723c */ /* 0x040ff00000041844 */
[C---:B------:R-:W-:Y:S08]  /*3130*/  HMMA.16816.F32.BF16 R92, R4.reuse, R58, R80 ;  /* 0x0000003a045c723c */ /* 0x040ff00000041850 */
[C---:B------:R-:W-:Y:S01]  /*3140*/  HMMA.16816.F32.BF16 R84, R4.reuse, R44, R28 ;  /* 0x0000002c0454723c */ /* 0x040fe2000004181c */
[----:B------:R-:W-:Y:S07]  /*3150*/  LDSM.16.M88.4 R28, [R219+0x3800] ;  /* 0x00380000db1c783b */ /* 0x000fee0000000200 */
[C---:B------:R-:W-:Y:S01]  /*3160*/  HMMA.16816.F32.BF16 R80, R4.reuse, R46, R24 ;  /* 0x0000002e0450723c */ /* 0x040fe20000041818 */
[----:B------:R-:W5:Y:S07]  /*3170*/  LDSM.16.M88.4 R44, [R222+0x5000] ;  /* 0x00500000de2c783b */ /* 0x000f6e0000000200 */
[C---:B------:R-:W-:Y:S01]  /*3180*/  HMMA.16816.F32.BF16 R52, R4.reuse, R42, R8 ;  /* 0x0000002a0434723c */ /* 0x040fe20000041808 */
[----:B------:R-:W1:Y:S07]  /*3190*/  LDSM.16.M88.4 R8, [R225+0x4000] ;  /* 0x00400000e108783b */ /* 0x000e6e0000000200 */
[C---:B------:R-:W-:Y:S01]  /*31a0*/  HMMA.16816.F32.BF16 R76, R4.reuse, R56, R88 ;  /* 0x00000038044c723c */ /* 0x040fe20000041858 */
[----:B------:R-:W4:Y:S07]  /*31b0*/  LDSM.16.M88.4 R56, [R222+0x4800] ;  /* 0x00480000de38783b */ /* 0x000f2e0000000200 */
[C---:B------:R-:W-:Y:S01]  /*31c0*/  HMMA.16816.F32.BF16 R68, R4.reuse, R40, R20 ;  /* 0x000000280444723c */ /* 0x040fe20000041814 */
[----:B------:R-:W4:Y:S07]  /*31d0*/  LDSM.16.M88.4 R40, [R222+0x5800] ;  /* 0x00580000de28783b */ /* 0x000f2e0000000200 */
[C---:B---3--:R-:W-:Y:S01]  /*31e0*/  HMMA.16816.F32.BF16 R88, R4.reuse, R50, R32 ;  /* 0x000000320458723c */ /* 0x048fe20000041820 */
[----:B------:R-:W3:Y:S07]  /*31f0*/  LDSM.16.M88.4 R32, [R219+0x3000] ;  /* 0x00300000db20783b */ /* 0x000eee0000000200 */
[C---:B------:R-:W-:Y:S08]  /*3200*/  HMMA.16816.F32.BF16 R96, R4.reuse, R48, R36 ;  /* 0x000000300460723c */ /* 0x040ff00000041824 */
[----:B--2---:R-:W-:Y:S08]  /*3210*/  HMMA.16816.F32.BF16 R36, R4, R110, R16 ;  /* 0x0000006e0424723c */ /* 0x004ff00000041810 */
[----:B-1----:R-:W-:Y:S01]  /*3220*/  HMMA.16816.F32.BF16 R16, R12, R64, R100 ;  /* 0x000000400c10723c */ /* 0x002fe20000041864 */
[----:B------:R-:W1:Y:S07]  /*3230*/  LDSM.16.M88.4 R100, [R219+0x4800] ;  /* 0x00480000db64783b */ /* 0x000e6e0000000200 */
[----:B------:R-:W-:Y:S01]  /*3240*/  HMMA.16816.F32.BF16 R48, R4, R108, R72 ;  /* 0x0000006c0430723c */ /* 0x000fe20000041848 */
[----:B------:R-:W2:Y:S07]  /*3250*/  LDSM.16.M88.4 R72, [R219+0x4000] ;  /* 0x00400000db48783b */ /* 0x000eae0000000200 */
[C---:B------:R-:W-:Y:S08]  /*3260*/  HMMA.16816.F32.BF16 R20, R12.reuse, R114, R92 ;  /* 0x000000720c14723c */ /* 0x040ff0000004185c */
[C---:B------:R-:W-:Y:S08]  /*3270*/  HMMA.16816.F32.BF16 R4, R12.reuse, R66, R104 ;  /* 0x000000420c04723c */ /* 0x040ff00000041868 */
[C---:B------:R-:W-:Y:S08]  /*3280*/  HMMA.16816.F32.BF16 R24, R12.reuse, R112, R76 ;  /* 0x000000700c18723c */ /* 0x040ff0000004184c */
[C---:B----4-:R-:W-:Y:S08]  /*3290*/  HMMA.16816.F32.BF16 R64, R12.reuse, R60, R96 ;  /* 0x0000003c0c40723c */ /* 0x050ff00000041860 */
[C---:B------:R-:W-:Y:S08]  /*32a0*/  HMMA.16816.F32.BF16 R60, R12.reuse, R62, R88 ;  /* 0x0000003e0c3c723c */ /* 0x040ff00000041858 */
[----:B-----5:R-:W-:Y:S08]  /*32b0*/  HMMA.16816.F32.BF16 R108, R12, R44, R68 ;  /* 0x0000002c0c6c723c */ /* 0x020ff00000041844 */
[----:B------:R-:W-:Y:S01]  /*32c0*/  HMMA.16816.F32.BF16 R76, R8, R28, R16 ;  /* 0x0000001c084c723c */ /* 0x000fe20000041810 */
[----:B------:R-:W4:Y:S07]  /*32d0*/  LDSM.16.M88.4 R16, [R219+0x5000] ;  /* 0x00500000db10783b */ /* 0x000f2e0000000200 */
        /* <DEDUP_REMOVED lines=8> */
[----:B------:R-:W5:Y:S07]  /*3360*/  LDSM.16.M88.4 R12, [R219+0x5800] ;  /* 0x00580000db0c783b */ /* 0x000f6e0000000200 */
[C---:B---3--:R-:W-:Y:S01]  /*3370*/  HMMA.16816.F32.BF16 R84, R8.reuse, R34, R20 ;  /* 0x000000220854723c */ /* 0x048fe20000041814 */
[----:B------:R-:W-:Y:S07]  /*3380*/  LDSM.16.M88.4 R20, [R216+0x6000] ;  /* 0x00600000d814783b */ /* 0x000fee0000000200 */
[C---:B------:R-:W-:Y:S01]  /*3390*/  HMMA.16816.F32.BF16 R44, R8.reuse, R30, R4 ;  /* 0x0000001e082c723c */ /* 0x040fe20000041804 */
[----:B------:R-:W3:Y:S04]  /*33a0*/  LDSM.16.M88.4 R4, [R223+0x8000] ;  /* 0x00800000df04783b */ /* 0x000ee80000000200 */
[----:B------:R-:W-:Y:S03]  /*33b0*/  LDSM.16.M88.4 R28, [R224+0x8000] ;  /* 0x00800000e01c783b */ /* 0x000fe60000000200 */
[C---:B------:R-:W-:Y:S08]  /*33c0*/  HMMA.16816.F32.BF16 R92, R8.reuse, R32, R24 ;  /* 0x00000020085c723c */ /* 0x040ff00000041818 */
[C---:B-1----:R-:W-:Y:S01]  /*33d0*/  HMMA.16816.F32.BF16 R32, R8.reuse, R100, R88 ;  /* 0x000000640820723c */ /* 0x042fe20000041858 */
[----:B------:R-:W1:Y:S07]  /*33e0*/  LDSM.16.M88.4 R88, [R239] ;  /* 0x00000000ef58783b */ /* 0x000e6e0000000200 */
[C---:B------:R-:W-:Y:S01]  /*33f0*/  HMMA.16816.F32.BF16 R24, R8.reuse, R102, R80 ;  /* 0x000000660818723c */ /* 0x040fe20000041850 */
[----:B------:R-:W1:Y:S07]  /*3400*/  LDSM.16.M88.4 R80, [R216+0x8800] ;  /* 0x00880000d850783b */ /* 0x000e6e0000000200 */
[C---:B--2---:R-:W-:Y:S08]  /*3410*/  HMMA.16816.F32.BF16 R36, R8.reuse, R74, R60 ;  /* 0x0000004a0824723c */ /* 0x044ff0000004183c */
[C---:B----4-:R-:W-:Y:S08]  /*3420*/  HMMA.16816.F32.BF16 R60, R8.reuse, R16, R108 ;  /* 0x00000010083c723c */ /* 0x050ff0000004186c */
[C---:B------:R-:W-:Y:S08]  /*3430*/  HMMA.16816.F32.BF16 R68, R8.reuse, R18, R68 ;  /* 0x000000120844723c */ /* 0x040ff00000041844 */
[C---:B-----5:R-:W-:Y:S08]  /*3440*/  HMMA.16816.F32.BF16 R16, R8.reuse, R12, R104 ;  /* 0x0000000c0810723c */ /* 0x060ff00000041868 */
[C---:B------:R-:W-:Y:S01]  /*3450*/  HMMA.16816.F32.BF16 R40, R8.reuse, R72, R64 ;  /* 0x000000480828723c */ /* 0x040fe20000041840 */
[----:B------:R-:W2:Y:S07]  /*3460*/  LDSM.16.M88.4 R72, [R216+0x8000] ;  /* 0x00800000d848783b */ /* 0x000eae0000000200 */
[----:B------:R-:W-:Y:S08]  /*3470*/  HMMA.16816.F32.BF16 R12, R8, R14, R96 ;  /* 0x0000000e080c723c */ /* 0x000ff00000041860 */
[C---:B---3--:R-:W-:Y:S08]  /*3480*/  HMMA.16816.F32.BF16 R8, R4.reuse, R20, R92 ;  /* 0x000000140408723c */ /* 0x048ff0000004185c */
[C---:B------:R-:W-:Y:S01]  /*3490*/  HMMA.16816.F32.BF16 R104, R4.reuse, R48, R32 ;  /* 0x000000300468723c */ /* 0x040fe20000041820 */
[----:B------:R-:W-:Y:S07]  /*34a0*/  LDSM.16.M88.4 R32, [R222+0x6000] ;  /* 0x00600000de20783b */ /* 0x000fee0000000200 */
[C---:B------:R-:W-:Y:S01]  /*34b0*/  HMMA.16816.F32.BF16 R96, R4.reuse, R50, R24 ;  /* 0x000000320460723c */ /* 0x040fe20000041818 */
[----:B------:R-:W3:Y:S04]  /*34c0*/  LDSM.16.M88.4 R24, [R226+0x8000] ;  /* 0x00800000e218783b */ /* 0x000ee80000000200 */
[----:B------:R-:W-:Y:S03]  /*34d0*/  LDSM.16.M88.4 R48, [R237] ;  /* 0x00000000ed30783b */ /* 0x000fe60000000200 */
[----:B------:R-:W-:Y:S01]  /*34e0*/  HMMA.16816.F32.BF16 R64, R4, R22, R84 ;  /* 0x000000160440723c */ /* 0x000fe20000041854 */
[----:B------:R-:W-:Y:S07]  /*34f0*/  LDSM.16.M88.4 R20, [R225+0x8000] ;  /* 0x00800000e114783b */ /* 0x000fee0000000200 */
[----:B-1----:R-:W-:Y:S08]  /*3500*/  HMMA.16816.F32.BF16 R8, R28, R88, R8 ;  /* 0x000000581c08723c */ /* 0x002ff00000041808 */
[C---:B------:R-:W-:Y:S01]  /*3510*/  HMMA.16816.F32.BF16 R112, R4.reuse, R52, R40 ;  /* 0x000000340470723c */ /* 0x040fe20000041828 */
[----:B------:R-:W-:Y:S07]  /*3520*/  LDSM.16.M88.4 R40, [R235] ;  /* 0x00000000eb28783b */ /* 0x000fee0000000200 */
[C---:B------:R-:W-:Y:S01]  /*3530*/  HMMA.16816.F32.BF16 R108, R4.reuse, R54, R36 ;  /* 0x00000036046c723c */ /* 0x040fe20000041824 */
[----:B------:R-:W1:Y:S07]  /*3540*/  LDSM.16.M88.4 R52, [R238] ;  /* 0x00000000ee34783b */ /* 0x000e6e0000000200 */
[C---:B------:R-:W-:Y:S08]  /*3550*/  HMMA.16816.F32.BF16 R76, R4.reuse, R56, R76 ;  /* 0x00000038044c723c */ /* 0x040ff0000004184c */
[C---:B------:R-:W-:Y:S01]  /*3560*/  HMMA.16816.F32.BF16 R100, R4.reuse, R58, R44 ;  /* 0x0000003a0464723c */ /* 0x040fe2000004182c */
[----:B------:R-:W4:Y:S04]  /*3570*/  LDSM.16.M88.4 R56, [R219+0x6000] ;  /* 0x00600000db38783b */ /* 0x000f280000000200 */
[----:B------:R-:W-:Y:S03]  /*3580*/  LDSM.16.M88.4 R44, [R236] ;  /* 0x00000000ec2c783b */ /* 0x000fe60000000200 */
[C---:B------:R-:W-:Y:S08]  /*3590*/  HMMA.16816.F32.BF16 R120, R4.reuse, R82, R12 ;  /* 0x000000520478723c */ /* 0x040ff0000004180c */
[C---:B--2---:R-:W-:Y:S08]  /*35a0*/  HMMA.16816.F32.BF16 R92, R4.reuse, R72, R60 ;  /* 0x00000048045c723c */ /* 0x044ff0000004183c */
[C---:B------:R-:W-:Y:S01]  /*35b0*/  HMMA.16816.F32.BF16 R84, R4.reuse, R74, R68 ;  /* 0x0000004a0454723c */ /* 0x040fe20000041844 */
[----:B------:R-:W-:Y:S04]  /*35c0*/  LDSM.16.M88.4 R72, [R216+0x9000] ;  /* 0x00900000d848783b */ /* 0x000fe80000000200 */
[----:B------:R-:W-:Y:S03]  /*35d0*/  LDSM.16.M88.4 R68, [R234] ;  /* 0x00000000ea44783b */ /* 0x000fe60000000200 */
        /* <DEDUP_REMOVED lines=10> */
[----:B------:R-:W-:Y:S08]  /*3680*/  HMMA.16816.F32.BF16 R52, R28, R54, R100 ;  /* 0x000000361c34723c */ /* 0x000ff00000041864 */
[----:B--2---:R-:W-:Y:S08]  /*3690*/  HMMA.16816.F32.BF16 R36, R24, R64, R36 ;  /* 0x000000401824723c */ /* 0x004ff00000041824 */
[----:B------:R-:W-:Y:S08]  /*36a0*/  HMMA.16816.F32.BF16 R80, R28, R50, R108 ;  /* 0x000000321c50723c */ /* 0x000ff0000004186c */
[----:B------:R-:W-:Y:S01]  /*36b0*/  HMMA.16816.F32.BF16 R32, R20, R58, R8 ;  /* 0x0000003a1420723c */ /* 0x000fe20000041808 */
[----:B------:R-:W-:Y:S07]  /*36c0*/  LDSM.16.M88.4 R8, [R226+0xc000] ;  /* 0x00c00000e208783b */ /* 0x000fee0000000200 */
[C---:B------:R-:W-:Y:S08]  /*36d0*/  HMMA.16816.F32.BF16 R116, R28.reuse, R44, R104 ;  /* 0x0000002c1c74723c */ /* 0x040ff00000041868 */
[----:B------:R-:W-:Y:S01]  /*36e0*/  HMMA.16816.F32.BF16 R108, R28, R46, R96 ;  /* 0x0000002e1c6c723c */ /* 0x000fe20000041860 */
[----:B------:R-:W2:Y:S04]  /*36f0*/  LDSM.16.M88.4 R44, [R222+0x8000] ;  /* 0x00800000de2c783b */ /* 0x000ea80000000200 */
[----:B------:R-:W-:Y:S03]  /*3700*/  LDSM.16.M88.4 R96, [R222+0x8800] ;  /* 0x00880000de60783b */ /* 0x000fe60000000200 */
[----:B------:R-:W-:Y:S08]  /*3710*/  HMMA.16816.F32.BF16 R4, R16, R72, R4 ;  /* 0x000000481004723c */ /* 0x000ff00000041804 */
[C---:B------:R-:W-:Y:S01]  /*3720*/  HMMA.16816.F32.BF16 R60, R28.reuse, R48, R112 ;  /* 0x000000301c3c723c */ /* 0x040fe20000041870 */
[----:B------:R-:W3:Y:S07]  /*3730*/  LDSM.16.M88.4 R48, [R222+0x7800] ;  /* 0x00780000de30783b */ /* 0x000eee0000000200 */
[C---:B------:R-:W-:Y:S01]  /*3740*/  HMMA.16816.F32.BF16 R56, R28.reuse, R68, R124 ;  /* 0x000000441c38723c */ /* 0x040fe2000004187c */
[----:B------:R-:W4:Y:S07]  /*3750*/  LDSM.16.M88.4 R124, [R216+0x9800] ;  /* 0x00980000d87c783b */ /* 0x000f2e0000000200 */
[C---:B------:R-:W-:Y:S01]  /*3760*/  HMMA.16816.F32.BF16 R104, R28.reuse, R40, R92 ;  /* 0x000000281c68723c */ /* 0x040fe2000004185c */
[----:B------:R-:W-:Y:S07]  /*3770*/  LDSM.16.M88.4 R92, [R219+0x8000] ;  /* 0x00800000db5c783b */ /* 0x000fee0000000200 */
[----:B------:R-:W-:Y:S01]  /*3780*/  HMMA.16816.F32.BF16 R100, R28, R42, R84 ;  /* 0x0000002a1c64723c */ /* 0x000fe20000041854 */
[----:B------:R-:W-:Y:S07]  /*3790*/  LDSM.16.M88.4 R84, [R219+0x7800] ;  /* 0x00780000db54783b */ /* 0x000fee0000000200 */
[----:B------:R-:W-:Y:S08]  /*37a0*/  HMMA.16816.F32.BF16 R36, R20, R132, R36 ;  /* 0x000000841424723c */ /* 0x000ff00000041824 */
[----:B------:R-:W-:Y:S01]  /*37b0*/  HMMA.16816.F32.BF16 R40, R24, R66, R52 ;  /* 0x000000421828723c */ /* 0x000fe20000041834 */
[----:B------:R-:W5:Y:S07]  /*37c0*/  LDSM.16.M88.4 R52, [R219+0x7000] ;  /* 0x00700000db34783b */ /* 0x000f6e0000000200 */
[----:B------:R-:W-:Y:S01]  /*37d0*/  HMMA.16816.F32.BF16 R112, R28, R70, R120 ;  /* 0x000000461c70723c */ /* 0x000fe20000041878 */
[----:B------:R-:W3:Y:S07]  /*37e0*/  LDSM.16.M88.4 R120, [R219+0x8800] ;  /* 0x00880000db78783b */ /* 0x000eee0000000200 */
[----:B------:R-:W-:Y:S08]  /*37f0*/  HMMA.16816.F32.BF16 R32, R16, R74, R32 ;  /* 0x0000004a1020723c */ /* 0x000ff00000041820 */
[----:B-1----:R-:W-:Y:S01]  /*3800*/  HMMA.16816.F32.BF16 R28, R12, R140, R4 ;  /* 0x0000008c0c1c723c */ /* 0x002fe20000041804 */
[----:B------:R-:W1:Y:S07]  /*3810*/  LDSM.16.M88.4 R4, [R225+0xc000] ;  /* 0x00c00000e104783b */ /* 0x000e6e0000000200 */
[C---:B------:R-:W-:Y:S08]  /*3820*/  HMMA.16816.F32.BF16 R88, R24.reuse, R76, R60 ;  /* 0x0000004c1858723c */ /* 0x040ff0000004183c */
[C---:B------:R-:W-:Y:S01]  /*3830*/  HMMA.16816.F32.BF16 R64, R24.reuse, R78, R80 ;  /* 0x0000004e1840723c */ /* 0x040fe20000041850 */
[----:B------:R-:W1:Y:S07]  /*3840*/  LDSM.16.M88.4 R80, [R216+0xa000] ;  /* 0x00a00000d850783b */ /* 0x000e6e0000000200 */
[C---:B--2---:R-:W-:Y:S08]  /*3850*/  HMMA.16816.F32.BF16 R68, R24.reuse, R44, R104 ;  /* 0x0000002c1844723c */ /* 0x044ff00000041868 */
[C---:B------:R-:W-:Y:S01]  /*3860*/  HMMA.16816.F32.BF16 R60, R24.reuse, R46, R100 ;  /* 0x0000002e183c723c */ /* 0x040fe20000041864 */
[----:B------:R-:W-:Y:S07]  /*3870*/  LDSM.16.M88.4 R100, [R216+0xa800] ;  /* 0x00a80000d864783b */ /* 0x000fee0000000200 */
[C---:B---3--:R-:W-:Y:S08]  /*3880*/  HMMA.16816.F32.BF16 R72, R24.reuse, R48, R116 ;  /* 0x000000301848723c */ /* 0x048ff00000041874 */
[----:B------:R-:W-:Y:S08]  /*3890*/  HMMA.16816.F32.BF16 R76, R24, R50, R108 ;  /* 0x00000032184c723c */ /* 0x000ff0000004186c */
[----:B----4-:R-:W-:Y:S08]  /*38a0*/  HMMA.16816.F32.BF16 R44, R16, R124, R36 ;  /* 0x0000007c102c723c */ /* 0x010ff00000041824 */
[----:B------:R-:W-:Y:S08]  /*38b0*/  HMMA.16816.F32.BF16 R48, R20, R134, R40 ;  /* 0x000000861430723c */ /* 0x000ff00000041828 */
[----:B------:R-:W-:Y:S08]  /*38c0*/  HMMA.16816.F32.BF16 R56, R24, R96, R56 ;  /* 0x000000601838723c */ /* 0x000ff00000041838 */
[----:B------:R-:W-:Y:S08]  /*38d0*/  HMMA.16816.F32.BF16 R40, R12, R142, R32 ;  /* 0x0000008e0c28723c */ /* 0x000ff00000041820 */
[----:B------:R-:W-:Y:S08]  /*38e0*/  HMMA.16816.F32.BF16 R32, R8, R144, R28 ;  /* 0x000000900820723c */ /* 0x000ff0000004181c */
[----:B------:R-:W-:Y:S01]  /*38f0*/  HMMA.16816.F32.BF16 R28, R24, R98, R112 ;  /* 0x00000062181c723c */ /* 0x000fe20000041870 */
[----:B------:R-:W2:Y:S07]  /*3900*/  LDSM.16.M88.4 R96, [R222+0x9800] ;  /* 0x00980000de60783b */ /* 0x000eae0000000200 */
[----:B-----5:R-:W-:Y:S08]  /*3910*/  HMMA.16816.F32.BF16 R24, R20, R52, R88 ;  /* 0x000000341418723c */ /* 0x020ff00000041858 */
[----:B------:R-:W-:Y:S08]  /*3920*/  HMMA.16816.F32.BF16 R44, R12, R128, R44 ;  /* 0x000000800c2c723c */ /* 0x000ff0000004182c */
[----:B------:R-:W-:Y:S08]  /*3930*/  HMMA.16816.F32.BF16 R48, R16, R126, R48 ;  /* 0x0000007e1030723c */ /* 0x000ff00000041830 */
[C---:B------:R-:W-:Y:S01]  /*3940*/  HMMA.16816.F32.BF16 R36, R20.reuse, R54, R64 ;  /* 0x000000361424723c */ /* 0x040fe20000041840 */
[----:B------:R-:W-:Y:S07]  /*3950*/  LDSM.16.M88.4 R64, [R219+0x9800] ;  /* 0x00980000db40783b */ /* 0x000fee0000000200 */
[C---:B------:R-:W-:Y:S08]  /*3960*/  HMMA.16816.F32.BF16 R52, R20.reuse, R84, R72 ;  /* 0x000000541434723c */ /* 0x040ff00000041848 */
[C---:B------:R-:W-:Y:S08]  /*3970*/  HMMA.16816.F32.BF16 R76, R20.reuse, R86, R76 ;  /* 0x00000056144c723c */ /* 0x040ff0000004184c */
[C---:B------:R-:W-:Y:S08]  /*3980*/  HMMA.16816.F32.BF16 R88, R20.reuse, R120, R56 ;  /* 0x000000781458723c */ /* 0x040ff00000041838 */
[----:B------:R-:W-:Y:S01]  /*3990*/  HMMA.16816.F32.BF16 R84, R20, R92, R68 ;  /* 0x0000005c1454723c */ /* 0x000fe20000041844 */
[----:B------:R-:W3:Y:S07]  /*39a0*/  LDSM.16.M88.4 R68, [R231] ;  /* 0x00000000e744783b */ /* 0x000eee0000000200 */
[----:B-1----:R-:W-:Y:S08]  /*39b0*/  HMMA.16816.F32.BF16 R56, R4, R136, R32 ;  /* 0x000000880438723c */ /* 0x002ff00000041820 */
[----:B------:R-:W-:Y:S08]  /*39c0*/  HMMA.16816.F32.BF16 R32, R8, R146, R40 ;  /* 0x000000920820723c */ /* 0x000ff00000041828 */
[C---:B------:R-:W-:Y:S01]  /*39d0*/  HMMA.16816.F32.BF16 R92, R20.reuse, R94, R60 ;  /* 0x0000005e145c723c */ /* 0x040fe2000004183c */
[----:B------:R-:W-:Y:S07]  /*39e0*/  LDSM.16.M88.4 R60, [R219+0xa000] ;  /* 0x00a00000db3c783b */ /* 0x000fee0000000200 */
[----:B------:R-:W-:Y:S08]  /*39f0*/  HMMA.16816.F32.BF16 R120, R20, R122, R28 ;  /* 0x0000007a1478723c */ /* 0x000ff0000004181c */
[----:B------:R-:W-:Y:S08]  /*3a00*/  HMMA.16816.F32.BF16 R24, R16, R80, R24 ;  /* 0x000000501018723c */ /* 0x000ff00000041818 */
[----:B--2---:R-:W-:Y:S01]  /*3a10*/  HMMA.16816.F32.BF16 R20, R8, R96, R44 ;  /* 0x000000600814723c */ /* 0x004fe2000004182c */
[----:B------:R-:W-:Y:S07]  /*3a20*/  LDSM.16.M88.4 R44, [R222+0xa000] ;  /* 0x00a00000de2c783b */ /* 0x000fee0000000200 */
[----:B------:R-:W-:Y:S01]  /*3a30*/  HMMA.16816.F32.BF16 R28, R12, R130, R48 ;  /* 0x000000820c1c723c */ /* 0x000fe20000041830 */
[----:B------:R-:W-:Y:S01]  /*3a40*/  FMUL.FTZ R0, R56, c[0x0][0x320] ;  /* 0x0000c80038007a20 */ /* 0x000fe20000410000 */
[----:B------:R-:W1:Y:S06]  /*3a50*/  LDSM.16.M88.4 R48, [R216+0xb000] ;  /* 0x00b00000d830783b */ /* 0x000e6c0000000200 */
[----:B------:R-:W-:Y:S01]  /*3a60*/  HMMA.16816.F32.BF16 R32, R4, R138, R32 ;  /* 0x0000008a0420723c */ /* 0x000fe20000041820 */
[----:B------:R2:W4:Y:S07]  /*3a70*/  MUFU.TANH R105, R0 ;  /* 0x0000000000697308 */ /* 0x00052e0000002400 */
[----:B------:R-:W-:Y:S01]  /*3a80*/  HMMA.16816.F32.BF16 R36, R16, R82, R36 ;  /* 0x000000521024723c */ /* 0x000fe20000041824 */
[----:B--2---:R-:W-:-:S07]  /*3a90*/  FMUL.FTZ R0, R57, c[0x0][0x320] ;  /* 0x0000c80039007a20 */ /* 0x004fce0000410000 */
[----:B------:R-:W-:Y:S01]  /*3aa0*/  HMMA.16816.F32.BF16 R72, R16, R100, R52 ;  /* 0x000000641048723c */ /* 0x000fe20000041834 */
[----:B------:R-:W2:Y:S01]  /*3ab0*/  LDSM.16.M88.4 R52, [R230] ;  /* 0x00000000e634783b */ /* 0x000ea20000000200 */
[----:B------:R5:W1:Y:S06]  /*3ac0*/  MUFU.TANH R104, R0 ;  /* 0x0000000000687308 */ /* 0x000a6c0000002400 */
[----:B---3--:R-:W-:Y:S08]  /*3ad0*/  HMMA.16816.F32.BF16 R24, R12, R68, R24 ;  /* 0x000000440c18723c */ /* 0x008ff00000041818 */
[----:B------:R-:W-:Y:S01]  /*3ae0*/  HMMA.16816.F32.BF16 R40, R4, R64, R20 ;  /* 0x000000400428723c */ /* 0x000fe20000041814 */
[----:B-----5:R-:W-:-:S04]  /*3af0*/  FMUL.FTZ R0, R58, c[0x0][0x320] ;  /* 0x0000c8003a007a20 */ /* 0x020fc80000410000 */
[----:B------:R3:W1:Y:S03]  /*3b00*/  MUFU.TANH R106, R0 ;  /* 0x00000000006a7308 */ /* 0x0006660000002400 */
[----:B------:R-:W-:Y:S08]  /*3b10*/  HMMA.16816.F32.BF16 R20, R8, R98, R28 ;  /* 0x000000620814723c */ /* 0x000ff0000004181c */
[----:B------:R-:W-:Y:S01]  /*3b20*/  HMMA.16816.F32.BF16 R76, R16, R102, R76 ;  /* 0x00000066104c723c */ /* 0x000fe2000004184c */
[----:B---3--:R-:W-:-:S07]  /*3b30*/  FMUL.FTZ R0, R59, c[0x0][0x320] ;  /* 0x0000c8003b007a20 */ /* 0x008fce0000410000 */
[----:B------:R-:W-:Y:S01]  /*3b40*/  HMMA.16816.F32.BF16 R36, R12, R70, R36 ;  /* 0x000000460c24723c */ /* 0x000fe20000041824 */
[----:B------:R-:W3:Y:S01]  /*3b50*/  LDSM.16.M88.4 R56, [R222+0xa800] ;  /* 0x00a80000de38783b */ /* 0x000ee20000000200 */
[----:B------:R5:W1:Y:S03]  /*3b60*/  MUFU.TANH R103, R0 ;  /* 0x0000000000677308 */ /* 0x000a660000002400 */
[----:B------:R-:W1:Y:S01]  /*3b70*/  LDSM.16.M88.4 R68, [R216+0xb800] ;  /* 0x00b80000d844783b */ /* 0x000e620000000200 */
[----:B-----5:R-:W-:-:S04]  /*3b80*/  FMUL.FTZ R0, R32, c[0x0][0x320] ;  /* 0x0000c80020007a20 */ /* 0x020fc80000410000 */
[----:B------:R5:W1:Y:S01]  /*3b90*/  MUFU.TANH R100, R0 ;  /* 0x0000000000647308 */ /* 0x000a620000002400 */
[----:B------:R-:W-:Y:S01]  /*3ba0*/  HMMA.16816.F32.BF16 R20, R4, R66, R20 ;  /* 0x000000420414723c */ /* 0x000fe20000041814 */
[----:B-----5:R-:W-:-:S06]  /*3bb0*/  FMUL.FTZ R0, R33, c[0x0][0x320] ;  /* 0x0000c80021007a20 */ /* 0x020fcc0000410000 */
[----:B------:R5:W1:Y:S02]  /*3bc0*/  MUFU.TANH R99, R0 ;  /* 0x0000000000637308 */ /* 0x000a640000002400 */
[----:B-----5:R-:W-:-:S06]  /*3bd0*/  FMUL.FTZ R0, R34, c[0x0][0x320] ;  /* 0x0000c80022007a20 */ /* 0x020fcc0000410000 */
[----:B------:R5:W2:Y:S01]  /*3be0*/  MUFU.TANH R102, R0 ;  /* 0x0000000000667308 */ /* 0x000aa20000002400 */
[----:B-1----:R-:W-:Y:S01]  /*3bf0*/  HMMA.16816.F32.BF16 R80, R16, R48, R84 ;  /* 0x000000301050723c */ /* 0x002fe20000041854 */
[----:B-----5:R-:W-:-:S07]  /*3c00*/  FMUL.FTZ R0, R35, c[0x0][0x320] ;  /* 0x0000c80023007a20 */ /* 0x020fce0000410000 */
[----:B------:R-:W-:Y:S01]  /*3c10*/  HMMA.16816.F32.BF16 R32, R8, R44, R24 ;  /* 0x0000002c0820723c */ /* 0x000fe20000041818 */
[----:B------:R1:W1:Y:S07]  /*3c20*/  MUFU.TANH R101, R0 ;  /* 0x0000000000657308 */ /* 0x00026e0000002400 */
[----:B--2---:R-:W-:Y:S01]  /*3c30*/  HMMA.16816.F32.BF16 R28, R12, R52, R72 ;  /* 0x000000340c1c723c */ /* 0x004fe20000041848 */
[----:B-1----:R-:W-:-:S04]  /*3c40*/  FMUL.FTZ R0, R40, c[0x0][0x320] ;  /* 0x0000c80028007a20 */ /* 0x002fc80000410000 */
[----:B------:R1:W2:Y:S03]  /*3c50*/  MUFU.TANH R96, R0 ;  /* 0x0000000000607308 */ /* 0x0002a60000002400 */
[----:B------:R-:W-:Y:S01]  /*3c60*/  HMMA.16816.F32.BF16 R24, R8, R46, R36 ;  /* 0x0000002e0818723c */ /* 0x000fe20000041824 */
[----:B------:R-:W-:Y:S01]  /*3c70*/  LDSM.16.M88.4 R44, [R229] ;  /* 0x00000000e52c783b */ /* 0x000fe20000000200 */
[----:B-1----:R-:W-:-:S04]  /*3c80*/  FMUL.FTZ R0, R41, c[0x0][0x320] ;  /* 0x0000c80029007a20 */ /* 0x002fc80000410000 */
[----:B------:R1:W1:Y:S02]  /*3c90*/  MUFU.TANH R87, R0 ;  /* 0x0000000000577308 */ /* 0x0002640000002400 */
[----:B------:R-:W-:Y:S01]  /*3ca0*/  HMMA.16816.F32.BF16 R36, R12, R54, R76 ;  /* 0x000000360c24723c */ /* 0x000fe2000004184c */
[----:B------:R-:W5:Y:S01]  /*3cb0*/  LDSM.16.M88.4 R52, [R219+0xa800] ;  /* 0x00a80000db34783b */ /* 0x000f620000000200 */
[----:B-1----:R-:W-:-:S04]  /*3cc0*/  FMUL.FTZ R0, R42, c[0x0][0x320] ;  /* 0x0000c8002a007a20 */ /* 0x002fc80000410000 */
[----:B------:R1:W1:Y:S02]  /*3cd0*/  MUFU.TANH R98, R0 ;  /* 0x0000000000627308 */ /* 0x0002640000002400 */
[----:B-1----:R-:W-:Y:S02]  /*3ce0*/  FMUL.FTZ R0, R43, c[0x0][0x320] ;  /* 0x0000c8002b007a20 */ /* 0x002fe40000410000 */
[----:B------:R-:W-:Y:S04]  /*3cf0*/  HMMA.16816.F32.BF16 R40, R4, R60, R32 ;  /* 0x0000003c0428723c */ /* 0x000fe80000041820 */
[----:B------:R1:W1:Y:S02]  /*3d00*/  MUFU.TANH R97, R0 ;  /* 0x0000000000617308 */ /* 0x0002640000002400 */
[----:B-1----:R-:W-:-:S06]  /*3d10*/  FMUL.FTZ R0, R20, c[0x0][0x320] ;  /* 0x0000c80014007a20 */ /* 0x002fcc0000410000 */
[----:B------:R1:W1:Y:S01]  /*3d20*/  MUFU.TANH R84, R0 ;  /* 0x0000000000547308 */ /* 0x0002620000002400 */
[----:B---3--:R-:W-:Y:S01]  /*3d30*/  HMMA.16816.F32.BF16 R32, R8, R56, R28 ;  /* 0x000000380820723c */ /* 0x008fe2000004181c */
[----:B-1----:R-:W-:-:S06]  /*3d40*/  FMUL.FTZ R0, R21, c[0x0][0x320] ;  /* 0x0000c80015007a20 */ /* 0x002fcc0000410000 */
[----:B------:R1:W3:Y:S02]  /*3d50*/  MUFU.TANH R73, R0 ;  /* 0x0000000000497308 */ /* 0x0002e40000002400 */
[----:B-1----:R-:W-:-:S06]  /*3d60*/  FMUL.FTZ R0, R22, c[0x0][0x320] ;  /* 0x0000c80016007a20 */ /* 0x002fcc0000410000 */
[----:B------:R1:W1:Y:S01]  /*3d70*/  MUFU.TANH R86, R0 ;  /* 0x0000000000567308 */ /* 0x0002620000002400 */
[----:B------:R-:W-:Y:S01]  /*3d80*/  HMMA.16816.F32.BF16 R48, R16, R50, R92 ;  /* 0x000000321030723c */ /* 0x000fe2000004185c */
[----:B-1----:R-:W-:-:S07]  /*3d90*/  FMUL.FTZ R0, R23, c[0x0][0x320] ;  /* 0x0000c80017007a20 */ /* 0x002fce0000410000 */
[----:B------:R-:W-:Y:S01]  /*3da0*/  HMMA.16816.F32.BF16 R20, R4, R62, R24 ;  /* 0x0000003e0414723c */ /* 0x000fe20000041818 */
[----:B------:R-:W1:Y:S01]  /*3db0*/  LDSM.16.M88.4 R60, [R222+0xb000] ;  /* 0x00b00000de3c783b */ /* 0x000e620000000200 */
[----:B------:R2:W1:Y:S06]  /*3dc0*/  MUFU.TANH R85, R0 ;  /* 0x0000000000557308 */ /* 0x00046c0000002400 */
[----:B------:R-:W-:Y:S01]  /*3dd0*/  HMMA.16816.F32.BF16 R24, R8, R58, R36 ;  /* 0x0000003a0818723c */ /* 0x000fe20000041824 */
[----:B------:R-:W1:Y:S01]  /*3de0*/  LDSM.16.M88.4 R56, [R228] ;  /* 0x00000000e438783b */ /* 0x000e620000000200 */
[----:B--2---:R-:W-:-:S04]  /*3df0*/  FMUL.FTZ R0, R40, c[0x0][0x320] ;  /* 0x0000c80028007a20 */ /* 0x004fc80000410000 */
[----:B------:R2:W1:Y:S02]  /*3e00*/  MUFU.TANH R72, R0 ;  /* 0x0000000000487308 */ /* 0x0004640000002400 */
[----:B------:R-:W-:Y:S01]  /*3e10*/  HMMA.16816.F32.BF16 R64, R16, R68, R88 ;  /* 0x000000441040723c */ /* 0x000fe20000041858 */
[----:B--2---:R-:W-:-:S05]  /*3e20*/  FMUL.FTZ R0, R41, c[0x0][0x320] ;  /* 0x0000c80029007a20 */ /* 0x004fca0000410000 */
[----:B------:R2:W1:Y:S02]  /*3e30*/  MUFU.TANH R69, R0 ;  /* 0x0000000000457308 */ /* 0x0004640000002400 */
[----:B-----5:R-:W-:Y:S08]  /*3e40*/  HMMA.16816.F32.BF16 R36, R4, R52, R32 ;  /* 0x000000340424723c */ /* 0x020ff00000041820 */
[----:B------:R-:W-:Y:S01]  /*3e50*/  HMMA.16816.F32.BF16 R16, R16, R70, R120 ;  /* 0x000000461010723c */ /* 0x000fe20000041878 */
[----:B--2---:R-:W-:-:S07]  /*3e60*/  FMUL.FTZ R0, R42, c[0x0][0x320] ;  /* 0x0000c8002a007a20 */ /* 0x004fce0000410000 */
[C---:B------:R-:W-:Y:S01]  /*3e70*/  HMMA.16816.F32.BF16 R28, R12.reuse, R44, R80 ;  /* 0x0000002c0c1c723c */ /* 0x040fe20000041850 */
[----:B------:R2:W1:Y:S02]  /*3e80*/  MUFU.TANH R75, R0 ;  /* 0x00000000004b7308 */ /* 0x0004640000002400 */
[----:B--2---:R-:W-:Y:S02]  /*3e90*/  FMUL.FTZ R0, R43, c[0x0][0x320] ;  /* 0x0000c8002b007a20 */ /* 0x004fe40000410000 */
[----:B------:R-:W2:Y:S04]  /*3ea0*/  LDSM.16.M88.4 R40, [R222+0xb800] ;  /* 0x00b80000de28783b */ /* 0x000ea80000000200 */
[----:B------:R5:W1:Y:S01]  /*3eb0*/  MUFU.TANH R74, R0 ;  /* 0x00000000004a7308 */ /* 0x000a620000002400 */
[----:B------:R-:W-:Y:S01]  /*3ec0*/  HMMA.16816.F32.BF16 R32, R12, R46, R48 ;  /* 0x0000002e0c20723c */ /* 0x000fe20000041830 */
[----:B------:R-:W-:Y:S01]  /*3ed0*/  FMUL.FTZ R37, R37, c[0x0][0x320] ;  /* 0x0000c80025257a20 */ /* 0x000fe20000410000 */
[----:B------:R-:W2:Y:S01]  /*3ee0*/  LDSM.16.M88.4 R44, [R219+0xb000] ;  /* 0x00b00000db2c783b */ /* 0x000ea20000000200 */
[----:B-----5:R-:W-:-:S04]  /*3ef0*/  FMUL.FTZ R0, R20, c[0x0][0x320] ;  /* 0x0000c80014007a20 */ /* 0x020fc80000410000 */
[----:B------:R5:W1:Y:S01]  /*3f00*/  MUFU.TANH R53, R0 ;  /* 0x0000000000357308 */ /* 0x000a620000002400 */
[----:B------:R-:W-:Y:S02]  /*3f10*/  FMUL.FTZ R38, R38, c[0x0][0x320] ;  /* 0x0000c80026267a20 */ /* 0x000fe40000410000 */
[----:B------:R-:W-:Y:S02]  /*3f20*/  FMUL.FTZ R39, R39, c[0x0][0x320] ;  /* 0x0000c80027277a20 */ /* 0x000fe40000410000 */
[----:B-----5:R-:W-:-:S04]  /*3f30*/  FMUL.FTZ R0, R21, c[0x0][0x320] ;  /* 0x0000c80015007a20 */ /* 0x020fc80000410000 */
[----:B------:R5:W2:Y:S01]  /*3f40*/  MUFU.TANH R51, R0 ;  /* 0x0000000000337308 */ /* 0x000aa20000002400 */
[----:B-1----:R-:W-:Y:S01]  /*3f50*/  HMMA.16816.F32.BF16 R28, R8, R60, R28 ;  /* 0x0000003c081c723c */ /* 0x002fe2000004181c */
[----:B-----5:R-:W-:-:S06]  /*3f60*/  FMUL.FTZ R0, R22, c[0x0][0x320] ;  /* 0x0000c80016007a20 */ /* 0x020fcc0000410000 */
[----:B------:R1:W1:Y:S08]  /*3f70*/  MUFU.TANH R68, R0 ;  /* 0x0000000000447308 */ /* 0x0002700000002400 */
[----:B------:R-:W2:Y:S01]  /*3f80*/  MUFU.TANH R48, R37 ;  /* 0x0000002500307308 */ /* 0x000ea20000002400 */
[----:B-1----:R-:W-:Y:S02]  /*3f90*/  FMUL.FTZ R0, R23, c[0x0][0x320] ;  /* 0x0000c80017007a20 */ /* 0x002fe40000410000 */
[C---:B------:R-:W-:Y:S05]  /*3fa0*/  HMMA.16816.F32.BF16 R20, R12.reuse, R56, R64 ;  /* 0x000000380c14723c */ /* 0x040fea0000041840 */
[----:B------:R-:W1:Y:S03]  /*3fb0*/  MUFU.TANH R52, R38 ;  /* 0x0000002600347308 */ /* 0x000e660000002400 */
[----:B------:R-:W-:Y:S05]  /*3fc0*/  HMMA.16816.F32.BF16 R12, R12, R58, R16 ;  /* 0x0000003a0c0c723c */ /* 0x000fea0000041810 */
[----:B------:R5:W1:Y:S08]  /*3fd0*/  MUFU.TANH R60, R0 ;  /* 0x00000000003c7308 */ /* 0x000a700000002400 */
[----:B------:R1:W1:Y:S01]  /*3fe0*/  MUFU.TANH R50, R39 ;  /* 0x0000002700327308 */ /* 0x0002620000002400 */
[----:B-----5:R-:W-:-:S02]  /*3ff0*/  FMUL.FTZ R0, R36, c[0x0][0x320] ;  /* 0x0000c80024007a20 */ /* 0x020fc40000410000 */
[----:B-1----:R-:W1:Y:S01]  /*4000*/  LDSM.16.M88.4 R36, [R219+0xb800] ;  /* 0x00b80000db24783b */ /* 0x002e620000000200 */
[C---:B------:R-:W-:Y:S08]  /*4010*/  HMMA.16816.F32.BF16 R32, R8.reuse, R62, R32 ;  /* 0x0000003e0820723c */ /* 0x040ff00000041820 */
[----:B--2---:R-:W-:Y:S08]  /*4020*/  HMMA.16816.F32.BF16 R16, R8, R40, R20 ;  /* 0x000000280810723c */ /* 0x004ff00000041814 */
[C---:B------:R-:W-:Y:S08]  /*4030*/  HMMA.16816.F32.BF16 R24, R4.reuse, R54, R24 ;  /* 0x000000360418723c */ /* 0x040ff00000041818 */
[----:B------:R-:W-:Y:S01]  /*4040*/  HMMA.16816.F32.BF16 R28, R4, R44, R28 ;  /* 0x0000002c041c723c */ /* 0x000fe2000004181c */
[----:B------:R-:W-:Y:S01]  /*4050*/  MOV R111, R154 ;  /* 0x0000009a006f7202 */ /* 0x000fe20000000f00 */
[----:B------:R2:W1:Y:S01]  /*4060*/  MUFU.TANH R49, R0 ;  /* 0x0000000000317308 */ /* 0x0004620000002400 */
[----:B------:R-:W-:-:S05]  /*4070*/  DEPBAR.LE SB0, 0x0 ;  /* 0x000080000000791a */ /* 0x000fca0000000000 */
[----:B------:R-:W-:Y:S08]  /*4080*/  HMMA.16816.F32.BF16 R8, R8, R42, R12 ;  /* 0x0000002a0808723c */ /* 0x000ff0000004180c */
[C---:B------:R-:W-:Y:S08]  /*4090*/  HMMA.16816.F32.BF16 R20, R4.reuse, R46, R32 ;  /* 0x0000002e0414723c */ /* 0x040ff00000041820 */
[C---:B-1----:R-:W-:Y:S08]  /*40a0*/  HMMA.16816.F32.BF16 R12, R4.reuse, R36, R16 ;  /* 0x00000024040c723c */ /* 0x042ff00000041810 */
[----:B------:R-:W-:Y:S01]  /*40b0*/  HMMA.16816.F32.BF16 R4, R4, R38, R8 ;  /* 0x000000260404723c */ /* 0x000fe20000041808 */
[----:B------:R-:W-:-:S02]  /*40c0*/  FMUL.FTZ R26, R26, c[0x0][0x320] ;  /* 0x0000c8001a1a7a20 */ /* 0x000fc40000410000 */
[----:B------:R-:W-:Y:S02]  /*40d0*/  FMUL.FTZ R27, R27, c[0x0][0x320] ;  /* 0x0000c8001b1b7a20 */ /* 0x000fe40000410000 */
[----:B------:R-:W-:Y:S02]  /*40e0*/  FMUL.FTZ R30, R30, c[0x0][0x320] ;  /* 0x0000c8001e1e7a20 */ /* 0x000fe40000410000 */
[----:B------:R-:W-:Y:S02]  /*40f0*/  FMUL.FTZ R31, R31, c[0x0][0x320] ;  /* 0x0000c8001f1f7a20 */ /* 0x000fe40000410000 */
[----:B------:R-:W-:Y:S02]  /*4100*/  FMUL.FTZ R24, R24, c[0x0][0x320] ;  /* 0x0000c80018187a20 */ /* 0x000fe40000410000 */
[----:B------:R-:W-:Y:S02]  /*4110*/  FMUL.FTZ R25, R25, c[0x0][0x320] ;  /* 0x0000c80019197a20 */ /* 0x000fe40000410000 */
[----:B------:R-:W-:-:S02]  /*4120*/  FMUL.FTZ R28, R28, c[0x0][0x320] ;  /* 0x0000c8001c1c7a20 */ /* 0x000fc40000410000 */
[----:B------:R-:W-:Y:S02]  /*4130*/  FMUL.FTZ R29, R29, c[0x0][0x320] ;  /* 0x0000c8001d1d7a20 */ /* 0x000fe40000410000 */
[----:B------:R-:W-:Y:S02]  /*4140*/  FMUL.FTZ R20, R20, c[0x0][0x320] ;  /* 0x0000c80014147a20 */ /* 0x000fe40000410000 */
[----:B------:R-:W-:Y:S02]  /*4150*/  FMUL.FTZ R21, R21, c[0x0][0x320] ;  /* 0x0000c80015157a20 */ /* 0x000fe40000410000 */
[----:B------:R-:W-:Y:S02]  /*4160*/  FMUL.FTZ R22, R22, c[0x0][0x320] ;  /* 0x0000c80016167a20 */ /* 0x000fe40000410000 */
[----:B------:R-:W-:Y:S02]  /*4170*/  FMUL.FTZ R23, R23, c[0x0][0x320] ;  /* 0x0000c80017177a20 */ /* 0x000fe40000410000 */
[----:B------:R-:W-:-:S02]  /*4180*/  FMUL.FTZ R14, R14, c[0x0][0x320] ;  /* 0x0000c8000e0e7a20 */ /* 0x000fc40000410000 */
[----:B------:R-:W-:Y:S01]  /*4190*/  FMUL.FTZ R15, R15, c[0x0][0x320] ;  /* 0x0000c8000f0f7a20 */ /* 0x000fe20000410000 */
[----:B------:R-:W-:Y:S01]  /*41a0*/  ISETP.GE.AND P0, PT, R111, 0x2, PT ;  /* 0x000000026f00780c */ /* 0x000fe20003f06270 */
[----:B------:R-:W-:Y:S02]  /*41b0*/  FMUL.FTZ R12, R12, c[0x0][0x320] ;  /* 0x0000c8000c0c7a20 */ /* 0x000fe40000410000 */
[----:B------:R-:W-:Y:S02]  /*41c0*/  FMUL.FTZ R13, R13, c[0x0][0x320] ;  /* 0x0000c8000d0d7a20 */ /* 0x000fe40000410000 */
        /* <DEDUP_REMOVED lines=12> */
[----:B------:R-:W1:Y:S08]  /*4290*/  MUFU.TANH R24, R24 ;  /* 0x0000001800187308 */ /* 0x000e700000002400 */
        /* <DEDUP_REMOVED lines=10> */
[----:B------:R2:W1:Y:S01]  /*4340*/  MUFU.TANH R22, R7 ;  /* 0x0000000700167308 */ /* 0x0004620000002400 */
[----:B------:R-:W-:Y:S01]  /*4350*/  BSSY B0, `(.L_x_1283) ;  /* 0x000002b000007945 */ /* 0x000fe20003800000 */
[----:B------:R-:W-:Y:S06]  /*4360*/  BAR.SYNC.DEFER_BLOCKING 0x0 ;  /* 0x0000000000007b1d */ /* 0x000fec0000010000 */
[----:B------:R-:W-:Y:S05]  /*4370*/  @!P0 BRA `(.L_x_1284) ;  /* 0x0000028000008947 */ /* 0x000fea0003800000 */
[----:B--234-:R-:W-:Y:S01]  /*4380*/  IADD3 R0, R111, -0x2, RZ ;  /* 0xfffffffe6f007810 */ /* 0x01cfe20007ffe0ff */
[----:B------:R-:W-:Y:S01]  /*4390*/  IMAD.SHL.U32 R7, R149, 0x40, RZ ;  /* 0x0000004095077824 */ /* 0x000fe200078e00ff */
[----:B------:R-:W-:-:S02]  /*43a0*/  LOP3.LUT P3, RZ, R153, 0x2, RZ, 0xc0, !PT ;  /* 0x0000000299ff7812 */ /* 0x000fc4000786c0ff */
[----:B------:R-:W-:Y:S01]  /*43b0*/  SHF.R.S32.HI R2, RZ, 0x1f, R0 ;  /* 0x0000001fff027819 */ /* 0x000fe20000011400 */
[----:B------:R-:W-:Y:S01]  /*43c0*/  IMAD.WIDE.U32 R4, R0, c[0x0][0x1e0], RZ ;  /* 0x0000780000047a25 */ /* 0x000fe200078e00ff */
[----:B------:R-:W-:-:S03]  /*43d0*/  LOP3.LUT P4, RZ, R153, 0x1, RZ, 0xc0, !PT ;  /* 0x0000000199ff7812 */ /* 0x000fc6000788c0ff */
[----:B------:R-:W-:-:S04]  /*43e0*/  IMAD R2, R2, c[0x0][0x1e0], RZ ;  /* 0x0000780002027a24 */ /* 0x000fc800078e02ff */
[----:B------:R-:W-:-:S04]  /*43f0*/  IMAD R0, R0, c[0x0][0x1e4], R2 ;  /* 0x0000790000007a24 */ /* 0x000fc800078e0202 */
[----:B------:R-:W-:Y:S02]  /*4400*/  IMAD.IADD R0, R5, 0x1, R0 ;  /* 0x0000000105007824 */ /* 0x000fe400078e0200 */
[----:B------:R-:W-:-:S04]  /*4410*/  IMAD.WIDE.U32 R4, R4, 0x60, R150 ;  /* 0x0000006004047825 */ /* 0x000fc800078e0096 */
[----:B------:R-:W-:Y:S01]  /*4420*/  IMAD R0, R0, 0x60, RZ ;  /* 0x0000006000007824 */ /* 0x000fe200078e02ff */
        /* <DEDUP_REMOVED lines=29> */
.L_x_1284:
[----:B---34-:R-:W-:Y:S05]  /*4600*/  BSYNC B0 ;  /* 0x0000000000007941 */ /* 0x018fea0003800000 */
.L_x_1283:
[----:B--2---:R-:W2:Y:S04]  /*4610*/  LDL R2, [R1+0x58] ;  /* 0x0000580001027983 */ /* 0x004ea80000100800 */
[----:B------:R-:W2:Y:S04]  /*4620*/  LDL R0, [R1+0x8c] ;  /* 0x00008c0001007983 */ /* 0x000ea80000100800 */
[----:B------:R-:W3:Y:S01]  /*4630*/  LDL R3, [R1+0x54] ;  /* 0x0000540001037983 */ /* 0x000ee20000100800 */
[----:B------:R-:W-:-:S03]  /*4640*/  IMAD.MOV.U32 R4, RZ, RZ, c[0x0][0x2c4] ;  /* 0x0000b100ff047624 */ /* 0x000fc600078e00ff */
[----:B------:R-:W-:Y:S02]  /*4650*/  STL [R1+0xa4], R223 ;  /* 0x0000a4df01007387 */ /* 0x000fe40000100800 */
[----:B------:R-:W-:Y:S02]  /*4660*/  ISETP.NE.AND P3, PT, R4, 0x1, PT ;  /* 0x000000010400780c */ /* 0x000fe40003f65270 */
[----:B------:R-:W-:Y:S04]  /*4670*/  STL [R1+0xa0], R222 ;  /* 0x0000a0de01007387 */ /* 0x000fe80000100800 */
[----:B------:R-:W-:Y:S04]  /*4680*/  STL [R1+0x9c], R219 ;  /* 0x00009cdb01007387 */ /* 0x000fe80000100800 */
[----:B------:R-:W-:Y:S04]  /*4690*/  STL [R1+0x98], R216 ;  /* 0x000098d801007387 */ /* 0x000fe80000100800 */
[----:B------:R-:W-:Y:S04]  /*46a0*/  LDSM.16.MT88.4 R56, [R217+0x3000] ;  /* 0x00300000d938783b */ /* 0x000fe80000004200 */
[----:B------:R-:W-:Y:S04]  /*46b0*/  LDSM.16.MT88.4 R64, [R221+0x6000] ;  /* 0x00600000dd40783b */ /* 0x000fe80000004200 */
[----:B------:R-:W0:Y:S01]  /*46c0*/  LDGDEPBAR ;  /* 0x00000000000079af */ /* 0x000e220000000000 */
[----:B--2---:R-:W-:-:S04]  /*46d0*/  IMAD.IADD R0, R0, 0x1, R2 ;  /* 0x0000000100007824 */ /* 0x004fc800078e0202 */
[----:B------:R-:W-:-:S05]  /*46e0*/  @P3 IMAD.HI.U32 R2, R0, c[0x0][0x2c8], RZ ;  /* 0x0000b20000023a27 */ /* 0x000fca00078e00ff */
[----:B------:R-:W-:Y:S02]  /*46f0*/  @P3 SHF.R.U32.HI R0, RZ, c[0x0][0x2cc], R2 ;  /* 0x0000b300ff003a19 */ /* 0x000fe40000011602 */
[----:B------:R-:W-:-:S03]  /*4700*/  IADD3 R2, R148, c[0x0][0x1d0], RZ ;  /* 0x0000740094027a10 */ /* 0x000fc60007ffe0ff */
[----:B------:R-:W2:Y:S01]  /*4710*/  SHFL.IDX PT, R5, R0, RZ, 0x1c1f ;  /* 0x001c1fff00057589 */ /* 0x000ea200000e0000 */
[C---:B---3--:R-:W-:Y:S02]  /*4720*/  IADD3 R4, -R3.reuse, 0x1, R2 ;  /* 0x0000000103047810 */ /* 0x048fe40007ffe102 */
[----:B------:R-:W-:Y:S01]  /*4730*/  IADD3 R3, -R3, R2, RZ ;  /* 0x0000000203037210 */ /* 0x000fe20007ffe1ff */
[----:B------:R-:W3:Y:S01]  /*4740*/  SHFL.IDX PT, R0, R0, 0x1, 0x1c1f ;  /* 0x003c1f0000007f89 */ /* 0x000ee200000e0000 */
[----:B------:R-:W-:-:S05]  /*4750*/  IADD3 R4, R4, -c[0x0][0x168], RZ ;  /* 0x80005a0004047a10 */ /* 0x000fca0007ffe0ff */
[C---:B--2---:R-:W-:Y:S02]  /*4760*/  IMAD.IADD R2, R4.reuse, 0x1, R5 ;  /* 0x0000000104027824 */ /* 0x044fe400078e0205 */
[----:B---3--:R-:W-:-:S03]  /*4770*/  IMAD.IADD R0, R4, 0x1, R0 ;  /* 0x0000000104007824 */ /* 0x008fc600078e0200 */
[----:B------:R-:W-:-:S04]  /*4780*/  IMNMX R2, R3, R2, PT ;  /* 0x0000000203027217 */ /* 0x000fc80003800200 */
[C---:B------:R-:W-:Y:S02]  /*4790*/  ISETP.GT.AND P0, PT, R2.reuse, RZ, PT ;  /* 0x000000ff0200720c */ /* 0x040fe40003f04270 */
[C---:B------:R-:W-:Y:S02]  /*47a0*/  ISETP.GT.AND P1, PT, R2.reuse, 0x1, PT ;  /* 0x000000010200780c */ /* 0x040fe40003f24270 */
[----:B------:R-:W-:Y:S02]  /*47b0*/  FSEL R5, R105, -INF , P0 ;  /* 0xff80000069057808 */ /* 0x000fe40000000000 */
[----:B------:R-:W-:Y:S02]  /*47c0*/  ISETP.GT.AND P0, PT, R2, 0x8, PT ;  /* 0x000000080200780c */ /* 0x000fe40003f04270 */
[----:B------:R-:W-:Y:S02]  /*47d0*/  FSEL R6, R104, -INF , P1 ;  /* 0xff80000068067808 */ /* 0x000fe40000800000 */
[----:B------:R-:W-:-:S02]  /*47e0*/  ISETP.GT.AND P1, PT, R2, 0x9, PT ;  /* 0x000000090200780c */ /* 0x000fc40003f24270 */
[----:B------:R-:W-:Y:S02]  /*47f0*/  FSEL R7, R100, -INF , P0 ;  /* 0xff80000064077808 */ /* 0x000fe40000000000 */
[C---:B------:R-:W-:Y:S02]  /*4800*/  ISETP.GT.AND P0, PT, R2.reuse, 0x10, PT ;  /* 0x000000100200780c */ /* 0x040fe40003f04270 */
[----:B------:R-:W-:Y:S02]  /*4810*/  FSEL R11, R99, -INF , P1 ;  /* 0xff800000630b7808 */ /* 0x000fe40000800000 */
[----:B------:R-:W-:Y:S02]  /*4820*/  ISETP.GT.AND P1, PT, R2, 0x11, PT ;  /* 0x000000110200780c */ /* 0x000fe40003f24270 */
[----:B------:R-:W-:Y:S02]  /*4830*/  FSEL R12, R96, -INF , P0 ;  /* 0xff800000600c7808 */ /* 0x000fe40000000000 */
[----:B------:R-:W-:-:S02]  /*4840*/  ISETP.GT.AND P0, PT, R2, 0x18, PT ;  /* 0x000000180200780c */ /* 0x000fc40003f04270 */
[----:B------:R-:W-:Y:S02]  /*4850*/  FSEL R13, R87, -INF , P1 ;  /* 0xff800000570d7808 */ /* 0x000fe40000800000 */
[----:B------:R-:W-:Y:S02]  /*4860*/  ISETP.GT.AND P1, PT, R2, 0x19, PT ;  /* 0x000000190200780c */ /* 0x000fe40003f24270 */
[----:B------:R-:W-:Y:S02]  /*4870*/  FSEL R18, R84, -INF , P0 ;  /* 0xff80000054127808 */ /* 0x000fe40000000000 */
[C---:B------:R-:W-:Y:S02]  /*4880*/  ISETP.GT.AND P0, PT, R2.reuse, 0x20, PT ;  /* 0x000000200200780c */ /* 0x040fe40003f04270 */
[----:B------:R-:W-:Y:S02]  /*4890*/  FSEL R19, R73, -INF , P1 ;  /* 0xff80000049137808 */ /* 0x000fe40000800000 */
[----:B------:R-:W-:-:S02]  /*48a0*/  ISETP.GT.AND P1, PT, R2, 0x21, PT ;  /* 0x000000210200780c */ /* 0x000fc40003f24270 */
[----:B------:R-:W-:Y:S02]  /*48b0*/  FSEL R76, R72, -INF , P0 ;  /* 0xff800000484c7808 */ /* 0x000fe40000000000 */
[C---:B------:R-:W-:Y:S02]  /*48c0*/  ISETP.GT.AND P0, PT, R2.reuse, 0x28, PT ;  /* 0x000000280200780c */ /* 0x040fe40003f04270 */
[----:B------:R-:W-:Y:S02]  /*48d0*/  FSEL R79, R69, -INF , P1 ;  /* 0xff800000454f7808 */ /* 0x000fe40000800000 */
[C---:B------:R-:W-:Y:S02]  /*48e0*/  ISETP.GT.AND P1, PT, R2.reuse, 0x29, PT ;  /* 0x000000290200780c */ /* 0x040fe40003f24270 */
        /* <DEDUP_REMOVED lines=8> */
[----:B-1----:R-:W-:Y:S02]  /*4970*/  FSEL R215, R24, -INF , P0 ;  /* 0xff80000018d77808 */ /* 0x002fe40000000000 */
[C---:B------:R-:W-:Y:S02]  /*4980*/  ISETP.GT.AND P0, PT, R2.reuse, 0x40, PT ;  /* 0x000000400200780c */ /* 0x040fe40003f04270 */
[----:B------:R-:W-:Y:S02]  /*4990*/  FSEL R214, R25, -INF , P1 ;  /* 0xff80000019d67808 */ /* 0x000fe40000800000 */
[----:B------:R-:W-:Y:S02]  /*49a0*/  ISETP.GT.AND P1, PT, R2, 0x41, PT ;  /* 0x000000410200780c */ /* 0x000fe40003f24270 */
[----:B------:R-:W-:Y:S02]  /*49b0*/  FSEL R94, R28, -INF , P0 ;  /* 0xff8000001c5e7808 */ /* 0x000fe40000000000 */
[----:B------:R-:W-:-:S02]  /*49c0*/  FMNMX.FTZ R133, R5, R6, !PT ;  /* 0x0000000605857209 */ /* 0x000fc40007810000 */
[C---:B------:R-:W-:Y:S02]  /*49d0*/  ISETP.GT.AND P0, PT, R2.reuse, 0x48, PT ;  /* 0x000000480200780c */ /* 0x040fe40003f04270 */
[----:B------:R-:W-:Y:S02]  /*49e0*/  FSEL R113, R29, -INF , P1 ;  /* 0xff8000001d717808 */ /* 0x000fe40000800000 */
[----:B------:R-:W-:Y:S02]  /*49f0*/  ISETP.GT.AND P1, PT, R2, 0x49, PT ;  /* 0x000000490200780c */ /* 0x000fe40003f24270 */
[----:B------:R-:W-:Y:S02]  /*4a00*/  FMNMX.FTZ R133, R7, R133, !PT ;  /* 0x0000008507857209 */ /* 0x000fe40007810000 */
[----:B------:R-:W-:Y:S02]  /*4a10*/  FSEL R112, R20, -INF , P0 ;  /* 0xff80000014707808 */ /* 0x000fe40000000000 */
[----:B------:R-:W-:-:S02]  /*4a20*/  ISETP.GT.AND P0, PT, R2, 0x50, PT ;  /* 0x000000500200780c */ /* 0x000fc40003f04270 */
[----:B------:R-:W-:Y:S02]  /*4a30*/  FSEL R110, R21, -INF , P1 ;  /* 0xff800000156e7808 */ /* 0x000fe40000800000 */
[C---:B------:R-:W-:Y:S02]  /*4a40*/  ISETP.GT.AND P1, PT, R2.reuse, 0x51, PT ;  /* 0x000000510200780c */ /* 0x040fe40003f24270 */
[----:B------:R-:W-:Y:S02]  /*4a50*/  FMNMX.FTZ R133, R11, R133, !PT ;  /* 0x000000850b857209 */ /* 0x000fe40007810000 */
[----:B------:R-:W-:Y:S02]  /*4a60*/  FSEL R92, R17, -INF , P0 ;  /* 0xff800000115c7808 */ /* 0x000fe40000000000 */
[----:B------:R-:W-:Y:S02]  /*4a70*/  ISETP.GT.AND P0, PT, R2, 0x58, PT ;  /* 0x000000580200780c */ /* 0x000fe40003f04270 */
[----:B------:R-:W-:-:S02]  /*4a80*/  FSEL R223, R16, -INF , P1 ;  /* 0xff80000010df7808 */ /* 0x000fc40000800000 */
[----:B------:R-:W-:Y:S02]  /*4a90*/  IMNMX R0, R3, R0, PT ;  /* 0x0000000003007217 */ /* 0x000fe40003800200 */
[----:B------:R-:W-:Y:S02]  /*4aa0*/  ISETP.GT.AND P1, PT, R2, 0x59, PT ;  /* 0x000000590200780c */ /* 0x000fe40003f24270 */
[----:B------:R-:W-:Y:S02]  /*4ab0*/  FMNMX.FTZ R133, R12, R133, !PT ;  /* 0x000000850c857209 */ /* 0x000fe40007810000 */
[----:B------:R-:W-:Y:S02]  /*4ac0*/  FSEL R95, R15, -INF , P0 ;  /* 0xff8000000f5f7808 */ /* 0x000fe40000000000 */
[----:B------:R-:W-:Y:S02]  /*4ad0*/  ISETP.GT.AND P0, PT, R0, RZ, PT ;  /* 0x000000ff0000720c */ /* 0x000fe40003f04270 */
[----:B------:R-:W-:-:S02]  /*4ae0*/  FSEL R107, R14, -INF , P1 ;  /* 0xff8000000e6b7808 */ /* 0x000fc40000800000 */
[----:B------:R-:W-:Y:S02]  /*4af0*/  FMNMX.FTZ R133, R13, R133, !PT ;  /* 0x000000850d857209 */ /* 0x000fe40007810000 */
[----:B------:R-:W-:Y:S02]  /*4b00*/  ISETP.GT.AND P1, PT, R0, 0x1, PT ;  /* 0x000000010000780c */ /* 0x000fe40003f24270 */
[----:B------:R-:W-:Y:S02]  /*4b10*/  FSEL R4, R106, -INF , P0 ;  /* 0xff8000006a047808 */ /* 0x000fe40000000000 */
[----:B------:R-:W-:Y:S02]  /*4b20*/  FMNMX.FTZ R133, R18, R133, !PT ;  /* 0x0000008512857209 */ /* 0x000fe40007810000 */
[----:B------:R-:W-:Y:S02]  /*4b30*/  ISETP.GT.AND P0, PT, R0, 0x8, PT ;  /* 0x000000080000780c */ /* 0x000fe40003f04270 */
[----:B------:R-:W-:-:S02]  /*4b40*/  FSEL R10, R103, -INF , P1 ;  /* 0xff800000670a7808 */ /* 0x000fc40000800000 */
[----:B------:R-:W-:Y:S02]  /*4b50*/  FMNMX.FTZ R133, R19, R133, !PT ;  /* 0x0000008513857209 */ /* 0x000fe40007810000 */
[----:B------:R-:W-:Y:S02]  /*4b60*/  ISETP.GT.AND P1, PT, R0, 0x9, PT ;  /* 0x000000090000780c */ /* 0x000fe40003f24270 */
[----:B------:R-:W-:Y:S02]  /*4b70*/  FSEL R9, R102, -INF , P0 ;  /* 0xff80000066097808 */ /* 0x000fe40000000000 */
[----:B------:R-:W-:Y:S02]  /*4b80*/  FMNMX.FTZ R2, R4, R10, !PT ;  /* 0x0000000a04027209 */ /* 0x000fe40007810000 */
[----:B------:R-:W-:Y:S02]  /*4b90*/  FMNMX.FTZ R133, R76, R133, !PT ;  /* 0x000000854c857209 */ /* 0x000fe40007810000 */
[----:B------:R-:W-:-:S02]  /*4ba0*/  ISETP.GT.AND P0, PT, R0, 0x10, PT ;  /* 0x000000100000780c */ /* 0x000fc40003f04270 */
[----:B------:R-:W-:Y:S02]  /*4bb0*/  FSEL R8, R101, -INF , P1 ;  /* 0xff80000065087808 */ /* 0x000fe40000800000 */
[----:B------:R-:W-:Y:S02]  /*4bc0*/  FMNMX.FTZ R2, R9, R2, !PT ;  /* 0x0000000209027209 */ /* 0x000fe40007810000 */
[----:B------:R-:W-:Y:S02]  /*4bd0*/  FMNMX.FTZ R133, R79, R133, !PT ;  /* 0x000000854f857209 */ /* 0x000fe40007810000 */
[----:B------:R-:W-:Y:S02]  /*4be0*/  ISETP.GT.AND P1, PT, R0, 0x11, PT ;  /* 0x000000110000780c */ /* 0x000fe40003f24270 */
[----:B------:R-:W-:Y:S02]  /*4bf0*/  FSEL R17, R98, -INF , P0 ;  /* 0xff80000062117808 */ /* 0x000fe40000000000 */
[----:B------:R-:W-:-:S02]  /*4c00*/  FMNMX.FTZ R2, R8, R2, !PT ;  /* 0x0000000208027209 */ /* 0x000fc40007810000 */
[----:B------:R-:W-:Y:S02]  /*4c10*/  FMNMX.FTZ R133, R78, R133, !PT ;  /* 0x000000854e857209 */ /* 0x000fe40007810000 */
[C---:B------:R-:W-:Y:S02]  /*4c20*/  ISETP.GT.AND P0, PT, R0.reuse, 0x18, PT ;  /* 0x000000180000780c */ /* 0x040fe40003f04270 */
        /* <DEDUP_REMOVED lines=23> */
[----:B------:R-:W-:Y:S02]  /*4da0*/  ISETP.GT.AND P0, PT, R0, 0x30, PT ;  /* 0x000000300000780c */ /* 0x000fe40003f04270 */
[----:B------:R-:W-:Y:S02]  /*4db0*/  FSEL R72, R60, -INF , P1 ;  /* 0xff8000003c487808 */ /* 0x000fe40000800000 */
[----:B------:R-:W-:Y:S01]  /*4dc0*/  FMNMX.FTZ R2, R73, R2, !PT ;  /* 0x0000000249027209 */ /* 0x000fe20007810000 */
[----:B------:R-:W-:Y:S01]  /*4dd0*/  LDSM.16.MT88.4 R60, [R220+0x800] ;  /* 0x00080000dc3c783b */ /* 0x000fe20000004200 */
[----:B------:R-:W-:Y:S02]  /*4de0*/  FMNMX.FTZ R133, R113, R133, !PT ;  /* 0x0000008571857209 */ /* 0x000fe40007810000 */
        /* <DEDUP_REMOVED lines=13> */
[----:B------:R-:W-:Y:S01]  /*4ec0*/  LDSM.16.MT88.4 R44, [R220] ;  /* 0x00000000dc2c783b */ /* 0x000fe20000004200 */
[----:B------:R-:W-:Y:S02]  /*4ed0*/  FMNMX.FTZ R133, R92, R133, !PT ;  /* 0x000000855c857209 */ /* 0x000fe40007810000 */
[----:B------:R-:W-:Y:S02]  /*4ee0*/  ISETP.GT.AND P0, PT, R0, 0x40, PT ;  /* 0x000000400000780c */ /* 0x000fe40003f04270 */
[----:B------:R-:W-:-:S02]  /*4ef0*/  FSEL R212, R40, -INF , P1 ;  /* 0xff80000028d47808 */ /* 0x000fc40000800000 */
[----:B------:R-:W-:Y:S01]  /*4f00*/  FMNMX.FTZ R2, R213, R2, !PT ;  /* 0x00000002d5027209 */ /* 0x000fe20007810000 */
[----:B------:R-:W-:Y:S01]  /*4f10*/  LDSM.16.MT88.4 R40, [R221] ;  /* 0x00000000dd28783b */ /* 0x000fe20000004200 */
[----:B------:R-:W-:Y:S02]  /*4f20*/  FMNMX.FTZ R133, R223, R133, !PT ;  /* 0x00000085df857209 */ /* 0x000fe40007810000 */
[----:B------:R-:W-:Y:S02]  /*4f30*/  ISETP.GT.AND P1, PT, R0, 0x41, PT ;  /* 0x000000410000780c */ /* 0x000fe40003f24270 */
[----:B------:R-:W-:Y:S02]  /*4f40*/  FSEL R118, R33, -INF , P0 ;  /* 0xff80000021767808 */ /* 0x000fe40000000000 */
[----:B------:R-:W-:Y:S02]  /*4f50*/  FMNMX.FTZ R2, R212, R2, !PT ;  /* 0x00000002d4027209 */ /* 0x000fe40007810000 */
[----:B------:R-:W-:-:S02]  /*4f60*/  FMNMX.FTZ R133, R95, R133, !PT ;  /* 0x000000855f857209 */ /* 0x000fc40007810000 */
[----:B------:R-:W-:Y:S02]  /*4f70*/  ISETP.GT.AND P0, PT, R0, 0x48, PT ;  /* 0x000000480000780c */ /* 0x000fe40003f04270 */
[----:B------:R-:W-:Y:S02]  /*4f80*/  FSEL R117, R32, -INF , P1 ;  /* 0xff80000020757808 */ /* 0x000fe40000800000 */
[----:B------:R-:W-:Y:S01]  /*4f90*/  FMNMX.FTZ R2, R118, R2, !PT ;  /* 0x0000000276027209 */ /* 0x000fe20007810000 */
[----:B------:R-:W-:Y:S01]  /*4fa0*/  LDSM.16.MT88.4 R32, [R217+0x800] ;  /* 0x00080000d920783b */ /* 0x000fe20000004200 */
[----:B------:R-:W-:Y:S02]  /*4fb0*/  FMNMX.FTZ R133, R107, R133, !PT ;  /* 0x000000856b857209 */ /* 0x000fe40007810000 */
[----:B------:R-:W-:Y:S02]  /*4fc0*/  ISETP.GT.AND P1, PT, R0, 0x49, PT ;  /* 0x000000490000780c */ /* 0x000fe40003f24270 */
[----:B------:R-:W-:Y:S01]  /*4fd0*/  FSEL R216, R31, -INF , P0 ;  /* 0xff8000001fd87808 */ /* 0x000fe20000000000 */
[----:B------:R-:W1:Y:S01]  /*4fe0*/  SHFL.BFLY PT, R3, R133, 0x2, 0x1f ;  /* 0x0c401f0085037f89 */ /* 0x000e6200000e0000 */
        /* <DEDUP_REMOVED lines=8> */
[----:B------:R-:W-:Y:S02]  /*5070*/  ISETP.GT.AND P1, PT, R0, 0x58, PT ;  /* 0x000000580000780c */ /* 0x000fe40003f24270 */
[----:B------:R-:W-:Y:S02]  /*5080*/  FSEL R114, R26, -INF , P2 ;  /* 0xff8000001a727808 */ /* 0x000fe40001000000 */
[----:B------:R-:W-:Y:S02]  /*5090*/  FMNMX.FTZ R2, R109, R2, !PT ;  /* 0x000000026d027209 */ /* 0x000fe40007810000 */
[----:B------:R-:W-:Y:S02]  /*50a0*/  ISETP.GT.AND P0, PT, R0, 0x59, PT ;  /* 0x000000590000780c */ /* 0x000fe40003f04270 */
[----:B------:R-:W-:Y:S02]  /*50b0*/  FSEL R119, R23, -INF , P1 ;  /* 0xff80000017777808 */ /* 0x000fe40000800000 */
[----:B------:R-:W-:-:S02]  /*50c0*/  FMNMX.FTZ R0, R114, R2, !PT ;  /* 0x0000000272007209 */ /* 0x000fc40007810000 */
[----:B------:R-:W-:Y:S02]  /*50d0*/  FSEL R121, R22, -INF , P0 ;  /* 0xff80000016797808 */ /* 0x000fe40000000000 */
        /* <DEDUP_REMOVED lines=19> */
[----:B-1----:R-:W-:-:S05]  /*5210*/  FMUL.FTZ R0, R132, c[0x0][0x2d0] ;  /* 0x0000b40084007a20 */ /* 0x002fca0000410000 */
[----:B------:R-:W-:Y:S01]  /*5220*/  FSEL R0, R0, RZ, P0 ;  /* 0x000000ff00007208 */ /* 0x000fe20000000000 */
[----:B--2---:R-:W-:Y:S02]  /*5230*/  FFMA.FTZ R3, R7, c[0x0][0x2d0], -R2 ;  /* 0x0000b40007037a23 */ /* 0x004fe40000010802 */
[----:B---3--:R-:W-:Y:S02]  /*5240*/  FADD.FTZ R123, R71, R70 ;  /* 0x00000046477b7221 */ /* 0x008fe40000010000 */
[----:B------:R1:W2:Y:S02]  /*5250*/  MUFU.EX2 R207, R3 ;  /* 0x0000000300cf7308 */ /* 0x0002a40000000800 */
[----:B-1----:R-:W-:-:S06]  /*5260*/  FFMA.FTZ R3, R12, c[0x0][0x2d0], -R2 ;  /* 0x0000b4000c037a23 */ /* 0x002fcc0000010802 */
[----:B------:R1:W-:Y:S02]  /*5270*/  MUFU.EX2 R209, R3 ;  /* 0x0000000300d17308 */ /* 0x0003e40000000800 */
[----:B-1----:R-:W-:Y:S02]  /*5280*/  FFMA.FTZ R3, R13, c[0x0][0x2d0], -R2 ;  /* 0x0000b4000d037a23 */ /* 0x002fe40000010802 */
[----:B------:R-:W-:Y:S04]  /*5290*/  LDSM.16.MT88.4 R12, [R218] ;  /* 0x00000000da0c783b */ /* 0x000fe80000004200 */
[----:B------:R1:W-:Y:S02]  /*52a0*/  MUFU.EX2 R208, R3 ;  /* 0x0000000300d07308 */ /* 0x0003e40000000800 */
[----:B-1----:R-:W-:-:S02]  /*52b0*/  FFMA.FTZ R3, R4, c[0x0][0x2d0], -R0 ;  /* 0x0000b40004037a23 */ /* 0x002fc40000010800 */
[----:B------:R-:W1:Y:S04]  /*52c0*/  LDSM.16.MT88.4 R4, [R217] ;  /* 0x00000000d904783b */ /* 0x000e680000004200 */
[----:B------:R3:W-:Y:S02]  /*52d0*/  MUFU.EX2 R69, R3 ;  /* 0x0000000300457308 */ /* 0x0007e40000000800 */
[----:B---3--:R-:W-:Y:S01]  /*52e0*/  FFMA.FTZ R3, R10, c[0x0][0x2d0], -R0 ;  /* 0x0000b4000a037a23 */ /* 0x008fe20000010800 */
[----:B--2---:R-:W-:-:S05]  /*52f0*/  F2FP.BF16.PACK_AB R10, R206, R207 ;  /* 0x000000cfce0a723e */ /* 0x004fca00000010ff */
[----:B------:R2:W3:Y:S02]  /*5300*/  MUFU.EX2 R68, R3 ;  /* 0x0000000300447308 */ /* 0x0004e40000000800 */
[----:B--2---:R-:W-:Y:S01]  /*5310*/  FFMA.FTZ R3, R9, c[0x0][0x2d0], -R0 ;  /* 0x0000b40009037a23 */ /* 0x004fe20000010800 */
[----:B---3--:R-:W-:-:S05]  /*5320*/  F2FP.BF16.PACK_AB R9, R68, R69 ;  /* 0x000000454409723e */ /* 0x008fca00000010ff */
[----:B------:R2:W-:Y:S02]  /*5330*/  MUFU.EX2 R134, R3 ;  /* 0x0000000300867308 */ /* 0x0005e40000000800 */
[----:B--2---:R-:W-:Y:S01]  /*5340*/  FFMA.FTZ R3, R8, c[0x0][0x2d0], -R0 ;  /* 0x0000b40008037a23 */ /* 0x004fe20000010800 */
[----:B------:R-:W-:Y:S01]  /*5350*/  F2FP.BF16.PACK_AB R8, R70, R71 ;  /* 0x000000474608723e */ /* 0x000fe200000010ff */
[----:B------:R-:W-:-:S04]  /*5360*/  IMAD.MOV.U32 R70, RZ, RZ, R94 ;  /* 0x000000ffff467224 */ /* 0x000fc800078e005e */
[----:B------:R2:W3:Y:S02]  /*5370*/  MUFU.EX2 R204, R3 ;  /* 0x0000000300cc7308 */ /* 0x0004e40000000800 */
[----:B--2---:R-:W-:Y:S01]  /*5380*/  FFMA.FTZ R3, R18, c[0x0][0x2d0], -R2 ;  /* 0x0000b40012037a23 */ /* 0x004fe20000010802 */
[----:B---3--:R-:W-:-:S05]  /*5390*/  F2FP.BF16.PACK_AB R11, R204, R134 ;  /* 0x00000086cc0b723e */ /* 0x008fca00000010ff */
[----:B------:R2:W-:Y:S02]  /*53a0*/  MUFU.EX2 R116, R3 ;  /* 0x0000000300747308 */ /* 0x0005e40000000800 */
[C---:B-1----:R-:W-:Y:S07]  /*53b0*/  HMMA.16816.F32.BF16 R36, R8.reuse, R4, RZ ;  /* 0x000000040824723c */ /* 0x042fee00000418ff */
[----:B------:R-:W-:Y:S01]  /*53c0*/  F2FP.BF16.PACK_AB R4, R208, R209 ;  /* 0x000000d1d004723e */ /* 0x000fe200000010ff */
[----:B------:R-:W-:Y:S01]  /*53d0*/  HMMA.16816.F32.BF16 R20, R8, R6, RZ ;  /* 0x000000060814723c */ /* 0x000fe200000418ff */
[----:B--2---:R-:W-:-:S04]  /*53e0*/  FFMA.FTZ R3, R19, c[0x0][0x2d0], -R2 ;  /* 0x0000b40013037a23 */ /* 0x004fc80000010802 */
[----:B------:R1:W2:Y:S02]  /*53f0*/  MUFU.EX2 R120, R3 ;  /* 0x0000000300787308 */ /* 0x0002a40000000800 */
[----:B-1----:R-:W-:Y:S01]  /*5400*/  FFMA.FTZ R3, R17, c[0x0][0x2d0], -R0 ;  /* 0x0000b40011037a23 */ /* 0x002fe20000010800 */
[----:B--2---:R-:W-:-:S05]  /*5410*/  F2FP.BF16.PACK_AB R6, R120, R116 ;  /* 0x000000747806723e */ /* 0x004fca00000010ff */
[----:B------:R1:W-:Y:S02]  /*5420*/  MUFU.EX2 R205, R3 ;  /* 0x0000000300cd7308 */ /* 0x0003e40000000800 */
[--C-:B-1----:R-:W-:Y:S02]  /*5430*/  FFMA.FTZ R3, R16, c[0x0][0x2d0], -R0.reuse ;  /* 0x0000b40010037a23 */ /* 0x102fe40000010800 */
[C---:B------:R-:W-:Y:S04]  /*5440*/  HMMA.16816.F32.BF16 R16, R8.reuse, R12, RZ ;  /* 0x0000000c0810723c */ /* 0x040fe800000418ff */
[----:B------:R1:W2:Y:S04]  /*5450*/  MUFU.EX2 R135, R3 ;  /* 0x0000000300877308 */ /* 0x0002a80000000800 */
[----:B------:R-:W-:Y:S01]  /*5460*/  HMMA.16816.F32.BF16 R12, R8, R14, RZ ;  /* 0x0000000e080c723c */ /* 0x000fe200000418ff */
[----:B-1----:R-:W-:Y:S01]  /*5470*/  FFMA.FTZ R3, R24, c[0x0][0x2d0], -R0 ;  /* 0x0000b40018037a23 */ /* 0x002fe20000010800 */
[----:B--2---:R-:W-:-:S03]  /*5480*/  F2FP.BF16.PACK_AB R5, R135, R205 ;  /* 0x000000cd8705723e */ /* 0x004fc600000010ff */
[----:B------:R1:W2:Y:S02]  /*5490*/  MUFU.EX2 R93, R3 ;  /* 0x00000003005d7308 */ /* 0x0002a40000000800 */
[----:B-1----:R-:W-:Y:S01]  /*54a0*/  FFMA.FTZ R3, R25, c[0x0][0x2d0], -R0 ;  /* 0x0000b40019037a23 */ /* 0x002fe20000010800 */
[-C--:B--2---:R-:W-:Y:S01]  /*54b0*/  MOV R71, R93.reuse ;  /* 0x0000005d00477202 */ /* 0x084fe20000000f00 */
[----:B------:R-:W-:Y:S04]  /*54c0*/  HMMA.16816.F32.BF16 R24, R8, R40, RZ ;  /* 0x000000280818723c */ /* 0x000fe800000418ff */
[----:B------:R-:W1:Y:S02]  /*54d0*/  MUFU.EX2 R108, R3 ;  /* 0x00000003006c7308 */ /* 0x000e640000000800 */
[----:B-1----:R-:W-:Y:S01]  /*54e0*/  F2FP.BF16.PACK_AB R7, R108, R93 ;  /* 0x0000005d6c07723e */ /* 0x002fe200000010ff */
[----:B------:R-:W-:-:S06]  /*54f0*/  FFMA.FTZ R3, R76, c[0x0][0x2d0], -R2 ;  /* 0x0000b4004c037a23 */ /* 0x000fcc0000010802 */
[C---:B------:R-:W-:Y:S08]  /*5500*/  HMMA.16816.F32.BF16 R200, R4.reuse, R28, R16 ;  /* 0x0000001c04c8723c */ /* 0x040ff00000041810 */
[----:B------:R-:W-:Y:S01]  /*5510*/  HMMA.16816.F32.BF16 R196, R4, R30, R12 ;  /* 0x0000001e04c4723c */ /* 0x000fe2000004180c */
[----:B------:R-:W1:Y:S07]  /*5520*/  LDSM.16.MT88.4 R28, [R218+0x3000] ;  /* 0x00300000da1c783b */ /* 0x000e6e0000004200 */
[----:B------:R-:W-:Y:S01]  /*5530*/  HMMA.16816.F32.BF16 R16, R8, R42, RZ ;  /* 0x0000002a0810723c */ /* 0x000fe200000418ff */
[----:B------:R-:W-:Y:S07]  /*5540*/  LDSM.16.MT88.4 R40, [R221+0x3000] ;  /* 0x00300000dd28783b */ /* 0x000fee0000004200 */
[C---:B------:R-:W-:Y:S01]  /*5550*/  HMMA.16816.F32.BF16 R88, R4.reuse, R32, R36 ;  /* 0x000000200458723c */ /* 0x040fe20000041824 */
[----:B------:R-:W-:Y:S07]  /*5560*/  LDSM.16.MT88.4 R36, [R217+0x6000] ;  /* 0x00600000d924783b */ /* 0x000fee0000004200 */
[----:B------:R-:W-:Y:S01]  /*5570*/  HMMA.16816.F32.BF16 R84, R4, R34, R20 ;  /* 0x000000220454723c */ /* 0x000fe20000041814 */
[----:B------:R-:W2:Y:S07]  /*5580*/  LDSM.16.MT88.4 R32, [R217+0x3800] ;  /* 0x00380000d920783b */ /* 0x000eae0000004200 */
[----:B------:R-:W-:Y:S08]  /*5590*/  HMMA.16816.F32.BF16 R12, R8, R44, RZ ;  /* 0x0000002c080c723c */ /* 0x000ff000000418ff */
[C---:B------:R-:W-:Y:S08]  /*55a0*/  HMMA.16816.F32.BF16 R80, R4.reuse, R48, R24 ;  /* 0x000000300450723c */ /* 0x040ff00000041818 */
[----:B------:R-:W-:Y:S01]  /*55b0*/  HMMA.16816.F32.BF16 R188, R4, R50, R16 ;  /* 0x0000003204bc723c */ /* 0x000fe20000041810 */
[----:B------:R-:W-:Y:S07]  /*55c0*/  LDSM.16.MT88.4 R48, [R221+0x3800] ;  /* 0x00380000dd30783b */ /* 0x000fee0000004200 */
[C---:B------:R-:W-:Y:S01]  /*55d0*/  HMMA.16816.F32.BF16 R24, R8.reuse, R46, RZ ;  /* 0x0000002e0818723c */ /* 0x040fe200000418ff */
[----:B------:R-:W3:Y:S07]  /*55e0*/  LDSM.16.MT88.4 R44, [R220+0x3000] ;  /* 0x00300000dc2c783b */ /* 0x000eee0000004200 */
[C---:B------:R-:W-:Y:S08]  /*55f0*/  HMMA.16816.F32.BF16 R20, R8.reuse, R56, RZ ;  /* 0x000000380814723c */ /* 0x040ff000000418ff */
[----:B------:R-:W-:Y:S01]  /*5600*/  HMMA.16816.F32.BF16 R16, R8, R58, RZ ;  /* 0x0000003a0810723c */ /* 0x000fe200000418ff */
[----:B------:R-:W-:Y:S07]  /*5610*/  LDSM.16.MT88.4 R56, [R218+0x6000] ;  /* 0x00600000da38783b */ /* 0x000fee0000004200 */
[----:B------:R-:W-:Y:S08]  /*5620*/  HMMA.16816.F32.BF16 R192, R4, R60, R12 ;  /* 0x0000003c04c0723c */ /* 0x000ff0000004180c */
[----:B-1----:R-:W-:Y:S08]  /*5630*/  HMMA.16816.F32.BF16 R12, R8, R28, RZ ;  /* 0x0000001c080c723c */ /* 0x002ff000000418ff */
[C---:B--2---:R-:W-:Y:S08]  /*5640*/  HMMA.16816.F32.BF16 R180, R4.reuse, R32, R20 ;  /* 0x0000002004b4723c */ /* 0x044ff00000041814 */
[----:B------:R-:W-:Y:S01]  /*5650*/  HMMA.16816.F32.BF16 R172, R4, R34, R16 ;  /* 0x0000002204ac723c */ /* 0x000fe20000041810 */
[----:B------:R-:W1:Y:S07]  /*5660*/  LDSM.16.MT88.4 R32, [R220+0x3800] ;  /* 0x00380000dc20783b */ /* 0x000e6e0000004200 */
[----:B------:R-:W-:Y:S08]  /*5670*/  HMMA.16816.F32.BF16 R28, R8, R30, RZ ;  /* 0x0000001e081c723c */ /* 0x000ff000000418ff */
[C---:B------:R-:W-:Y:S01]  /*5680*/  HMMA.16816.F32.BF16 R184, R4.reuse, R62, R24 ;  /* 0x0000003e04b8723c */ /* 0x040fe20000041818 */
[----:B------:R-:W2:Y:S07]  /*5690*/  LDSM.16.MT88.4 R60, [R217+0x6800] ;  /* 0x00680000d93c783b */ /* 0x000eae0000004200 */
[----:B------:R-:W-:Y:S08]  /*56a0*/  HMMA.16816.F32.BF16 R168, R4, R52, R12 ;  /* 0x0000003404a8723c */ /* 0x000ff0000004180c */
[C---:B---3--:R-:W-:Y:S08]  /*56b0*/  HMMA.16816.F32.BF16 R16, R8.reuse, R44, RZ ;  /* 0x0000002c0810723c */ /* 0x048ff000000418ff */
[C---:B------:R-:W-:Y:S01]  /*56c0*/  HMMA.16816.F32.BF16 R12, R8.reuse, R46, RZ ;  /* 0x0000002e080c723c */ /* 0x040fe200000418ff */
[----:B------:R-:W-:Y:S07]  /*56d0*/  LDSM.16.MT88.4 R44, [R220+0x6000] ;  /* 0x00600000dc2c783b */ /* 0x000fee0000004200 */
[C---:B------:R-:W-:Y:S08]  /*56e0*/  HMMA.16816.F32.BF16 R20, R8.reuse, R42, RZ ;  /* 0x0000002a0814723c */ /* 0x040ff000000418ff */
[----:B------:R-:W-:Y:S01]  /*56f0*/  HMMA.16816.F32.BF16 R24, R8, R40, RZ ;  /* 0x000000280818723c */ /* 0x000fe200000418ff */
[----:B------:R-:W3:Y:S07]  /*5700*/  LDSM.16.MT88.4 R40, [R218+0x6800] ;  /* 0x00680000da28783b */ /* 0x000eee0000004200 */
[----:B------:R-:W-:Y:S01]  /*5710*/  HMMA.16816.F32.BF16 R160, R4, R54, R28 ;  /* 0x0000003604a0723c */ /* 0x000fe2000004181c */
[----:B------:R-:W4:Y:S07]  /*5720*/  LDSM.16.MT88.4 R52, [R221+0x6800] ;  /* 0x00680000dd34783b */ /* 0x000f2e0000004200 */
[----:B------:R-:W-:Y:S08]  /*5730*/  HMMA.16816.F32.BF16 R28, R8, R36, RZ ;  /* 0x00000024081c723c */ /* 0x000ff000000418ff */
[C---:B-1----:R-:W-:Y:S08]  /*5740*/  HMMA.16816.F32.BF16 R156, R4.reuse, R32, R16 ;  /* 0x00000020049c723c */ /* 0x042ff00000041810 */
[C---:B------:R-:W-:Y:S01]  /*5750*/  HMMA.16816.F32.BF16 R148, R4.reuse, R34, R12 ;  /* 0x000000220494723c */ /* 0x040fe2000004180c */
[----:B------:R-:W1:Y:S07]  /*5760*/  LDSM.16.MT88.4 R32, [R220+0x6800] ;  /* 0x00680000dc20783b */ /* 0x000e6e0000004200 */
[----:B------:R-:W-:Y:S08]  /*5770*/  HMMA.16816.F32.BF16 R152, R4, R50, R20 ;  /* 0x000000320498723c */ /* 0x000ff00000041814 */
[C---:B------:R-:W-:Y:S08]  /*5780*/  HMMA.16816.F32.BF16 R16, R8.reuse, R58, RZ ;  /* 0x0000003a0810723c */ /* 0x040ff000000418ff */
[C---:B------:R-:W-:Y:S07]  /*5790*/  HMMA.16816.F32.BF16 R12, R8.reuse, R64, RZ ;  /* 0x00000040080c723c */ /* 0x040fee00000418ff */
[----:B------:R-:W-:Y:S01]  /*57a0*/  MOV R65, R122 ;  /* 0x0000007a00417202 */ /* 0x000fe20000000f00 */
[----:B------:R-:W-:Y:S01]  /*57b0*/  HMMA.16816.F32.BF16 R20, R8, R56, RZ ;  /* 0x000000380814723c */ /* 0x000fe200000418ff */
[----:B------:R-:W-:-:S02]  /*57c0*/  FADD.FTZ R122, R69, R68 ;  /* 0x00000044457a7221 */ /* 0x000fc40000010000 */
[----:B------:R-:W-:-:S05]  /*57d0*/  IMAD.MOV.U32 R69, RZ, RZ, R92 ;  /* 0x000000ffff457224 */ /* 0x000fca00078e005c */
[----:B------:R-:W-:Y:S08]  /*57e0*/  HMMA.16816.F32.BF16 R164, R4, R48, R24 ;  /* 0x0000003004a4723c */ /* 0x000ff00000041818 */
[----:B------:R-:W-:Y:S01]  /*57f0*/  HMMA.16816.F32.BF16 R24, R8, R38, RZ ;  /* 0x000000260818723c */ /* 0x000fe200000418ff */
[----:B------:R-:W-:Y:S07]  /*5800*/  LDSM.16.MT88.4 R36, [R218+0x9000] ;  /* 0x00900000da24783b */ /* 0x000fee0000004200 */
[C---:B--2---:R-:W-:Y:S01]  /*5810*/  HMMA.16816.F32.BF16 R56, R4.reuse, R60, R28 ;  /* 0x0000003c0438723c */ /* 0x044fe2000004181c */
[----:B------:R-:W2:Y:S06]  /*5820*/  LDSM.16.MT88.4 R28, [R217+0x9000] ;  /* 0x00900000d91c783b */ /* 0x000eac0000004200 */
[----:B------:R-:W-:Y:S01]  /*5830*/  IMAD.MOV.U32 R60, RZ, RZ, R119 ;  /* 0x000000ffff3c7224 */ /* 0x000fe200078e0077 */
[----:B---3--:R-:W-:Y:S01]  /*5840*/  HMMA.16816.F32.BF16 R96, R4, R42, R16 ;  /* 0x0000002a0460723c */ /* 0x008fe20000041810 */
[----:B------:R-:W-:-:S02]  /*5850*/  IMAD.MOV.U32 R61, RZ, RZ, R121 ;  /* 0x000000ffff3d7224 */ /* 0x000fc400078e0079 */
[----:B------:R3:W-:Y:S05]  /*5860*/  MUFU.EX2 R121, R3 ;  /* 0x0000000300797308 */ /* 0x0007ea0000000800 */
[C---:B----4-:R-:W-:Y:S08]  /*5870*/  HMMA.16816.F32.BF16 R140, R4.reuse, R52, R12 ;  /* 0x00000034048c723c */ /* 0x050ff0000004180c */
[----:B------:R-:W-:Y:S01]  /*5880*/  HMMA.16816.F32.BF16 R176, R4, R40, R20 ;  /* 0x0000002804b0723c */ /* 0x000fe20000041814 */
[----:B---3--:R-:W-:-:S07]  /*5890*/  FFMA.FTZ R3, R79, c[0x0][0x2d0], -R2 ;  /* 0x0000b4004f037a23 */ /* 0x008fce0000010802 */
[C---:B------:R-:W-:Y:S08]  /*58a0*/  HMMA.16816.F32.BF16 R16, R8.reuse, R44, RZ ;  /* 0x0000002c0810723c */ /* 0x040ff000000418ff */
[C---:B------:R-:W-:Y:S08]  /*58b0*/  HMMA.16816.F32.BF16 R12, R8.reuse, R46, RZ ;  /* 0x0000002e080c723c */ /* 0x040ff000000418ff */
[----:B------:R-:W-:Y:S07]  /*58c0*/  HMMA.16816.F32.BF16 R20, R8, R66, RZ ;  /* 0x000000420814723c */ /* 0x000fee00000418ff */
[----:B------:R-:W-:Y:S01]  /*58d0*/  IMAD.MOV.U32 R67, RZ, RZ, R117 ;  /* 0x000000ffff437224 */ /* 0x000fe200078e0075 */
[C---:B------:R-:W-:Y:S01]  /*58e0*/  HMMA.16816.F32.BF16 R144, R4.reuse, R62, R24 ;  /* 0x0000003e0490723c */ /* 0x040fe20000041818 */
[----:B------:R-:W3:Y:S01]  /*58f0*/  LDSM.16.MT88.4 R24, [R217+0x9800] ;  /* 0x00980000d918783b */ /* 0x000ee20000004200 */
[----:B------:R-:W-:Y:S01]  /*5900*/  IMAD.MOV.U32 R66, RZ, RZ, R116 ;  /* 0x000000ffff427224 */ /* 0x000fe200078e0074 */
[----:B------:R4:W2:Y:S04]  /*5910*/  MUFU.EX2 R63, R3 ;  /* 0x00000003003f7308 */ /* 0x0008a80000000800 */
[----:B------:R-:W-:Y:S01]  /*5920*/  MOV R62, R118 ;  /* 0x00000076003e7202 */ /* 0x000fe20000000f00 */
[C---:B-1----:R-:W-:Y:S08]  /*5930*/  HMMA.16816.F32.BF16 R128, R4.reuse, R32, R16 ;  /* 0x000000200480723c */ /* 0x042ff00000041810 */
[----:B------:R-:W-:Y:S01]  /*5940*/  HMMA.16816.F32.BF16 R124, R4, R34, R12 ;  /* 0x00000022047c723c */ /* 0x000fe2000004180c */
[----:B------:R-:W1:Y:S01]  /*5950*/  LDSM.16.MT88.4 R32, [R218+0x9800] ;  /* 0x00980000da20783b */ /* 0x000e620000004200 */
[----:B----4-:R-:W-:-:S04]  /*5960*/  FFMA.FTZ R3, R78, c[0x0][0x2d0], -R2 ;  /* 0x0000b4004e037a23 */ /* 0x010fc80000010802 */
[----:B------:R4:W-:Y:S02]  /*5970*/  MUFU.EX2 R222, R3 ;  /* 0x0000000300de7308 */ /* 0x0009e40000000800 */
[----:B------:R-:W-:Y:S08]  /*5980*/  HMMA.16816.F32.BF16 R136, R4, R54, R20 ;  /* 0x000000360488723c */ /* 0x000ff00000041814 */
[C---:B--2---:R-:W-:Y:S07]  /*5990*/  HMMA.16816.F32.BF16 R20, R8.reuse, R28, RZ ;  /* 0x0000001c0814723c */ /* 0x044fee00000418ff */
[----:B------:R-:W-:Y:S01]  /*59a0*/  MOV R29, R115 ;  /* 0x00000073001d7202 */ /* 0x000fe20000000f00 */
[----:B------:R-:W-:Y:S01]  /*59b0*/  HMMA.16816.F32.BF16 R16, R8, R30, RZ ;  /* 0x0000001e0810723c */ /* 0x000fe200000418ff */
[----:B------:R-:W-:-:S02]  /*59c0*/  IMAD.MOV.U32 R28, RZ, RZ, R114 ;  /* 0x000000ffff1c7224 */ /* 0x000fc400078e0072 */
[----:B----4-:R-:W-:-:S04]  /*59d0*/  FFMA.FTZ R3, R77, c[0x0][0x2d0], -R2 ;  /* 0x0000b4004d037a23 */ /* 0x010fc80000010802 */
[----:B------:R-:W-:Y:S01]  /*59e0*/  IMAD.MOV.U32 R31, RZ, RZ, R113 ;  /* 0x000000ffff1f7224 */ /* 0x000fe200078e0071 */
[----:B------:R-:W-:Y:S01]  /*59f0*/  HMMA.16816.F32.BF16 R12, R8, R36, RZ ;  /* 0x00000024080c723c */ /* 0x000fe200000418ff */
[----:B------:R-:W-:Y:S01]  /*5a00*/  MOV R30, R112 ;  /* 0x00000070001e7202 */ /* 0x000fe20000000f00 */
[----:B------:R2:W-:Y:S06]  /*5a10*/  MUFU.EX2 R64, R3 ;  /* 0x0000000300407308 */ /* 0x0005ec0000000800 */
[C---:B---3--:R-:W-:Y:S01]  /*5a20*/  HMMA.16816.F32.BF16 R116, R4.reuse, R24, R20 ;  /* 0x000000180474723c */ /* 0x048fe20000041814 */
[----:B------:R-:W3:Y:S06]  /*5a30*/  LDSM.16.MT88.4 R20, [R221+0x9000] ;  /* 0x00900000dd14783b */ /* 0x000eec0000004200 */
[----:B------:R-:W-:Y:S01]  /*5a40*/  IMAD.MOV.U32 R25, RZ, RZ, R110 ;  /* 0x000000ffff197224 */ /* 0x000fe200078e006e */
[----:B------:R-:W-:Y:S01]  /*5a50*/  HMMA.16816.F32.BF16 R112, R4, R26, R16 ;  /* 0x0000001a0470723c */ /* 0x000fe20000041810 */
[----:B------:R-:W-:Y:S01]  /*5a60*/  IMAD.MOV.U32 R24, RZ, RZ, R109 ;  /* 0x000000ffff187224 */ /* 0x000fe200078e006d */
[----:B------:R-:W4:Y:S01]  /*5a70*/  LDSM.16.MT88.4 R16, [R221+0x9800] ;  /* 0x00980000dd10783b */ /* 0x000f220000004200 */
[----:B--2---:R-:W-:-:S04]  /*5a80*/  FFMA.FTZ R3, R75, c[0x0][0x2d0], -R0 ;  /* 0x0000b4004b037a23 */ /* 0x004fc80000010800 */
[----:B------:R-:W-:Y:S01]  /*5a90*/  MOV R27, R111 ;  /* 0x0000006f001b7202 */ /* 0x000fe20000000f00 */
[----:B------:R-:W-:Y:S02]  /*5aa0*/  IMAD.MOV.U32 R26, RZ, RZ, R108 ;  /* 0x000000ffff1a7224 */ /* 0x000fe400078e006c */
[----:B-1----:R-:W-:Y:S07]  /*5ab0*/  HMMA.16816.F32.BF16 R108, R4, R32, R12 ;  /* 0x00000020046c723c */ /* 0x002fee000004180c */
[----:B------:R-:W-:Y:S01]  /*5ac0*/  MOV R32, R107 ;  /* 0x0000006b00207202 */ /* 0x000fe20000000f00 */
[----:B------:R-:W-:Y:S01]  /*5ad0*/  HMMA.16816.F32.BF16 R12, R8, R38, RZ ;  /* 0x00000026080c723c */ /* 0x000fe200000418ff */
[----:B------:R-:W-:-:S02]  /*5ae0*/  IMAD.MOV.U32 R33, RZ, RZ, R120 ;  /* 0x000000ffff217224 */ /* 0x000fc400078e0078 */
[----:B------:R1:W-:Y:S02]  /*5af0*/  MUFU.EX2 R120, R3 ;  /* 0x0000000300787308 */ /* 0x0003e40000000800 */
[----:B-1----:R-:W-:-:S06]  /*5b00*/  FFMA.FTZ R3, R74, c[0x0][0x2d0], -R0 ;  /* 0x0000b4004a037a23 */ /* 0x002fcc0000010800 */
[----:B------:R1:W2:Y:S11]  /*5b10*/  MUFU.EX2 R219, R3 ;  /* 0x0000000300db7308 */ /* 0x0002b60000000800 */
[----:B------:R-:W-:Y:S02]  /*5b20*/  @!UPT UIADD3 URZ, URZ, URZ, URZ ;  /* 0x0000003f3f3ff290 */ /* 0x000fe4000fffe03f */
[----:B------:R-:W-:Y:S07]  /*5b30*/  HMMA.16816.F32.BF16 R104, R4, R34, R12 ;  /* 0x000000220468723c */ /* 0x000fee000004180c */
[----:B------:R-:W-:Y:S01]  /*5b40*/  IMAD.MOV.U32 R35, RZ, RZ, R95 ;  /* 0x000000ffff237224 */ /* 0x000fe200078e005f */
[----:B---3--:R-:W-:Y:S01]  /*5b50*/  HMMA.16816.F32.BF16 R12, R8, R20, RZ ;  /* 0x00000014080c723c */ /* 0x008fe200000418ff */
[----:B-1----:R-:W-:-:S04]  /*5b60*/  FFMA.FTZ R3, R73, c[0x0][0x2d0], -R0 ;  /* 0x0000b40049037a23 */ /* 0x002fc80000010800 */
[----:B------:R1:W-:Y:S11]  /*5b70*/  MUFU.EX2 R34, R3 ;  /* 0x0000000300227308 */ /* 0x0003f60000000800 */
[----:B------:R-:W-:Y:S08]  /*5b80*/  @!UPT UIADD3 URZ, URZ, URZ, URZ ;  /* 0x0000003f3f3ff290 */ /* 0x000ff0000fffe03f */
[----:B----4-:R-:W-:Y:S01]  /*5b90*/  HMMA.16816.F32.BF16 R100, R4, R16, R12 ;  /* 0x000000100464723c */ /* 0x010fe2000004180c */
[----:B-1----:R-:W-:-:S04]  /*5ba0*/  FFMA.FTZ R3, R72, c[0x0][0x2d0], -R0 ;  /* 0x0000b40048037a23 */ /* 0x002fc80000010800 */
[----:B------:R1:W3:Y:S03]  /*5bb0*/  MUFU.EX2 R68, R3 ;  /* 0x0000000300447308 */ /* 0x0002e60000000800 */
[----:B------:R-:W-:Y:S01]  /*5bc0*/  HMMA.16816.F32.BF16 R12, R8, R22, RZ ;  /* 0x00000016080c723c */ /* 0x000fe200000418ff */
[----:B-1----:R-:W-:-:S04]  /*5bd0*/  IMAD.MOV.U32 R3, RZ, RZ, R65 ;  /* 0x000000ffff037224 */ /* 0x002fc800078e0041 */
[----:B------:R-:W-:Y:S11]  /*5be0*/  FFMA.FTZ R3, R3, c[0x0][0x2d0], -R2 ;  /* 0x0000b40003037a23 */ /* 0x000ff60000010802 */
[----:B------:R-:W-:Y:S08]  /*5bf0*/  @!UPT UIADD3 URZ, URZ, URZ, URZ ;  /* 0x0000003f3f3ff290 */ /* 0x000ff0000fffe03f */
[----:B------:R-:W-:Y:S01]  /*5c00*/  HMMA.16816.F32.BF16 R92, R4, R18, R12 ;  /* 0x00000012045c723c */ /* 0x000fe2000004180c */
[----:B------:R-:W1:Y:S07]  /*5c10*/  LDSM.16.MT88.4 R12, [R220+0x9000] ;  /* 0x00900000dc0c783b */ /* 0x000e6e0000004200 */
[C---:B-1----:R-:W-:Y:S08]  /*5c20*/  HMMA.16816.F32.BF16 R16, R8.reuse, R12, RZ ;  /* 0x0000000c0810723c */ /* 0x042ff000000418ff */
[----:B------:R-:W-:Y:S01]  /*5c30*/  HMMA.16816.F32.BF16 R8, R8, R14, RZ ;  /* 0x0000000e0808723c */ /* 0x000fe200000418ff */
[----:B------:R-:W1:Y:S11]  /*5c40*/  LDSM.16.MT88.4 R12, [R220+0x9800] ;  /* 0x00980000dc0c783b */ /* 0x000e760000004200 */
[----:B------:R-:W-:Y:S04]  /*5c50*/  @!UPT UIADD3 URZ, URZ, URZ, URZ ;  /* 0x0000003f3f3ff290 */ /* 0x000fe8000fffe03f */
[C---:B-1----:R-:W-:Y:S08]  /*5c60*/  HMMA.16816.F32.BF16 R52, R4.reuse, R12, R16 ;  /* 0x0000000c0434723c */ /* 0x042ff00000041810 */
[----:B------:R-:W-:Y:S01]  /*5c70*/  HMMA.16816.F32.BF16 R12, R4, R14, R8 ;  /* 0x0000000e040c723c */ /* 0x000fe20000041808 */
[----:B------:R-:W1:Y:S06]  /*5c80*/  LDSM.16.MT88.4 R8, [R217+0x1000] ;  /* 0x00100000d908783b */ /* 0x000e6c0000004200 */
[----:B------:R-:W-:-:S02]  /*5c90*/  F2FP.BF16.PACK_AB R4, R63, R121 ;  /* 0x000000793f04723e */ /* 0x000fc400000010ff */
[----:B--2---:R-:W-:Y:S02]  /*5ca0*/  F2FP.BF16.PACK_AB R5, R219, R120 ;  /* 0x00000078db05723e */ /* 0x004fe400000010ff */
[----:B------:R-:W-:Y:S02]  /*5cb0*/  F2FP.BF16.PACK_AB R6, R64, R222 ;  /* 0x000000de4006723e */ /* 0x000fe400000010ff */
[----:B---3--:R-:W-:-:S07]  /*5cc0*/  F2FP.BF16.PACK_AB R7, R68, R34 ;  /* 0x000000224407723e */ /* 0x008fce00000010ff */
[C---:B-1----:R-:W-:Y:S08]  /*5cd0*/  HMMA.16816.F32.BF16 R88, R4.reuse, R8, R88 ;  /* 0x000000080458723c */ /* 0x042ff00000041858 */
[C---:B------:R-:W-:Y:S01]  /*5ce0*/  HMMA.16816.F32.BF16 R48, R4.reuse, R10, R84 ;  /* 0x0000000a0430723c */ /* 0x040fe20000041854 */
[----:B------:R-:W1:Y:S07]  /*5cf0*/  LDSM.16.MT88.4 R8, [R218+0x1000] ;  /* 0x00100000da08783b */ /* 0x000e6e0000004200 */
[C---:B-1----:R-:W-:Y:S07]  /*5d00*/  HMMA.16816.F32.BF16 R84, R4.reuse, R8, R200 ;  /* 0x000000080454723c */ /* 0x042fee00000418c8 */
[----:B------:R-:W-:Y:S01]  /*5d10*/  MOV R203, R64 ;  /* 0x0000004000cb7202 */ /* 0x000fe20000000f00 */
[----:B------:R-:W-:Y:S01]  /*5d20*/  HMMA.16816.F32.BF16 R44, R4, R10, R196 ;  /* 0x0000000a042c723c */ /* 0x000fe200000418c4 */
[----:B------:R-:W1:Y:S01]  /*5d30*/  LDSM.16.MT88.4 R8, [R221+0x1000] ;  /* 0x00100000dd08783b */ /* 0x000e620000004200 */
[----:B------:R-:W-:Y:S01]  /*5d40*/  MOV R200, R63 ;  /* 0x0000003f00c87202 */ /* 0x000fe20000000f00 */
[----:B------:R-:W-:-:S02]  /*5d50*/  IMAD.MOV.U32 R201, RZ, RZ, R60 ;  /* 0x000000ffffc97224 */ /* 0x000fc400078e003c */
[----:B------:R-:W-:Y:S02]  /*5d60*/  IMAD.MOV.U32 R202, RZ, RZ, R61 ;  /* 0x000000ffffca7224 */ /* 0x000fe400078e003d */
[----:B------:R-:W-:Y:S01]  /*5d70*/  IMAD.MOV.U32 R196, RZ, RZ, R29 ;  /* 0x000000ffffc47224 */ /* 0x000fe200078e001d */
[----:B------:R-:W-:Y:S01]  /*5d80*/  MOV R197, R66 ;  /* 0x0000004200c57202 */ /* 0x000fe20000000f00 */
[----:B------:R-:W-:Y:S02]  /*5d90*/  IMAD.MOV.U32 R198, RZ, RZ, R67 ;  /* 0x000000ffffc67224 */ /* 0x000fe400078e0043 */
[----:B------:R-:W-:Y:S01]  /*5da0*/  IMAD.MOV.U32 R199, RZ, RZ, R62 ;  /* 0x000000ffffc77224 */ /* 0x000fe200078e003e */
[C---:B-1----:R-:W-:Y:S08]  /*5db0*/  HMMA.16816.F32.BF16 R80, R4.reuse, R8, R80 ;  /* 0x000000080450723c */ /* 0x042ff00000041850 */
[----:B------:R-:W-:Y:S01]  /*5dc0*/  HMMA.16816.F32.BF16 R40, R4, R10, R188 ;  /* 0x0000000a0428723c */ /* 0x000fe200000418bc */
[----:B------:R-:W1:Y:S06]  /*5dd0*/  LDSM.16.MT88.4 R8, [R220+0x1000] ;  /* 0x00100000dc08783b */ /* 0x000e6c0000004200 */
[----:B------:R-:W-:Y:S01]  /*5de0*/  IMAD.MOV.U32 R189, RZ, RZ, R30 ;  /* 0x000000ffffbd7224 */ /* 0x000fe200078e001e */
[----:B------:R-:W-:Y:S01]  /*5df0*/  MOV R190, R31 ;  /* 0x0000001f00be7202 */ /* 0x000fe20000000f00 */
[----:B------:R-:W-:-:S02]  /*5e00*/  IMAD.MOV.U32 R191, RZ, RZ, R28 ;  /* 0x000000ffffbf7224 */ /* 0x000fc400078e001c */
[----:B------:R-:W-:Y:S01]  /*5e10*/  IMAD.MOV.U32 R188, RZ, RZ, R25 ;  /* 0x000000ffffbc7224 */ /* 0x000fe200078e0019 */
[C---:B-1----:R-:W-:Y:S07]  /*5e20*/  HMMA.16816.F32.BF16 R76, R4.reuse, R8, R192 ;  /* 0x00000008044c723c */ /* 0x042fee00000418c0 */
[----:B------:R-:W-:Y:S01]  /*5e30*/  MOV R195, R34 ;  /* 0x0000002200c37202 */ /* 0x000fe20000000f00 */
[----:B------:R-:W-:Y:S01]  /*5e40*/  HMMA.16816.F32.BF16 R36, R4, R10, R184 ;  /* 0x0000000a0424723c */ /* 0x000fe200000418b8 */
[----:B------:R-:W1:Y:S01]  /*5e50*/  LDSM.16.MT88.4 R8, [R217+0x4000] ;  /* 0x00400000d908783b */ /* 0x000e620000004200 */
[----:B------:R-:W-:Y:S01]  /*5e60*/  MOV R192, R68 ;  /* 0x0000004400c07202 */ /* 0x000fe20000000f00 */
[----:B------:R-:W-:-:S02]  /*5e70*/  IMAD.MOV.U32 R193, RZ, RZ, R71 ;  /* 0x000000ffffc17224 */ /* 0x000fc400078e0047 */
[----:B------:R-:W-:Y:S02]  /*5e80*/  IMAD.MOV.U32 R194, RZ, RZ, R70 ;  /* 0x000000ffffc27224 */ /* 0x000fe400078e0046 */
[----:B------:R-:W-:Y:S01]  /*5e90*/  MOV R184, R33 ;  /* 0x0000002100b87202 */ /* 0x000fe20000000f00 */
[----:B------:R-:W-:Y:S01]  /*5ea0*/  IMAD.MOV.U32 R185, RZ, RZ, R26 ;  /* 0x000000ffffb97224 */ /* 0x000fe200078e001a */
[----:B------:R-:W-:Y:S01]  /*5eb0*/  MOV R187, R24 ;  /* 0x0000001800bb7202 */ /* 0x000fe20000000f00 */
[----:B------:R-:W-:Y:S01]  /*5ec0*/  IMAD.MOV.U32 R186, RZ, RZ, R27 ;  /* 0x000000ffffba7224 */ /* 0x000fe200078e001b */
[----:B-1----:R-:W-:Y:S07]  /*5ed0*/  HMMA.16816.F32.BF16 R72, R4, R8, R180 ;  /* 0x000000080448723c */ /* 0x002fee00000418b4 */
[----:B------:R-:W-:-:S02]  /*5ee0*/  IMAD.MOV.U32 R182, RZ, RZ, R35 ;  /* 0x000000ffffb67224 */ /* 0x000fc400078e0023 */
[----:B------:R-:W-:Y:S02]  /*5ef0*/  IMAD.MOV.U32 R181, RZ, RZ, R32 ;  /* 0x000000ffffb57224 */ /* 0x000fe400078e0020 */
[C---:B------:R-:W-:Y:S01]  /*5f00*/  HMMA.16816.F32.BF16 R32, R4.reuse, R10, R172 ;  /* 0x0000000a0420723c */ /* 0x040fe200000418ac */
[----:B------:R-:W1:Y:S01]  /*5f10*/  LDSM.16.MT88.4 R8, [R218+0x4000] ;  /* 0x00400000da08783b */ /* 0x000e620000004200 */
[----:B------:R-:W-:Y:S02]  /*5f20*/  IMAD.MOV.U32 R183, RZ, RZ, R69 ;  /* 0x000000ffffb77224 */ /* 0x000fe400078e0045 */
[----:B------:R-:W-:Y:S01]  /*5f30*/  IMAD.MOV.U32 R180, RZ, RZ, R181 ;  /* 0x000000ffffb47224 */ /* 0x000fe200078e00b5 */
[----:B------:R-:W-:Y:S01]  /*5f40*/  MOV R181, R182 ;  /* 0x000000b600b57202 */ /* 0x000fe20000000f00 */
[----:B------:R-:W-:Y:S02]  /*5f50*/  IMAD.MOV.U32 R182, RZ, RZ, R223 ;  /* 0x000000ffffb67224 */ /* 0x000fe400078e00df */
        /* <DEDUP_REMOVED lines=37> */
[----:B------:R-:W-:-:S02]  /*61b0*/  MOV R119, R190 ;  /* 0x000000be00777202 */ /* 0x000fc40000000f00 */
[----:B------:R-:W-:Y:S01]  /*61c0*/  MOV R116, R187 ;  /* 0x000000bb00747202 */ /* 0x000fe20000000f00 */
[----:B------:R-:W-:Y:S02]  /*61d0*/  IMAD.MOV.U32 R187, RZ, RZ, R199 ;  /* 0x000000ffffbb7224 */ /* 0x000fe400078e00c7 */
[C---:B-1----:R-:W-:Y:S08]  /*61e0*/  HMMA.16816.F32.BF16 R160, R4.reuse, R8, R108 ;  /* 0x0000000804a0723c */ /* 0x042ff0000004186c */
[----:B------:R-:W-:Y:S01]  /*61f0*/  HMMA.16816.F32.BF16 R136, R4, R10, R104 ;  /* 0x0000000a0488723c */ /* 0x000fe20000041868 */
[----:B------:R-:W1:Y:S01]  /*6200*/  LDSM.16.MT88.4 R8, [R221+0xa000] ;  /* 0x00a00000dd08783b */ /* 0x000e620000004200 */
[----:B------:R2:W-:Y:S02]  /*6210*/  MUFU.EX2 R105, R3 ;  /* 0x0000000300697308 */ /* 0x0005e40000000800 */
[----:B--2---:R-:W-:-:S02]  /*6220*/  FFMA.FTZ R3, R252, c[0x0][0x2d0], -R2 ;  /* 0x0000b400fc037a23 */ /* 0x004fc40000010802 */
[----:B------:R-:W-:Y:S02]  /*6230*/  IMAD.MOV.U32 R252, RZ, RZ, R127 ;  /* 0x000000fffffc7224 */ /* 0x000fe400078e007f */
[C---:B-1----:R-:W-:Y:S08]  /*6240*/  HMMA.16816.F32.BF16 R156, R4.reuse, R8, R100 ;  /* 0x00000008049c723c */ /* 0x042ff00000041864 */
[----:B------:R-:W-:Y:S01]  /*6250*/  HMMA.16816.F32.BF16 R100, R4, R10, R92 ;  /* 0x0000000a0464723c */ /* 0x000fe2000004185c */
[----:B------:R-:W1:Y:S01]  /*6260*/  LDSM.16.MT88.4 R8, [R220+0xa000] ;  /* 0x00a00000dc08783b */ /* 0x000e620000004200 */
[----:B------:R2:W3:Y:S02]  /*6270*/  MUFU.EX2 R95, R3 ;  /* 0x00000003005f7308 */ /* 0x0004e40000000800 */
[----:B--2---:R-:W-:-:S04]  /*6280*/  FFMA.FTZ R3, R215, c[0x0][0x2d0], -R2 ;  /* 0x0000b400d7037a23 */ /* 0x004fc80000010802 */
[C---:B-1----:R-:W-:Y:S08]  /*6290*/  HMMA.16816.F32.BF16 R152, R4.reuse, R8, R52 ;  /* 0x000000080498723c */ /* 0x042ff00000041834 */
[----:B------:R-:W-:Y:S01]  /*62a0*/  HMMA.16816.F32.BF16 R12, R4, R10, R12 ;  /* 0x0000000a040c723c */ /* 0x000fe2000004180c */
[----:B------:R1:W-:Y:S01]  /*62b0*/  MUFU.EX2 R6, R3 ;  /* 0x0000000300067308 */ /* 0x0003e20000000800 */
[----:B------:R-:W2:Y:S05]  /*62c0*/  LDSM.16.MT88.4 R8, [R217+0x1800] ;  /* 0x00180000d908783b */ /* 0x000eaa0000004200 */
[----:B------:R-:W-:-:S02]  /*62d0*/  FFMA.FTZ R4, R210, c[0x0][0x2d0], -R0 ;  /* 0x0000b400d2047a23 */ /* 0x000fc40000010800 */
[----:B------:R-:W-:Y:S02]  /*62e0*/  FADD.FTZ R5, R134, R122 ;  /* 0x0000007a86057221 */ /* 0x000fe40000010000 */
[----:B------:R-:W-:Y:S01]  /*62f0*/  MUFU.EX2 R106, R4 ;  /* 0x00000004006a7308 */ /* 0x000fe20000000800 */
[----:B------:R-:W-:Y:S02]  /*6300*/  IMAD.MOV.U32 R122, RZ, RZ, R195 ;  /* 0x000000ffff7a7224 */ /* 0x000fe400078e00c3 */
[----:B------:R-:W-:Y:S02]  /*6310*/  FADD.FTZ R5, R204, R5 ;  /* 0x00000005cc057221 */ /* 0x000fe40000010000 */
[----:B-1----:R-:W-:-:S04]  /*6320*/  FFMA.FTZ R3, R214, c[0x0][0x2d0], -R2 ;  /* 0x0000b400d6037a23 */ /* 0x002fc80000010802 */
[----:B------:R1:W-:Y:S02]  /*6330*/  MUFU.EX2 R104, R3 ;  /* 0x0000000300687308 */ /* 0x0003e40000000800 */
[----:B-1----:R-:W-:Y:S01]  /*6340*/  FADD.FTZ R3, R207, R123 ;  /* 0x0000007bcf037221 */ /* 0x002fe20000010000 */
[----:B------:R-:W-:-:S03]  /*6350*/  MOV R123, R128 ;  /* 0x00000080007b7202 */ /* 0x000fc60000000f00 */
[----:B------:R-:W-:Y:S02]  /*6360*/  FADD.FTZ R4, R206, R3 ;  /* 0x00000003ce047221 */ /* 0x000fe40000010000 */
[----:B------:R-:W-:Y:S02]  /*6370*/  FFMA.FTZ R3, R211, c[0x0][0x2d0], -R0 ;  /* 0x0000b400d3037a23 */ /* 0x000fe40000010800 */
[----:B------:R-:W-:Y:S02]  /*6380*/  FADD.FTZ R4, R209, R4 ;  /* 0x00000004d1047221 */ /* 0x000fe40000010000 */
[----:B------:R1:W4:Y:S02]  /*6390*/  MUFU.EX2 R94, R3 ;  /* 0x00000003005e7308 */ /* 0x0003240000000800 */
[----:B------:R-:W-:Y:S01]  /*63a0*/  FADD.FTZ R92, R208, R4 ;  /* 0x00000004d05c7221 */ /* 0x000fe20000010000 */
[----:B---3--:R-:W-:Y:S01]  /*63b0*/  F2FP.BF16.PACK_AB R4, R95, R105 ;  /* 0x000000695f04723e */ /* 0x008fe200000010ff */
[----:B-1----:R-:W-:-:S04]  /*63c0*/  FFMA.FTZ R3, R213, c[0x0][0x2d0], -R0 ;  /* 0x0000b400d5037a23 */ /* 0x002fc80000010800 */
[----:B------:R1:W-:Y:S02]  /*63d0*/  MUFU.EX2 R223, R3 ;  /* 0x0000000300df7308 */ /* 0x0003e40000000800 */
[----:B-1----:R-:W-:-:S06]  /*63e0*/  FFMA.FTZ R3, R212, c[0x0][0x2d0], -R0 ;  /* 0x0000b400d4037a23 */ /* 0x002fcc0000010800 */
[----:B------:R1:W3:Y:S02]  /*63f0*/  MUFU.EX2 R134, R3 ;  /* 0x0000000300867308 */ /* 0x0002e40000000800 */
[----:B-1----:R-:W-:Y:S01]  /*6400*/  FADD.FTZ R3, R205, R5 ;  /* 0x00000005cd037221 */ /* 0x002fe20000010000 */
[----:B----4-:R-:W-:Y:S02]  /*6410*/  F2FP.BF16.PACK_AB R5, R94, R106 ;  /* 0x0000006a5e05723e */ /* 0x010fe400000010ff */
[----:B---3--:R-:W-:Y:S01]  /*6420*/  F2FP.BF16.PACK_AB R7, R134, R223 ;  /* 0x000000df8607723e */ /* 0x008fe200000010ff */
[----:B------:R-:W-:Y:S02]  /*6430*/  FADD.FTZ R93, R135, R3 ;  /* 0x00000003875d7221 */ /* 0x000fe40000010000 */
[----:B------:R-:W-:-:S05]  /*6440*/  IMAD.MOV.U32 R135, RZ, RZ, R6 ;  /* 0x000000ffff877224 */ /* 0x000fca00078e0006 */
[----:B------:R-:W-:-:S07]  /*6450*/  F2FP.BF16.PACK_AB R6, R104, R135 ;  /* 0x000000876806723e */ /* 0x000fce00000010ff */
[C---:B--2---:R-:W-:Y:S08]  /*6460*/  HMMA.16816.F32.BF16 R200, R4.reuse, R8, R88 ;  /* 0x0000000804c8723c */ /* 0x044ff00000041858 */
        /* <DEDUP_REMOVED lines=8> */
[----:B------:R-:W-:Y:S01]  /*64f0*/  IMAD.MOV.U32 R86, RZ, RZ, R104 ;  /* 0x000000ffff567224 */ /* 0x000fe200078e0068 */
[----:B------:R-:W-:Y:S01]  /*6500*/  MOV R47, R185 ;  /* 0x000000b9002f7202 */ /* 0x000fe20000000f00 */
[----:B------:R-:W-:Y:S01]  /*6510*/  IMAD.MOV.U32 R46, RZ, RZ, R186 ;  /* 0x000000ffff2e7224 */ /* 0x000fe200078e00ba */
[----:B------:R-:W-:Y:S01]  /*6520*/  MOV R44, R192 ;  /* 0x000000c0002c7202 */ /* 0x000fe20000000f00 */
[----:B------:R-:W-:-:S06]  /*6530*/  IMAD.MOV.U32 R45, RZ, RZ, R187 ;  /* 0x000000ffff2d7224 */ /* 0x000fcc00078e00bb */
[----:B------:R-:W-:Y:S01]  /*6540*/  IMAD.MOV.U32 R3, RZ, RZ, R52 ;  /* 0x000000ffff037224 */ /* 0x000fe200078e0034 */
[----:B------:R-:W-:Y:S01]  /*6550*/  MOV R48, R54 ;  /* 0x0000003600307202 */ /* 0x000fe20000000f00 */
[----:B------:R-:W-:Y:S02]  /*6560*/  IMAD.MOV.U32 R52, RZ, RZ, R184 ;  /* 0x000000ffff347224 */ /* 0x000fe400078e00b8 */
[----:B------:R-:W-:Y:S02]  /*6570*/  IMAD.MOV.U32 R50, RZ, RZ, R55 ;  /* 0x000000ffff327224 */ /* 0x000fe400078e0037 */
[----:B------:R-:W-:Y:S01]  /*6580*/  IMAD.MOV.U32 R49, RZ, RZ, R53 ;  /* 0x000000ffff317224 */ /* 0x000fe200078e0035 */
[----:B------:R-:W-:Y:S01]  /*6590*/  MOV R53, R119 ;  /* 0x0000007700357202 */ /* 0x000fe20000000f00 */
[----:B------:R-:W-:Y:S02]  /*65a0*/  IMAD.MOV.U32 R55, RZ, RZ, R117 ;  /* 0x000000ffff377224 */ /* 0x000fe400078e0075 */
[----:B------:R-:W-:Y:S01]  /*65b0*/  IMAD.MOV.U32 R54, RZ, RZ, R118 ;  /* 0x000000ffff367224 */ /* 0x000fe200078e0076 */
[C---:B-1----:R-:W-:Y:S07]  /*65c0*/  HMMA.16816.F32.BF16 R208, R4.reuse, R8, R80 ;  /* 0x0000000804d0723c */ /* 0x042fee0000041850 */
[----:B------:R-:W-:Y:S01]  /*65d0*/  IMAD.MOV.U32 R80, RZ, RZ, R180 ;  /* 0x000000ffff507224 */ /* 0x000fe200078e00b4 */
[----:B------:R-:W-:Y:S01]  /*65e0*/  HMMA.16816.F32.BF16 R204, R4, R10, R40 ;  /* 0x0000000a04cc723c */ /* 0x000fe20000041828 */
[----:B------:R-:W1:Y:S01]  /*65f0*/  LDSM.16.MT88.4 R8, [R220+0x1800] ;  /* 0x00180000dc08783b */ /* 0x000e620000004200 */
[----:B------:R-:W-:Y:S01]  /*6600*/  MOV R81, R181 ;  /* 0x000000b500517202 */ /* 0x000fe20000000f00 */
[----:B------:R-:W-:-:S02]  /*6610*/  IMAD.MOV.U32 R82, RZ, RZ, R182 ;  /* 0x000000ffff527224 */ /* 0x000fc400078e00b6 */
[----:B------:R-:W-:Y:S02]  /*6620*/  IMAD.MOV.U32 R83, RZ, RZ, R183 ;  /* 0x000000ffff537224 */ /* 0x000fe400078e00b7 */
[----:B------:R-:W-:Y:S01]  /*6630*/  IMAD.MOV.U32 R41, RZ, RZ, R3 ;  /* 0x000000ffff297224 */ /* 0x000fe200078e0003 */
[----:B------:R-:W-:Y:S01]  /*6640*/  MOV R3, R194 ;  /* 0x000000c200037202 */ /* 0x000fe20000000f00 */
[----:B------:R-:W-:Y:S01]  /*6650*/  IMAD.MOV.U32 R43, RZ, RZ, R131 ;  /* 0x000000ffff2b7224 */ /* 0x000fe200078e0083 */
[----:B------:R-:W-:Y:S01]  /*6660*/  MOV R42, R130 ;  /* 0x00000082002a7202 */ /* 0x000fe20000000f00 */
[----:B------:R-:W-:Y:S02]  /*6670*/  IMAD.MOV.U32 R40, RZ, RZ, R50 ;  /* 0x000000ffff287224 */ /* 0x000fe400078e0032 */
[----:B------:R-:W-:Y:S01]  /*6680*/  FFMA.FTZ R3, R3, c[0x0][0x2d0], -R2 ;  /* 0x0000b40003037a23 */ /* 0x000fe20000010802 */
[C---:B-1----:R-:W-:Y:S07]  /*6690*/  HMMA.16816.F32.BF16 R196, R4.reuse, R8, R76 ;  /* 0x0000000804c4723c */ /* 0x042fee000004184c */
[----:B------:R-:W-:Y:S01]  /*66a0*/  IMAD.MOV.U32 R76, RZ, RZ, R124 ;  /* 0x000000ffff4c7224 */ /* 0x000fe200078e007c */
[----:B------:R-:W-:Y:S01]  /*66b0*/  HMMA.16816.F32.BF16 R184, R4, R10, R36 ;  /* 0x0000000a04b8723c */ /* 0x000fe20000041824 */
[----:B------:R-:W1:Y:S01]  /*66c0*/  LDSM.16.MT88.4 R8, [R217+0x4800] ;  /* 0x00480000d908783b */ /* 0x000e620000004200 */
[----:B------:R-:W-:Y:S01]  /*66d0*/  MOV R77, R116 ;  /* 0x00000074004d7202 */ /* 0x000fe20000000f00 */
[----:B------:R-:W-:Y:S01]  /*66e0*/  IMAD.MOV.U32 R79, RZ, RZ, R48 ;  /* 0x000000ffff4f7224 */ /* 0x000fe200078e0030 */
[----:B------:R-:W-:-:S03]  /*66f0*/  MOV R78, R49 ;  /* 0x00000031004e7202 */ /* 0x000fc60000000f00 */
[----:B------:R-:W-:Y:S01]  /*6700*/  IMAD.MOV.U32 R39, RZ, RZ, R125 ;  /* 0x000000ffff277224 */ /* 0x000fe200078e007d */
[----:B------:R-:W-:Y:S01]  /*6710*/  MOV R38, R126 ;  /* 0x0000007e00267202 */ /* 0x000fe20000000f00 */
[----:B------:R-:W-:Y:S01]  /*6720*/  IMAD.MOV.U32 R37, RZ, RZ, R129 ;  /* 0x000000ffff257224 */ /* 0x000fe200078e0081 */
        /* <DEDUP_REMOVED lines=11> */
[----:B------:R-:W-:-:S02]  /*67e0*/  IMAD.MOV.U32 R25, RZ, RZ, R82 ;  /* 0x000000ffff197224 */ /* 0x000fc400078e0052 */
        /* <DEDUP_REMOVED lines=9> */
[C---:B------:R-:W-:Y:S01]  /*6880*/  HMMA.16816.F32.BF16 R60, R4.reuse, R10, R16 ;  /* 0x0000000a043c723c */ /* 0x040fe20000041810 */
[----:B------:R-:W1:Y:S06]  /*6890*/  LDSM.16.MT88.4 R8, [R218+0x7800] ;  /* 0x00780000da08783b */ /* 0x000e6c0000004200 */
[----:B------:R-:W-:Y:S01]  /*68a0*/  IMAD.MOV.U32 R18, RZ, RZ, R85 ;  /* 0x000000ffff127224 */ /* 0x000fe200078e0055 */
[----:B------:R-:W-:Y:S01]  /*68b0*/  MOV R16, R86 ;  /* 0x0000005600107202 */ /* 0x000fe20000000f00 */
[----:B------:R-:W-:Y:S01]  /*68c0*/  IMAD.MOV.U32 R19, RZ, RZ, R87 ;  /* 0x000000ffff137224 */ /* 0x000fe200078e0057 */
[----:B------:R-:W-:Y:S01]  /*68d0*/  MOV R17, R44 ;  /* 0x0000002c00117202 */ /* 0x000fe20000000f00 */
[C---:B-1----:R-:W-:Y:S07]  /*68e0*/  HMMA.16816.F32.BF16 R48, R4.reuse, R8, R176 ;  /* 0x000000080430723c */ /* 0x042fee00000418b0 */
[----:B------:R-:W-:Y:S01]  /*68f0*/  MOV R179, R37 ;  /* 0x0000002500b37202 */ /* 0x000fe20000000f00 */
[----:B------:R-:W-:Y:S01]  /*6900*/  IMAD.MOV.U32 R176, RZ, RZ, R78 ;  /* 0x000000ffffb07224 */ /* 0x000fe200078e004e */
[----:B------:R-:W-:Y:S01]  /*6910*/  HMMA.16816.F32.BF16 R36, R4, R10, R96 ;  /* 0x0000000a0424723c */ /* 0x000fe20000041860 */
[----:B------:R-:W1:Y:S01]  /*6920*/  LDSM.16.MT88.4 R8, [R221+0x7800] ;  /* 0x00780000dd08783b */ /* 0x000e620000004200 */
[----:B------:R-:W-:Y:S01]  /*6930*/  MOV R177, R79 ;  /* 0x0000004f00b17202 */ /* 0x000fe20000000f00 */
[----:B------:R-:W-:-:S04]  /*6940*/  IMAD.MOV.U32 R178, RZ, RZ, R40 ;  /* 0x000000ffffb27224 */ /* 0x000fc800078e0028 */
        /* <DEDUP_REMOVED lines=11> */
[----:B------:R-:W-:Y:S01]  /*6a00*/  MOV R149, R53 ;  /* 0x0000003500957202 */ /* 0x000fe20000000f00 */
[----:B------:R-:W-:Y:S02]  /*6a10*/  IMAD.MOV.U32 R150, RZ, RZ, R54 ;  /* 0x000000ffff967224 */ /* 0x000fe400078e0036 */
[----:B------:R-:W-:Y:S01]  /*6a20*/  IMAD.MOV.U32 R151, RZ, RZ, R55 ;  /* 0x000000ffff977224 */ /* 0x000fe200078e0037 */
[----:B------:R-:W-:Y:S01]  /*6a30*/  MOV R148, R149 ;  /* 0x0000009500947202 */ /* 0x000fe20000000f00 */
[----:B------:R-:W-:Y:S02]  /*6a40*/  IMAD.MOV.U32 R149, RZ, RZ, R150 ;  /* 0x000000ffff957224 */ /* 0x000fe400078e0096 */
[----:B------:R-:W-:Y:S01]  /*6a50*/  IMAD.MOV.U32 R150, RZ, RZ, R151 ;  /* 0x000000ffff967224 */ /* 0x000fe200078e0097 */
[----:B------:R-:W-:Y:S01]  /*6a60*/  MOV R151, R172 ;  /* 0x000000ac00977202 */ /* 0x000fe20000000f00 */
[----:B------:R-:W-:-:S02]  /*6a70*/  IMAD.MOV.U32 R172, RZ, RZ, R173 ;  /* 0x000000ffffac7224 */ /* 0x000fc400078e00ad */
[----:B------:R-:W-:Y:S01]  /*6a80*/  IMAD.MOV.U32 R173, RZ, RZ, R174 ;  /* 0x000000ffffad7224 */ /* 0x000fe200078e00ae */
        /* <DEDUP_REMOVED lines=9> */
[----:B------:R-:W-:Y:S02]  /*6b20*/  MOV R179, R134 ;  /* 0x0000008600b37202 */ /* 0x000fe40000000f00 */
[----:B------:R2:W-:Y:S01]  /*6b30*/  MUFU.EX2 R134, R3 ;  /* 0x0000000300867308 */ /* 0x0005e20000000800 */
[C---:B-1----:R-:W-:Y:S08]  /*6b40*/  HMMA.16816.F32.BF16 R68, R4.reuse, R8, R168 ;  /* 0x000000080444723c */ /* 0x042ff000000418a8 */
[----:B------:R-:W-:Y:S01]  /*6b50*/  HMMA.16816.F32.BF16 R56, R4, R10, R144 ;  /* 0x0000000a0438723c */ /* 0x000fe20000041890 */
[----:B------:R-:W1:Y:S01]  /*6b60*/  LDSM.16.MT88.4 R8, [R217+0xa800] ;  /* 0x00a80000d908783b */ /* 0x000e620000004200 */
[----:B--2---:R-:W-:-:S02]  /*6b70*/  FFMA.FTZ R3, R148, c[0x0][0x2d0], -R2 ;  /* 0x0000b40094037a23 */ /* 0x004fc40000010802 */
[----:B------:R-:W-:Y:S02]  /*6b80*/  IMAD.MOV.U32 R148, RZ, RZ, R149 ;  /* 0x000000ffff947224 */ /* 0x000fe400078e0095 */
        /* <DEDUP_REMOVED lines=15> */
[----:B------:R-:W-:Y:S02]  /*6c80*/  IMAD.MOV.U32 R16, RZ, RZ, R223 ;  /* 0x000000ffff107224 */ /* 0x000fe400078e00df */
[----:B------:R-:W-:-:S02]  /*6c90*/  FFMA.FTZ R26, R26, c[0x0][0x2d0], -R2 ;  /* 0x0000b4001a1a7a23 */ /* 0x000fc40000010802 */
[--C-:B------:R-:W-:Y:S02]  /*6ca0*/  FFMA.FTZ R25, R25, c[0x0][0x2d0], -R2.reuse ;  /* 0x0000b40019197a23 */ /* 0x100fe40000010802 */
[--C-:B------:R-:W-:Y:S02]  /*6cb0*/  FFMA.FTZ R24, R24, c[0x0][0x2d0], -R2.reuse ;  /* 0x0000b40018187a23 */ /* 0x100fe40000010802 */
[----:B------:R-:W-:Y:S01]  /*6cc0*/  FFMA.FTZ R23, R23, c[0x0][0x2d0], -R2 ;  /* 0x0000b40017177a23 */ /* 0x000fe20000010802 */
[----:B------:R-:W-:Y:S01]  /*6cd0*/  MOV R170, R17 ;  /* 0x0000001100aa7202 */ /* 0x000fe20000000f00 */
[----:B------:R-:W-:Y:S01]  /*6ce0*/  IMAD.MOV.U32 R171, RZ, RZ, R18 ;  /* 0x000000ffffab7224 */ /* 0x000fe200078e0012 */
[----:B------:R2:W5:Y:S01]  /*6cf0*/  LDL.LU R223, [R1+0xa4] ;  /* 0x0000a40001df7983 */ /* 0x0005620000300800 */
[C---:B-1----:R-:W-:Y:S08]  /*6d00*/  HMMA.16816.F32.BF16 R44, R4.reuse, R8, R164 ;  /* 0x00000008042c723c */ /* 0x042ff000000418a4 */
[C---:B------:R-:W-:Y:S01]  /*6d10*/  HMMA.16816.F32.BF16 R32, R4.reuse, R10, R140 ;  /* 0x0000000a0420723c */ /* 0x040fe2000004188c */
[----:B------:R-:W1:Y:S07]  /*6d20*/  LDSM.16.MT88.4 R8, [R218+0xa800] ;  /* 0x00a80000da08783b */ /* 0x000e6e0000004200 */
[C---:B-1----:R-:W-:Y:S08]  /*6d30*/  HMMA.16816.F32.BF16 R80, R4.reuse, R8, R160 ;  /* 0x000000080450723c */ /* 0x042ff000000418a0 */
[C---:B------:R-:W-:Y:S01]  /*6d40*/  HMMA.16816.F32.BF16 R72, R4.reuse, R10, R136 ;  /* 0x0000000a0448723c */ /* 0x040fe20000041888 */
[----:B------:R-:W1:Y:S01]  /*6d50*/  LDSM.16.MT88.4 R8, [R221+0xa800] ;  /* 0x00a80000dd08783b */ /* 0x000e620000004200 */
[----:B------:R3:W-:Y:S06]  /*6d60*/  MUFU.EX2 R137, R3 ;  /* 0x0000000300897308 */ /* 0x0007ec0000000800 */
[C---:B-1----:R-:W-:Y:S08]  /*6d70*/  HMMA.16816.F32.BF16 R64, R4.reuse, R8, R156 ;  /* 0x000000080440723c */ /* 0x042ff0000004189c */
[----:B------:R-:W-:Y:S01]  /*6d80*/  HMMA.16816.F32.BF16 R52, R4, R10, R100 ;  /* 0x0000000a0434723c */ /* 0x000fe20000041864 */
[----:B------:R-:W1:Y:S01]  /*6d90*/  LDSM.16.MT88.4 R8, [R220+0xa800] ;  /* 0x00a80000dc08783b */ /* 0x000e620000004200 */
[----:B---3--:R-:W-:-:S04]  /*6da0*/  FFMA.FTZ R3, R148, c[0x0][0x2d0], -R2 ;  /* 0x0000b40094037a23 */ /* 0x008fc80000010802 */
[----:B------:R3:W-:Y:S02]  /*6db0*/  MUFU.EX2 R138, R3 ;  /* 0x00000003008a7308 */ /* 0x0007e40000000800 */
[----:B---3--:R-:W-:Y:S01]  /*6dc0*/  FFMA.FTZ R3, R149, c[0x0][0x2d0], -R2 ;  /* 0x0000b40095037a23 */ /* 0x008fe20000010802 */
        /* <DEDUP_REMOVED lines=10> */
[----:B------:R-:W-:Y:S01]  /*6e70*/  IMAD.MOV.U32 R99, RZ, RZ, R176 ;  /* 0x000000ffff637224 */ /* 0x000fe200078e00b0 */
[----:B------:R-:W-:Y:S01]  /*6e80*/  MOV R148, R150 ;  /* 0x0000009600947202 */ /* 0x000fe20000000f00 */
[----:B------:R-:W-:Y:S01]  /*6e90*/  IMAD.MOV.U32 R176, RZ, RZ, R177 ;  /* 0x000000ffffb07224 */ /* 0x000fe200078e00b1 */
[----:B-1----:R-:W-:Y:S01]  /*6ea0*/  HMMA.16816.F32.BF16 R40, R4, R8, R152 ;  /* 0x000000080428723c */ /* 0x002fe20000041898 */
[----:B------:R1:W3:Y:S01]  /*6eb0*/  MUFU.EX2 R152, R3 ;  /* 0x0000000300987308 */ /* 0x0002e20000000800 */
[----:B------:R-:W-:Y:S01]  /*6ec0*/  MOV R177, R178 ;  /* 0x000000b200b17202 */ /* 0x000fe20000000f00 */
[----:B------:R-:W-:Y:S02]  /*6ed0*/  IMAD.MOV.U32 R178, RZ, RZ, R179 ;  /* 0x000000ffffb27224 */ /* 0x000fe400078e00b3 */
[----:B------:R-:W-:-:S03]  /*6ee0*/  IMAD.MOV.U32 R179, RZ, RZ, R16 ;  /* 0x000000ffffb37224 */ /* 0x000fc600078e0010 */
[----:B------:R-:W-:Y:S01]  /*6ef0*/  HMMA.16816.F32.BF16 R28, R4, R10, R12 ;  /* 0x0000000a041c723c */ /* 0x000fe2000004180c */
[----:B------:R-:W4:Y:S01]  /*6f00*/  LDSM.16.MT88.4 R8, [R217+0x2000] ;  /* 0x00200000d908783b */ /* 0x000f220000004200 */
[----:B------:R-:W-:Y:S01]  /*6f10*/  IMAD.MOV.U32 R150, RZ, RZ, R172 ;  /* 0x000000ffff967224 */ /* 0x000fe200078e00ac */
[----:B------:R-:W-:Y:S01]  /*6f20*/  MOV R16, R135 ;  /* 0x0000008700107202 */ /* 0x000fe20000000f00 */
[----:B------:R-:W-:Y:S01]  /*6f30*/  IMAD.MOV.U32 R172, RZ, RZ, R174 ;  /* 0x000000ffffac7224 */ /* 0x000fe200078e00ae */
[----:B------:R-:W2:Y:S01]  /*6f40*/  LDSM.16.MT88.4 R12, [R221+0x2000] ;  /* 0x00200000dd0c783b */ /* 0x000ea20000004200 */
[----:B-1----:R-:W-:Y:S02]  /*6f50*/  FFMA.FTZ R3, R149, c[0x0][0x2d0], -R0 ;  /* 0x0000b40095037a23 */ /* 0x002fe40000010800 */
[----:B------:R-:W-:Y:S01]  /*6f60*/  IMAD.MOV.U32 R149, RZ, RZ, R151 ;  /* 0x000000ffff957224 */ /* 0x000fe200078e0097 */
[----:B------:R-:W-:Y:S01]  /*6f70*/  MOV R151, R173 ;  /* 0x000000ad00977202 */ /* 0x000fe20000000f00 */
[----:B------:R-:W-:-:S02]  /*6f80*/  IMAD.MOV.U32 R135, RZ, RZ, R122 ;  /* 0x000000ffff877224 */ /* 0x000fc400078e007a */
[----:B------:R-:W-:Y:S01]  /*6f90*/  IMAD.MOV.U32 R173, RZ, RZ, R175 ;  /* 0x000000ffffad7224 */ /* 0x000fe200078e00af */
[----:B------:R-:W-:Y:S01]  /*6fa0*/  MOV R175, R176 ;  /* 0x000000b000af7202 */ /* 0x000fe20000000f00 */
[----:B------:R-:W-:Y:S01]  /*6fb0*/  FFMA.FTZ R4, R148, c[0x0][0x2d0], -R0 ;  /* 0x0000b40094047a23 */ /* 0x000fe20000010800 */
[----:B------:R-:W-:Y:S01]  /*6fc0*/  MOV R148, R149 ;  /* 0x0000009500947202 */ /* 0x000fe20000000f00 */
[----:B------:R-:W-:Y:S02]  /*6fd0*/  IMAD.MOV.U32 R122, RZ, RZ, R222 ;  /* 0x000000ffff7a7224 */ /* 0x000fe400078e00de */
[----:B------:R-:W-:Y:S01]  /*6fe0*/  IMAD.MOV.U32 R174, RZ, RZ, R177 ;  /* 0x000000ffffae7224 */ /* 0x000fe200078e00b1 */
[----:B------:R-:W-:Y:S01]  /*6ff0*/  MOV R177, R179 ;  /* 0x000000b300b17202 */ /* 0x000fe20000000f00 */
[----:B------:R-:W-:Y:S01]  /*7000*/  IMAD.MOV.U32 R176, RZ, RZ, R178 ;  /* 0x000000ffffb07224 */ /* 0x000fe200078e00b2 */
[----:B------:R1:W-:Y:S01]  /*7010*/  MUFU.EX2 R136, R4 ;  /* 0x0000000400887308 */ /* 0x0003e20000000800 */
[----:B------:R-:W-:Y:S01]  /*7020*/  IMAD.MOV.U32 R149, RZ, RZ, R150 ;  /* 0x000000ffff957224 */ /* 0x000fe200078e0096 */
[----:B---3--:R-:W-:Y:S01]  /*7030*/  F2FP.BF16.PACK_AB R6, R152, R138 ;  /* 0x0000008a9806723e */ /* 0x008fe200000010ff */
[----:B------:R-:W-:Y:S01]  /*7040*/  IMAD.MOV.U32 R150, RZ, RZ, R151 ;  /* 0x000000ffff967224 */ /* 0x000fe200078e0097 */
[----:B------:R-:W-:Y:S01]  /*7050*/  MOV R151, R172 ;  /* 0x000000ac00977202 */ /* 0x000fe20000000f00 */
[----:B------:R-:W-:Y:S01]  /*7060*/  IMAD.MOV.U32 R178, RZ, RZ, R16 ;  /* 0x000000ffffb27224 */ /* 0x000fe200078e0010 */
[----:B------:R-:W-:Y:S01]  /*7070*/  MOV R16, R122 ;  /* 0x0000007a00107202 */ /* 0x000fe20000000f00 */
[----:B------:R-:W-:Y:S01]  /*7080*/  IMAD.MOV.U32 R179, RZ, RZ, R135 ;  /* 0x000000ffffb37224 */ /* 0x000fe200078e0087 */
[----:B------:R3:W5:Y:S01]  /*7090*/  LDL.LU R222, [R1+0xa0] ;  /* 0x0000a00001de7983 */ /* 0x0007620000300800 */
[----:B------:R-:W-:-:S02]  /*70a0*/  IMAD.MOV.U32 R172, RZ, RZ, R173 ;  /* 0x000000ffffac7224 */ /* 0x000fc400078e00ad */
[----:B------:R-:W-:Y:S01]  /*70b0*/  IMAD.MOV.U32 R173, RZ, RZ, R176 ;  /* 0x000000ffffad7224 */ /* 0x000fe200078e00b0 */
[----:B------:R-:W-:Y:S01]  /*70c0*/  MOV R176, R177 ;  /* 0x000000b100b07202 */ /* 0x000fe20000000f00 */
[----:B------:R-:W-:Y:S01]  /*70d0*/  IMAD.MOV.U32 R122, RZ, RZ, R123 ;  /* 0x000000ffff7a7224 */ /* 0x000fe200078e007b */
[----:B------:R2:W2:Y:S01]  /*70e0*/  MUFU.EX2 R135, R3 ;  /* 0x0000000300877308 */ /* 0x0004a20000000800 */
[----:B------:R-:W-:Y:S02]  /*70f0*/  IMAD.MOV.U32 R177, RZ, RZ, R178 ;  /* 0x000000ffffb17224 */ /* 0x000fe400078e00b2 */
[----:B------:R-:W-:Y:S01]  /*7100*/  IMAD.MOV.U32 R178, RZ, RZ, R179 ;  /* 0x000000ffffb27224 */ /* 0x000fe200078e00b3 */
[----:B------:R-:W-:Y:S01]  /*7110*/  MOV R179, R16 ;  /* 0x0000001000b37202 */ /* 0x000fe20000000f00 */
[----:B-1----:R-:W-:Y:S02]  /*7120*/  FFMA.FTZ R4, R149, c[0x0][0x2d0], -R0 ;  /* 0x0000b40095047a23 */ /* 0x002fe40000010800 */
[----:B------:R-:W-:-:S02]  /*7130*/  IMAD.MOV.U32 R16, RZ, RZ, R122 ;  /* 0x000000ffff107224 */ /* 0x000fc400078e007a */
[----:B------:R-:W-:Y:S01]  /*7140*/  IMAD.MOV.U32 R122, RZ, RZ, R252 ;  /* 0x000000ffff7a7224 */ /* 0x000fe200078e00fc */
[----:B------:R1:W-:Y:S01]  /*7150*/  MUFU.EX2 R139, R4 ;  /* 0x00000004008b7308 */ /* 0x0003e20000000800 */
[----:B--2---:R-:W-:-:S07]  /*7160*/  FFMA.FTZ R3, R216, c[0x0][0x2d0], -R0 ;  /* 0x0000b400d8037a23 */ /* 0x004fce0000010800 */
[----:B------:R-:W2:Y:S01]  /*7170*/  MUFU.EX2 R252, R3 ;  /* 0x0000000300fc7308 */ /* 0x000ea20000000800 */
[----:B------:R-:W-:Y:S02]  /*7180*/  FADD.FTZ R5, R150, R93 ;  /* 0x0000005d96057221 */ /* 0x000fe40000010000 */
[----:B------:R-:W-:Y:S02]  /*7190*/  IMAD.MOV.U32 R169, RZ, RZ, R16 ;  /* 0x000000ffffa97224 */ /* 0x000fe400078e0010 */
[----:B------:R-:W-:Y:S02]  /*71a0*/  FADD.FTZ R2, R172, R5 ;  /* 0x00000005ac027221 */ /* 0x000fe40000010000 */
[----:B------:R-:W-:Y:S02]  /*71b0*/  IMAD.MOV.U32 R172, RZ, RZ, R19 ;  /* 0x000000ffffac7224 */ /* 0x000fe400078e0013 */
[----:B------:R-:W3:Y:S01]  /*71c0*/  LDSM.16.MT88.4 R16, [R218+0x2000] ;  /* 0x00200000da10783b */ /* 0x000ee20000004200 */
[----:B-1----:R-:W-:-:S02]  /*71d0*/  F2FP.BF16.PACK_AB R4, R137, R134 ;  /* 0x000000868904723e */ /* 0x002fc400000010ff */
[----:B------:R-:W-:Y:S02]  /*71e0*/  F2FP.BF16.PACK_AB R5, R136, R135 ;  /* 0x000000878805723e */ /* 0x000fe400000010ff */
[----:B--2---:R-:W-:Y:S01]  /*71f0*/  F2FP.BF16.PACK_AB R7, R139, R252 ;  /* 0x000000fc8b07723e */ /* 0x004fe200000010ff */
[----:B------:R-:W-:Y:S01]  /*7200*/  IMAD.MOV.U32 R168, RZ, RZ, R179 ;  /* 0x000000ffffa87224 */ /* 0x000fe200078e00b3 */
[----:B------:R-:W-:Y:S01]  /*7210*/  MOV R147, R178 ;  /* 0x000000b200937202 */ /* 0x000fe20000000f00 */
[----:B------:R-:W-:Y:S01]  /*7220*/  FADD.FTZ R3, R148, R92 ;  /* 0x0000005c94037221 */ /* 0x000fe20000010000 */
[----:B------:R-:W-:Y:S01]  /*7230*/  MOV R179, R95 ;  /* 0x0000005f00b37202 */ /* 0x000fe20000000f00 */
[----:B------:R-:W-:Y:S02]  /*7240*/  IMAD.MOV.U32 R178, RZ, RZ, R94 ;  /* 0x000000ffffb27224 */ /* 0x000fe400078e005e */
[C---:B----4-:R-:W-:Y:S08]  /*7250*/  HMMA.16816.F32.BF16 R140, R4.reuse, R8, R200 ;  /* 0x00000008048c723c */ /* 0x050ff000000418c8 */
[----:B------:R-:W-:Y:S01]  /*7260*/  HMMA.16816.F32.BF16 R92, R4, R10, R188 ;  /* 0x0000000a045c723c */ /* 0x000fe200000418bc */
[----:B------:R-:W1:Y:S01]  /*7270*/  LDSM.16.MT88.4 R8, [R220+0x2000] ;  /* 0x00200000dc08783b */ /* 0x000e620000004200 */
[----:B------:R-:W-:-:S06]  /*7280*/  FADD.FTZ R3, R151, R3 ;  /* 0x0000000397037221 */ /* 0x000fcc0000010000 */
[C---:B------:R-:W-:Y:S08]  /*7290*/  HMMA.16816.F32.BF16 R156, R4.reuse, R12, R208 ;  /* 0x0000000c049c723c */ /* 0x040ff000000418d0 */
[C---:B------:R-:W-:Y:S01]  /*72a0*/  HMMA.16816.F32.BF16 R100, R4.reuse, R14, R204 ;  /* 0x0000000e0464723c */ /* 0x040fe200000418cc */
[----:B------:R-:W-:Y:S07]  /*72b0*/  LDSM.16.MT88.4 R12, [R218+0x5000] ;  /* 0x00500000da0c783b */ /* 0x000fee0000004200 */
[C---:B---3--:R-:W-:Y:S08]  /*72c0*/  HMMA.16816.F32.BF16 R148, R4.reuse, R16, R96 ;  /* 0x000000100494723c */ /* 0x048ff00000041860 */
[C---:B------:R-:W-:Y:S01]  /*72d0*/  HMMA.16816.F32.BF16 R96, R4.reuse, R18, R212 ;  /* 0x000000120460723c */ /* 0x040fe200000418d4 */
[----:B------:R-:W2:Y:S07]  /*72e0*/  LDSM.16.MT88.4 R16, [R217+0x5000] ;  /* 0x00500000d910783b */ /* 0x000eae0000004200 */
[C---:B-1----:R-:W-:Y:S01]  /*72f0*/  HMMA.16816.F32.BF16 R160, R4.reuse, R10, R184 ;  /* 0x0000000a04a0723c */ /* 0x042fe200000418b8 */
[----:B------:R-:W-:Y:S01]  /*7300*/  IMAD.MOV.U32 R144, RZ, RZ, R170 ;  /* 0x000000ffff907224 */ /* 0x000fe200078e00aa */
[----:B------:R-:W-:Y:S11]  /*7310*/  MOV R170, R174 ;  /* 0x000000ae00aa7202 */ /* 0x000ff60000000f00 */
[----:B------:R-:W-:Y:S11]  /*7320*/  @!UPT UIADD3 URZ, URZ, URZ, URZ ;  /* 0x0000003f3f3ff290 */ /* 0x000ff6000fffe03f */
[----:B------:R-:W-:Y:S01]  /*7330*/  IMAD.MOV.U32 R184, RZ, RZ, R163 ;  /* 0x000000ffffb87224 */ /* 0x000fe200078e00a3 */
[----:B------:R-:W-:Y:S01]  /*7340*/  MOV R186, R161 ;  /* 0x000000a100ba7202 */ /* 0x000fe20000000f00 */
[----:B------:R-:W-:Y:S01]  /*7350*/  IMAD.MOV.U32 R185, RZ, RZ, R162 ;  /* 0x000000ffffb97224 */ /* 0x000fe200078e00a2 */
[----:B------:R-:W-:Y:S01]  /*7360*/  MOV R163, R171 ;  /* 0x000000ab00a37202 */ /* 0x000fe20000000f00 */
[----:B------:R-:W-:Y:S02]  /*7370*/  IMAD.MOV.U32 R162, RZ, RZ, R172 ;  /* 0x000000ffffa27224 */ /* 0x000fe400078e00ac */
[----:B------:R-:W-:Y:S02]  /*7380*/  IMAD.MOV.U32 R171, RZ, RZ, R173 ;  /* 0x000000ffffab7224 */ /* 0x000fe400078e00ad */
[----:B------:R-:W-:Y:S01]  /*7390*/  IMAD.MOV.U32 R161, RZ, RZ, R175 ;  /* 0x000000ffffa17224 */ /* 0x000fe200078e00af */
[C---:B--2---:R-:W-:Y:S08]  /*73a0*/  HMMA.16816.F32.BF16 R208, R4.reuse, R18, R180 ;  /* 0x0000001204d0723c */ /* 0x044ff000000418b4 */
[C---:B------:R-:W-:Y:S01]  /*73b0*/  HMMA.16816.F32.BF16 R172, R4.reuse, R16, R192 ;  /* 0x0000001004ac723c */ /* 0x040fe200000418c0 */
[----:B------:R-:W-:Y:S01]  /*73c0*/  MOV R146, R168 ;  /* 0x000000a800927202 */ /* 0x000fe20000000f00 */
[----:B------:R-:W-:Y:S01]  /*73d0*/  IMAD.MOV.U32 R145, RZ, RZ, R169 ;  /* 0x000000ffff917224 */ /* 0x000fe200078e00a9 */
[----:B------:R-:W-:Y:S05]  /*73e0*/  LDSM.16.MT88.4 R16, [R220+0x5000] ;  /* 0x00500000dc10783b */ /* 0x000fea0000004200 */
[C---:B------:R-:W-:Y:S08]  /*73f0*/  HMMA.16816.F32.BF16 R180, R4.reuse, R12, R128 ;  /* 0x0000000c04b4723c */ /* 0x040ff00000041880 */
[C---:B------:R-:W-:Y:S01]  /*7400*/  HMMA.16816.F32.BF16 R192, R4.reuse, R14, R124 ;  /* 0x0000000e04c0723c */ /* 0x040fe2000004187c */
[----:B------:R-:W1:Y:S07]  /*7410*/  LDSM.16.MT88.4 R12, [R217+0x8000] ;  /* 0x00800000d90c783b */ /* 0x000e6e0000004200 */
[C---:B------:R-:W-:Y:S01]  /*7420*/  HMMA.16816.F32.BF16 R164, R4.reuse, R8, R196 ;  /* 0x0000000804a4723c */ /* 0x040fe200000418c4 */
[----:B------:R-:W2:Y:S07]  /*7430*/  LDSM.16.MT88.4 R8, [R221+0x5000] ;  /* 0x00500000dd08783b */ /* 0x000eae0000004200 */
[C---:B-1----:R-:W-:Y:S08]  /*7440*/  HMMA.16816.F32.BF16 R88, R4.reuse, R12, R88 ;  /* 0x0000000c0458723c */ /* 0x042ff00000041858 */
[C---:B------:R-:W-:Y:S08]  /*7450*/  HMMA.16816.F32.BF16 R12, R4.reuse, R14, R60 ;  /* 0x0000000e040c723c */ /* 0x040ff0000004183c */
[C---:B--2---:R-:W-:Y:S08]  /*7460*/  HMMA.16816.F32.BF16 R116, R4.reuse, R8, R116 ;  /* 0x000000080474723c */ /* 0x044ff00000041874 */
[----:B------:R-:W-:Y:S01]  /*7470*/  HMMA.16816.F32.BF16 R108, R4, R10, R108 ;  /* 0x0000000a046c723c */ /* 0x000fe2000004186c */
[----:B------:R-:W1:Y:S07]  /*7480*/  LDSM.16.MT88.4 R8, [R218+0x8000] ;  /* 0x00800000da08783b */ /* 0x000e6e0000004200 */
[----:B------:R-:W-:Y:S01]  /*7490*/  MOV R169, R12 ;  /* 0x0000000c00a97202 */ /* 0x000fe20000000f00 */
[----:B------:R-:W-:Y:S01]  /*74a0*/  IMAD.MOV.U32 R168, RZ, RZ, R13 ;  /* 0x000000ffffa87224 */ /* 0x000fe200078e000d */
[----:B------:R-:W-:Y:S01]  /*74b0*/  MOV R60, R15 ;  /* 0x0000000f003c7202 */ /* 0x000fe20000000f00 */
[----:B------:R-:W-:-:S02]  /*74c0*/  IMAD.MOV.U32 R61, RZ, RZ, R14 ;  /* 0x000000ffff3d7224 */ /* 0x000fc400078e000e */
[----:B------:R-:W2:Y:S01]  /*74d0*/  LDSM.16.MT88.4 R12, [R220+0x8000] ;  /* 0x00800000dc0c783b */ /* 0x000ea20000004200 */
[C---:B-1----:R-:W-:Y:S08]  /*74e0*/  HMMA.16816.F32.BF16 R212, R4.reuse, R8, R48 ;  /* 0x0000000804d4723c */ /* 0x042ff00000041830 */
[C---:B------:R-:W-:Y:S01]  /*74f0*/  HMMA.16816.F32.BF16 R204, R4.reuse, R10, R36 ;  /* 0x0000000a04cc723c */ /* 0x040fe20000041824 */
[----:B------:R-:W-:Y:S01]  /*7500*/  IMAD.MOV.U32 R123, RZ, RZ, R219 ;  /* 0x000000ffff7b7224 */ /* 0x000fe200078e00db */
[----:B------:R-:W1:Y:S04]  /*7510*/  LDSM.16.MT88.4 R8, [R217+0xb000] ;  /* 0x00b00000d908783b */ /* 0x000e680000004200 */
[----:B------:R3:W5:Y:S02]  /*7520*/  LDL.LU R219, [R1+0x9c] ;  /* 0x00009c0001db7983 */ /* 0x0007640000300800 */
[C---:B--2---:R-:W-:Y:S02]  /*7530*/  HMMA.16816.F32.BF16 R48, R4.reuse, R12, R68 ;  /* 0x0000000c0430723c */ /* 0x044fe40000041844 */
[----:B------:R3:W5:Y:S06]  /*7540*/  LDL.LU R216, [R1+0x98] ;  /* 0x0000980001d87983 */ /* 0x00076c0000300800 */
[C---:B------:R-:W-:Y:S01]  /*7550*/  HMMA.16816.F32.BF16 R36, R4.reuse, R14, R56 ;  /* 0x0000000e0424723c */ /* 0x040fe20000041838 */
[----:B------:R-:W2:Y:S07]  /*7560*/  LDSM.16.MT88.4 R12, [R221+0xb000] ;  /* 0x00b00000dd0c783b */ /* 0x000eae0000004200 */
[C---:B------:R-:W-:Y:S08]  /*7570*/  HMMA.16816.F32.BF16 R112, R4.reuse, R16, R112 ;  /* 0x000000100470723c */ /* 0x040ff00000041870 */
[----:B------:R-:W-:Y:S01]  /*7580*/  HMMA.16816.F32.BF16 R104, R4, R18, R104 ;  /* 0x000000120468723c */ /* 0x000fe20000041868 */
[----:B------:R-:W4:Y:S01]  /*7590*/  LDSM.16.MT88.4 R16, [R221+0x8000] ;  /* 0x00800000dd10783b */ /* 0x000f220000004200 */
[----:B------:R-:W-:-:S02]  /*75a0*/  FFMA.FTZ R22, R22, c[0x0][0x2d0], -R0 ;  /* 0x0000b40016167a23 */ /* 0x000fc40000010800 */
[--C-:B------:R-:W-:Y:S02]  /*75b0*/  FFMA.FTZ R21, R21, c[0x0][0x2d0], -R0.reuse ;  /* 0x0000b40015157a23 */ /* 0x100fe40000010800 */
[--C-:B------:R-:W-:Y:S02]  /*75c0*/  FFMA.FTZ R20, R20, c[0x0][0x2d0], -R0.reuse ;  /* 0x0000b40014147a23 */ /* 0x100fe40000010800 */
[----:B------:R-:W-:Y:S01]  /*75d0*/  FFMA.FTZ R27, R27, c[0x0][0x2d0], -R0 ;  /* 0x0000b4001b1b7a23 */ /* 0x000fe20000010800 */
[----:B------:R-:W-:Y:S01]  /*75e0*/  MOV R62, R122 ;  /* 0x0000007a003e7202 */ /* 0x000fe20000000f00 */
[----:B------:R-:W-:Y:S01]  /*75f0*/  FADD.FTZ R2, R120, R2 ;  /* 0x0000000278027221 */ /* 0x000fe20000010000 */
[C---:B-1----:R-:W-:Y:S01]  /*7600*/  HMMA.16816.F32.BF16 R44, R4.reuse, R8, R44 ;  /* 0x00000008042c723c */ /* 0x042fe2000004182c */
[----:B------:R-:W-:Y:S01]  /*7610*/  IMAD.MOV.U32 R63, RZ, RZ, R144 ;  /* 0x000000ffff3f7224 */ /* 0x000fe200078e0090 */
[----:B------:R-:W-:Y:S01]  /*7620*/  MOV R130, R89 ;  /* 0x0000005900827202 */ /* 0x000fe20000000f00 */
[----:B------:R-:W-:Y:S01]  /*7630*/  IMAD.MOV.U32 R128, RZ, RZ, R91 ;  /* 0x000000ffff807224 */ /* 0x000fe200078e005b */
[----:B------:R-:W-:Y:S04]  /*7640*/  LDSM.16.MT88.4 R56, [R221+0x5800] ;  /* 0x00580000dd38783b */ /* 0x000fe80000004200 */
[----:B--2---:R-:W-:Y:S01]  /*7650*/  HMMA.16816.F32.BF16 R196, R4, R14, R52 ;  /* 0x0000000e04c4723c */ /* 0x004fe20000041834 */
[----:B------:R-:W2:Y:S01]  /*7660*/  LDL R15, [R1+0x58] ;  /* 0x00005800010f7983 */ /* 0x000ea20000100800 */
[----:B------:R-:W-:-:S02]  /*7670*/  FADD.FTZ R0, R121, R3 ;  /* 0x0000000379007221 */ /* 0x000fc40000010000 */
[----:B------:R-:W-:-:S04]  /*7680*/  IMAD.MOV.U32 R3, RZ, RZ, R123 ;  /* 0x000000ffff037224 */ /* 0x000fc800078e007b */
[C---:B------:R-:W-:Y:S01]  /*7690*/  HMMA.16816.F32.BF16 R188, R4.reuse, R10, R32 ;  /* 0x0000000a04bc723c */ /* 0x040fe20000041820 */
[----:B------:R-:W1:Y:S07]  /*76a0*/  LDSM.16.MT88.4 R8, [R220+0xb000] ;  /* 0x00b00000dc08783b */ /* 0x000e6e0000004200 */
[C---:B----4-:R-:W-:Y:S08]  /*76b0*/  HMMA.16816.F32.BF16 R84, R4.reuse, R16, R84 ;  /* 0x000000100454723c */ /* 0x050ff00000041854 */
[----:B------:R-:W-:Y:S01]  /*76c0*/  HMMA.16816.F32.BF16 R120, R4, R18, R76 ;  /* 0x000000120478723c */ /* 0x000fe2000004184c */
[----:B------:R-:W4:Y:S01]  /*76d0*/  LDSM.16.MT88.4 R16, [R218+0xb000] ;  /* 0x00b00000da10783b */ /* 0x000f220000004200 */
[----:B------:R-:W-:-:S05]  /*76e0*/  FADD.FTZ R3, R3, R2 ;  /* 0x0000000203037221 */ /* 0x000fca0000010000 */
[----:B------:R-:W-:Y:S01]  /*76f0*/  IMAD.MOV.U32 R77, RZ, RZ, R145 ;  /* 0x000000ffff4d7224 */ /* 0x000fe200078e0091 */
[----:B------:R-:W-:Y:S01]  /*7700*/  MOV R78, R146 ;  /* 0x00000092004e7202 */ /* 0x000fe20000000f00 */
[----:B------:R-:W-:Y:S02]  /*7710*/  IMAD.MOV.U32 R79, RZ, RZ, R147 ;  /* 0x000000ffff4f7224 */ /* 0x000fe400078e0093 */
[----:B------:R-:W-:Y:S01]  /*7720*/  FADD.FTZ R0, R77, R0 ;  /* 0x000000004d007221 */ /* 0x000fe20000010000 */
[----:B------:R-:W-:Y:S01]  /*7730*/  MOV R89, R162 ;  /* 0x000000a200597202 */ /* 0x000fe20000000f00 */
[----:B------:R-:W-:Y:S02]  /*7740*/  FADD.FTZ R3, R79, R3 ;  /* 0x000000034f037221 */ /* 0x000fe40000010000 */
[----:B------:R-:W-:Y:S02]  /*7750*/  IMAD.MOV.U32 R131, RZ, RZ, R88 ;  /* 0x000000ffff837224 */ /* 0x000fe400078e0058 */
[----:B------:R-:W-:-:S02]  /*7760*/  IMAD.MOV.U32 R129, RZ, RZ, R90 ;  /* 0x000000ffff817224 */ /* 0x000fc400078e005a */
[----:B------:R-:W-:Y:S01]  /*7770*/  IMAD.MOV.U32 R91, RZ, RZ, R161 ;  /* 0x000000ffff5b7224 */ /* 0x000fe200078e00a1 */
[C---:B------:R-:W-:Y:S01]  /*7780*/  HMMA.16816.F32.BF16 R32, R4.reuse, R12, R64 ;  /* 0x0000000c0420723c */ /* 0x040fe20000041840 */
[----:B------:R-:W-:Y:S02]  /*7790*/  FADD.FTZ R0, R78, R0 ;  /* 0x000000004e007221 */ /* 0x000fe40000010000 */
[----:B------:R-:W-:Y:S01]  /*77a0*/  IMAD.MOV.U32 R187, RZ, RZ, R160 ;  /* 0x000000ffffbb7224 */ /* 0x000fe200078e00a0 */
[----:B------:R-:W-:Y:S01]  /*77b0*/  MOV R69, R130 ;  /* 0x0000008200457202 */ /* 0x000fe20000000f00 */
[----:B------:R-:W-:Y:S01]  /*77c0*/  FADD.FTZ R2, R62, R0 ;  /* 0x000000003e027221 */ /* 0x000fe20000010000 */
[----:B------:R-:W-:Y:S01]  /*77d0*/  MOV R71, R128 ;  /* 0x0000008000477202 */ /* 0x000fe20000000f00 */
[----:B------:R-:W-:Y:S01]  /*77e0*/  IMAD.MOV.U32 R90, RZ, RZ, R152 ;  /* 0x000000ffff5a7224 */ /* 0x000fe200078e0098 */
[----:B-1----:R-:W-:Y:S01]  /*77f0*/  HMMA.16816.F32.BF16 R40, R4, R8, R40 ;  /* 0x000000080428723c */ /* 0x002fe20000041828 */
[----:B------:R-:W-:Y:S01]  /*7800*/  IMAD.MOV.U32 R88, RZ, RZ, R163 ;  /* 0x000000ffff587224 */ /* 0x000fe200078e00a3 */
[----:B------:R-:W-:Y:S01]  /*7810*/  MOV R78, R91 ;  /* 0x0000005b004e7202 */ /* 0x000fe20000000f00 */
[----:B------:R-:W-:Y:S01]  /*7820*/  FADD.FTZ R0, R63, R3 ;  /* 0x000000033f007221 */ /* 0x000fe20000010000 */
[----:B------:R1:W-:Y:S01]  /*7830*/  MUFU.EX2 R12, R23 ;  /* 0x00000017000c7308 */ /* 0x0003e20000000800 */
[----:B------:R-:W-:Y:S01]  /*7840*/  FADD.FTZ R2, R88, R2 ;  /* 0x0000000258027221 */ /* 0x000fe20000010000 */
[----:B------:R-:W3:Y:S01]  /*7850*/  LDSM.16.MT88.4 R152, [R218+0x2800] ;  /* 0x00280000da98783b */ /* 0x000ee20000004200 */
[----:B------:R-:W-:-:S02]  /*7860*/  FADD.FTZ R3, R89, R0 ;  /* 0x0000000059037221 */ /* 0x000fc40000010000 */
[----:B------:R-:W-:Y:S01]  /*7870*/  IMAD.MOV.U32 R79, RZ, RZ, R90 ;  /* 0x000000ffff4f7224 */ /* 0x000fe200078e005a */
[----:B------:R-:W-:Y:S01]  /*7880*/  MOV R90, R178 ;  /* 0x000000b2005a7202 */ /* 0x000fe20000000f00 */
[----:B------:R-:W-:Y:S01]  /*7890*/  IMAD.MOV.U32 R88, RZ, RZ, R176 ;  /* 0x000000ffff587224 */ /* 0x000fe200078e00b0 */
[C---:B------:R-:W-:Y:S01]  /*78a0*/  HMMA.16816.F32.BF16 R28, R4.reuse, R10, R28 ;  /* 0x0000000a041c723c */ /* 0x040fe2000004181c */
[----:B------:R-:W-:Y:S01]  /*78b0*/  IMAD.MOV.U32 R89, RZ, RZ, R177 ;  /* 0x000000ffff597224 */ /* 0x000fe200078e00b1 */
[----:B------:R-:W-:Y:S01]  /*78c0*/  LDSM.16.MT88.4 R64, [R220+0x5800] ;  /* 0x00580000dc40783b */ /* 0x000fe20000004200 */
[----:B------:R-:W-:Y:S01]  /*78d0*/  IMAD.MOV.U32 R91, RZ, RZ, R179 ;  /* 0x000000ffff5b7224 */ /* 0x000fe200078e00b3 */
[----:B------:R1:W-:Y:S01]  /*78e0*/  MUFU.EX2 R11, R24 ;  /* 0x00000018000b7308 */ /* 0x0003e20000000800 */
[----:B------:R-:W-:Y:S01]  /*78f0*/  IMAD.MOV.U32 R62, RZ, RZ, R170 ;  /* 0x000000ffff3e7224 */ /* 0x000fe200078e00aa */
[----:B------:R-:W-:Y:S02]  /*7900*/  MOV R63, R171 ;  /* 0x000000ab003f7202 */ /* 0x000fe40000000f00 */
[C---:B----4-:R-:W-:Y:S01]  /*7910*/  HMMA.16816.F32.BF16 R200, R4.reuse, R16, R80 ;  /* 0x0000001004c8723c */ /* 0x050fe20000041850 */
[----:B-1----:R-:W-:Y:S01]  /*7920*/  IMAD.MOV.U32 R23, RZ, RZ, R90 ;  /* 0x000000ffff177224 */ /* 0x002fe200078e005a */
[----:B------:R-:W-:Y:S06]  /*7930*/  LDSM.16.MT88.4 R144, [R217+0x2800] ;  /* 0x00280000d990783b */ /* 0x000fec0000004200 */
[----:B------:R-:W-:Y:S01]  /*7940*/  HMMA.16816.F32.BF16 R124, R4, R18, R72 ;  /* 0x00000012047c723c */ /* 0x000fe20000041848 */
[----:B------:R1:W-:Y:S01]  /*7950*/  MUFU.EX2 R5, R22 ;  /* 0x0000001600057308 */ /* 0x0003e20000000800 */
[----:B------:R-:W-:Y:S01]  /*7960*/  IMAD.MOV.U32 R16, RZ, RZ, R169 ;  /* 0x000000ffff107224 */ /* 0x000fe200078e00a9 */
[----:B------:R-:W-:Y:S01]  /*7970*/  MOV R17, R168 ;  /* 0x000000a800117202 */ /* 0x000fe20000000f00 */
[----:B------:R-:W-:Y:S01]  /*7980*/  IMAD.MOV.U32 R24, RZ, RZ, R88 ;  /* 0x000000ffff187224 */ /* 0x000fe200078e0058 */
[----:B------:R-:W4:Y:S02]  /*7990*/  LDSM.16.MT88.4 R168, [R220+0x2800] ;  /* 0x00280000dca8783b */ /* 0x000f240000004200 */
[----:B------:R-:W-:-:S02]  /*79a0*/  MOV R4, R89 ;  /* 0x0000005900047202 */ /* 0x000fc40000000f00 */
[----:B------:R-:W-:Y:S01]  /*79b0*/  LDSM.16.MT88.4 R72, [R217+0x8800] ;  /* 0x00880000d948783b */ /* 0x000fe20000004200 */
[----:B------:R3:W-:Y:S08]  /*79c0*/  MUFU.EX2 R9, R26 ;  /* 0x0000001a00097308 */ /* 0x0007f00000000800 */
[----:B------:R-:W-:Y:S01]  /*79d0*/  MUFU.EX2 R8, R20 ;  /* 0x0000001400087308 */ /* 0x000fe20000000800 */
[----:B-1----:R-:W-:Y:S01]  /*79e0*/  MOV R22, R91 ;  /* 0x0000005b00167202 */ /* 0x002fe20000000f00 */
[----:B------:R-:W-:Y:S01]  /*79f0*/  IMAD.MOV.U32 R68, RZ, RZ, R131 ;  /* 0x000000ffff447224 */ /* 0x000fe200078e0083 */
[----:B------:R-:W1:Y:S01]  /*7a00*/  LDSM.16.MT88.4 R88, [R221+0x8800] ;  /* 0x00880000dd58783b */ /* 0x000e620000004200 */
[----:B------:R-:W-:-:S02]  /*7a10*/  FADD.FTZ R3, R23, R3 ;  /* 0x0000000317037221 */ /* 0x000fc40000010000 */
[----:B------:R-:W-:Y:S01]  /*7a20*/  IMAD.MOV.U32 R70, RZ, RZ, R129 ;  /* 0x000000ffff467224 */ /* 0x000fe200078e0081 */
[----:B------:R-:W1:Y:S01]  /*7a30*/  LDSM.16.MT88.4 R160, [R221+0x2800] ;  /* 0x00280000dda0783b */ /* 0x000e620000004200 */
[----:B------:R3:W3:Y:S01]  /*7a40*/  MUFU.EX2 R10, R25 ;  /* 0x00000019000a7308 */ /* 0x0006e20000000800 */
[----:B------:R-:W-:Y:S01]  /*7a50*/  FADD.FTZ R0, R22, R2 ;  /* 0x0000000216007221 */ /* 0x000fe20000010000 */
[----:B------:R-:W-:Y:S01]  /*7a60*/  MOV R14, R79 ;  /* 0x0000004f000e7202 */ /* 0x000fe20000000f00 */
[----:B------:R-:W-:Y:S05]  /*7a70*/  LDSM.16.MT88.4 R176, [R217+0x5800] ;  /* 0x00580000d9b0783b */ /* 0x000fea0000004200 */
[----:B------:R-:W4:Y:S08]  /*7a80*/  MUFU.EX2 R7, R21 ;  /* 0x0000001500077308 */ /* 0x000f300000000800 */
[----:B------:R-:W4:Y:S01]  /*7a90*/  MUFU.EX2 R6, R27 ;  /* 0x0000001b00067308 */ /* 0x000f220000000800 */
[----:B---3--:R-:W-:Y:S01]  /*7aa0*/  IMAD.MOV.U32 R26, RZ, RZ, R62 ;  /* 0x000000ffff1a7224 */ /* 0x008fe200078e003e */
[----:B------:R-:W-:Y:S01]  /*7ab0*/  MOV R25, R63 ;  /* 0x0000003f00197202 */ /* 0x000fe20000000f00 */
[----:B------:R-:W-:-:S02]  /*7ac0*/  FADD.FTZ R3, R24, R3 ;  /* 0x0000000318037221 */ /* 0x000fc40000010000 */
[----:B------:R-:W-:Y:S02]  /*7ad0*/  FADD.FTZ R4, R4, R0 ;  /* 0x0000000004047221 */ /* 0x000fe40000010000 */
[----:B------:R-:W-:Y:S01]  /*7ae0*/  FADD.FTZ R3, R26, R3 ;  /* 0x000000031a037221 */ /* 0x000fe20000010000 */
[----:B------:R-:W-:Y:S01]  /*7af0*/  F2FP.BF16.PACK_AB R128, R10, R9 ;  /* 0x000000090a80723e */ /* 0x000fe200000010ff */
[----:B------:R-:W-:Y:S01]  /*7b00*/  IMAD.MOV.U32 R80, RZ, RZ, R187 ;  /* 0x000000ffff507224 */ /* 0x000fe200078e00bb */
[----:B----4-:R-:W-:Y:S01]  /*7b10*/  F2FP.BF16.PACK_AB R129, R7, R5 ;  /* 0x000000050781723e */ /* 0x010fe200000010ff */
[----:B------:R-:W-:Y:S01]  /*7b20*/  FADD.FTZ R3, R135, R3 ;  /* 0x0000000387037221 */ /* 0x000fe20000010000 */
[----:B------:R-:W-:Y:S01]  /*7b30*/  F2FP.BF16.PACK_AB R130, R12, R11 ;  /* 0x0000000b0c82723e */ /* 0x000fe200000010ff */
[----:B------:R-:W-:Y:S01]  /*7b40*/  IMAD.MOV.U32 R81, RZ, RZ, R186 ;  /* 0x000000ffff517224 */ /* 0x000fe200078e00ba */
[----:B------:R-:W-:Y:S01]  /*7b50*/  MOV R82, R185 ;  /* 0x000000b900527202 */ /* 0x000fe20000000f00 */
[----:B------:R-:W-:Y:S01]  /*7b60*/  IMAD.MOV.U32 R83, RZ, RZ, R184 ;  /* 0x000000ffff537224 */ /* 0x000fe200078e00b8 */
[----:B------:R-:W-:Y:S01]  /*7b70*/  F2FP.BF16.PACK_AB R131, R6, R8 ;  /* 0x000000080683723e */ /* 0x000fe200000010ff */
[----:B------:R-:W-:Y:S01]  /*7b80*/  IMAD.MOV.U32 R18, RZ, RZ, R61 ;  /* 0x000000ffff127224 */ /* 0x000fe200078e003d */
[----:B------:R-:W-:Y:S01]  /*7b90*/  MOV R19, R60 ;  /* 0x0000003c00137202 */ /* 0x000fe20000000f00 */
[----:B------:R-:W-:Y:S01]  /*7ba0*/  FADD.FTZ R3, R136, R3 ;  /* 0x0000000388037221 */ /* 0x000fe20000010000 */
[----:B------:R-:W-:Y:S03]  /*7bb0*/  LDSM.16.MT88.4 R184, [R218+0x5800] ;  /* 0x00580000dab8783b */ /* 0x000fe60000004200 */
[C---:B------:R-:W-:Y:S08]  /*7bc0*/  HMMA.16816.F32.BF16 R148, R128.reuse, R152, R148 ;  /* 0x000000988094723c */ /* 0x040ff00000041894 */
[C---:B------:R-:W-:Y:S08]  /*7bd0*/  HMMA.16816.F32.BF16 R164, R128.reuse, R168, R164 ;  /* 0x000000a880a4723c */ /* 0x040ff000000418a4 */
[C---:B------:R-:W-:Y:S01]  /*7be0*/  HMMA.16816.F32.BF16 R60, R128.reuse, R64, R112 ;  /* 0x00000040803c723c */ /* 0x040fe20000041870 */
[----:B------:R-:W3:Y:S07]  /*7bf0*/  LDSM.16.MT88.4 R112, [R218+0xb800] ;  /* 0x00b80000da70783b */ /* 0x000eee0000004200 */
[C---:B-1----:R-:W-:Y:S08]  /*7c00*/  HMMA.16816.F32.BF16 R84, R128.reuse, R88, R84 ;  /* 0x000000588054723c */ /* 0x042ff00000041854 */
[C---:B------:R-:W-:Y:S01]  /*7c10*/  HMMA.16816.F32.BF16 R152, R128.reuse, R154, R96 ;  /* 0x0000009a8098723c */ /* 0x040fe20000041860 */
[----:B------:R-:W-:Y:S07]  /*7c20*/  LDSM.16.MT88.4 R96, [R220+0x8800] ;  /* 0x00880000dc60783b */ /* 0x000fee0000004200 */
[C---:B------:R-:W-:Y:S01]  /*7c30*/  HMMA.16816.F32.BF16 R168, R128.reuse, R170, R80 ;  /* 0x000000aa80a8723c */ /* 0x040fe20000041850 */
[----:B------:R-:W1:Y:S07]  /*7c40*/  LDSM.16.MT88.4 R80, [R218+0x8800] ;  /* 0x00880000da50783b */ /* 0x000e6e0000004200 */
[C---:B------:R-:W-:Y:S01]  /*7c50*/  HMMA.16816.F32.BF16 R64, R128.reuse, R66, R104 ;  /* 0x000000428040723c */ /* 0x040fe20000041868 */
[----:B------:R-:W4:Y:S07]  /*7c60*/  LDSM.16.MT88.4 R104, [R217+0xb800] ;  /* 0x00b80000d968783b */ /* 0x000f2e0000004200 */
[C---:B------:R-:W-:Y:S08]  /*7c70*/  HMMA.16816.F32.BF16 R68, R128.reuse, R72, R68 ;  /* 0x000000488044723c */ /* 0x040ff00000041844 */
[C---:B------:R-:W-:Y:S01]  /*7c80*/  HMMA.16816.F32.BF16 R88, R128.reuse, R90, R120 ;  /* 0x0000005a8058723c */ /* 0x040fe20000041878 */
[----:B------:R-:W1:Y:S07]  /*7c90*/  LDSM.16.MT88.4 R120, [R221+0xb800] ;  /* 0x00b80000dd78783b */ /* 0x000e6e0000004200 */
[----:B------:R-:W-:Y:S01]  /*7ca0*/  HMMA.16816.F32.BF16 R72, R128, R74, R16 ;  /* 0x0000004a8048723c */ /* 0x000fe20000041810 */
[----:B------:R-:W1:Y:S01]  /*7cb0*/  LDSM.16.MT88.4 R16, [R220+0xb800] ;  /* 0x00b80000dc10783b */ /* 0x000e620000004200 */
[----:B------:R-:W-:-:S06]  /*7cc0*/  IMAD.MOV.U32 R13, RZ, RZ, R78 ;  /* 0x000000ffff0d7224 */ /* 0x000fcc00078e004e */
[C---:B------:R-:W-:Y:S08]  /*7cd0*/  HMMA.16816.F32.BF16 R52, R128.reuse, R56, R116 ;  /* 0x000000388034723c */ /* 0x040ff00000041874 */
[C---:B------:R-:W-:Y:S08]  /*7ce0*/  HMMA.16816.F32.BF16 R140, R128.reuse, R144, R140 ;  /* 0x00000090808c723c */ /* 0x040ff0000004188c */
[----:B------:R-:W-:Y:S01]  /*7cf0*/  HMMA.16816.F32.BF16 R156, R128, R160, R156 ;  /* 0x000000a0809c723c */ /* 0x000fe2000004189c */
[----:B--2---:R-:W-:-:S04]  /*7d00*/  @P3 IMAD.HI.U32 R2, R15, c[0x0][0x2c8], RZ ;  /* 0x0000b2000f023a27 */ /* 0x004fc800078e00ff */
[----:B------:R-:W-:Y:S01]  /*7d10*/  IMAD.MOV.U32 R0, RZ, RZ, R15 ;  /* 0x000000ffff007224 */ /* 0x000fe200078e000f */
[----:B------:R-:W-:Y:S01]  /*7d20*/  @P3 SHF.R.U32.HI R0, RZ, c[0x0][0x2cc], R2 ;  /* 0x0000b300ff003a19 */ /* 0x000fe20000011602 */
[----:B------:R-:W-:Y:S01]  /*7d30*/  FADD.FTZ R2, R25, R4 ;  /* 0x0000000419027221 */ /* 0x000fe20000010000 */
[----:B------:R-:W-:-:S03]  /*7d40*/  MOV R4, c[0x0][0x168] ;  /* 0x00005a0000047a02 */ /* 0x000fc60000000f00 */
[----:B------:R-:W-:Y:S01]  /*7d50*/  FADD.FTZ R2, R134, R2 ;  /* 0x0000000286027221 */ /* 0x000fe20000010000 */
[----:B------:R-:W-:-:S03]  /*7d60*/  IADD3 R0, R0, c[0x0][0x1d0], -R4 ;  /* 0x0000740000007a10 */ /* 0x000fc60007ffe804 */
[----:B------:R-:W-:Y:S02]  /*7d70*/  FADD.FTZ R2, R137, R2 ;  /* 0x0000000289027221 */ /* 0x000fe40000010000 */
[----:B------:R-:W-:-:S04]  /*7d80*/  IMAD.HI R4, R0, 0x2aaaaaab, RZ ;  /* 0x2aaaaaab00047827 */ /* 0x000fc800078e02ff */
[----:B------:R-:W-:Y:S02]  /*7d90*/  FADD.FTZ R0, R252, R3 ;  /* 0x00000003fc007221 */ /* 0x000fe40000010000 */
[----:B------:R-:W-:Y:S02]  /*7da0*/  FADD.FTZ R2, R138, R2 ;  /* 0x000000028a027221 */ /* 0x000fe40000010000 */
[----:B------:R-:W-:Y:S02]  /*7db0*/  FADD.FTZ R0, R139, R0 ;  /* 0x000000008b007221 */ /* 0x000fe40000010000 */
[----:B------:R-:W-:Y:S02]  /*7dc0*/  FADD.FTZ R2, R14, R2 ;  /* 0x000000020e027221 */ /* 0x000fe40000010000 */
[----:B------:R-:W-:Y:S02]  /*7dd0*/  FADD.FTZ R0, R5, R0 ;  /* 0x0000000005007221 */ /* 0x000fe40000010000 */
[----:B------:R-:W-:Y:S01]  /*7de0*/  FADD.FTZ R2, R9, R2 ;  /* 0x0000000209027221 */ /* 0x000fe20000010000 */
[----:B------:R-:W-:Y:S01]  /*7df0*/  SHF.R.U32.HI R3, RZ, 0x1f, R4 ;  /* 0x0000001fff037819 */ /* 0x000fe20000011604 */
[----:B------:R-:W-:-:S02]  /*7e00*/  FADD.FTZ R0, R7, R0 ;  /* 0x0000000007007221 */ /* 0x000fc40000010000 */
[----:B------:R-:W-:Y:S01]  /*7e10*/  FADD.FTZ R2, R10, R2 ;  /* 0x000000020a027221 */ /* 0x000fe20000010000 */
[----:B------:R-:W-:Y:S01]  /*7e20*/  LEA.HI.SX32 R3, R4, R3, 0x1c ;  /* 0x0000000304037211 */ /* 0x000fe200078fe2ff */
[----:B------:R-:W-:Y:S02]  /*7e30*/  FADD.FTZ R0, R8, R0 ;  /* 0x0000000008007221 */ /* 0x000fe40000010000 */
[----:B------:R-:W-:Y:S01]  /*7e40*/  FADD.FTZ R2, R11, R2 ;  /* 0x000000020b027221 */ /* 0x000fe20000010000 */
[----:B------:R-:W-:Y:S01]  /*7e50*/  IMNMX R3, RZ, R3, !PT ;  /* 0x00000003ff037217 */ /* 0x000fe20007800200 */
[----:B------:R-:W-:Y:S02]  /*7e60*/  FADD.FTZ R0, R6, R0 ;  /* 0x0000000006007221 */ /* 0x000fe40000010000 */
[----:B------:R-:W-:Y:S02]  /*7e70*/  FADD.FTZ R2, R12, R2 ;  /* 0x000000020c027221 */ /* 0x000fe40000010000 */
[----:B------:R2:W-:Y:S01]  /*7e80*/  STL [R1+0x4], R3 ;  /* 0x0000040301007387 */ /* 0x0005e20000100800 */
[----:B------:R-:W-:-:S03]  /*7e90*/  IADD3 R252, R13, -0x2, RZ ;  /* 0xfffffffe0dfc7810 */ /* 0x000fc60007ffe0ff */
[----:B------:R2:W-:Y:S04]  /*7ea0*/  STL [R1+0x18], R0 ;  /* 0x0000180001007387 */ /* 0x0005e80000100800 */
[----:B------:R2:W-:Y:S01]  /*7eb0*/  STL [R1+0x10], R2 ;  /* 0x0000100201007387 */ /* 0x0005e20000100800 */
[----:B------:R-:W-:Y:S01]  /*7ec0*/  ISETP.GE.AND P0, PT, R252, R3, PT ;  /* 0x00000003fc00720c */ /* 0x000fe20003f06270 */
[C---:B------:R-:W-:Y:S08]  /*7ed0*/  HMMA.16816.F32.BF16 R56, R128.reuse, R58, R108 ;  /* 0x0000003a8038723c */ /* 0x040ff0000004186c */
[C---:B------:R-:W-:Y:S08]  /*7ee0*/  HMMA.16816.F32.BF16 R144, R128.reuse, R146, R92 ;  /* 0x000000928090723c */ /* 0x040ff0000004185c */
[C---:B------:R-:W-:Y:S08]  /*7ef0*/  HMMA.16816.F32.BF16 R160, R128.reuse, R162, R100 ;  /* 0x000000a280a0723c */ /* 0x040ff00000041864 */
[C---:B---3--:R-:W-:Y:S08]  /*7f00*/  HMMA.16816.F32.BF16 R108, R128.reuse, R112, R200 ;  /* 0x00000070806c723c */ /* 0x048ff000000418c8 */
[C---:B------:R-:W-:Y:S08]  /*7f10*/  HMMA.16816.F32.BF16 R172, R128.reuse, R176, R172 ;  /* 0x000000b080ac723c */ /* 0x040ff000000418ac */
[C---:B------:R-:W-:Y:S08]  /*7f20*/  HMMA.16816.F32.BF16 R180, R128.reuse, R184, R180 ;  /* 0x000000b880b4723c */ /* 0x040ff000000418b4 */
[C---:B-1----:R-:W-:Y:S08]  /*7f30*/  HMMA.16816.F32.BF16 R76, R128.reuse, R80, R212 ;  /* 0x00000050804c723c */ /* 0x042ff000000418d4 */
        /* <DEDUP_REMOVED lines=13> */
[----:B--2---:R-:W2:Y:S01]  /*8010*/  LDL R13, [R1+0x8c] ;  /* 0x00008c00010d7983 */ /* 0x004ea20000100800 */
[----:B------:R-:W-:Y:S01]  /*8020*/  IMAD.MOV.U32 R136, RZ, RZ, R132 ;  /* 0x000000ffff887224 */ /* 0x000fe200078e0084 */
[----:B------:R-:W-:-:S02]  /*8030*/  MOV R135, R133 ;  /* 0x0000008500877202 */ /* 0x000fc40000000f00 */
[----:B------:R-:W-:Y:S01]  /*8040*/  MOV R201, R252 ;  /* 0x000000fc00c97202 */ /* 0x000fe20000000f00 */
[----:B--2---:R-:W-:-:S05]  /*8050*/  IMAD.IADD R0, R13, 0x1, R15 ;  /* 0x000000010d007824 */ /* 0x004fca00078e020f */
[----:B------:R1:W-:Y:S02]  /*8060*/  STL [R1], R0 ;  /* 0x0000000001007387 */ /* 0x0003e40000100800 */
[----:B-1----:R-:W-:-:S05]  /*8070*/  @P3 IMAD.HI.U32 R0, R0, c[0x0][0x2c8], RZ ;  /* 0x0000b20000003a27 */ /* 0x002fca00078e00ff */
[----:B------:R-:W-:-:S05]  /*8080*/  @P3 SHF.R.U32.HI R0, RZ, c[0x0][0x2cc], R0 ;  /* 0x0000b300ff003a19 */ /* 0x000fca0000011600 */
[----:B------:R1:W-:Y:S02]  /*8090*/  @P3 STL [R1+0x8], R0 ;  /* 0x0000080001003387 */ /* 0x0003e40000100800 */
.L_x_1286:
[----:B------:R-:W-:Y:S04]  /*80a0*/  DEPBAR.LE SB0, 0x0 ;  /* 0x000080000000791a */ /* 0x000fe80000000000 */
[----:B------:R-:W-:Y:S01]  /*80b0*/  WARPSYNC 0xffffffff ;  /* 0xffffffff00007948 */ /* 0x000fe20003800000 */
[----:B------:R-:W-:Y:S01]  /*80c0*/  BAR.SYNC.DEFER_BLOCKING 0x0 ;  /* 0x0000000000007b1d */ /* 0x000fe20000010000 */
[C---:B------:R-:W-:Y:S02]  /*80d0*/  ISETP.GE.AND P0, PT, R201.reuse, RZ, PT ;  /* 0x000000ffc900720c */ /* 0x040fe40003f06270 */
[----:B------:R-:W-:Y:S02]  /*80e0*/  MOV R198, c[0x0][0x2c4] ;  /* 0x0000b10000c67a02 */ /* 0x000fe40000000f00 */
[C---:B------:R-:W-:Y:S09]  /*80f0*/  IADD3 R252, R201.reuse, -0x1, RZ ;  /* 0xffffffffc9fc7810 */ /* 0x040ff20007ffe0ff */
[----:B-1----:R-:W-:Y:S01]  /*8100*/  @P0 SHF.R.S32.HI R0, RZ, 0x1f, R201 ;  /* 0x0000001fff000819 */ /* 0x002fe200000114c9 */
[C---:B------:R-:W-:Y:S04]  /*8110*/  @P0 IMAD.WIDE.U32 R2, R201.reuse, c[0x0][0x208], RZ ;  /* 0x00008200c9020a25 */ /* 0x040fe800078e00ff */
[----:B------:R-:W-:Y:S04]  /*8120*/  @P0 IMAD R0, R0, c[0x0][0x208], RZ ;  /* 0x0000820000000a24 */ /* 0x000fe800078e02ff */
[----:B------:R-:W-:Y:S01]  /*8130*/  @P0 IMAD R0, R201, c[0x0][0x20c], R0 ;  /* 0x00008300c9000a24 */ /* 0x000fe200078e0200 */
[----:B-----5:R-:W-:Y:S04]  /*8140*/  LDSM.16.M88.4 R48, [R223] ;  /* 0x00000000df30783b */ /* 0x020fe80000000200 */
[----:B------:R-:W-:Y:S04]  /*8150*/  @P0 IADD3 R0, R3, R0, RZ ;  /* 0x0000000003000210 */ /* 0x000fe80007ffe0ff */
[----:B------:R-:W1:Y:S01]  /*8160*/  LDSM.16.M88.4 R8, [R216] ;  /* 0x00000000d808783b */ /* 0x000e620000000200 */
[----:B------:R-:W-:Y:S07]  /*8170*/  @P0 IMAD R0, R0, 0x60, RZ ;  /* 0x0000006000000824 */ /* 0x000fee00078e02ff */
[----:B------:R-:W2:Y:S08]  /*8180*/  LDSM.16.M88.4 R16, [R216+0x800] ;  /* 0x00080000d810783b */ /* 0x000eb00000000200 */
[----:B------:R-:W3:Y:S06]  /*8190*/  LDL.64 R132, [R1+0x28] ;  /* 0x0000280001847983 */ /* 0x000eec0000100a00 */
[----:B------:R-:W4:Y:S08]  /*81a0*/  LDSM.16.M88.4 R24, [R216+0x1000] ;  /* 0x00100000d818783b */ /* 0x000f300000000200 */
[----:B------:R-:W3:Y:S04]  /*81b0*/  LDL R134, [R1+0x34] ;  /* 0x0000340001867983 */ /* 0x000ee80000100800 */
[----:B------:R4:W-:Y:S04]  /*81c0*/  STL [R1+0x98], R220 ;  /* 0x000098dc01007387 */ /* 0x0009e80000100800 */
[----:B------:R-:W4:Y:S01]  /*81d0*/  LDSM.16.M88.4 R32, [R216+0x1800] ;  /* 0x00180000d820783b */ /* 0x000f220000000200 */
[C---:B-1----:R-:W-:Y:S07]  /*81e0*/  HMMA.16816.F32.BF16 R4, R48.reuse, R8, RZ ;  /* 0x000000083004723c */ /* 0x042fee00000418ff */
[----:B------:R-:W1:Y:S01]  /*81f0*/  LDSM.16.M88.4 R40, [R216+0x2000] ;  /* 0x00200000d828783b */ /* 0x000e620000000200 */
[C---:B------:R-:W-:Y:S07]  /*8200*/  HMMA.16816.F32.BF16 R8, R48.reuse, R10, RZ ;  /* 0x0000000a3008723c */ /* 0x040fee00000418ff */
[----:B------:R-:W1:Y:S01]  /*8210*/  LDSM.16.M88.4 R188, [R216+0x2800] ;  /* 0x00280000d8bc783b */ /* 0x000e620000000200 */
[C---:B--2---:R-:W-:Y:S07]  /*8220*/  HMMA.16816.F32.BF16 R12, R48.reuse, R16, RZ ;  /* 0x00000010300c723c */ /* 0x044fee00000418ff */
[----:B----4-:R-:W2:Y:S01]  /*8230*/  LDL R220, [R1+0xc] ;  /* 0x00000c0001dc7983 */ /* 0x010ea20000100800 */
[C---:B------:R-:W-:Y:S03]  /*8240*/  HMMA.16816.F32.BF16 R16, R48.reuse, R18, RZ ;  /* 0x000000123010723c */ /* 0x040fe600000418ff */
[----:B------:R-:W-:Y:S05]  /*8250*/  LDSM.16.M88.4 R192, [R227] ;  /* 0x00000000e3c0783b */ /* 0x000fea0000000200 */
[C---:B------:R-:W-:Y:S03]  /*8260*/  HMMA.16816.F32.BF16 R20, R48.reuse, R24, RZ ;  /* 0x000000183014723c */ /* 0x040fe600000418ff */
[----:B------:R-:W4:Y:S04]  /*8270*/  LDL R197, [R1+0x8] ;  /* 0x0000080001c57983 */ /* 0x000f280000100800 */
[----:B------:R-:W4:Y:S01]  /*8280*/  LDL R196, [R1+0x54] ;  /* 0x0000540001c47983 */ /* 0x000f220000100800 */
[C---:B------:R-:W-:Y:S08]  /*8290*/  HMMA.16816.F32.BF16 R24, R48.reuse, R26, RZ ;  /* 0x0000001a3018723c */ /* 0x040ff000000418ff */
[C---:B------:R-:W-:Y:S08]  /*82a0*/  HMMA.16816.F32.BF16 R28, R48.reuse, R32, RZ ;  /* 0x00000020301c723c */ /* 0x040ff000000418ff */
[C---:B------:R-:W-:Y:S08]  /*82b0*/  HMMA.16816.F32.BF16 R32, R48.reuse, R34, RZ ;  /* 0x000000223020723c */ /* 0x040ff000000418ff */
[C---:B-1----:R-:W-:Y:S08]  /*82c0*/  HMMA.16816.F32.BF16 R36, R48.reuse, R40, RZ ;  /* 0x000000283024723c */ /* 0x042ff000000418ff */
[C---:B------:R-:W-:Y:S08]  /*82d0*/  HMMA.16816.F32.BF16 R40, R48.reuse, R42, RZ ;  /* 0x0000002a3028723c */ /* 0x040ff000000418ff */
[C---:B------:R-:W-:Y:S08]  /*82e0*/  HMMA.16816.F32.BF16 R44, R48.reuse, R188, RZ ;  /* 0x000000bc302c723c */ /* 0x040ff000000418ff */
[----:B------:R-:W-:Y:S01]  /*82f0*/  HMMA.16816.F32.BF16 R48, R48, R190, RZ ;  /* 0x000000be3030723c */ /* 0x000fe200000418ff */
[----:B------:R-:W1:Y:S07]  /*8300*/  LDSM.16.M88.4 R188, [R224] ;  /* 0x00000000e0bc783b */ /* 0x000e6e0000000200 */
[C---:B-1----:R-:W-:Y:S08]  /*8310*/  HMMA.16816.F32.BF16 R4, R188.reuse, R192, R4 ;  /* 0x000000c0bc04723c */ /* 0x042ff00000041804 */
[C---:B------:R-:W-:Y:S01]  /*8320*/  HMMA.16816.F32.BF16 R8, R188.reuse, R194, R8 ;  /* 0x000000c2bc08723c */ /* 0x040fe20000041808 */
[----:B------:R-:W1:Y:S07]  /*8330*/  LDSM.16.M88.4 R192, [R250] ;  /* 0x00000000fac0783b */ /* 0x000e6e0000000200 */
[C---:B-1----:R-:W-:Y:S08]  /*8340*/  HMMA.16816.F32.BF16 R12, R188.reuse, R192, R12 ;  /* 0x000000c0bc0c723c */ /* 0x042ff0000004180c */
[C---:B------:R-:W-:Y:S01]  /*8350*/  HMMA.16816.F32.BF16 R16, R188.reuse, R194, R16 ;  /* 0x000000c2bc10723c */ /* 0x040fe20000041810 */
[----:B------:R-:W1:Y:S07]  /*8360*/  LDSM.16.M88.4 R192, [R249] ;  /* 0x00000000f9c0783b */ /* 0x000e6e0000000200 */
[C---:B-1----:R-:W-:Y:S08]  /*8370*/  HMMA.16816.F32.BF16 R20, R188.reuse, R192, R20 ;  /* 0x000000c0bc14723c */ /* 0x042ff00000041814 */
[C---:B------:R-:W-:Y:S01]  /*8380*/  HMMA.16816.F32.BF16 R24, R188.reuse, R194, R24 ;  /* 0x000000c2bc18723c */ /* 0x040fe20000041818 */
[----:B------:R-:W1:Y:S07]  /*8390*/  LDSM.16.M88.4 R192, [R248] ;  /* 0x00000000f8c0783b */ /* 0x000e6e0000000200 */
[C---:B-1----:R-:W-:Y:S04]  /*83a0*/  HMMA.16816.F32.BF16 R28, R188.reuse, R192, R28 ;  /* 0x000000c0bc1c723c */ /* 0x042fe8000004181c */
[----:B---3--:R-:W-:Y:S04]  /*83b0*/  @P0 MOV R138, R132 ;  /* 0x00000084008a0202 */ /* 0x008fe80000000f00 */
[C---:B------:R-:W-:Y:S01]  /*83c0*/  HMMA.16816.F32.BF16 R32, R188.reuse, R194, R32 ;  /* 0x000000c2bc20723c */ /* 0x040fe20000041820 */
[----:B------:R-:W1:Y:S03]  /*83d0*/  LDSM.16.M88.4 R192, [R247] ;  /* 0x00000000f7c0783b */ /* 0x000e660000000200 */
[----:B------:R-:W-:Y:S05]  /*83e0*/  @P0 MOV R139, R134 ;  /* 0x00000086008b0202 */ /* 0x000fea0000000f00 */
[----:B------:R-:W-:Y:S05]  /*83f0*/  @P0 IMAD.WIDE.U32 R138, R2, 0x60, R138 ;  /* 0x00000060028a0825 */ /* 0x000fea00078e008a */
[----:B------:R-:W-:Y:S02]  /*8400*/  @P0 SHF.L.U32 R132, R138, 0x1, RZ ;  /* 0x000000018a840819 */ /* 0x000fe400000006ff */
[----:B------:R-:W-:Y:S02]  /*8410*/  @P0 IADD3 R0, R139, R0, RZ ;  /* 0x000000008b000210 */ /* 0x000fe40007ffe0ff */
[----:B------:R-:W-:Y:S02]  /*8420*/  @P0 IADD3 R2, P1, R132, c[0x0][0x1f8], RZ ;  /* 0x00007e0084020a10 */ /* 0x000fe40007f3e0ff */
[----:B------:R-:W-:Y:S02]  /*8430*/  @P0 SHF.L.U64.HI R0, R138, 0x1, R0 ;  /* 0x000000018a000819 */ /* 0x000fe40000010200 */
[----:B------:R-:W-:Y:S02]  /*8440*/  @P0 IADD3 R138, P2, R132, 0x80, RZ ;  /* 0x00000080848a0810 */ /* 0x000fe40007f5e0ff */
[----:B------:R-:W-:Y:S02]  /*8450*/  @P0 IADD3.X R3, R0, c[0x0][0x1fc], RZ, P1, !PT ;  /* 0x00007f0000030a10 */ /* 0x000fe40000ffe4ff */
[----:B------:R-:W-:Y:S04]  /*8460*/  @P0 IADD3 R138, P1, R138, c[0x0][0x1f8], RZ ;  /* 0x00007e008a8a0a10 */ /* 0x000fe80007f3e0ff */
[--C-:B------:R-:W-:Y:S02]  /*8470*/  @P0 IADD3.X R139, RZ, c[0x0][0x1fc], R0.reuse, P1, P2 ;  /* 0x00007f00ff8b0a10 */ /* 0x100fe40000fe4400 */
[C---:B--2---:R-:W-:Y:S02]  /*8480*/  LOP3.LUT P4, RZ, R220.reuse, 0x2, RZ, 0xc0, !PT ;  /* 0x00000002dcff7812 */ /* 0x044fe4000788c0ff */
[----:B------:R-:W-:Y:S01]  /*8490*/  LOP3.LUT P3, RZ, R220, 0x1, RZ, 0xc0, !PT ;  /* 0x00000001dcff7812 */ /* 0x000fe2000786c0ff */
[C---:B-1----:R-:W-:Y:S08]  /*84a0*/  HMMA.16816.F32.BF16 R36, R188.reuse, R192, R36 ;  /* 0x000000c0bc24723c */ /* 0x042ff00000041824 */
[C---:B------:R-:W-:Y:S01]  /*84b0*/  HMMA.16816.F32.BF16 R40, R188.reuse, R194, R40 ;  /* 0x000000c2bc28723c */ /* 0x040fe20000041828 */
[----:B------:R-:W1:Y:S08]  /*84c0*/  LDSM.16.M88.4 R192, [R246] ;  /* 0x00000000f6c0783b */ /* 0x000e700000000200 */
[----:B------:R-:W-:Y:S01]  /*84d0*/  @!PT LDS RZ, [RZ] ;  /* 0x00000000fffff984 */ /* 0x000fe20000000800 */
[----:B------:R-:W-:Y:S01]  /*84e0*/  @!PT LDS RZ, [RZ] ;  /* 0x00000000fffff984 */ /* 0x000fe20000000800 */
[----:B------:R-:W-:Y:S01]  /*84f0*/  @!PT LDS RZ, [RZ] ;  /* 0x00000000fffff984 */ /* 0x000fe20000000800 */
[----:B------:R2:W-:Y:S08]  /*8500*/  @P0 LDGSTS.E.BYPASS.LTC128B.128 [R251+0x100], [R2.64], !P4 ;  /* 0x0010000002fb0fae */ /* 0x0005f0000e101d48 */
[----:B------:R3:W-:Y:S01]  /*8510*/  @P0 LDGSTS.E.BYPASS.LTC128B.128 [R251+0x3100], [R138.64], !P3 ;  /* 0x031000008afb0fae */ /* 0x0007e2000d901d48 */
[C---:B-1----:R-:W-:Y:S03]  /*8520*/  HMMA.16816.F32.BF16 R44, R188.reuse, R192, R44 ;  /* 0x000000c0bc2c723c */ /* 0x042fe6000004182c */
[----:B---3--:R-:W-:Y:S04]  /*8530*/  @P0 IADD3 R138, P2, R132, 0x100, RZ ;  /* 0x00000100848a0810 */ /* 0x008fe80007f5e0ff */
[----:B------:R-:W-:Y:S01]  /*8540*/  @P0 IADD3 R138, P1, R138, c[0x0][0x1f8], RZ ;  /* 0x00007e008a8a0a10 */ /* 0x000fe20007f3e0ff */
[----:B------:R-:W-:Y:S04]  /*8550*/  HMMA.16816.F32.BF16 R48, R188, R194, R48 ;  /* 0x000000c2bc30723c */ /* 0x000fe80000041830 */
[--C-:B------:R-:W-:Y:S02]  /*8560*/  @P0 IADD3.X R139, RZ, c[0x0][0x1fc], R0.reuse, P1, P2 ;  /* 0x00007f00ff8b0a10 */ /* 0x100fe40000fe4400 */
[----:B------:R-:W-:Y:S03]  /*8570*/  @P0 IADD3 R132, P2, R132, 0x180, RZ ;  /* 0x0000018084840810 */ /* 0x000fe60007f5e0ff */
[----:B------:R1:W-:Y:S03]  /*8580*/  @P0 LDGSTS.E.BYPASS.LTC128B.128 [R251+0x6100], [R138.64], !P6 ;  /* 0x061000008afb0fae */ /* 0x0003e6000f101d48 */
[----:B------:R-:W-:Y:S04]  /*8590*/  @P0 IADD3 R132, P1, R132, c[0x0][0x1f8], RZ ;  /* 0x00007e0084840a10 */ /* 0x000fe80007f3e0ff */
[----:B------:R-:W-:Y:S02]  /*85a0*/  @P0 IADD3.X R133, RZ, c[0x0][0x1fc], R0, P1, P2 ;  /* 0x00007f00ff850a10 */ /* 0x000fe40000fe4400 */
[----:B------:R-:W-:Y:S03]  /*85b0*/  @P0 MOV R0, c[0x0][0x208] ;  /* 0x0000820000000a02 */ /* 0x000fe60000000f00 */
[----:B------:R3:W-:Y:S08]  /*85c0*/  @P0 LDGSTS.E.BYPASS.LTC128B.128 [R251+0x9100], [R132.64], !P5 ;  /* 0x0910000084fb0fae */ /* 0x0007f0000e901d48 */
[----:B-1----:R-:W4:Y:S01]  /*85d0*/  LDL R138, [R1+0x30] ;  /* 0x00003000018a7983 */ /* 0x002f220000100800 */
[----:B---3--:R-:W-:Y:S02]  /*85e0*/  @P0 MOV R133, 0x6 ;  /* 0x0000000600850802 */ /* 0x008fe40000000f00 */
[C---:B------:R-:W-:Y:S02]  /*85f0*/  @P0 SHF.L.U32 R132, R0.reuse, 0x6, RZ ;  /* 0x0000000600840819 */ /* 0x040fe400000006ff */
[----:B------:R-:W-:Y:S02]  /*8600*/  @P0 SHF.L.U64.HI R0, R0, R133, c[0x0][0x20c] ;  /* 0x0000830000000619 */ /* 0x000fe40000010285 */
[----:B--2---:R-:W-:Y:S04]  /*8610*/  @P0 IADD3 R2, P1, R2, R132, RZ ;  /* 0x0000008402020210 */ /* 0x004fe80007f3e0ff */
[----:B------:R-:W-:Y:S02]  /*8620*/  @P0 IADD3.X R3, R3, R0, RZ, P1, !PT ;  /* 0x0000000003030210 */ /* 0x000fe40000ffe4ff */
[----:B------:R-:W-:Y:S03]  /*8630*/  @P0 IADD3 R132, P1, R132, R2, RZ ;  /* 0x0000000284840210 */ /* 0x000fe60007f3e0ff */
[----:B------:R1:W-:Y:S01]  /*8640*/  @P0 LDGSTS.E.BYPASS.LTC128B.128 [R251+0x1100], [R2.64], !P4 ;  /* 0x0110000002fb0fae */ /* 0x0003e2000e101d48 */
[----:B------:R-:W-:Y:S02]  /*8650*/  @P0 IADD3.X R133, R0, R3, RZ, P1, !PT ;  /* 0x0000000300850210 */ /* 0x000fe40000ffe4ff */
[----:B------:R-:W-:Y:S05]  /*8660*/  ISETP.NE.AND P1, PT, R198, 0x1, PT ;  /* 0x00000001c600780c */ /* 0x000fea0003f25270 */
[----:B------:R1:W-:Y:S08]  /*8670*/  @P0 LDGSTS.E.BYPASS.LTC128B.128 [R251+0x4100], [R2.64+0x80], !P3 ;  /* 0x0410008002fb0fae */ /* 0x0003f0000d901d48 */
[----:B------:R1:W-:Y:S08]  /*8680*/  @P0 LDGSTS.E.BYPASS.LTC128B.128 [R251+0x7100], [R2.64+0x100], !P6 ;  /* 0x0710010002fb0fae */ /* 0x0003f0000f101d48 */
[----:B------:R1:W-:Y:S08]  /*8690*/  @P0 LDGSTS.E.BYPASS.LTC128B.128 [R251+0xa100], [R2.64+0x180], !P5 ;  /* 0x0a10018002fb0fae */ /* 0x0003f0000e901d48 */
[----:B------:R2:W-:Y:S08]  /*86a0*/  @P0 LDGSTS.E.BYPASS.LTC128B.128 [R251+0x2100], [R132.64], !P4 ;  /* 0x0210000084fb0fae */ /* 0x0005f0000e101d48 */
[----:B------:R2:W-:Y:S08]  /*86b0*/  @P0 LDGSTS.E.BYPASS.LTC128B.128 [R251+0x5100], [R132.64+0x80], !P3 ;  /* 0x0510008084fb0fae */ /* 0x0005f0000d901d48 */
[----:B------:R2:W-:Y:S01]  /*86c0*/  @P0 LDGSTS.E.BYPASS.LTC128B.128 [R251+0x8100], [R132.64+0x100], !P6 ;  /* 0x0810010084fb0fae */ /* 0x0005e2000f101d48 */
[----:B-1----:R-:W-:Y:S07]  /*86d0*/  IMAD R2, R201, -0x60, RZ ;  /* 0xffffffa0c9027824 */ /* 0x002fee00078e02ff */
[----:B------:R2:W-:Y:S08]  /*86e0*/  @P0 LDGSTS.E.BYPASS.LTC128B.128 [R251+0xb100], [R132.64+0x180], !P5 ;  /* 0x0b10018084fb0fae */ /* 0x0005f0000e901d48 */
[----:B------:R-:W-:Y:S08]  /*86f0*/  LDSM.16.M88.4 R188, [R226] ;  /* 0x00000000e2bc783b */ /* 0x000ff00000000200 */
[----:B------:R-:W1:Y:S08]  /*8700*/  LDSM.16.M88.4 R192, [R222] ;  /* 0x00000000dec0783b */ /* 0x000e700000000200 */
[----:B------:R-:W0:Y:S08]  /*8710*/  LDGDEPBAR ;  /* 0x00000000000079af */ /* 0x000e300000000000 */
[----:B------:R3:W4:Y:S01]  /*8720*/  LDL R0, [R1] ;  /* 0x0000000001007983 */ /* 0x0007220000100800 */
        /* <DEDUP_REMOVED lines=17> */
[----:B------:R-:W-:Y:S08]  /*8840*/  LDSM.16.M88.4 R188, [R225] ;  /* 0x00000000e1bc783b */ /* 0x000ff00000000200 */
[----:B------:R-:W1:Y:S03]  /*8850*/  LDSM.16.M88.4 R192, [R219] ;  /* 0x00000000dbc0783b */ /* 0x000e660000000200 */
[----:B----4-:R-:W-:Y:S05]  /*8860*/  @P1 MOV R0, R197 ;  /* 0x000000c500001202 */ /* 0x010fea0000000f00 */
[----:B------:R-:W-:Y:S01]  /*8870*/  SHFL.IDX PT, R3, R0, 0x1, 0x1c1f ;  /* 0x003c1f0000037f89 */ /* 0x000fe200000e0000 */
        /* <DEDUP_REMOVED lines=17> */
[----:B------:R-:W-:Y:S08]  /*8990*/  LDSM.16.M88.4 R188, [R223+0x4000] ;  /* 0x00400000dfbc783b */ /* 0x000ff00000000200 */
[----:B------:R-:W1:Y:S02]  /*89a0*/  LDSM.16.M88.4 R192, [R216+0x3000] ;  /* 0x00300000d8c0783b */ /* 0x000e640000000200 */
        /* <DEDUP_REMOVED lines=18> */
[----:B------:R-:W1:Y:S02]  /*8ad0*/  LDSM.16.M88.4 R192, [R245] ;  /* 0x00000000f5c0783b */ /* 0x000e640000000200 */
        /* <DEDUP_REMOVED lines=192> */
[----:B------:R-:W1:Y:S11]  /*96e0*/  LDSM.16.M88.4 R192, [R219+0x9800] ;  /* 0x00980000dbc0783b */ /* 0x000e760000000200 */
[----:B------:R-:W-:Y:S04]  /*96f0*/  @!UPT UIADD3 URZ, URZ, URZ, URZ ;  /* 0x0000003f3f3ff290 */ /* 0x000fe8000fffe03f */
[----:B------:R-:W-:Y:S02]  /*9700*/  FMUL.FTZ R6, R6, c[0x0][0x320] ;  /* 0x0000c80006067a20 */ /* 0x000fe40000410000 */
[----:B------:R-:W-:Y:S02]  /*9710*/  FMUL.FTZ R4, R4, c[0x0][0x320] ;  /* 0x0000c80004047a20 */ /* 0x000fe40000410000 */
[----:B--2---:R-:W-:Y:S01]  /*9720*/  MUFU.TANH R133, R6 ;  /* 0x0000000600857308 */ /* 0x004fe20000002400 */
[----:B------:R-:W-:Y:S02]  /*9730*/  FMUL.FTZ R5, R5, c[0x0][0x320] ;  /* 0x0000c80005057a20 */ /* 0x000fe40000410000 */
[----:B------:R-:W-:Y:S02]  /*9740*/  FMUL.FTZ R7, R7, c[0x0][0x320] ;  /* 0x0000c80007077a20 */ /* 0x000fe40000410000 */
[----:B------:R-:W-:Y:S02]  /*9750*/  FMUL.FTZ R11, R11, c[0x0][0x320] ;  /* 0x0000c8000b0b7a20 */ /* 0x000fe40000410000 */
[----:B------:R-:W-:Y:S02]  /*9760*/  FMUL.FTZ R9, R9, c[0x0][0x320] ;  /* 0x0000c80009097a20 */ /* 0x000fe40000410000 */
[----:B------:R-:W-:Y:S01]  /*9770*/  FMUL.FTZ R10, R10, c[0x0][0x320] ;  /* 0x0000c8000a0a7a20 */ /* 0x000fe20000410000 */
[----:B------:R2:W4:Y:S01]  /*9780*/  MUFU.TANH R137, R4 ;  /* 0x0000000400897308 */ /* 0x0005220000002400 */
[----:B------:R-:W-:Y:S09]  /*9790*/  FMUL.FTZ R8, R8, c[0x0][0x320] ;  /* 0x0000c80008087a20 */ /* 0x000ff20000410000 */
[----:B------:R-:W-:Y:S01]  /*97a0*/  MUFU.TANH R9, R9 ;  /* 0x0000000900097308 */ /* 0x000fe20000002400 */
[C---:B-1----:R-:W-:Y:S08]  /*97b0*/  HMMA.16816.F32.BF16 R12, R188.reuse, R192, R12 ;  /* 0x000000c0bc0c723c */ /* 0x042ff0000004180c */
[C---:B------:R-:W-:Y:S01]  /*97c0*/  HMMA.16816.F32.BF16 R16, R188.reuse, R194, R16 ;  /* 0x000000c2bc10723c */ /* 0x040fe20000041810 */
[----:B------:R-:W1:Y:S01]  /*97d0*/  LDSM.16.M88.4 R192, [R219+0xa000] ;  /* 0x00a00000dbc0783b */ /* 0x000e620000000200 */
[----:B------:R4:W-:Y:S07]  /*97e0*/  MUFU.TANH R139, R11 ;  /* 0x0000000b008b7308 */ /* 0x0009ee0000002400 */
[----:B--2---:R2:W1:Y:S03]  /*97f0*/  SHFL.IDX PT, R4, R0, RZ, 0x1c1f ;  /* 0x001c1fff00047589 */ /* 0x00446600000e0000 */
[----:B------:R-:W-:Y:S04]  /*9800*/  MUFU.TANH R8, R8 ;  /* 0x0000000800087308 */ /* 0x000fe80000002400 */
        /* <DEDUP_REMOVED lines=10> */
[----:B--2---:R-:W-:Y:S04]  /*98b0*/  IADD3 R0, -R196, 0x1, R2 ;  /* 0x00000001c4007810 */ /* 0x004fe80007ffe102 */
[----:B------:R-:W-:Y:S01]  /*98c0*/  IADD3 R0, R0, c[0x0][0x1d0], RZ ;  /* 0x0000740000007a10 */ /* 0x000fe20007ffe0ff */
[C---:B-1----:R-:W-:Y:S04]  /*98d0*/  HMMA.16816.F32.BF16 R20, R188.reuse, R192, R20 ;  /* 0x000000c0bc14723c */ /* 0x042fe80000041814 */
[----:B------:R-:W-:Y:S01]  /*98e0*/  MUFU.TANH R5, R18 ;  /* 0x0000001200057308 */ /* 0x000fe20000002400 */
[----:B------:R-:W-:Y:S04]  /*98f0*/  IADD3 R0, R0, -c[0x0][0x168], RZ ;  /* 0x80005a0000007a10 */ /* 0x000fe80007ffe0ff */
[----:B------:R-:W-:Y:S01]  /*9900*/  IADD3 R2, R0, R4, RZ ;  /* 0x0000000400027210 */ /* 0x000fe20007ffe0ff */
[C---:B------:R-:W-:Y:S01]  /*9910*/  HMMA.16816.F32.BF16 R24, R188.reuse, R194, R24 ;  /* 0x000000c2bc18723c */ /* 0x040fe20000041818 */
[----:B------:R-:W1:Y:S02]  /*9920*/  LDSM.16.M88.4 R192, [R219+0xa800] ;  /* 0x00a80000dbc0783b */ /* 0x000e640000000200 */
[----:B------:R-:W-:Y:S01]  /*9930*/  ISETP.GT.AND P0, PT, R2, RZ, PT ;  /* 0x000000ff0200720c */ /* 0x000fe20003f04270 */
[----:B------:R-:W-:Y:S01]  /*9940*/  MUFU.TANH R17, R17 ;  /* 0x0000001100117308 */ /* 0x000fe20000002400 */
[----:B------:R-:W-:Y:S02]  /*9950*/  IADD3 R0, R0, R3, RZ ;  /* 0x0000000300007210 */ /* 0x000fe40007ffe0ff */
[----:B----4-:R-:W-:Y:S02]  /*9960*/  FSEL R11, R137, -INF , P0 ;  /* 0xff800000890b7808 */ /* 0x010fe40000000000 */
[C---:B------:R-:W-:Y:S02]  /*9970*/  ISETP.GT.AND P0, PT, R0.reuse, 0x1, PT ;  /* 0x000000010000780c */ /* 0x040fe40003f04270 */
[----:B------:R-:W-:Y:S02]  /*9980*/  ISETP.GT.AND P1, PT, R0, RZ, PT ;  /* 0x000000ff0000720c */ /* 0x000fe40003f24270 */
[----:B------:R-:W-:Y:S01]  /*9990*/  FMNMX.FTZ R3, R11, R135, !PT ;  /* 0x000000870b037209 */ /* 0x000fe20007810000 */
[----:B------:R-:W-:Y:S01]  /*99a0*/  MUFU.TANH R19, R19 ;  /* 0x0000001300137308 */ /* 0x000fe20000002400 */
[----:B------:R-:W-:Y:S01]  /*99b0*/  ISETP.GT.AND P2, PT, R2, 0x1, PT ;  /* 0x000000010200780c */ /* 0x000fe20003f44270 */
        /* <DEDUP_REMOVED lines=8> */
[----:B------:R-:W-:Y:S05]  /*9a40*/  FMUL.FTZ R27, R27, c[0x0][0x320] ;  /* 0x0000c8001b1b7a20 */ /* 0x000fea0000410000 */
[----:B------:R-:W-:Y:S01]  /*9a50*/  MUFU.TANH R24, R24 ;  /* 0x0000001800187308 */ /* 0x000fe20000002400 */
[C---:B-1----:R-:W-:Y:S09]  /*9a60*/  HMMA.16816.F32.BF16 R28, R188.reuse, R192, R28 ;  /* 0x000000c0bc1c723c */ /* 0x042ff2000004181c */
[----:B------:R-:W-:Y:S01]  /*9a70*/  MUFU.TANH R22, R22 ;  /* 0x0000001600167308 */ /* 0x000fe20000002400 */
[C---:B------:R-:W-:Y:S01]  /*9a80*/  HMMA.16816.F32.BF16 R32, R188.reuse, R194, R32 ;  /* 0x000000c2bc20723c */ /* 0x040fe20000041820 */
[----:B------:R-:W1:Y:S08]  /*9a90*/  LDSM.16.M88.4 R192, [R219+0xb000] ;  /* 0x00b00000dbc0783b */ /* 0x000e700000000200 */
[----:B------:R-:W-:Y:S10]  /*9aa0*/  MUFU.TANH R25, R25 ;  /* 0x0000001900197308 */ /* 0x000ff40000002400 */
        /* <DEDUP_REMOVED lines=14> */
[----:B------:R-:W1:Y:S01]  /*9b90*/  LDSM.16.M88.4 R192, [R219+0xb800] ;  /* 0x00b80000dbc0783b */ /* 0x000e620000000200 */
[----:B------:R-:W-:Y:S07]  /*9ba0*/  DEPBAR.LE SB0, 0x0 ;  /* 0x000080000000791a */ /* 0x000fee0000000000 */
[----:B------:R-:W-:Y:S01]  /*9bb0*/  MUFU.TANH R32, R32 ;  /* 0x0000002000207308 */ /* 0x000fe20000002400 */
[----:B------:R-:W-:Y:S04]  /*9bc0*/  BAR.SYNC.DEFER_BLOCKING 0x0 ;  /* 0x0000000000007b1d */ /* 0x000fe80000010000 */
[----:B------:R-:W-:Y:S02]  /*9bd0*/  FMUL.FTZ R36, R36, c[0x0][0x320] ;  /* 0x0000c80024247a20 */ /* 0x000fe40000410000 */
[----:B------:R-:W-:Y:S02]  /*9be0*/  FMUL.FTZ R38, R38, c[0x0][0x320] ;  /* 0x0000c80026267a20 */ /* 0x000fe40000410000 */
[----:B------:R-:W-:Y:S02]  /*9bf0*/  FMUL.FTZ R37, R37, c[0x0][0x320] ;  /* 0x0000c80025257a20 */ /* 0x000fe40000410000 */
[----:B------:R-:W-:Y:S04]  /*9c00*/  FMUL.FTZ R39, R39, c[0x0][0x320] ;  /* 0x0000c80027277a20 */ /* 0x000fe80000410000 */
[----:B------:R-:W-:Y:S02]  /*9c10*/  FMUL.FTZ R43, R43, c[0x0][0x320] ;  /* 0x0000c8002b2b7a20 */ /* 0x000fe40000410000 */
[----:B------:R-:W-:Y:S02]  /*9c20*/  FMUL.FTZ R40, R40, c[0x0][0x320] ;  /* 0x0000c80028287a20 */ /* 0x000fe40000410000 */
[----:B------:R-:W-:Y:S02]  /*9c30*/  FMUL.FTZ R41, R41, c[0x0][0x320] ;  /* 0x0000c80029297a20 */ /* 0x000fe40000410000 */
[----:B------:R-:W-:Y:S04]  /*9c40*/  FMUL.FTZ R42, R42, c[0x0][0x320] ;  /* 0x0000c8002a2a7a20 */ /* 0x000fe80000410000 */
[----:B------:R-:W-:Y:S01]  /*9c50*/  MUFU.TANH R41, R41 ;  /* 0x0000002900297308 */ /* 0x000fe20000002400 */
[C---:B-1----:R-:W-:Y:S09]  /*9c60*/  HMMA.16816.F32.BF16 R44, R188.reuse, R192, R44 ;  /* 0x000000c0bc2c723c */ /* 0x042ff2000004182c */
[----:B------:R-:W-:Y:S01]  /*9c70*/  MUFU.TANH R43, R43 ;  /* 0x0000002b002b7308 */ /* 0x000fe20000002400 */
[----:B------:R-:W-:Y:S01]  /*9c80*/  HMMA.16816.F32.BF16 R48, R188, R194, R48 ;  /* 0x000000c2bc30723c */ /* 0x000fe20000041830 */
[----:B------:R-:W2:Y:S08]  /*9c90*/  LDL.64 R188, [R1+0x20] ;  /* 0x0000200001bc7983 */ /* 0x000eb00000100a00 */
[----:B------:R-:W1:Y:S10]  /*9ca0*/  MUFU.TANH R132, R7 ;  /* 0x0000000700847308 */ /* 0x000e740000002400 */
[----:B------:R4:W1:Y:S01]  /*9cb0*/  MUFU.TANH R7, R10 ;  /* 0x0000000a00077308 */ /* 0x0008620000002400 */
[----:B------:R-:W-:Y:S02]  /*9cc0*/  FMUL.FTZ R45, R45, c[0x0][0x320] ;  /* 0x0000c8002d2d7a20 */ /* 0x000fe40000410000 */
[----:B------:R-:W-:Y:S02]  /*9cd0*/  FMUL.FTZ R46, R46, c[0x0][0x320] ;  /* 0x0000c8002e2e7a20 */ /* 0x000fe40000410000 */
[----:B------:R-:W-:Y:S02]  /*9ce0*/  FMUL.FTZ R44, R44, c[0x0][0x320] ;  /* 0x0000c8002c2c7a20 */ /* 0x000fe40000410000 */
[----:B------:R-:W-:Y:S02]  /*9cf0*/  FMUL.FTZ R47, R47, c[0x0][0x320] ;  /* 0x0000c8002f2f7a20 */ /* 0x000fe40000410000 */
[----:B------:R-:W-:Y:S01]  /*9d00*/  FMUL.FTZ R51, R51, c[0x0][0x320] ;  /* 0x0000c80033337a20 */ /* 0x000fe20000410000 */
[----:B------:R1:W-:Y:S10]  /*9d10*/  MUFU.TANH R192, R13 ;  /* 0x0000000d00c07308 */ /* 0x0003f40000002400 */
[----:B------:R3:W-:Y:S01]  /*9d20*/  MUFU.TANH R193, R14 ;  /* 0x0000000e00c17308 */ /* 0x0007e20000002400 */
[----:B----4-:R-:W-:Y:S02]  /*9d30*/  FSEL R10, R133, -INF , P1 ;  /* 0xff800000850a7808 */ /* 0x010fe40000800000 */
[----:B------:R-:W-:Y:S02]  /*9d40*/  ISETP.GT.AND P1, PT, R2, 0x8, PT ;  /* 0x000000080200780c */ /* 0x000fe40003f24270 */
[----:B------:R-:W-:Y:S05]  /*9d50*/  FMNMX.FTZ R4, R10, R136, !PT ;  /* 0x000000880a047209 */ /* 0x000fea0007810000 */
[----:B------:R4:W4:Y:S01]  /*9d60*/  MUFU.TANH R191, R12 ;  /* 0x0000000c00bf7308 */ /* 0x0009220000002400 */
[----:B-1----:R-:W-:Y:S02]  /*9d70*/  FSEL R13, R132, -INF , P0 ;  /* 0xff800000840d7808 */ /* 0x002fe40000000000 */
[----:B------:R-:W-:Y:S02]  /*9d80*/  ISETP.GT.AND P0, PT, R2, 0x9, PT ;  /* 0x000000090200780c */ /* 0x000fe40003f04270 */
[----:B------:R-:W-:Y:S05]  /*9d90*/  FMNMX.FTZ R4, R13, R4, !PT ;  /* 0x000000040d047209 */ /* 0x000fea0007810000 */
[----:B------:R-:W1:Y:S01]  /*9da0*/  MUFU.TANH R16, R16 ;  /* 0x0000001000107308 */ /* 0x000e620000002400 */
[----:B------:R-:W-:Y:S02]  /*9db0*/  FSEL R15, R9, -INF , P0 ;  /* 0xff800000090f7808 */ /* 0x000fe40000000000 */
[----:B------:R-:W-:Y:S02]  /*9dc0*/  ISETP.GT.AND P0, PT, R0, 0x9, PT ;  /* 0x000000090000780c */ /* 0x000fe40003f04270 */
[----:B---3--:R-:W-:Y:S02]  /*9dd0*/  FSEL R14, R8, -INF , P1 ;  /* 0xff800000080e7808 */ /* 0x008fe40000800000 */
[----:B------:R-:W-:Y:S02]  /*9de0*/  ISETP.GT.AND P1, PT, R0, 0x8, PT ;  /* 0x000000080000780c */ /* 0x000fe40003f24270 */
[----:B------:R-:W-:Y:S01]  /*9df0*/  FSEL R139, R139, -INF , P0 ;  /* 0xff8000008b8b7808 */ /* 0x000fe20000000000 */
[----:B------:R-:W3:Y:S01]  /*9e00*/  MUFU.TANH R20, R20 ;  /* 0x0000001400147308 */ /* 0x000ee20000002400 */
[----:B------:R-:W-:Y:S01]  /*9e10*/  FSEL R18, R7, -INF , P1 ;  /* 0xff80000007127808 */ /* 0x000fe20000800000 */
[----:B------:R-:W-:Y:S01]  /*9e20*/  FMUL.FTZ R7, R48, c[0x0][0x320] ;  /* 0x0000c80030077a20 */ /* 0x000fe20000410000 */
[----:B------:R-:W-:Y:S02]  /*9e30*/  ISETP.GT.AND P1, PT, R2, 0x10, PT ;  /* 0x000000100200780c */ /* 0x000fe40003f24270 */
[----:B----4-:R-:W-:Y:S02]  /*9e40*/  FSEL R12, R134, -INF , P2 ;  /* 0xff800000860c7808 */ /* 0x010fe40001000000 */
[----:B------:R-:W-:Y:S02]  /*9e50*/  ISETP.GT.AND P0, PT, R2, 0x11, PT ;  /* 0x000000110200780c */ /* 0x000fe40003f04270 */
[----:B------:R-:W-:Y:S01]  /*9e60*/  FMNMX.FTZ R3, R12, R3, !PT ;  /* 0x000000030c037209 */ /* 0x000fe20007810000 */
[----:B------:R-:W4:Y:S01]  /*9e70*/  MUFU.TANH R23, R23 ;  /* 0x0000001700177308 */ /* 0x000f220000002400 */
[----:B------:R-:W-:Y:S02]  /*9e80*/  FSEL R191, R191, -INF , P1 ;  /* 0xff800000bfbf7808 */ /* 0x000fe40000800000 */
[----:B------:R-:W-:Y:S02]  /*9e90*/  FSEL R192, R192, -INF , P0 ;  /* 0xff800000c0c07808 */ /* 0x000fe40000000000 */
[----:B------:R-:W-:Y:S02]  /*9ea0*/  FMNMX.FTZ R4, R18, R4, !PT ;  /* 0x0000000412047209 */ /* 0x000fe40007810000 */
[C---:B------:R-:W-:Y:S02]  /*9eb0*/  ISETP.GT.AND P1, PT, R0.reuse, 0x10, PT ;  /* 0x000000100000780c */ /* 0x040fe40003f24270 */
[----:B------:R-:W-:Y:S01]  /*9ec0*/  ISETP.GT.AND P0, PT, R0, 0x11, PT ;  /* 0x000000110000780c */ /* 0x000fe20003f04270 */
[----:B------:R-:W3:Y:S01]  /*9ed0*/  MUFU.TANH R30, R30 ;  /* 0x0000001e001e7308 */ /* 0x000ee20000002400 */
[----:B------:R-:W-:Y:S02]  /*9ee0*/  FMNMX.FTZ R3, R14, R3, !PT ;  /* 0x000000030e037209 */ /* 0x000fe40007810000 */
[----:B------:R-:W-:Y:S02]  /*9ef0*/  FMNMX.FTZ R4, R139, R4, !PT ;  /* 0x000000048b047209 */ /* 0x000fe40007810000 */
[----:B------:R-:W-:Y:S02]  /*9f00*/  FSEL R193, R193, -INF , P1 ;  /* 0xff800000c1c17808 */ /* 0x000fe40000800000 */
[----:B------:R-:W-:Y:S01]  /*9f10*/  FSEL R194, R6, -INF , P0 ;  /* 0xff80000006c27808 */ /* 0x000fe20000000000 */
[----:B------:R-:W-:Y:S01]  /*9f20*/  FMUL.FTZ R6, R49, c[0x0][0x320] ;  /* 0x0000c80031067a20 */ /* 0x000fe20000410000 */
[C---:B------:R-:W-:Y:S01]  /*9f30*/  ISETP.GT.AND P0, PT, R2.reuse, 0x19, PT ;  /* 0x000000190200780c */ /* 0x040fe20003f04270 */
[----:B------:R-:W3:Y:S01]  /*9f40*/  MUFU.TANH R31, R31 ;  /* 0x0000001f001f7308 */ /* 0x000ee20000002400 */
[----:B------:R-:W-:Y:S02]  /*9f50*/  ISETP.GT.AND P1, PT, R2, 0x18, PT ;  /* 0x000000180200780c */ /* 0x000fe40003f24270 */
[----:B------:R-:W-:Y:S02]  /*9f60*/  FMNMX.FTZ R3, R15, R3, !PT ;  /* 0x000000030f037209 */ /* 0x000fe40007810000 */
[----:B------:R-:W-:Y:S02]  /*9f70*/  FSEL R196, R17, -INF , P0 ;  /* 0xff80000011c47808 */ /* 0x000fe40000000000 */
[----:B-1----:R-:W-:Y:S02]  /*9f80*/  FSEL R195, R16, -INF , P1 ;  /* 0xff80000010c37808 */ /* 0x002fe40000800000 */
[C---:B------:R-:W-:Y:S01]  /*9f90*/  ISETP.GT.AND P0, PT, R0.reuse, 0x19, PT ;  /* 0x000000190000780c */ /* 0x040fe20003f04270 */
[----:B------:R-:W1:Y:S01]  /*9fa0*/  MUFU.TANH R33, R33 ;  /* 0x0000002100217308 */ /* 0x000e620000002400 */
[----:B------:R-:W-:Y:S02]  /*9fb0*/  FMNMX.FTZ R4, R193, R4, !PT ;  /* 0x00000004c1047209 */ /* 0x000fe40007810000 */
[----:B------:R-:W-:Y:S02]  /*9fc0*/  ISETP.GT.AND P1, PT, R0, 0x18, PT ;  /* 0x000000180000780c */ /* 0x000fe40003f24270 */
[----:B------:R-:W-:Y:S02]  /*9fd0*/  FMNMX.FTZ R3, R191, R3, !PT ;  /* 0x00000003bf037209 */ /* 0x000fe40007810000 */
[----:B------:R-:W-:Y:S02]  /*9fe0*/  FSEL R198, R19, -INF , P0 ;  /* 0xff80000013c67808 */ /* 0x000fe40000000000 */
[----:B------:R-:W-:Y:S01]  /*9ff0*/  FSEL R197, R5, -INF , P1 ;  /* 0xff80000005c57808 */ /* 0x000fe20000800000 */
[----:B------:R-:W1:Y:S01]  /*a000*/  MUFU.TANH R34, R34 ;  /* 0x0000002200227308 */ /* 0x000e620000002400 */
[----:B------:R-:W-:Y:S01]  /*a010*/  FMNMX.FTZ R4, R194, R4, !PT ;  /* 0x00000004c2047209 */ /* 0x000fe20007810000 */
[----:B------:R-:W-:Y:S01]  /*a020*/  FMUL.FTZ R5, R50, c[0x0][0x320] ;  /* 0x0000c80032057a20 */ /* 0x000fe20000410000 */
[C---:B------:R-:W-:Y:S02]  /*a030*/  ISETP.GT.AND P0, PT, R2.reuse, 0x21, PT ;  /* 0x000000210200780c */ /* 0x040fe40003f04270 */
[----:B------:R-:W-:Y:S02]  /*a040*/  ISETP.GT.AND P1, PT, R2, 0x20, PT ;  /* 0x000000200200780c */ /* 0x000fe40003f24270 */
[----:B------:R-:W-:Y:S02]  /*a050*/  FMNMX.FTZ R3, R192, R3, !PT ;  /* 0x00000003c0037209 */ /* 0x000fe40007810000 */
[----:B------:R-:W-:Y:S01]  /*a060*/  FSEL R202, R21, -INF , P0 ;  /* 0xff80000015ca7808 */ /* 0x000fe20000000000 */
[----:B------:R-:W1:Y:S01]  /*a070*/  MUFU.TANH R35, R35 ;  /* 0x0000002300237308 */ /* 0x000e620000002400 */
[----:B---3--:R-:W-:Y:S02]  /*a080*/  FSEL R203, R20, -INF , P1 ;  /* 0xff80000014cb7808 */ /* 0x008fe40000800000 */
[C---:B------:R-:W-:Y:S02]  /*a090*/  ISETP.GT.AND P1, PT, R0.reuse, 0x20, PT ;  /* 0x000000200000780c */ /* 0x040fe40003f24270 */
[----:B------:R-:W-:Y:S02]  /*a0a0*/  FMNMX.FTZ R4, R197, R4, !PT ;  /* 0x00000004c5047209 */ /* 0x000fe40007810000 */
[----:B------:R-:W-:Y:S02]  /*a0b0*/  ISETP.GT.AND P0, PT, R0, 0x21, PT ;  /* 0x000000210000780c */ /* 0x000fe40003f04270 */
[----:B------:R-:W-:Y:S01]  /*a0c0*/  FMNMX.FTZ R3, R195, R3, !PT ;  /* 0x00000003c3037209 */ /* 0x000fe20007810000 */
[----:B------:R-:W3:Y:S01]  /*a0d0*/  MUFU.TANH R36, R36 ;  /* 0x0000002400247308 */ /* 0x000ee20000002400 */
[----:B------:R-:W-:Y:S02]  /*a0e0*/  FMNMX.FTZ R4, R198, R4, !PT ;  /* 0x00000004c6047209 */ /* 0x000fe40007810000 */
[----:B------:R-:W-:Y:S02]  /*a0f0*/  FSEL R204, R22, -INF , P1 ;  /* 0xff80000016cc7808 */ /* 0x000fe40000800000 */
[C---:B------:R-:W-:Y:S02]  /*a100*/  ISETP.GT.AND P1, PT, R2.reuse, 0x28, PT ;  /* 0x000000280200780c */ /* 0x040fe40003f24270 */
[----:B----4-:R-:W-:Y:S02]  /*a110*/  FSEL R200, R23, -INF , P0 ;  /* 0xff80000017c87808 */ /* 0x010fe40000000000 */
[----:B------:R-:W-:Y:S01]  /*a120*/  ISETP.GT.AND P0, PT, R2, 0x29, PT ;  /* 0x000000290200780c */ /* 0x000fe20003f04270 */
[----:B------:R-:W4:Y:S01]  /*a130*/  MUFU.TANH R37, R37 ;  /* 0x0000002500257308 */ /* 0x000f220000002400 */
[----:B------:R-:W-:Y:S02]  /*a140*/  FMNMX.FTZ R3, R196, R3, !PT ;  /* 0x00000003c4037209 */ /* 0x000fe40007810000 */
[----:B------:R-:W-:Y:S02]  /*a150*/  FSEL R205, R24, -INF , P1 ;  /* 0xff80000018cd7808 */ /* 0x000fe40000800000 */
[----:B------:R-:W-:Y:S01]  /*a160*/  FSEL R199, R25, -INF , P0 ;  /* 0xff80000019c77808 */ /* 0x000fe20000000000 */
[----:B------:R-:W2:Y:S01]  /*a170*/  LDL.LU R24, [R1+0x10] ;  /* 0x0000100001187983 */ /* 0x000ea20000300800 */
[C---:B------:R-:W-:Y:S02]  /*a180*/  ISETP.GT.AND P1, PT, R0.reuse, 0x28, PT ;  /* 0x000000280000780c */ /* 0x040fe40003f24270 */
[----:B------:R-:W-:Y:S01]  /*a190*/  ISETP.GT.AND P0, PT, R0, 0x29, PT ;  /* 0x000000290000780c */ /* 0x000fe20003f04270 */
[----:B------:R-:W1:Y:S01]  /*a1a0*/  MUFU.TANH R38, R38 ;  /* 0x0000002600267308 */ /* 0x000e620000002400 */
[----:B------:R-:W-:Y:S02]  /*a1b0*/  FMNMX.FTZ R4, R204, R4, !PT ;  /* 0x00000004cc047209 */ /* 0x000fe40007810000 */
[----:B------:R-:W-:Y:S02]  /*a1c0*/  FMNMX.FTZ R3, R203, R3, !PT ;  /* 0x00000003cb037209 */ /* 0x000fe40007810000 */
[----:B------:R-:W-:Y:S02]  /*a1d0*/  FSEL R206, R26, -INF , P1 ;  /* 0xff8000001ace7808 */ /* 0x000fe40000800000 */
[----:B------:R-:W-:Y:S02]  /*a1e0*/  FSEL R207, R27, -INF , P0 ;  /* 0xff8000001bcf7808 */ /* 0x000fe40000000000 */
[----:B------:R-:W-:Y:S01]  /*a1f0*/  ISETP.GT.AND P0, PT, R2, 0x31, PT ;  /* 0x000000310200780c */ /* 0x000fe20003f04270 */
[----:B------:R-:W1:Y:S01]  /*a200*/  MUFU.TANH R39, R39 ;  /* 0x0000002700277308 */ /* 0x000e620000002400 */
[----:B------:R-:W-:Y:S02]  /*a210*/  FMNMX.FTZ R4, R200, R4, !PT ;  /* 0x00000004c8047209 */ /* 0x000fe40007810000 */
[----:B------:R-:W-:Y:S02]  /*a220*/  ISETP.GT.AND P1, PT, R2, 0x30, PT ;  /* 0x000000300200780c */ /* 0x000fe40003f24270 */
[----:B------:R-:W-:Y:S02]  /*a230*/  FMNMX.FTZ R3, R202, R3, !PT ;  /* 0x00000003ca037209 */ /* 0x000fe40007810000 */
[----:B------:R-:W-:Y:S02]  /*a240*/  FSEL R29, R29, -INF , P0 ;  /* 0xff8000001d1d7808 */ /* 0x000fe40000000000 */
[----:B------:R-:W-:Y:S01]  /*a250*/  FSEL R211, R28, -INF , P1 ;  /* 0xff8000001cd37808 */ /* 0x000fe20000800000 */
[----:B------:R-:W3:Y:S01]  /*a260*/  MUFU.TANH R40, R40 ;  /* 0x0000002800287308 */ /* 0x000ee20000002400 */
[----:B------:R-:W-:Y:S02]  /*a270*/  FMNMX.FTZ R4, R206, R4, !PT ;  /* 0x00000004ce047209 */ /* 0x000fe40007810000 */
[C---:B------:R-:W-:Y:S02]  /*a280*/  ISETP.GT.AND P1, PT, R0.reuse, 0x30, PT ;  /* 0x000000300000780c */ /* 0x040fe40003f24270 */
[----:B------:R-:W-:Y:S02]  /*a290*/  ISETP.GT.AND P0, PT, R0, 0x31, PT ;  /* 0x000000310000780c */ /* 0x000fe40003f04270 */
[----:B------:R-:W-:Y:S02]  /*a2a0*/  FMNMX.FTZ R3, R205, R3, !PT ;  /* 0x00000003cd037209 */ /* 0x000fe40007810000 */
[----:B------:R-:W-:Y:S01]  /*a2b0*/  FSEL R30, R30, -INF , P1 ;  /* 0xff8000001e1e7808 */ /* 0x000fe20000800000 */
[----:B------:R-:W3:Y:S01]  /*a2c0*/  MUFU.TANH R42, R42 ;  /* 0x0000002a002a7308 */ /* 0x000ee20000002400 */
[----:B------:R-:W-:Y:S02]  /*a2d0*/  FSEL R31, R31, -INF , P0 ;  /* 0xff8000001f1f7808 */ /* 0x000fe40000000000 */
[C---:B------:R-:W-:Y:S02]  /*a2e0*/  ISETP.GT.AND P1, PT, R2.reuse, 0x38, PT ;  /* 0x000000380200780c */ /* 0x040fe40003f24270 */
[----:B------:R-:W-:Y:S02]  /*a2f0*/  ISETP.GT.AND P0, PT, R2, 0x39, PT ;  /* 0x000000390200780c */ /* 0x000fe40003f04270 */
[----:B------:R-:W-:Y:S02]  /*a300*/  FMNMX.FTZ R4, R207, R4, !PT ;  /* 0x00000004cf047209 */ /* 0x000fe40007810000 */
[----:B------:R-:W-:Y:S01]  /*a310*/  FMNMX.FTZ R3, R199, R3, !PT ;  /* 0x00000003c7037209 */ /* 0x000fe20007810000 */
[----:B------:R-:W3:Y:S01]  /*a320*/  MUFU.TANH R45, R45 ;  /* 0x0000002d002d7308 */ /* 0x000ee20000002400 */
[----:B------:R-:W-:Y:S02]  /*a330*/  FSEL R214, R32, -INF , P1 ;  /* 0xff80000020d67808 */ /* 0x000fe40000800000 */
[----:B-1----:R-:W-:Y:S02]  /*a340*/  FSEL R213, R33, -INF , P0 ;  /* 0xff80000021d57808 */ /* 0x002fe40000000000 */
[----:B------:R-:W-:Y:S02]  /*a350*/  FMNMX.FTZ R4, R30, R4, !PT ;  /* 0x000000041e047209 */ /* 0x000fe40007810000 */
[C---:B------:R-:W-:Y:S02]  /*a360*/  ISETP.GT.AND P1, PT, R0.reuse, 0x38, PT ;  /* 0x000000380000780c */ /* 0x040fe40003f24270 */
[----:B------:R-:W-:Y:S01]  /*a370*/  ISETP.GT.AND P0, PT, R0, 0x39, PT ;  /* 0x000000390000780c */ /* 0x000fe20003f04270 */
[----:B------:R-:W1:Y:S01]  /*a380*/  MUFU.TANH R46, R46 ;  /* 0x0000002e002e7308 */ /* 0x000e620000002400 */
[----:B------:R-:W-:Y:S02]  /*a390*/  FMNMX.FTZ R3, R211, R3, !PT ;  /* 0x00000003d3037209 */ /* 0x000fe40007810000 */
[----:B------:R-:W-:Y:S02]  /*a3a0*/  FSEL R215, R34, -INF , P1 ;  /* 0xff80000022d77808 */ /* 0x000fe40000800000 */
[C---:B------:R-:W-:Y:S02]  /*a3b0*/  ISETP.GT.AND P1, PT, R2.reuse, 0x40, PT ;  /* 0x000000400200780c */ /* 0x040fe40003f24270 */
[----:B------:R-:W-:Y:S02]  /*a3c0*/  FSEL R35, R35, -INF , P0 ;  /* 0xff80000023237808 */ /* 0x000fe40000000000 */
[----:B------:R-:W-:Y:S01]  /*a3d0*/  FMNMX.FTZ R4, R31, R4, !PT ;  /* 0x000000041f047209 */ /* 0x000fe20007810000 */
[----:B------:R-:W1:Y:S01]  /*a3e0*/  MUFU.TANH R44, R44 ;  /* 0x0000002c002c7308 */ /* 0x000e620000002400 */
[----:B------:R-:W-:Y:S02]  /*a3f0*/  ISETP.GT.AND P0, PT, R2, 0x41, PT ;  /* 0x000000410200780c */ /* 0x000fe40003f04270 */
[----:B------:R-:W-:Y:S02]  /*a400*/  FMNMX.FTZ R3, R29, R3, !PT ;  /* 0x000000031d037209 */ /* 0x000fe40007810000 */
[----:B---3--:R-:W-:Y:S02]  /*a410*/  FSEL R36, R36, -INF , P1 ;  /* 0xff80000024247808 */ /* 0x008fe40000800000 */
[C---:B------:R-:W-:Y:S02]  /*a420*/  ISETP.GT.AND P1, PT, R0.reuse, 0x40, PT ;  /* 0x000000400000780c */ /* 0x040fe40003f24270 */
[----:B----4-:R-:W-:Y:S01]  /*a430*/  FSEL R37, R37, -INF , P0 ;  /* 0xff80000025257808 */ /* 0x010fe20000000000 */
[----:B------:R-:W3:Y:S01]  /*a440*/  MUFU.TANH R47, R47 ;  /* 0x0000002f002f7308 */ /* 0x000ee20000002400 */
[----:B------:R-:W-:Y:S02]  /*a450*/  ISETP.GT.AND P0, PT, R0, 0x41, PT ;  /* 0x000000410000780c */ /* 0x000fe40003f04270 */
[----:B------:R-:W-:Y:S02]  /*a460*/  FMNMX.FTZ R4, R215, R4, !PT ;  /* 0x00000004d7047209 */ /* 0x000fe40007810000 */
[----:B------:R-:W-:Y:S02]  /*a470*/  FMNMX.FTZ R3, R214, R3, !PT ;  /* 0x00000003d6037209 */ /* 0x000fe40007810000 */
[----:B------:R-:W-:Y:S02]  /*a480*/  FSEL R38, R38, -INF , P1 ;  /* 0xff80000026267808 */ /* 0x000fe40000800000 */
[----:B------:R-:W-:Y:S01]  /*a490*/  FSEL R39, R39, -INF , P0 ;  /* 0xff80000027277808 */ /* 0x000fe20000000000 */
[----:B------:R-:W4:Y:S01]  /*a4a0*/  MUFU.TANH R7, R7 ;  /* 0x0000000700077308 */ /* 0x000f220000002400 */
[----:B------:R-:W-:Y:S02]  /*a4b0*/  FMNMX.FTZ R4, R35, R4, !PT ;  /* 0x0000000423047209 */ /* 0x000fe40007810000 */
[C---:B------:R-:W-:Y:S02]  /*a4c0*/  ISETP.GT.AND P1, PT, R2.reuse, 0x48, PT ;  /* 0x000000480200780c */ /* 0x040fe40003f24270 */
[----:B------:R-:W-:Y:S02]  /*a4d0*/  ISETP.GT.AND P0, PT, R2, 0x49, PT ;  /* 0x000000490200780c */ /* 0x000fe40003f04270 */
[----:B------:R-:W-:Y:S02]  /*a4e0*/  FMNMX.FTZ R3, R213, R3, !PT ;  /* 0x00000003d5037209 */ /* 0x000fe40007810000 */
[----:B------:R-:W-:Y:S01]  /*a4f0*/  FSEL R16, R40, -INF , P1 ;  /* 0xff80000028107808 */ /* 0x000fe20000800000 */
[----:B------:R-:W1:Y:S01]  /*a500*/  MUFU.TANH R6, R6 ;  /* 0x0000000600067308 */ /* 0x000e620000002400 */
[----:B------:R-:W-:Y:S02]  /*a510*/  FSEL R17, R41, -INF , P0 ;  /* 0xff80000029117808 */ /* 0x000fe40000000000 */
[----:B------:R-:W-:Y:S02]  /*a520*/  ISETP.GT.AND P0, PT, R0, 0x49, PT ;  /* 0x000000490000780c */ /* 0x000fe40003f04270 */
[----:B------:R-:W-:Y:S02]  /*a530*/  FMNMX.FTZ R4, R38, R4, !PT ;  /* 0x0000000426047209 */ /* 0x000fe40007810000 */
[----:B------:R-:W-:Y:S02]  /*a540*/  ISETP.GT.AND P1, PT, R0, 0x48, PT ;  /* 0x000000480000780c */ /* 0x000fe40003f24270 */
[----:B------:R-:W-:Y:S01]  /*a550*/  FMNMX.FTZ R3, R36, R3, !PT ;  /* 0x0000000324037209 */ /* 0x000fe20007810000 */
[----:B------:R-:W3:Y:S01]  /*a560*/  MUFU.TANH R5, R5 ;  /* 0x0000000500057308 */ /* 0x000ee20000002400 */
[----:B------:R-:W-:Y:S02]  /*a570*/  FSEL R22, R43, -INF , P0 ;  /* 0xff8000002b167808 */ /* 0x000fe40000000000 */
[----:B------:R-:W-:Y:S02]  /*a580*/  FSEL R19, R42, -INF , P1 ;  /* 0xff8000002a137808 */ /* 0x000fe40000800000 */
[----:B------:R-:W-:Y:S02]  /*a590*/  ISETP.GT.AND P0, PT, R0, 0x50, PT ;  /* 0x000000500000780c */ /* 0x000fe40003f04270 */
[----:B------:R-:W-:Y:S02]  /*a5a0*/  FMNMX.FTZ R4, R39, R4, !PT ;  /* 0x0000000427047209 */ /* 0x000fe40007810000 */
[C---:B------:R-:W-:Y:S01]  /*a5b0*/  ISETP.GT.AND P1, PT, R2.reuse, 0x51, PT ;  /* 0x000000510200780c */ /* 0x040fe20003f24270 */
[----:B------:R-:W3:Y:S01]  /*a5c0*/  MUFU.TANH R134, R51 ;  /* 0x0000003300867308 */ /* 0x000ee20000002400 */
[----:B------:R-:W-:Y:S02]  /*a5d0*/  FMNMX.FTZ R3, R37, R3, !PT ;  /* 0x0000000325037209 */ /* 0x000fe40007810000 */
[----:B------:R-:W-:Y:S02]  /*a5e0*/  ISETP.GT.AND P2, PT, R2, 0x50, PT ;  /* 0x000000500200780c */ /* 0x000fe40003f44270 */
[----:B------:R-:W-:Y:S02]  /*a5f0*/  FSEL R210, R45, -INF , P1 ;  /* 0xff8000002dd27808 */ /* 0x000fe40000800000 */
[----:B-1----:R-:W-:Y:S02]  /*a600*/  FSEL R23, R46, -INF , P0 ;  /* 0xff8000002e177808 */ /* 0x002fe40000000000 */
[C---:B------:R-:W-:Y:S02]  /*a610*/  ISETP.GT.AND P0, PT, R2.reuse, 0x59, PT ;  /* 0x000000590200780c */ /* 0x040fe40003f04270 */
[----:B------:R-:W-:Y:S02]  /*a620*/  ISETP.GT.AND P1, PT, R2, 0x58, PT ;  /* 0x000000580200780c */ /* 0x000fe40003f24270 */
[----:B------:R-:W-:Y:S02]  /*a630*/  FMNMX.FTZ R2, R19, R4, !PT ;  /* 0x0000000413027209 */ /* 0x000fe40007810000 */
[----:B------:R-:W-:Y:S02]  /*a640*/  FMNMX.FTZ R3, R16, R3, !PT ;  /* 0x0000000310037209 */ /* 0x000fe40007810000 */
[----:B------:R-:W-:Y:S02]  /*a650*/  FSEL R212, R44, -INF , P2 ;  /* 0xff8000002cd47808 */ /* 0x000fe40001000000 */
[----:B------:R-:W-:Y:S02]  /*a660*/  ISETP.GT.AND P2, PT, R0, 0x51, PT ;  /* 0x000000510000780c */ /* 0x000fe40003f44270 */
[----:B------:R-:W-:Y:S02]  /*a670*/  FMNMX.FTZ R2, R22, R2, !PT ;  /* 0x0000000216027209 */ /* 0x000fe40007810000 */
[----:B------:R-:W-:Y:S02]  /*a680*/  FMNMX.FTZ R3, R17, R3, !PT ;  /* 0x0000000311037209 */ /* 0x000fe40007810000 */
[----:B---3--:R-:W-:Y:S02]  /*a690*/  FSEL R21, R47, -INF , P2 ;  /* 0xff8000002f157808 */ /* 0x008fe40001000000 */
        /* <DEDUP_REMOVED lines=8> */
[----:B------:R-:W-:Y:S02]  /*a720*/  FMNMX.FTZ R3, R210, R3, !PT ;  /* 0x00000003d2037209 */ /* 0x000fe40007810000 */
[----:B------:R-:W-:Y:S02]  /*a730*/  FSEL R134, R134, -INF , P0 ;  /* 0xff80000086867808 */ /* 0x000fe40000000000 */
[----:B------:R-:W-:Y:S02]  /*a740*/  FMNMX.FTZ R0, R20, R0, !PT ;  /* 0x0000000014007209 */ /* 0x000fe40007810000 */
[----:B------:R-:W-:Y:S02]  /*a750*/  FMNMX.FTZ R3, R209, R3, !PT ;  /* 0x00000003d1037209 */ /* 0x000fe40007810000 */
[----:B------:R-:W-:Y:S02]  /*a760*/  FMNMX.FTZ R0, R134, R0, !PT ;  /* 0x0000000086007209 */ /* 0x000fe40007810000 */
[----:B------:R-:W-:Y:S02]  /*a770*/  FMNMX.FTZ R3, R208, R3, !PT ;  /* 0x00000003d0037209 */ /* 0x000fe40007810000 */
[----:B------:R-:W-:Y:S01]  /*a780*/  ISETP.GE.AND P2, PT, R201, 0x1, PT ;  /* 0x00000001c900780c */ /* 0x000fe20003f46270 */
[----:B------:R-:W1:Y:S08]  /*a790*/  SHFL.BFLY PT, R2, R0, 0x2, 0x1f ;  /* 0x0c401f0000027f89 */ /* 0x000e7000000e0000 */
[----:B------:R-:W3:Y:S04]  /*a7a0*/  SHFL.BFLY PT, R133, R3, 0x2, 0x1f ;  /* 0x0c401f0003857f89 */ /* 0x000ee800000e0000 */
[----:B------:R-:W-:Y:S02]  /*a7b0*/  @P2 SHF.R.S32.HI R6, RZ, 0x1f, R252 ;  /* 0x0000001fff062819 */ /* 0x000fe400000114fc */
[----:B------:R-:W-:Y:S03]  /*a7c0*/  @P2 MOV R7, R138 ;  /* 0x0000008a00072202 */ /* 0x000fe60000000f00 */
[----:B------:R-:W-:Y:S01]  /*a7d0*/  @P2 IMAD R6, R6, c[0x0][0x1e0], RZ ;  /* 0x0000780006062a24 */ /* 0x000fe200078e02ff */
[----:B-1----:R-:W-:Y:S02]  /*a7e0*/  FMNMX.FTZ R0, R0, R2, !PT ;  /* 0x0000000200007209 */ /* 0x002fe40007810000 */
[----:B---3--:R-:W-:Y:S03]  /*a7f0*/  FMNMX.FTZ R133, R3, R133, !PT ;  /* 0x0000008503857209 */ /* 0x008fe60007810000 */
[----:B------:R-:W1:Y:S08]  /*a800*/  SHFL.BFLY PT, R3, R0, 0x1, 0x1f ;  /* 0x0c201f0000037f89 */ /* 0x000e7000000e0000 */
[----:B------:R-:W3:Y:S01]  /*a810*/  SHFL.BFLY PT, R4, R133, 0x1, 0x1f ;  /* 0x0c201f0085047f89 */ /* 0x000ee200000e0000 */
[----:B-1----:R-:W-:Y:S04]  /*a820*/  FMNMX.FTZ R132, R0, R3, !PT ;  /* 0x0000000300847209 */ /* 0x002fe80007810000 */
[C---:B------:R-:W-:Y:S04]  /*a830*/  FSETP.NEU.FTZ.AND P0, PT, R132.reuse, -INF , PT ;  /* 0xff8000008400780b */ /* 0x040fe80003f1d000 */
[----:B------:R-:W-:Y:S02]  /*a840*/  FSEL R0, R132, RZ, P0 ;  /* 0x000000ff84007208 */ /* 0x000fe40000000000 */
[----:B---3--:R-:W-:Y:S01]  /*a850*/  FMNMX.FTZ R133, R133, R4, !PT ;  /* 0x0000000485857209 */ /* 0x008fe20007810000 */
[----:B------:R-:W-:Y:S03]  /*a860*/  @P2 IMAD.WIDE.U32 R4, R252, c[0x0][0x1e0], RZ ;  /* 0x00007800fc042a25 */ /* 0x000fe600078e00ff */
[C---:B------:R-:W-:Y:S01]  /*a870*/  FSETP.NEU.FTZ.AND P1, PT, R133.reuse, -INF , PT ;  /* 0xff8000008500780b */ /* 0x040fe20003f3d000 */
[----:B------:R-:W-:Y:S02]  /*a880*/  FADD.FTZ R3, -R0, R136 ;  /* 0x0000008800037221 */ /* 0x000fe40000010100 */
[----:B------:R-:W-:Y:S01]  /*a890*/  @P2 IMAD R0, R252, c[0x0][0x1e4], R6 ;  /* 0x00007900fc002a24 */ /* 0x000fe200078e0206 */
[----:B--2---:R-:W-:Y:S01]  /*a8a0*/  @P2 MOV R6, R188 ;  /* 0x000000bc00062202 */ /* 0x004fe20000000f00 */
[----:B------:R-:W-:Y:S01]  /*a8b0*/  FMUL.FTZ R188, R132, c[0x0][0x2d0] ;  /* 0x0000b40084bc7a20 */ /* 0x000fe20000410000 */
[----:B------:R-:W-:Y:S02]  /*a8c0*/  FSEL R2, R133, RZ, P1 ;  /* 0x000000ff85027208 */ /* 0x000fe40000800000 */
[----:B------:R-:W-:Y:S01]  /*a8d0*/  @P2 IADD3 R0, R5, R0, RZ ;  /* 0x0000000005002210 */ /* 0x000fe20007ffe0ff */
[----:B------:R-:W-:Y:S01]  /*a8e0*/  @P2 IMAD.WIDE.U32 R6, R4, 0x60, R6 ;  /* 0x0000006004062825 */ /* 0x000fe200078e0006 */
[----:B------:R-:W-:Y:S03]  /*a8f0*/  FSEL R188, R188, RZ, P0 ;  /* 0x000000ffbcbc7208 */ /* 0x000fe60000000000 */
[----:B------:R-:W-:Y:S02]  /*a900*/  @P2 IMAD R0, R0, 0x60, RZ ;  /* 0x0000006000002824 */ /* 0x000fe400078e02ff */
[----:B------:R-:W-:Y:S02]  /*a910*/  FADD.FTZ R2, -R2, R135 ;  /* 0x0000008702027221 */ /* 0x000fe40000010100 */
[----:B------:R-:W-:Y:S01]  /*a920*/  FMUL.FTZ R135, R133, c[0x0][0x2d0] ;  /* 0x0000b40085877a20 */ /* 0x000fe20000410000 */
[----:B------:R-:W-:Y:S04]  /*a930*/  @P2 IADD3 R0, R7, R0, RZ ;  /* 0x0000000007002210 */ /* 0x000fe80007ffe0ff */
[C---:B------:R-:W-:Y:S02]  /*a940*/  @P2 SHF.L.U64.HI R0, R6.reuse, 0x1, R0 ;  /* 0x0000000106002819 */ /* 0x040fe40000010200 */
[----:B------:R-:W-:Y:S02]  /*a950*/  @P2 SHF.L.U32 R6, R6, 0x1, RZ ;  /* 0x0000000106062819 */ /* 0x000fe400000006ff */
[----:B------:R-:W-:Y:S02]  /*a960*/  FSEL R135, R135, RZ, P1 ;  /* 0x000000ff87877208 */ /* 0x000fe40000800000 */
[----:B------:R-:W-:Y:S03]  /*a970*/  @P2 IADD3 R4, P3, R6, c[0x0][0x1c8], RZ ;  /* 0x0000720006042a10 */ /* 0x000fe60007f7e0ff */
[--C-:B------:R-:W-:Y:S01]  /*a980*/  FFMA.FTZ R15, R15, c[0x0][0x2d0], -R135.reuse ;  /* 0x0000b4000f0f7a23 */ /* 0x100fe20000010887 */
[----:B------:R-:W-:Y:S05]  /*a990*/  @P2 IADD3.X R5, R0, c[0x0][0x1cc], RZ, P3, !PT ;  /* 0x0000730000052a10 */ /* 0x000fea0001ffe4ff */
[----:B------:R1:W-:Y:S01]  /*a9a0*/  @P2 LDGSTS.E.BYPASS.LTC128B.128 [R251+0xc100], [R4.64], !P4 ;  /* 0x0c10000004fb2fae */ /* 0x0003e2000e101d48 */
[----:B------:R-:W-:Y:S04]  /*a9b0*/  @P2 IADD3 R8, P4, R6, 0x80, RZ ;  /* 0x0000008006082810 */ /* 0x000fe80007f9e0ff */
[----:B------:R-:W-:Y:S04]  /*a9c0*/  @P2 IADD3 R8, P3, R8, c[0x0][0x1c8], RZ ;  /* 0x0000720008082a10 */ /* 0x000fe80007f7e0ff */
[--C-:B------:R-:W-:Y:S02]  /*a9d0*/  @P2 IADD3.X R9, RZ, c[0x0][0x1cc], R0.reuse, P3, P4 ;  /* 0x00007300ff092a10 */ /* 0x100fe40001fe8400 */
[----:B------:R-:W-:Y:S11]  /*a9e0*/  LOP3.LUT P4, RZ, R220, 0x1, RZ, 0xc0, !PT ;  /* 0x00000001dcff7812 */ /* 0x000ff6000788c0ff */
[----:B------:R-:W-:Y:S02]  /*a9f0*/  @!UPT UIADD3 URZ, URZ, URZ, URZ ;  /* 0x0000003f3f3ff290 */ /* 0x000fe4000fffe03f */
[----:B------:R2:W-:Y:S02]  /*aa00*/  @P2 LDGSTS.E.BYPASS.LTC128B.128 [R251+0xf100], [R8.64], !P4 ;  /* 0x0f10000008fb2fae */ /* 0x0005e4000e101d48 */
[----:B--2---:R-:W-:Y:S04]  /*aa10*/  @P2 IADD3 R8, P4, R6, 0x100, RZ ;  /* 0x0000010006082810 */ /* 0x004fe80007f9e0ff */
[----:B------:R-:W-:Y:S04]  /*aa20*/  @P2 IADD3 R8, P3, R8, c[0x0][0x1c8], RZ ;  /* 0x0000720008082a10 */ /* 0x000fe80007f7e0ff */
[--C-:B------:R-:W-:Y:S02]  /*aa30*/  @P2 IADD3.X R9, RZ, c[0x0][0x1cc], R0.reuse, P3, P4 ;  /* 0x00007300ff092a10 */ /* 0x100fe40001fe8400 */
[----:B------:R-:W-:Y:S03]  /*aa40*/  @P2 IADD3 R6, P4, R6, 0x180, RZ ;  /* 0x0000018006062810 */ /* 0x000fe60007f9e0ff */
[----:B------:R2:W-:Y:S01]  /*aa50*/  @P2 LDGSTS.E.BYPASS.LTC128B.128 [R251+0x12100], [R8.64], !P6 ;  /* 0x1210000008fb2fae */ /* 0x0005e2000f101d48 */
[----:B------:R-:W-:Y:S04]  /*aa60*/  @P2 IADD3 R6, P3, R6, c[0x0][0x1c8], RZ ;  /* 0x0000720006062a10 */ /* 0x000fe80007f7e0ff */
[----:B------:R-:W-:Y:S01]  /*aa70*/  @P2 IADD3.X R7, RZ, c[0x0][0x1cc], R0, P3, P4 ;  /* 0x00007300ff072a10 */ /* 0x000fe20001fe8400 */
[--C-:B------:R-:W-:Y:S01]  /*aa80*/  FFMA.FTZ R0, R11, c[0x0][0x2d0], -R135.reuse ;  /* 0x0000b4000b007a23 */ /* 0x100fe20000010887 */
[----:B------:R-:W-:Y:S03]  /*aa90*/  LOP3.LUT P4, RZ, R220, 0x1, RZ, 0xc0, !PT ;  /* 0x00000001dcff7812 */ /* 0x000fe6000788c0ff */
[----:B------:R3:W-:Y:S01]  /*aaa0*/  MUFU.EX2 R136, R0 ;  /* 0x0000000000887308 */ /* 0x0007e20000000800 */
[----:B------:R4:W-:Y:S01]  /*aab0*/  @P2 LDGSTS.E.BYPASS.LTC128B.128 [R251+0x15100], [R6.64], !P5 ;  /* 0x1510000006fb2fae */ /* 0x0009e2000e901d48 */
[--C-:B---3--:R-:W-:Y:S08]  /*aac0*/  FFMA.FTZ R0, R10, c[0x0][0x2d0], -R188.reuse ;  /* 0x0000b4000a007a23 */ /* 0x108ff000000108bc */
[----:B------:R3:W-:Y:S01]  /*aad0*/  MUFU.EX2 R138, R0 ;  /* 0x00000000008a7308 */ /* 0x0007e20000000800 */
[----:B----4-:R-:W-:Y:S02]  /*aae0*/  @P2 MOV R6, c[0x0][0x1e0] ;  /* 0x0000780000062a02 */ /* 0x010fe40000000f00 */
[----:B------:R-:W-:Y:S04]  /*aaf0*/  @P2 MOV R7, 0x6 ;  /* 0x0000000600072802 */ /* 0x000fe80000000f00 */
[C---:B------:R-:W-:Y:S02]  /*ab00*/  @P2 SHF.L.U64.HI R7, R6.reuse, R7, c[0x0][0x1e4] ;  /* 0x0000790006072619 */ /* 0x040fe40000010207 */
[----:B------:R-:W-:Y:S04]  /*ab10*/  @P2 SHF.L.U32 R6, R6, 0x6, RZ ;  /* 0x0000000606062819 */ /* 0x000fe800000006ff */
[----:B-1----:R-:W-:Y:S04]  /*ab20*/  @P2 IADD3 R4, P3, R4, R6, RZ ;  /* 0x0000000604042210 */ /* 0x002fe80007f7e0ff */
[C---:B------:R-:W-:Y:S02]  /*ab30*/  @P2 IADD3.X R5, R7.reuse, R5, RZ, P3, !PT ;  /* 0x0000000507052210 */ /* 0x040fe40001ffe4ff */
[----:B------:R-:W-:Y:S02]  /*ab40*/  LOP3.LUT P3, RZ, R220, 0x2, RZ, 0xc0, !PT ;  /* 0x00000002dcff7812 */ /* 0x000fe4000786c0ff */
[----:B------:R-:W4:Y:S01]  /*ab50*/  LDL.LU R220, [R1+0x98] ;  /* 0x0000980001dc7983 */ /* 0x000f220000300800 */
[----:B------:R-:W-:Y:S01]  /*ab60*/  @P2 IADD3 R6, P0, R6, R4, RZ ;  /* 0x0000000406062210 */ /* 0x000fe20007f1e0ff */
[--C-:B---3--:R-:W-:Y:S03]  /*ab70*/  FFMA.FTZ R0, R12, c[0x0][0x2d0], -R135.reuse ;  /* 0x0000b4000c007a23 */ /* 0x108fe60000010887 */
[----:B------:R-:W-:Y:S01]  /*ab80*/  @P2 IADD3.X R7, R7, R5, RZ, P0, !PT ;  /* 0x0000000507072210 */ /* 0x000fe200007fe4ff */
[----:B------:R1:W-:Y:S05]  /*ab90*/  MUFU.EX2 R137, R0 ;  /* 0x0000000000897308 */ /* 0x0003ea0000000800 */
[----:B------:R3:W-:Y:S08]  /*aba0*/  @P2 LDGSTS.E.BYPASS.LTC128B.128 [R251+0xd100], [R4.64], !P3 ;  /* 0x0d10000004fb2fae */ /* 0x0007f0000d901d48 */
[----:B------:R3:W-:Y:S08]  /*abb0*/  @P2 LDGSTS.E.BYPASS.LTC128B.128 [R251+0x10100], [R4.64+0x80], !P4 ;  /* 0x1010008004fb2fae */ /* 0x0007f0000e101d48 */
[----:B------:R3:W-:Y:S01]  /*abc0*/  @P2 LDGSTS.E.BYPASS.LTC128B.128 [R251+0x13100], [R4.64+0x100], !P6 ;  /* 0x1310010004fb2fae */ /* 0x0007e2000f101d48 */
[----:B-1----:R-:W-:Y:S02]  /*abd0*/  FMUL.FTZ R0, R2, c[0x0][0x2d0] ;  /* 0x0000b40002007a20 */ /* 0x002fe40000410000 */
[----:B------:R-:W-:Y:S05]  /*abe0*/  FFMA.FTZ R2, R13, c[0x0][0x2d0], -R188 ;  /* 0x0000b4000d027a23 */ /* 0x000fea00000108bc */
[----:B------:R3:W-:Y:S01]  /*abf0*/  @P2 LDGSTS.E.BYPASS.LTC128B.128 [R251+0x16100], [R4.64+0x180], !P5 ;  /* 0x1610018004fb2fae */ /* 0x0007e2000e901d48 */
[----:B------:R-:W2:Y:S07]  /*ac00*/  MUFU.EX2 R0, R0 ;  /* 0x0000000000007308 */ /* 0x000eae0000000800 */
[----:B------:R1:W-:Y:S03]  /*ac10*/  @P2 LDGSTS.E.BYPASS.LTC128B.128 [R251+0xe100], [R6.64], !P3 ;  /* 0x0e10000006fb2fae */ /* 0x0003e6000d901d48 */
[----:B------:R1:W-:Y:S05]  /*ac20*/  MUFU.EX2 R190, R2 ;  /* 0x0000000200be7308 */ /* 0x0003ea0000000800 */
[----:B------:R1:W-:Y:S08]  /*ac30*/  @P2 LDGSTS.E.BYPASS.LTC128B.128 [R251+0x11100], [R6.64+0x80], !P4 ;  /* 0x1110008006fb2fae */ /* 0x0003f0000e101d48 */
[----:B------:R1:W-:Y:S01]  /*ac40*/  @P2 LDGSTS.E.BYPASS.LTC128B.128 [R251+0x14100], [R6.64+0x100], !P6 ;  /* 0x1410010006fb2fae */ /* 0x0003e2000f101d48 */
[C---:B--2---:R-:W-:Y:S01]  /*ac50*/  FMUL.FTZ R8, R0.reuse, R144 ;  /* 0x0000009000087220 */ /* 0x044fe20000410000 */
[----:B------:R-:W-:Y:S01]  /*ac60*/  MOV R144, R36 ;  /* 0x0000002400907202 */ /* 0x000fe20000000f00 */
[C---:B------:R-:W-:Y:S02]  /*ac70*/  FMUL.FTZ R36, R0.reuse, R172 ;  /* 0x000000ac00247220 */ /* 0x040fe40000410000 */
[C---:B---3--:R-:W-:Y:S01]  /*ac80*/  FMUL.FTZ R4, R0.reuse, R140 ;  /* 0x0000008c00047220 */ /* 0x048fe20000410000 */
[----:B------:R-:W-:Y:S02]  /*ac90*/  MOV R140, R29 ;  /* 0x0000001d008c7202 */ /* 0x000fe40000000f00 */
[----:B------:R-:W2:Y:S01]  /*aca0*/  LDL.LU R172, [R1+0x18] ;  /* 0x0000180001ac7983 */ /* 0x000ea20000300800 */
[C---:B------:R-:W-:Y:S01]  /*acb0*/  FMUL.FTZ R5, R0.reuse, R141 ;  /* 0x0000008d00057220 */ /* 0x040fe20000410000 */
[----:B------:R-:W-:Y:S01]  /*acc0*/  MOV R141, R38 ;  /* 0x00000026008d7202 */ /* 0x000fe20000000f00 */
[----:B------:R-:W-:Y:S01]  /*acd0*/  FMUL.FTZ R9, R0, R145 ;  /* 0x0000009100097220 */ /* 0x000fe20000410000 */
[----:B------:R3:W-:Y:S01]  /*ace0*/  @P2 LDGSTS.E.BYPASS.LTC128B.128 [R251+0x17100], [R6.64+0x180], !P5 ;  /* 0x1710018006fb2fae */ /* 0x0007e2000e901d48 */
[----:B-1----:R-:W-:Y:S01]  /*acf0*/  FFMA.FTZ R2, R14, c[0x0][0x2d0], -R135 ;  /* 0x0000b4000e027a23 */ /* 0x002fe20000010887 */
[----:B------:R-:W-:Y:S01]  /*ad00*/  MUFU.EX2 R145, R15 ;  /* 0x0000000f00917308 */ /* 0x000fe20000000800 */
        /* <DEDUP_REMOVED lines=9> */
[----:B------:R1:W-:Y:S01]  /*ada0*/  MUFU.EX2 R189, R2 ;  /* 0x0000000200bd7308 */ /* 0x0003e20000000800 */
        /* <DEDUP_REMOVED lines=15> */
[----:B------:R-:W0:Y:S01]  /*aea0*/  LDGDEPBAR ;  /* 0x00000000000079af */ /* 0x000e220000000000 */
        /* <DEDUP_REMOVED lines=8> */
[----:B-1----:R-:W-:Y:S01]  /*af30*/  FMUL.FTZ R2, R3, c[0x0][0x2d0] ;  /* 0x0000b40003027a20 */ /* 0x002fe20000410000 */
[----:B------:R-:W-:Y:S01]  /*af40*/  MOV R180, R165 ;  /* 0x000000a500b47202 */ /* 0x000fe20000000f00 */
[C---:B------:R-:W-:Y:S01]  /*af50*/  FFMA.FTZ R3, R0.reuse, R24, R136 ;  /* 0x0000001800037223 */ /* 0x040fe20000010088 */
[C---:B------:R-:W-:Y:S01]  /*af60*/  F2FP.BF16.PACK_AB R136, R137.reuse, R136 ;  /* 0x000000888988723e */ /* 0x040fe200000010ff */
[C---:B------:R-:W-:Y:S01]  /*af70*/  FMUL.FTZ R24, R0.reuse, R160 ;  /* 0x000000a000187220 */ /* 0x040fe20000410000 */
[----:B------:R-:W-:Y:S01]  /*af80*/  MOV R160, R22 ;  /* 0x0000001600a07202 */ /* 0x000fe20000000f00 */
[----:B------:R-:W1:Y:S01]  /*af90*/  MUFU.EX2 R2, R2 ;  /* 0x0000000200027308 */ /* 0x000e620000000800 */
[C---:B------:R-:W-:Y:S01]  /*afa0*/  FMUL.FTZ R49, R0.reuse, R185 ;  /* 0x000000b900317220 */ /* 0x040fe20000410000 */
[----:B------:R-:W-:Y:S01]  /*afb0*/  MOV R185, R149 ;  /* 0x0000009500b97202 */ /* 0x000fe20000000f00 */
[C---:B------:R-:W-:Y:S01]  /*afc0*/  FMUL.FTZ R52, R0.reuse, R52 ;  /* 0x0000003400347220 */ /* 0x040fe20000410000 */
[----:B------:R-:W-:Y:S01]  /*afd0*/  MOV R176, R160 ;  /* 0x000000a000b07202 */ /* 0x000fe20000000f00 */
        /* <DEDUP_REMOVED lines=40> */
[C---:B-1----:R-:W-:Y:S01]  /*b260*/  FMUL.FTZ R35, R2.reuse, R171 ;  /* 0x000000ab02237220 */ /* 0x042fe20000410000 */
[----:B------:R-:W-:Y:S01]  /*b270*/  MOV R171, R144 ;  /* 0x0000009000ab7202 */ /* 0x000fe20000000f00 */
[C---:B---3--:R-:W-:Y:S01]  /*b280*/  FMUL.FTZ R6, R2.reuse, R142 ;  /* 0x0000008e02067220 */ /* 0x048fe20000410000 */
[----:B------:R1:W-:Y:S01]  /*b290*/  MUFU.EX2 R144, R0 ;  /* 0x0000000000907308 */ /* 0x0003e20000000800 */
[C---:B------:R-:W-:Y:S02]  /*b2a0*/  FMUL.FTZ R7, R2.reuse, R143 ;  /* 0x0000008f02077220 */ /* 0x040fe40000410000 */
[C---:B------:R-:W-:Y:S01]  /*b2b0*/  FMUL.FTZ R42, R2.reuse, R178 ;  /* 0x000000b2022a7220 */ /* 0x040fe20000410000 */
[----:B------:R-:W-:Y:S01]  /*b2c0*/  MOV R178, R140 ;  /* 0x0000008c00b27202 */ /* 0x000fe20000000f00 */
[C---:B------:R-:W-:Y:S01]  /*b2d0*/  FMUL.FTZ R11, R2.reuse, R147 ;  /* 0x00000093020b7220 */ /* 0x040fe20000410000 */
[----:B------:R-:W3:Y:S01]  /*b2e0*/  LDSM.16.MT88.4 R140, [R217] ;  /* 0x00000000d98c783b */ /* 0x000ee20000004200 */
[C---:B------:R-:W-:Y:S02]  /*b2f0*/  FMUL.FTZ R43, R2.reuse, R179 ;  /* 0x000000b3022b7220 */ /* 0x040fe40000410000 */
[C---:B------:R-:W-:Y:S02]  /*b300*/  FMUL.FTZ R50, R2.reuse, R186 ;  /* 0x000000ba02327220 */ /* 0x040fe40000410000 */
[C---:B------:R-:W-:Y:S02]  /*b310*/  FMUL.FTZ R51, R2.reuse, R187 ;  /* 0x000000bb02337220 */ /* 0x040fe40000410000 */
[----:B------:R-:W-:Y:S02]  /*b320*/  FMUL.FTZ R10, R2, R146 ;  /* 0x00000092020a7220 */ /* 0x000fe40000410000 */
[----:B------:R-:W-:Y:S01]  /*b330*/  FADD.FTZ R146, R137, R3 ;  /* 0x0000000389927221 */ /* 0x000fe20000010000 */
[----:B------:R-:W-:Y:S01]  /*b340*/  F2FP.BF16.PACK_AB R137, R190, R138 ;  /* 0x0000008abe89723e */ /* 0x000fe200000010ff */
[C---:B------:R-:W-:Y:S02]  /*b350*/  FMUL.FTZ R14, R2.reuse, R150 ;  /* 0x00000096020e7220 */ /* 0x040fe40000410000 */
[C---:B------:R-:W-:Y:S02]  /*b360*/  FMUL.FTZ R15, R2.reuse, R151 ;  /* 0x00000097020f7220 */ /* 0x040fe40000410000 */
[C---:B------:R-:W-:Y:S02]  /*b370*/  FMUL.FTZ R18, R2.reuse, R154 ;  /* 0x0000009a02127220 */ /* 0x040fe40000410000 */
[C---:B------:R-:W-:Y:S02]  /*b380*/  FMUL.FTZ R19, R2.reuse, R155 ;  /* 0x0000009b02137220 */ /* 0x040fe40000410000 */
[--C-:B-1----:R-:W-:Y:S02]  /*b390*/  FFMA.FTZ R0, R139, c[0x0][0x2d0], -R188.reuse ;  /* 0x0000b4008b007a23 */ /* 0x102fe400000108bc */
[C---:B------:R-:W-:Y:S02]  /*b3a0*/  FMUL.FTZ R22, R2.reuse, R158 ;  /* 0x0000009e02167220 */ /* 0x040fe40000410000 */
[----:B------:R-:W1:Y:S01]  /*b3b0*/  MUFU.EX2 R152, R0 ;  /* 0x0000000000987308 */ /* 0x000e620000000800 */
[C---:B------:R-:W-:Y:S02]  /*b3c0*/  FMUL.FTZ R23, R2.reuse, R159 ;  /* 0x0000009f02177220 */ /* 0x040fe40000410000 */
[C---:B------:R-:W-:Y:S02]  /*b3d0*/  FMUL.FTZ R26, R2.reuse, R162 ;  /* 0x000000a2021a7220 */ /* 0x040fe40000410000 */
        /* <DEDUP_REMOVED lines=11> */
[C---:B------:R-:W-:Y:S02]  /*b490*/  FMUL.FTZ R47, R2.reuse, R183 ;  /* 0x000000b7022f7220 */ /* 0x040fe40000410000 */
[C---:B------:R-:W-:Y:S02]  /*b4a0*/  FMUL.FTZ R54, R2.reuse, R54 ;  /* 0x0000003602367220 */ /* 0x040fe40000410000 */
[----:B------:R-:W-:Y:S01]  /*b4b0*/  FMUL.FTZ R55, R2, R55 ;  /* 0x0000003702377220 */ /* 0x000fe20000410000 */
[----:B-1----:R-:W-:Y:S01]  /*b4c0*/  F2FP.BF16.PACK_AB R139, R152, R144 ;  /* 0x00000090988b723e */ /* 0x002fe200000010ff */
        /* <DEDUP_REMOVED lines=39> */
[----:B------:R-:W-:Y:S02]  /*b740*/  FFMA.FTZ R3, R197, c[0x0][0x2d0], -R188 ;  /* 0x0000b400c5037a23 */ /* 0x000fe400000108bc */
[----:B------:R1:W-:Y:S01]  /*b750*/  MUFU.EX2 R150, R0 ;  /* 0x0000000000967308 */ /* 0x0003e20000000800 */
[--C-:B------:R-:W-:Y:S09]  /*b760*/  FFMA.FTZ R191, R212, c[0x0][0x2d0], -R135.reuse ;  /* 0x0000b400d4bf7a23 */ /* 0x100ff20000010887 */
[----:B------:R-:W-:Y:S01]  /*b770*/  MUFU.EX2 R191, R191 ;  /* 0x000000bf00bf7308 */ /* 0x000fe20000000800 */
[--C-:B-1----:R-:W-:Y:S02]  /*b780*/  FFMA.FTZ R0, R192, c[0x0][0x2d0], -R135.reuse ;  /* 0x0000b400c0007a23 */ /* 0x102fe40000010887 */
[--C-:B------:R-:W-:Y:S07]  /*b790*/  FFMA.FTZ R192, R210, c[0x0][0x2d0], -R135.reuse ;  /* 0x0000b400d2c07a23 */ /* 0x100fee0000010887 */
[----:B------:R1:W-:Y:S01]  /*b7a0*/  MUFU.EX2 R149, R0 ;  /* 0x0000000000957308 */ /* 0x0003e20000000800 */
[----:B--2---:R-:W-:Y:S01]  /*b7b0*/  FFMA.FTZ R2, R2, R172, R138 ;  /* 0x000000ac02027223 */ /* 0x004fe2000001008a */
[----:B------:R-:W-:Y:S02]  /*b7c0*/  F2FP.BF16.PACK_AB R138, R145, R189 ;  /* 0x000000bd918a723e */ /* 0x000fe400000010ff */
[----:B------:R-:W-:Y:S01]  /*b7d0*/  MOV R172, R156 ;  /* 0x0000009c00ac7202 */ /* 0x000fe20000000f00 */
[----:B------:R-:W-:Y:S05]  /*b7e0*/  FADD.FTZ R2, R190, R2 ;  /* 0x00000002be027221 */ /* 0x000fea0000010000 */
[----:B------:R2:W-:Y:S01]  /*b7f0*/  MUFU.EX2 R156, R3 ;  /* 0x00000003009c7308 */ /* 0x0005e20000000800 */
[C---:B---3--:R-:W-:Y:S05]  /*b800*/  HMMA.16816.F32.BF16 R4, R136.reuse, R140, R4 ;  /* 0x0000008c8804723c */ /* 0x048fea0000041804 */
[----:B------:R-:W-:Y:S02]  /*b810*/  FADD.FTZ R2, R144, R2 ;  /* 0x0000000290027221 */ /* 0x000fe40000010000 */
[----:B------:R-:W-:Y:S01]  /*b820*/  FFMA.FTZ R190, R172, c[0x0][0x2d0], -R188 ;  /* 0x0000b400acbe7a23 */ /* 0x000fe200000108bc */
[C---:B------:R-:W-:Y:S01]  /*b830*/  HMMA.16816.F32.BF16 R8, R136.reuse, R142, R8 ;  /* 0x0000008e8808723c */ /* 0x040fe20000041808 */
[----:B------:R-:W3:Y:S01]  /*b840*/  LDSM.16.MT88.4 R140, [R218] ;  /* 0x00000000da8c783b */ /* 0x000ee20000004200 */
[----:B------:R-:W-:Y:S02]  /*b850*/  MUFU.EX2 R192, R192 ;  /* 0x000000c000c07308 */ /* 0x000fe40000000800 */
[----:B------:R-:W-:Y:S02]  /*b860*/  FADD.FTZ R2, R152, R2 ;  /* 0x0000000298027221 */ /* 0x000fe40000010000 */
[--C-:B------:R-:W-:Y:S02]  /*b870*/  FFMA.FTZ R152, R185, c[0x0][0x2d0], -R135.reuse ;  /* 0x0000b400b9987a23 */ /* 0x100fe40000010887 */
[--C-:B-1----:R-:W-:Y:S04]  /*b880*/  FFMA.FTZ R0, R193, c[0x0][0x2d0], -R188.reuse ;  /* 0x0000b400c1007a23 */ /* 0x102fe800000108bc */
[----:B------:R1:W1:Y:S01]  /*b890*/  MUFU.EX2 R148, R0 ;  /* 0x0000000000947308 */ /* 0x0002620000000800 */
[--C-:B--2---:R-:W-:Y:S09]  /*b8a0*/  FFMA.FTZ R3, R206, c[0x0][0x2d0], -R188.reuse ;  /* 0x0000b400ce037a23 */ /* 0x104ff200000108bc */
[----:B------:R2:W-:Y:S10]  /*b8b0*/  MUFU.EX2 R161, R3 ;  /* 0x0000000300a17308 */ /* 0x0005f40000000800 */
[----:B------:R-:W-:Y:S01]  /*b8c0*/  MUFU.EX2 R190, R190 ;  /* 0x000000be00be7308 */ /* 0x000fe20000000800 */
[----:B-1----:R-:W-:Y:S01]  /*b8d0*/  FFMA.FTZ R0, R194, c[0x0][0x2d0], -R188 ;  /* 0x0000b400c2007a23 */ /* 0x002fe200000108bc */
[C---:B---3--:R-:W-:Y:S08]  /*b8e0*/  HMMA.16816.F32.BF16 R12, R136.reuse, R140, R12 ;  /* 0x0000008c880c723c */ /* 0x048ff0000004180c */
[----:B------:R1:W-:Y:S01]  /*b8f0*/  MUFU.EX2 R153, R0 ;  /* 0x0000000000997308 */ /* 0x0003e20000000800 */
[----:B--2---:R-:W-:Y:S03]  /*b900*/  FADD.FTZ R3, R148, R2 ;  /* 0x0000000294037221 */ /* 0x004fe60000010000 */
[--C-:B------:R-:W-:Y:S01]  /*b910*/  FFMA.FTZ R2, R178, c[0x0][0x2d0], -R135.reuse ;  /* 0x0000b400b2027a23 */ /* 0x100fe20000010887 */
[C---:B------:R-:W-:Y:S01]  /*b920*/  HMMA.16816.F32.BF16 R16, R136.reuse, R142, R16 ;  /* 0x0000008e8810723c */ /* 0x040fe20000041810 */
[----:B------:R-:W2:Y:S04]  /*b930*/  LDSM.16.MT88.4 R140, [R221] ;  /* 0x00000000dd8c783b */ /* 0x000ea80000004200 */
[----:B------:R3:W-:Y:S01]  /*b940*/  MUFU.EX2 R206, R2 ;  /* 0x0000000200ce7308 */ /* 0x0007e20000000800 */
[--C-:B-1----:R-:W-:Y:S09]  /*b950*/  FFMA.FTZ R0, R195, c[0x0][0x2d0], -R135.reuse ;  /* 0x0000b400c3007a23 */ /* 0x102ff20000010887 */
[----:B------:R1:W1:Y:S01]  /*b960*/  MUFU.EX2 R155, R0 ;  /* 0x00000000009b7308 */ /* 0x0002620000000800 */
[--C-:B---3--:R-:W-:Y:S01]  /*b970*/  FFMA.FTZ R2, R171, c[0x0][0x2d0], -R135.reuse ;  /* 0x0000b400ab027a23 */ /* 0x108fe20000010887 */
[C---:B--2---:R-:W-:Y:S03]  /*b980*/  HMMA.16816.F32.BF16 R20, R136.reuse, R140, R20 ;  /* 0x0000008c8814723c */ /* 0x044fe60000041814 */
[--C-:B-1----:R-:W-:Y:S05]  /*b990*/  FFMA.FTZ R0, R196, c[0x0][0x2d0], -R135.reuse ;  /* 0x0000b400c4007a23 */ /* 0x102fea0000010887 */
[C---:B------:R-:W-:Y:S01]  /*b9a0*/  HMMA.16816.F32.BF16 R24, R136.reuse, R142, R24 ;  /* 0x0000008e8818723c */ /* 0x040fe20000041818 */
[----:B----4-:R-:W1:Y:S01]  /*b9b0*/  LDSM.16.MT88.4 R140, [R220] ;  /* 0x00000000dc8c783b */ /* 0x010e620000004200 */
[----:B------:R2:W3:Y:S02]  /*b9c0*/  MUFU.EX2 R160, R0 ;  /* 0x0000000000a07308 */ /* 0x0004e40000000800 */
[----:B--2---:R-:W-:Y:S08]  /*b9d0*/  FFMA.FTZ R0, R198, c[0x0][0x2d0], -R188 ;  /* 0x0000b400c6007a23 */ /* 0x004ff000000108bc */
[----:B------:R-:W-:Y:S10]  /*b9e0*/  MUFU.EX2 R198, R152 ;  /* 0x0000009800c67308 */ /* 0x000ff40000000800 */
[----:B------:R2:W-:Y:S01]  /*b9f0*/  MUFU.EX2 R159, R0 ;  /* 0x00000000009f7308 */ /* 0x0005e20000000800 */
[C---:B-1----:R-:W-:Y:S08]  /*ba00*/  HMMA.16816.F32.BF16 R28, R136.reuse, R140, R28 ;  /* 0x0000008c881c723c */ /* 0x042ff0000004181c */
[C---:B------:R-:W-:Y:S01]  /*ba10*/  HMMA.16816.F32.BF16 R32, R136.reuse, R142, R32 ;  /* 0x0000008e8820723c */ /* 0x040fe20000041820 */
[----:B------:R-:W1:Y:S03]  /*ba20*/  LDSM.16.MT88.4 R140, [R217+0x3000] ;  /* 0x00300000d98c783b */ /* 0x000e660000004200 */
[----:B--2---:R-:W-:Y:S02]  /*ba30*/  FADD.FTZ R0, R189, R146 ;  /* 0x00000092bd007221 */ /* 0x004fe40000010000 */
[--C-:B------:R-:W-:Y:S02]  /*ba40*/  FFMA.FTZ R189, R209, c[0x0][0x2d0], -R135.reuse ;  /* 0x0000b400d1bd7a23 */ /* 0x100fe40000010887 */
[----:B------:R-:W-:Y:S02]  /*ba50*/  FADD.FTZ R151, R145, R0 ;  /* 0x0000000091977221 */ /* 0x000fe40000010000 */
[----:B------:R-:W-:Y:S02]  /*ba60*/  LDSM.16.MT88.4 R144, [R218+0x1000] ;  /* 0x00100000da90783b */ /* 0x000fe40000004200 */
[--C-:B------:R-:W-:Y:S01]  /*ba70*/  FFMA.FTZ R0, R203, c[0x0][0x2d0], -R135.reuse ;  /* 0x0000b400cb007a23 */ /* 0x100fe20000010887 */
[----:B------:R-:W-:Y:S10]  /*ba80*/  MUFU.EX2 R189, R189 ;  /* 0x000000bd00bd7308 */ /* 0x000ff40000000800 */
[----:B------:R2:W4:Y:S01]  /*ba90*/  MUFU.EX2 R158, R0 ;  /* 0x00000000009e7308 */ /* 0x0005220000000800 */
[C---:B-1----:R-:W-:Y:S08]  /*baa0*/  HMMA.16816.F32.BF16 R36, R136.reuse, R140, R36 ;  /* 0x0000008c8824723c */ /* 0x042ff00000041824 */
[C---:B------:R-:W-:Y:S01]  /*bab0*/  HMMA.16816.F32.BF16 R40, R136.reuse, R142, R40 ;  /* 0x0000008e8828723c */ /* 0x040fe20000041828 */
[----:B------:R-:W1:Y:S03]  /*bac0*/  LDSM.16.MT88.4 R140, [R218+0x3000] ;  /* 0x00300000da8c783b */ /* 0x000e660000004200 */
[--C-:B--2---:R-:W-:Y:S04]  /*bad0*/  FFMA.FTZ R0, R202, c[0x0][0x2d0], -R135.reuse ;  /* 0x0000b400ca007a23 */ /* 0x104fe80000010887 */
[----:B------:R2:W1:Y:S04]  /*bae0*/  MUFU.EX2 R167, R0 ;  /* 0x0000000000a77308 */ /* 0x0004680000000800 */
[--C-:B--2---:R-:W-:Y:S06]  /*baf0*/  FFMA.FTZ R0, R204, c[0x0][0x2d0], -R188.reuse ;  /* 0x0000b400cc007a23 */ /* 0x104fec00000108bc */
[----:B------:R2:W-:Y:S01]  /*bb00*/  MUFU.EX2 R157, R0 ;  /* 0x00000000009d7308 */ /* 0x0005e20000000800 */
[C---:B-1----:R-:W-:Y:S08]  /*bb10*/  HMMA.16816.F32.BF16 R44, R136.reuse, R140, R44 ;  /* 0x0000008c882c723c */ /* 0x042ff0000004182c */
[C---:B------:R-:W-:Y:S01]  /*bb20*/  HMMA.16816.F32.BF16 R48, R136.reuse, R142, R48 ;  /* 0x0000008e8830723c */ /* 0x040fe20000041830 */
[----:B------:R-:W1:Y:S03]  /*bb30*/  LDSM.16.MT88.4 R140, [R221+0x3000] ;  /* 0x00300000dd8c783b */ /* 0x000e660000004200 */
[--C-:B--2---:R-:W-:Y:S02]  /*bb40*/  FFMA.FTZ R0, R200, c[0x0][0x2d0], -R188.reuse ;  /* 0x0000b400c8007a23 */ /* 0x104fe400000108bc */
[----:B------:R-:W-:Y:S10]  /*bb50*/  MUFU.EX2 R200, R2 ;  /* 0x0000000200c87308 */ /* 0x000ff40000000800 */
[----:B------:R2:W-:Y:S01]  /*bb60*/  MUFU.EX2 R163, R0 ;  /* 0x0000000000a37308 */ /* 0x0005e20000000800 */
[C---:B-1----:R-:W-:Y:S08]  /*bb70*/  HMMA.16816.F32.BF16 R52, R136.reuse, R140, R52 ;  /* 0x0000008c8834723c */ /* 0x042ff00000041834 */
[C---:B------:R-:W-:Y:S01]  /*bb80*/  HMMA.16816.F32.BF16 R56, R136.reuse, R142, R56 ;  /* 0x0000008e8838723c */ /* 0x040fe20000041838 */
[----:B------:R-:W1:Y:S03]  /*bb90*/  LDSM.16.MT88.4 R140, [R220+0x3000] ;  /* 0x00300000dc8c783b */ /* 0x000e660000004200 */
[--C-:B--2---:R-:W-:Y:S04]  /*bba0*/  FFMA.FTZ R0, R205, c[0x0][0x2d0], -R135.reuse ;  /* 0x0000b400cd007a23 */ /* 0x104fe80000010887 */
[----:B------:R2:W1:Y:S04]  /*bbb0*/  MUFU.EX2 R166, R0 ;  /* 0x0000000000a67308 */ /* 0x0004680000000800 */
[----:B--2---:R-:W-:Y:S06]  /*bbc0*/  FFMA.FTZ R0, R199, c[0x0][0x2d0], -R135 ;  /* 0x0000b400c7007a23 */ /* 0x004fec0000010887 */
[----:B------:R2:W2:Y:S01]  /*bbd0*/  MUFU.EX2 R168, R0 ;  /* 0x0000000000a87308 */ /* 0x0004a20000000800 */
[C---:B-1----:R-:W-:Y:S08]  /*bbe0*/  HMMA.16816.F32.BF16 R60, R136.reuse, R140, R60 ;  /* 0x0000008c883c723c */ /* 0x042ff0000004183c */
[C---:B------:R-:W-:Y:S01]  /*bbf0*/  HMMA.16816.F32.BF16 R64, R136.reuse, R142, R64 ;  /* 0x0000008e8840723c */ /* 0x040fe20000041840 */
[----:B------:R-:W1:Y:S03]  /*bc00*/  LDSM.16.MT88.4 R140, [R217+0x6000] ;  /* 0x00600000d98c783b */ /* 0x000e660000004200 */
[----:B--2---:R-:W-:Y:S04]  /*bc10*/  FFMA.FTZ R0, R207, c[0x0][0x2d0], -R188 ;  /* 0x0000b400cf007a23 */ /* 0x004fe800000108bc */
[----:B------:R2:W-:Y:S04]  /*bc20*/  MUFU.EX2 R162, R0 ;  /* 0x0000000000a27308 */ /* 0x0005e80000000800 */
[----:B--2---:R-:W-:Y:S01]  /*bc30*/  FADD.FTZ R0, R150, R151 ;  /* 0x0000009796007221 */ /* 0x004fe20000010000 */
[C---:B-1----:R-:W-:Y:S03]  /*bc40*/  HMMA.16816.F32.BF16 R68, R136.reuse, R140, R68 ;  /* 0x0000008c8844723c */ /* 0x042fe60000041844 */
[----:B------:R-:W-:Y:S02]  /*bc50*/  FADD.FTZ R154, R149, R0 ;  /* 0x00000000959a7221 */ /* 0x000fe40000010000 */
[--C-:B------:R-:W-:Y:S02]  /*bc60*/  FFMA.FTZ R0, R211, c[0x0][0x2d0], -R135.reuse ;  /* 0x0000b400d3007a23 */ /* 0x100fe40000010887 */
[----:B------:R-:W-:Y:S01]  /*bc70*/  FADD.FTZ R154, R155, R154 ;  /* 0x0000009a9b9a7221 */ /* 0x000fe20000010000 */
[C---:B------:R-:W-:Y:S01]  /*bc80*/  HMMA.16816.F32.BF16 R72, R136.reuse, R142, R72 ;  /* 0x0000008e8848723c */ /* 0x040fe20000041848 */
[----:B------:R-:W1:Y:S01]  /*bc90*/  LDSM.16.MT88.4 R140, [R218+0x6000] ;  /* 0x00600000da8c783b */ /* 0x000e620000004200 */
[----:B------:R-:W2:Y:S02]  /*bca0*/  MUFU.EX2 R165, R0 ;  /* 0x0000000000a57308 */ /* 0x000ea40000000800 */
[----:B---3--:R-:W-:Y:S04]  /*bcb0*/  FADD.FTZ R2, R160, R154 ;  /* 0x0000009aa0027221 */ /* 0x008fe80000010000 */
[----:B----4-:R-:W-:Y:S04]  /*bcc0*/  FADD.FTZ R2, R158, R2 ;  /* 0x000000029e027221 */ /* 0x010fe80000010000 */
[----:B------:R-:W-:Y:S04]  /*bcd0*/  FADD.FTZ R2, R167, R2 ;  /* 0x00000002a7027221 */ /* 0x000fe80000010000 */
[----:B------:R-:W-:Y:S04]  /*bce0*/  FADD.FTZ R2, R166, R2 ;  /* 0x00000002a6027221 */ /* 0x000fe80000010000 */
[----:B------:R-:W-:Y:S04]  /*bcf0*/  FADD.FTZ R2, R168, R2 ;  /* 0x00000002a8027221 */ /* 0x000fe80000010000 */
[----:B--2---:R-:W-:Y:S02]  /*bd00*/  FADD.FTZ R2, R165, R2 ;  /* 0x00000002a5027221 */ /* 0x004fe40000010000 */
[----:B------:R-:W-:Y:S02]  /*bd10*/  FFMA.FTZ R0, R164, c[0x0][0x2d0], -R188 ;  /* 0x0000b400a4007a23 */ /* 0x000fe400000108bc */
[----:B------:R-:W-:Y:S02]  /*bd20*/  FADD.FTZ R2, R206, R2 ;  /* 0x00000002ce027221 */ /* 0x000fe40000010000 */
[----:B------:R2:W-:Y:S01]  /*bd30*/  MUFU.EX2 R164, R0 ;  /* 0x0000000000a47308 */ /* 0x0005e20000000800 */
[C---:B-1----:R-:W-:Y:S08]  /*bd40*/  HMMA.16816.F32.BF16 R76, R136.reuse, R140, R76 ;  /* 0x0000008c884c723c */ /* 0x042ff0000004184c */
[C---:B------:R-:W-:Y:S01]  /*bd50*/  HMMA.16816.F32.BF16 R80, R136.reuse, R142, R80 ;  /* 0x0000008e8850723c */ /* 0x040fe20000041850 */
[----:B------:R-:W1:Y:S03]  /*bd60*/  LDSM.16.MT88.4 R140, [R221+0x6000] ;  /* 0x00600000dd8c783b */ /* 0x000e660000004200 */
[----:B--2---:R-:W-:Y:S04]  /*bd70*/  FFMA.FTZ R0, R175, c[0x0][0x2d0], -R188 ;  /* 0x0000b400af007a23 */ /* 0x004fe800000108bc */
[----:B------:R2:W-:Y:S04]  /*bd80*/  MUFU.EX2 R204, R0 ;  /* 0x0000000000cc7308 */ /* 0x0005e80000000800 */
[--C-:B--2---:R-:W-:Y:S06]  /*bd90*/  FFMA.FTZ R0, R214, c[0x0][0x2d0], -R135.reuse ;  /* 0x0000b400d6007a23 */ /* 0x104fec0000010887 */
[----:B------:R2:W3:Y:S01]  /*bda0*/  MUFU.EX2 R205, R0 ;  /* 0x0000000000cd7308 */ /* 0x0004e20000000800 */
[C---:B-1----:R-:W-:Y:S08]  /*bdb0*/  HMMA.16816.F32.BF16 R84, R136.reuse, R140, R84 ;  /* 0x0000008c8854723c */ /* 0x042ff00000041854 */
[C---:B------:R-:W-:Y:S01]  /*bdc0*/  HMMA.16816.F32.BF16 R88, R136.reuse, R142, R88 ;  /* 0x0000008e8858723c */ /* 0x040fe20000041858 */
[----:B------:R-:W1:Y:S03]  /*bdd0*/  LDSM.16.MT88.4 R140, [R220+0x6000] ;  /* 0x00600000dc8c783b */ /* 0x000e660000004200 */
[----:B--2---:R-:W-:Y:S02]  /*bde0*/  FFMA.FTZ R0, R213, c[0x0][0x2d0], -R135 ;  /* 0x0000b400d5007a23 */ /* 0x004fe40000010887 */
[----:B---3--:R-:W-:Y:S02]  /*bdf0*/  FADD.FTZ R2, R205, R2 ;  /* 0x00000002cd027221 */ /* 0x008fe40000010000 */
[----:B------:R2:W3:Y:S01]  /*be00*/  MUFU.EX2 R207, R0 ;  /* 0x0000000000cf7308 */ /* 0x0004e20000000800 */
[C---:B-1----:R-:W-:Y:S03]  /*be10*/  HMMA.16816.F32.BF16 R92, R136.reuse, R140, R92 ;  /* 0x0000008c885c723c */ /* 0x042fe6000004185c */
[----:B--2---:R-:W-:Y:S02]  /*be20*/  FFMA.FTZ R0, R215, c[0x0][0x2d0], -R188 ;  /* 0x0000b400d7007a23 */ /* 0x004fe400000108bc */
[----:B---3--:R-:W-:Y:S04]  /*be30*/  FADD.FTZ R2, R207, R2 ;  /* 0x00000002cf027221 */ /* 0x008fe80000010000 */
[----:B------:R1:W-:Y:S01]  /*be40*/  MUFU.EX2 R203, R0 ;  /* 0x0000000000cb7308 */ /* 0x0003e20000000800 */
[C---:B------:R-:W-:Y:S01]  /*be50*/  HMMA.16816.F32.BF16 R96, R136.reuse, R142, R96 ;  /* 0x0000008e8860723c */ /* 0x040fe20000041860 */
[----:B------:R-:W2:Y:S02]  /*be60*/  LDSM.16.MT88.4 R140, [R217+0x9000] ;  /* 0x00900000d98c783b */ /* 0x000ea40000004200 */
[----:B------:R-:W-:Y:S02]  /*be70*/  FADD.FTZ R2, R200, R2 ;  /* 0x00000002c8027221 */ /* 0x000fe40000010000 */
[--C-:B-1----:R-:W-:Y:S04]  /*be80*/  FFMA.FTZ R0, R174, c[0x0][0x2d0], -R188.reuse ;  /* 0x0000b400ae007a23 */ /* 0x102fe800000108bc */
[----:B------:R1:W-:Y:S01]  /*be90*/  MUFU.EX2 R202, R0 ;  /* 0x0000000000ca7308 */ /* 0x0003e20000000800 */
[C---:B--2---:R-:W-:Y:S08]  /*bea0*/  HMMA.16816.F32.BF16 R100, R136.reuse, R140, R100 ;  /* 0x0000008c8864723c */ /* 0x044ff00000041864 */
[C---:B------:R-:W-:Y:S01]  /*beb0*/  HMMA.16816.F32.BF16 R104, R136.reuse, R142, R104 ;  /* 0x0000008e8868723c */ /* 0x040fe20000041868 */
[----:B------:R-:W2:Y:S03]  /*bec0*/  LDSM.16.MT88.4 R140, [R218+0x9000] ;  /* 0x00900000da8c783b */ /* 0x000ea60000004200 */
[----:B-1----:R-:W-:Y:S02]  /*bed0*/  FADD.FTZ R0, R153, R3 ;  /* 0x0000000399007221 */ /* 0x002fe40000010000 */
[--C-:B------:R-:W-:Y:S04]  /*bee0*/  FFMA.FTZ R3, R170, c[0x0][0x2d0], -R135.reuse ;  /* 0x0000b400aa037a23 */ /* 0x100fe80000010887 */
[----:B------:R1:W3:Y:S02]  /*bef0*/  MUFU.EX2 R199, R3 ;  /* 0x0000000300c77308 */ /* 0x0002e40000000800 */
[----:B-1----:R-:W-:Y:S02]  /*bf00*/  FFMA.FTZ R3, R173, c[0x0][0x2d0], -R188 ;  /* 0x0000b400ad037a23 */ /* 0x002fe400000108bc */
[----:B---3--:R-:W-:Y:S06]  /*bf10*/  FADD.FTZ R2, R199, R2 ;  /* 0x00000002c7027221 */ /* 0x008fec0000010000 */
[----:B------:R-:W-:Y:S01]  /*bf20*/  MUFU.EX2 R3, R3 ;  /* 0x0000000300037308 */ /* 0x000fe20000000800 */
[C---:B--2---:R-:W-:Y:S03]  /*bf30*/  HMMA.16816.F32.BF16 R108, R136.reuse, R140, R108 ;  /* 0x0000008c886c723c */ /* 0x044fe6000004186c */
[----:B------:R-:W-:Y:S05]  /*bf40*/  FADD.FTZ R2, R198, R2 ;  /* 0x00000002c6027221 */ /* 0x000fea0000010000 */
        /* <DEDUP_REMOVED lines=9> */
[----:B------:R-:W-:Y:S02]  /*bfe0*/  F2FP.BF16.PACK_AB R137, R153, R148 ;  /* 0x000000949989723e */ /* 0x000fe400000010ff */
[----:B------:R-:W-:Y:S01]  /*bff0*/  LDSM.16.MT88.4 R148, [R221+0x1800] ;  /* 0x00180000dd94783b */ /* 0x000fe20000004200 */
[----:B------:R-:W-:Y:S01]  /*c000*/  F2FP.BF16.PACK_AB R138, R160, R155 ;  /* 0x0000009ba08a723e */ /* 0x000fe200000010ff */
[--C-:B------:R-:W-:Y:S01]  /*c010*/  FFMA.FTZ R153, R184, c[0x0][0x2d0], -R135.reuse ;  /* 0x0000b400b8997a23 */ /* 0x100fe20000010887 */
[----:B------:R-:W-:Y:S01]  /*c020*/  F2FP.BF16.PACK_AB R139, R159, R156 ;  /* 0x0000009c9f8b723e */ /* 0x000fe200000010ff */
[----:B------:R-:W-:Y:S02]  /*c030*/  FADD.FTZ R156, R156, R0 ;  /* 0x000000009c9c7221 */ /* 0x000fe40000010000 */
[----:B------:R2:W3:Y:S01]  /*c040*/  MUFU.EX2 R196, R153 ;  /* 0x0000009900c47308 */ /* 0x0004e20000000800 */
[----:B------:R-:W-:Y:S01]  /*c050*/  FFMA.FTZ R135, R208, c[0x0][0x2d0], -R135 ;  /* 0x0000b400d0877a23 */ /* 0x000fe20000010887 */
[----:B------:R-:W-:Y:S01]  /*c060*/  LDSM.16.MT88.4 R184, [R218+0x5800] ;  /* 0x00580000dab8783b */ /* 0x000fe20000004200 */
[--C-:B------:R-:W-:Y:S02]  /*c070*/  FFMA.FTZ R160, R169, c[0x0][0x2d0], -R188.reuse ;  /* 0x0000b400a9a07a23 */ /* 0x100fe400000108bc */
[----:B------:R-:W-:Y:S05]  /*c080*/  FFMA.FTZ R0, R181, c[0x0][0x2d0], -R188 ;  /* 0x0000b400b5007a23 */ /* 0x000fea00000108bc */
[----:B------:R-:W4:Y:S01]  /*c090*/  LDL R208, [R1+0x4] ;  /* 0x0000040001d07983 */ /* 0x000f220000100800 */
[----:B------:R-:W-:Y:S10]  /*c0a0*/  MUFU.EX2 R135, R135 ;  /* 0x0000008700877308 */ /* 0x000ff40000000800 */
[----:B------:R3:W3:Y:S01]  /*c0b0*/  MUFU.EX2 R195, R0 ;  /* 0x0000000000c37308 */ /* 0x0006e20000000800 */
[C---:B-1----:R-:W-:Y:S01]  /*c0c0*/  HMMA.16816.F32.BF16 R4, R136.reuse, R140, R4 ;  /* 0x0000008c8804723c */ /* 0x042fe20000041804 */
[----:B--2---:R-:W-:Y:S02]  /*c0d0*/  LDSM.16.MT88.4 R152, [R221+0x2000] ;  /* 0x00200000dd98783b */ /* 0x004fe40000004200 */
[----:B---3--:R-:W-:Y:S04]  /*c0e0*/  FADD.FTZ R2, R196, R2 ;  /* 0x00000002c4027221 */ /* 0x008fe80000010000 */
[----:B------:R-:W-:Y:S01]  /*c0f0*/  FADD.FTZ R2, R191, R2 ;  /* 0x00000002bf027221 */ /* 0x000fe20000010000 */
[C---:B------:R-:W-:Y:S01]  /*c100*/  HMMA.16816.F32.BF16 R8, R136.reuse, R142, R8 ;  /* 0x0000008e8808723c */ /* 0x040fe20000041808 */
[----:B------:R-:W1:Y:S03]  /*c110*/  LDSM.16.MT88.4 R140, [R218+0x800] ;  /* 0x00080000da8c783b */ /* 0x000e660000004200 */
[--C-:B------:R-:W-:Y:S04]  /*c120*/  FFMA.FTZ R0, R180, c[0x0][0x2d0], -R188.reuse ;  /* 0x0000b400b4007a23 */ /* 0x100fe800000108bc */
[----:B------:R2:W3:Y:S01]  /*c130*/  MUFU.EX2 R197, R0 ;  /* 0x0000000000c57308 */ /* 0x0004e20000000800 */
[C---:B-1----:R-:W-:Y:S03]  /*c140*/  HMMA.16816.F32.BF16 R12, R136.reuse, R140, R12 ;  /* 0x0000008c880c723c */ /* 0x042fe6000004180c */
[--C-:B--2---:R-:W-:Y:S06]  /*c150*/  FFMA.FTZ R0, R177, c[0x0][0x2d0], -R188.reuse ;  /* 0x0000b400b1007a23 */ /* 0x104fec00000108bc */
[----:B------:R1:W2:Y:S01]  /*c160*/  MUFU.EX2 R194, R0 ;  /* 0x0000000000c27308 */ /* 0x0002a20000000800 */
[C---:B------:R-:W-:Y:S01]  /*c170*/  HMMA.16816.F32.BF16 R16, R136.reuse, R142, R16 ;  /* 0x0000008e8810723c */ /* 0x040fe20000041810 */
[----:B------:R-:W2:Y:S02]  /*c180*/  LDSM.16.MT88.4 R140, [R221+0x800] ;  /* 0x00080000dd8c783b */ /* 0x000ea40000004200 */
[--C-:B-1----:R-:W-:Y:S06]  /*c190*/  FFMA.FTZ R0, R176, c[0x0][0x2d0], -R188.reuse ;  /* 0x0000b400b0007a23 */ /* 0x102fec00000108bc */
[----:B------:R-:W-:Y:S03]  /*c1a0*/  LDSM.16.MT88.4 R176, [R217+0x5800] ;  /* 0x00580000d9b0783b */ /* 0x000fe60000004200 */
[----:B------:R-:W-:Y:S01]  /*c1b0*/  FFMA.FTZ R188, R134, c[0x0][0x2d0], -R188 ;  /* 0x0000b40086bc7a23 */ /* 0x000fe200000108bc */
[----:B------:R1:W1:Y:S10]  /*c1c0*/  MUFU.EX2 R193, R0 ;  /* 0x0000000000c17308 */ /* 0x0002740000000800 */
[----:B------:R3:W-:Y:S01]  /*c1d0*/  MUFU.EX2 R134, R160 ;  /* 0x000000a000867308 */ /* 0x0007e20000000800 */
[C---:B--2---:R-:W-:Y:S09]  /*c1e0*/  HMMA.16816.F32.BF16 R20, R136.reuse, R140, R20 ;  /* 0x0000008c8814723c */ /* 0x044ff20000041814 */
[----:B------:R-:W2:Y:S01]  /*c1f0*/  MUFU.EX2 R188, R188 ;  /* 0x000000bc00bc7308 */ /* 0x000ea20000000800 */
[C---:B------:R-:W-:Y:S01]  /*c200*/  HMMA.16816.F32.BF16 R24, R136.reuse, R142, R24 ;  /* 0x0000008e8818723c */ /* 0x040fe20000041818 */
[----:B------:R-:W2:Y:S02]  /*c210*/  LDSM.16.MT88.4 R140, [R220+0x800] ;  /* 0x00080000dc8c783b */ /* 0x000ea40000004200 */
[----:B-1----:R-:W-:Y:S04]  /*c220*/  FADD.FTZ R0, R159, R156 ;  /* 0x0000009c9f007221 */ /* 0x002fe80000010000 */
[----:B------:R-:W-:Y:S05]  /*c230*/  FADD.FTZ R0, R157, R0 ;  /* 0x000000009d007221 */ /* 0x000fea0000010000 */
[----:B------:R-:W-:Y:S04]  /*c240*/  FADD.FTZ R0, R163, R0 ;  /* 0x00000000a3007221 */ /* 0x000fe80000010000 */
[----:B------:R-:W-:Y:S04]  /*c250*/  FADD.FTZ R0, R161, R0 ;  /* 0x00000000a1007221 */ /* 0x000fe80000010000 */
[----:B------:R-:W-:Y:S04]  /*c260*/  FADD.FTZ R0, R162, R0 ;  /* 0x00000000a2007221 */ /* 0x000fe80000010000 */
[----:B------:R-:W-:Y:S04]  /*c270*/  FADD.FTZ R0, R164, R0 ;  /* 0x00000000a4007221 */ /* 0x000fe80000010000 */
[----:B------:R-:W-:Y:S04]  /*c280*/  FADD.FTZ R0, R204, R0 ;  /* 0x00000000cc007221 */ /* 0x000fe80000010000 */
[----:B------:R-:W-:Y:S04]  /*c290*/  FADD.FTZ R0, R203, R0 ;  /* 0x00000000cb007221 */ /* 0x000fe80000010000 */
[----:B------:R-:W-:Y:S04]  /*c2a0*/  FADD.FTZ R0, R202, R0 ;  /* 0x00000000ca007221 */ /* 0x000fe80000010000 */
[----:B------:R-:W-:Y:S01]  /*c2b0*/  FADD.FTZ R0, R195, R0 ;  /* 0x00000000c3007221 */ /* 0x000fe20000010000 */
[C---:B--2---:R-:W-:Y:S03]  /*c2c0*/  HMMA.16816.F32.BF16 R28, R136.reuse, R140, R28 ;  /* 0x0000008c881c723c */ /* 0x044fe6000004181c */
[----:B---3--:R-:W-:Y:S04]  /*c2d0*/  FADD.FTZ R0, R197, R0 ;  /* 0x00000000c5007221 */ /* 0x008fe80000010000 */
[----:B------:R-:W-:Y:S01]  /*c2e0*/  FADD.FTZ R0, R194, R0 ;  /* 0x00000000c2007221 */ /* 0x000fe20000010000 */
[C---:B------:R-:W-:Y:S01]  /*c2f0*/  HMMA.16816.F32.BF16 R32, R136.reuse, R142, R32 ;  /* 0x0000008e8820723c */ /* 0x040fe20000041820 */
[----:B------:R-:W1:Y:S03]  /*c300*/  LDSM.16.MT88.4 R140, [R217+0x3800] ;  /* 0x00380000d98c783b */ /* 0x000e660000004200 */
[----:B------:R-:W-:Y:S04]  /*c310*/  FADD.FTZ R0, R193, R0 ;  /* 0x00000000c1007221 */ /* 0x000fe80000010000 */
[C---:B-1----:R-:W-:Y:S08]  /*c320*/  HMMA.16816.F32.BF16 R36, R136.reuse, R140, R36 ;  /* 0x0000008c8824723c */ /* 0x042ff00000041824 */
[C---:B------:R-:W-:Y:S01]  /*c330*/  HMMA.16816.F32.BF16 R40, R136.reuse, R142, R40 ;  /* 0x0000008e8828723c */ /* 0x040fe20000041828 */
[----:B------:R-:W1:Y:S07]  /*c340*/  LDSM.16.MT88.4 R140, [R218+0x3800] ;  /* 0x00380000da8c783b */ /* 0x000e6e0000004200 */
[C---:B-1----:R-:W-:Y:S08]  /*c350*/  HMMA.16816.F32.BF16 R44, R136.reuse, R140, R44 ;  /* 0x0000008c882c723c */ /* 0x042ff0000004182c */
[C---:B------:R-:W-:Y:S01]  /*c360*/  HMMA.16816.F32.BF16 R48, R136.reuse, R142, R48 ;  /* 0x0000008e8830723c */ /* 0x040fe20000041830 */
[----:B------:R-:W1:Y:S02]  /*c370*/  LDSM.16.MT88.4 R140, [R221+0x3800] ;  /* 0x00380000dd8c783b */ /* 0x000e640000004200 */
[----:B----4-:R-:W-:Y:S02]  /*c380*/  ISETP.GT.AND P0, PT, R201, R208, PT ;  /* 0x000000d0c900720c */ /* 0x010fe40003f04270 */
[----:B------:R-:W-:Y:S03]  /*c390*/  MOV R201, R252 ;  /* 0x000000fc00c97202 */ /* 0x000fe60000000f00 */
        /* <DEDUP_REMOVED lines=33> */
[----:B------:R-:W-:Y:S02]  /*c5b0*/  F2FP.BF16.PACK_AB R138, R168, R166 ;  /* 0x000000a6a88a723e */ /* 0x000fe400000010ff */
[----:B------:R-:W-:Y:S05]  /*c5c0*/  F2FP.BF16.PACK_AB R139, R162, R161 ;  /* 0x000000a1a28b723e */ /* 0x000fea00000010ff */
[----:B------:R-:W-:Y:S08]  /*c5d0*/  LDSM.16.MT88.4 R160, [R221+0x2800] ;  /* 0x00280000dda0783b */ /* 0x000ff00000004200 */
[----:B------:R-:W-:Y:S01]  /*c5e0*/  LDSM.16.MT88.4 R168, [R220+0x2800] ;  /* 0x00280000dca8783b */ /* 0x000fe20000004200 */
        /* <DEDUP_REMOVED lines=98> */
[----:B------:R-:W-:Y:S01]  /*cc10*/  HMMA.16816.F32.BF16 R128, R136, R142, R128 ;  /* 0x0000008e8880723c */ /* 0x000fe20000041880 */
[----:B------:R-:W1:Y:S06]  /*cc20*/  LDSM.16.MT88.4 R140, [R220+0x2000] ;  /* 0x00200000dc8c783b */ /* 0x000e6c0000004200 */
[----:B------:R-:W-:Y:S02]  /*cc30*/  F2FP.BF16.PACK_AB R136, R199, R200 ;  /* 0x000000c8c788723e */ /* 0x000fe400000010ff */
[----:B------:R-:W-:Y:S03]  /*cc40*/  F2FP.BF16.PACK_AB R137, R197, R195 ;  /* 0x000000c3c589723e */ /* 0x000fe600000010ff */
[----:B------:R-:W-:Y:S02]  /*cc50*/  F2FP.BF16.PACK_AB R138, R196, R198 ;  /* 0x000000c6c48a723e */ /* 0x000fe400000010ff */
[----:B------:R-:W-:Y:S07]  /*cc60*/  F2FP.BF16.PACK_AB R139, R193, R194 ;  /* 0x000000c2c18b723e */ /* 0x000fee00000010ff */
        /* <DEDUP_REMOVED lines=17> */
[----:B------:R-:W2:Y:S07]  /*cd80*/  LDSM.16.MT88.4 R156, [R221+0x8000] ;  /* 0x00800000dd9c783b */ /* 0x000eae0000004200 */
[C---:B---3--:R-:W-:Y:S08]  /*cd90*/  HMMA.16816.F32.BF16 R52, R136.reuse, R148, R52 ;  /* 0x000000948834723c */ /* 0x048ff00000041834 */
[C---:B------:R-:W-:Y:S01]  /*cda0*/  HMMA.16816.F32.BF16 R56, R136.reuse, R150, R56 ;  /* 0x000000968838723c */ /* 0x040fe20000041838 */
[----:B------:R-:W3:Y:S07]  /*cdb0*/  LDSM.16.MT88.4 R148, [R220+0x8000] ;  /* 0x00800000dc94783b */ /* 0x000eee0000004200 */
[C---:B----4-:R-:W-:Y:S08]  /*cdc0*/  HMMA.16816.F32.BF16 R60, R136.reuse, R152, R60 ;  /* 0x00000098883c723c */ /* 0x050ff0000004183c */
        /* <DEDUP_REMOVED lines=11> */
[C---:B---3--:R-:W-:Y:S08]  /*ce80*/  HMMA.16816.F32.BF16 R92, R136.reuse, R148, R92 ;  /* 0x00000094885c723c */ /* 0x048ff0000004185c */
[C---:B------:R-:W-:Y:S01]  /*ce90*/  HMMA.16816.F32.BF16 R96, R136.reuse, R150, R96 ;  /* 0x000000968860723c */ /* 0x040fe20000041860 */
[----:B------:R-:W3:Y:S07]  /*cea0*/  LDSM.16.MT88.4 R148, [R217+0x2800] ;  /* 0x00280000d994783b */ /* 0x000eee0000004200 */
[C---:B-1----:R-:W-:Y:S08]  /*ceb0*/  HMMA.16816.F32.BF16 R100, R136.reuse, R140, R100 ;  /* 0x0000008c8864723c */ /* 0x042ff00000041864 */
[C---:B------:R-:W-:Y:S08]  /*cec0*/  HMMA.16816.F32.BF16 R104, R136.reuse, R142, R104 ;  /* 0x0000008e8868723c */ /* 0x040ff00000041868 */
[C---:B------:R-:W-:Y:S08]  /*ced0*/  HMMA.16816.F32.BF16 R108, R136.reuse, R152, R108 ;  /* 0x00000098886c723c */ /* 0x040ff0000004186c */
[C---:B------:R-:W-:Y:S01]  /*cee0*/  HMMA.16816.F32.BF16 R112, R136.reuse, R154, R112 ;  /* 0x0000009a8870723c */ /* 0x040fe20000041870 */
[----:B------:R-:W1:Y:S07]  /*cef0*/  LDSM.16.MT88.4 R152, [R218+0x2800] ;  /* 0x00280000da98783b */ /* 0x000e6e0000004200 */
[C---:B--2---:R-:W-:Y:S08]  /*cf00*/  HMMA.16816.F32.BF16 R116, R136.reuse, R144, R116 ;  /* 0x000000908874723c */ /* 0x044ff00000041874 */
[C---:B------:R-:W-:Y:S08]  /*cf10*/  HMMA.16816.F32.BF16 R120, R136.reuse, R146, R120 ;  /* 0x000000928878723c */ /* 0x040ff00000041878 */
[C---:B----4-:R-:W-:Y:S08]  /*cf20*/  HMMA.16816.F32.BF16 R124, R136.reuse, R156, R124 ;  /* 0x0000009c887c723c */ /* 0x050ff0000004187c */
[----:B------:R-:W-:Y:S07]  /*cf30*/  HMMA.16816.F32.BF16 R128, R136, R158, R128 ;  /* 0x0000009e8880723c */ /* 0x000fee0000041880 */
[----:B------:R-:W-:Y:S02]  /*cf40*/  F2FP.BF16.PACK_AB R136, R192, R191 ;  /* 0x000000bfc088723e */ /* 0x000fe400000010ff */
[----:B------:R-:W-:Y:S03]  /*cf50*/  F2FP.BF16.PACK_AB R137, R190, R3 ;  /* 0x00000003be89723e */ /* 0x000fe600000010ff */
[----:B------:R-:W-:Y:S01]  /*cf60*/  F2FP.BF16.PACK_AB R138, R135, R189 ;  /* 0x000000bd878a723e */ /* 0x000fe200000010ff */
[----:B------:R-:W-:Y:S01]  /*cf70*/  FADD.FTZ R3, R3, R0 ;  /* 0x0000000003037221 */ /* 0x000fe20000010000 */
[----:B------:R-:W-:Y:S01]  /*cf80*/  F2FP.BF16.PACK_AB R139, R188, R134 ;  /* 0x00000086bc8b723e */ /* 0x000fe200000010ff */
[----:B------:R-:W-:Y:S02]  /*cf90*/  FADD.FTZ R0, R192, R2 ;  /* 0x00000002c0007221 */ /* 0x000fe40000010000 */
[----:B------:R-:W-:Y:S02]  /*cfa0*/  FADD.FTZ R3, R190, R3 ;  /* 0x00000003be037221 */ /* 0x000fe40000010000 */
[----:B------:R-:W-:Y:S02]  /*cfb0*/  FADD.FTZ R2, R189, R0 ;  /* 0x00000000bd027221 */ /* 0x000fe40000010000 */
[C---:B---3--:R-:W-:Y:S01]  /*cfc0*/  HMMA.16816.F32.BF16 R140, R136.reuse, R148, R4 ;  /* 0x00000094888c723c */ /* 0x048fe20000041804 */
[----:B------:R-:W2:Y:S02]  /*cfd0*/  LDSM.16.MT88.4 R4, [R221+0x5800] ;  /* 0x00580000dd04783b */ /* 0x000ea40000004200 */
[----:B------:R-:W-:Y:S01]  /*cfe0*/  FADD.FTZ R2, R135, R2 ;  /* 0x0000000287027221 */ /* 0x000fe20000010000 */
[----:B------:R-:W-:Y:S01]  /*cff0*/  MOV R135, R133 ;  /* 0x0000008500877202 */ /* 0x000fe20000000f00 */
[----:B------:R-:W-:Y:S03]  /*d000*/  FADD.FTZ R0, R134, R3 ;  /* 0x0000000386007221 */ /* 0x000fe60000010000 */
[C---:B------:R-:W-:Y:S01]  /*d010*/  HMMA.16816.F32.BF16 R144, R136.reuse, R150, R8 ;  /* 0x000000968890723c */ /* 0x040fe20000041808 */
[----:B------:R-:W3:Y:S03]  /*d020*/  LDSM.16.MT88.4 R8, [R220+0x5800] ;  /* 0x00580000dc08783b */ /* 0x000ee60000004200 */
[----:B------:R-:W-:Y:S04]  /*d030*/  FADD.FTZ R0, R188, R0 ;  /* 0x00000000bc007221 */ /* 0x000fe80000010000 */
[C---:B-1----:R-:W-:Y:S01]  /*d040*/  HMMA.16816.F32.BF16 R148, R136.reuse, R152, R12 ;  /* 0x000000988894723c */ /* 0x042fe2000004180c */
[----:B------:R-:W1:Y:S07]  /*d050*/  LDSM.16.MT88.4 R12, [R217+0x8800] ;  /* 0x00880000d90c783b */ /* 0x000e6e0000004200 */
[C---:B------:R-:W-:Y:S01]  /*d060*/  HMMA.16816.F32.BF16 R152, R136.reuse, R154, R16 ;  /* 0x0000009a8898723c */ /* 0x040fe20000041810 */
[----:B------:R-:W4:Y:S07]  /*d070*/  LDSM.16.MT88.4 R16, [R218+0x8800] ;  /* 0x00880000da10783b */ /* 0x000f2e0000004200 */
[C---:B------:R-:W-:Y:S01]  /*d080*/  HMMA.16816.F32.BF16 R156, R136.reuse, R160, R20 ;  /* 0x000000a0889c723c */ /* 0x040fe20000041814 */
[----:B------:R-:W-:Y:S07]  /*d090*/  LDSM.16.MT88.4 R20, [R220+0x8800] ;  /* 0x00880000dc14783b */ /* 0x000fee0000004200 */
[C---:B------:R-:W-:Y:S01]  /*d0a0*/  HMMA.16816.F32.BF16 R160, R136.reuse, R162, R24 ;  /* 0x000000a288a0723c */ /* 0x040fe20000041818 */
[----:B------:R-:W-:Y:S07]  /*d0b0*/  LDSM.16.MT88.4 R24, [R217+0xb800] ;  /* 0x00b80000d918783b */ /* 0x000fee0000004200 */
[C---:B------:R-:W-:Y:S01]  /*d0c0*/  HMMA.16816.F32.BF16 R164, R136.reuse, R168, R28 ;  /* 0x000000a888a4723c */ /* 0x040fe2000004181c */
[----:B------:R-:W-:Y:S07]  /*d0d0*/  LDSM.16.MT88.4 R28, [R221+0xb800] ;  /* 0x00b80000dd1c783b */ /* 0x000fee0000004200 */
[C---:B------:R-:W-:Y:S01]  /*d0e0*/  HMMA.16816.F32.BF16 R168, R136.reuse, R170, R32 ;  /* 0x000000aa88a8723c */ /* 0x040fe20000041820 */
[----:B------:R-:W-:Y:S04]  /*d0f0*/  STL [R1+0x10], R2 ;  /* 0x0000100201007387 */ /* 0x000fe80000100800 */
[----:B------:R-:W-:Y:S03]  /*d100*/  STL [R1+0x18], R0 ;  /* 0x0000180001007387 */ /* 0x000fe60000100800 */
[C---:B------:R-:W-:Y:S08]  /*d110*/  HMMA.16816.F32.BF16 R172, R136.reuse, R176, R36 ;  /* 0x000000b088ac723c */ /* 0x040ff00000041824 */
[C---:B------:R-:W-:Y:S08]  /*d120*/  HMMA.16816.F32.BF16 R176, R136.reuse, R178, R40 ;  /* 0x000000b288b0723c */ /* 0x040ff00000041828 */
[C---:B------:R-:W-:Y:S08]  /*d130*/  HMMA.16816.F32.BF16 R180, R136.reuse, R184, R44 ;  /* 0x000000b888b4723c */ /* 0x040ff0000004182c */
[C---:B------:R-:W-:Y:S08]  /*d140*/  HMMA.16816.F32.BF16 R184, R136.reuse, R186, R48 ;  /* 0x000000ba88b8723c */ /* 0x040ff00000041830 */
        /* <DEDUP_REMOVED lines=21> */
[C---:B-1----:R-:W-:Y:S08]  /*d2a0*/  HMMA.16816.F32.BF16 R124, R136.reuse, R12, R124 ;  /* 0x0000000c887c723c */ /* 0x042ff0000004187c */
[----:B------:R-:W-:Y:S07]  /*d2b0*/  HMMA.16816.F32.BF16 R128, R136, R14, R128 ;  /* 0x0000000e8880723c */ /* 0x000fee0000041880 */
[----:B------:R-:W-:Y:S01]  /*d2c0*/  MOV R136, R132 ;  /* 0x0000008400887202 */ /* 0x000fe20000000f00 */
[----:B------:R-:W-:-:S05]  /*d2d0*/  @P0 BRA `(.L_x_1286) ;  /* 0xffffadc000000947 */ /* 0x000fca000383ffff */
.L_x_1285:
[----:B--2---:R-:W-:-:S13]  /*d2e0*/  ISETP.GE.AND P0, PT, R252, RZ, PT ;  /* 0x000000fffc00720c */ /* 0x004fda0003f06270 */
[----:B------:R-:W-:Y:S05]  /*d2f0*/  @!P0 BRA `(.L_x_1287) ;  /* 0x00004f0000008947 */ /* 0x000fea0003800000 */
[----:B------:R-:W-:Y:S02]  /*d300*/  MOV R135, R132 ;  /* 0x0000008400877202 */ /* 0x000fe40000000f00 */
[----:B------:R-:W-:Y:S02]  /*d310*/  MOV R134, R133 ;  /* 0x0000008500867202 */ /* 0x000fe40000000f00 */
.L_x_1288:
[----:B-1----:R-:W2:Y:S01]  /*d320*/  LDL R0, [R1+0xc] ;  /* 0x00000c0001007983 */ /* 0x002ea20000100800 */
[----:B------:R-:W-:Y:S04]  /*d330*/  DEPBAR.LE SB0, 0x0 ;  /* 0x000080000000791a */ /* 0x000fe80000000000 */
[----:B------:R-:W3:Y:S01]  /*d340*/  LDL R14, [R1+0x34] ;  /* 0x00003400010e7983 */ /* 0x000ee20000100800 */
[----:B------:R-:W-:Y:S01]  /*d350*/  WARPSYNC 0xffffffff ;  /* 0xffffffff00007948 */ /* 0x000fe20003800000 */
[----:B------:R-:W-:Y:S02]  /*d360*/  IMAD.WIDE.U32 R12, R252, c[0x0][0x208], RZ ;  /* 0x00008200fc0c7a25 */ /* 0x000fe400078e00ff */
[----:B------:R-:W3:Y:S06]  /*d370*/  LDL.64 R2, [R1+0x28] ;  /* 0x0000280001027983 */ /* 0x000eec0000100a00 */
[----:B------:R-:W-:Y:S08]  /*d380*/  BAR.SYNC.DEFER_BLOCKING 0x0 ;  /* 0x0000000000007b1d */ /* 0x000ff00000010000 */
[----:B-----5:R-:W-:Y:S08]  /*d390*/  LDSM.16.M88.4 R48, [R223] ;  /* 0x00000000df30783b */ /* 0x020ff00000000200 */
[----:B------:R-:W1:Y:S08]  /*d3a0*/  LDSM.16.M88.4 R8, [R216] ;  /* 0x00000000d808783b */ /* 0x000e700000000200 */
[----:B------:R-:W4:Y:S08]  /*d3b0*/  LDSM.16.M88.4 R16, [R216+0x800] ;  /* 0x00080000d810783b */ /* 0x000f300000000200 */
[----:B------:R-:W2:Y:S08]  /*d3c0*/  LDSM.16.M88.4 R24, [R216+0x1000] ;  /* 0x00100000d818783b */ /* 0x000eb00000000200 */
        /* <DEDUP_REMOVED lines=12> */
[C---:B--2---:R-:W-:Y:S02]  /*d490*/  LOP3.LUT P4, RZ, R0.reuse, 0x2, RZ, 0xc0, !PT ;  /* 0x0000000200ff7812 */ /* 0x044fe4000788c0ff */
[----:B------:R-:W-:Y:S02]  /*d4a0*/  LOP3.LUT P3, RZ, R0, 0x1, RZ, 0xc0, !PT ;  /* 0x0000000100ff7812 */ /* 0x000fe4000786c0ff */
[----:B------:R-:W-:Y:S05]  /*d4b0*/  SHF.R.S32.HI R0, RZ, 0x1f, R252 ;  /* 0x0000001fff007819 */ /* 0x000fea00000114fc */
[----:B------:R-:W-:Y:S01]  /*d4c0*/  IMAD R0, R0, c[0x0][0x208], RZ ;  /* 0x0000820000007a24 */ /* 0x000fe200078e02ff */
[----:B---3--:R-:W-:Y:S03]  /*d4d0*/  MOV R3, R14 ;  /* 0x0000000e00037202 */ /* 0x008fe60000000f00 */
[----:B------:R-:W-:Y:S02]  /*d4e0*/  IMAD R0, R252, c[0x0][0x20c], R0 ;  /* 0x00008300fc007a24 */ /* 0x000fe400078e0200 */
[----:B------:R-:W-:Y:S03]  /*d4f0*/  IMAD.WIDE.U32 R2, R12, 0x60, R2 ;  /* 0x000000600c027825 */ /* 0x000fe600078e0002 */
[----:B------:R-:W-:Y:S02]  /*d500*/  IADD3 R0, R13, R0, RZ ;  /* 0x000000000d007210 */ /* 0x000fe40007ffe0ff */
[C---:B----4-:R-:W-:Y:S03]  /*d510*/  HMMA.16816.F32.BF16 R12, R48.reuse, R16, RZ ;  /* 0x00000010300c723c */ /* 0x050fe600000418ff */
[----:B------:R-:W-:Y:S05]  /*d520*/  IMAD R0, R0, 0x60, RZ ;  /* 0x0000006000007824 */ /* 0x000fea00078e02ff */
[C---:B------:R-:W-:Y:S01]  /*d530*/  HMMA.16816.F32.BF16 R16, R48.reuse, R18, RZ ;  /* 0x000000123010723c */ /* 0x040fe200000418ff */
[----:B------:R-:W-:Y:S03]  /*d540*/  IADD3 R3, R3, R0, RZ ;  /* 0x0000000003037210 */ /* 0x000fe60007ffe0ff */
[C---:B------:R-:W-:Y:S02]  /*d550*/  SHF.L.U32 R0, R2.reuse, 0x1, RZ ;  /* 0x0000000102007819 */ /* 0x040fe400000006ff */
[----:B------:R-:W-:Y:S02]  /*d560*/  SHF.L.U64.HI R2, R2, 0x1, R3 ;  /* 0x0000000102027819 */ /* 0x000fe40000010203 */
[C---:B------:R-:W-:Y:S01]  /*d570*/  HMMA.16816.F32.BF16 R20, R48.reuse, R24, RZ ;  /* 0x000000183014723c */ /* 0x040fe200000418ff */
[C---:B------:R-:W-:Y:S03]  /*d580*/  IADD3 R132, P2, R0.reuse, c[0x0][0x1f8], RZ ;  /* 0x00007e0000847a10 */ /* 0x040fe60007f5e0ff */
[----:B------:R-:W-:Y:S02]  /*d590*/  IADD3 R28, P1, R0, 0x80, RZ ;  /* 0x00000080001c7810 */ /* 0x000fe40007f3e0ff */
[----:B------:R-:W-:Y:S02]  /*d5a0*/  IADD3.X R133, R2, c[0x0][0x1fc], RZ, P2, !PT ;  /* 0x00007f0002857a10 */ /* 0x000fe400017fe4ff */
[C---:B------:R-:W-:Y:S01]  /*d5b0*/  HMMA.16816.F32.BF16 R24, R48.reuse, R26, RZ ;  /* 0x0000001a3018723c */ /* 0x040fe200000418ff */
[----:B------:R-:W-:Y:S02]  /*d5c0*/  IADD3 R28, P0, R28, c[0x0][0x1f8], RZ ;  /* 0x00007e001c1c7a10 */ /* 0x000fe40007f1e0ff */
[----:B------:R-:W-:Y:S01]  /*d5d0*/  @!PT LDS RZ, [RZ] ;  /* 0x00000000fffff984 */ /* 0x000fe20000000800 */
[----:B------:R-:W-:Y:S01]  /*d5e0*/  @!PT LDS RZ, [RZ] ;  /* 0x00000000fffff984 */ /* 0x000fe20000000800 */
[----:B------:R-:W-:Y:S01]  /*d5f0*/  @!PT LDS RZ, [RZ] ;  /* 0x00000000fffff984 */ /* 0x000fe20000000800 */
[----:B------:R2:W-:Y:S01]  /*d600*/  LDGSTS.E.BYPASS.LTC128B.128 [R251+0x100], [R132.64], !P4 ;  /* 0x0010000084fb7fae */ /* 0x0005e2000e101d48 */
[----:B------:R-:W-:Y:S02]  /*d610*/  IADD3 R38, P2, R0, 0x100, RZ ;  /* 0x0000010000267810 */ /* 0x000fe40007f5e0ff */
[--C-:B------:R-:W-:Y:S02]  /*d620*/  IADD3.X R29, RZ, c[0x0][0x1fc], R2.reuse, P0, P1 ;  /* 0x00007f00ff1d7a10 */ /* 0x100fe400007e2402 */
[----:B------:R-:W-:Y:S03]  /*d630*/  IADD3 R38, P0, R38, c[0x0][0x1f8], RZ ;  /* 0x00007e0026267a10 */ /* 0x000fe60007f1e0ff */
[----:B------:R3:W-:Y:S01]  /*d640*/  LDGSTS.E.BYPASS.LTC128B.128 [R251+0x3100], [R28.64], !P3 ;  /* 0x031000001cfb7fae */ /* 0x0007e2000d901d48 */
[--C-:B------:R-:W-:Y:S02]  /*d650*/  IADD3.X R39, RZ, c[0x0][0x1fc], R2.reuse, P0, P2 ;  /* 0x00007f00ff277a10 */ /* 0x100fe400007e4402 */
[----:B------:R-:W-:Y:S04]  /*d660*/  IADD3 R0, P1, R0, 0x180, RZ ;  /* 0x0000018000007810 */ /* 0x000fe80007f3e0ff */
[----:B------:R-:W-:Y:S01]  /*d670*/  IADD3 R36, P0, R0, c[0x0][0x1f8], RZ ;  /* 0x00007e0000247a10 */ /* 0x000fe20007f1e0ff */
[----:B------:R4:W-:Y:S01]  /*d680*/  LDGSTS.E.BYPASS.LTC128B.128 [R251+0x6100], [R38.64], !P6 ;  /* 0x0610000026fb7fae */ /* 0x0009e2000f101d48 */
[----:B------:R-:W-:Y:S02]  /*d690*/  MOV R0, c[0x0][0x208] ;  /* 0x0000820000007a02 */ /* 0x000fe40000000f00 */
[----:B------:R-:W-:Y:S02]  /*d6a0*/  IADD3.X R37, RZ, c[0x0][0x1fc], R2, P0, P1 ;  /* 0x00007f00ff257a10 */ /* 0x000fe400007e2402 */
[----:B------:R-:W-:Y:S03]  /*d6b0*/  SHF.L.U32 R3, R0, 0x6, RZ ;  /* 0x0000000600037819 */ /* 0x000fe600000006ff */
[----:B------:R4:W-:Y:S01]  /*d6c0*/  LDGSTS.E.BYPASS.LTC128B.128 [R251+0x9100], [R36.64], !P5 ;  /* 0x0910000024fb7fae */ /* 0x0009e2000e901d48 */
[----:B------:R-:W-:Y:S04]  /*d6d0*/  IADD3 R2, P1, R132, R3, RZ ;  /* 0x0000000384027210 */ /* 0x000fe80007f3e0ff */
[----:B--2---:R-:W-:Y:S01]  /*d6e0*/  IADD3 R132, P0, R3, R2, RZ ;  /* 0x0000000203847210 */ /* 0x004fe20007f1e0ff */
[C---:B---3--:R-:W-:Y:S08]  /*d6f0*/  HMMA.16816.F32.BF16 R28, R48.reuse, R32, RZ ;  /* 0x00000020301c723c */ /* 0x048ff000000418ff */
[C---:B------:R-:W-:Y:S08]  /*d700*/  HMMA.16816.F32.BF16 R32, R48.reuse, R34, RZ ;  /* 0x000000223020723c */ /* 0x040ff000000418ff */
[C---:B----4-:R-:W-:Y:S08]  /*d710*/  HMMA.16816.F32.BF16 R36, R48.reuse, R40, RZ ;  /* 0x000000283024723c */ /* 0x050ff000000418ff */
[C---:B------:R-:W-:Y:S08]  /*d720*/  HMMA.16816.F32.BF16 R40, R48.reuse, R42, RZ ;  /* 0x0000002a3028723c */ /* 0x040ff000000418ff */
[C---:B-1----:R-:W-:Y:S07]  /*d730*/  HMMA.16816.F32.BF16 R44, R48.reuse, R136, RZ ;  /* 0x00000088302c723c */ /* 0x042fee00000418ff */
[----:B------:R-:W-:Y:S01]  /*d740*/  MOV R137, 0x6 ;  /* 0x0000000600897802 */ /* 0x000fe20000000f00 */
[----:B------:R-:W-:Y:S04]  /*d750*/  HMMA.16816.F32.BF16 R48, R48, R138, RZ ;  /* 0x0000008a3030723c */ /* 0x000fe800000418ff */
[----:B------:R-:W-:Y:S04]  /*d760*/  SHF.L.U64.HI R0, R0, R137, c[0x0][0x20c] ;  /* 0x0000830000007619 */ /* 0x000fe80000010289 */
[C---:B------:R-:W-:Y:S05]  /*d770*/  HMMA.16816.F32.BF16 R4, R188.reuse, R192, R4 ;  /* 0x000000c0bc04723c */ /* 0x040fea0000041804 */
[----:B------:R-:W-:Y:S03]  /*d780*/  IADD3.X R3, R133, R0, RZ, P1, !PT ;  /* 0x0000000085037210 */ /* 0x000fe60000ffe4ff */
[C---:B------:R-:W-:Y:S02]  /*d790*/  HMMA.16816.F32.BF16 R8, R188.reuse, R194, R8 ;  /* 0x000000c2bc08723c */ /* 0x040fe40000041808 */
[----:B------:R1:W-:Y:S02]  /*d7a0*/  LDGSTS.E.BYPASS.LTC128B.128 [R251+0x1100], [R2.64], !P4 ;  /* 0x0110000002fb7fae */ /* 0x0003e4000e101d48 */
[----:B------:R-:W-:Y:S02]  /*d7b0*/  IADD3.X R133, R0, R3, RZ, P0, !PT ;  /* 0x0000000300857210 */ /* 0x000fe400007fe4ff */
[C---:B------:R-:W-:Y:S02]  /*d7c0*/  ISETP.GT.AND P0, PT, R252.reuse, RZ, PT ;  /* 0x000000fffc00720c */ /* 0x040fe40003f04270 */
[C---:B------:R-:W-:Y:S02]  /*d7d0*/  HMMA.16816.F32.BF16 R12, R188.reuse, R196, R12 ;  /* 0x000000c4bc0c723c */ /* 0x040fe4000004180c */
[----:B------:R1:W-:Y:S02]  /*d7e0*/  LDGSTS.E.BYPASS.LTC128B.128 [R251+0x4100], [R2.64+0x80], !P3 ;  /* 0x0410008002fb7fae */ /* 0x0003e4000d901d48 */
[----:B------:R-:W-:Y:S04]  /*d7f0*/  IADD3 R252, R252, -0x1, RZ ;  /* 0xfffffffffcfc7810 */ /* 0x000fe80007ffe0ff */
[C---:B------:R-:W-:Y:S02]  /*d800*/  HMMA.16816.F32.BF16 R16, R188.reuse, R198, R16 ;  /* 0x000000c6bc10723c */ /* 0x040fe40000041810 */
[----:B------:R1:W-:Y:S06]  /*d810*/  LDGSTS.E.BYPASS.LTC128B.128 [R251+0x7100], [R2.64+0x100], !P6 ;  /* 0x0710010002fb7fae */ /* 0x0003ec000f101d48 */
[C---:B------:R-:W-:Y:S02]  /*d820*/  HMMA.16816.F32.BF16 R20, R188.reuse, R200, R20 ;  /* 0x000000c8bc14723c */ /* 0x040fe40000041814 */
[----:B------:R1:W-:Y:S06]  /*d830*/  LDGSTS.E.BYPASS.LTC128B.128 [R251+0xa100], [R2.64+0x180], !P5 ;  /* 0x0a10018002fb7fae */ /* 0x0003ec000e901d48 */
[C---:B------:R-:W-:Y:S02]  /*d840*/  HMMA.16816.F32.BF16 R24, R188.reuse, R202, R24 ;  /* 0x000000cabc18723c */ /* 0x040fe40000041818 */
[----:B------:R2:W-:Y:S06]  /*d850*/  LDGSTS.E.BYPASS.LTC128B.128 [R251+0x2100], [R132.64], !P4 ;  /* 0x0210000084fb7fae */ /* 0x0005ec000e101d48 */
[C---:B------:R-:W-:Y:S02]  /*d860*/  HMMA.16816.F32.BF16 R28, R188.reuse, R204, R28 ;  /* 0x000000ccbc1c723c */ /* 0x040fe4000004181c */
[----:B------:R2:W-:Y:S06]  /*d870*/  LDGSTS.E.BYPASS.LTC128B.128 [R251+0x5100], [R132.64+0x80], !P3 ;  /* 0x0510008084fb7fae */ /* 0x0005ec000d901d48 */
[C---:B------:R-:W-:Y:S02]  /*d880*/  HMMA.16816.F32.BF16 R32, R188.reuse, R206, R32 ;  /* 0x000000cebc20723c */ /* 0x040fe40000041820 */
[----:B------:R2:W-:Y:S06]  /*d890*/  LDGSTS.E.BYPASS.LTC128B.128 [R251+0x8100], [R132.64+0x100], !P6 ;  /* 0x0810010084fb7fae */ /* 0x0005ec000f101d48 */
[C---:B------:R-:W-:Y:S02]  /*d8a0*/  HMMA.16816.F32.BF16 R36, R188.reuse, R208, R36 ;  /* 0x000000d0bc24723c */ /* 0x040fe40000041824 */
[----:B------:R2:W-:Y:S06]  /*d8b0*/  LDGSTS.E.BYPASS.LTC128B.128 [R251+0xb100], [R132.64+0x180], !P5 ;  /* 0x0b10018084fb7fae */ /* 0x0005ec000e901d48 */
[C---:B------:R-:W-:Y:S02]  /*d8c0*/  HMMA.16816.F32.BF16 R40, R188.reuse, R210, R40 ;  /* 0x000000d2bc28723c */ /* 0x040fe40000041828 */
[----:B------:R-:W-:Y:S06]  /*d8d0*/  LDSM.16.M88.4 R136, [R226] ;  /* 0x00000000e288783b */ /* 0x000fec0000000200 */
[C---:B------:R-:W-:Y:S02]  /*d8e0*/  HMMA.16816.F32.BF16 R44, R188.reuse, R212, R44 ;  /* 0x000000d4bc2c723c */ /* 0x040fe4000004182c */
[----:B------:R-:W3:Y:S06]  /*d8f0*/  LDSM.16.M88.4 R192, [R222] ;  /* 0x00000000dec0783b */ /* 0x000eec0000000200 */
[----:B------:R-:W-:Y:S02]  /*d900*/  HMMA.16816.F32.BF16 R48, R188, R214, R48 ;  /* 0x000000d6bc30723c */ /* 0x000fe40000041830 */
[----:B------:R-:W4:Y:S08]  /*d910*/  LDSM.16.M88.4 R196, [R222+0x800] ;  /* 0x00080000dec4783b */ /* 0x000f300000000200 */
[----:B------:R-:W1:Y:S08]  /*d920*/  LDSM.16.M88.4 R200, [R222+0x1000] ;  /* 0x00100000dec8783b */ /* 0x000e700000000200 */
[----:B------:R-:W0:Y:S08]  /*d930*/  LDGDEPBAR ;  /* 0x00000000000079af */ /* 0x000e300000000000 */
[----:B------:R-:W1:Y:S01]  /*d940*/  LDSM.16.M88.4 R204, [R222+0x1800] ;  /* 0x00180000decc783b */ /* 0x000e620000000200 */
[C---:B---3--:R-:W-:Y:S07]  /*d950*/  HMMA.16816.F32.BF16 R4, R136.reuse, R192, R4 ;  /* 0x000000c08804723c */ /* 0x048fee0000041804 */
[----:B------:R-:W3:Y:S01]  /*d960*/  LDSM.16.M88.4 R188, [R222+0x2000] ;  /* 0x00200000debc783b */ /* 0x000ee20000000200 */
[C---:B------:R-:W-:Y:S07]  /*d970*/  HMMA.16816.F32.BF16 R8, R136.reuse, R194, R8 ;  /* 0x000000c28808723c */ /* 0x040fee0000041808 */
[----:B------:R-:W2:Y:S01]  /*d980*/  LDSM.16.M88.4 R208, [R222+0x2800] ;  /* 0x00280000ded0783b */ /* 0x000ea20000000200 */
[C---:B----4-:R-:W-:Y:S07]  /*d990*/  HMMA.16816.F32.BF16 R12, R136.reuse, R196, R12 ;  /* 0x000000c4880c723c */ /* 0x050fee000004180c */
[----:B------:R-:W-:Y:S01]  /*d9a0*/  LDSM.16.M88.4 R192, [R219] ;  /* 0x00000000dbc0783b */ /* 0x000fe20000000200 */
[C---:B------:R-:W-:Y:S07]  /*d9b0*/  HMMA.16816.F32.BF16 R16, R136.reuse, R198, R16 ;  /* 0x000000c68810723c */ /* 0x040fee0000041810 */
[----:B------:R-:W-:Y:S01]  /*d9c0*/  LDSM.16.M88.4 R196, [R219+0x800] ;  /* 0x00080000dbc4783b */ /* 0x000fe20000000200 */
[C---:B-1----:R-:W-:Y:S08]  /*d9d0*/  HMMA.16816.F32.BF16 R20, R136.reuse, R200, R20 ;  /* 0x000000c88814723c */ /* 0x042ff00000041814 */
        /* <DEDUP_REMOVED lines=8> */
[C---:B--2---:R-:W-:Y:S08]  /*da60*/  HMMA.16816.F32.BF16 R44, R136.reuse, R208, R44 ;  /* 0x000000d0882c723c */ /* 0x044ff0000004182c */
        /* <DEDUP_REMOVED lines=154> */
[----:B------:R-:W-:Y:S01]  /*e410*/  LDSM.16.M88.4 R208, [R216+0xa000] ;  /* 0x00a00000d8d0783b */ /* 0x000fe20000000200 */
        /* <DEDUP_REMOVED lines=26> */
[C---:B------:R-:W-:Y:S01]  /*e5c0*/  HMMA.16816.F32.BF16 R24, R196.reuse, R210, R24 ;  /* 0x000000d2c418723c */ /* 0x040fe20000041818 */
[----:B------:R-:W4:Y:S07]  /*e5d0*/  LDSM.16.M88.4 R208, [R232] ;  /* 0x00000000e8d0783b */ /* 0x000f2e0000000200 */
[C---:B--2---:R-:W-:Y:S08]  /*e5e0*/  HMMA.16816.F32.BF16 R28, R196.reuse, R136, R28 ;  /* 0x00000088c41c723c */ /* 0x044ff0000004181c */
[C---:B------:R-:W-:Y:S01]  /*e5f0*/  HMMA.16816.F32.BF16 R32, R196.reuse, R138, R32 ;  /* 0x0000008ac420723c */ /* 0x040fe20000041820 */
[----:B------:R-:W2:Y:S07]  /*e600*/  LDSM.16.M88.4 R136, [R231] ;  /* 0x00000000e788783b */ /* 0x000eae0000000200 */
[C---:B-1----:R-:W-:Y:S08]  /*e610*/  HMMA.16816.F32.BF16 R36, R196.reuse, R188, R36 ;  /* 0x000000bcc424723c */ /* 0x042ff00000041824 */
[C---:B------:R-:W-:Y:S01]  /*e620*/  HMMA.16816.F32.BF16 R40, R196.reuse, R190, R40 ;  /* 0x000000bec428723c */ /* 0x040fe20000041828 */
[----:B------:R-:W1:Y:S07]  /*e630*/  LDSM.16.M88.4 R188, [R230] ;  /* 0x00000000e6bc783b */ /* 0x000e6e0000000200 */
[C---:B---3--:R-:W-:Y:S08]  /*e640*/  HMMA.16816.F32.BF16 R44, R196.reuse, R192, R44 ;  /* 0x000000c0c42c723c */ /* 0x048ff0000004182c */
[----:B------:R-:W-:Y:S01]  /*e650*/  HMMA.16816.F32.BF16 R48, R196, R194, R48 ;  /* 0x000000c2c430723c */ /* 0x000fe20000041830 */
[----:B------:R-:W3:Y:S07]  /*e660*/  LDSM.16.M88.4 R192, [R229] ;  /* 0x00000000e5c0783b */ /* 0x000eee0000000200 */
[C---:B----4-:R-:W-:Y:S01]  /*e670*/  HMMA.16816.F32.BF16 R4, R200.reuse, R204, R4 ;  /* 0x000000ccc804723c */ /* 0x050fe20000041804 */
[----:B------:R-:W4:Y:S07]  /*e680*/  LDSM.16.M88.4 R196, [R228] ;  /* 0x00000000e4c4783b */ /* 0x000f2e0000000200 */
[C---:B------:R-:W-:Y:S01]  /*e690*/  HMMA.16816.F32.BF16 R8, R200.reuse, R206, R8 ;  /* 0x000000cec808723c */ /* 0x040fe20000041808 */
[----:B------:R-:W-:Y:S07]  /*e6a0*/  LDSM.16.M88.4 R204, [R226+0xc000] ;  /* 0x00c00000e2cc783b */ /* 0x000fee0000000200 */
[C---:B------:R-:W-:Y:S08]  /*e6b0*/  HMMA.16816.F32.BF16 R12, R200.reuse, R208, R12 ;  /* 0x000000d0c80c723c */ /* 0x040ff0000004180c */
[C---:B------:R-:W-:Y:S01]  /*e6c0*/  HMMA.16816.F32.BF16 R16, R200.reuse, R210, R16 ;  /* 0x000000d2c810723c */ /* 0x040fe20000041810 */
[----:B------:R-:W4:Y:S07]  /*e6d0*/  LDSM.16.M88.4 R208, [R222+0x9000] ;  /* 0x00900000ded0783b */ /* 0x000f2e0000000200 */
        /* <DEDUP_REMOVED lines=9> */
[C---:B----4-:R-:W-:Y:S08]  /*e770*/  HMMA.16816.F32.BF16 R44, R200.reuse, R196, R44 ;  /* 0x000000c4c82c723c */ /* 0x050ff0000004182c */
[----:B------:R-:W-:Y:S01]  /*e780*/  HMMA.16816.F32.BF16 R48, R200, R198, R48 ;  /* 0x000000c6c830723c */ /* 0x000fe20000041830 */
[----:B------:R-:W4:Y:S07]  /*e790*/  LDSM.16.M88.4 R196, [R222+0xb000] ;  /* 0x00b00000dec4783b */ /* 0x000f2e0000000200 */
[C---:B------:R-:W-:Y:S01]  /*e7a0*/  HMMA.16816.F32.BF16 R4, R204.reuse, R208, R4 ;  /* 0x000000d0cc04723c */ /* 0x040fe20000041804 */
[----:B------:R-:W-:Y:S07]  /*e7b0*/  LDSM.16.M88.4 R200, [R225+0xc000] ;  /* 0x00c00000e1c8783b */ /* 0x000fee0000000200 */
[C---:B------:R-:W-:Y:S01]  /*e7c0*/  HMMA.16816.F32.BF16 R8, R204.reuse, R210, R8 ;  /* 0x000000d2cc08723c */ /* 0x040fe20000041808 */
[----:B------:R-:W-:Y:S07]  /*e7d0*/  LDSM.16.M88.4 R208, [R219+0x9000] ;  /* 0x00900000dbd0783b */ /* 0x000fee0000000200 */
[C---:B--2---:R-:W-:Y:S08]  /*e7e0*/  HMMA.16816.F32.BF16 R12, R204.reuse, R136, R12 ;  /* 0x00000088cc0c723c */ /* 0x044ff0000004180c */
[C---:B------:R-:W-:Y:S01]  /*e7f0*/  HMMA.16816.F32.BF16 R16, R204.reuse, R138, R16 ;  /* 0x0000008acc10723c */ /* 0x040fe20000041810 */
[----:B------:R-:W2:Y:S07]  /*e800*/  LDSM.16.M88.4 R136, [R222+0xb800] ;  /* 0x00b80000de88783b */ /* 0x000eae0000000200 */
[C---:B-1----:R-:W-:Y:S08]  /*e810*/  HMMA.16816.F32.BF16 R20, R204.reuse, R188, R20 ;  /* 0x000000bccc14723c */ /* 0x042ff00000041814 */
[C---:B------:R-:W-:Y:S08]  /*e820*/  HMMA.16816.F32.BF16 R24, R204.reuse, R190, R24 ;  /* 0x000000becc18723c */ /* 0x040ff00000041818 */
[C---:B---3--:R-:W-:Y:S08]  /*e830*/  HMMA.16816.F32.BF16 R28, R204.reuse, R192, R28 ;  /* 0x000000c0cc1c723c */ /* 0x048ff0000004181c */
[C---:B------:R-:W-:Y:S08]  /*e840*/  HMMA.16816.F32.BF16 R32, R204.reuse, R194, R32 ;  /* 0x000000c2cc20723c */ /* 0x040ff00000041820 */
[C---:B----4-:R-:W-:Y:S08]  /*e850*/  HMMA.16816.F32.BF16 R36, R204.reuse, R196, R36 ;  /* 0x000000c4cc24723c */ /* 0x050ff00000041824 */
[C---:B------:R-:W-:Y:S08]  /*e860*/  HMMA.16816.F32.BF16 R40, R204.reuse, R198, R40 ;  /* 0x000000c6cc28723c */ /* 0x040ff00000041828 */
[C---:B--2---:R-:W-:Y:S08]  /*e870*/  HMMA.16816.F32.BF16 R44, R204.reuse, R136, R44 ;  /* 0x00000088cc2c723c */ /* 0x044ff0000004182c */
[----:B------:R-:W-:Y:S01]  /*e880*/  HMMA.16816.F32.BF16 R48, R204, R138, R48 ;  /* 0x0000008acc30723c */ /* 0x000fe20000041830 */
[----:B------:R-:W1:Y:S07]  /*e890*/  LDSM.16.M88.4 R136, [R219+0x9800] ;  /* 0x00980000db88783b */ /* 0x000e6e0000000200 */
[C---:B------:R-:W-:Y:S08]  /*e8a0*/  HMMA.16816.F32.BF16 R4, R200.reuse, R208, R4 ;  /* 0x000000d0c804723c */ /* 0x040ff00000041804 */
[C---:B------:R-:W-:Y:S11]  /*e8b0*/  HMMA.16816.F32.BF16 R8, R200.reuse, R210, R8 ;  /* 0x000000d2c808723c */ /* 0x040ff60000041808 */
[----:B------:R-:W-:Y:S05]  /*e8c0*/  @!UPT UIADD3 URZ, URZ, URZ, URZ ;  /* 0x0000003f3f3ff290 */ /* 0x000fea000fffe03f */
[----:B------:R-:W-:Y:S02]  /*e8d0*/  FMUL.FTZ R4, R4, c[0x0][0x320] ;  /* 0x0000c80004047a20 */ /* 0x000fe40000410000 */
[----:B------:R-:W-:Y:S02]  /*e8e0*/  FMUL.FTZ R5, R5, c[0x0][0x320] ;  /* 0x0000c80005057a20 */ /* 0x000fe40000410000 */
[----:B------:R-:W-:Y:S01]  /*e8f0*/  FMUL.FTZ R6, R6, c[0x0][0x320] ;  /* 0x0000c80006067a20 */ /* 0x000fe20000410000 */
[----:B------:R-:W2:Y:S01]  /*e900*/  MUFU.TANH R189, R4 ;  /* 0x0000000400bd7308 */ /* 0x000ea20000002400 */
[----:B------:R-:W-:Y:S02]  /*e910*/  FMUL.FTZ R7, R7, c[0x0][0x320] ;  /* 0x0000c80007077a20 */ /* 0x000fe40000410000 */
[----:B------:R-:W-:Y:S01]  /*e920*/  FMUL.FTZ R8, R8, c[0x0][0x320] ;  /* 0x0000c80008087a20 */ /* 0x000fe20000410000 */
[C---:B-1----:R-:W-:Y:S03]  /*e930*/  HMMA.16816.F32.BF16 R12, R200.reuse, R136, R12 ;  /* 0x00000088c80c723c */ /* 0x042fe6000004180c */
[----:B------:R-:W-:Y:S02]  /*e940*/  FMUL.FTZ R9, R9, c[0x0][0x320] ;  /* 0x0000c80009097a20 */ /* 0x000fe40000410000 */
[----:B------:R-:W-:Y:S01]  /*e950*/  FMUL.FTZ R10, R10, c[0x0][0x320] ;  /* 0x0000c8000a0a7a20 */ /* 0x000fe20000410000 */
[----:B------:R-:W1:Y:S01]  /*e960*/  MUFU.TANH R191, R5 ;  /* 0x0000000500bf7308 */ /* 0x000e620000002400 */
[----:B------:R-:W-:Y:S01]  /*e970*/  FMUL.FTZ R11, R11, c[0x0][0x320] ;  /* 0x0000c8000b0b7a20 */ /* 0x000fe20000410000 */
[C---:B------:R-:W-:Y:S08]  /*e980*/  HMMA.16816.F32.BF16 R16, R200.reuse, R138, R16 ;  /* 0x0000008ac810723c */ /* 0x040ff00000041810 */
[----:B------:R-:W3:Y:S01]  /*e990*/  MUFU.TANH R194, R6 ;  /* 0x0000000600c27308 */ /* 0x000ee20000002400 */
[----:B--2---:R-:W-:Y:S07]  /*e9a0*/  FMNMX.FTZ R0, R189, R134, !PT ;  /* 0x00000086bd007209 */ /* 0x004fee0007810000 */
[----:B------:R-:W-:Y:S02]  /*e9b0*/  FMUL.FTZ R12, R12, c[0x0][0x320] ;  /* 0x0000c8000c0c7a20 */ /* 0x000fe40000410000 */
[----:B------:R2:W4:Y:S01]  /*e9c0*/  MUFU.TANH R195, R7 ;  /* 0x0000000700c37308 */ /* 0x0005220000002400 */
[----:B------:R-:W-:Y:S02]  /*e9d0*/  FMUL.FTZ R13, R13, c[0x0][0x320] ;  /* 0x0000c8000d0d7a20 */ /* 0x000fe40000410000 */
[----:B------:R-:W-:Y:S01]  /*e9e0*/  FMUL.FTZ R14, R14, c[0x0][0x320] ;  /* 0x0000c8000e0e7a20 */ /* 0x000fe20000410000 */
[----:B-1----:R-:W-:Y:S01]  /*e9f0*/  FMNMX.FTZ R0, R191, R0, !PT ;  /* 0x00000000bf007209 */ /* 0x002fe20007810000 */
[----:B------:R-:W-:Y:S02]  /*ea00*/  FMUL.FTZ R15, R15, c[0x0][0x320] ;  /* 0x0000c8000f0f7a20 */ /* 0x000fe40000410000 */
[----:B------:R-:W-:Y:S02]  /*ea10*/  FMUL.FTZ R16, R16, c[0x0][0x320] ;  /* 0x0000c80010107a20 */ /* 0x000fe40000410000 */
[----:B------:R-:W-:Y:S01]  /*ea20*/  FMUL.FTZ R17, R17, c[0x0][0x320] ;  /* 0x0000c80011117a20 */ /* 0x000fe20000410000 */
[----:B------:R-:W1:Y:S01]  /*ea30*/  MUFU.TANH R190, R8 ;  /* 0x0000000800be7308 */ /* 0x000e620000002400 */
[----:B------:R-:W-:Y:S02]  /*ea40*/  FMUL.FTZ R18, R18, c[0x0][0x320] ;  /* 0x0000c80012127a20 */ /* 0x000fe40000410000 */
[----:B------:R-:W-:Y:S01]  /*ea50*/  FMUL.FTZ R19, R19, c[0x0][0x320] ;  /* 0x0000c80013137a20 */ /* 0x000fe20000410000 */
[----:B---3--:R-:W-:Y:S06]  /*ea60*/  FMNMX.FTZ R2, R194, R135, !PT ;  /* 0x00000087c2027209 */ /* 0x008fec0007810000 */
[----:B------:R-:W3:Y:S01]  /*ea70*/  MUFU.TANH R188, R9 ;  /* 0x0000000900bc7308 */ /* 0x000ee20000002400 */
[----:B--2---:R-:W2:Y:S01]  /*ea80*/  LDSM.16.M88.4 R4, [R219+0xa000] ;  /* 0x00a00000db04783b */ /* 0x004ea20000000200 */
[----:B----4-:R-:W-:Y:S08]  /*ea90*/  FMNMX.FTZ R2, R195, R2, !PT ;  /* 0x00000002c3027209 */ /* 0x010ff00007810000 */
[----:B------:R-:W4:Y:S01]  /*eaa0*/  MUFU.TANH R192, R10 ;  /* 0x0000000a00c07308 */ /* 0x000f220000002400 */
[----:B-1----:R-:W-:Y:S09]  /*eab0*/  FMNMX.FTZ R0, R190, R0, !PT ;  /* 0x00000000be007209 */ /* 0x002ff20007810000 */
[----:B------:R1:W1:Y:S01]  /*eac0*/  MUFU.TANH R193, R11 ;  /* 0x0000000b00c17308 */ /* 0x0002620000002400 */
[----:B---3--:R-:W-:Y:S09]  /*ead0*/  FMNMX.FTZ R0, R188, R0, !PT ;  /* 0x00000000bc007209 */ /* 0x008ff20007810000 */
[----:B------:R-:W-:Y:S01]  /*eae0*/  MUFU.TANH R197, R13 ;  /* 0x0000000d00c57308 */ /* 0x000fe20000002400 */
[----:B----4-:R-:W-:Y:S09]  /*eaf0*/  FMNMX.FTZ R2, R192, R2, !PT ;  /* 0x00000002c0027209 */ /* 0x010ff20007810000 */
[----:B------:R-:W3:Y:S01]  /*eb00*/  MUFU.TANH R196, R12 ;  /* 0x0000000c00c47308 */ /* 0x000ee20000002400 */
[C---:B--2---:R-:W-:Y:S01]  /*eb10*/  HMMA.16816.F32.BF16 R20, R200.reuse, R4, R20 ;  /* 0x00000004c814723c */ /* 0x044fe20000041814 */
[----:B-1----:R-:W1:Y:S02]  /*eb20*/  LDSM.16.M88.4 R8, [R219+0xa800] ;  /* 0x00a80000db08783b */ /* 0x002e640000000200 */
[----:B------:R-:W-:Y:S06]  /*eb30*/  FMNMX.FTZ R2, R193, R2, !PT ;  /* 0x00000002c1027209 */ /* 0x000fec0007810000 */
[----:B------:R-:W2:Y:S01]  /*eb40*/  MUFU.TANH R198, R14 ;  /* 0x0000000e00c67308 */ /* 0x000ea20000002400 */
[C---:B------:R-:W-:Y:S01]  /*eb50*/  HMMA.16816.F32.BF16 R24, R200.reuse, R6, R24 ;  /* 0x00000006c818723c */ /* 0x040fe20000041818 */
[----:B------:R-:W4:Y:S08]  /*eb60*/  LDSM.16.M88.4 R4, [R219+0xb000] ;  /* 0x00b00000db04783b */ /* 0x000f300000000200 */
[----:B------:R-:W1:Y:S03]  /*eb70*/  MUFU.TANH R204, R16 ;  /* 0x0000001000cc7308 */ /* 0x000e660000002400 */
[----:B---3--:R-:W-:Y:S02]  /*eb80*/  FMNMX.FTZ R0, R196, R0, !PT ;  /* 0x00000000c4007209 */ /* 0x008fe40007810000 */
[----:B------:R-:W-:Y:S02]  /*eb90*/  FMUL.FTZ R22, R22, c[0x0][0x320] ;  /* 0x0000c80016167a20 */ /* 0x000fe40000410000 */
[----:B------:R-:W-:Y:S01]  /*eba0*/  FMNMX.FTZ R0, R197, R0, !PT ;  /* 0x00000000c5007209 */ /* 0x000fe20007810000 */
[----:B------:R-:W-:Y:S02]  /*ebb0*/  FMUL.FTZ R23, R23, c[0x0][0x320] ;  /* 0x0000c80017177a20 */ /* 0x000fe40000410000 */
        /* <DEDUP_REMOVED lines=9> */
[----:B-1----:R-:W-:Y:S01]  /*ec50*/  FMNMX.FTZ R0, R204, R0, !PT ;  /* 0x00000000cc007209 */ /* 0x002fe20007810000 */
[C---:B------:R-:W-:Y:S07]  /*ec60*/  HMMA.16816.F32.BF16 R28, R200.reuse, R8, R28 ;  /* 0x00000008c81c723c */ /* 0x040fee000004181c */
[----:B------:R-:W-:Y:S01]  /*ec70*/  MUFU.TANH R215, R23 ;  /* 0x0000001700d77308 */ /* 0x000fe20000002400 */
[C---:B------:R-:W-:Y:S01]  /*ec80*/  HMMA.16816.F32.BF16 R32, R200.reuse, R10, R32 ;  /* 0x0000000ac820723c */ /* 0x040fe20000041820 */
[----:B------:R-:W1:Y:S01]  /*ec90*/  LDSM.16.M88.4 R8, [R219+0xb800] ;  /* 0x00b80000db08783b */ /* 0x000e620000000200 */
[----:B------:R-:W-:Y:S04]  /*eca0*/  DEPBAR.LE SB0, 0x0 ;  /* 0x000080000000791a */ /* 0x000fe80000000000 */
[----:B---3--:R-:W-:Y:S02]  /*ecb0*/  FMNMX.FTZ R2, R199, R2, !PT ;  /* 0x00000002c7027209 */ /* 0x008fe40007810000 */
[C---:B----4-:R-:W-:Y:S01]  /*ecc0*/  HMMA.16816.F32.BF16 R36, R200.reuse, R4, R36 ;  /* 0x00000004c824723c */ /* 0x050fe20000041824 */
[----:B------:R-:W2:Y:S01]  /*ecd0*/  LDL R5, [R1+0x30] ;  /* 0x0000300001057983 */ /* 0x000ea20000100800 */
[----:B------:R-:W3:Y:S03]  /*ece0*/  MUFU.TANH R205, R17 ;  /* 0x0000001100cd7308 */ /* 0x000ee60000002400 */
[----:B------:R-:W-:Y:S03]  /*ecf0*/  BAR.SYNC.DEFER_BLOCKING 0x0 ;  /* 0x0000000000007b1d */ /* 0x000fe60000010000 */
[C---:B------:R-:W-:Y:S04]  /*ed00*/  HMMA.16816.F32.BF16 R40, R200.reuse, R6, R40 ;  /* 0x00000006c828723c */ /* 0x040fe80000041828 */
[----:B------:R-:W-:Y:S02]  /*ed10*/  FMUL.FTZ R28, R28, c[0x0][0x320] ;  /* 0x0000c8001c1c7a20 */ /* 0x000fe40000410000 */
[----:B------:R-:W-:Y:S02]  /*ed20*/  FMUL.FTZ R29, R29, c[0x0][0x320] ;  /* 0x0000c8001d1d7a20 */ /* 0x000fe40000410000 */
[----:B------:R-:W-:Y:S04]  /*ed30*/  FMUL.FTZ R30, R30, c[0x0][0x320] ;  /* 0x0000c8001e1e7a20 */ /* 0x000fe80000410000 */
[----:B------:R-:W-:Y:S02]  /*ed40*/  FMUL.FTZ R31, R31, c[0x0][0x320] ;  /* 0x0000c8001f1f7a20 */ /* 0x000fe40000410000 */
[----:B------:R-:W-:Y:S02]  /*ed50*/  FMUL.FTZ R32, R32, c[0x0][0x320] ;  /* 0x0000c80020207a20 */ /* 0x000fe40000410000 */
[----:B------:R-:W-:Y:S02]  /*ed60*/  FMUL.FTZ R38, R38, c[0x0][0x320] ;  /* 0x0000c80026267a20 */ /* 0x000fe40000410000 */
[----:B------:R-:W-:Y:S01]  /*ed70*/  FMUL.FTZ R39, R39, c[0x0][0x320] ;  /* 0x0000c80027277a20 */ /* 0x000fe20000410000 */
[----:B---3--:R-:W-:Y:S01]  /*ed80*/  FMNMX.FTZ R0, R205, R0, !PT ;  /* 0x00000000cd007209 */ /* 0x008fe20007810000 */
[----:B------:R-:W-:Y:S01]  /*ed90*/  FMUL.FTZ R34, R34, c[0x0][0x320] ;  /* 0x0000c80022227a20 */ /* 0x000fe20000410000 */
[----:B------:R-:W3:Y:S01]  /*eda0*/  MUFU.TANH R138, R28 ;  /* 0x0000001c008a7308 */ /* 0x000ee20000002400 */
[----:B------:R-:W-:Y:S02]  /*edb0*/  FMUL.FTZ R36, R36, c[0x0][0x320] ;  /* 0x0000c80024247a20 */ /* 0x000fe40000410000 */
[----:B------:R-:W-:Y:S01]  /*edc0*/  FMUL.FTZ R37, R37, c[0x0][0x320] ;  /* 0x0000c80025257a20 */ /* 0x000fe20000410000 */
[C---:B-1----:R-:W-:Y:S03]  /*edd0*/  HMMA.16816.F32.BF16 R44, R200.reuse, R8, R44 ;  /* 0x00000008c82c723c */ /* 0x042fe6000004182c */
[----:B------:R-:W-:Y:S02]  /*ede0*/  FMUL.FTZ R40, R40, c[0x0][0x320] ;  /* 0x0000c80028287a20 */ /* 0x000fe40000410000 */
[----:B------:R-:W-:Y:S01]  /*edf0*/  FMUL.FTZ R43, R43, c[0x0][0x320] ;  /* 0x0000c8002b2b7a20 */ /* 0x000fe20000410000 */
[----:B------:R-:W-:Y:S01]  /*ee00*/  MUFU.TANH R132, R29 ;  /* 0x0000001d00847308 */ /* 0x000fe20000002400 */
[----:B------:R-:W-:Y:S01]  /*ee10*/  FMUL.FTZ R35, R35, c[0x0][0x320] ;  /* 0x0000c80023237a20 */ /* 0x000fe20000410000 */
[----:B------:R-:W-:Y:S01]  /*ee20*/  HMMA.16816.F32.BF16 R48, R200, R10, R48 ;  /* 0x0000000ac830723c */ /* 0x000fe20000041830 */
[----:B------:R-:W4:Y:S03]  /*ee30*/  LDL.64 R10, [R1+0x20] ;  /* 0x00002000010a7983 */ /* 0x000f260000100a00 */
[----:B------:R-:W-:Y:S02]  /*ee40*/  FMUL.FTZ R33, R33, c[0x0][0x320] ;  /* 0x0000c80021217a20 */ /* 0x000fe40000410000 */
[----:B------:R-:W-:Y:S02]  /*ee50*/  FMUL.FTZ R42, R42, c[0x0][0x320] ;  /* 0x0000c8002a2a7a20 */ /* 0x000fe40000410000 */
[----:B------:R-:W1:Y:S01]  /*ee60*/  MUFU.TANH R206, R18 ;  /* 0x0000001200ce7308 */ /* 0x000e620000002400 */
[----:B------:R-:W-:Y:S03]  /*ee70*/  FMUL.FTZ R41, R41, c[0x0][0x320] ;  /* 0x0000c80029297a20 */ /* 0x000fe60000410000 */
[----:B---3--:R-:W-:Y:S01]  /*ee80*/  MOV R202, R138 ;  /* 0x0000008a00ca7202 */ /* 0x008fe20000000f00 */
[----:B------:R-:W-:Y:S04]  /*ee90*/  @P0 IMAD.WIDE.U32 R6, R252, c[0x0][0x1e0], RZ ;  /* 0x00007800fc060a25 */ /* 0x000fe800078e00ff */
[----:B------:R-:W-:Y:S01]  /*eea0*/  FMUL.FTZ R44, R44, c[0x0][0x320] ;  /* 0x0000c8002c2c7a20 */ /* 0x000fe20000410000 */
[----:B------:R-:W3:Y:S01]  /*eeb0*/  MUFU.TANH R208, R20 ;  /* 0x0000001400d07308 */ /* 0x000ee20000002400 */
[----:B------:R-:W-:Y:S02]  /*eec0*/  FMUL.FTZ R45, R45, c[0x0][0x320] ;  /* 0x0000c8002d2d7a20 */ /* 0x000fe40000410000 */
[----:B------:R-:W-:Y:S02]  /*eed0*/  FMUL.FTZ R46, R46, c[0x0][0x320] ;  /* 0x0000c8002e2e7a20 */ /* 0x000fe40000410000 */
[----:B------:R-:W-:Y:S02]  /*eee0*/  FMUL.FTZ R47, R47, c[0x0][0x320] ;  /* 0x0000c8002f2f7a20 */ /* 0x000fe40000410000 */
[----:B------:R-:W-:Y:S02]  /*eef0*/  FMUL.FTZ R50, R50, c[0x0][0x320] ;  /* 0x0000c80032327a20 */ /* 0x000fe40000410000 */
[----:B------:R-:W-:Y:S01]  /*ef00*/  FMUL.FTZ R49, R49, c[0x0][0x320] ;  /* 0x0000c80031317a20 */ /* 0x000fe20000410000 */
[----:B------:R-:W3:Y:S01]  /*ef10*/  MUFU.TANH R209, R21 ;  /* 0x0000001500d17308 */ /* 0x000ee20000002400 */
[----:B------:R-:W-:Y:S01]  /*ef20*/  FMUL.FTZ R48, R48, c[0x0][0x320] ;  /* 0x0000c80030307a20 */ /* 0x000fe20000410000 */
[----:B-1----:R-:W-:Y:S08]  /*ef30*/  FMNMX.FTZ R2, R206, R2, !PT ;  /* 0x00000002ce027209 */ /* 0x002ff00007810000 */
[----:B------:R-:W1:Y:S01]  /*ef40*/  MUFU.TANH R207, R19 ;  /* 0x0000001300cf7308 */ /* 0x000e620000002400 */
[----:B---3--:R-:W-:Y:S09]  /*ef50*/  FMNMX.FTZ R0, R208, R0, !PT ;  /* 0x00000000d0007209 */ /* 0x008ff20007810000 */
[----:B------:R-:W3:Y:S01]  /*ef60*/  MUFU.TANH R213, R24 ;  /* 0x0000001800d57308 */ /* 0x000ee20000002400 */
[----:B------:R-:W-:Y:S09]  /*ef70*/  FMNMX.FTZ R0, R209, R0, !PT ;  /* 0x00000000d1007209 */ /* 0x000ff20007810000 */
[----:B------:R-:W3:Y:S01]  /*ef80*/  MUFU.TANH R136, R33 ;  /* 0x0000002100887308 */ /* 0x000ee20000002400 */
[----:B-1----:R-:W-:Y:S04]  /*ef90*/  FMNMX.FTZ R2, R207, R2, !PT ;  /* 0x00000002cf027209 */ /* 0x002fe80007810000 */
[----:B------:R-:W-:Y:S05]  /*efa0*/  FMNMX.FTZ R2, R214, R2, !PT ;  /* 0x00000002d6027209 */ /* 0x000fea0007810000 */
[----:B------:R-:W1:Y:S01]  /*efb0*/  MUFU.TANH R12, R26 ;  /* 0x0000001a000c7308 */ /* 0x000e620000002400 */
[----:B------:R-:W-:Y:S02]  /*efc0*/  FMNMX.FTZ R2, R215, R2, !PT ;  /* 0x00000002d7027209 */ /* 0x000fe40007810000 */
[----:B---3--:R-:W-:Y:S07]  /*efd0*/  FMNMX.FTZ R0, R213, R0, !PT ;  /* 0x00000000d5007209 */ /* 0x008fee0007810000 */
[----:B------:R-:W3:Y:S01]  /*efe0*/  MUFU.TANH R212, R25 ;  /* 0x0000001900d47308 */ /* 0x000ee20000002400 */
[----:B------:R-:W-:Y:S02]  /*eff0*/  MOV R201, R136 ;  /* 0x0000008800c97202 */ /* 0x000fe40000000f00 */
[----:B------:R-:W-:Y:S07]  /*f000*/  MOV R33, R132 ;  /* 0x0000008400217202 */ /* 0x000fee0000000f00 */
[----:B------:R-:W3:Y:S01]  /*f010*/  MUFU.TANH R210, R27 ;  /* 0x0000001b00d27308 */ /* 0x000ee20000002400 */
[----:B-1----:R-:W-:Y:S04]  /*f020*/  MOV R203, R12 ;  /* 0x0000000c00cb7202 */ /* 0x002fe80000000f00 */
[----:B------:R-:W-:Y:S05]  /*f030*/  FMNMX.FTZ R2, R203, R2, !PT ;  /* 0x00000002cb027209 */ /* 0x000fea0007810000 */
[----:B------:R-:W1:Y:S01]  /*f040*/  MUFU.TANH R137, R32 ;  /* 0x0000002000897308 */ /* 0x000e620000002400 */
[----:B---3--:R-:W-:Y:S04]  /*f050*/  FMNMX.FTZ R0, R212, R0, !PT ;  /* 0x00000000d4007209 */ /* 0x008fe80007810000 */
[----:B------:R-:W-:Y:S05]  /*f060*/  FMNMX.FTZ R0, R202, R0, !PT ;  /* 0x00000000ca007209 */ /* 0x000fea0007810000 */
[----:B------:R1:W-:Y:S01]  /*f070*/  MUFU.TANH R17, R35 ;  /* 0x0000002300117308 */ /* 0x0003e20000002400 */
[----:B------:R-:W-:Y:S02]  /*f080*/  FMNMX.FTZ R0, R33, R0, !PT ;  /* 0x0000000021007209 */ /* 0x000fe40007810000 */
[----:B------:R-:W-:Y:S07]  /*f090*/  FMNMX.FTZ R2, R210, R2, !PT ;  /* 0x00000002d2027209 */ /* 0x000fee0007810000 */
[----:B------:R-:W3:Y:S10]  /*f0a0*/  MUFU.TANH R18, R30 ;  /* 0x0000001e00127308 */ /* 0x000ef40000002400 */
[----:B------:R-:W3:Y:S01]  /*f0b0*/  MUFU.TANH R211, R31 ;  /* 0x0000001f00d37308 */ /* 0x000ee20000002400 */
[----:B-1----:R-:W-:Y:S04]  /*f0c0*/  MOV R35, R137 ;  /* 0x0000008900237202 */ /* 0x002fe80000000f00 */
[----:B------:R-:W-:Y:S05]  /*f0d0*/  FMNMX.FTZ R0, R35, R0, !PT ;  /* 0x0000000023007209 */ /* 0x000fea0007810000 */
[----:B------:R-:W1:Y:S01]  /*f0e0*/  MUFU.TANH R139, R34 ;  /* 0x00000022008b7308 */ /* 0x000e620000002400 */
[----:B------:R-:W-:Y:S02]  /*f0f0*/  FMNMX.FTZ R0, R201, R0, !PT ;  /* 0x00000000c9007209 */ /* 0x000fe40007810000 */
[----:B---3--:R-:W-:Y:S07]  /*f100*/  FMNMX.FTZ R2, R18, R2, !PT ;  /* 0x0000000212027209 */ /* 0x008fee0007810000 */
[----:B------:R-:W3:Y:S01]  /*f110*/  MUFU.TANH R16, R36 ;  /* 0x0000002400107308 */ /* 0x000ee20000002400 */
[----:B------:R-:W-:Y:S09]  /*f120*/  FMNMX.FTZ R2, R211, R2, !PT ;  /* 0x00000002d3027209 */ /* 0x000ff20007810000 */
[----:B------:R-:W-:Y:S01]  /*f130*/  MUFU.TANH R24, R37 ;  /* 0x0000002500187308 */ /* 0x000fe20000002400 */
[----:B-1----:R-:W-:Y:S02]  /*f140*/  MOV R200, R139 ;  /* 0x0000008b00c87202 */ /* 0x002fe40000000f00 */
[----:B------:R-:W-:Y:S02]  /*f150*/  MOV R139, 0x6 ;  /* 0x00000006008b7802 */ /* 0x000fe40000000f00 */
[----:B------:R-:W-:Y:S05]  /*f160*/  FMNMX.FTZ R2, R200, R2, !PT ;  /* 0x00000002c8027209 */ /* 0x000fea0007810000 */
[----:B------:R-:W1:Y:S01]  /*f170*/  MUFU.TANH R3, R42 ;  /* 0x0000002a00037308 */ /* 0x000e620000002400 */
[----:B---3--:R-:W-:Y:S09]  /*f180*/  FMNMX.FTZ R0, R16, R0, !PT ;  /* 0x0000000010007209 */ /* 0x008ff20007810000 */
[----:B------:R1:W-:Y:S10]  /*f190*/  MUFU.TANH R136, R50 ;  /* 0x0000003200887308 */ /* 0x0003f40000002400 */
[----:B------:R-:W3:Y:S10]  /*f1a0*/  MUFU.TANH R25, R40 ;  /* 0x0000002800197308 */ /* 0x000ef40000002400 */
[----:B------:R-:W3:Y:S01]  /*f1b0*/  MUFU.TANH R27, R38 ;  /* 0x00000026001b7308 */ /* 0x000ee20000002400 */
[----:B-1----:R-:W-:Y:S02]  /*f1c0*/  MOV R50, R3 ;  /* 0x0000000300327202 */ /* 0x002fe40000000f00 */
[----:B------:R-:W-:Y:S02]  /*f1d0*/  FMNMX.FTZ R3, R17, R2, !PT ;  /* 0x0000000211037209 */ /* 0x000fe40007810000 */
[----:B------:R-:W-:Y:S01]  /*f1e0*/  FMNMX.FTZ R2, R24, R0, !PT ;  /* 0x0000000018027209 */ /* 0x000fe20007810000 */
[----:B------:R-:W-:Y:S04]  /*f1f0*/  FMUL.FTZ R0, R51, c[0x0][0x320] ;  /* 0x0000c80033007a20 */ /* 0x000fe80000410000 */
[----:B------:R-:W1:Y:S01]  /*f200*/  MUFU.TANH R133, R44 ;  /* 0x0000002c00857308 */ /* 0x000e620000002400 */
[----:B------:R-:W-:Y:S02]  /*f210*/  MOV R51, R16 ;  /* 0x0000001000337202 */ /* 0x000fe40000000f00 */
[----:B---3--:R-:W-:Y:S07]  /*f220*/  FMNMX.FTZ R2, R25, R2, !PT ;  /* 0x0000000219027209 */ /* 0x008fee0007810000 */
[----:B------:R1:W-:Y:S01]  /*f230*/  MUFU.TANH R9, R49 ;  /* 0x0000003100097308 */ /* 0x0003e20000002400 */
[----:B------:R-:W-:Y:S09]  /*f240*/  FMNMX.FTZ R3, R27, R3, !PT ;  /* 0x000000031b037209 */ /* 0x000ff20007810000 */
[----:B------:R-:W3:Y:S10]  /*f250*/  MUFU.TANH R19, R41 ;  /* 0x0000002900137308 */ /* 0x000ef40000002400 */
[----:B------:R3:W-:Y:S01]  /*f260*/  MUFU.TANH R137, R0 ;  /* 0x0000000000897308 */ /* 0x0007e20000002400 */
[----:B-1----:R-:W-:Y:S09]  /*f270*/  MOV R49, R133 ;  /* 0x0000008500317202 */ /* 0x002ff20000000f00 */
[----:B------:R-:W1:Y:S10]  /*f280*/  MUFU.TANH R26, R39 ;  /* 0x00000027001a7308 */ /* 0x000e740000002400 */
[----:B------:R-:W2:Y:S01]  /*f290*/  MUFU.TANH R40, R45 ;  /* 0x0000002d00287308 */ /* 0x000ea20000002400 */
[----:B---3--:R-:W-:Y:S04]  /*f2a0*/  FMNMX.FTZ R0, R19, R2, !PT ;  /* 0x0000000213007209 */ /* 0x008fe80007810000 */
[----:B------:R-:W-:Y:S05]  /*f2b0*/  FMNMX.FTZ R0, R49, R0, !PT ;  /* 0x0000000031007209 */ /* 0x000fea0007810000 */
[----:B------:R-:W3:Y:S01]  /*f2c0*/  MUFU.TANH R41, R43 ;  /* 0x0000002b00297308 */ /* 0x000ee20000002400 */
[----:B-1----:R-:W-:Y:S04]  /*f2d0*/  FMNMX.FTZ R3, R26, R3, !PT ;  /* 0x000000031a037209 */ /* 0x002fe80007810000 */
[----:B------:R-:W-:Y:S05]  /*f2e0*/  FMNMX.FTZ R2, R50, R3, !PT ;  /* 0x0000000332027209 */ /* 0x000fea0007810000 */
[----:B------:R-:W1:Y:S01]  /*f2f0*/  MUFU.TANH R20, R48 ;  /* 0x0000003000147308 */ /* 0x000e620000002400 */
[----:B--2---:R-:W-:Y:S09]  /*f300*/  FMNMX.FTZ R0, R40, R0, !PT ;  /* 0x0000000028007209 */ /* 0x004ff20007810000 */
[----:B------:R-:W2:Y:S01]  /*f310*/  MUFU.TANH R32, R46 ;  /* 0x0000002e00207308 */ /* 0x000ea20000002400 */
[----:B---3--:R-:W-:Y:S09]  /*f320*/  FMNMX.FTZ R2, R41, R2, !PT ;  /* 0x0000000229027209 */ /* 0x008ff20007810000 */
[----:B------:R-:W3:Y:S01]  /*f330*/  MUFU.TANH R34, R47 ;  /* 0x0000002f00227308 */ /* 0x000ee20000002400 */
[----:B-1----:R-:W-:Y:S04]  /*f340*/  FMNMX.FTZ R133, R20, R0, !PT ;  /* 0x0000000014857209 */ /* 0x002fe80007810000 */
[----:B------:R-:W-:Y:S05]  /*f350*/  FMNMX.FTZ R133, R9, R133, !PT ;  /* 0x0000008509857209 */ /* 0x000fea0007810000 */
[----:B------:R-:W1:Y:S01]  /*f360*/  SHFL.BFLY PT, R3, R133, 0x2, 0x1f ;  /* 0x0c401f0085037f89 */ /* 0x000e6200000e0000 */
[----:B--2---:R-:W-:Y:S04]  /*f370*/  FMNMX.FTZ R2, R32, R2, !PT ;  /* 0x0000000220027209 */ /* 0x004fe80007810000 */
[----:B---3--:R-:W-:Y:S04]  /*f380*/  FMNMX.FTZ R0, R34, R2, !PT ;  /* 0x0000000222007209 */ /* 0x008fe80007810000 */
[----:B------:R-:W-:Y:S04]  /*f390*/  FMNMX.FTZ R0, R136, R0, !PT ;  /* 0x0000000088007209 */ /* 0x000fe80007810000 */
[----:B------:R-:W-:Y:S05]  /*f3a0*/  FMNMX.FTZ R0, R137, R0, !PT ;  /* 0x0000000089007209 */ /* 0x000fea0007810000 */
[----:B------:R-:W2:Y:S01]  /*f3b0*/  SHFL.BFLY PT, R2, R0, 0x2, 0x1f ;  /* 0x0c401f0000027f89 */ /* 0x000ea200000e0000 */
[----:B-1----:R-:W-:Y:S07]  /*f3c0*/  FMNMX.FTZ R133, R133, R3, !PT ;  /* 0x0000000385857209 */ /* 0x002fee0007810000 */
[----:B------:R-:W1:Y:S01]  /*f3d0*/  SHFL.BFLY PT, R4, R133, 0x1, 0x1f ;  /* 0x0c201f0085047f89 */ /* 0x000e6200000e0000 */
[----:B--2---:R-:W-:Y:S07]  /*f3e0*/  FMNMX.FTZ R0, R0, R2, !PT ;  /* 0x0000000200007209 */ /* 0x004fee0007810000 */
[----:B------:R-:W2:Y:S01]  /*f3f0*/  SHFL.BFLY PT, R3, R0, 0x1, 0x1f ;  /* 0x0c201f0000037f89 */ /* 0x000ea200000e0000 */
[----:B-1----:R-:W-:Y:S02]  /*f400*/  FMNMX.FTZ R133, R133, R4, !PT ;  /* 0x0000000485857209 */ /* 0x002fe40007810000 */
[----:B------:R-:W-:Y:S03]  /*f410*/  @P0 SHF.R.S32.HI R4, RZ, 0x1f, R252 ;  /* 0x0000001fff040819 */ /* 0x000fe600000114fc */
[C---:B------:R-:W-:Y:S02]  /*f420*/  FMUL.FTZ R138, R133.reuse, c[0x0][0x2d0] ;  /* 0x0000b400858a7a20 */ /* 0x040fe40000410000 */
[----:B------:R-:W-:Y:S02]  /*f430*/  @P0 IMAD R4, R4, c[0x0][0x1e0], RZ ;  /* 0x0000780004040a24 */ /* 0x000fe400078e02ff */
[----:B------:R-:W-:Y:S01]  /*f440*/  FFMA.FTZ R8, R190, c[0x0][0x2d0], -R138 ;  /* 0x0000b400be087a23 */ /* 0x000fe2000001088a */
[----:B------:R-:W-:Y:S01]  /*f450*/  MOV R190, R9 ;  /* 0x0000000900be7202 */ /* 0x000fe20000000f00 */
[----:B------:R-:W-:Y:S02]  /*f460*/  FADD.FTZ R2, -R133, R134 ;  /* 0x0000008685027221 */ /* 0x000fe40000010100 */
[----:B------:R1:W-:Y:S01]  /*f470*/  MUFU.EX2 R15, R8 ;  /* 0x00000008000f7308 */ /* 0x0003e20000000800 */
[----:B--2---:R-:W-:Y:S01]  /*f480*/  FMNMX.FTZ R132, R0, R3, !PT ;  /* 0x0000000300847209 */ /* 0x004fe20007810000 */
[----:B------:R-:W-:Y:S01]  /*f490*/  @P0 IMAD R3, R252, c[0x0][0x1e4], R4 ;  /* 0x00007900fc030a24 */ /* 0x000fe200078e0204 */
[----:B----4-:R-:W-:Y:S01]  /*f4a0*/  @P0 MOV R4, R10 ;  /* 0x0000000a00040202 */ /* 0x010fe20000000f00 */
[----:B------:R-:W-:Y:S02]  /*f4b0*/  FMUL.FTZ R0, R2, c[0x0][0x2d0] ;  /* 0x0000b40002007a20 */ /* 0x000fe40000410000 */
[----:B------:R-:W-:Y:S01]  /*f4c0*/  FMUL.FTZ R134, R132, c[0x0][0x2d0] ;  /* 0x0000b40084867a20 */ /* 0x000fe20000410000 */
[----:B------:R-:W-:Y:S01]  /*f4d0*/  @P0 IADD3 R3, R7, R3, RZ ;  /* 0x0000000307030210 */ /* 0x000fe20007ffe0ff */
[----:B------:R-:W-:Y:S01]  /*f4e0*/  @P0 IMAD.WIDE.U32 R4, R6, 0x60, R4 ;  /* 0x0000006006040825 */ /* 0x000fe200078e0004 */
[----:B------:R-:W-:Y:S01]  /*f4f0*/  @P0 MOV R7, c[0x0][0x1e0] ;  /* 0x0000780000070a02 */ /* 0x000fe20000000f00 */
[----:B------:R2:W3:Y:S02]  /*f500*/  MUFU.EX2 R2, R0 ;  /* 0x0000000000027308 */ /* 0x0004e40000000800 */
[----:B------:R-:W-:Y:S01]  /*f510*/  @P0 IMAD R3, R3, 0x60, RZ ;  /* 0x0000006003030824 */ /* 0x000fe200078e02ff */
[----:B------:R-:W-:Y:S01]  /*f520*/  @P0 SHF.L.U32 R6, R4, 0x1, RZ ;  /* 0x0000000104060819 */ /* 0x000fe200000006ff */
[----:B------:R-:W-:Y:S01]  /*f530*/  FFMA.FTZ R136, R136, c[0x0][0x2d0], -R134 ;  /* 0x0000b40088887a23 */ /* 0x000fe20000010886 */
[----:B------:R-:W-:Y:S02]  /*f540*/  @P0 SHF.L.U64.HI R14, R7, R139, c[0x0][0x1e4] ;  /* 0x00007900070e0619 */ /* 0x000fe4000001028b */
[----:B------:R-:W-:Y:S01]  /*f550*/  @P0 IADD3 R3, R5, R3, RZ ;  /* 0x0000000305030210 */ /* 0x000fe20007ffe0ff */
[--C-:B------:R-:W-:Y:S01]  /*f560*/  FFMA.FTZ R5, R189, c[0x0][0x2d0], -R138.reuse ;  /* 0x0000b400bd057a23 */ /* 0x100fe2000001088a */
[----:B------:R-:W-:Y:S01]  /*f570*/  @P0 IADD3 R10, P2, R6, 0x80, RZ ;  /* 0x00000080060a0810 */ /* 0x000fe20007f5e0ff */
[--C-:B-1----:R-:W-:Y:S01]  /*f580*/  FFMA.FTZ R8, R188, c[0x0][0x2d0], -R138.reuse ;  /* 0x0000b400bc087a23 */ /* 0x102fe2000001088a */
[----:B------:R-:W-:Y:S01]  /*f590*/  @P0 SHF.L.U64.HI R3, R4, 0x1, R3 ;  /* 0x0000000104030819 */ /* 0x000fe20000010203 */
[----:B------:R-:W1:Y:S01]  /*f5a0*/  MUFU.EX2 R21, R5 ;  /* 0x0000000500157308 */ /* 0x000e620000000800 */
[----:B------:R-:W-:Y:S02]  /*f5b0*/  @P0 IADD3 R10, P1, R10, c[0x0][0x1c8], RZ ;  /* 0x000072000a0a0a10 */ /* 0x000fe40007f3e0ff */
[----:B------:R-:W-:Y:S02]  /*f5c0*/  @P0 SHF.L.U32 R7, R7, 0x6, RZ ;  /* 0x0000000607070819 */ /* 0x000fe400000006ff */
[----:B------:R-:W-:Y:S02]  /*f5d0*/  @P0 IADD3.X R11, RZ, c[0x0][0x1cc], R3, P1, P2 ;  /* 0x00007300ff0b0a10 */ /* 0x000fe40000fe4403 */
[C---:B------:R-:W-:Y:S02]  /*f5e0*/  @P0 IADD3 R4, P1, R6.reuse, c[0x0][0x1c8], RZ ;  /* 0x0000720006040a10 */ /* 0x040fe40007f3e0ff */
[----:B------:R-:W-:Y:S01]  /*f5f0*/  @P0 IADD3 R12, P2, R6, 0x100, RZ ;  /* 0x00000100060c0810 */ /* 0x000fe20007f5e0ff */
[----:B------:R-:W-:Y:S01]  /*f600*/  MUFU.EX2 R43, R8 ;  /* 0x00000008002b7308 */ /* 0x000fe20000000800 */
[----:B------:R-:W-:Y:S01]  /*f610*/  MOV R189, R32 ;  /* 0x0000002000bd7202 */ /* 0x000fe20000000f00 */
[----:B--2---:R-:W-:Y:S01]  /*f620*/  FADD.FTZ R0, -R132, R135 ;  /* 0x0000008784007221 */ /* 0x004fe20000010100 */
[----:B------:R-:W-:Y:S01]  /*f630*/  MOV R135, R18 ;  /* 0x0000001200877202 */ /* 0x000fe20000000f00 */
[----:B---3--:R-:W-:Y:S01]  /*f640*/  FMUL.FTZ R16, R2, R152 ;  /* 0x0000009802107220 */ /* 0x008fe20000410000 */
[----:B------:R-:W-:Y:S01]  /*f650*/  MOV R152, R17 ;  /* 0x0000001100987202 */ /* 0x000fe20000000f00 */
[----:B------:R-:W-:Y:S02]  /*f660*/  FMUL.FTZ R0, R0, c[0x0][0x2d0] ;  /* 0x0000b40000007a20 */ /* 0x000fe40000410000 */
[C---:B------:R-:W-:Y:S02]  /*f670*/  FMUL.FTZ R17, R2.reuse, R153 ;  /* 0x0000009902117220 */ /* 0x040fe40000410000 */
[C---:B------:R-:W-:Y:S01]  /*f680*/  FMUL.FTZ R32, R2.reuse, R168 ;  /* 0x000000a802207220 */ /* 0x040fe20000410000 */
[----:B------:R-:W-:Y:S01]  /*f690*/  MOV R168, R33 ;  /* 0x0000002100a87202 */ /* 0x000fe20000000f00 */
[----:B------:R-:W2:Y:S01]  /*f6a0*/  MUFU.EX2 R0, R0 ;  /* 0x0000000000007308 */ /* 0x000ea20000000800 */
[C---:B------:R-:W-:Y:S01]  /*f6b0*/  FMUL.FTZ R33, R2.reuse, R169 ;  /* 0x000000a902217220 */ /* 0x040fe20000410000 */
[----:B-1----:R-:W-:Y:S01]  /*f6c0*/  MOV R188, R21 ;  /* 0x0000001500bc7202 */ /* 0x002fe20000000f00 */
[----:B------:R-:W-:Y:S01]  /*f6d0*/  FFMA.FTZ R5, R191, c[0x0][0x2d0], -R138 ;  /* 0x0000b400bf057a23 */ /* 0x000fe2000001088a */
[----:B------:R-:W-:Y:S01]  /*f6e0*/  MOV R191, R19 ;  /* 0x0000001300bf7202 */ /* 0x000fe20000000f00 */
[C---:B------:R-:W-:Y:S02]  /*f6f0*/  FMUL.FTZ R52, R2.reuse, R52 ;  /* 0x0000003402347220 */ /* 0x040fe40000410000 */
[C---:B------:R-:W-:Y:S02]  /*f700*/  FMUL.FTZ R53, R2.reuse, R53 ;  /* 0x0000003502357220 */ /* 0x040fe40000410000 */
[C---:B------:R-:W-:Y:S01]  /*f710*/  FMUL.FTZ R56, R2.reuse, R56 ;  /* 0x0000003802387220 */ /* 0x040fe20000410000 */
[----:B------:R1:W3:Y:S01]  /*f720*/  MUFU.EX2 R36, R5 ;  /* 0x0000000500247308 */ /* 0x0002e20000000800 */
[C---:B------:R-:W-:Y:S02]  /*f730*/  FMUL.FTZ R57, R2.reuse, R57 ;  /* 0x0000003902397220 */ /* 0x040fe40000410000 */
[C---:B------:R-:W-:Y:S02]  /*f740*/  FMUL.FTZ R60, R2.reuse, R60 ;  /* 0x0000003c023c7220 */ /* 0x040fe40000410000 */
        /* <DEDUP_REMOVED lines=8> */
[C---:B------:R-:W-:Y:S02]  /*f7d0*/  FMUL.FTZ R55, R0.reuse, R55 ;  /* 0x0000003700377220 */ /* 0x040fe40000410000 */
[C---:B------:R-:W-:Y:S01]  /*f7e0*/  FMUL.FTZ R58, R0.reuse, R58 ;  /* 0x0000003a003a7220 */ /* 0x040fe20000410000 */
[----:B-1----:R-:W-:Y:S01]  /*f7f0*/  @P0 IADD3.X R5, R3, c[0x0][0x1cc], RZ, P1, !PT ;  /* 0x0000730003050a10 */ /* 0x002fe20000ffe4ff */
[----:B------:R-:W-:Y:S01]  /*f800*/  FMUL.FTZ R59, R0, R59 ;  /* 0x0000003b003b7220 */ /* 0x000fe20000410000 */
[----:B------:R-:W-:Y:S01]  /*f810*/  @P0 IADD3 R12, P1, R12, c[0x0][0x1c8], RZ ;  /* 0x000072000c0c0a10 */ /* 0x000fe20007f3e0ff */
[C---:B------:R-:W-:Y:S02]  /*f820*/  FMUL.FTZ R62, R0.reuse, R62 ;  /* 0x0000003e003e7220 */ /* 0x040fe40000410000 */
[----:B------:R1:W-:Y:S01]  /*f830*/  @P0 LDGSTS.E.BYPASS.LTC128B.128 [R251+0xc100], [R4.64], !P4 ;  /* 0x0c10000004fb0fae */ /* 0x0003e2000e101d48 */
[--C-:B------:R-:W-:Y:S01]  /*f840*/  @P0 IADD3.X R13, RZ, c[0x0][0x1cc], R3.reuse, P1, P2 ;  /* 0x00007300ff0d0a10 */ /* 0x100fe20000fe4403 */
[----:B------:R-:W-:Y:S01]  /*f850*/  FMUL.FTZ R63, R0, R63 ;  /* 0x0000003f003f7220 */ /* 0x000fe20000410000 */
[----:B------:R-:W-:Y:S01]  /*f860*/  @P0 IADD3 R6, P2, R6, 0x180, RZ ;  /* 0x0000018006060810 */ /* 0x000fe20007f5e0ff */
[C---:B------:R-:W-:Y:S02]  /*f870*/  FMUL.FTZ R66, R0.reuse, R66 ;  /* 0x0000004200427220 */ /* 0x040fe40000410000 */
[----:B------:R-:W-:Y:S01]  /*f880*/  FMUL.FTZ R67, R0, R67 ;  /* 0x0000004300437220 */ /* 0x000fe20000410000 */
[----:B------:R-:W-:Y:S01]  /*f890*/  @P0 IADD3 R8, P1, R6, c[0x0][0x1c8], RZ ;  /* 0x0000720006080a10 */ /* 0x000fe20007f3e0ff */
[----:B------:R2:W-:Y:S01]  /*f8a0*/  @P0 LDGSTS.E.BYPASS.LTC128B.128 [R251+0xf100], [R10.64], !P3 ;  /* 0x0f1000000afb0fae */ /* 0x0005e2000d901d48 */
[--C-:B------:R-:W-:Y:S01]  /*f8b0*/  FFMA.FTZ R6, R194, c[0x0][0x2d0], -R134.reuse ;  /* 0x0000b400c2067a23 */ /* 0x100fe20000010886 */
[----:B------:R-:W-:Y:S01]  /*f8c0*/  MOV R194, R20 ;  /* 0x0000001400c27202 */ /* 0x000fe20000000f00 */
[C---:B------:R-:W-:Y:S01]  /*f8d0*/  FMUL.FTZ R70, R0.reuse, R70 ;  /* 0x0000004600467220 */ /* 0x040fe20000410000 */
[----:B------:R-:W-:Y:S01]  /*f8e0*/  @P0 IADD3.X R9, RZ, c[0x0][0x1cc], R3, P1, P2 ;  /* 0x00007300ff090a10 */ /* 0x000fe20000fe4403 */
[----:B------:R4:W-:Y:S01]  /*f8f0*/  MUFU.EX2 R139, R6 ;  /* 0x00000006008b7308 */ /* 0x0009e20000000800 */
[--C-:B------:R-:W-:Y:S01]  /*f900*/  FFMA.FTZ R3, R195, c[0x0][0x2d0], -R134.reuse ;  /* 0x0000b400c3037a23 */ /* 0x100fe20000010886 */
[----:B------:R-:W-:Y:S01]  /*f910*/  MOV R195, R15 ;  /* 0x0000000f00c37202 */ /* 0x000fe20000000f00 */
[----:B------:R3:W-:Y:S01]  /*f920*/  @P0 LDGSTS.E.BYPASS.LTC128B.128 [R251+0x12100], [R12.64], !P6 ;  /* 0x121000000cfb0fae */ /* 0x0007e2000f101d48 */
[----:B------:R-:W-:Y:S02]  /*f930*/  FMUL.FTZ R71, R0, R71 ;  /* 0x0000004700477220 */ /* 0x000fe40000410000 */
[C---:B------:R-:W-:Y:S02]  /*f940*/  FMUL.FTZ R72, R2.reuse, R72 ;  /* 0x0000004802487220 */ /* 0x040fe40000410000 */
[----:B------:R-:W-:Y:S02]  /*f950*/  FMUL.FTZ R73, R2, R73 ;  /* 0x0000004902497220 */ /* 0x000fe40000410000 */
[----:B------:R3:W3:Y:S01]  /*f960*/  MUFU.EX2 R37, R3 ;  /* 0x0000000300257308 */ /* 0x0006e20000000800 */
[----:B------:R3:W-:Y:S01]  /*f970*/  @P0 LDGSTS.E.BYPASS.LTC128B.128 [R251+0x15100], [R8.64], !P5 ;  /* 0x1510000008fb0fae */ /* 0x0007e2000e901d48 */
[----:B------:R-:W-:Y:S01]  /*f980*/  FMUL.FTZ R74, R0, R74 ;  /* 0x0000004a004a7220 */ /* 0x000fe20000410000 */
[----:B-1----:R-:W-:Y:S01]  /*f990*/  @P0 IADD3 R4, P2, R4, R7, RZ ;  /* 0x0000000704040210 */ /* 0x002fe20007f5e0ff */
[----:B------:R-:W-:Y:S02]  /*f9a0*/  FMUL.FTZ R75, R0, R75 ;  /* 0x0000004b004b7220 */ /* 0x000fe40000410000 */
[C---:B------:R-:W-:Y:S01]  /*f9b0*/  FMUL.FTZ R76, R2.reuse, R76 ;  /* 0x0000004c024c7220 */ /* 0x040fe20000410000 */
[----:B------:R-:W-:Y:S01]  /*f9c0*/  @P0 IADD3.X R5, R5, R14, RZ, P2, !PT ;  /* 0x0000000e05050210 */ /* 0x000fe200017fe4ff */
[----:B------:R-:W-:Y:S02]  /*f9d0*/  FMUL.FTZ R77, R2, R77 ;  /* 0x0000004d024d7220 */ /* 0x000fe40000410000 */
[C---:B------:R-:W-:Y:S02]  /*f9e0*/  FMUL.FTZ R78, R0.reuse, R78 ;  /* 0x0000004e004e7220 */ /* 0x040fe40000410000 */
[----:B------:R1:W-:Y:S01]  /*f9f0*/  @P0 LDGSTS.E.BYPASS.LTC128B.128 [R251+0xd100], [R4.64], !P4 ;  /* 0x0d10000004fb0fae */ /* 0x0003e2000e101d48 */
[----:B----4-:R-:W-:Y:S01]  /*fa00*/  @P0 IADD3 R6, P1, R7, R4, RZ ;  /* 0x0000000407060210 */ /* 0x010fe20007f3e0ff */
[C---:B--2---:R-:W-:Y:S02]  /*fa10*/  FMUL.FTZ R10, R0.reuse, R146 ;  /* 0x00000092000a7220 */ /* 0x044fe40000410000 */
[----:B------:R-:W-:Y:S01]  /*fa20*/  FMUL.FTZ R11, R0, R147 ;  /* 0x00000093000b7220 */ /* 0x000fe20000410000 */
[----:B------:R-:W-:Y:S01]  /*fa30*/  @P0 IADD3.X R7, R14, R5, RZ, P1, !PT ;  /* 0x000000050e070210 */ /* 0x000fe20000ffe4ff */
[----:B------:R-:W-:Y:S02]  /*fa40*/  FMUL.FTZ R79, R0, R79 ;  /* 0x0000004f004f7220 */ /* 0x000fe40000410000 */
[----:B------:R1:W-:Y:S01]  /*fa50*/  @P0 LDGSTS.E.BYPASS.LTC128B.128 [R251+0x10100], [R4.64+0x80], !P3 ;  /* 0x1010008004fb0fae */ /* 0x0003e2000d901d48 */
[----:B------:R-:W-:Y:S02]  /*fa60*/  FMUL.FTZ R80, R2, R80 ;  /* 0x0000005002507220 */ /* 0x000fe40000410000 */
[--C-:B---3--:R-:W-:Y:S01]  /*fa70*/  FFMA.FTZ R3, R192, c[0x0][0x2d0], -R134.reuse ;  /* 0x0000b400c0037a23 */ /* 0x108fe20000010886 */
[----:B------:R-:W-:Y:S01]  /*fa80*/  MOV R192, R26 ;  /* 0x0000001a00c07202 */ /* 0x000fe20000000f00 */
[----:B------:R-:W-:Y:S02]  /*fa90*/  FMUL.FTZ R26, R0, R162 ;  /* 0x000000a2001a7220 */ /* 0x000fe40000410000 */
[----:B------:R2:W-:Y:S01]  /*faa0*/  MUFU.EX2 R42, R3 ;  /* 0x00000003002a7308 */ /* 0x0005e20000000800 */
[----:B------:R1:W-:Y:S01]  /*fab0*/  @P0 LDGSTS.E.BYPASS.LTC128B.128 [R251+0x13100], [R4.64+0x100], !P6 ;  /* 0x1310010004fb0fae */ /* 0x0003e2000f101d48 */
[C---:B------:R-:W-:Y:S02]  /*fac0*/  FMUL.FTZ R8, R2.reuse, R144 ;  /* 0x0000009002087220 */ /* 0x040fe40000410000 */
[C---:B------:R-:W-:Y:S02]  /*fad0*/  FMUL.FTZ R9, R2.reuse, R145 ;  /* 0x0000009102097220 */ /* 0x040fe40000410000 */
[----:B------:R-:W-:Y:S02]  /*fae0*/  FMUL.FTZ R81, R2, R81 ;  /* 0x0000005102517220 */ /* 0x000fe40000410000 */
[C---:B------:R-:W-:Y:S01]  /*faf0*/  FMUL.FTZ R82, R0.reuse, R82 ;  /* 0x0000005200527220 */ /* 0x040fe20000410000 */
[----:B------:R1:W-:Y:S01]  /*fb00*/  @P0 LDGSTS.E.BYPASS.LTC128B.128 [R251+0x16100], [R4.64+0x180], !P5 ;  /* 0x1610018004fb0fae */ /* 0x0003e2000e901d48 */
[----:B------:R-:W-:Y:S02]  /*fb10*/  FMUL.FTZ R83, R0, R83 ;  /* 0x0000005300537220 */ /* 0x000fe40000410000 */
[C---:B------:R-:W-:Y:S02]  /*fb20*/  FMUL.FTZ R84, R2.reuse, R84 ;  /* 0x0000005402547220 */ /* 0x040fe40000410000 */
[----:B------:R-:W-:Y:S02]  /*fb30*/  FMUL.FTZ R85, R2, R85 ;  /* 0x0000005502557220 */ /* 0x000fe40000410000 */
[C---:B------:R-:W-:Y:S01]  /*fb40*/  FMUL.FTZ R86, R0.reuse, R86 ;  /* 0x0000005600567220 */ /* 0x040fe20000410000 */
[----:B------:R3:W-:Y:S01]  /*fb50*/  @P0 LDGSTS.E.BYPASS.LTC128B.128 [R251+0xe100], [R6.64], !P4 ;  /* 0x0e10000006fb0fae */ /* 0x0007e2000e101d48 */
[----:B------:R-:W-:Y:S02]  /*fb60*/  FMUL.FTZ R87, R0, R87 ;  /* 0x0000005700577220 */ /* 0x000fe40000410000 */
[C---:B------:R-:W-:Y:S02]  /*fb70*/  FMUL.FTZ R88, R2.reuse, R88 ;  /* 0x0000005802587220 */ /* 0x040fe40000410000 */
[----:B------:R-:W-:Y:S02]  /*fb80*/  FMUL.FTZ R89, R2, R89 ;  /* 0x0000005902597220 */ /* 0x000fe40000410000 */
[----:B--2---:R-:W-:Y:S01]  /*fb90*/  FFMA.FTZ R3, R193, c[0x0][0x2d0], -R134 ;  /* 0x0000b400c1037a23 */ /* 0x004fe20000010886 */
[----:B------:R3:W-:Y:S01]  /*fba0*/  @P0 LDGSTS.E.BYPASS.LTC128B.128 [R251+0x11100], [R6.64+0x80], !P3 ;  /* 0x1110008006fb0fae */ /* 0x0007e2000d901d48 */
[----:B------:R-:W-:Y:S01]  /*fbb0*/  MOV R193, R27 ;  /* 0x0000001b00c17202 */ /* 0x000fe20000000f00 */
[C---:B------:R-:W-:Y:S01]  /*fbc0*/  FMUL.FTZ R27, R0.reuse, R163 ;  /* 0x000000a3001b7220 */ /* 0x040fe20000410000 */
[----:B------:R2:W4:Y:S01]  /*fbd0*/  MUFU.EX2 R48, R3 ;  /* 0x0000000300307308 */ /* 0x0005220000000800 */
[C---:B------:R-:W-:Y:S02]  /*fbe0*/  FMUL.FTZ R90, R0.reuse, R90 ;  /* 0x0000005a005a7220 */ /* 0x040fe40000410000 */
[----:B------:R-:W-:Y:S02]  /*fbf0*/  FMUL.FTZ R91, R0, R91 ;  /* 0x0000005b005b7220 */ /* 0x000fe40000410000 */
[----:B------:R3:W-:Y:S01]  /*fc00*/  @P0 LDGSTS.E.BYPASS.LTC128B.128 [R251+0x14100], [R6.64+0x100], !P6 ;  /* 0x1410010006fb0fae */ /* 0x0007e2000f101d48 */
[C---:B------:R-:W-:Y:S02]  /*fc10*/  FMUL.FTZ R92, R2.reuse, R92 ;  /* 0x0000005c025c7220 */ /* 0x040fe40000410000 */
[----:B-1----:R-:W-:Y:S01]  /*fc20*/  FMUL.FTZ R4, R2, R140 ;  /* 0x0000008c02047220 */ /* 0x002fe20000410000 */
[----:B------:R-:W-:Y:S01]  /*fc30*/  F2FP.BF16.PACK_AB R140, R36, R188 ;  /* 0x000000bc248c723e */ /* 0x000fe200000010ff */
[C---:B------:R-:W-:Y:S01]  /*fc40*/  FMUL.FTZ R5, R2.reuse, R141 ;  /* 0x0000008d02057220 */ /* 0x040fe20000410000 */
[----:B------:R-:W-:Y:S01]  /*fc50*/  F2FP.BF16.PACK_AB R141, R37, R139 ;  /* 0x0000008b258d723e */ /* 0x000fe200000010ff */
[----:B------:R-:W-:Y:S01]  /*fc60*/  FMUL.FTZ R93, R2, R93 ;  /* 0x0000005d025d7220 */ /* 0x000fe20000410000 */
[----:B------:R3:W-:Y:S01]  /*fc70*/  @P0 LDGSTS.E.BYPASS.LTC128B.128 [R251+0x17100], [R6.64+0x180], !P5 ;  /* 0x1710018006fb0fae */ /* 0x0007e2000e901d48 */
[C---:B------:R-:W-:Y:S02]  /*fc80*/  FMUL.FTZ R94, R0.reuse, R94 ;  /* 0x0000005e005e7220 */ /* 0x040fe40000410000 */
[----:B------:R-:W-:Y:S02]  /*fc90*/  FMUL.FTZ R95, R0, R95 ;  /* 0x0000005f005f7220 */ /* 0x000fe40000410000 */
[C---:B------:R-:W-:Y:S02]  /*fca0*/  FMUL.FTZ R96, R2.reuse, R96 ;  /* 0x0000006002607220 */ /* 0x040fe40000410000 */
[----:B------:R-:W-:Y:S01]  /*fcb0*/  FMUL.FTZ R97, R2, R97 ;  /* 0x0000006102617220 */ /* 0x000fe20000410000 */
[----:B------:R-:W1:Y:S01]  /*fcc0*/  LDSM.16.MT88.4 R12, [R217] ;  /* 0x00000000d90c783b */ /* 0x000e620000004200 */
[----:B------:R-:W-:Y:S01]  /*fcd0*/  FMUL.FTZ R98, R0, R98 ;  /* 0x0000006200627220 */ /* 0x000fe20000410000 */
[----:B--2---:R-:W-:Y:S01]  /*fce0*/  MOV R3, R24 ;  /* 0x0000001800037202 */ /* 0x004fe20000000f00 */
[----:B------:R-:W-:Y:S01]  /*fcf0*/  FMUL.FTZ R24, R2, R160 ;  /* 0x000000a002187220 */ /* 0x000fe20000410000 */
[----:B------:R-:W-:Y:S01]  /*fd00*/  MOV R160, R195 ;  /* 0x000000c300a07202 */ /* 0x000fe20000000f00 */
[----:B------:R-:W-:Y:S03]  /*fd10*/  FMUL.FTZ R99, R0, R99 ;  /* 0x0000006300637220 */ /* 0x000fe60000410000 */
[----:B------:R-:W2:Y:S01]  /*fd20*/  LDSM.16.MT88.4 R20, [R218] ;  /* 0x00000000da14783b */ /* 0x000ea20000004200 */
[C---:B------:R-:W-:Y:S02]  /*fd30*/  FMUL.FTZ R100, R2.reuse, R100 ;  /* 0x0000006402647220 */ /* 0x040fe40000410000 */
[----:B------:R-:W-:Y:S02]  /*fd40*/  FMUL.FTZ R101, R2, R101 ;  /* 0x0000006502657220 */ /* 0x000fe40000410000 */
[C---:B------:R-:W-:Y:S02]  /*fd50*/  FMUL.FTZ R102, R0.reuse, R102 ;  /* 0x0000006600667220 */ /* 0x040fe40000410000 */
[----:B------:R-:W-:Y:S01]  /*fd60*/  FMUL.FTZ R103, R0, R103 ;  /* 0x0000006700677220 */ /* 0x000fe20000410000 */
[----:B------:R-:W2:Y:S01]  /*fd70*/  LDSM.16.MT88.4 R28, [R221] ;  /* 0x00000000dd1c783b */ /* 0x000ea20000004200 */
[----:B------:R-:W-:Y:S02]  /*fd80*/  FMUL.FTZ R104, R2, R104 ;  /* 0x0000006802687220 */ /* 0x000fe40000410000 */
[C---:B---3--:R-:W-:Y:S01]  /*fd90*/  FMUL.FTZ R6, R0.reuse, R142 ;  /* 0x0000008e00067220 */ /* 0x048fe20000410000 */
[----:B------:R-:W-:Y:S01]  /*fda0*/  F2FP.BF16.PACK_AB R142, R43, R195 ;  /* 0x000000c32b8e723e */ /* 0x000fe200000010ff */
[----:B------:R-:W-:Y:S01]  /*fdb0*/  FMUL.FTZ R7, R0, R143 ;  /* 0x0000008f00077220 */ /* 0x000fe20000410000 */
[----:B----4-:R-:W-:Y:S01]  /*fdc0*/  F2FP.BF16.PACK_AB R143, R48, R42 ;  /* 0x0000002a308f723e */ /* 0x010fe200000010ff */
[----:B------:R-:W-:Y:S01]  /*fdd0*/  FMUL.FTZ R105, R2, R105 ;  /* 0x0000006902697220 */ /* 0x000fe20000410000 */
[----:B------:R-:W-:Y:S01]  /*fde0*/  LDSM.16.MT88.4 R44, [R217+0x3000] ;  /* 0x00300000d92c783b */ /* 0x000fe20000004200 */
[----:B------:R-:W-:Y:S01]  /*fdf0*/  MOV R195, R194 ;  /* 0x000000c200c37202 */ /* 0x000fe20000000f00 */
[C---:B------:R-:W-:Y:S01]  /*fe00*/  FMUL.FTZ R106, R0.reuse, R106 ;  /* 0x0000006a006a7220 */ /* 0x040fe20000410000 */
[----:B------:R-:W-:Y:S01]  /*fe10*/  MOV R194, R190 ;  /* 0x000000be00c27202 */ /* 0x000fe20000000f00 */
[----:B------:R-:W-:Y:S01]  /*fe20*/  FMUL.FTZ R107, R0, R107 ;  /* 0x0000006b006b7220 */ /* 0x000fe20000410000 */
[----:B------:R-:W-:Y:S01]  /*fe30*/  MOV R190, R40 ;  /* 0x0000002800be7202 */ /* 0x000fe20000000f00 */
[C---:B------:R-:W-:Y:S01]  /*fe40*/  FMUL.FTZ R40, R2.reuse, R176 ;  /* 0x000000b002287220 */ /* 0x040fe20000410000 */
[----:B------:R-:W-:Y:S01]  /*fe50*/  MOV R176, R160 ;  /* 0x000000a000b07202 */ /* 0x000fe20000000f00 */
[----:B------:R-:W-:Y:S01]  /*fe60*/  LDSM.16.MT88.4 R144, [R218+0x3000] ;  /* 0x00300000da90783b */ /* 0x000fe20000004200 */
[C---:B------:R-:W-:Y:S02]  /*fe70*/  FMUL.FTZ R108, R2.reuse, R108 ;  /* 0x0000006c026c7220 */ /* 0x040fe40000410000 */
[----:B------:R-:W-:Y:S02]  /*fe80*/  FMUL.FTZ R109, R2, R109 ;  /* 0x0000006d026d7220 */ /* 0x000fe40000410000 */
[C---:B------:R-:W-:Y:S02]  /*fe90*/  FMUL.FTZ R110, R0.reuse, R110 ;  /* 0x0000006e006e7220 */ /* 0x040fe40000410000 */
[----:B------:R-:W-:Y:S01]  /*fea0*/  FMUL.FTZ R111, R0, R111 ;  /* 0x0000006f006f7220 */ /* 0x000fe20000410000 */
[C---:B-1----:R-:W-:Y:S01]  /*feb0*/  HMMA.16816.F32.BF16 R4, R140.reuse, R12, R4 ;  /* 0x0000000c8c04723c */ /* 0x042fe20000041804 */
[----:B------:R-:W0:Y:S04]  /*fec0*/  LDGDEPBAR ;  /* 0x00000000000079af */ /* 0x000e280000000000 */
        /* <DEDUP_REMOVED lines=8> */
[----:B------:R-:W1:Y:S03]  /*ff50*/  LDSM.16.MT88.4 R36, [R220] ;  /* 0x00000000dc24783b */ /* 0x000e660000004200 */
[----:B------:R-:W-:Y:S01]  /*ff60*/  FMUL.FTZ R15, R0, R151 ;  /* 0x00000097000f7220 */ /* 0x000fe20000410000 */
[----:B------:R-:W-:Y:S01]  /*ff70*/  MOV R151, R25 ;  /* 0x0000001900977202 */ /* 0x000fe20000000f00 */
[----:B------:R-:W-:Y:S01]  /*ff80*/  FMUL.FTZ R25, R2, R161 ;  /* 0x000000a102197220 */ /* 0x000fe20000410000 */
[----:B------:R-:W-:Y:S01]  /*ff90*/  MOV R150, R34 ;  /* 0x0000002200967202 */ /* 0x000fe20000000f00 */
[C---:B------:R-:W-:Y:S01]  /*ffa0*/  FMUL.FTZ R114, R0.reuse, R114 ;  /* 0x0000007200727220 */ /* 0x040fe20000410000 */
[----:B------:R-:W-:Y:S01]  /*ffb0*/  MOV R162, R149 ;  /* 0x0000009500a27202 */ /* 0x000fe20000000f00 */
[----:B------:R-:W-:Y:S01]  /*ffc0*/  FMUL.FTZ R115, R0, R115 ;  /* 0x0000007300737220 */ /* 0x000fe20000410000 */
[C---:B--2---:R-:W-:Y:S03]  /*ffd0*/  HMMA.16816.F32.BF16 R12, R140.reuse, R20, R12 ;  /* 0x000000148c0c723c */ /* 0x044fe6000004180c */
[----:B------:R-:W-:Y:S01]  /*ffe0*/  MOV R163, R150 ;  /* 0x0000009600a37202 */ /* 0x000fe20000000f00 */
[C---:B------:R-:W-:Y:S01]  /*fff0*/  FMUL.FTZ R116, R2.reuse, R116 ;  /* 0x0000007402747220 */ /* 0x040fe20000410000 */
[----:B------:R-:W-:Y:S01]  /*10000*/  MOV R161, R148 ;  /* 0x0000009400a17202 */ /* 0x000fe20000000f00 */
[C---:B------:R-:W-:Y:S02]  /*10010*/  FMUL.FTZ R117, R2.reuse, R117 ;  /* 0x0000007502757220 */ /* 0x040fe40000410000 */
        /* <DEDUP_REMOVED lines=17> */
[----:B------:R-:W-:Y:S01]  /*10130*/  LDSM.16.MT88.4 R160, [R220+0x800] ;  /* 0x00080000dca0783b */ /* 0x000fe20000004200 */
[----:B------:R-:W-:Y:S02]  /*10140*/  FMUL.FTZ R118, R0, R118 ;  /* 0x0000007600767220 */ /* 0x000fe40000410000 */
[C---:B------:R-:W-:Y:S04]  /*10150*/  HMMA.16816.F32.BF16 R24, R140.reuse, R30, R24 ;  /* 0x0000001e8c18723c */ /* 0x040fe80000041818 */
[C---:B------:R-:W-:Y:S01]  /*10160*/  FMUL.FTZ R28, R2.reuse, R164 ;  /* 0x000000a4021c7220 */ /* 0x040fe20000410000 */
[----:B------:R-:W-:Y:S01]  /*10170*/  MOV R164, R151 ;  /* 0x0000009700a47202 */ /* 0x000fe20000000f00 */
[----:B------:R-:W-:Y:S01]  /*10180*/  FMUL.FTZ R29, R2, R165 ;  /* 0x000000a5021d7220 */ /* 0x000fe20000410000 */
[----:B------:R-:W2:Y:S01]  /*10190*/  LDSM.16.MT88.4 R148, [R221+0x3000] ;  /* 0x00300000dd94783b */ /* 0x000ea20000004200 */
[C---:B------:R-:W-:Y:S01]  /*101a0*/  FMUL.FTZ R30, R0.reuse, R166 ;  /* 0x000000a6001e7220 */ /* 0x040fe20000410000 */
[----:B------:R-:W-:Y:S03]  /*101b0*/  MOV R184, R164 ;  /* 0x000000a400b87202 */ /* 0x000fe60000000f00 */
[C---:B------:R-:W-:Y:S01]  /*101c0*/  FMUL.FTZ R31, R0.reuse, R167 ;  /* 0x000000a7001f7220 */ /* 0x040fe20000410000 */
[----:B------:R-:W-:Y:S01]  /*101d0*/  MOV R164, R159 ;  /* 0x0000009f00a47202 */ /* 0x000fe20000000f00 */
[----:B------:R-:W-:Y:S01]  /*101e0*/  FMUL.FTZ R119, R0, R119 ;  /* 0x0000007700777220 */ /* 0x000fe20000410000 */
[----:B------:R-:W-:Y:S01]  /*101f0*/  MOV R165, R158 ;  /* 0x0000009e00a57202 */ /* 0x000fe20000000f00 */
[C---:B------:R-:W-:Y:S01]  /*10200*/  FMUL.FTZ R120, R2.reuse, R120 ;  /* 0x0000007802787220 */ /* 0x040fe20000410000 */
[----:B------:R-:W-:Y:S01]  /*10210*/  MOV R166, R157 ;  /* 0x0000009d00a67202 */ /* 0x000fe20000000f00 */
[----:B------:R-:W-:Y:S01]  /*10220*/  FMUL.FTZ R121, R2, R121 ;  /* 0x0000007902797220 */ /* 0x000fe20000410000 */
[C---:B-1----:R-:W-:Y:S03]  /*10230*/  HMMA.16816.F32.BF16 R28, R140.reuse, R36, R28 ;  /* 0x000000248c1c723c */ /* 0x042fe6000004181c */
[C---:B------:R-:W-:Y:S01]  /*10240*/  FMUL.FTZ R34, R0.reuse, R170 ;  /* 0x000000aa00227220 */ /* 0x040fe20000410000 */
[----:B------:R-:W-:Y:S01]  /*10250*/  MOV R170, R135 ;  /* 0x0000008700aa7202 */ /* 0x000fe20000000f00 */
[C---:B------:R-:W-:Y:S01]  /*10260*/  FMUL.FTZ R122, R0.reuse, R122 ;  /* 0x0000007a007a7220 */ /* 0x040fe20000410000 */
[----:B------:R-:W-:Y:S01]  /*10270*/  MOV R135, R35 ;  /* 0x0000002300877202 */ /* 0x000fe20000000f00 */
[----:B------:R-:W-:Y:S02]  /*10280*/  FMUL.FTZ R35, R0, R171 ;  /* 0x000000ab00237220 */ /* 0x000fe40000410000 */
[C---:B------:R-:W-:Y:S03]  /*10290*/  FMUL.FTZ R36, R2.reuse, R172 ;  /* 0x000000ac02247220 */ /* 0x040fe60000410000 */
[--C-:B------:R-:W-:Y:S02]  /*102a0*/  FFMA.FTZ R135, R135, c[0x0][0x2d0], -R138.reuse ;  /* 0x0000b40087877a23 */ /* 0x100fe4000001088a */
[C---:B------:R-:W-:Y:S03]  /*102b0*/  HMMA.16816.F32.BF16 R32, R140.reuse, R38, R32 ;  /* 0x000000268c20723c */ /* 0x040fe60000041820 */
[----:B------:R-:W-:Y:S01]  /*102c0*/  FMUL.FTZ R37, R2, R173 ;  /* 0x000000ad02257220 */ /* 0x000fe20000410000 */
[----:B------:R-:W-:Y:S01]  /*102d0*/  MOV R173, R152 ;  /* 0x0000009800ad7202 */ /* 0x000fe20000000f00 */
[C---:B------:R-:W-:Y:S01]  /*102e0*/  FMUL.FTZ R123, R0.reuse, R123 ;  /* 0x0000007b007b7220 */ /* 0x040fe20000410000 */
[----:B------:R-:W1:Y:S01]  /*102f0*/  LDSM.16.MT88.4 R152, [R220+0x3000] ;  /* 0x00300000dc98783b */ /* 0x000e620000004200 */
[C---:B------:R-:W-:Y:S01]  /*10300*/  FMUL.FTZ R38, R0.reuse, R174 ;  /* 0x000000ae00267220 */ /* 0x040fe20000410000 */
[----:B------:R-:W-:Y:S01]  /*10310*/  MOV R174, R211 ;  /* 0x000000d300ae7202 */ /* 0x000fe20000000f00 */
[----:B------:R-:W-:Y:S03]  /*10320*/  FMUL.FTZ R39, R0, R175 ;  /* 0x000000af00277220 */ /* 0x000fe60000410000 */
[C---:B------:R-:W-:Y:S02]  /*10330*/  FMUL.FTZ R124, R2.reuse, R124 ;  /* 0x0000007c027c7220 */ /* 0x040fe40000410000 */
[----:B------:R-:W-:Y:S02]  /*10340*/  FMUL.FTZ R125, R2, R125 ;  /* 0x0000007d027d7220 */ /* 0x000fe40000410000 */
[C---:B------:R-:W-:Y:S03]  /*10350*/  HMMA.16816.F32.BF16 R36, R140.reuse, R44, R36 ;  /* 0x0000002c8c24723c */ /* 0x040fe60000041824 */
[C---:B------:R-:W-:Y:S02]  /*10360*/  FMUL.FTZ R126, R0.reuse, R126 ;  /* 0x0000007e007e7220 */ /* 0x040fe40000410000 */
[----:B------:R-:W-:Y:S02]  /*10370*/  FMUL.FTZ R127, R0, R127 ;  /* 0x0000007f007f7220 */ /* 0x000fe40000410000 */
[C---:B------:R-:W-:Y:S01]  /*10380*/  FMUL.FTZ R44, R2.reuse, R180 ;  /* 0x000000b4022c7220 */ /* 0x040fe20000410000 */
[C---:B------:R-:W-:Y:S04]  /*10390*/  HMMA.16816.F32.BF16 R40, R140.reuse, R46, R40 ;  /* 0x0000002e8c28723c */ /* 0x040fe80000041828 */
[----:B------:R-:W-:Y:S01]  /*103a0*/  MOV R180, R190 ;  /* 0x000000be00b47202 */ /* 0x000fe20000000f00 */
[C---:B------:R-:W-:Y:S01]  /*103b0*/  FMUL.FTZ R45, R2.reuse, R181 ;  /* 0x000000b5022d7220 */ /* 0x040fe20000410000 */
[----:B------:R-:W-:Y:S01]  /*103c0*/  MOV R190, R49 ;  /* 0x0000003100be7202 */ /* 0x000fe20000000f00 */
[----:B------:R-:W-:Y:S01]  /*103d0*/  FMUL.FTZ R49, R2, R185 ;  /* 0x000000b902317220 */ /* 0x000fe20000410000 */
[----:B------:R-:W-:Y:S01]  /*103e0*/  MOV R185, R3 ;  /* 0x0000000300b97202 */ /* 0x000fe20000000f00 */
[--C-:B------:R-:W-:Y:S03]  /*103f0*/  FFMA.FTZ R3, R196, c[0x0][0x2d0], -R138.reuse ;  /* 0x0000b400c4037a23 */ /* 0x100fe6000001088a */
[C---:B------:R-:W-:Y:S01]  /*10400*/  FMUL.FTZ R47, R0.reuse, R183 ;  /* 0x000000b7002f7220 */ /* 0x040fe20000410000 */
[----:B------:R-:W-:Y:S01]  /*10410*/  MOV R196, R212 ;  /* 0x000000d400c47202 */ /* 0x000fe20000000f00 */
[----:B------:R3:W-:Y:S01]  /*10420*/  MUFU.EX2 R183, R3 ;  /* 0x0000000300b77308 */ /* 0x0007e20000000800 */
[----:B------:R-:W-:Y:S01]  /*10430*/  FMUL.FTZ R46, R0, R182 ;  /* 0x000000b6002e7220 */ /* 0x000fe20000410000 */
[----:B------:R-:W-:Y:S01]  /*10440*/  MOV R181, R156 ;  /* 0x0000009c00b57202 */ /* 0x000fe20000000f00 */
[C---:B------:R-:W-:Y:S01]  /*10450*/  FMUL.FTZ R128, R2.reuse, R128 ;  /* 0x0000008002807220 */ /* 0x040fe20000410000 */
[----:B------:R-:W-:Y:S01]  /*10460*/  LDSM.16.MT88.4 R156, [R221+0x800] ;  /* 0x00080000dd9c783b */ /* 0x000fe20000004200 */
[----:B------:R-:W-:Y:S01]  /*10470*/  MOV R182, R191 ;  /* 0x000000bf00b67202 */ /* 0x000fe20000000f00 */
[----:B------:R-:W-:Y:S01]  /*10480*/  FMUL.FTZ R129, R2, R129 ;  /* 0x0000008102817220 */ /* 0x000fe20000410000 */
[----:B------:R-:W-:Y:S01]  /*10490*/  MOV R191, R50 ;  /* 0x0000003200bf7202 */ /* 0x000fe20000000f00 */
[C---:B------:R-:W-:Y:S03]  /*104a0*/  HMMA.16816.F32.BF16 R44, R140.reuse, R144, R44 ;  /* 0x000000908c2c723c */ /* 0x040fe6000004182c */
[C---:B------:R-:W-:Y:S01]  /*104b0*/  FMUL.FTZ R50, R0.reuse, R186 ;  /* 0x000000ba00327220 */ /* 0x040fe20000410000 */
[----:B------:R-:W-:Y:S01]  /*104c0*/  MOV R186, R51 ;  /* 0x0000003300ba7202 */ /* 0x000fe20000000f00 */
[C---:B------:R-:W-:Y:S01]  /*104d0*/  FMUL.FTZ R51, R0.reuse, R187 ;  /* 0x000000bb00337220 */ /* 0x040fe20000410000 */
[----:B------:R-:W-:Y:S01]  /*104e0*/  MOV R187, R210 ;  /* 0x000000d200bb7202 */ /* 0x000fe20000000f00 */
[C---:B------:R-:W-:Y:S02]  /*104f0*/  FMUL.FTZ R130, R0.reuse, R130 ;  /* 0x0000008200827220 */ /* 0x040fe40000410000 */
[----:B------:R-:W-:Y:S03]  /*10500*/  FMUL.FTZ R131, R0, R131 ;  /* 0x0000008300837220 */ /* 0x000fe60000410000 */
[C---:B------:R-:W-:Y:S01]  /*10510*/  HMMA.16816.F32.BF16 R48, R140.reuse, R146, R48 ;  /* 0x000000928c30723c */ /* 0x040fe20000041830 */
[----:B------:R-:W4:Y:S02]  /*10520*/  LDSM.16.MT88.4 R144, [R217+0x6000] ;  /* 0x00600000d990783b */ /* 0x000f240000004200 */
[----:B---3--:R-:W-:Y:S01]  /*10530*/  FFMA.FTZ R3, R197, c[0x0][0x2d0], -R138 ;  /* 0x0000b400c5037a23 */ /* 0x008fe2000001088a */
[----:B------:R-:W-:Y:S04]  /*10540*/  MOV R197, R213 ;  /* 0x000000d500c57202 */ /* 0x000fe80000000f00 */
[C---:B--2---:R-:W-:Y:S01]  /*10550*/  HMMA.16816.F32.BF16 R52, R140.reuse, R148, R52 ;  /* 0x000000948c34723c */ /* 0x044fe20000041834 */
[----:B------:R2:W-:Y:S07]  /*10560*/  MUFU.EX2 R172, R3 ;  /* 0x0000000300ac7308 */ /* 0x0005ee0000000800 */
[C---:B------:R-:W-:Y:S01]  /*10570*/  HMMA.16816.F32.BF16 R56, R140.reuse, R150, R56 ;  /* 0x000000968c38723c */ /* 0x040fe20000041838 */
[----:B------:R-:W3:Y:S07]  /*10580*/  LDSM.16.MT88.4 R148, [R218+0x6000] ;  /* 0x00600000da94783b */ /* 0x000eee0000004200 */
[C---:B-1----:R-:W-:Y:S08]  /*10590*/  HMMA.16816.F32.BF16 R60, R140.reuse, R152, R60 ;  /* 0x000000988c3c723c */ /* 0x042ff0000004183c */
[C---:B------:R-:W-:Y:S01]  /*105a0*/  HMMA.16816.F32.BF16 R64, R140.reuse, R154, R64 ;  /* 0x0000009a8c40723c */ /* 0x040fe20000041840 */
[----:B------:R-:W1:Y:S03]  /*105b0*/  LDSM.16.MT88.4 R152, [R221+0x6000] ;  /* 0x00600000dd98783b */ /* 0x000e660000004200 */
[--C-:B--2---:R-:W-:Y:S04]  /*105c0*/  FFMA.FTZ R3, R198, c[0x0][0x2d0], -R134.reuse ;  /* 0x0000b400c6037a23 */ /* 0x104fe80000010886 */
[----:B------:R2:W-:Y:S01]  /*105d0*/  MUFU.EX2 R213, R3 ;  /* 0x0000000300d57308 */ /* 0x0005e20000000800 */
[C---:B----4-:R-:W-:Y:S08]  /*105e0*/  HMMA.16816.F32.BF16 R68, R140.reuse, R144, R68 ;  /* 0x000000908c44723c */ /* 0x050ff00000041844 */
[C---:B------:R-:W-:Y:S01]  /*105f0*/  HMMA.16816.F32.BF16 R72, R140.reuse, R146, R72 ;  /* 0x000000928c48723c */ /* 0x040fe20000041848 */
[----:B------:R-:W4:Y:S07]  /*10600*/  LDSM.16.MT88.4 R144, [R220+0x6000] ;  /* 0x00600000dc90783b */ /* 0x000f2e0000004200 */
[C---:B---3--:R-:W-:Y:S04]  /*10610*/  HMMA.16816.F32.BF16 R76, R140.reuse, R148, R76 ;  /* 0x000000948c4c723c */ /* 0x048fe8000004184c */
[----:B--2---:R-:W-:Y:S04]  /*10620*/  FFMA.FTZ R3, R199, c[0x0][0x2d0], -R134 ;  /* 0x0000b400c7037a23 */ /* 0x004fe80000010886 */
[C---:B------:R-:W-:Y:S01]  /*10630*/  HMMA.16816.F32.BF16 R80, R140.reuse, R150, R80 ;  /* 0x000000968c50723c */ /* 0x040fe20000041850 */
[----:B------:R-:W2:Y:S01]  /*10640*/  LDSM.16.MT88.4 R148, [R217+0x9000] ;  /* 0x00900000d994783b */ /* 0x000ea20000004200 */
[----:B------:R3:W-:Y:S06]  /*10650*/  MUFU.EX2 R212, R3 ;  /* 0x0000000300d47308 */ /* 0x0007ec0000000800 */
[C---:B-1----:R-:W-:Y:S08]  /*10660*/  HMMA.16816.F32.BF16 R84, R140.reuse, R152, R84 ;  /* 0x000000988c54723c */ /* 0x042ff00000041854 */
[C---:B------:R-:W-:Y:S01]  /*10670*/  HMMA.16816.F32.BF16 R88, R140.reuse, R154, R88 ;  /* 0x0000009a8c58723c */ /* 0x040fe20000041858 */
[----:B------:R-:W1:Y:S07]  /*10680*/  LDSM.16.MT88.4 R152, [R218+0x9000] ;  /* 0x00900000da98783b */ /* 0x000e6e0000004200 */
[C---:B----4-:R-:W-:Y:S04]  /*10690*/  HMMA.16816.F32.BF16 R92, R140.reuse, R144, R92 ;  /* 0x000000908c5c723c */ /* 0x050fe8000004185c */
[--C-:B---3--:R-:W-:Y:S04]  /*106a0*/  FFMA.FTZ R3, R204, c[0x0][0x2d0], -R138.reuse ;  /* 0x0000b400cc037a23 */ /* 0x108fe8000001088a */
[----:B------:R3:W-:Y:S01]  /*106b0*/  MUFU.EX2 R175, R3 ;  /* 0x0000000300af7308 */ /* 0x0007e20000000800 */
[C---:B------:R-:W-:Y:S01]  /*106c0*/  HMMA.16816.F32.BF16 R96, R140.reuse, R146, R96 ;  /* 0x000000928c60723c */ /* 0x040fe20000041860 */
[----:B------:R-:W4:Y:S07]  /*106d0*/  LDSM.16.MT88.4 R144, [R221+0x9000] ;  /* 0x00900000dd90783b */ /* 0x000f2e0000004200 */
[C---:B--2---:R-:W-:Y:S08]  /*106e0*/  HMMA.16816.F32.BF16 R100, R140.reuse, R148, R100 ;  /* 0x000000948c64723c */ /* 0x044ff00000041864 */
[C---:B------:R-:W-:Y:S01]  /*106f0*/  HMMA.16816.F32.BF16 R104, R140.reuse, R150, R104 ;  /* 0x000000968c68723c */ /* 0x040fe20000041868 */
[----:B------:R-:W2:Y:S03]  /*10700*/  LDSM.16.MT88.4 R148, [R220+0x9000] ;  /* 0x00900000dc94783b */ /* 0x000ea60000004200 */
[----:B---3--:R-:W-:Y:S04]  /*10710*/  FFMA.FTZ R3, R205, c[0x0][0x2d0], -R138 ;  /* 0x0000b400cd037a23 */ /* 0x008fe8000001088a */
[C---:B-1----:R-:W-:Y:S01]  /*10720*/  HMMA.16816.F32.BF16 R108, R140.reuse, R152, R108 ;  /* 0x000000988c6c723c */ /* 0x042fe2000004186c */
[----:B------:R1:W3:Y:S07]  /*10730*/  MUFU.EX2 R171, R3 ;  /* 0x0000000300ab7308 */ /* 0x0002ee0000000800 */
[C---:B------:R-:W-:Y:S01]  /*10740*/  HMMA.16816.F32.BF16 R112, R140.reuse, R154, R112 ;  /* 0x0000009a8c70723c */ /* 0x040fe20000041870 */
[----:B------:R-:W-:Y:S07]  /*10750*/  LDSM.16.MT88.4 R152, [R218+0x800] ;  /* 0x00080000da98783b */ /* 0x000fee0000004200 */
[C---:B----4-:R-:W-:Y:S08]  /*10760*/  HMMA.16816.F32.BF16 R116, R140.reuse, R144, R116 ;  /* 0x000000908c74723c */ /* 0x050ff00000041874 */
[C---:B------:R-:W-:Y:S01]  /*10770*/  HMMA.16816.F32.BF16 R120, R140.reuse, R146, R120 ;  /* 0x000000928c78723c */ /* 0x040fe20000041878 */
[----:B------:R-:W4:Y:S03]  /*10780*/  LDSM.16.MT88.4 R144, [R217+0x800] ;  /* 0x00080000d990783b */ /* 0x000f260000004200 */
[--C-:B-1----:R-:W-:Y:S04]  /*10790*/  FFMA.FTZ R3, R206, c[0x0][0x2d0], -R134.reuse ;  /* 0x0000b400ce037a23 */ /* 0x102fe80000010886 */
[C---:B--2---:R-:W-:Y:S01]  /*107a0*/  HMMA.16816.F32.BF16 R124, R140.reuse, R148, R124 ;  /* 0x000000948c7c723c */ /* 0x044fe2000004187c */
[----:B------:R1:W-:Y:S07]  /*107b0*/  MUFU.EX2 R211, R3 ;  /* 0x0000000300d37308 */ /* 0x0003ee0000000800 */
[----:B------:R-:W-:Y:S01]  /*107c0*/  HMMA.16816.F32.BF16 R128, R140, R150, R128 ;  /* 0x000000968c80723c */ /* 0x000fe20000041880 */
[----:B------:R-:W2:Y:S06]  /*107d0*/  LDSM.16.MT88.4 R148, [R217+0x3800] ;  /* 0x00380000d994783b */ /* 0x000eac0000004200 */
[----:B---3--:R-:W-:Y:S02]  /*107e0*/  F2FP.BF16.PACK_AB R142, R171, R175 ;  /* 0x000000afab8e723e */ /* 0x008fe400000010ff */
[----:B------:R-:W-:Y:S03]  /*107f0*/  F2FP.BF16.PACK_AB R140, R172, R183 ;  /* 0x000000b7ac8c723e */ /* 0x000fe600000010ff */
[----:B------:R-:W-:Y:S01]  /*10800*/  F2FP.BF16.PACK_AB R141, R212, R213 ;  /* 0x000000d5d48d723e */ /* 0x000fe200000010ff */
[----:B-1----:R-:W-:Y:S04]  /*10810*/  FFMA.FTZ R3, R207, c[0x0][0x2d0], -R134 ;  /* 0x0000b400cf037a23 */ /* 0x002fe80000010886 */
[----:B------:R1:W3:Y:S02]  /*10820*/  MUFU.EX2 R210, R3 ;  /* 0x0000000300d27308 */ /* 0x0002e40000000800 */
[--C-:B-1----:R-:W-:Y:S01]  /*10830*/  FFMA.FTZ R3, R208, c[0x0][0x2d0], -R138.reuse ;  /* 0x0000b400d0037a23 */ /* 0x102fe2000001088a */
[----:B---3--:R-:W-:Y:S07]  /*10840*/  F2FP.BF16.PACK_AB R143, R210, R211 ;  /* 0x000000d3d28f723e */ /* 0x008fee00000010ff */
[----:B------:R1:W-:Y:S01]  /*10850*/  MUFU.EX2 R167, R3 ;  /* 0x0000000300a77308 */ /* 0x0003e20000000800 */
[C---:B----4-:R-:W-:Y:S08]  /*10860*/  HMMA.16816.F32.BF16 R4, R140.reuse, R144, R4 ;  /* 0x000000908c04723c */ /* 0x050ff00000041804 */
[C---:B------:R-:W-:Y:S01]  /*10870*/  HMMA.16816.F32.BF16 R8, R140.reuse, R146, R8 ;  /* 0x000000928c08723c */ /* 0x040fe20000041808 */
[----:B------:R-:W3:Y:S07]  /*10880*/  LDSM.16.MT88.4 R144, [R218+0x3800] ;  /* 0x00380000da90783b */ /* 0x000eee0000004200 */
[C---:B------:R-:W-:Y:S04]  /*10890*/  HMMA.16816.F32.BF16 R12, R140.reuse, R152, R12 ;  /* 0x000000988c0c723c */ /* 0x040fe8000004180c */
[----:B-1----:R-:W-:Y:S04]  /*108a0*/  FFMA.FTZ R3, R209, c[0x0][0x2d0], -R138 ;  /* 0x0000b400d1037a23 */ /* 0x002fe8000001088a */
[C---:B------:R-:W-:Y:S01]  /*108b0*/  HMMA.16816.F32.BF16 R16, R140.reuse, R154, R16 ;  /* 0x0000009a8c10723c */ /* 0x040fe20000041810 */
[----:B------:R1:W4:Y:S01]  /*108c0*/  MUFU.EX2 R169, R3 ;  /* 0x0000000300a97308 */ /* 0x0003220000000800 */
[----:B------:R-:W3:Y:S06]  /*108d0*/  LDSM.16.MT88.4 R152, [R221+0x3800] ;  /* 0x00380000dd98783b */ /* 0x000eec0000004200 */
[C---:B------:R-:W-:Y:S08]  /*108e0*/  HMMA.16816.F32.BF16 R20, R140.reuse, R156, R20 ;  /* 0x0000009c8c14723c */ /* 0x040ff00000041814 */
[C---:B------:R-:W-:Y:S01]  /*108f0*/  HMMA.16816.F32.BF16 R24, R140.reuse, R158, R24 ;  /* 0x0000009e8c18723c */ /* 0x040fe20000041818 */
[----:B------:R-:W4:Y:S07]  /*10900*/  LDSM.16.MT88.4 R156, [R220+0x3800] ;  /* 0x00380000dc9c783b */ /* 0x000f2e0000004200 */
[C---:B------:R-:W-:Y:S04]  /*10910*/  HMMA.16816.F32.BF16 R28, R140.reuse, R160, R28 ;  /* 0x000000a08c1c723c */ /* 0x040fe8000004181c */
[--C-:B-1----:R-:W-:Y:S04]  /*10920*/  FFMA.FTZ R3, R214, c[0x0][0x2d0], -R134.reuse ;  /* 0x0000b400d6037a23 */ /* 0x102fe80000010886 */
[C---:B------:R-:W-:Y:S01]  /*10930*/  HMMA.16816.F32.BF16 R32, R140.reuse, R162, R32 ;  /* 0x000000a28c20723c */ /* 0x040fe20000041820 */
[----:B------:R1:W-:Y:S01]  /*10940*/  MUFU.EX2 R207, R3 ;  /* 0x0000000300cf7308 */ /* 0x0003e20000000800 */
[----:B------:R-:W4:Y:S06]  /*10950*/  LDSM.16.MT88.4 R160, [R217+0x6800] ;  /* 0x00680000d9a0783b */ /* 0x000f2c0000004200 */
[C---:B--2---:R-:W-:Y:S08]  /*10960*/  HMMA.16816.F32.BF16 R36, R140.reuse, R148, R36 ;  /* 0x000000948c24723c */ /* 0x044ff00000041824 */
[C---:B------:R-:W-:Y:S01]  /*10970*/  HMMA.16816.F32.BF16 R40, R140.reuse, R150, R40 ;  /* 0x000000968c28723c */ /* 0x040fe20000041828 */
[----:B------:R-:W2:Y:S07]  /*10980*/  LDSM.16.MT88.4 R148, [R218+0x6800] ;  /* 0x00680000da94783b */ /* 0x000eae0000004200 */
[C---:B---3--:R-:W-:Y:S04]  /*10990*/  HMMA.16816.F32.BF16 R44, R140.reuse, R144, R44 ;  /* 0x000000908c2c723c */ /* 0x048fe8000004182c */
[----:B-1----:R-:W-:Y:S02]  /*109a0*/  FFMA.FTZ R3, R215, c[0x0][0x2d0], -R134 ;  /* 0x0000b400d7037a23 */ /* 0x002fe40000010886 */
[----:B------:R-:W-:Y:S02]  /*109b0*/  MUFU.EX2 R215, R135 ;  /* 0x0000008700d77308 */ /* 0x000fe40000000800 */
[C---:B------:R-:W-:Y:S01]  /*109c0*/  HMMA.16816.F32.BF16 R48, R140.reuse, R146, R48 ;  /* 0x000000928c30723c */ /* 0x040fe20000041830 */
[----:B------:R-:W1:Y:S07]  /*109d0*/  LDSM.16.MT88.4 R144, [R221+0x6800] ;  /* 0x00680000dd90783b */ /* 0x000e6e0000004200 */
[C---:B------:R-:W-:Y:S01]  /*109e0*/  HMMA.16816.F32.BF16 R52, R140.reuse, R152, R52 ;  /* 0x000000988c34723c */ /* 0x040fe20000041834 */
[----:B------:R3:W-:Y:S07]  /*109f0*/  MUFU.EX2 R206, R3 ;  /* 0x0000000300ce7308 */ /* 0x0007ee0000000800 */
[C---:B------:R-:W-:Y:S01]  /*10a00*/  HMMA.16816.F32.BF16 R56, R140.reuse, R154, R56 ;  /* 0x0000009a8c38723c */ /* 0x040fe20000041838 */
[----:B------:R-:W1:Y:S02]  /*10a10*/  LDSM.16.MT88.4 R152, [R220+0x6800] ;  /* 0x00680000dc98783b */ /* 0x000e640000004200 */
[----:B------:R-:W-:Y:S05]  /*10a20*/  MUFU.EX2 R135, R136 ;  /* 0x0000008800877308 */ /* 0x000fea0000000800 */
[C---:B----4-:R-:W-:Y:S08]  /*10a30*/  HMMA.16816.F32.BF16 R60, R140.reuse, R156, R60 ;  /* 0x0000009c8c3c723c */ /* 0x050ff0000004183c */
[C---:B------:R-:W-:Y:S01]  /*10a40*/  HMMA.16816.F32.BF16 R64, R140.reuse, R158, R64 ;  /* 0x0000009e8c40723c */ /* 0x040fe20000041840 */
[----:B------:R-:W4:Y:S03]  /*10a50*/  LDSM.16.MT88.4 R156, [R217+0x9800] ;  /* 0x00980000d99c783b */ /* 0x000f260000004200 */
[--C-:B---3--:R-:W-:Y:S01]  /*10a60*/  FFMA.FTZ R3, R197, c[0x0][0x2d0], -R138.reuse ;  /* 0x0000b400c5037a23 */ /* 0x108fe2000001088a */
[----:B------:R-:W-:Y:S02]  /*10a70*/  MOV R197, R196 ;  /* 0x000000c400c57202 */ /* 0x000fe40000000f00 */
[----:B------:R-:W-:Y:S01]  /*10a80*/  MOV R196, R187 ;  /* 0x000000bb00c47202 */ /* 0x000fe20000000f00 */
[C---:B------:R-:W-:Y:S04]  /*10a90*/  HMMA.16816.F32.BF16 R68, R140.reuse, R160, R68 ;  /* 0x000000a08c44723c */ /* 0x040fe80000041844 */
[----:B------:R-:W-:Y:S02]  /*10aa0*/  MOV R187, R173 ;  /* 0x000000ad00bb7202 */ /* 0x000fe40000000f00 */
[----:B------:R-:W-:Y:S02]  /*10ab0*/  MOV R173, R170 ;  /* 0x000000aa00ad7202 */ /* 0x000fe40000000f00 */
[C---:B------:R-:W-:Y:S01]  /*10ac0*/  HMMA.16816.F32.BF16 R72, R140.reuse, R162, R72 ;  /* 0x000000a28c48723c */ /* 0x040fe20000041848 */
[----:B------:R3:W-:Y:S01]  /*10ad0*/  MUFU.EX2 R170, R3 ;  /* 0x0000000300aa7308 */ /* 0x0007e20000000800 */
[----:B------:R-:W-:Y:S06]  /*10ae0*/  LDSM.16.MT88.4 R160, [R220+0x1000] ;  /* 0x00100000dca0783b */ /* 0x000fec0000004200 */
[C---:B--2---:R-:W-:Y:S08]  /*10af0*/  HMMA.16816.F32.BF16 R76, R140.reuse, R148, R76 ;  /* 0x000000948c4c723c */ /* 0x044ff0000004184c */
[C---:B------:R-:W-:Y:S01]  /*10b00*/  HMMA.16816.F32.BF16 R80, R140.reuse, R150, R80 ;  /* 0x000000968c50723c */ /* 0x040fe20000041850 */
[----:B------:R-:W2:Y:S07]  /*10b10*/  LDSM.16.MT88.4 R148, [R218+0x9800] ;  /* 0x00980000da94783b */ /* 0x000eae0000004200 */
[C---:B-1----:R-:W-:Y:S04]  /*10b20*/  HMMA.16816.F32.BF16 R84, R140.reuse, R144, R84 ;  /* 0x000000908c54723c */ /* 0x042fe80000041854 */
[----:B---3--:R-:W-:Y:S01]  /*10b30*/  FFMA.FTZ R3, R197, c[0x0][0x2d0], -R138 ;  /* 0x0000b400c5037a23 */ /* 0x008fe2000001088a */
[----:B------:R-:W-:Y:S02]  /*10b40*/  MOV R197, R196 ;  /* 0x000000c400c57202 */ /* 0x000fe40000000f00 */
[----:B------:R-:W-:Y:S01]  /*10b50*/  MOV R196, R173 ;  /* 0x000000ad00c47202 */ /* 0x000fe20000000f00 */
[C---:B------:R-:W-:Y:S01]  /*10b60*/  HMMA.16816.F32.BF16 R88, R140.reuse, R146, R88 ;  /* 0x000000928c58723c */ /* 0x040fe20000041858 */
[----:B------:R-:W1:Y:S03]  /*10b70*/  LDSM.16.MT88.4 R144, [R221+0x9800] ;  /* 0x00980000dd90783b */ /* 0x000e660000004200 */
[----:B------:R-:W-:Y:S02]  /*10b80*/  MOV R173, R168 ;  /* 0x000000a800ad7202 */ /* 0x000fe40000000f00 */
[----:B------:R3:W1:Y:S02]  /*10b90*/  MUFU.EX2 R168, R3 ;  /* 0x0000000300a87308 */ /* 0x0006640000000800 */
        /* <DEDUP_REMOVED lines=12> */
[----:B----4-:R-:W-:Y:S01]  /*10c60*/  FFMA.FTZ R3, R197, c[0x0][0x2d0], -R134 ;  /* 0x0000b400c5037a23 */ /* 0x010fe20000010886 */
[----:B------:R-:W-:Y:S02]  /*10c70*/  MOV R197, R196 ;  /* 0x000000c400c57202 */ /* 0x000fe40000000f00 */
[----:B------:R-:W-:Y:S01]  /*10c80*/  MOV R196, R202 ;  /* 0x000000ca00c47202 */ /* 0x000fe20000000f00 */
[C---:B------:R-:W-:Y:S01]  /*10c90*/  HMMA.16816.F32.BF16 R120, R140.reuse, R146, R120 ;  /* 0x000000928c78723c */ /* 0x040fe20000041878 */
[----:B------:R1:W4:Y:S01]  /*10ca0*/  MUFU.EX2 R202, R3 ;  /* 0x0000000300ca7308 */ /* 0x0003220000000800 */
[----:B------:R-:W2:Y:S06]  /*10cb0*/  LDSM.16.MT88.4 R144, [R221+0x1000] ;  /* 0x00100000dd90783b */ /* 0x000eac0000004200 */
[C---:B------:R-:W-:Y:S08]  /*10cc0*/  HMMA.16816.F32.BF16 R124, R140.reuse, R152, R124 ;  /* 0x000000988c7c723c */ /* 0x040ff0000004187c */
[----:B------:R-:W-:Y:S01]  /*10cd0*/  HMMA.16816.F32.BF16 R128, R140, R154, R128 ;  /* 0x0000009a8c80723c */ /* 0x000fe20000041880 */
[----:B------:R-:W2:Y:S06]  /*10ce0*/  LDSM.16.MT88.4 R152, [R217+0x4000] ;  /* 0x00400000d998783b */ /* 0x000eac0000004200 */
[----:B------:R-:W-:Y:S01]  /*10cf0*/  F2FP.BF16.PACK_AB R140, R169, R167 ;  /* 0x000000a7a98c723e */ /* 0x000fe200000010ff */
[--C-:B-1----:R-:W-:Y:S01]  /*10d00*/  FFMA.FTZ R3, R196, c[0x0][0x2d0], -R138.reuse ;  /* 0x0000b400c4037a23 */ /* 0x102fe2000001088a */
[----:B------:R-:W-:Y:S03]  /*10d10*/  MOV R196, R174 ;  /* 0x000000ae00c47202 */ /* 0x000fe60000000f00 */
[----:B------:R1:W-:Y:S01]  /*10d20*/  MUFU.EX2 R174, R3 ;  /* 0x0000000300ae7308 */ /* 0x0003e20000000800 */
[----:B------:R-:W-:Y:S02]  /*10d30*/  F2FP.BF16.PACK_AB R142, R168, R170 ;  /* 0x000000aaa88e723e */ /* 0x000fe400000010ff */
[----:B------:R-:W-:Y:S02]  /*10d40*/  F2FP.BF16.PACK_AB R141, R206, R207 ;  /* 0x000000cfce8d723e */ /* 0x000fe400000010ff */
[----:B----4-:R-:W-:Y:S07]  /*10d50*/  F2FP.BF16.PACK_AB R143, R202, R203 ;  /* 0x000000cbca8f723e */ /* 0x010fee00000010ff */
[C---:B---3--:R-:W-:Y:S08]  /*10d60*/  HMMA.16816.F32.BF16 R4, R140.reuse, R156, R4 ;  /* 0x0000009c8c04723c */ /* 0x048ff00000041804 */
[C---:B------:R-:W-:Y:S01]  /*10d70*/  HMMA.16816.F32.BF16 R8, R140.reuse, R158, R8 ;  /* 0x0000009e8c08723c */ /* 0x040fe20000041808 */
[----:B------:R-:W3:Y:S03]  /*10d80*/  LDSM.16.MT88.4 R156, [R218+0x4000] ;  /* 0x00400000da9c783b */ /* 0x000ee60000004200 */
[----:B-1----:R-:W-:Y:S04]  /*10d90*/  FFMA.FTZ R3, R173, c[0x0][0x2d0], -R138 ;  /* 0x0000b400ad037a23 */ /* 0x002fe8000001088a */
[C---:B--2---:R-:W-:Y:S01]  /*10da0*/  HMMA.16816.F32.BF16 R12, R140.reuse, R148, R12 ;  /* 0x000000948c0c723c */ /* 0x044fe2000004180c */
[----:B------:R1:W2:Y:S07]  /*10db0*/  MUFU.EX2 R173, R3 ;  /* 0x0000000300ad7308 */ /* 0x0002ae0000000800 */
[C---:B------:R-:W-:Y:S01]  /*10dc0*/  HMMA.16816.F32.BF16 R16, R140.reuse, R150, R16 ;  /* 0x000000968c10723c */ /* 0x040fe20000041810 */
[----:B------:R-:W4:Y:S07]  /*10dd0*/  LDSM.16.MT88.4 R148, [R221+0x4000] ;  /* 0x00400000dd94783b */ /* 0x000f2e0000004200 */
[C---:B------:R-:W-:Y:S08]  /*10de0*/  HMMA.16816.F32.BF16 R20, R140.reuse, R144, R20 ;  /* 0x000000908c14723c */ /* 0x040ff00000041814 */
[C---:B------:R-:W-:Y:S01]  /*10df0*/  HMMA.16816.F32.BF16 R24, R140.reuse, R146, R24 ;  /* 0x000000928c18723c */ /* 0x040fe20000041818 */
[----:B------:R-:W2:Y:S03]  /*10e00*/  LDSM.16.MT88.4 R144, [R220+0x4000] ;  /* 0x00400000dc90783b */ /* 0x000ea60000004200 */
[--C-:B-1----:R-:W-:Y:S01]  /*10e10*/  FFMA.FTZ R3, R197, c[0x0][0x2d0], -R134.reuse ;  /* 0x0000b400c5037a23 */ /* 0x102fe20000010886 */
[----:B------:R-:W-:Y:S03]  /*10e20*/  MOV R197, R201 ;  /* 0x000000c900c57202 */ /* 0x000fe60000000f00 */
[C---:B------:R-:W-:Y:S01]  /*10e30*/  HMMA.16816.F32.BF16 R28, R140.reuse, R160, R28 ;  /* 0x000000a08c1c723c */ /* 0x040fe2000004181c */
[----:B------:R1:W-:Y:S07]  /*10e40*/  MUFU.EX2 R201, R3 ;  /* 0x0000000300c97308 */ /* 0x0003ee0000000800 */
[C---:B------:R-:W-:Y:S01]  /*10e50*/  HMMA.16816.F32.BF16 R32, R140.reuse, R162, R32 ;  /* 0x000000a28c20723c */ /* 0x040fe20000041820 */
[----:B------:R-:W2:Y:S07]  /*10e60*/  LDSM.16.MT88.4 R160, [R217+0x7000] ;  /* 0x00700000d9a0783b */ /* 0x000eae0000004200 */
[C---:B------:R-:W-:Y:S08]  /*10e70*/  HMMA.16816.F32.BF16 R36, R140.reuse, R152, R36 ;  /* 0x000000988c24723c */ /* 0x040ff00000041824 */
[C---:B------:R-:W-:Y:S01]  /*10e80*/  HMMA.16816.F32.BF16 R40, R140.reuse, R154, R40 ;  /* 0x0000009a8c28723c */ /* 0x040fe20000041828 */
[----:B------:R-:W2:Y:S03]  /*10e90*/  LDSM.16.MT88.4 R152, [R218+0x7000] ;  /* 0x00700000da98783b */ /* 0x000ea60000004200 */
[----:B-1----:R-:W-:Y:S01]  /*10ea0*/  FFMA.FTZ R3, R196, c[0x0][0x2d0], -R134 ;  /* 0x0000b400c4037a23 */ /* 0x002fe20000010886 */
[----:B------:R-:W-:Y:S03]  /*10eb0*/  MOV R196, R200 ;  /* 0x000000c800c47202 */ /* 0x000fe60000000f00 */
[C---:B---3--:R-:W-:Y:S01]  /*10ec0*/  HMMA.16816.F32.BF16 R44, R140.reuse, R156, R44 ;  /* 0x0000009c8c2c723c */ /* 0x048fe2000004182c */
[----:B------:R1:W3:Y:S07]  /*10ed0*/  MUFU.EX2 R200, R3 ;  /* 0x0000000300c87308 */ /* 0x0002ee0000000800 */
[C---:B------:R-:W-:Y:S01]  /*10ee0*/  HMMA.16816.F32.BF16 R48, R140.reuse, R158, R48 ;  /* 0x0000009e8c30723c */ /* 0x040fe20000041830 */
[----:B------:R-:W3:Y:S07]  /*10ef0*/  LDSM.16.MT88.4 R156, [R221+0x7000] ;  /* 0x00700000dd9c783b */ /* 0x000eee0000004200 */
[C---:B----4-:R-:W-:Y:S08]  /*10f00*/  HMMA.16816.F32.BF16 R52, R140.reuse, R148, R52 ;  /* 0x000000948c34723c */ /* 0x050ff00000041834 */
[C---:B------:R-:W-:Y:S01]  /*10f10*/  HMMA.16816.F32.BF16 R56, R140.reuse, R150, R56 ;  /* 0x000000968c38723c */ /* 0x040fe20000041838 */
[----:B------:R-:W4:Y:S03]  /*10f20*/  LDSM.16.MT88.4 R148, [R220+0x7000] ;  /* 0x00700000dc94783b */ /* 0x000f260000004200 */
[----:B-1----:R-:W-:Y:S04]  /*10f30*/  FFMA.FTZ R3, R197, c[0x0][0x2d0], -R138 ;  /* 0x0000b400c5037a23 */ /* 0x002fe8000001088a */
[C---:B--2---:R-:W-:Y:S01]  /*10f40*/  HMMA.16816.F32.BF16 R60, R140.reuse, R144, R60 ;  /* 0x000000908c3c723c */ /* 0x044fe2000004183c */
[----:B------:R1:W2:Y:S07]  /*10f50*/  MUFU.EX2 R214, R3 ;  /* 0x0000000300d67308 */ /* 0x0002ae0000000800 */
[C---:B------:R-:W-:Y:S01]  /*10f60*/  HMMA.16816.F32.BF16 R64, R140.reuse, R146, R64 ;  /* 0x000000928c40723c */ /* 0x040fe20000041840 */
[----:B------:R-:W2:Y:S07]  /*10f70*/  LDSM.16.MT88.4 R144, [R217+0xa000] ;  /* 0x00a00000d990783b */ /* 0x000eae0000004200 */
[C---:B------:R-:W-:Y:S08]  /*10f80*/  HMMA.16816.F32.BF16 R68, R140.reuse, R160, R68 ;  /* 0x000000a08c44723c */ /* 0x040ff00000041844 */
[C---:B------:R-:W-:Y:S01]  /*10f90*/  HMMA.16816.F32.BF16 R72, R140.reuse, R162, R72 ;  /* 0x000000a28c48723c */ /* 0x040fe20000041848 */
[----:B------:R-:W-:Y:S03]  /*10fa0*/  LDSM.16.MT88.4 R160, [R221+0x1800] ;  /* 0x00180000dda0783b */ /* 0x000fe60000004200 */
[--C-:B-1----:R-:W-:Y:S04]  /*10fb0*/  FFMA.FTZ R3, R196, c[0x0][0x2d0], -R134.reuse ;  /* 0x0000b400c4037a23 */ /* 0x102fe80000010886 */
[C---:B------:R-:W-:Y:S01]  /*10fc0*/  HMMA.16816.F32.BF16 R76, R140.reuse, R152, R76 ;  /* 0x000000988c4c723c */ /* 0x040fe2000004184c */
[----:B------:R1:W-:Y:S07]  /*10fd0*/  MUFU.EX2 R199, R3 ;  /* 0x0000000300c77308 */ /* 0x0003ee0000000800 */
[C---:B------:R-:W-:Y:S01]  /*10fe0*/  HMMA.16816.F32.BF16 R80, R140.reuse, R154, R80 ;  /* 0x0000009a8c50723c */ /* 0x040fe20000041850 */
[----:B------:R-:W2:Y:S07]  /*10ff0*/  LDSM.16.MT88.4 R152, [R218+0xa000] ;  /* 0x00a00000da98783b */ /* 0x000eae0000004200 */
[C---:B---3--:R-:W-:Y:S08]  /*11000*/  HMMA.16816.F32.BF16 R84, R140.reuse, R156, R84 ;  /* 0x0000009c8c54723c */ /* 0x048ff00000041854 */
[C---:B------:R-:W-:Y:S01]  /*11010*/  HMMA.16816.F32.BF16 R88, R140.reuse, R158, R88 ;  /* 0x0000009e8c58723c */ /* 0x040fe20000041858 */
[----:B------:R-:W3:Y:S03]  /*11020*/  LDSM.16.MT88.4 R156, [R221+0xa000] ;  /* 0x00a00000dd9c783b */ /* 0x000ee60000004200 */
[----:B-1----:R-:W-:Y:S04]  /*11030*/  FFMA.FTZ R3, R187, c[0x0][0x2d0], -R134 ;  /* 0x0000b400bb037a23 */ /* 0x002fe80000010886 */
[C---:B----4-:R-:W-:Y:S01]  /*11040*/  HMMA.16816.F32.BF16 R92, R140.reuse, R148, R92 ;  /* 0x000000948c5c723c */ /* 0x050fe2000004185c */
[----:B------:R1:W4:Y:S07]  /*11050*/  MUFU.EX2 R198, R3 ;  /* 0x0000000300c67308 */ /* 0x00032e0000000800 */
[C---:B------:R-:W-:Y:S01]  /*11060*/  HMMA.16816.F32.BF16 R96, R140.reuse, R150, R96 ;  /* 0x000000968c60723c */ /* 0x040fe20000041860 */
[----:B------:R-:W4:Y:S07]  /*11070*/  LDSM.16.MT88.4 R148, [R220+0xa000] ;  /* 0x00a00000dc94783b */ /* 0x000f2e0000004200 */
[C---:B--2---:R-:W-:Y:S08]  /*11080*/  HMMA.16816.F32.BF16 R100, R140.reuse, R144, R100 ;  /* 0x000000908c64723c */ /* 0x044ff00000041864 */
[C---:B------:R-:W-:Y:S01]  /*11090*/  HMMA.16816.F32.BF16 R104, R140.reuse, R146, R104 ;  /* 0x000000928c68723c */ /* 0x040fe20000041868 */
[----:B------:R-:W2:Y:S03]  /*110a0*/  LDSM.16.MT88.4 R144, [R217+0x1800] ;  /* 0x00180000d990783b */ /* 0x000ea60000004200 */
        /* <DEDUP_REMOVED lines=8> */
[----:B-1----:R-:W-:Y:S01]  /*11130*/  FFMA.FTZ R3, R185, c[0x0][0x2d0], -R138 ;  /* 0x0000b400b9037a23 */ /* 0x002fe2000001088a */
[----:B------:R-:W-:Y:S03]  /*11140*/  MOV R185, R188 ;  /* 0x000000bc00b97202 */ /* 0x000fe60000000f00 */
[C---:B----4-:R-:W-:Y:S01]  /*11150*/  HMMA.16816.F32.BF16 R124, R140.reuse, R148, R124 ;  /* 0x000000948c7c723c */ /* 0x050fe2000004187c */
[----:B------:R1:W-:Y:S07]  /*11160*/  MUFU.EX2 R208, R3 ;  /* 0x0000000300d07308 */ /* 0x0003ee0000000800 */
[----:B------:R-:W-:Y:S01]  /*11170*/  HMMA.16816.F32.BF16 R128, R140, R150, R128 ;  /* 0x000000968c80723c */ /* 0x000fe20000041880 */
[----:B------:R-:W4:Y:S06]  /*11180*/  LDSM.16.MT88.4 R148, [R217+0x4800] ;  /* 0x00480000d994783b */ /* 0x000f2c0000004200 */
[----:B------:R-:W-:Y:S02]  /*11190*/  F2FP.BF16.PACK_AB R140, R173, R174 ;  /* 0x000000aead8c723e */ /* 0x000fe400000010ff */
[----:B------:R-:W-:Y:S03]  /*111a0*/  F2FP.BF16.PACK_AB R141, R200, R201 ;  /* 0x000000c9c88d723e */ /* 0x000fe600000010ff */
[----:B------:R-:W-:Y:S02]  /*111b0*/  F2FP.BF16.PACK_AB R142, R214, R215 ;  /* 0x000000d7d68e723e */ /* 0x000fe400000010ff */
[----:B------:R-:W-:Y:S01]  /*111c0*/  F2FP.BF16.PACK_AB R143, R198, R199 ;  /* 0x000000c7c68f723e */ /* 0x000fe200000010ff */
[--C-:B-1----:R-:W-:Y:S06]  /*111d0*/  FFMA.FTZ R3, R193, c[0x0][0x2d0], -R134.reuse ;  /* 0x0000b400c1037a23 */ /* 0x102fec0000010886 */
[C---:B--2---:R-:W-:Y:S01]  /*111e0*/  HMMA.16816.F32.BF16 R4, R140.reuse, R144, R4 ;  /* 0x000000908c04723c */ /* 0x044fe20000041804 */
[----:B------:R1:W-:Y:S07]  /*111f0*/  MUFU.EX2 R193, R3 ;  /* 0x0000000300c17308 */ /* 0x0003ee0000000800 */
[C---:B------:R-:W-:Y:S01]  /*11200*/  HMMA.16816.F32.BF16 R8, R140.reuse, R146, R8 ;  /* 0x000000928c08723c */ /* 0x040fe20000041808 */
[----:B------:R-:W2:Y:S07]  /*11210*/  LDSM.16.MT88.4 R144, [R218+0x4800] ;  /* 0x00480000da90783b */ /* 0x000eae0000004200 */
[C---:B------:R-:W-:Y:S08]  /*11220*/  HMMA.16816.F32.BF16 R12, R140.reuse, R152, R12 ;  /* 0x000000988c0c723c */ /* 0x040ff0000004180c */
[C---:B------:R-:W-:Y:S01]  /*11230*/  HMMA.16816.F32.BF16 R16, R140.reuse, R154, R16 ;  /* 0x0000009a8c10723c */ /* 0x040fe20000041810 */
[----:B------:R-:W2:Y:S03]  /*11240*/  LDSM.16.MT88.4 R152, [R221+0x4800] ;  /* 0x00480000dd98783b */ /* 0x000ea60000004200 */
[----:B-1----:R-:W-:Y:S04]  /*11250*/  FFMA.FTZ R3, R192, c[0x0][0x2d0], -R134 ;  /* 0x0000b400c0037a23 */ /* 0x002fe80000010886 */
[C---:B------:R-:W-:Y:S01]  /*11260*/  HMMA.16816.F32.BF16 R20, R140.reuse, R160, R20 ;  /* 0x000000a08c14723c */ /* 0x040fe20000041814 */
[----:B------:R1:W-:Y:S07]  /*11270*/  MUFU.EX2 R192, R3 ;  /* 0x0000000300c07308 */ /* 0x0003ee0000000800 */
[C---:B------:R-:W-:Y:S01]  /*11280*/  HMMA.16816.F32.BF16 R24, R140.reuse, R162, R24 ;  /* 0x000000a28c18723c */ /* 0x040fe20000041818 */
[----:B------:R-:W-:Y:S07]  /*11290*/  LDSM.16.MT88.4 R160, [R217+0x7800] ;  /* 0x00780000d9a0783b */ /* 0x000fee0000004200 */
[C---:B---3--:R-:W-:Y:S08]  /*112a0*/  HMMA.16816.F32.BF16 R28, R140.reuse, R156, R28 ;  /* 0x0000009c8c1c723c */ /* 0x048ff0000004181c */
[C---:B------:R-:W-:Y:S01]  /*112b0*/  HMMA.16816.F32.BF16 R32, R140.reuse, R158, R32 ;  /* 0x0000009e8c20723c */ /* 0x040fe20000041820 */
[----:B------:R-:W3:Y:S03]  /*112c0*/  LDSM.16.MT88.4 R156, [R220+0x4800] ;  /* 0x00480000dc9c783b */ /* 0x000ee60000004200 */
[--C-:B-1----:R-:W-:Y:S04]  /*112d0*/  FFMA.FTZ R3, R184, c[0x0][0x2d0], -R138.reuse ;  /* 0x0000b400b8037a23 */ /* 0x102fe8000001088a */
[C---:B----4-:R-:W-:Y:S01]  /*112e0*/  HMMA.16816.F32.BF16 R36, R140.reuse, R148, R36 ;  /* 0x000000948c24723c */ /* 0x050fe20000041824 */
[----:B------:R1:W-:Y:S01]  /*112f0*/  MUFU.EX2 R205, R3 ;  /* 0x0000000300cd7308 */ /* 0x0003e20000000800 */
[----:B------:R-:W4:Y:S06]  /*11300*/  LDL.LU R184, [R1+0x10] ;  /* 0x0000100001b87983 */ /* 0x000f2c0000300800 */
[C---:B------:R-:W-:Y:S01]  /*11310*/  HMMA.16816.F32.BF16 R40, R140.reuse, R150, R40 ;  /* 0x000000968c28723c */ /* 0x040fe20000041828 */
[----:B------:R-:W3:Y:S07]  /*11320*/  LDSM.16.MT88.4 R148, [R218+0x7800] ;  /* 0x00780000da94783b */ /* 0x000eee0000004200 */
[C---:B--2---:R-:W-:Y:S08]  /*11330*/  HMMA.16816.F32.BF16 R44, R140.reuse, R144, R44 ;  /* 0x000000908c2c723c */ /* 0x044ff0000004182c */
[C---:B------:R-:W-:Y:S01]  /*11340*/  HMMA.16816.F32.BF16 R48, R140.reuse, R146, R48 ;  /* 0x000000928c30723c */ /* 0x040fe20000041830 */
[----:B------:R-:W2:Y:S03]  /*11350*/  LDSM.16.MT88.4 R144, [R221+0x7800] ;  /* 0x00780000dd90783b */ /* 0x000ea60000004200 */
[----:B-1----:R-:W-:Y:S01]  /*11360*/  FFMA.FTZ R3, R182, c[0x0][0x2d0], -R138 ;  /* 0x0000b400b6037a23 */ /* 0x002fe2000001088a */
[----:B------:R-:W-:Y:S03]  /*11370*/  MOV R182, R178 ;  /* 0x000000b200b67202 */ /* 0x000fe60000000f00 */
[C---:B------:R-:W-:Y:S01]  /*11380*/  HMMA.16816.F32.BF16 R52, R140.reuse, R152, R52 ;  /* 0x000000988c34723c */ /* 0x040fe20000041834 */
[----:B------:R1:W-:Y:S07]  /*11390*/  MUFU.EX2 R204, R3 ;  /* 0x0000000300cc7308 */ /* 0x0003ee0000000800 */
[C---:B------:R-:W-:Y:S01]  /*113a0*/  HMMA.16816.F32.BF16 R56, R140.reuse, R154, R56 ;  /* 0x0000009a8c38723c */ /* 0x040fe20000041838 */
[----:B------:R-:W2:Y:S07]  /*113b0*/  LDSM.16.MT88.4 R152, [R220+0x7800] ;  /* 0x00780000dc98783b */ /* 0x000eae0000004200 */
[C---:B---3--:R-:W-:Y:S08]  /*113c0*/  HMMA.16816.F32.BF16 R60, R140.reuse, R156, R60 ;  /* 0x0000009c8c3c723c */ /* 0x048ff0000004183c */
[C---:B------:R-:W-:Y:S01]  /*113d0*/  HMMA.16816.F32.BF16 R64, R140.reuse, R158, R64 ;  /* 0x0000009e8c40723c */ /* 0x040fe20000041840 */
[----:B------:R-:W3:Y:S03]  /*113e0*/  LDSM.16.MT88.4 R156, [R217+0xa800] ;  /* 0x00a80000d99c783b */ /* 0x000ee60000004200 */
[--C-:B-1----:R-:W-:Y:S04]  /*113f0*/  FFMA.FTZ R3, R191, c[0x0][0x2d0], -R134.reuse ;  /* 0x0000b400bf037a23 */ /* 0x102fe80000010886 */
[C---:B------:R-:W-:Y:S01]  /*11400*/  HMMA.16816.F32.BF16 R68, R140.reuse, R160, R68 ;  /* 0x000000a08c44723c */ /* 0x040fe20000041844 */
[----:B------:R1:W-:Y:S07]  /*11410*/  MUFU.EX2 R191, R3 ;  /* 0x0000000300bf7308 */ /* 0x0003ee0000000800 */
[C---:B------:R-:W-:Y:S01]  /*11420*/  HMMA.16816.F32.BF16 R72, R140.reuse, R162, R72 ;  /* 0x000000a28c48723c */ /* 0x040fe20000041848 */
[----:B------:R-:W-:Y:S07]  /*11430*/  LDSM.16.MT88.4 R160, [R217+0x5000] ;  /* 0x00500000d9a0783b */ /* 0x000fee0000004200 */
[C---:B------:R-:W-:Y:S08]  /*11440*/  HMMA.16816.F32.BF16 R76, R140.reuse, R148, R76 ;  /* 0x000000948c4c723c */ /* 0x040ff0000004184c */
[C---:B------:R-:W-:Y:S01]  /*11450*/  HMMA.16816.F32.BF16 R80, R140.reuse, R150, R80 ;  /* 0x000000968c50723c */ /* 0x040fe20000041850 */
[----:B------:R-:W3:Y:S03]  /*11460*/  LDSM.16.MT88.4 R148, [R218+0xa800] ;  /* 0x00a80000da94783b */ /* 0x000ee60000004200 */
[----:B-1----:R-:W-:Y:S01]  /*11470*/  FFMA.FTZ R3, R181, c[0x0][0x2d0], -R134 ;  /* 0x0000b400b5037a23 */ /* 0x002fe20000010886 */
[----:B------:R-:W-:Y:S03]  /*11480*/  MOV R181, R190 ;  /* 0x000000be00b57202 */ /* 0x000fe60000000f00 */
[C---:B--2---:R-:W-:Y:S01]  /*11490*/  HMMA.16816.F32.BF16 R84, R140.reuse, R144, R84 ;  /* 0x000000908c54723c */ /* 0x044fe20000041854 */
[----:B------:R1:W-:Y:S07]  /*114a0*/  MUFU.EX2 R190, R3 ;  /* 0x0000000300be7308 */ /* 0x0003ee0000000800 */
[C---:B------:R-:W-:Y:S01]  /*114b0*/  HMMA.16816.F32.BF16 R88, R140.reuse, R146, R88 ;  /* 0x000000928c58723c */ /* 0x040fe20000041858 */
[----:B------:R-:W2:Y:S07]  /*114c0*/  LDSM.16.MT88.4 R144, [R221+0xa800] ;  /* 0x00a80000dd90783b */ /* 0x000eae0000004200 */
[C---:B------:R-:W-:Y:S08]  /*114d0*/  HMMA.16816.F32.BF16 R92, R140.reuse, R152, R92 ;  /* 0x000000988c5c723c */ /* 0x040ff0000004185c */
[C---:B------:R-:W-:Y:S01]  /*114e0*/  HMMA.16816.F32.BF16 R96, R140.reuse, R154, R96 ;  /* 0x0000009a8c60723c */ /* 0x040fe20000041860 */
[----:B------:R-:W2:Y:S03]  /*114f0*/  LDSM.16.MT88.4 R152, [R220+0xa800] ;  /* 0x00a80000dc98783b */ /* 0x000ea60000004200 */
[--C-:B-1----:R-:W-:Y:S01]  /*11500*/  FFMA.FTZ R3, R181, c[0x0][0x2d0], -R138.reuse ;  /* 0x0000b400b5037a23 */ /* 0x102fe2000001088a */
[----:B------:R-:W-:Y:S03]  /*11510*/  MOV R181, R177 ;  /* 0x000000b100b57202 */ /* 0x000fe60000000f00 */
[C---:B---3--:R-:W-:Y:S01]  /*11520*/  HMMA.16816.F32.BF16 R100, R140.reuse, R156, R100 ;  /* 0x0000009c8c64723c */ /* 0x048fe20000041864 */
[----:B------:R1:W-:Y:S07]  /*11530*/  MUFU.EX2 R197, R3 ;  /* 0x0000000300c57308 */ /* 0x0003ee0000000800 */
[C---:B------:R-:W-:Y:S01]  /*11540*/  HMMA.16816.F32.BF16 R104, R140.reuse, R158, R104 ;  /* 0x0000009e8c68723c */ /* 0x040fe20000041868 */
[----:B------:R-:W3:Y:S07]  /*11550*/  LDSM.16.MT88.4 R156, [R217+0x2000] ;  /* 0x00200000d99c783b */ /* 0x000eee0000004200 */
[C---:B------:R-:W-:Y:S08]  /*11560*/  HMMA.16816.F32.BF16 R108, R140.reuse, R148, R108 ;  /* 0x000000948c6c723c */ /* 0x040ff0000004186c */
[C---:B------:R-:W-:Y:S01]  /*11570*/  HMMA.16816.F32.BF16 R112, R140.reuse, R150, R112 ;  /* 0x000000968c70723c */ /* 0x040fe20000041870 */
[----:B------:R-:W3:Y:S03]  /*11580*/  LDSM.16.MT88.4 R148, [R218+0x2000] ;  /* 0x00200000da94783b */ /* 0x000ee60000004200 */
[----:B-1----:R-:W-:Y:S01]  /*11590*/  FFMA.FTZ R3, R180, c[0x0][0x2d0], -R138 ;  /* 0x0000b400b4037a23 */ /* 0x002fe2000001088a */
[----:B------:R-:W-:Y:S03]  /*115a0*/  MOV R180, R176 ;  /* 0x000000b000b47202 */ /* 0x000fe60000000f00 */
[C---:B--2---:R-:W-:Y:S01]  /*115b0*/  HMMA.16816.F32.BF16 R116, R140.reuse, R144, R116 ;  /* 0x000000908c74723c */ /* 0x044fe20000041874 */
[----:B------:R1:W2:Y:S07]  /*115c0*/  MUFU.EX2 R196, R3 ;  /* 0x0000000300c47308 */ /* 0x0002ae0000000800 */
[C---:B------:R-:W-:Y:S01]  /*115d0*/  HMMA.16816.F32.BF16 R120, R140.reuse, R146, R120 ;  /* 0x000000928c78723c */ /* 0x040fe20000041878 */
[----:B------:R-:W3:Y:S07]  /*115e0*/  LDSM.16.MT88.4 R144, [R221+0x2000] ;  /* 0x00200000dd90783b */ /* 0x000eee0000004200 */
[C---:B------:R-:W-:Y:S08]  /*115f0*/  HMMA.16816.F32.BF16 R124, R140.reuse, R152, R124 ;  /* 0x000000988c7c723c */ /* 0x040ff0000004187c */
[----:B------:R-:W-:Y:S01]  /*11600*/  HMMA.16816.F32.BF16 R128, R140, R154, R128 ;  /* 0x0000009a8c80723c */ /* 0x000fe20000041880 */
[----:B------:R-:W3:Y:S03]  /*11610*/  LDSM.16.MT88.4 R152, [R220+0x2000] ;  /* 0x00200000dc98783b */ /* 0x000ee60000004200 */
[--C-:B-1----:R-:W-:Y:S01]  /*11620*/  FFMA.FTZ R3, R189, c[0x0][0x2d0], -R134.reuse ;  /* 0x0000b400bd037a23 */ /* 0x102fe20000010886 */
[----:B--2---:R-:W-:Y:S02]  /*11630*/  F2FP.BF16.PACK_AB R136, R196, R197 ;  /* 0x000000c5c488723e */ /* 0x004fe400000010ff */
[----:B------:R-:W-:Y:S01]  /*11640*/  F2FP.BF16.PACK_AB R140, R208, R209 ;  /* 0x000000d1d08c723e */ /* 0x000fe200000010ff */
[----:B------:R1:W-:Y:S01]  /*11650*/  MUFU.EX2 R189, R3 ;  /* 0x0000000300bd7308 */ /* 0x0003e20000000800 */
[----:B------:R-:W-:Y:S03]  /*11660*/  F2FP.BF16.PACK_AB R141, R192, R193 ;  /* 0x000000c1c08d723e */ /* 0x000fe600000010ff */
[----:B------:R-:W-:Y:S02]  /*11670*/  F2FP.BF16.PACK_AB R142, R204, R205 ;  /* 0x000000cdcc8e723e */ /* 0x000fe400000010ff */
[----:B------:R-:W-:Y:S07]  /*11680*/  F2FP.BF16.PACK_AB R143, R190, R191 ;  /* 0x000000bfbe8f723e */ /* 0x000fee00000010ff */
[C---:B---3--:R-:W-:Y:S08]  /*11690*/  HMMA.16816.F32.BF16 R4, R140.reuse, R156, R4 ;  /* 0x0000009c8c04723c */ /* 0x048ff00000041804 */
[C---:B------:R-:W-:Y:S01]  /*116a0*/  HMMA.16816.F32.BF16 R8, R140.reuse, R158, R8 ;  /* 0x0000009e8c08723c */ /* 0x040fe20000041808 */
[----:B------:R-:W2:Y:S03]  /*116b0*/  LDSM.16.MT88.4 R156, [R218+0x5000] ;  /* 0x00500000da9c783b */ /* 0x000ea60000004200 */
[--C-:B-1----:R-:W-:Y:S02]  /*116c0*/  FFMA.FTZ R3, R179, c[0x0][0x2d0], -R134.reuse ;  /* 0x0000b400b3037a23 */ /* 0x102fe40000010886 */
[----:B------:R-:W-:Y:S02]  /*116d0*/  FFMA.FTZ R134, R137, c[0x0][0x2d0], -R134 ;  /* 0x0000b40089867a23 */ /* 0x000fe40000010886 */
[C---:B------:R-:W-:Y:S01]  /*116e0*/  HMMA.16816.F32.BF16 R12, R140.reuse, R148, R12 ;  /* 0x000000948c0c723c */ /* 0x040fe2000004180c */
[----:B------:R1:W3:Y:S01]  /*116f0*/  MUFU.EX2 R188, R3 ;  /* 0x0000000300bc7308 */ /* 0x0002e20000000800 */
[----:B------:R-:W-:Y:S06]  /*11700*/  LDSM.16.MT88.4 R176, [R217+0x5800] ;  /* 0x00580000d9b0783b */ /* 0x000fec0000004200 */
[C---:B------:R-:W-:Y:S02]  /*11710*/  HMMA.16816.F32.BF16 R16, R140.reuse, R150, R16 ;  /* 0x000000968c10723c */ /* 0x040fe40000041810 */
[----:B------:R-:W2:Y:S01]  /*11720*/  LDSM.16.MT88.4 R148, [R221+0x5000] ;  /* 0x00500000dd94783b */ /* 0x000ea20000004200 */
[----:B------:R-:W-:Y:S05]  /*11730*/  MUFU.EX2 R134, R134 ;  /* 0x0000008600867308 */ /* 0x000fea0000000800 */
[C---:B------:R-:W-:Y:S08]  /*11740*/  HMMA.16816.F32.BF16 R20, R140.reuse, R144, R20 ;  /* 0x000000908c14723c */ /* 0x040ff00000041814 */
[C---:B------:R-:W-:Y:S01]  /*11750*/  HMMA.16816.F32.BF16 R24, R140.reuse, R146, R24 ;  /* 0x000000928c18723c */ /* 0x040fe20000041818 */
[----:B------:R-:W4:Y:S03]  /*11760*/  LDSM.16.MT88.4 R144, [R220+0x5000] ;  /* 0x00500000dc90783b */ /* 0x000f260000004200 */
[--C-:B-1----:R-:W-:Y:S01]  /*11770*/  FFMA.FTZ R3, R195, c[0x0][0x2d0], -R138.reuse ;  /* 0x0000b400c3037a23 */ /* 0x102fe2000001088a */
[----:B---3--:R-:W-:Y:S03]  /*11780*/  F2FP.BF16.PACK_AB R137, R188, R189 ;  /* 0x000000bdbc89723e */ /* 0x008fe600000010ff */
[C---:B------:R-:W-:Y:S01]  /*11790*/  HMMA.16816.F32.BF16 R28, R140.reuse, R152, R28 ;  /* 0x000000988c1c723c */ /* 0x040fe2000004181c */
[----:B------:R1:W-:Y:S07]  /*117a0*/  MUFU.EX2 R195, R3 ;  /* 0x0000000300c37308 */ /* 0x0003ee0000000800 */
[C---:B------:R-:W-:Y:S01]  /*117b0*/  HMMA.16816.F32.BF16 R32, R140.reuse, R154, R32 ;  /* 0x0000009a8c20723c */ /* 0x040fe20000041820 */
[----:B------:R-:W3:Y:S07]  /*117c0*/  LDSM.16.MT88.4 R152, [R217+0x8000] ;  /* 0x00800000d998783b */ /* 0x000eee0000004200 */
[C---:B------:R-:W-:Y:S08]  /*117d0*/  HMMA.16816.F32.BF16 R36, R140.reuse, R160, R36 ;  /* 0x000000a08c24723c */ /* 0x040ff00000041824 */
[C---:B------:R-:W-:Y:S01]  /*117e0*/  HMMA.16816.F32.BF16 R40, R140.reuse, R162, R40 ;  /* 0x000000a28c28723c */ /* 0x040fe20000041828 */
[----:B------:R-:W3:Y:S03]  /*117f0*/  LDSM.16.MT88.4 R160, [R218+0x8000] ;  /* 0x00800000daa0783b */ /* 0x000ee60000004200 */
[----:B-1----:R-:W-:Y:S04]  /*11800*/  FFMA.FTZ R3, R194, c[0x0][0x2d0], -R138 ;  /* 0x0000b400c2037a23 */ /* 0x002fe8000001088a */
[C---:B--2---:R-:W-:Y:S01]  /*11810*/  HMMA.16816.F32.BF16 R44, R140.reuse, R156, R44 ;  /* 0x0000009c8c2c723c */ /* 0x044fe2000004182c */
[----:B------:R-:W2:Y:S01]  /*11820*/  LDL.LU R138, [R1+0x18] ;  /* 0x00001800018a7983 */ /* 0x000ea20000300800 */
[----:B------:R1:W1:Y:S06]  /*11830*/  MUFU.EX2 R194, R3 ;  /* 0x0000000300c27308 */ /* 0x00026c0000000800 */
[C---:B------:R-:W-:Y:S01]  /*11840*/  HMMA.16816.F32.BF16 R48, R140.reuse, R158, R48 ;  /* 0x0000009e8c30723c */ /* 0x040fe20000041830 */
[----:B------:R-:W3:Y:S07]  /*11850*/  LDSM.16.MT88.4 R156, [R221+0x8000] ;  /* 0x00800000dd9c783b */ /* 0x000eee0000004200 */
[C---:B------:R-:W-:Y:S04]  /*11860*/  HMMA.16816.F32.BF16 R52, R140.reuse, R148, R52 ;  /* 0x000000948c34723c */ /* 0x040fe80000041834 */
[----:B----4-:R-:W-:Y:S02]  /*11870*/  FFMA.FTZ R2, R2, R184, R185 ;  /* 0x000000b802027223 */ /* 0x010fe400000100b9 */
[----:B------:R-:W-:Y:S02]  /*11880*/  LDSM.16.MT88.4 R184, [R218+0x5800] ;  /* 0x00580000dab8783b */ /* 0x000fe40000004200 */
[C---:B------:R-:W-:Y:S04]  /*11890*/  HMMA.16816.F32.BF16 R56, R140.reuse, R150, R56 ;  /* 0x000000968c38723c */ /* 0x040fe80000041838 */
[----:B-1----:R-:W-:Y:S02]  /*118a0*/  MOV R3, R171 ;  /* 0x000000ab00037202 */ /* 0x002fe40000000f00 */
[----:B------:R-:W1:Y:S02]  /*118b0*/  LDSM.16.MT88.4 R148, [R220+0x8000] ;  /* 0x00800000dc94783b */ /* 0x000e640000004200 */
[C---:B------:R-:W-:Y:S08]  /*118c0*/  HMMA.16816.F32.BF16 R60, R140.reuse, R144, R60 ;  /* 0x000000908c3c723c */ /* 0x040ff0000004183c */
[C---:B------:R-:W-:Y:S01]  /*118d0*/  HMMA.16816.F32.BF16 R64, R140.reuse, R146, R64 ;  /* 0x000000928c40723c */ /* 0x040fe20000041840 */
[----:B------:R-:W4:Y:S07]  /*118e0*/  LDSM.16.MT88.4 R144, [R217+0xb000] ;  /* 0x00b00000d990783b */ /* 0x000f2e0000004200 */
[C---:B---3--:R-:W-:Y:S08]  /*118f0*/  HMMA.16816.F32.BF16 R68, R140.reuse, R152, R68 ;  /* 0x000000988c44723c */ /* 0x048ff00000041844 */
[C---:B------:R-:W-:Y:S01]  /*11900*/  HMMA.16816.F32.BF16 R72, R140.reuse, R154, R72 ;  /* 0x0000009a8c48723c */ /* 0x040fe20000041848 */
[----:B------:R-:W3:Y:S07]  /*11910*/  LDSM.16.MT88.4 R152, [R218+0xb000] ;  /* 0x00b00000da98783b */ /* 0x000eee0000004200 */
[C---:B------:R-:W-:Y:S08]  /*11920*/  HMMA.16816.F32.BF16 R76, R140.reuse, R160, R76 ;  /* 0x000000a08c4c723c */ /* 0x040ff0000004184c */
[C---:B------:R-:W-:Y:S01]  /*11930*/  HMMA.16816.F32.BF16 R80, R140.reuse, R162, R80 ;  /* 0x000000a28c50723c */ /* 0x040fe20000041850 */
[----:B------:R-:W-:Y:S07]  /*11940*/  LDSM.16.MT88.4 R160, [R221+0x2800] ;  /* 0x00280000dda0783b */ /* 0x000fee0000004200 */
[C---:B------:R-:W-:Y:S08]  /*11950*/  HMMA.16816.F32.BF16 R84, R140.reuse, R156, R84 ;  /* 0x0000009c8c54723c */ /* 0x040ff00000041854 */
[C---:B------:R-:W-:Y:S01]  /*11960*/  HMMA.16816.F32.BF16 R88, R140.reuse, R158, R88 ;  /* 0x0000009e8c58723c */ /* 0x040fe20000041858 */
[----:B------:R-:W3:Y:S07]  /*11970*/  LDSM.16.MT88.4 R156, [R221+0xb000] ;  /* 0x00b00000dd9c783b */ /* 0x000eee0000004200 */
[C---:B-1----:R-:W-:Y:S08]  /*11980*/  HMMA.16816.F32.BF16 R92, R140.reuse, R148, R92 ;  /* 0x000000948c5c723c */ /* 0x042ff0000004185c */
[C---:B------:R-:W-:Y:S01]  /*11990*/  HMMA.16816.F32.BF16 R96, R140.reuse, R150, R96 ;  /* 0x000000968c60723c */ /* 0x040fe20000041860 */
[----:B------:R-:W1:Y:S07]  /*119a0*/  LDSM.16.MT88.4 R148, [R220+0xb000] ;  /* 0x00b00000dc94783b */ /* 0x000e6e0000004200 */
[C---:B----4-:R-:W-:Y:S08]  /*119b0*/  HMMA.16816.F32.BF16 R100, R140.reuse, R144, R100 ;  /* 0x000000908c64723c */ /* 0x050ff00000041864 */
[C---:B------:R-:W-:Y:S01]  /*119c0*/  HMMA.16816.F32.BF16 R104, R140.reuse, R146, R104 ;  /* 0x000000928c68723c */ /* 0x040fe20000041868 */
[----:B------:R-:W4:Y:S07]  /*119d0*/  LDSM.16.MT88.4 R144, [R217+0x2800] ;  /* 0x00280000d990783b */ /* 0x000f2e0000004200 */
[C---:B---3--:R-:W-:Y:S08]  /*119e0*/  HMMA.16816.F32.BF16 R108, R140.reuse, R152, R108 ;  /* 0x000000988c6c723c */ /* 0x048ff0000004186c */
[C---:B------:R-:W-:Y:S01]  /*119f0*/  HMMA.16816.F32.BF16 R112, R140.reuse, R154, R112 ;  /* 0x0000009a8c70723c */ /* 0x040fe20000041870 */
[----:B------:R-:W3:Y:S07]  /*11a00*/  LDSM.16.MT88.4 R152, [R218+0x2800] ;  /* 0x00280000da98783b */ /* 0x000eee0000004200 */
[C---:B------:R-:W-:Y:S07]  /*11a10*/  HMMA.16816.F32.BF16 R116, R140.reuse, R156, R116 ;  /* 0x0000009c8c74723c */ /* 0x040fee0000041874 */
[----:B------:R-:W-:Y:S01]  /*11a20*/  MOV R156, R170 ;  /* 0x000000aa009c7202 */ /* 0x000fe20000000f00 */
[C---:B------:R-:W-:Y:S04]  /*11a30*/  HMMA.16816.F32.BF16 R120, R140.reuse, R158, R120 ;  /* 0x0000009e8c78723c */ /* 0x040fe80000041878 */
[----:B------:R-:W-:Y:S03]  /*11a40*/  MOV R157, R169 ;  /* 0x000000a9009d7202 */ /* 0x000fe60000000f00 */
[----:B------:R-:W-:Y:S01]  /*11a50*/  MOV R159, R168 ;  /* 0x000000a8009f7202 */ /* 0x000fe20000000f00 */
[C---:B-1----:R-:W-:Y:S01]  /*11a60*/  HMMA.16816.F32.BF16 R124, R140.reuse, R148, R124 ;  /* 0x000000948c7c723c */ /* 0x042fe2000004187c */
[----:B------:R-:W1:Y:S07]  /*11a70*/  LDSM.16.MT88.4 R168, [R220+0x2800] ;  /* 0x00280000dca8783b */ /* 0x000e6e0000004200 */
[----:B------:R-:W-:Y:S04]  /*11a80*/  HMMA.16816.F32.BF16 R128, R140, R150, R128 ;  /* 0x000000968c80723c */ /* 0x000fe80000041880 */
[----:B--2---:R-:W-:Y:S01]  /*11a90*/  FFMA.FTZ R0, R0, R138, R139 ;  /* 0x0000008a00007223 */ /* 0x004fe2000001008b */
[----:B------:R-:W-:Y:S02]  /*11aa0*/  F2FP.BF16.PACK_AB R138, R194, R195 ;  /* 0x000000c3c28a723e */ /* 0x000fe400000010ff */
[----:B------:R-:W-:Y:S07]  /*11ab0*/  F2FP.BF16.PACK_AB R139, R134, R135 ;  /* 0x00000087868b723e */ /* 0x000fee00000010ff */
[C---:B----4-:R-:W-:Y:S01]  /*11ac0*/  HMMA.16816.F32.BF16 R140, R136.reuse, R144, R4 ;  /* 0x00000090888c723c */ /* 0x050fe20000041804 */
[----:B------:R-:W2:Y:S07]  /*11ad0*/  LDSM.16.MT88.4 R4, [R221+0x5800] ;  /* 0x00580000dd04783b */ /* 0x000eae0000004200 */
[C---:B------:R-:W-:Y:S07]  /*11ae0*/  HMMA.16816.F32.BF16 R144, R136.reuse, R146, R8 ;  /* 0x000000928890723c */ /* 0x040fee0000041808 */
[----:B------:R-:W-:Y:S01]  /*11af0*/  MOV R8, R159 ;  /* 0x0000009f00087202 */ /* 0x000fe20000000f00 */
[C---:B---3--:R-:W-:Y:S01]  /*11b00*/  HMMA.16816.F32.BF16 R148, R136.reuse, R152, R12 ;  /* 0x000000988894723c */ /* 0x048fe2000004180c */
[----:B------:R-:W-:Y:S03]  /*11b10*/  LDSM.16.MT88.4 R12, [R217+0x8800] ;  /* 0x00880000d90c783b */ /* 0x000fe60000004200 */
[----:B------:R-:W-:Y:S02]  /*11b20*/  MOV R9, R156 ;  /* 0x0000009c00097202 */ /* 0x000fe40000000f00 */
[----:B------:R-:W-:Y:S02]  /*11b30*/  MOV R10, R157 ;  /* 0x0000009d000a7202 */ /* 0x000fe40000000f00 */
[C---:B------:R-:W-:Y:S01]  /*11b40*/  HMMA.16816.F32.BF16 R152, R136.reuse, R154, R16 ;  /* 0x0000009a8898723c */ /* 0x040fe20000041810 */
[----:B------:R-:W-:Y:S03]  /*11b50*/  LDSM.16.MT88.4 R16, [R218+0x8800] ;  /* 0x00880000da10783b */ /* 0x000fe60000004200 */
[----:B------:R-:W-:Y:S04]  /*11b60*/  MOV R11, R167 ;  /* 0x000000a7000b7202 */ /* 0x000fe80000000f00 */
[C---:B------:R-:W-:Y:S07]  /*11b70*/  HMMA.16816.F32.BF16 R156, R136.reuse, R160, R20 ;  /* 0x000000a0889c723c */ /* 0x040fee0000041814 */
[----:B------:R-:W-:Y:S01]  /*11b80*/  MOV R21, R166 ;  /* 0x000000a600157202 */ /* 0x000fe20000000f00 */
[C---:B------:R-:W-:Y:S01]  /*11b90*/  HMMA.16816.F32.BF16 R160, R136.reuse, R162, R24 ;  /* 0x000000a288a0723c */ /* 0x040fe20000041818 */
[----:B------:R-:W-:Y:S03]  /*11ba0*/  LDSM.16.MT88.4 R24, [R220+0x8800] ;  /* 0x00880000dc18783b */ /* 0x000fe60000004200 */
[----:B------:R-:W-:Y:S02]  /*11bb0*/  MOV R22, R165 ;  /* 0x000000a500167202 */ /* 0x000fe40000000f00 */
[----:B------:R-:W-:Y:S02]  /*11bc0*/  MOV R23, R164 ;  /* 0x000000a400177202 */ /* 0x000fe40000000f00 */
        /* <DEDUP_REMOVED lines=11> */
[----:B------:R-:W-:Y:S02]  /*11c80*/  MOV R35, R11 ;  /* 0x0000000b00237202 */ /* 0x000fe40000000f00 */
[----:B------:R-:W1:Y:S01]  /*11c90*/  LDSM.16.MT88.4 R8, [R220+0x5800] ;  /* 0x00580000dc08783b */ /* 0x000e620000004200 */
[C---:B------:R-:W-:Y:S04]  /*11ca0*/  HMMA.16816.F32.BF16 R176, R136.reuse, R178, R40 ;  /* 0x000000b288b0723c */ /* 0x040fe80000041828 */
[----:B------:R-:W-:Y:S02]  /*11cb0*/  MOV R39, R183 ;  /* 0x000000b700277202 */ /* 0x000fe40000000f00 */
[----:B------:R-:W-:Y:S02]  /*11cc0*/  MOV R36, R21 ;  /* 0x0000001500247202 */ /* 0x000fe40000000f00 */
[----:B------:R-:W-:Y:S04]  /*11cd0*/  MOV R41, R182 ;  /* 0x000000b600297202 */ /* 0x000fe80000000f00 */
[----:B------:R-:W-:Y:S01]  /*11ce0*/  MOV R42, R181 ;  /* 0x000000b5002a7202 */ /* 0x000fe20000000f00 */
[----:B------:R-:W-:Y:S01]  /*11cf0*/  FADD.FTZ R2, R41, R2 ;  /* 0x0000000229027221 */ /* 0x000fe20000010000 */
[----:B------:R-:W-:Y:S02]  /*11d00*/  MOV R43, R180 ;  /* 0x000000b4002b7202 */ /* 0x000fe40000000f00 */
[C---:B------:R-:W-:Y:S03]  /*11d10*/  HMMA.16816.F32.BF16 R180, R136.reuse, R184, R44 ;  /* 0x000000b888b4723c */ /* 0x040fe6000004182c */
[----:B------:R-:W-:Y:S01]  /*11d20*/  MOV R37, R22 ;  /* 0x0000001600257202 */ /* 0x000fe20000000f00 */
[----:B------:R-:W-:Y:S01]  /*11d30*/  FADD.FTZ R2, R43, R2 ;  /* 0x000000022b027221 */ /* 0x000fe20000010000 */
[----:B------:R-:W-:Y:S01]  /*11d40*/  MOV R38, R23 ;  /* 0x0000001700267202 */ /* 0x000fe20000000f00 */
[----:B------:R-:W-:Y:S01]  /*11d50*/  FADD.FTZ R0, R42, R0 ;  /* 0x000000002a007221 */ /* 0x000fe20000010000 */
[----:B------:R-:W3:Y:S01]  /*11d60*/  LDSM.16.MT88.4 R20, [R221+0x8800] ;  /* 0x00880000dd14783b */ /* 0x000ee20000004200 */
[C---:B------:R-:W-:Y:S04]  /*11d70*/  HMMA.16816.F32.BF16 R184, R136.reuse, R186, R48 ;  /* 0x000000ba88b8723c */ /* 0x040fe80000041830 */
        /* <DEDUP_REMOVED lines=65> */
[----:B------:R-:W-:Y:S02]  /*12190*/  HMMA.16816.F32.BF16 R128, R136, R6, R128 ;  /* 0x000000068880723c */ /* 0x000fe40000041880 */
[----:B------:R1:W-:Y:S02]  /*121a0*/  STL [R1+0x10], R2 ;  /* 0x0000100201007387 */ /* 0x0003e40000100800 */
[----:B------:R-:W-:Y:S01]  /*121b0*/  FADD.FTZ R0, R134, R0 ;  /* 0x0000000086007221 */ /* 0x000fe20000010000 */
[----:B------:R-:W-:Y:S02]  /*121c0*/  MOV R135, R132 ;  /* 0x0000008400877202 */ /* 0x000fe40000000f00 */
[----:B------:R-:W-:Y:S02]  /*121d0*/  MOV R134, R133 ;  /* 0x0000008500867202 */ /* 0x000fe40000000f00 */
[----:B------:R1:W-:Y:S01]  /*121e0*/  STL [R1+0x18], R0 ;  /* 0x0000180001007387 */ /* 0x0003e20000100800 */
[----:B------:R-:W-:-:S05]  /*121f0*/  @P0 BRA `(.L_x_1288) ;  /* 0xffffb12000000947 */ /* 0x000fca000383ffff */
.L_x_1287:
[----:B------:R-:W-:Y:S02]  /*12200*/  MOV R7, 0x1f ;  /* 0x0000001f00077802 */ /* 0x000fe40000000f00 */
[----:B------:R-:W-:Y:S01]  /*12210*/  MOV R6, 0xffffffff ;  /* 0xffffffff00067802 */ /* 0x000fe20000000f00 */
[----:B------:R-:W-:Y:S06]  /*12220*/  BRA.DIV ~URZ, `(.L_x_1289) ;  /* 0x000032127f007947 */ /* 0x000fec000b800000 */
[----:B-1----:R-:W2:Y:S04]  /*12230*/  LDL R0, [R1+0x10] ;  /* 0x0000100001007983 */ /* 0x002ea80000100800 */
[----:B--2---:R1:W2:Y:S02]  /*12240*/  SHFL.BFLY PT, R4, R0, 0x2, 0x1f ;  /* 0x0c401f0000047f89 */ /* 0x0042a400000e0000 */
.L_x_1327:
        /* <DEDUP_REMOVED lines=9> */
.L_x_1328:
[----:B------:R-:W-:Y:S01]  /*122e0*/  FSETP.NE.FTZ.AND P1, PT, R4, RZ, PT ;  /* 0x000000ff0400720b */ /* 0x000fe20003f35000 */
[----:B--2---:R-:W-:Y:S01]  /*122f0*/  FADD.FTZ R3, R3, R0 ;  /* 0x0000000003037221 */ /* 0x004fe20000010000 */
[----:B------:R-:W-:Y:S02]  /*12300*/  MOV R2, RZ ;  /* 0x000000ff00027202 */ /* 0x000fe40000000f00 */
[----:B-1----:R-:W-:Y:S02]  /*12310*/  MOV R0, RZ ;  /* 0x000000ff00007202 */ /* 0x002fe40000000f00 */
[----:B------:R-:W-:Y:S02]  /*12320*/  FSETP.NE.FTZ.AND P0, PT, R3, RZ, PT ;  /* 0x000000ff0300720b */ /* 0x000fe40003f15000 */
[----:B------:R-:W-:-:S05]  /*12330*/  MOV R138, 0xff800000 ;  /* 0xff800000008a7802 */ /* 0x000fca0000000f00 */
        /* <DEDUP_REMOVED lines=70> */
[----:B------:R3:W4:Y:S01]  /*127a0*/  @P0 MUFU.LG2 R2, R3 ;  /* 0x0000000300020308 */ /* 0x0007220000000c00 */
[----:B--2---:R-:W-:Y:S02]  /*127b0*/  @P1 FMUL.FTZ R5, R4, 0.69314718246459960938 ;  /* 0x3f31721804051820 */ /* 0x004fe40000410000 */
[----:B------:R-:W-:Y:S02]  /*127c0*/  @P1 FMUL.FTZ R4, R6, c[0x0][0x2d0] ;  /* 0x0000b40006041a20 */ /* 0x000fe40000410000 */
[----:B-1----:R-:W-:Y:S02]  /*127d0*/  FMUL.FTZ R142, R0, R142 ;  /* 0x0000008e008e7220 */ /* 0x002fe40000410000 */
[----:B------:R-:W-:Y:S02]  /*127e0*/  @P1 FFMA.FTZ R138, R4, R133, R5 ;  /* 0x00000085048a1223 */ /* 0x000fe40000010005 */
[----:B------:R-:W-:-:S02]  /*127f0*/  FMUL.FTZ R143, R0, R143 ;  /* 0x0000008f008f7220 */ /* 0x000fc40000410000 */
[C---:B------:R-:W-:Y:S02]  /*12800*/  FMUL.FTZ R146, R0.reuse, R146 ;  /* 0x0000009200927220 */ /* 0x040fe40000410000 */
[C---:B------:R-:W-:Y:S02]  /*12810*/  FMUL.FTZ R61, R0.reuse, R147 ;  /* 0x00000093003d7220 */ /* 0x040fe40000410000 */
[----:B------:R-:W-:Y:S01]  /*12820*/  FMUL.FTZ R150, R0, R150 ;  /* 0x0000009600967220 */ /* 0x000fe20000410000 */
[----:B---3--:R-:W-:Y:S01]  /*12830*/  @P0 MOV R3, 0x3f317218 ;  /* 0x3f31721800030802 */ /* 0x008fe20000000f00 */
[----:B----4-:R-:W-:Y:S02]  /*12840*/  @P0 FMUL.FTZ R2, R2, 0.69314718246459960938 ;  /* 0x3f31721802020820 */ /* 0x010fe40000410000 */
[----:B------:R-:W-:Y:S02]  /*12850*/  FMUL.FTZ R151, R0, R151 ;  /* 0x0000009700977220 */ /* 0x000fe40000410000 */
[----:B------:R-:W-:-:S02]  /*12860*/  @P0 FMUL.FTZ R3, R3, c[0x0][0x2d0] ;  /* 0x0000b40003030a20 */ /* 0x000fc40000410000 */
        /* <DEDUP_REMOVED lines=58> */
[----:B------:R-:W-:Y:S01]  /*12c10*/  PRMT R0, R52, 0x7610, R0 ;  /* 0x0000761034007816 */ /* 0x000fe20000000000 */
[----:B------:R-:W-:Y:S02]  /*12c20*/  @P0 FFMA.FTZ R65, R3, R132, R2 ;  /* 0x0000008403410223 */ /* 0x000fe40000010002 */
.L_x_1270:
[----:B-1----:R1:W5:Y:S01]  /*12c30*/  LDL R56, [R1+0x68] ;  /* 0x0000680001387983 */ /* 0x0023620000100800 */
[----:B------:R-:W-:Y:S03]  /*12c40*/  BSSY B0, `(.L_x_1291) ;  /* 0x0000012000007945 */ /* 0x000fe60003800000 */
[----:B------:R-:W2:Y:S02]  /*12c50*/  S2R R67, SR_TID.X ;  /* 0x0000000000437919 */ /* 0x000ea40000002100 */
[----:B--2---:R-:W-:-:S13]  /*12c60*/  LOP3.LUT P0, RZ, R67, 0xff, RZ, 0xc0, !PT ;  /* 0x000000ff43ff7812 */ /* 0x004fda000780c0ff */
[----:B------:R-:W-:Y:S05]  /*12c70*/  @P0 BRA `(.L_x_1292) ;  /* 0x000000e000000947 */ /* 0x000fea0003800000 */
[----:B-1----:R-:W1:Y:S01]  /*12c80*/  S2R R52, SR_LANEID ;  /* 0x0000000000347919 */ /* 0x002e620000000000 */
[----:B------:R-:W-:Y:S01]  /*12c90*/  VOTEU.ANY UR4, UPT, PT ;  /* 0x0000000000047886 */ /* 0x000fe200038e0100 */
[----:B------:R-:W-:Y:S01]  /*12ca0*/  IMAD.MOV.U32 R54, RZ, RZ, c[0x0][0x580] ;  /* 0x00016000ff367624 */ /* 0x000fe200078e00ff */
[----:B------:R-:W1:Y:S01]  /*12cb0*/  FLO.U32 R3, UR4 ;  /* 0x0000000400037d00 */ /* 0x000e6200080e0000 */
[----:B------:R-:W-:-:S07]  /*12cc0*/  IMAD.MOV.U32 R55, RZ, RZ, c[0x0][0x584] ;  /* 0x00016100ff377624 */ /* 0x000fce00078e00ff */
[----:B------:R-:W2:Y:S01]  /*12cd0*/  POPC R2, UR4 ;  /* 0x0000000400027d09 */ /* 0x000ea20008000000 */
[----:B-1----:R-:W-:-:S13]  /*12ce0*/  ISETP.EQ.U32.AND P0, PT, R3, R52, PT ;  /* 0x000000340300720c */ /* 0x002fda0003f02070 */
[----:B--2---:R-:W2:Y:S04]  /*12cf0*/  @P0 ATOMG.E.ADD.STRONG.GPU PT, R2, [R54.64], R2 ;  /* 0x00000002360209a8 */ /* 0x004ea800081ee1c8 */
[----:B------:R-:W1:Y:S04]  /*12d00*/  S2R R52, SR_LTMASK ;  /* 0x0000000000347919 */ /* 0x000e680000003900 */
[----:B--2---:R1:W2:Y:S02]  /*12d10*/  SHFL.IDX PT, R3, R2, R3, 0x1f ;  /* 0x00001f0302037589 */ /* 0x0042a400000e0000 */
[----:B-1----:R-:W-:-:S06]  /*12d20*/  LOP3.LUT R2, R52, UR4, RZ, 0xc0, !PT ;  /* 0x0000000434027c12 */ /* 0x002fcc000f8ec0ff */
[----:B------:R-:W2:Y:S02]  /*12d30*/  POPC R2, R2 ;  /* 0x0000000200027309 */ /* 0x000ea40000000000 */
[----:B--2--5:R-:W-:-:S05]  /*12d40*/  IADD3 R56, R3, c[0x0][0xc], R2 ;  /* 0x0000030003387a10 */ /* 0x024fca0007ffe002 */
[----:B------:R1:W-:Y:S02]  /*12d50*/  STL [R1+0x68], R56 ;  /* 0x0000683801007387 */ /* 0x0003e40000100800 */
.L_x_1292:
[----:B-1----:R-:W-:Y:S05]  /*12d60*/  BSYNC B0 ;  /* 0x0000000000007941 */ /* 0x002fea0003800000 */
.L_x_1291:
[----:B------:R-:W-:Y:S01]  /*12d70*/  PRMT R0, R0, 0x9910, RZ ;  /* 0x0000991000007816 */ /* 0x000fe200000000ff */
[----:B------:R-:W-:Y:S01]  /*12d80*/  BSSY B1, `(.L_x_1293) ;  /* 0x0000224000017945 */ /* 0x000fe20003800000 */
[----:B-----5:R-:W-:Y:S02]  /*12d90*/  IMAD.MOV.U32 R81, RZ, RZ, R56 ;  /* 0x000000ffff517224 */ /* 0x020fe400078e0038 */
[----:B------:R-:W-:-:S13]  /*12da0*/  ISETP.NE.AND P0, PT, R0, RZ, PT ;  /* 0x000000ff0000720c */ /* 0x000fda0003f05270 */
[----:B------:R-:W-:Y:S05]  /*12db0*/  @!P0 BRA `(.L_x_1294) ;  /* 0x0000159000008947 */ /* 0x000fea0003800000 */
[----:B------:R-:W2:Y:S04]  /*12dc0*/  LDL R85, [R1+0x6c] ;  /* 0x00006c0001557983 */ /* 0x000ea80000100800 */
[----:B------:R-:W3:Y:S04]  /*12dd0*/  LDL R83, [R1+0x70] ;  /* 0x0000700001537983 */ /* 0x000ee80000100800 */
[----:B------:R-:W4:Y:S04]  /*12de0*/  LDL R79, [R1+0x78] ;  /* 0x00007800014f7983 */ /* 0x000f280000100800 */
[----:B------:R-:W5:Y:S04]  /*12df0*/  LDL R77, [R1+0x74] ;  /* 0x00007400014d7983 */ /* 0x000f680000100800 */
[----:B------:R-:W4:Y:S04]  /*12e00*/  LDL R75, [R1+0x88] ;  /* 0x00008800014b7983 */ /* 0x000f280000100800 */
[----:B------:R-:W5:Y:S04]  /*12e10*/  LDL R73, [R1+0x80] ;  /* 0x0000800001497983 */ /* 0x000f680000100800 */
[----:B------:R-:W5:Y:S04]  /*12e20*/  LDL R71, [R1+0x84] ;  /* 0x0000840001477983 */ /* 0x000f680000100800 */
[----:B------:R-:W5:Y:S01]  /*12e30*/  LDL R69, [R1+0x7c] ;  /* 0x00007c0001457983 */ /* 0x000f620000100800 */
        /* <DEDUP_REMOVED lines=66> */
[----:B--2---:R1:W-:Y:S04]  /*13260*/  STS [R85], R64 ;  /* 0x0000004055007388 */ /* 0x0043e80000000800 */
[----:B------:R1:W-:Y:S04]  /*13270*/  STS [R85+0x400], R63 ;  /* 0x0004003f55007388 */ /* 0x0003e80000000800 */
[----:B---3--:R1:W-:Y:S04]  /*13280*/  STS [R83], R62 ;  /* 0x0000003e53007388 */ /* 0x0083e80000000800 */
[----:B------:R1:W-:Y:S04]  /*13290*/  STS [R83+0x400], R61 ;  /* 0x0004003d53007388 */ /* 0x0003e80000000800 */
[----:B----4-:R1:W-:Y:S04]  /*132a0*/  STS [R79], R60 ;  /* 0x0000003c4f007388 */ /* 0x0103e80000000800 */
[----:B------:R1:W-:Y:S04]  /*132b0*/  STS [R79+0x400], R59 ;  /* 0x0004003b4f007388 */ /* 0x0003e80000000800 */
[----:B-----5:R1:W-:Y:S04]  /*132c0*/  STS [R77], R58 ;  /* 0x0000003a4d007388 */ /* 0x0203e80000000800 */
        /* <DEDUP_REMOVED lines=65> */
[----:B------:R-:W-:Y:S05]  /*136e0*/  CALL.REL.NOINC `($__internal_5_$__cuda_sm70_shflsync_idx_p) ;  /* 0x0000227000007944 */ /* 0x000fea0003c00000 */
.L_x_1295:
        /* <DEDUP_REMOVED lines=14> */
[----:B----4-:R-:W-:-:S02]  /*137d0*/  SHF.R.S32.HI R5, RZ, 0x1f, R11 ;  /* 0x0000001fff057819 */ /* 0x010fc4000001140b */
[----:B--2---:R-:W-:-:S03]  /*137e0*/  IADD3 R4, R2, R16, RZ ;  /* 0x0000001002047210 */ /* 0x004fc60007ffe0ff */
[----:B------:R-:W-:Y:S02]  /*137f0*/  IMAD R6, R5, c[0x0][0x490], RZ ;  /* 0x0001240005067a24 */ /* 0x000fe400078e02ff */
[----:B------:R-:W-:-:S04]  /*13800*/  @P0 IMAD.HI.U32 R7, R4, c[0x0][0x4ec], RZ ;  /* 0x00013b0004070a27 */ /* 0x000fc800078e00ff */
[----:B------:R-:W-:-:S04]  /*13810*/  IMAD.WIDE.U32 R2, R11, c[0x0][0x490], RZ ;  /* 0x000124000b027a25 */ /* 0x000fc800078e00ff */
[----:B------:R-:W-:Y:S02]  /*13820*/  IMAD R6, R11, c[0x0][0x494], R6 ;  /* 0x000125000b067a24 */ /* 0x000fe400078e0206 */
[----:B------:R-:W-:Y:S01]  /*13830*/  IMAD.MOV.U32 R0, RZ, RZ, R4 ;  /* 0x000000ffff007224 */ /* 0x000fe200078e0004 */
[----:B------:R-:W-:Y:S02]  /*13840*/  @P0 SHF.R.U32.HI R0, RZ, c[0x0][0x4f0], R7 ;  /* 0x00013c00ff000a19 */ /* 0x000fe40000011607 */
[----:B------:R-:W-:Y:S02]  /*13850*/  IADD3 R3, R3, R6, RZ ;  /* 0x0000000603037210 */ /* 0x000fe40007ffe0ff */
[----:B------:R-:W-:Y:S01]  /*13860*/  SHF.R.S32.HI R10, RZ, 0x1f, R12 ;  /* 0x0000001fff0a7819 */ /* 0x000fe2000001140c */
[----:B------:R-:W-:Y:S02]  /*13870*/  IMAD.MOV R8, RZ, RZ, -R0 ;  /* 0x000000ffff087224 */ /* 0x000fe400078e0a00 */
[----:B------:R-:W-:-:S04]  /*13880*/  IMAD.WIDE.U32 R6, R12, c[0x0][0x498], R2 ;  /* 0x000126000c067a25 */ /* 0x000fc800078e0002 */
[----:B------:R-:W-:Y:S02]  /*13890*/  IMAD R9, R10, c[0x0][0x498], RZ ;  /* 0x000126000a097a24 */ /* 0x000fe400078e02ff */
[----:B------:R-:W-:Y:S01]  /*138a0*/  IMAD R2, R8, c[0x0][0x4e8], R4 ;  /* 0x00013a0008027a24 */ /* 0x000fe200078e0204 */
[----:B------:R-:W-:Y:S01]  /*138b0*/  SHF.R.S32.HI R8, RZ, 0x1f, R0 ;  /* 0x0000001fff087819 */ /* 0x000fe20000011400 */
[----:B------:R-:W-:Y:S01]  /*138c0*/  IMAD R3, R12, c[0x0][0x49c], R9 ;  /* 0x000127000c037a24 */ /* 0x000fe200078e0209 */
[----:B------:R-:W-:Y:S02]  /*138d0*/  IADD3 R4, P1, R0, R6, RZ ;  /* 0x0000000600047210 */ /* 0x000fe40007f3e0ff */
[----:B------:R-:W-:Y:S01]  /*138e0*/  SHF.R.S32.HI R9, RZ, 0x1f, R2 ;  /* 0x0000001fff097819 */ /* 0x000fe20000011402 */
[----:B------:R-:W-:Y:S01]  /*138f0*/  IMAD R0, R5, c[0x0][0x3e8], RZ ;  /* 0x0000fa0005007a24 */ /* 0x000fe200078e02ff */
[----:B---3--:R-:W-:Y:S02]  /*13900*/  IADD3 R6, R14, R16, RZ ;  /* 0x000000100e067210 */ /* 0x008fe40007ffe0ff */
[----:B------:R-:W-:Y:S01]  /*13910*/  IADD3.X R5, R8, R7, R3, P1, !PT ;  /* 0x0000000708057210 */ /* 0x000fe20000ffe403 */
[----:B------:R-:W-:Y:S01]  /*13920*/  IMAD R3, R9, c[0x0][0x488], RZ ;  /* 0x0001220009037a24 */ /* 0x000fe200078e02ff */
[----:B-1----:R-:W-:Y:S01]  /*13930*/  SHF.R.S32.HI R14, RZ, 0x1f, R15 ;  /* 0x0000001fff0e7819 */ /* 0x002fe2000001140f */
[----:B------:R-:W-:-:S02]  /*13940*/  IMAD R7, R11, c[0x0][0x3ec], R0 ;  /* 0x0000fb000b077a24 */ /* 0x000fc400078e0200 */
[----:B------:R-:W-:Y:S01]  /*13950*/  IMAD.WIDE.U32 R8, R11, c[0x0][0x3e8], RZ ;  /* 0x0000fa000b087a25 */ /* 0x000fe200078e00ff */
[----:B------:R-:W-:-:S03]  /*13960*/  LEA.HI R14, R14, R15, RZ, 0x5 ;  /* 0x0000000f0e0e7211 */ /* 0x000fc600078f28ff */
[C---:B------:R-:W-:Y:S02]  /*13970*/  IMAD R11, R2.reuse, c[0x0][0x48c], R3 ;  /* 0x00012300020b7a24 */ /* 0x040fe400078e0203 */
[----:B------:R-:W-:Y:S01]  /*13980*/  IMAD.WIDE.U32 R4, R2, c[0x0][0x488], R4 ;  /* 0x0001220002047a25 */ /* 0x000fe200078e0004 */
[----:B------:R-:W-:-:S03]  /*13990*/  LOP3.LUT R14, R14, 0xffffffe0, RZ, 0xc0, !PT ;  /* 0xffffffe00e0e7812 */ /* 0x000fc600078ec0ff */
[----:B------:R-:W-:Y:S01]  /*139a0*/  @P0 IMAD.HI.U32 R2, R6, c[0x0][0x4ec], RZ ;  /* 0x00013b0006020a27 */ /* 0x000fe200078e00ff */
[----:B------:R-:W-:-:S03]  /*139b0*/  IADD3 R3, R9, R7, RZ ;  /* 0x0000000709037210 */ /* 0x000fc60007ffe0ff */
[----:B------:R-:W-:Y:S01]  /*139c0*/  IMAD.MOV.U32 R0, RZ, RZ, R6 ;  /* 0x000000ffff007224 */ /* 0x000fe200078e0006 */
[----:B------:R-:W-:Y:S01]  /*139d0*/  @P0 SHF.R.U32.HI R0, RZ, c[0x0][0x4f0], R2 ;  /* 0x00013c00ff000a19 */ /* 0x000fe20000011602 */
[----:B------:R-:W-:Y:S01]  /*139e0*/  IMAD.IADD R5, R5, 0x1, R11 ;  /* 0x0000000105057824 */ /* 0x000fe200078e020b */
[----:B------:R-:W-:Y:S02]  /*139f0*/  LEA R9, P0, R4, c[0x0][0x450], 0x2 ;  /* 0x0001140004097a11 */ /* 0x000fe400078010ff */
[----:B------:R-:W-:Y:S02]  /*13a00*/  IADD3 R14, -R14, R15, RZ ;  /* 0x0000000f0e0e7210 */ /* 0x000fe40007ffe1ff */
[----:B------:R-:W-:Y:S01]  /*13a10*/  LEA.HI.X R4, R4, c[0x0][0x454], R5, 0x2, P0 ;  /* 0x0001150004047a11 */ /* 0x000fe200000f1405 */
[----:B------:R1:W5:Y:S01]  /*13a20*/  LDL R15, [R1+0x5c] ;  /* 0x00005c00010f7983 */ /* 0x0003620000100800 */
[----:B------:R-:W-:-:S03]  /*13a30*/  LOP3.LUT P0, RZ, R14, 0x3, RZ, 0xc0, !PT ;  /* 0x000000030eff7812 */ /* 0x000fc6000780c0ff */
[----:B------:R1:W5:Y:S01]  /*13a40*/  LDL R14, [R1+0x48] ;  /* 0x00004800010e7983 */ /* 0x0003620000100800 */
[----:B------:R-:W-:Y:S01]  /*13a50*/  MOV R2, R8 ;  /* 0x0000000800027202 */ /* 0x000fe20000000f00 */
[----:B------:R-:W-:Y:S02]  /*13a60*/  IMAD R10, R10, c[0x0][0x3f0], RZ ;  /* 0x0000fc000a0a7a24 */ /* 0x000fe400078e02ff */
[----:B------:R-:W-:Y:S02]  /*13a70*/  SHFL.IDX PT, R11, R4, RZ, 0x1c1f ;  /* 0x001c1fff040b7589 */ /* 0x000fe400000e0000 */
[C---:B------:R-:W-:Y:S02]  /*13a80*/  IMAD R5, R12.reuse, c[0x0][0x3f4], R10 ;  /* 0x0000fd000c057a24 */ /* 0x040fe400078e020a */
[----:B------:R-:W-:Y:S01]  /*13a90*/  IMAD.WIDE.U32 R2, R12, c[0x0][0x3f0], R2 ;  /* 0x0000fc000c027a25 */ /* 0x000fe200078e0002 */
[----:B------:R-:W2:Y:S01]  /*13aa0*/  SHFL.IDX PT, R10, R9, RZ, 0x1c1f ;  /* 0x001c1fff090a7589 */ /* 0x000ea200000e0000 */
[----:B------:R-:W-:-:S03]  /*13ab0*/  ULDC UR5, c[0x0][0x4e8] ;  /* 0x00013a0000057ab9 */ /* 0x000fc60000000800 */
[----:B------:R-:W-:Y:S01]  /*13ac0*/  SHFL.IDX PT, R8, R9, 0x1, 0x1c1f ;  /* 0x003c1f0009087f89 */ /* 0x000fe200000e0000 */
[----:B------:R-:W-:Y:S01]  /*13ad0*/  ULDC UR4, c[0x0][0x388] ;  /* 0x0000e20000047ab9 */ /* 0x000fe20000000800 */
[----:B------:R-:W-:Y:S02]  /*13ae0*/  IMAD.MOV R7, RZ, RZ, -R0 ;  /* 0x000000ffff077224 */ /* 0x000fe400078e0a00 */
[----:B------:R3:W4:Y:S01]  /*13af0*/  SHFL.IDX PT, R9, R4, 0x1, 0x1c1f ;  /* 0x003c1f0004097f89 */ /* 0x00072200000e0000 */
[----:B------:R-:W-:Y:S01]  /*13b00*/  IMAD.IADD R3, R3, 0x1, R5 ;  /* 0x0000000103037824 */ /* 0x000fe200078e0205 */
[----:B------:R-:W-:Y:S01]  /*13b10*/  IADD3 R5, R13, R16, RZ ;  /* 0x000000100d057210 */ /* 0x000fe20007ffe0ff */
[----:B------:R-:W-:Y:S01]  /*13b20*/  UIMAD UR4, UR5, UR4, URZ ;  /* 0x00000004050472a4 */ /* 0x000fe2000f8e023f */
[----:B------:R-:W1:Y:S05]  /*13b30*/  S2R R17, SR_TID.X ;  /* 0x0000000000117919 */ /* 0x000e6a0000002100 */
[----:B------:R-:W-:-:S02]  /*13b40*/  ISETP.GE.OR P1, PT, R5, UR4, P0 ;  /* 0x0000000405007c0c */ /* 0x000fc40008726670 */
[----:B------:R-:W-:Y:S01]  /*13b50*/  SHF.R.S32.HI R12, RZ, 0x1f, R0 ;  /* 0x0000001fff0c7819 */ /* 0x000fe20000011400 */
[----:B---3--:R-:W-:Y:S01]  /*13b60*/  IMAD R4, R7, c[0x0][0x4e8], R6 ;  /* 0x00013a0007047a24 */ /* 0x008fe200078e0206 */
[----:B------:R-:W-:-:S04]  /*13b70*/  IADD3 R7, R5, 0x8, RZ ;  /* 0x0000000805077810 */ /* 0x000fc80007ffe0ff */
[----:B------:R-:W-:Y:S01]  /*13b80*/  ISETP.GE.OR P0, PT, R7, UR4, P0 ;  /* 0x0000000407007c0c */ /* 0x000fe20008706670 */
[----:B------:R-:W-:-:S04]  /*13b90*/  IMAD R6, R12, c[0x0][0x3e0], RZ ;  /* 0x0000f8000c067a24 */ /* 0x000fc800078e02ff */
[----:B--2---:R2:W-:Y:S01]  /*13ba0*/  @!P1 ST.E [R10.64], R138 ;  /* 0x0000008a0a009985 */ /* 0x0045e2000c101908 */
[----:B------:R-:W-:Y:S01]  /*13bb0*/  IMAD.WIDE.U32 R2, R0, c[0x0][0x3e0], R2 ;  /* 0x0000f80000027a25 */ /* 0x000fe200078e0002 */
[----:B-1----:R-:W-:-:S03]  /*13bc0*/  SHF.R.S32.HI R13, RZ, 0x1f, R17 ;  /* 0x0000001fff0d7819 */ /* 0x002fc60000011411 */
[----:B------:R-:W-:Y:S01]  /*13bd0*/  IMAD R5, R0, c[0x0][0x3e4], R6 ;  /* 0x0000f90000057a24 */ /* 0x000fe200078e0206 */
[----:B------:R-:W-:Y:S02]  /*13be0*/  SHF.R.S32.HI R0, RZ, 0x1f, R4 ;  /* 0x0000001fff007819 */ /* 0x000fe40000011404 */
[----:B----4-:R2:W-:Y:S04]  /*13bf0*/  @!P0 ST.E [R8.64], R65 ;  /* 0x0000004108008985 */ /* 0x0105e8000c101908 */
[----:B------:R2:W1:Y:S04]  /*13c00*/  LDS.128 R44, [R251+0x1080] ;  /* 0x00108000fb2c7984 */ /* 0x0004680000000c00 */
        /* <DEDUP_REMOVED lines=11> */
[----:B------:R-:W-:Y:S01]  /*13cc0*/  IMAD.IADD R3, R3, 0x1, R5 ;  /* 0x0000000103037824 */ /* 0x000fe200078e0205 */
[----:B------:R-:W-:Y:S01]  /*13cd0*/  LEA.HI R13, R13, R17, RZ, 0x3 ;  /* 0x000000110d0d7211 */ /* 0x000fe200078f18ff */
[----:B------:R-:W-:-:S02]  /*13ce0*/  IMAD R0, R0, c[0x0][0x3d8], RZ ;  /* 0x0000f60000007a24 */ /* 0x000fc400078e02ff */
        /* <DEDUP_REMOVED lines=10> */
[----:B------:R2:W1:Y:S08]  /*13d90*/  SHFL.IDX PT, R2, R3, RZ, 0x181f ;  /* 0x00181fff03027589 */ /* 0x00047000000e0000 */
[----:B------:R-:W-:Y:S05]  /*13da0*/  @P0 BRA `(.L_x_1297) ;  /* 0x0000014000000947 */ /* 0x000fea0003800000 */
[----:B---34-:R-:W3:Y:S01]  /*13db0*/  LDS.128 R28, [R251+0x80] ;  /* 0x00008000fb1c7984 */ /* 0x018ee20000000c00 */
[----:B-----5:R-:W-:-:S02]  /*13dc0*/  ISETP.GE.AND P3, PT, R86, c[0x0][0x3c8], PT ;  /* 0x0000f20056007a0c */ /* 0x020fc40003f66270 */
[----:B------:R-:W-:Y:S01]  /*13dd0*/  ISETP.GE.AND P2, PT, R83, c[0x0][0x3c8], PT ;  /* 0x0000f20053007a0c */ /* 0x000fe20003f46270 */
[----:B------:R-:W4:Y:S01]  /*13de0*/  LDS.128 R24, [R251+0x4080] ;  /* 0x00408000fb187984 */ /* 0x000f220000000c00 */
[----:B------:R-:W-:Y:S02]  /*13df0*/  ISETP.GE.AND P1, PT, R80, c[0x0][0x3c8], PT ;  /* 0x0000f20050007a0c */ /* 0x000fe40003f26270 */
[----:B------:R-:W-:Y:S01]  /*13e00*/  ISETP.GE.AND P0, PT, R14, c[0x0][0x3c8], PT ;  /* 0x0000f2000e007a0c */ /* 0x000fe20003f06270 */
[----:B------:R-:W2:Y:S04]  /*13e10*/  LDS.128 R20, [R251+0x8080] ;  /* 0x00808000fb147984 */ /* 0x000ea80000000c00 */
[----:B------:R-:W1:Y:S02]  /*13e20*/  LDS.128 R16, [R251+0xc080] ;  /* 0x00c08000fb107984 */ /* 0x000e640000000c00 */
[----:B-1----:R-:W-:-:S02]  /*13e30*/  @!P3 LEA R12, P4, R86, R0, 0x1 ;  /* 0x00000000560cb211 */ /* 0x002fc400078808ff */
[C---:B--2---:R-:W-:Y:S02]  /*13e40*/  @!P2 LEA R10, P6, R83.reuse, R0, 0x1 ;  /* 0x00000000530aa211 */ /* 0x044fe400078c08ff */
[----:B------:R-:W-:Y:S02]  /*13e50*/  @!P3 LEA.HI.X R13, R86, R2, R87, 0x1, P4 ;  /* 0x00000002560db211 */ /* 0x000fe400020f0c57 */
[-C--:B------:R-:W-:Y:S02]  /*13e60*/  @!P1 LEA R8, P5, R80, R0.reuse, 0x1 ;  /* 0x0000000050089211 */ /* 0x080fe400078a08ff */
[----:B------:R-:W-:Y:S02]  /*13e70*/  @!P0 LEA R6, P4, R14, R0, 0x1 ;  /* 0x000000000e068211 */ /* 0x000fe400078808ff */
[-C--:B------:R-:W-:Y:S02]  /*13e80*/  @!P2 LEA.HI.X R11, R83, R2.reuse, R84, 0x1, P6 ;  /* 0x00000002530ba211 */ /* 0x080fe400030f0c54 */
[----:B------:R-:W-:-:S02]  /*13e90*/  @!P1 LEA.HI.X R9, R80, R2, R82, 0x1, P5 ;  /* 0x0000000250099211 */ /* 0x000fc400028f0c52 */
[----:B------:R-:W-:Y:S01]  /*13ea0*/  @!P0 LEA.HI.X R7, R14, R2, R15, 0x1, P4 ;  /* 0x000000020e078211 */ /* 0x000fe200020f0c0f */
[----:B---3--:R1:W-:Y:S04]  /*13eb0*/  @!P3 ST.E.128 [R12.64], R28 ;  /* 0x0000001c0c00b985 */ /* 0x0083e8000c101d08 */
[----:B----4-:R1:W-:Y:S04]  /*13ec0*/  @!P2 ST.E.128 [R10.64], R24 ;  /* 0x000000180a00a985 */ /* 0x0103e8000c101d08 */
[----:B------:R1:W-:Y:S04]  /*13ed0*/  @!P1 ST.E.128 [R8.64], R20 ;  /* 0x0000001408009985 */ /* 0x0003e8000c101d08 */
[----:B------:R1:W-:Y:S02]  /*13ee0*/  @!P0 ST.E.128 [R6.64], R16 ;  /* 0x0000001006008985 */ /* 0x0003e4000c101d08 */
.L_x_1297:
[----:B---34-:R-:W-:Y:S05]  /*13ef0*/  BSYNC B0 ;  /* 0x0000000000007941 */ /* 0x018fea0003800000 */
.L_x_1296:
[----:B-1----:R-:W-:Y:S01]  /*13f00*/  IADD3 R6, R4, 0x20, RZ ;  /* 0x0000002004067810 */ /* 0x002fe20007ffe0ff */
[----:B------:R1:W3:Y:S01]  /*13f10*/  SHFL.IDX PT, R2, R3, 0x1, 0x181f ;  /* 0x00381f0003027f89 */ /* 0x0002e200000e0000 */
        /* <DEDUP_REMOVED lines=8> */
[CC--:B----4-:R-:W-:Y:S02]  /*13fa0*/  @!P3 LEA R12, P4, R86.reuse, R0.reuse, 0x1 ;  /* 0x00000000560cb211 */ /* 0x0d0fe400078808ff */
[C---:B--2---:R-:W-:Y:S02]  /*13fb0*/  @!P2 LEA R10, P6, R83.reuse, R0, 0x1 ;  /* 0x00000000530aa211 */ /* 0x044fe400078c08ff */
[----:B---3--:R-:W-:Y:S02]  /*13fc0*/  @!P3 LEA.HI.X R13, R86, R2, R87, 0x1, P4 ;  /* 0x00000002560db211 */ /* 0x008fe400020f0c57 */
        /* <DEDUP_REMOVED lines=9> */
.L_x_1299:
[----:B------:R-:W-:Y:S05]  /*14060*/  BSYNC B0 ;  /* 0x0000000000007941 */ /* 0x000fea0003800000 */
.L_x_1298:
[----:B--2---:R-:W-:Y:S01]  /*14070*/  IADD3 R6, R4, 0x40, RZ ;  /* 0x0000004004067810 */ /* 0x004fe20007ffe0ff */
[----:B---3--:R2:W3:Y:S01]  /*14080*/  SHFL.IDX PT, R2, R3, 0x2, 0x181f ;  /* 0x00581f0003027f89 */ /* 0x0084e200000e0000 */
        /* <DEDUP_REMOVED lines=8> */
[CC--:B----4-:R-:W-:Y:S02]  /*14110*/  @!P3 LEA R12, P4, R86.reuse, R0.reuse, 0x1 ;  /* 0x00000000560cb211 */ /* 0x0d0fe400078808ff */
[C---:B------:R-:W-:Y:S02]  /*14120*/  @!P2 LEA R10, P6, R83.reuse, R0, 0x1 ;  /* 0x00000000530aa211 */ /* 0x040fe400078c08ff */
        /* <DEDUP_REMOVED lines=10> */
.L_x_1301:
[----:B------:R-:W-:Y:S05]  /*141d0*/  BSYNC B0 ;  /* 0x0000000000007941 */ /* 0x000fea0003800000 */
.L_x_1300:
[----:B---3--:R3:W1:Y:S04]  /*141e0*/  SHFL.IDX PT, R2, R3, 0x3, 0x181f ;  /* 0x00781f0003027f89 */ /* 0x00866800000e0000 */
[----:B----4-:R4:W2:Y:S02]  /*141f0*/  SHFL.IDX PT, R0, R5, 0x3, 0x181f ;  /* 0x00781f0005007f89 */ /* 0x0108a400000e0000 */
[----:B-123--:R-:W-:-:S04]  /*14200*/  IADD3 R3, R4, 0x60, RZ ;  /* 0x0000006004037810 */ /* 0x00efc80007ffe0ff */
[----:B------:R-:W-:-:S13]  /*14210*/  ISETP.GE.AND P0, PT, R3, UR4, PT ;  /* 0x0000000403007c0c */ /* 0x000fda000bf06270 */
[----:B------:R-:W-:Y:S05]  /*14220*/  @P0 BRA `(.L_x_1302) ;  /* 0x00000d9000000947 */ /* 0x000fea0003800000 */
[----:B----45:R-:W-:Y:S02]  /*14230*/  ISETP.GE.AND P2, PT, R86, c[0x0][0x3c8], PT ;  /* 0x0000f20056007a0c */ /* 0x030fe40003f46270 */
[----:B------:R-:W-:Y:S02]  /*14240*/  ISETP.GE.AND P1, PT, R83, c[0x0][0x3c8], PT ;  /* 0x0000f20053007a0c */ /* 0x000fe40003f26270 */
[----:B------:R-:W-:-:S09]  /*14250*/  ISETP.GE.AND P0, PT, R80, c[0x0][0x3c8], PT ;  /* 0x0000f20050007a0c */ /* 0x000fd20003f06270 */
[-C--:B------:R-:W-:Y:S02]  /*14260*/  @!P2 LEA R8, P5, R86, R0.reuse, 0x1 ;  /* 0x000000005608a211 */ /* 0x080fe400078a08ff */
[CC--:B------:R-:W-:Y:S02]  /*14270*/  @!P1 LEA R6, P4, R83.reuse, R0.reuse, 0x1 ;  /* 0x0000000053069211 */ /* 0x0c0fe400078808ff */
        /* <DEDUP_REMOVED lines=13> */
.L_x_1294:
[----:B------:R-:W2:Y:S04]  /*14350*/  LDL R0, [R1+0x58] ;  /* 0x0000580001007983 */ /* 0x000ea80000100800 */
[----:B------:R-:W3:Y:S04]  /*14360*/  LDL R14, [R1+0x4c] ;  /* 0x00004c00010e7983 */ /* 0x000ee80000100800 */
[----:B------:R-:W4:Y:S01]  /*14370*/  LDL R13, [R1+0x50] ;  /* 0x00005000010d7983 */ /* 0x000f220000100800 */
[----:B------:R-:W-:Y:S03]  /*14380*/  BSSY B0, `(.L_x_1303) ;  /* 0x0000025000007945 */ /* 0x000fe60003800000 */
[----:B------:R-:W1:Y:S02]  /*14390*/  S2R R12, SR_TID.X ;  /* 0x00000000000c7919 */ /* 0x000e640000002100 */
[----:B-1----:R-:W-:Y:S01]  /*143a0*/  ISETP.GE.AND P0, PT, R12, 0x80, PT ;  /* 0x000000800c00780c */ /* 0x002fe20003f06270 */
[----:B--2---:R-:W-:Y:S01]  /*143b0*/  IMAD.MOV.U32 R11, RZ, RZ, R0 ;  /* 0x000000ffff0b7224 */ /* 0x004fe200078e0000 */
[----:B---3--:R-:W-:-:S02]  /*143c0*/  SHF.R.S32.HI R7, RZ, 0x1f, R14 ;  /* 0x0000001fff077819 */ /* 0x008fc4000001140e */
[----:B----4-:R-:W-:-:S09]  /*143d0*/  SHF.R.S32.HI R8, RZ, 0x1f, R13 ;  /* 0x0000001fff087819 */ /* 0x010fd2000001140d */
        /* <DEDUP_REMOVED lines=31> */
.L_x_1304:
[----:B------:R-:W-:Y:S05]  /*145d0*/  BSYNC B0 ;  /* 0x0000000000007941 */ /* 0x000fea0003800000 */
.L_x_1303:
[----:B------:R-:W2:Y:S01]  /*145e0*/  LDL R2, [R1+0x90] ;  /* 0x0000900001027983 */ /* 0x000ea20000100800 */
[----:B-1----:R-:W-:Y:S01]  /*145f0*/  MOV R0, c[0x0][0x4e8] ;  /* 0x00013a0000007a02 */ /* 0x002fe20000000f00 */
[----:B------:R-:W-:Y:S01]  /*14600*/  IMAD R7, R7, c[0x0][0x3e8], RZ ;  /* 0x0000fa0007077a24 */ /* 0x000fe200078e02ff */
[----:B------:R-:W-:Y:S01]  /*14610*/  SHF.R.S32.HI R9, RZ, 0x1f, R12 ;  /* 0x0000001fff097819 */ /* 0x000fe2000001140c */
[----:B------:R-:W-:Y:S01]  /*14620*/  IMAD R8, R8, c[0x0][0x3f0], RZ ;  /* 0x0000fc0008087a24 */ /* 0x000fe200078e02ff */
[----:B------:R-:W-:Y:S01]  /*14630*/  ISETP.NE.AND P0, PT, R0, 0x1, PT ;  /* 0x000000010000780c */ /* 0x000fe20003f05270 */
[----:B------:R-:W-:Y:S01]  /*14640*/  IMAD R7, R14, c[0x0][0x3ec], R7 ;  /* 0x0000fb000e077a24 */ /* 0x000fe200078e0207 */
[----:B------:R-:W-:Y:S01]  /*14650*/  LEA.HI R9, R9, R12, RZ, 0x3 ;  /* 0x0000000c09097211 */ /* 0x000fe200078f18ff */
[----:B------:R-:W-:-:S03]  /*14660*/  IMAD R8, R13, c[0x0][0x3f4], R8 ;  /* 0x0000fd000d087a24 */ /* 0x000fc600078e0208 */
[----:B------:R-:W-:Y:S02]  /*14670*/  SHF.R.S32.HI R9, RZ, 0x3, R9 ;  /* 0x00000003ff097819 */ /* 0x000fe40000011409 */
[----:B--2---:R-:W-:Y:S01]  /*14680*/  IADD3 R4, R2, R11, RZ ;  /* 0x0000000b02047210 */ /* 0x004fe20007ffe0ff */
[----:B------:R-:W-:-:S03]  /*14690*/  IMAD.WIDE.U32 R2, R14, c[0x0][0x3e8], RZ ;  /* 0x0000fa000e027a25 */ /* 0x000fc600078e00ff */
[----:B------:R-:W-:Y:S01]  /*146a0*/  MOV R0, R4 ;  /* 0x0000000400007202 */ /* 0x000fe20000000f00 */
[----:B------:R-:W-:-:S04]  /*146b0*/  @P0 IMAD.HI.U32 R5, R4, c[0x0][0x4ec], RZ ;  /* 0x00013b0004050a27 */ /* 0x000fc800078e00ff */
[----:B------:R-:W-:Y:S01]  /*146c0*/  IMAD.IADD R3, R3, 0x1, R7 ;  /* 0x0000000103037824 */ /* 0x000fe200078e0207 */
[----:B------:R-:W-:-:S03]  /*146d0*/  @P0 SHF.R.U32.HI R0, RZ, c[0x0][0x4f0], R5 ;  /* 0x00013c00ff000a19 */ /* 0x000fc60000011605 */
[----:B------:R-:W-:Y:S01]  /*146e0*/  IMAD.WIDE.U32 R2, R13, c[0x0][0x3f0], R2 ;  /* 0x0000fc000d027a25 */ /* 0x000fe200078e0002 */
[----:B------:R-:W-:Y:S02]  /*146f0*/  SHF.R.S32.HI R6, RZ, 0x1f, R0 ;  /* 0x0000001fff067819 */ /* 0x000fe40000011400 */
[----:B------:R-:W-:Y:S02]  /*14700*/  IADD3 R5, -R0, RZ, RZ ;  /* 0x000000ff00057210 */ /* 0x000fe40007ffe1ff */
[----:B------:R-:W-:Y:S01]  /*14710*/  IADD3 R3, R3, R8, RZ ;  /* 0x0000000803037210 */ /* 0x000fe20007ffe0ff */
[----:B------:R-:W-:Y:S02]  /*14720*/  IMAD R6, R6, c[0x0][0x3e0], RZ ;  /* 0x0000f80006067a24 */ /* 0x000fe400078e02ff */
[----:B------:R-:W-:Y:S02]  /*14730*/  IMAD R4, R5, c[0x0][0x4e8], R4 ;  /* 0x00013a0005047a24 */ /* 0x000fe400078e0204 */
[----:B------:R-:W-:-:S02]  /*14740*/  IMAD R5, R0, c[0x0][0x3e4], R6 ;  /* 0x0000f90000057a24 */ /* 0x000fc400078e0206 */
[----:B------:R-:W-:Y:S01]  /*14750*/  IMAD.WIDE.U32 R2, R0, c[0x0][0x3e0], R2 ;  /* 0x0000f80000027a25 */ /* 0x000fe200078e0002 */
[----:B------:R-:W-:-:S03]  /*14760*/  SHF.R.S32.HI R0, RZ, 0x1f, R4 ;  /* 0x0000001fff007819 */ /* 0x000fc60000011404 */
[----:B------:R-:W-:Y:S02]  /*14770*/  IMAD.IADD R3, R3, 0x1, R5 ;  /* 0x0000000103037824 */ /* 0x000fe400078e0205 */
[----:B------:R-:W-:Y:S02]  /*14780*/  IMAD R0, R0, c[0x0][0x3d8], RZ ;  /* 0x0000f60000007a24 */ /* 0x000fe400078e02ff */
[----:B------:R-:W-:-:S04]  /*14790*/  IMAD.WIDE.U32 R2, R4, c[0x0][0x3d8], R2 ;  /* 0x0000f60004027a25 */ /* 0x000fc800078e0002 */
[----:B------:R-:W-:Y:S01]  /*147a0*/  IMAD R4, R4, c[0x0][0x3dc], R0 ;  /* 0x0000f70004047a24 */ /* 0x000fe200078e0200 */
[----:B------:R-:W-:-:S04]  /*147b0*/  LEA R5, P0, R2, c[0x0][0x380], 0x1 ;  /* 0x0000e00002057a11 */ /* 0x000fc800078008ff */
[----:B------:R-:W-:Y:S02]  /*147c0*/  IADD3 R3, R3, R4, RZ ;  /* 0x0000000403037210 */ /* 0x000fe40007ffe0ff */
[----:B------:R-:W-:Y:S02]  /*147d0*/  IADD3 R4, R9, R11, RZ ;  /* 0x0000000b09047210 */ /* 0x000fe40007ffe0ff */
[----:B------:R-:W-:Y:S01]  /*147e0*/  LEA.HI.X R3, R2, c[0x0][0x384], R3, 0x1, P0 ;  /* 0x0000e10002037a11 */ /* 0x000fe200000f0c03 */
[----:B------:R-:W-:Y:S05]  /*147f0*/  BRA.DIV ~URZ, `(.L_x_1305) ;  /* 0x00000da27f007947 */ /* 0x000fea000b800000 */
[----:B------:R1:W2:Y:S02]  /*14800*/  SHFL.IDX PT, R2, R3, RZ, 0x181f ;  /* 0x00181fff03027589 */ /* 0x0002a400000e0000 */
.L_x_1329:
[----:B------:R-:W-:Y:S05]  /*14810*/  BRA.DIV ~URZ, `(.L_x_1306) ;  /* 0x00000df27f007947 */ /* 0x000fea000b800000 */
[----:B------:R3:W4:Y:S02]  /*14820*/  SHFL.IDX PT, R0, R5, RZ, 0x181f ;  /* 0x00181fff05007589 */ /* 0x00072400000e0000 */
.L_x_1330:
[----:B------:R-:W-:Y:S01]  /*14830*/  MOV R14, c[0x0][0x4e8] ;  /* 0x00013a00000e7a02 */ /* 0x000fe20000000f00 */
[----:B------:R-:W-:Y:S04]  /*14840*/  BSSY B0, `(.L_x_1307) ;  /* 0x000001b000007945 */ /* 0x000fe80003800000 */
[----:B------:R-:W-:-:S05]  /*14850*/  IMAD R14, R14, c[0x0][0x388], RZ ;  /* 0x0000e2000e0e7a24 */ /* 0x000fca00078e02ff */
        /* <DEDUP_REMOVED lines=25> */
.L_x_1308:
[----:B------:R-:W-:Y:S05]  /*149f0*/  BSYNC B0 ;  /* 0x0000000000007941 */ /* 0x000fea0003800000 */
.L_x_1307:
[----:B------:R-:W-:Y:S05]  /*14a00*/  BRA.DIV ~URZ, `(.L_x_1309) ;  /* 0x00000c627f007947 */ /* 0x000fea000b800000 */
[----:B--2---:R2:W1:Y:S04]  /*14a10*/  SHFL.IDX PT, R2, R3, 0x1, 0x181f ;  /* 0x00381f0003027f89 */ /* 0x00446800000e0000 */
[----:B----4-:R2:W4:Y:S02]  /*14a20*/  SHFL.IDX PT, R0, R5, 0x1, 0x181f ;  /* 0x00381f0005007f89 */ /* 0x01052400000e0000 */
.L_x_1331:
[----:B------:R-:W-:Y:S01]  /*14a30*/  IADD3 R6, R4, 0x20, RZ ;  /* 0x0000002004067810 */ /* 0x000fe20007ffe0ff */
[----:B------:R-:W-:Y:S03]  /*14a40*/  BSSY B0, `(.L_x_1310) ;  /* 0x000001a000007945 */ /* 0x000fe60003800000 */
[----:B------:R-:W-:-:S13]  /*14a50*/  ISETP.GE.AND P0, PT, R6, R14, PT ;  /* 0x0000000e0600720c */ /* 0x000fda0003f06270 */
[----:B------:R-:W-:Y:S05]  /*14a60*/  @P0 BRA `(.L_x_1311) ;  /* 0x0000017000000947 */ /* 0x000fea0003800000 */
[----:B------:R-:W5:Y:S04]  /*14a70*/  LDL.64 R8, [R1+0x38] ;  /* 0x0000380001087983 */ /* 0x000f680000100a00 */
[----:B--2---:R-:W2:Y:S04]  /*14a80*/  LDL R7, [R1+0x44] ;  /* 0x0000440001077983 */ /* 0x004ea80000100800 */
[----:B---3--:R-:W3:Y:S04]  /*14a90*/  LDL R17, [R1+0x40] ;  /* 0x0000400001117983 */ /* 0x008ee80000100800 */
[----:B----4-:R-:W4:Y:S04]  /*14aa0*/  LDL R15, [R1+0x48] ;  /* 0x00004800010f7983 */ /* 0x010f280000100800 */
[----:B------:R-:W4:Y:S04]  /*14ab0*/  LDL R19, [R1+0x64] ;  /* 0x0000640001137983 */ /* 0x000f280000100800 */
[----:B------:R-:W4:Y:S04]  /*14ac0*/  LDL R18, [R1+0x60] ;  /* 0x0000600001127983 */ /* 0x000f280000100800 */
[----:B------:R-:W4:Y:S01]  /*14ad0*/  LDL R16, [R1+0x5c] ;  /* 0x00005c0001107983 */ /* 0x000f220000100800 */
[----:B-----5:R-:W-:-:S02]  /*14ae0*/  ISETP.GE.AND P3, PT, R8, c[0x0][0x3c8], PT ;  /* 0x0000f20008007a0c */ /* 0x020fc40003f66270 */
[----:B--2---:R-:W-:Y:S02]  /*14af0*/  ISETP.GE.AND P2, PT, R7, c[0x0][0x3c8], PT ;  /* 0x0000f20007007a0c */ /* 0x004fe40003f46270 */
[----:B---3--:R-:W-:Y:S02]  /*14b00*/  ISETP.GE.AND P1, PT, R17, c[0x0][0x3c8], PT ;  /* 0x0000f20011007a0c */ /* 0x008fe40003f26270 */
[----:B----4-:R-:W-:-:S07]  /*14b10*/  ISETP.GE.AND P0, PT, R15, c[0x0][0x3c8], PT ;  /* 0x0000f2000f007a0c */ /* 0x010fce0003f06270 */
[CC--:B------:R-:W-:Y:S02]  /*14b20*/  @!P3 LEA R12, P4, R8.reuse, R0.reuse, 0x1 ;  /* 0x00000000080cb211 */ /* 0x0c0fe400078808ff */
[----:B------:R-:W-:Y:S02]  /*14b30*/  @!P2 LEA R10, P6, R7, R0, 0x1 ;  /* 0x00000000070aa211 */ /* 0x000fe400078c08ff */
[----:B-1----:R-:W-:Y:S02]  /*14b40*/  @!P3 LEA.HI.X R13, R8, R2, R9, 0x1, P4 ;  /* 0x00000002080db211 */ /* 0x002fe400020f0c09 */
        /* <DEDUP_REMOVED lines=9> */
.L_x_1311:
[----:B------:R-:W-:Y:S05]  /*14be0*/  BSYNC B0 ;  /* 0x0000000000007941 */ /* 0x000fea0003800000 */
.L_x_1310:
[----:B------:R-:W-:Y:S05]  /*14bf0*/  BRA.DIV ~URZ, `(.L_x_1312) ;  /* 0x00000b327f007947 */ /* 0x000fea000b800000 */
[----:B-1----:R1:W2:Y:S02]  /*14c00*/  SHFL.IDX PT, R2, R3, 0x2, 0x181f ;  /* 0x00581f0003027f89 */ /* 0x0022a400000e0000 */
.L_x_1332:
[----:B------:R-:W-:Y:S05]  /*14c10*/  BRA.DIV ~URZ, `(.L_x_1313) ;  /* 0x00000b827f007947 */ /* 0x000fea000b800000 */
[----:B----4-:R4:W1:Y:S02]  /*14c20*/  SHFL.IDX PT, R0, R5, 0x2, 0x181f ;  /* 0x00581f0005007f89 */ /* 0x01086400000e0000 */
.L_x_1333:
        /* <DEDUP_REMOVED lines=27> */
.L_x_1315:
[----:B------:R-:W-:Y:S05]  /*14de0*/  BSYNC B0 ;  /* 0x0000000000007941 */ /* 0x000fea0003800000 */
.L_x_1314:
[----:B------:R-:W-:Y:S05]  /*14df0*/  BRA.DIV ~URZ, `(.L_x_1316) ;  /* 0x00000a027f007947 */ /* 0x000fea000b800000 */
[----:B--2---:R2:W3:Y:S04]  /*14e00*/  SHFL.IDX PT, R2, R3, 0x3, 0x181f ;  /* 0x00781f0003027f89 */ /* 0x0044e800000e0000 */
[----:B-1----:R2:W1:Y:S02]  /*14e10*/  SHFL.IDX PT, R0, R5, 0x3, 0x181f ;  /* 0x00781f0005007f89 */ /* 0x00246400000e0000 */
.L_x_1334:
[----:B------:R-:W-:-:S04]  /*14e20*/  IADD3 R4, R4, 0x60, RZ ;  /* 0x0000006004047810 */ /* 0x000fc80007ffe0ff */
[----:B------:R-:W-:-:S13]  /*14e30*/  ISETP.GE.AND P0, PT, R4, R14, PT ;  /* 0x0000000e0400720c */ /* 0x000fda0003f06270 */
[----:B------:R-:W-:Y:S05]  /*14e40*/  @P0 BRA `(.L_x_1302) ;  /* 0x0000017000000947 */ /* 0x000fea0003800000 */
[----:B------:R-:W5:Y:S04]  /*14e50*/  LDL.64 R6, [R1+0x38] ;  /* 0x0000380001067983 */ /* 0x000f680000100a00 */
[----:B--234-:R-:W2:Y:S04]  /*14e60*/  LDL R5, [R1+0x44] ;  /* 0x0000440001057983 */ /* 0x01cea80000100800 */
[----:B------:R-:W3:Y:S04]  /*14e70*/  LDL R13, [R1+0x40] ;  /* 0x00004000010d7983 */ /* 0x000ee80000100800 */
[----:B------:R-:W4:Y:S04]  /*14e80*/  LDL R3, [R1+0x48] ;  /* 0x0000480001037983 */ /* 0x000f280000100800 */
[----:B------:R-:W4:Y:S04]  /*14e90*/  LDL R16, [R1+0x64] ;  /* 0x0000640001107983 */ /* 0x000f280000100800 */
[----:B------:R-:W4:Y:S04]  /*14ea0*/  LDL R15, [R1+0x60] ;  /* 0x00006000010f7983 */ /* 0x000f280000100800 */
[----:B------:R-:W4:Y:S01]  /*14eb0*/  LDL R12, [R1+0x5c] ;  /* 0x00005c00010c7983 */ /* 0x000f220000100800 */
[----:B-----5:R-:W-:-:S02]  /*14ec0*/  ISETP.GE.AND P3, PT, R6, c[0x0][0x3c8], PT ;  /* 0x0000f20006007a0c */ /* 0x020fc40003f66270 */
[----:B--2---:R-:W-:Y:S02]  /*14ed0*/  ISETP.GE.AND P2, PT, R5, c[0x0][0x3c8], PT ;  /* 0x0000f20005007a0c */ /* 0x004fe40003f46270 */
[----:B---3--:R-:W-:Y:S02]  /*14ee0*/  ISETP.GE.AND P1, PT, R13, c[0x0][0x3c8], PT ;  /* 0x0000f2000d007a0c */ /* 0x008fe40003f26270 */
[----:B----4-:R-:W-:-:S07]  /*14ef0*/  ISETP.GE.AND P0, PT, R3, c[0x0][0x3c8], PT ;  /* 0x0000f20003007a0c */ /* 0x010fce0003f06270 */
        /* <DEDUP_REMOVED lines=12> */
.L_x_1302:
[----:B----4-:R-:W-:Y:S05]  /*14fc0*/  BSYNC B1 ;  /* 0x0000000000017941 */ /* 0x010fea0003800000 */
.L_x_1293:
[----:B------:R-:W-:-:S13]  /*14fd0*/  ISETP.NE.AND P0, PT, RZ, UR6, PT ;  /* 0x00000006ff007c0c */ /* 0x000fda000bf05270 */
[----:B------:R-:W-:Y:S01]  /*14fe0*/  @P0 WARPSYNC 0xffffffff ;  /* 0xffffffff00000948 */ /* 0x000fe20003800000 */
[----:B------:R-:W-:Y:S06]  /*14ff0*/  @P0 BAR.SYNC.DEFER_BLOCKING 0x5, 0x100 ;  /* 0x0144000000000b1d */ /* 0x000fec0000010000 */
[----:B-1----:R-:W1:Y:S04]  /*15000*/  @P0 LDS R0, [0x28100] ;  /* 0x02810000ff000984 */ /* 0x002e680000000800 */
[----:B-1----:R1:W-:Y:S04]  /*15010*/  @P0 STL [R1+0x68], R0 ;  /* 0x0000680001000387 */ /* 0x0023e80000100800 */
[----:B------:R-:W-:Y:S06]  /*15020*/  @P0 BAR.ARV 0x4, 0x100 ;  /* 0x0104000000000b1d */ /* 0x000fec0000002000 */
[----:B------:R-:W-:Y:S05]  /*15030*/  @P0 BRA `(.L_x_1317) ;  /* 0x0000009000000947 */ /* 0x000fea0003800000 */
[----:B------:R-:W-:Y:S05]  /*15040*/  BRA.DIV ~URZ, `(.L_x_1318) ;  /* 0x000008727f007947 */ /* 0x000fea000b800000 */
[----:B-1----:R1:W4:Y:S02]  /*15050*/  SHFL.IDX PT, R0, R81, RZ, 0x1f ;  /* 0x00001fff51007589 */ /* 0x00232400000e0000 */
.L_x_1335:
[----:B---3--:R-:W3:Y:S01]  /*15060*/  S2R R2, SR_TID.X ;  /* 0x0000000000027919 */ /* 0x008ee20000002100 */
[----:B------:R-:W-:Y:S03]  /*15070*/  WARPSYNC 0xffffffff ;  /* 0xffffffff00007948 */ /* 0x000fe60003800000 */
[----:B------:R-:W-:Y:S06]  /*15080*/  BAR.SYNC.DEFER_BLOCKING 0x4, 0x100 ;  /* 0x0104000000007b1d */ /* 0x000fec0000010000 */
[----:B----4-:R4:W-:Y:S01]  /*15090*/  STL [R1+0x68], R0 ;  /* 0x0000680001007387 */ /* 0x0109e20000100800 */
[----:B---3--:R-:W-:-:S13]  /*150a0*/  LOP3.LUT P0, RZ, R2, 0xff, RZ, 0xc0, !PT ;  /* 0x000000ff02ff7812 */ /* 0x008fda000780c0ff */
[----:B------:R4:W-:Y:S04]  /*150b0*/  @!P0 STS [0x28100], R81 ;  /* 0x02810051ff008388 */ /* 0x0009e80000000800 */
[----:B------:R-:W-:Y:S06]  /*150c0*/  BAR.ARV 0x5, 0x100 ;  /* 0x0144000000007b1d */ /* 0x000fec0000002000 */
.L_x_1317:
[----:B-1--4-:R-:W4:Y:S02]  /*150d0*/  LDL R0, [R1+0x68] ;  /* 0x0000680001007983 */ /* 0x012f240000100800 */
[----:B----4-:R-:W-:-:S13]  /*150e0*/  ISETP.GE.AND P0, PT, R0, c[0x0][0x538], PT ;  /* 0x00014e0000007a0c */ /* 0x010fda0003f06270 */
[----:B--23-5:R-:W-:Y:S01]  /*150f0*/  @P0 CALL.REL.NOINC `(.L_x_1319) ;  /* 0x0000001000000944 */ /* 0x02cfe20003c00000 */
[----:B------:R-:W-:Y:S05]  /*15100*/  BRA `(.L_x_1320) ;  /* 0xfffeb9e000007947 */ /* 0x000fea000383ffff */
.L_x_1319:
[----:B------:R-:W-:Y:S05]  /*15110*/  EXIT ;  /* 0x000000000000794d */ /* 0x000fea0003800000 */
.L_x_1271:
[----:B------:R-:W-:Y:S01]  /*15120*/  IMAD.MOV.U32 R9, RZ, RZ, R12 ;  /* 0x000000ffff097224 */ /* 0x000fe200078e000c */
[----:B--2---:R-:W-:Y:S01]  /*15130*/  MOV R6, RZ ;  /* 0x000000ff00067202 */ /* 0x004fe20000000f00 */
[----:B------:R-:W-:Y:S01]  /*15140*/  IMAD.MOV.U32 R0, RZ, RZ, 0x181f ;  /* 0x0000181fff007424 */ /* 0x000fe200078e00ff */
[----:B------:R-:W-:Y:S02]  /*15150*/  MOV R7, 0x15170 ;  /* 0x0001517000077802 */ /* 0x000fe40000000f00 */
[----:B------:R-:W-:Y:S05]  /*15160*/  CALL.REL.NOINC `($__internal_5_$__cuda_sm70_shflsync_idx_p) ;  /* 0x000007f000007944 */ /* 0x000fea0003c00000 */
[----:B------:R-:W-:Y:S01]  /*15170*/  MOV R2, R0 ;  /* 0x0000000000027202 */ /* 0x000fe20000000f00 */
[----:B------:R-:W-:Y:S05]  /*15180*/  BRA `(.L_x_1321) ;  /* 0xfffec94000007947 */ /* 0x000fea000383ffff */
.L_x_1272:
[----:B------:R-:W-:Y:S01]  /*15190*/  IMAD.MOV.U32 R9, RZ, RZ, R14 ;  /* 0x000000ffff097224 */ /* 0x000fe200078e000e */
[----:B--2---:R-:W-:Y:S01]  /*151a0*/  MOV R6, RZ ;  /* 0x000000ff00067202 */ /* 0x004fe20000000f00 */
[----:B------:R-:W-:Y:S01]  /*151b0*/  IMAD.MOV.U32 R0, RZ, RZ, 0x181f ;  /* 0x0000181fff007424 */ /* 0x000fe200078e00ff */
[----:B------:R-:W-:Y:S02]  /*151c0*/  MOV R7, 0x151e0 ;  /* 0x000151e000077802 */ /* 0x000fe40000000f00 */
[----:B-1-3--:R-:W-:Y:S05]  /*151d0*/  CALL.REL.NOINC `($__internal_5_$__cuda_sm70_shflsync_idx_p) ;  /* 0x0000078000007944 */ /* 0x00afea0003c00000 */
[----:B------:R-:W-:Y:S05]  /*151e0*/  BRA `(.L_x_1322) ;  /* 0xfffec90000007947 */ /* 0x000fea000383ffff */
.L_x_1275:
[----:B--2---:R-:W-:Y:S01]  /*151f0*/  IMAD.MOV.U32 R9, RZ, RZ, R12 ;  /* 0x000000ffff097224 */ /* 0x004fe200078e000c */
[----:B------:R-:W-:Y:S01]  /*15200*/  MOV R6, 0x1 ;  /* 0x0000000100067802 */ /* 0x000fe20000000f00 */
[----:B----4-:R-:W-:Y:S01]  /*15210*/  IMAD.MOV.U32 R0, RZ, RZ, 0x181f ;  /* 0x0000181fff007424 */ /* 0x010fe200078e00ff */
[----:B------:R-:W-:-:S02]  /*15220*/  MOV R7, 0x15240 ;  /* 0x0001524000077802 */ /* 0x000fc40000000f00 */
[----:B-1-3--:R-:W-:Y:S05]  /*15230*/  CALL.REL.NOINC `($__internal_5_$__cuda_sm70_shflsync_idx_p) ;  /* 0x0000072000007944 */ /* 0x00afea0003c00000 */
[----:B------:R-:W-:Y:S01]  /*15240*/  IMAD.MOV.U32 R2, RZ, RZ, R0 ;  /* 0x000000ffff027224 */ /* 0x000fe200078e0000 */
[----:B------:R-:W-:Y:S01]  /*15250*/  MOV R6, 0x1 ;  /* 0x0000000100067802 */ /* 0x000fe20000000f00 */
[----:B------:R-:W-:Y:S01]  /*15260*/  IMAD.MOV.U32 R9, RZ, RZ, R14 ;  /* 0x000000ffff097224 */ /* 0x000fe200078e000e */
[----:B------:R-:W-:-:S02]  /*15270*/  MOV R0, 0x181f ;  /* 0x0000181f00007802 */ /* 0x000fc40000000f00 */
[----:B------:R-:W-:Y:S02]  /*15280*/  MOV R7, 0x152a0 ;  /* 0x000152a000077802 */ /* 0x000fe40000000f00 */
[----:B------:R-:W-:Y:S05]  /*15290*/  CALL.REL.NOINC `($__internal_5_$__cuda_sm70_shflsync_idx_p) ;  /* 0x000006c000007944 */ /* 0x000fea0003c00000 */
[----:B------:R-:W-:Y:S05]  /*152a0*/  BRA `(.L_x_1323) ;  /* 0xfffeca4000007947 */ /* 0x000fea000383ffff */
.L_x_1278:
[----:B-1----:R-:W-:Y:S01]  /*152b0*/  IMAD.MOV.U32 R9, RZ, RZ, R12 ;  /* 0x000000ffff097224 */ /* 0x002fe200078e000c */
[----:B------:R-:W-:Y:S01]  /*152c0*/  MOV R6, 0x2 ;  /* 0x0000000200067802 */ /* 0x000fe20000000f00 */
[----:B----4-:R-:W-:Y:S01]  /*152d0*/  IMAD.MOV.U32 R0, RZ, RZ, 0x181f ;  /* 0x0000181fff007424 */ /* 0x010fe200078e00ff */
[----:B------:R-:W-:Y:S02]  /*152e0*/  MOV R7, 0x15300 ;  /* 0x0001530000077802 */ /* 0x000fe40000000f00 */
[----:B---3--:R-:W-:Y:S05]  /*152f0*/  CALL.REL.NOINC `($__internal_5_$__cuda_sm70_shflsync_idx_p) ;  /* 0x0000066000007944 */ /* 0x008fea0003c00000 */
[----:B------:R-:W-:Y:S01]  /*15300*/  MOV R2, R0 ;  /* 0x0000000000027202 */ /* 0x000fe20000000f00 */
[----:B------:R-:W-:Y:S05]  /*15310*/  BRA `(.L_x_1324) ;  /* 0xfffecbb000007947 */ /* 0x000fea000383ffff */
.L_x_1279:
[----:B------:R-:W-:Y:S01]  /*15320*/  IMAD.MOV.U32 R9, RZ, RZ, R14 ;  /* 0x000000ffff097224 */ /* 0x000fe200078e000e */
[----:B------:R-:W-:Y:S01]  /*15330*/  MOV R6, 0x2 ;  /* 0x0000000200067802 */ /* 0x000fe20000000f00 */
[----:B----4-:R-:W-:Y:S01]  /*15340*/  IMAD.MOV.U32 R0, RZ, RZ, 0x181f ;  /* 0x0000181fff007424 */ /* 0x010fe200078e00ff */
[----:B------:R-:W-:Y:S02]  /*15350*/  MOV R7, 0x15370 ;  /* 0x0001537000077802 */ /* 0x000fe40000000f00 */
[----:B-123--:R-:W-:Y:S05]  /*15360*/  CALL.REL.NOINC `($__internal_5_$__cuda_sm70_shflsync_idx_p) ;  /* 0x000005f000007944 */ /* 0x00efea0003c00000 */
[----:B------:R-:W-:Y:S05]  /*15370*/  BRA `(.L_x_1325) ;  /* 0xfffecb7000007947 */ /* 0x000fea000383ffff */
.L_x_1282:
[----:B-1----:R-:W-:Y:S01]  /*15380*/  IMAD.MOV.U32 R9, RZ, RZ, R12 ;  /* 0x000000ffff097224 */ /* 0x002fe200078e000c */
[----:B------:R-:W-:Y:S01]  /*15390*/  MOV R6, 0x3 ;  /* 0x0000000300067802 */ /* 0x000fe20000000f00 */
[----:B------:R-:W-:Y:S01]  /*153a0*/  IMAD.MOV.U32 R0, RZ, RZ, 0x181f ;  /* 0x0000181fff007424 */ /* 0x000fe200078e00ff */
[----:B------:R-:W-:-:S02]  /*153b0*/  MOV R7, 0x153d0 ;  /* 0x000153d000077802 */ /* 0x000fc40000000f00 */
[----:B--234-:R-:W-:Y:S05]  /*153c0*/  CALL.REL.NOINC `($__internal_5_$__cuda_sm70_shflsync_idx_p) ;  /* 0x0000059000007944 */ /* 0x01cfea0003c00000 */
[----:B------:R-:W-:Y:S01]  /*153d0*/  IMAD.MOV.U32 R2, RZ, RZ, R0 ;  /* 0x000000ffff027224 */ /* 0x000fe200078e0000 */
[----:B------:R-:W-:Y:S01]  /*153e0*/  MOV R6, 0x3 ;  /* 0x0000000300067802 */ /* 0x000fe20000000f00 */
[----:B------:R-:W-:Y:S01]  /*153f0*/  IMAD.MOV.U32 R9, RZ, RZ, R14 ;  /* 0x000000ffff097224 */ /* 0x000fe200078e000e */
[----:B------:R-:W-:-:S02]  /*15400*/  MOV R0, 0x181f ;  /* 0x0000181f00007802 */ /* 0x000fc40000000f00 */
[----:B------:R-:W-:Y:S02]  /*15410*/  MOV R7, 0x15430 ;  /* 0x0001543000077802 */ /* 0x000fe40000000f00 */
[----:B------:R-:W-:Y:S05]  /*15420*/  CALL.REL.NOINC `($__internal_5_$__cuda_sm70_shflsync_idx_p) ;  /* 0x0000053000007944 */ /* 0x000fea0003c00000 */
[----:B------:R-:W-:Y:S05]  /*15430*/  BRA `(.L_x_1326) ;  /* 0xfffecca000007947 */ /* 0x000fea000383ffff */
.L_x_1289:
[----:B-1----:R1:W5:Y:S01]  /*15440*/  LDL R0, [R1+0x10] ;  /* 0x0000100001007983 */ /* 0x0023620000100800 */
[----:B------:R-:W-:Y:S02]  /*15450*/  MOV R3, 0x2 ;  /* 0x0000000200037802 */ /* 0x000fe40000000f00 */
[----:B------:R-:W-:Y:S02]  /*15460*/  MOV R2, 0x15480 ;  /* 0x0001548000027802 */ /* 0x000fe40000000f00 */
[----:B-1---5:R-:W-:Y:S05]  /*15470*/  CALL.REL.NOINC `($__internal_4_$__cuda_sm70_shflsync_bfly_p) ;  /* 0x000004a000007944 */ /* 0x022fea0003c00000 */
[----:B------:R-:W-:Y:S01]  /*15480*/  MOV R4, R5 ;  /* 0x0000000500047202 */ /* 0x000fe20000000f00 */
[----:B------:R-:W-:Y:S05]  /*15490*/  BRA `(.L_x_1327) ;  /* 0xffffcdb000007947 */ /* 0x000fea000383ffff */
.L_x_1290:
[----:B------:R-:W-:Y:S01]  /*154a0*/  IMAD.MOV.U32 R0, RZ, RZ, R4 ;  /* 0x000000ffff007224 */ /* 0x000fe200078e0004 */
[----:B------:R-:W-:Y:S02]  /*154b0*/  MOV R3, 0x1 ;  /* 0x0000000100037802 */ /* 0x000fe40000000f00 */
[----:B------:R-:W-:Y:S02]  /*154c0*/  MOV R2, 0x154e0 ;  /* 0x000154e000027802 */ /* 0x000fe40000000f00 */
[----:B-----5:R-:W-:Y:S05]  /*154d0*/  CALL.REL.NOINC `($__internal_4_$__cuda_sm70_shflsync_bfly_p) ;  /* 0x0000044000007944 */ /* 0x020fea0003c00000 */
[----:B------:R1:W5:Y:S01]  /*154e0*/  LDL R0, [R1+0x18] ;  /* 0x0000180001007983 */ /* 0x0003620000100800 */
[----:B------:R-:W-:Y:S01]  /*154f0*/  FADD.FTZ R4, R4, R5 ;  /* 0x0000000504047221 */ /* 0x000fe20000010000 */
[----:B------:R-:W-:Y:S02]  /*15500*/  MOV R3, 0x2 ;  /* 0x0000000200037802 */ /* 0x000fe40000000f00 */
[----:B------:R-:W-:-:S02]  /*15510*/  MOV R2, 0x15530 ;  /* 0x0001553000027802 */ /* 0x000fc40000000f00 */
[----:B-1---5:R-:W-:Y:S05]  /*15520*/  CALL.REL.NOINC `($__internal_4_$__cuda_sm70_shflsync_bfly_p) ;  /* 0x000003f000007944 */ /* 0x022fea0003c00000 */
[----:B------:R-:W2:Y:S01]  /*15530*/  LDL.LU R0, [R1+0x18] ;  /* 0x0000180001007983 */ /* 0x000ea20000300800 */
[----:B------:R-:W-:-:S02]  /*15540*/  MOV R3, 0x1 ;  /* 0x0000000100037802 */ /* 0x000fc40000000f00 */
[----:B------:R-:W-:Y:S01]  /*15550*/  MOV R2, 0x15580 ;  /* 0x0001558000027802 */ /* 0x000fe20000000f00 */
[----:B--2---:R-:W-:Y:S02]  /*15560*/  FADD.FTZ R0, R0, R5 ;  /* 0x0000000500007221 */ /* 0x004fe40000010000 */
[----:B------:R-:W-:Y:S05]  /*15570*/  CALL.REL.NOINC `($__internal_4_$__cuda_sm70_shflsync_bfly_p) ;  /* 0x000003a000007944 */ /* 0x000fea0003c00000 */
[----:B------:R-:W-:Y:S01]  /*15580*/  MOV R3, R5 ;  /* 0x0000000500037202 */ /* 0x000fe20000000f00 */
[----:B------:R-:W-:Y:S05]  /*15590*/  BRA `(.L_x_1328) ;  /* 0xffffcd4000007947 */ /* 0x000fea000383ffff */
.L_x_1305:
[----:B------:R-:W-:Y:S01]  /*155a0*/  IMAD.MOV.U32 R9, RZ, RZ, R3 ;  /* 0x000000ffff097224 */ /* 0x000fe200078e0003 */
[----:B------:R-:W-:Y:S01]  /*155b0*/  MOV R6, RZ ;  /* 0x000000ff00067202 */ /* 0x000fe20000000f00 */
[----:B------:R-:W-:Y:S01]  /*155c0*/  IMAD.MOV.U32 R0, RZ, RZ, 0x181f ;  /* 0x0000181fff007424 */ /* 0x000fe200078e00ff */
[----:B------:R-:W-:Y:S02]  /*155d0*/  MOV R7, 0x155f0 ;  /* 0x000155f000077802 */ /* 0x000fe40000000f00 */
[----:B------:R-:W-:Y:S05]  /*155e0*/  CALL.REL.NOINC `($__internal_5_$__cuda_sm70_shflsync_idx_p) ;  /* 0x0000037000007944 */ /* 0x000fea0003c00000 */
[----:B------:R-:W-:Y:S01]  /*155f0*/  MOV R2, R0 ;  /* 0x0000000000027202 */ /* 0x000fe20000000f00 */
[----:B------:R-:W-:Y:S05]  /*15600*/  BRA `(.L_x_1329) ;  /* 0xfffff20000007947 */ /* 0x000fea000383ffff */
.L_x_1306:
[----:B------:R-:W-:Y:S01]  /*15610*/  IMAD.MOV.U32 R9, RZ, RZ, R5 ;  /* 0x000000ffff097224 */ /* 0x000fe200078e0005 */
[----:B------:R-:W-:Y:S01]  /*15620*/  MOV R6, RZ ;  /* 0x000000ff00067202 */ /* 0x000fe20000000f00 */
[----:B------:R-:W-:Y:S01]  /*15630*/  IMAD.MOV.U32 R0, RZ, RZ, 0x181f ;  /* 0x0000181fff007424 */ /* 0x000fe200078e00ff */
[----:B------:R-:W-:Y:S02]  /*15640*/  MOV R7, 0x15660 ;  /* 0x0001566000077802 */ /* 0x000fe40000000f00 */
[----:B-12---:R-:W-:Y:S05]  /*15650*/  CALL.REL.NOINC `($__internal_5_$__cuda_sm70_shflsync_idx_p) ;  /* 0x0000030000007944 */ /* 0x006fea0003c00000 */
[----:B------:R-:W-:Y:S05]  /*15660*/  BRA `(.L_x_1330) ;  /* 0xfffff1c000007947 */ /* 0x000fea000383ffff */
.L_x_1309:
        /* <DEDUP_REMOVED lines=12> */
.L_x_1312:
[----:B-1----:R-:W-:Y:S01]  /*15730*/  IMAD.MOV.U32 R9, RZ, RZ, R3 ;  /* 0x000000ffff097224 */ /* 0x002fe200078e0003 */
[----:B------:R-:W-:Y:S01]  /*15740*/  MOV R6, 0x2 ;  /* 0x0000000200067802 */ /* 0x000fe20000000f00 */
[----:B----4-:R-:W-:Y:S01]  /*15750*/  IMAD.MOV.U32 R0, RZ, RZ, 0x181f ;  /* 0x0000181fff007424 */ /* 0x010fe200078e00ff */
[----:B------:R-:W-:Y:S02]  /*15760*/  MOV R7, 0x15780 ;  /* 0x0001578000077802 */ /* 0x000fe40000000f00 */
[----:B--23--:R-:W-:Y:S05]  /*15770*/  CALL.REL.NOINC `($__internal_5_$__cuda_sm70_shflsync_idx_p) ;  /* 0x000001e000007944 */ /* 0x00cfea0003c00000 */
[----:B------:R-:W-:Y:S01]  /*15780*/  MOV R2, R0 ;  /* 0x0000000000027202 */ /* 0x000fe20000000f00 */
[----:B------:R-:W-:Y:S05]  /*15790*/  BRA `(.L_x_1332) ;  /* 0xfffff47000007947 */ /* 0x000fea000383ffff */
.L_x_1313:
[----:B------:R-:W-:Y:S01]  /*157a0*/  IMAD.MOV.U32 R9, RZ, RZ, R5 ;  /* 0x000000ffff097224 */ /* 0x000fe200078e0005 */
[----:B------:R-:W-:Y:S01]  /*157b0*/  MOV R6, 0x2 ;  /* 0x0000000200067802 */ /* 0x000fe20000000f00 */
[----:B----4-:R-:W-:Y:S01]  /*157c0*/  IMAD.MOV.U32 R0, RZ, RZ, 0x181f ;  /* 0x0000181fff007424 */ /* 0x010fe200078e00ff */
[----:B------:R-:W-:Y:S02]  /*157d0*/  MOV R7, 0x157f0 ;  /* 0x000157f000077802 */ /* 0x000fe40000000f00 */
[----:B-123--:R-:W-:Y:S05]  /*157e0*/  CALL.REL.NOINC `($__internal_5_$__cuda_sm70_shflsync_idx_p) ;  /* 0x0000017000007944 */ /* 0x00efea0003c00000 */
[----:B------:R-:W-:Y:S05]  /*157f0*/  BRA `(.L_x_1333) ;  /* 0xfffff43000007947 */ /* 0x000fea000383ffff */
.L_x_1316:
        /* <DEDUP_REMOVED lines=12> */
.L_x_1318:
[----:B------:R-:W-:Y:S01]  /*158c0*/  IMAD.MOV.U32 R9, RZ, RZ, R81 ;  /* 0x000000ffff097224 */ /* 0x000fe200078e0051 */
[----:B------:R-:W-:Y:S01]  /*158d0*/  MOV R6, RZ ;  /* 0x000000ff00067202 */ /* 0x000fe20000000f00 */
[----:B-1----:R-:W-:Y:S01]  /*158e0*/  IMAD.MOV.U32 R0, RZ, RZ, 0x1f ;  /* 0x0000001fff007424 */ /* 0x002fe200078e00ff */
[----:B------:R-:W-:Y:S02]  /*158f0*/  MOV R7, 0x15910 ;  /* 0x0001591000077802 */ /* 0x000fe40000000f00 */
[----:B--23-5:R-:W-:Y:S05]  /*15900*/  CALL.REL.NOINC `($__internal_5_$__cuda_sm70_shflsync_idx_p) ;  /* 0x0000005000007944 */ /* 0x02cfea0003c00000 */
[----:B------:R-:W-:Y:S05]  /*15910*/  BRA `(.L_x_1335) ;  /* 0xfffff74000007947 */ /* 0x000fea000383ffff */
        .weak           $__internal_4_$__cuda_sm70_shflsync_bfly_p
        .type           $__internal_4_$__cuda_sm70_shflsync_bfly_p,@function
        .size           $__internal_4_$__cuda_sm70_shflsync_bfly_p,($__internal_5_$__cuda_sm70_shflsync_idx_p - $__internal_4_$__cuda_sm70_shflsync_bfly_p)
$__internal_4_$__cuda_sm70_shflsync_bfly_p:
[----:B------:R-:W-:Y:S04]  /*15920*/  WARPSYNC R6 ;  /* 0x0000000600007348 */ /* 0x000fe80003800000 */
[----:B------:R1:W2:Y:S02]  /*15930*/  SHFL.BFLY PT, R5, R0, R3, R7 ;  /* 0x0c00000300057389 */ /* 0x0002a400000e0007 */
[----:B-1----:R-:W-:-:S04]  /*15940*/  MOV R3, 0x0 ;  /* 0x0000000000037802 */ /* 0x002fc80000000f00 */
[----:B--2---:R-:W-:Y:S05]  /*15950*/  RET.REL.NODEC R2 `(_ZN7cutlass13device_kernelIN5flash19enable_sm80_to_sm89INS1_16FlashAttnFwdSm80INS1_25CollectiveMainloopFwdSm80ILi8ELi1ELb0EN4cute5tupleIJNS5_1CILi128EEENS7_ILi96EEENS7_ILi256EEEEEELi256ENS_10bfloat16_tEfNS_4arch4Sm80ELb1ELb0ELb1ELb0ELb0ELb0ELb1ELb0EEENS1_21CollectiveEpilogueFwdINS6_IJS8_SA_S9_EEENS6_IJNS7_ILi1EEESI_SI_EEESC_SE_Li256ELb0ELb1ELb0ELb0EEENS1_30DynamicPersistentTileSchedulerILi256ELi256ELb0ELb1ELb0EEEEEEEEEvNT_6ParamsE) ;  /* 0xfffea6a002007950 */ /* 0x004fea0003c3ffff */
        .weak           $__internal_5_$__cuda_sm70_shflsync_idx_p
        .type           $__internal_5_$__cuda_sm70_shflsync_idx_p,@function
        .size           $__internal_5_$__cuda_sm70_shflsync_idx_p,(.L_x_3076 - $__internal_5_$__cuda_sm70_shflsync_idx_p)
$__internal_5_$__cuda_sm70_shflsync_idx_p:
[----:B------:R-:W-:-:S04]  /*15960*/  MOV R8, 0xffffffff ;  /* 0xffffffff00087802 */ /* 0x000fc80000000f00 */
[----:B------:R-:W-:Y:S04]  /*15970*/  WARPSYNC R8 ;  /* 0x0000000800007348 */ /* 0x000fe80003800000 */
[----:B------:R1:W2:Y:S02]  /*15980*/  SHFL.IDX PT, R0, R9, R6, R0 ;  /* 0x0000000609007389 */ /* 0x0002a400000e0000 */
[----:B-1----:R-:W-:Y:S02]  /*15990*/  MOV R6, R7 ;  /* 0x0000000700067202 */ /* 0x002fe40000000f00 */
[----:B------:R-:W-:-:S04]  /*159a0*/  MOV R7, 0x0 ;  /* 0x0000000000077802 */ /* 0x000fc80000000f00 */
[----:B--2---:R-:W-:Y:S05]  /*159b0*/  RET.REL.NODEC R6 `(_ZN7cutlass13device_kernelIN5flash19enable_sm80_to_sm89INS1_16FlashAttnFwdSm80INS1_25CollectiveMainloopFwdSm80ILi8ELi1ELb0EN4cute5tupleIJNS5_1CILi128EEENS7_ILi96EEENS7_ILi256EEEEEELi256ENS_10bfloat16_tEfNS_4arch4Sm80ELb1ELb0ELb1ELb0ELb0ELb0ELb1ELb0EEENS1_21CollectiveEpilogueFwdINS6_IJS8_SA_S9_EEENS6_IJNS7_ILi1EEESI_SI_EEESC_SE_Li256ELb0ELb1ELb0ELb0EEENS1_30DynamicPersistentTileSchedulerILi256ELi256ELb0ELb1ELb0EEEEEEEEEvNT_6ParamsE) ;  /* 0xfffea64006007950 */ /* 0x004fea0003c3ffff */
.L_x_1336:
        /* <DEDUP_REMOVED lines=12> */
.L_x_3076:


//--------------------- .text._ZN7cutlass13device_kernelIN5flash19enable_sm80_to_sm89INS1_16FlashAttnFwdSm80INS1_25CollectiveMainloopFwdSm80ILi8ELi1ELb0EN4cute5tupleIJNS5_1CILi128EEENS7_ILi96EEENS7_ILi256EEEEEELi256ENS_10bfloat16_tEfNS_4arch4Sm80ELb1ELb0ELb1ELb1ELb0ELb0ELb1ELb0EEENS1_21CollectiveEpilogueFwdINS6_IJS8_SA_S9_EEENS6_IJNS7_ILi1EEESI_SI_EEESC_SE_Li256ELb1ELb1ELb0ELb0EEENS1_19SingleTileSchedulerILb1ELb0ELb1ELi128EEEEEEEEEvNT_6ParamsE --------------------------
	.section	.text._ZN7cutlass13device_kernelIN5flash19enable_sm80_to_sm89INS1_16FlashAttnFwdSm80INS1_25CollectiveMainloopFwdSm80ILi8ELi1ELb0EN4cute5tupleIJNS5_1CILi128EEENS7_ILi96EEENS7_ILi256EEEEEELi256ENS_10bfloat16_tEfNS_4arch4Sm80ELb1ELb0ELb1ELb1ELb0ELb0ELb1ELb0EEENS1_21CollectiveEpilogueFwdINS6_IJS8_SA_S9_EEENS6_IJNS7_ILi1EEESI_SI_EEESC_SE_Li256ELb1ELb1ELb0ELb0EEENS1_19SingleTileSchedulerILb1ELb0ELb1ELi128EEEEEEEEEvNT_6ParamsE,"ax",@progbits
	.sectioninfo	@"SHI_REGISTERS=255"
	.align	128
.text._ZN7cutlass13device_kernelIN5flash19enable_sm80_to_sm89INS1_16FlashAttnFwdSm80INS1_25CollectiveMainloopFwdSm80ILi8ELi1ELb0EN4cute5tupleIJNS5_1CILi128EEENS7_ILi96EEENS7_ILi256EEEEEELi256ENS_10bfloat16_tEfNS_4arch4Sm80ELb1ELb0ELb1ELb1ELb0ELb0ELb1ELb0EEENS1_21CollectiveEpilogueFwdINS6_IJS8_SA_S9_EEENS6_IJNS7_ILi1EEESI_SI_EEESC_SE_Li256ELb1ELb1ELb0ELb0EEENS1_19SingleTileSchedulerILb1ELb0ELb1ELi128EEEEEEEEEvNT_6ParamsE:
        .type           _ZN7cutlass13device_kernelIN5flash19enable_sm80_to_sm89INS1_16FlashAttnFwdSm80INS1_25CollectiveMainloopFwdSm80ILi8ELi1ELb0EN4cute5tupleIJNS5_1CILi128EEENS7_ILi96EEENS7_ILi256EEEEEELi256ENS_10bfloat16_tEfNS_4arch4Sm80ELb1ELb0ELb1ELb1ELb0ELb0ELb1ELb0EEENS1_21CollectiveEpilogueFwdINS6_IJS8_SA_S9_EEENS6_IJNS7_ILi1EEESI_SI_EEESC_SE_Li256ELb1ELb1ELb0ELb0EEENS1_19SingleTileSchedulerILb1ELb0ELb1ELi128EEEEEEEEEvNT_6ParamsE,@function
        .size           _ZN7cutlass13device_kernelIN5flash19enable_sm80_to_sm89INS1_16FlashAttnFwdSm80INS1_25CollectiveMainloopFwdSm80ILi8ELi1ELb0EN4cute5tupleIJNS5_1CILi128EEENS7_ILi96EEENS7_ILi256EEEEEELi256ENS_10bfloat16_tEfNS_4arch4Sm80ELb1ELb0ELb1ELb1ELb0ELb0ELb1ELb0EEENS1_21CollectiveEpilogueFwdINS6_IJS8_SA_S9_EEENS6_IJNS7_ILi1EEESI_SI_EEESC_SE_Li256ELb1ELb1ELb0ELb0EEENS1_19SingleTileSchedulerILb1ELb0ELb1ELi128EEEEEEEEEvNT_6ParamsE,(.L_x_3079 - _ZN7cutlass13device_kernelIN5flash19enable_sm80_to_sm89INS1_16FlashAttnFwdSm80INS1_25CollectiveMainloopFwdSm80ILi8ELi1ELb0EN4cute5tupleIJNS5_1CILi128EEENS7_ILi96EEENS7_ILi256EEEEEELi256ENS_10bfloat16_tEfNS_4arch4Sm80ELb1ELb0ELb1ELb1ELb0ELb0ELb1ELb0EEENS1_21CollectiveEpilogueFwdINS6_IJS8_SA_S9_EEENS6_IJNS7_ILi1EEESI_SI_EEESC_SE_Li256ELb1ELb1ELb0ELb0EEENS1_19SingleTileSchedulerILb1ELb0ELb1ELi128EEEEEEEEEvNT_6ParamsE)
        .other          _ZN7cutlass13device_kernelIN5flash19enable_sm80_to_sm89INS1_16FlashAttnFwdSm80INS1_25CollectiveMainloopFwdSm80ILi8ELi1ELb0EN4cute5tupleIJNS5_1CILi128EEENS7_ILi96EEENS7_ILi256EEEEEELi256ENS_10bfloat16_tEfNS_4arch4Sm80ELb1ELb0ELb1ELb1ELb0ELb0ELb1ELb0EEENS1_21CollectiveEpilogueFwdINS6_IJS8_SA_S9_EEENS6_IJNS7_ILi1EEESI_SI_EEESC_SE_Li256ELb1ELb1ELb0ELb0EEENS1_19SingleTileSchedulerILb1ELb0ELb1ELi128EEEEEEEEEvNT_6ParamsE,@"STO_CUDA_ENTRY STV_DEFAULT"
_ZN7cutlass13device_kernelIN5flash19enable_sm80_to_sm89INS1_16FlashAttnFwdSm80INS1_25CollectiveMainloopFwdSm80ILi8ELi1ELb0EN4cute5tupleIJNS5_1CILi128EEENS7_ILi96EEENS7_ILi256EEEEEELi256ENS_10bfloat16_tEfNS_4arch4Sm80ELb1ELb0ELb1ELb1ELb0ELb0ELb1ELb0EEENS1_21CollectiveEpilogueFwdINS6_IJS8_SA_S9_EEENS6_IJNS7_ILi1EEESI_SI_EEESC_SE_Li256ELb1ELb1ELb0ELb0EEENS1_19SingleTileSchedulerILb1ELb0ELb1ELi128EEEEEEEEEvNT_6ParamsE:
        /* <DEDUP_REMOVED lines=17> */
.L_x_1338:
        /* <DEDUP_REMOVED lines=8> */
.L_x_1340:
[----:B------:R-:W-:-:S04]  /*0190*/  MOV R0, c[0x0][0x54c] ;  /* 0x0001530000007a02 */ /* 0x000fc80000000f00 */
.L_x_1339:
[----:B------:R-:W-:Y:S01]  /*01a0*/  USHF.L.U32 UR15, UR15, 0x7, URZ ;  /* 0x000000070f0f7899 */ /* 0x000fe2000800063f */
[----:B-----5:R-:W-:-:S05]  /*01b0*/  IMAD R0, R0, c[0x0][0x548], RZ ;  /* 0x0001520000007a24 */ /* 0x020fca00078e02ff */
[----:B------:R-:W-:-:S04]  /*01c0*/  ISETP.LE.AND P0, PT, R0, UR15, PT ;  /* 0x0000000f00007c0c */ /* 0x000fc8000bf03270 */
[----:B------:R-:W-:-:S05]  /*01d0*/  SEL R0, R5, 0xffffffff, !P0 ;  /* 0xffffffff05007807 */ /* 0x000fca0004000000 */
[----:B------:R2:W-:Y:S01]  /*01e0*/  STL [R1+0x40], R0 ;  /* 0x0000400001007387 */ /* 0x0005e20000100800 */
[----:B------:R-:W-:Y:S05]  /*01f0*/  BRA `(.L_x_1341) ;  /* 0x0000013000007947 */ /* 0x000fea0003800000 */
.L_x_1337:
[----:B------:R-:W-:-:S04]  /*0200*/  ISETP.NE.U32.AND P0, PT, RZ, c[0x0][0x568], PT ;  /* 0x00015a00ff007a0c */ /* 0x000fc80003f05070 */
[----:B------:R-:W-:-:S13]  /*0210*/  ISETP.NE.AND.EX P0, PT, RZ, c[0x0][0x56c], PT, P0 ;  /* 0x00015b00ff007a0c */ /* 0x000fda0003f05300 */
[----:B------:R-:W-:Y:S05]  /*0220*/  @!P0 BRA `(.L_x_1342) ;  /* 0x0000002000008947 */ /* 0x000fea0003800000 */
[----:B------:R1:W5:Y:S01]  /*0230*/  LDG.E R0, [R2.64] ;  /* 0x0000001e02007981 */ /* 0x000362000c1e1900 */
[----:B------:R-:W-:Y:S05]  /*0240*/  BRA `(.L_x_1343) ;  /* 0x0000009000007947 */ /* 0x000fea0003800000 */
.L_x_1342:
        /* <DEDUP_REMOVED lines=8> */
.L_x_1344:
[----:B------:R-:W-:-:S04]  /*02d0*/  MOV R0, c[0x0][0x54c] ;  /* 0x0001530000007a02 */ /* 0x000fc80000000f00 */
.L_x_1343:
[----:B------:R-:W-:Y:S01]  /*02e0*/  USHF.L.U32 UR15, UR15, 0x7, URZ ;  /* 0x000000070f0f7899 */ /* 0x000fe2000800063f */
[----:B-----5:R-:W-:-:S05]  /*02f0*/  IMAD R0, R0, c[0x0][0x548], RZ ;  /* 0x0001520000007a24 */ /* 0x020fca00078e02ff */
[----:B------:R-:W-:-:S04]  /*0300*/  ISETP.LE.AND P0, PT, R0, UR15, PT ;  /* 0x0000000f00007c0c */ /* 0x000fc8000bf03270 */
[----:B------:R-:W-:-:S05]  /*0310*/  SEL R0, R5, 0xffffffff, !P0 ;  /* 0xffffffff05007807 */ /* 0x000fca0004000000 */
[----:B------:R2:W-:Y:S04]  /*0320*/  STL [R1+0x40], R0 ;  /* 0x0000400001007387 */ /* 0x0005e80000100800 */
.L_x_1341:
        /* <DEDUP_REMOVED lines=32> */
.L_x_1345:
[----:B------:R-:W-:-:S04]  /*0530*/  ISETP.NE.U32.AND P0, PT, RZ, c[0x0][0x368], PT ;  /* 0x0000da00ff007a0c */ /* 0x000fc80003f05070 */
[----:B------:R-:W-:-:S13]  /*0540*/  ISETP.NE.AND.EX P0, PT, RZ, c[0x0][0x36c], PT, P0 ;  /* 0x0000db00ff007a0c */ /* 0x000fda0003f05300 */
[----:B------:R-:W-:Y:S05]  /*0550*/  @!P0 BRA `(.L_x_1346) ;  /* 0x0000004000008947 */ /* 0x000fea0003800000 */
[----:B------:R-:W-:-:S05]  /*0560*/  IMAD.WIDE R2, R47, R26, c[0x0][0x368] ;  /* 0x0000da002f027625 */ /* 0x000fca00078e021a */
[----:B------:R-:W2:Y:S02]  /*0570*/  LDG.E R0, [R2.64] ;  /* 0x0000001e02007981 */ /* 0x000ea4000c1e1900 */
[----:B--2---:R1:W2:Y:S02]  /*0580*/  R2UR UR12, R0 ;  /* 0x00000000000c73c2 */ /* 0x0042a400000e0000 */
[----:B-12---:R-:W-:Y:S05]  /*0590*/  BRA `(.L_x_1347) ;  /* 0x0000006000007947 */ /* 0x006fea0003800000 */
.L_x_1346:
[----:B------:R-:W-:Y:S05]  /*05a0*/  @!P5 BRA `(.L_x_1347) ;  /* 0x000000500000d947 */ /* 0x000fea0003800000 */
[----:B------:R1:W2:Y:S04]  /*05b0*/  LDG.E R0, [R2.64] ;  /* 0x0000001e02007981 */ /* 0x0002a8000c1e1900 */
[----:B-1----:R-:W4:Y:S01]  /*05c0*/  LDG.E R2, [R2.64+0x4] ;  /* 0x0000041e02027981 */ /* 0x002f22000c1e1900 */
[----:B--2---:R-:W1:Y:S08]  /*05d0*/  R2UR UR12, R0 ;  /* 0x00000000000c73c2 */ /* 0x004e7000000e0000 */
[----:B----4-:R-:W1:Y:S02]  /*05e0*/  R2UR UR4, R2 ;  /* 0x00000000020473c2 */ /* 0x010e6400000e0000 */
[----:B-1----:R-:W-:-:S06]  /*05f0*/  UIADD3 UR12, -UR12, UR4, URZ ;  /* 0x000000040c0c7290 */ /* 0x002fcc000fffe13f */
.L_x_1347:
        /* <DEDUP_REMOVED lines=8> */
[----:B------:R-:W-:Y:S01]  /*0680*/  UIADD3 UR6, UR12, 0x5f, URZ ;  /* 0x0000005f0c067890 */ /* 0x000fe2000fffe03f */
[----:B------:R-:W-:Y:S01]  /*0690*/  CS2R R14, SRZ ;  /* 0x00000000000e7805 */ /* 0x000fe2000001ff00 */
[----:B------:R-:W-:Y:S01]  /*06a0*/  IMAD.MOV.U32 R128, RZ, RZ, RZ ;  /* 0x000000ffff807224 */ /* 0x000fe200078e00ff */
[----:B------:R-:W-:Y:S01]  /*06b0*/  MOV R126, RZ ;  /* 0x000000ff007e7202 */ /* 0x000fe20000000f00 */
[----:B------:R-:W-:Y:S01]  /*06c0*/  UIMAD.WIDE UR6, UR6, 0x2aaaaaab, URZ ;  /* 0x2aaaaaab060678a5 */ /* 0x000fe2000f8e023f */
[----:B------:R-:W-:Y:S01]  /*06d0*/  CS2R R8, SRZ ;  /* 0x0000000000087805 */ /* 0x000fe2000001ff00 */
[----:B------:R-:W-:Y:S01]  /*06e0*/  @UP1 UIADD3 UR8, UR15, 0x7f, URZ ;  /* 0x0000007f0f081890 */ /* 0x000fe2000fffe03f */
[----:B------:R-:W-:Y:S01]  /*06f0*/  IMAD.MOV.U32 R124, RZ, RZ, RZ ;  /* 0x000000ffff7c7224 */ /* 0x000fe200078e00ff */
[----:B------:R-:W-:Y:S01]  /*0700*/  USHF.R.U32.HI UR6, URZ, 0x1f, UR7 ;  /* 0x0000001f3f067899 */ /* 0x000fe20008011607 */
[----:B------:R-:W-:Y:S01]  /*0710*/  MOV R122, RZ ;  /* 0x000000ff007a7202 */ /* 0x000fe20000000f00 */
[----:B------:R-:W-:Y:S01]  /*0720*/  UIMAD.WIDE.U32 UR8, UR8, UR4, URZ ;  /* 0x00000004080872a5 */ /* 0x000fe2000f8e003f */
[----:B------:R-:W-:Y:S01]  /*0730*/  CS2R R120, SRZ ;  /* 0x0000000000787805 */ /* 0x000fe2000001ff00 */
[----:B------:R-:W-:Y:S01]  /*0740*/  UIADD3 UR4, UR15, 0x7f, URZ ;  /* 0x0000007f0f047890 */ /* 0x000fe2000fffe03f */
[----:B------:R-:W-:Y:S01]  /*0750*/  IMAD.MOV.U32 R13, RZ, RZ, RZ ;  /* 0x000000ffff0d7224 */ /* 0x000fe200078e00ff */
[----:B------:R-:W-:Y:S01]  /*0760*/  @UP1 USHF.R.U32.HI UR4, URZ, UR5, UR9 ;  /* 0x000000053f041299 */ /* 0x000fe20008011609 */
[----:B------:R-:W-:Y:S01]  /*0770*/  MOV R118, RZ ;  /* 0x000000ff00767202 */ /* 0x000fe20000000f00 */
[----:B---3--:R-:W-:Y:S01]  /*0780*/  UIADD3 UR5, UR12, 0x60, -UR13 ;  /* 0x000000600c057890 */ /* 0x008fe2000fffe80d */
[----:B------:R-:W-:Y:S01]  /*0790*/  CS2R R16, SRZ ;  /* 0x0000000000107805 */ /* 0x000fe2000001ff00 */
[----:B------:R-:W-:Y:S01]  /*07a0*/  ULEA.HI.SX32 UR6, UR7, UR6, 0x1c ;  /* 0x0000000607067291 */ /* 0x000fe2000f8fe23f */
[----:B------:R-:W-:Y:S01]  /*07b0*/  IMAD.MOV.U32 R116, RZ, RZ, RZ ;  /* 0x000000ffff747224 */ /* 0x000fe200078e00ff */
[----:B------:R-:W-:Y:S01]  /*07c0*/  UIADD3 UR4, UR5, UR4, URZ ;  /* 0x0000000405047290 */ /* 0x000fe2000fffe03f */
[----:B------:R-:W-:Y:S01]  /*07d0*/  MOV R114, RZ ;  /* 0x000000ff00727202 */ /* 0x000fe20000000f00 */
[----:B------:R-:W-:Y:S01]  /*07e0*/  CS2R R18, SRZ ;  /* 0x0000000000127805 */ /* 0x000fe2000001ff00 */
[----:B------:R-:W-:Y:S01]  /*07f0*/  IMAD.MOV.U32 R112, RZ, RZ, RZ ;  /* 0x000000ffff707224 */ /* 0x000fe200078e00ff */
[----:B------:R-:W-:Y:S01]  /*0800*/  UIMAD.WIDE UR4, UR4, 0x2aaaaaab, URZ ;  /* 0x2aaaaaab040478a5 */ /* 0x000fe2000f8e023f */
[----:B------:R-:W-:Y:S01]  /*0810*/  MOV R110, RZ ;  /* 0x000000ff006e7202 */ /* 0x000fe20000000f00 */
[----:B------:R-:W-:Y:S01]  /*0820*/  CS2R R20, SRZ ;  /* 0x0000000000147805 */ /* 0x000fe2000001ff00 */
[----:B------:R-:W-:Y:S01]  /*0830*/  IMAD.MOV.U32 R108, RZ, RZ, RZ ;  /* 0x000000ffff6c7224 */ /* 0x000fe200078e00ff */
[----:B------:R-:W-:Y:S01]  /*0840*/  USHF.R.U32.HI UR4, URZ, 0x1f, UR5 ;  /* 0x0000001f3f047899 */ /* 0x000fe20008011605 */
[----:B------:R-:W-:Y:S01]  /*0850*/  MOV R106, RZ ;  /* 0x000000ff006a7202 */ /* 0x000fe20000000f00 */
[----:B------:R-:W-:Y:S01]  /*0860*/  CS2R R22, SRZ ;  /* 0x0000000000167805 */ /* 0x000fe2000001ff00 */
[----:B------:R-:W-:Y:S01]  /*0870*/  IMAD.MOV.U32 R104, RZ, RZ, RZ ;  /* 0x000000ffff687224 */ /* 0x000fe200078e00ff */
[----:B------:R-:W-:Y:S01]  /*0880*/  ULEA.HI.SX32 UR4, UR5, UR4, 0x1c ;  /* 0x0000000405047291 */ /* 0x000fe2000f8fe23f */
[----:B------:R-:W-:Y:S01]  /*0890*/  MOV R102, RZ ;  /* 0x000000ff00667202 */ /* 0x000fe20000000f00 */
[----:B------:R-:W-:Y:S01]  /*08a0*/  CS2R R24, SRZ ;  /* 0x0000000000187805 */ /* 0x000fe2000001ff00 */
[----:B------:R-:W-:Y:S01]  /*08b0*/  IMAD.MOV.U32 R100, RZ, RZ, RZ ;  /* 0x000000ffff647224 */ /* 0x000fe200078e00ff */
[----:B------:R-:W-:Y:S01]  /*08c0*/  UISETP.LT.AND UP0, UPT, UR6, UR4, UPT ;  /* 0x000000040600728c */ /* 0x000fe2000bf01270 */
[----:B------:R-:W-:Y:S01]  /*08d0*/  CS2R R98, SRZ ;  /* 0x0000000000627805 */ /* 0x000fe2000001ff00 */
[----:B------:R-:W-:Y:S01]  /*08e0*/  MOV R96, RZ ;  /* 0x000000ff00607202 */ /* 0x000fe20000000f00 */
[----:B------:R-:W-:Y:S01]  /*08f0*/  CS2R R94, SRZ ;  /* 0x00000000005e7805 */ /* 0x000fe2000001ff00 */
[----:B------:R-:W-:Y:S01]  /*0900*/  USEL UR24, UR6, UR4, UP0 ;  /* 0x0000000406187287 */ /* 0x000fe20008000000 */
[----:B------:R-:W-:Y:S01]  /*0910*/  IMAD.MOV.U32 R27, RZ, RZ, RZ ;  /* 0x000000ffff1b7224 */ /* 0x000fe200078e00ff */
[----:B------:R-:W-:Y:S01]  /*0920*/  MOV R92, RZ ;  /* 0x000000ff005c7202 */ /* 0x000fe20000000f00 */
[----:B------:R-:W-:Y:S01]  /*0930*/  CS2R R90, SRZ ;  /* 0x00000000005a7805 */ /* 0x000fe2000001ff00 */
[----:B------:R-:W-:Y:S01]  /*0940*/  UISETP.GE.AND UP0, UPT, UR24, 0x1, UPT ;  /* 0x000000011800788c */ /* 0x000fe2000bf06270 */
[----:B------:R-:W-:Y:S01]  /*0950*/  CS2R R28, SRZ ;  /* 0x00000000001c7805 */ /* 0x000fe2000001ff00 */
[----:B------:R-:W-:Y:S01]  /*0960*/  IMAD.MOV.U32 R88, RZ, RZ, RZ ;  /* 0x000000ffff587224 */ /* 0x000fe200078e00ff */
[----:B------:R-:W-:Y:S01]  /*0970*/  CS2R R86, SRZ ;  /* 0x0000000000567805 */ /* 0x000fe2000001ff00 */
[----:B------:R-:W-:Y:S01]  /*0980*/  MOV R84, RZ ;  /* 0x000000ff00547202 */ /* 0x000fe20000000f00 */
[----:B------:R-:W-:Y:S01]  /*0990*/  CS2R R82, SRZ ;  /* 0x0000000000527805 */ /* 0x000fe2000001ff00 */
[----:B------:R-:W-:Y:S01]  /*09a0*/  PLOP3.LUT P0, PT, PT, PT, UP0, 0x80, 0x0 ;  /* 0x000000000000781c */ /* 0x000fe20003f0f008 */
        /* <DEDUP_REMOVED lines=50> */
[----:B------:R-:W-:Y:S01]  /*0cd0*/  IMAD.MOV.U32 R49, RZ, RZ, RZ ;  /* 0x000000ffff317224 */ /* 0x000fe200078e00ff */
        /* <DEDUP_REMOVED lines=22> */
[----:B------:R-:W-:Y:S01]  /*0e40*/  SHF.R.S32.HI R11, RZ, 0x1f, R12 ;  /* 0x0000001fff0b7819 */ /* 0x000fe2000001140c */
[----:B-1----:R-:W-:Y:S01]  /*0e50*/  IMAD.WIDE.U32 R2, R6, c[0x0][0x178], RZ ;  /* 0x00005e0006027a25 */ /* 0x002fe200078e00ff */
[----:B------:R-:W-:-:S02]  /*0e60*/  LEA.HI R13, R128, R127, RZ, 0x6 ;  /* 0x0000007f800d7211 */ /* 0x000fc400078f30ff */
[----:B---3--:R-:W-:Y:S01]  /*0e70*/  SHF.R.S32.HI R24, RZ, 0x1f, R29 ;  /* 0x0000001fff187819 */ /* 0x008fe2000001141d */
[----:B------:R-:W-:Y:S01]  /*0e80*/  IMAD.IADD R3, R3, 0x1, R0 ;  /* 0x0000000103037824 */ /* 0x000fe200078e0200 */
[----:B------:R-:W-:-:S03]  /*0e90*/  LOP3.LUT R0, R4, 0xfffffff8, RZ, 0xc0, !PT ;  /* 0xfffffff804007812 */ /* 0x000fc600078ec0ff */
[----:B------:R-:W-:Y:S02]  /*0ea0*/  IMAD R5, R24, c[0x0][0x1b8], RZ ;  /* 0x00006e0018057a24 */ /* 0x000fe400078e02ff */
        /* <DEDUP_REMOVED lines=8> */
[----:B------:R-:W-:Y:S01]  /*0f30*/  IMAD R5, R5, c[0x0][0x1c0], RZ ;  /* 0x0000700005057a24 */ /* 0x000fe200078e02ff */
[----:B------:R-:W-:Y:S01]  /*0f40*/  ISETP.GE.AND P2, PT, R30, UR6, PT ;  /* 0x000000061e007c0c */ /* 0x000fe2000bf46270 */
[----:B------:R-:W-:-:S04]  /*0f50*/  @P1 IMAD.HI.U32 R6, R7, c[0x0][0x2c8], RZ ;  /* 0x0000b20007061a27 */ /* 0x000fc800078e00ff */
[C---:B------:R-:W-:Y:S01]  /*0f60*/  IMAD R8, R0.reuse, c[0x0][0x1c4], R5 ;  /* 0x0000710000087a24 */ /* 0x040fe200078e0205 */
[----:B------:R-:W-:Y:S01]  /*0f70*/  LOP3.LUT R5, R9, 0xfffffffe, RZ, 0xc0, !PT ;  /* 0xfffffffe09057812 */ /* 0x000fe200078ec0ff */
[----:B------:R-:W-:Y:S01]  /*0f80*/  IMAD.MOV.U32 R4, RZ, RZ, R7 ;  /* 0x000000ffff047224 */ /* 0x000fe200078e0007 */
[----:B------:R-:W-:Y:S01]  /*0f90*/  @P0 SHF.R.U32.HI R4, RZ, c[0x0][0x2cc], R6 ;  /* 0x0000b300ff040a19 */ /* 0x000fe20000011606 */
[----:B------:R-:W-:-:S03]  /*0fa0*/  IMAD.WIDE.U32 R2, R0, c[0x0][0x1c0], R2 ;  /* 0x0000700000027a25 */ /* 0x000fc600078e0002 */
[----:B------:R-:W-:Y:S01]  /*0fb0*/  SHF.R.S32.HI R6, RZ, 0x1f, R4 ;  /* 0x0000001fff067819 */ /* 0x000fe20000011404 */
[----:B------:R-:W-:Y:S01]  /*0fc0*/  IMAD.IADD R31, R10, 0x1, -R5 ;  /* 0x000000010a1f7824 */ /* 0x000fe200078e0a05 */
[----:B------:R-:W-:Y:S01]  /*0fd0*/  IADD3 R5, R30, 0x20, RZ ;  /* 0x000000201e057810 */ /* 0x000fe20007ffe0ff */
[----:B------:R-:W-:Y:S02]  /*0fe0*/  IMAD.IADD R3, R3, 0x1, R8 ;  /* 0x0000000103037824 */ /* 0x000fe400078e0208 */
[----:B------:R-:W-:Y:S01]  /*0ff0*/  IMAD.MOV R0, RZ, RZ, -R4 ;  /* 0x000000ffff007224 */ /* 0x000fe200078e0a04 */
[----:B------:R-:W-:Y:S01]  /*1000*/  ISETP.GE.AND P0, PT, R5, UR6, PT ;  /* 0x0000000605007c0c */ /* 0x000fe2000bf06270 */
[----:B------:R-:W-:Y:S02]  /*1010*/  IMAD.SHL.U32 R8, R27, 0x40, RZ ;  /* 0x000000401b087824 */ /* 0x000fe400078e00ff */
[----:B------:R-:W-:Y:S02]  /*1020*/  IMAD R5, R0, c[0x0][0x2c4], R7 ;  /* 0x0000b10000057a24 */ /* 0x000fe400078e0207 */
[----:B------:R-:W-:Y:S01]  /*1030*/  IMAD R6, R6, c[0x0][0x1b0], RZ ;  /* 0x00006c0006067a24 */ /* 0x000fe200078e02ff */
[----:B------:R-:W-:Y:S01]  /*1040*/  LOP3.LUT R0, R8, 0x1c0, RZ, 0xc0, !PT ;  /* 0x000001c008007812 */ /* 0x000fe200078ec0ff */
[----:B------:R-:W-:-:S02]  /*1050*/  IMAD.SHL.U32 R10, R26, 0x8, RZ ;  /* 0x000000081a0a7824 */ /* 0x000fc400078e00ff */
[C---:B------:R-:W-:Y:S01]  /*1060*/  IMAD R8, R4.reuse, c[0x0][0x1b4], R6 ;  /* 0x00006d0004087a24 */ /* 0x040fe200078e0206 */
[----:B------:R-:W-:Y:S01]  /*1070*/  SHF.R.U32.HI R6, RZ, 0x3, R0 ;  /* 0x00000003ff067819 */ /* 0x000fe20000011600 */
[----:B------:R-:W-:Y:S01]  /*1080*/  IMAD.WIDE.U32 R2, R4, c[0x0][0x1b0], R2 ;  /* 0x00006c0004027a25 */ /* 0x000fe200078e0002 */
[----:B------:R-:W-:Y:S02]  /*1090*/  LOP3.LUT R7, R0, 0x38, R10, 0xf8, !PT ;  /* 0x0000003800077812 */ /* 0x000fe400078ef80a */
[----:B------:R-:W-:Y:S01]  /*10a0*/  SHF.R.S32.HI R4, RZ, 0x1f, R5 ;  /* 0x0000001fff047819 */ /* 0x000fe20000011405 */
[----:B------:R-:W-:Y:S01]  /*10b0*/  IMAD.IADD R3, R3, 0x1, R8 ;  /* 0x0000000103037824 */ /* 0x000fe200078e0208 */
[----:B------:R-:W-:Y:S01]  /*10c0*/  IADD3 R0, P1, R12, R27, RZ ;  /* 0x0000001b0c007210 */ /* 0x000fe20007f3e0ff */
[----:B------:R-:W-:Y:S01]  /*10d0*/  IMAD.SHL.U32 R17, R26, 0x8, RZ ;  /* 0x000000081a117824 */ /* 0x000fe200078e00ff */
[----:B------:R-:W-:Y:S01]  /*10e0*/  LOP3.LUT R15, R7, R6, RZ, 0x3c, !PT ;  /* 0x00000006070f7212 */ /* 0x000fe200078e3cff */
[----:B------:R-:W-:Y:S01]  /*10f0*/  IMAD R4, R4, c[0x0][0x1a8], RZ ;  /* 0x00006a0004047a24 */ /* 0x000fe200078e02ff */
[----:B------:R-:W-:Y:S01]  /*1100*/  LEA.HI.X.SX32 R6, R27, R11, 0x1, P1 ;  /* 0x0000000b1b067211 */ /* 0x000fe200008f0eff */
[----:B------:R-:W-:Y:S01]  /*1110*/  IMAD.WIDE.U32 R2, R5, c[0x0][0x1a8], R2 ;  /* 0x00006a0005027a25 */ /* 0x000fe200078e0002 */
[----:B------:R-:W-:-:S02]  /*1120*/  IADD3 R9, R10, 0x80, RZ ;  /* 0x000000800a097810 */ /* 0x000fc40007ffe0ff */
[----:B------:R-:W-:Y:S01]  /*1130*/  SHF.R.S32.HI R11, RZ, 0x1f, R10 ;  /* 0x0000001fff0b7819 */ /* 0x000fe2000001140a */
[----:B------:R-:W-:Y:S01]  /*1140*/  IMAD R12, R5, c[0x0][0x1ac], R4 ;  /* 0x00006b00050c7a24 */ /* 0x000fe200078e0204 */
[----:B------:R-:W-:Y:S01]  /*1150*/  ISETP.GE.AND P3, PT, R9, c[0x0][0x1d4], PT ;  /* 0x0000750009007a0c */ /* 0x000fe20003f66270 */
[----:B------:R-:W-:Y:S01]  /*1160*/  IMAD R5, R6, c[0x0][0x1e0], RZ ;  /* 0x0000780006057a24 */ /* 0x000fe200078e02ff */
[----:B------:R-:W-:Y:S01]  /*1170*/  LEA R28, P1, R2, c[0x0][0x160], 0x1 ;  /* 0x00005800021c7a11 */ /* 0x000fe200078208ff */
[----:B------:R-:W-:Y:S02]  /*1180*/  IMAD R4, R6, c[0x0][0x208], RZ ;  /* 0x0000820006047a24 */ /* 0x000fe400078e02ff */
[C---:B------:R-:W-:Y:S01]  /*1190*/  IMAD R14, R0.reuse, c[0x0][0x1e4], R5 ;  /* 0x00007900000e7a24 */ /* 0x040fe200078e0205 */
[----:B------:R-:W-:Y:S01]  /*11a0*/  IADD3 R5, R17, 0x80, RZ ;  /* 0x0000008011057810 */ /* 0x000fe20007ffe0ff */
[C---:B------:R-:W-:Y:S02]  /*11b0*/  IMAD R16, R0.reuse, c[0x0][0x20c], R4 ;  /* 0x0000830000107a24 */ /* 0x040fe400078e0204 */
        /* <DEDUP_REMOVED lines=22> */
[----:B------:R-:W-:Y:S01]  /*1320*/  IMAD R22, R29, c[0x0][0x1ec], R22 ;  /* 0x00007b001d167a24 */ /* 0x000fe200078e0216 */
        /* <DEDUP_REMOVED lines=22> */
[----:B------:R-:W-:Y:S02]  /*1490*/  ISETP.GE.AND P4, PT, R17, c[0x0][0x198], PT ;  /* 0x0000660011007a0c */ /* 0x000fe40003f86270 */
[----:B------:R-:W-:-:S02]  /*14a0*/  @!P2 LOP3.LUT R14, R0, 0xfffffff8, RZ, 0xc0, !PT ;  /* 0xfffffff8000ea812 */ /* 0x000fc400078ec0ff */
[----:B------:R-:W-:Y:S01]  /*14b0*/  @!P2 LOP3.LUT R0, R13, 0xfffffff8, RZ, 0xc0, !PT ;  /* 0xfffffff80d00a812 */ /* 0x000fe200078ec0ff */
[--C-:B------:R-:W-:Y:S01]  /*14c0*/  @!P2 IMAD.WIDE R12, R12, 0x2, R2.reuse ;  /* 0x000000020c0ca825 */ /* 0x100fe200078e0202 */
[----:B------:R-:W-:Y:S02]  /*14d0*/  ISETP.GE.AND P5, PT, R17, c[0x0][0x198], PT ;  /* 0x0000660011007a0c */ /* 0x000fe40003fa6270 */
[----:B------:R-:W-:Y:S01]  /*14e0*/  ISETP.GE.AND P5, PT, R18, c[0x0][0x198], PT ;  /* 0x0000660012007a0c */ /* 0x000fe20003fa6270 */
[----:B------:R-:W-:-:S03]  /*14f0*/  @!P2 IMAD.WIDE R14, R14, 0x2, R2 ;  /* 0x000000020e0ea825 */ /* 0x000fc600078e0202 */
[----:B------:R-:W-:Y:S01]  /*1500*/  P2R R29, PR, RZ, 0x20 ;  /* 0x00000020ff1d7803 */ /* 0x000fe20000000000 */
[----:B------:R-:W-:Y:S01]  /*1510*/  @!P2 IMAD.WIDE R2, R0, 0x2, R2 ;  /* 0x000000020002a825 */ /* 0x000fe200078e0202 */
[----:B------:R-:W-:Y:S01]  /*1520*/  @!PT LDS RZ, [RZ] ;  /* 0x00000000fffff984 */ /* 0x000fe20000000800 */
[----:B------:R2:W-:Y:S01]  /*1530*/  @!P2 LDGSTS.E.BYPASS.LTC128B.128 [R16+0x18100], [R4.64], !P4 ;  /* 0x181000000410afae */ /* 0x0005e2000e101d5e */
[----:B------:R-:W-:Y:S02]  /*1540*/  ISETP.GE.AND P4, PT, R18, c[0x0][0x1d4], PT ;  /* 0x0000750012007a0c */ /* 0x000fe40003f86270 */
[----:B------:R-:W-:-:S04]  /*1550*/  IMAD.SHL.U32 R0, R19, 0x40, RZ ;  /* 0x0000004013007824 */ /* 0x000fc800078e00ff */
[----:B------:R3:W-:Y:S01]  /*1560*/  @!P2 LDGSTS.E.BYPASS.LTC128B.128 [R16+0x1c100], [R14.64], !P5 ;  /* 0x1c1000000e10afae */ /* 0x0007e2000e901d5e */
[----:B------:R-:W-:Y:S02]  /*1570*/  LOP3.LUT R0, R0, 0x1c0, RZ, 0xc0, !PT ;  /* 0x000001c000007812 */ /* 0x000fe400078ec0ff */
[----:B------:R-:W-:Y:S01]  /*1580*/  ISETP.GE.AND P5, PT, R10, c[0x0][0x1d4], PT ;  /* 0x000075000a007a0c */ /* 0x000fe20003fa6270 */
[----:B------:R4:W-:Y:S04]  /*1590*/  @!P2 LDGSTS.E.BYPASS.LTC128B.128 [R16+0x20100], [R12.64], !P6 ;  /* 0x201000000c10afae */ /* 0x0009e8000f101d5e */
[----:B------:R5:W-:Y:S01]  /*15a0*/  @!P2 LDGSTS.E.BYPASS.LTC128B.128 [R16+0x24100], [R2.64], !P1 ;  /* 0x241000000210afae */ /* 0x000be2000c901d5e */
[----:B------:R-:W-:Y:S01]  /*15b0*/  LOP3.LUT P2, RZ, R19, 0x2, RZ, 0xc0, !PT ;  /* 0x0000000213ff7812 */ /* 0x000fe2000784c0ff */
[----:B--2---:R-:W-:-:S02]  /*15c0*/  IMAD.SHL.U32 R4, R31, 0x8, RZ ;  /* 0x000000081f047824 */ /* 0x004fc400078e00ff */
[----:B------:R-:W-:Y:S02]  /*15d0*/  IMAD.IADD R5, R7, 0x1, R24 ;  /* 0x0000000107057824 */ /* 0x000fe400078e0218 */
[----:B------:R1:W2:Y:S01]  /*15e0*/  SHFL.IDX PT, R7, R25, 0x1, 0x181f ;  /* 0x00381f0019077f89 */ /* 0x0002a200000e0000 */
[----:B------:R-:W-:Y:S02]  /*15f0*/  LOP3.LUT R4, R0, 0x8, R4, 0xf8, !PT ;  /* 0x0000000800047812 */ /* 0x000fe400078ef804 */
[----:B------:R-:W-:Y:S01]  /*1600*/  SHF.R.U32.HI R0, RZ, 0x3, R0 ;  /* 0x00000003ff007819 */ /* 0x000fe20000011600 */
[----:B---3--:R-:W-:-:S03]  /*1610*/  IMAD.MOV.U32 R15, RZ, RZ, 0x20 ;  /* 0x00000020ff0f7424 */ /* 0x008fc600078e00ff */
[----:B------:R-:W-:Y:S01]  /*1620*/  LOP3.LUT R14, R4, R0, RZ, 0x3c, !PT ;  /* 0x00000000040e7212 */ /* 0x000fe200078e3cff */
[C---:B------:R-:W-:Y:S02]  /*1630*/  IMAD R0, R20.reuse, c[0x0][0x218], RZ ;  /* 0x0000860014007a24 */ /* 0x040fe400078e02ff */
[----:B------:R-:W-:Y:S02]  /*1640*/  IMAD.MOV.U32 R4, RZ, RZ, R6 ;  /* 0x000000ffff047224 */ /* 0x000fe400078e0006 */
[----:B-----5:R-:W-:Y:S01]  /*1650*/  IMAD R2, R20, c[0x0][0x1f0], RZ ;  /* 0x00007c0014027a24 */ /* 0x020fe200078e02ff */
[----:B------:R1:W3:Y:S01]  /*1660*/  SHFL.IDX PT, R6, R28, 0x1, 0x181f ;  /* 0x00381f001c067f89 */ /* 0x0002e200000e0000 */
[C---:B----4-:R-:W-:Y:S01]  /*1670*/  IMAD R12, R21.reuse, c[0x0][0x21c], R0 ;  /* 0x00008700150c7a24 */ /* 0x050fe200078e0200 */
[----:B------:R-:W-:Y:S01]  /*1680*/  IADD3 R0, R10, 0xc0, RZ ;  /* 0x000000c00a007810 */ /* 0x000fe20007ffe0ff */
[C---:B------:R-:W-:Y:S02]  /*1690*/  IMAD R13, R21.reuse, c[0x0][0x1f4], R2 ;  /* 0x00007d00150d7a24 */ /* 0x040fe400078e0202 */
[----:B------:R-:W-:-:S04]  /*16a0*/  IMAD.WIDE.U32 R32, R21, c[0x0][0x218], R4 ;  /* 0x0000860015207a25 */ /* 0x000fc800078e0004 */
[----:B------:R-:W-:Y:S01]  /*16b0*/  IMAD.IADD R39, R35, 0x1, R13 ;  /* 0x0000000123277824 */ /* 0x000fe200078e020d */
[----:B------:R1:W-:Y:S01]  /*16c0*/  STL.64 [R1+0x38], R32 ;  /* 0x0000382001007387 */ /* 0x0003e20000100a00 */
[----:B------:R-:W-:Y:S02]  /*16d0*/  IMAD.IADD R37, R33, 0x1, R12 ;  /* 0x0000000121257824 */ /* 0x000fe400078e020c */
[----:B------:R-:W-:Y:S01]  /*16e0*/  IMAD.MOV.U32 R3, RZ, RZ, 0x10 ;  /* 0x00000010ff037424 */ /* 0x000fe200078e00ff */
[----:B------:R1:W-:Y:S01]  /*16f0*/  STL [R1+0x2c], R39 ;  /* 0x00002c2701007387 */ /* 0x0003e20000100800 */
[----:B------:R-:W-:-:S03]  /*1700*/  IMAD.SHL.U32 R4, R23, 0x40, RZ ;  /* 0x0000004017047824 */ /* 0x000fc600078e00ff */
[----:B------:R1:W-:Y:S01]  /*1710*/  STL [R1+0x24], R37 ;  /* 0x0000242501007387 */ /* 0x0003e20000100800 */
[----:B------:R-:W-:Y:S02]  /*1720*/  SEL R3, R3, 0xfffffff0, !P2 ;  /* 0xfffffff003037807 */ /* 0x000fe40005000000 */
[----:B------:R-:W-:Y:S02]  /*1730*/  LOP3.LUT P2, RZ, R19, 0x4, RZ, 0xc0, !PT ;  /* 0x0000000413ff7812 */ /* 0x000fe4000784c0ff */
[----:B------:R-:W-:Y:S02]  /*1740*/  LOP3.LUT R4, R14, 0xfffffe00, R4, 0xf8, !PT ;  /* 0xfffffe000e047812 */ /* 0x000fe400078ef804 */
[----:B------:R-:W-:Y:S02]  /*1750*/  SEL R2, R15, 0xffffffe0, !P2 ;  /* 0xffffffe00f027807 */ /* 0x000fe40005000000 */
[----:B------:R-:W-:Y:S01]  /*1760*/  ISETP.GE.AND P2, PT, R0, c[0x0][0x1d4], PT ;  /* 0x0000750000007a0c */ /* 0x000fe20003f46270 */
[----:B------:R-:W-:Y:S07]  /*1770*/  @P0 BRA `(.L_x_1350) ;  /* 0x0000019000000947 */ /* 0x000fee0003800000 */
[C---:B--23--:R-:W-:Y:S02]  /*1780*/  IADD3 R5, R17.reuse, 0x80, RZ ;  /* 0x0000008011057810 */ /* 0x04cfe40007ffe0ff */
[----:B------:R-:W-:-:S02]  /*1790*/  IADD3 R13, R17, 0xc0, RZ ;  /* 0x000000c0110d7810 */ /* 0x000fc40007ffe0ff */
[C---:B------:R-:W-:Y:S02]  /*17a0*/  LEA R8, P0, R17.reuse, R6, 0x1 ;  /* 0x0000000611087211 */ /* 0x040fe400078008ff */
[----:B------:R-:W-:Y:S02]  /*17b0*/  SHF.R.S32.HI R0, RZ, 0x1f, R18 ;  /* 0x0000001fff007819 */ /* 0x000fe40000011412 */
[----:B------:R-:W-:Y:S02]  /*17c0*/  SHF.R.S32.HI R14, RZ, 0x1f, R5 ;  /* 0x0000001fff0e7819 */ /* 0x000fe40000011405 */
[----:B------:R-:W-:Y:S02]  /*17d0*/  SHF.R.S32.HI R15, RZ, 0x1f, R13 ;  /* 0x0000001fff0f7819 */ /* 0x000fe4000001140d */
[----:B------:R-:W-:Y:S02]  /*17e0*/  P2R R19, PR, RZ, 0x4 ;  /* 0x00000004ff137803 */ /* 0x000fe40000000000 */
[----:B------:R-:W-:-:S02]  /*17f0*/  LEA.HI.X R9, R17, R7, R11, 0x1, P0 ;  /* 0x0000000711097211 */ /* 0x000fc400000f0c0b */
        /* <DEDUP_REMOVED lines=17> */
.L_x_1350:
[----:B--23--:R-:W-:Y:S05]  /*1910*/  BSYNC B0 ;  /* 0x0000000000007941 */ /* 0x00cfea0003800000 */
.L_x_1349:
[----:B------:R-:W-:Y:S01]  /*1920*/  IADD3 R0, R30, 0x40, RZ ;  /* 0x000000401e007810 */ /* 0x000fe20007ffe0ff */
[----:B------:R2:W3:Y:S01]  /*1930*/  SHFL.IDX PT, R7, R25, 0x2, 0x181f ;  /* 0x00581f0019077f89 */ /* 0x0004e200000e0000 */
[----:B------:R-:W-:Y:S02]  /*1940*/  BSSY B0, `(.L_x_1351) ;  /* 0x000001e000007945 */ /* 0x000fe40003800000 */
[----:B------:R-:W-:Y:S01]  /*1950*/  ISETP.GE.AND P0, PT, R0, UR6, PT ;  /* 0x0000000600007c0c */ /* 0x000fe2000bf06270 */
[----:B------:R2:W4:-:S12]  /*1960*/  SHFL.IDX PT, R6, R28, 0x2, 0x181f ;  /* 0x00581f001c067f89 */ /* 0x00051800000e0000 */
[----:B------:R-:W-:Y:S05]  /*1970*/  @P0 BRA `(.L_x_1352) ;  /* 0x000001a000000947 */ /* 0x000fea0003800000 */
[C---:B------:R-:W-:Y:S02]  /*1980*/  IADD3 R5, R17.reuse, 0x80, RZ ;  /* 0x0000008011057810 */ /* 0x040fe40007ffe0ff */
[C---:B------:R-:W-:Y:S02]  /*1990*/  IADD3 R13, R17.reuse, 0xc0, RZ ;  /* 0x000000c0110d7810 */ /* 0x040fe40007ffe0ff */
[----:B----4-:R-:W-:Y:S02]  /*19a0*/  LEA R8, P0, R17, R6, 0x1 ;  /* 0x0000000611087211 */ /* 0x010fe400078008ff */
[----:B------:R-:W-:Y:S02]  /*19b0*/  SHF.R.S32.HI R0, RZ, 0x1f, R18 ;  /* 0x0000001fff007819 */ /* 0x000fe40000011412 */
[----:B------:R-:W-:Y:S02]  /*19c0*/  SHF.R.S32.HI R14, RZ, 0x1f, R5 ;  /* 0x0000001fff0e7819 */ /* 0x000fe40000011405 */
[----:B------:R-:W-:-:S02]  /*19d0*/  SHF.R.S32.HI R15, RZ, 0x1f, R13 ;  /* 0x0000001fff0f7819 */ /* 0x000fc4000001140d */
[----:B------:R-:W-:Y:S02]  /*19e0*/  P2R R19, PR, RZ, 0x4 ;  /* 0x00000004ff137803 */ /* 0x000fe40000000000 */
[C---:B---3--:R-:W-:Y:S02]  /*19f0*/  LEA.HI.X R9, R17.reuse, R7, R11, 0x1, P0 ;  /* 0x0000000711097211 */ /* 0x048fe400000f0c0b */
        /* <DEDUP_REMOVED lines=18> */
.L_x_1352:
[----:B------:R-:W-:Y:S05]  /*1b20*/  BSYNC B0 ;  /* 0x0000000000007941 */ /* 0x000fea0003800000 */
.L_x_1351:
[----:B---3--:R-:W-:Y:S01]  /*1b30*/  IADD3 R0, R30, 0x60, RZ ;  /* 0x000000601e007810 */ /* 0x008fe20007ffe0ff */
[----:B------:R-:W-:Y:S01]  /*1b40*/  UMOV UR16, 0x60 ;  /* 0x0000006000107882 */ /* 0x000fe20000000000 */
[----:B------:R3:W1:Y:S01]  /*1b50*/  SHFL.IDX PT, R7, R25, 0x3, 0x181f ;  /* 0x00781f0019077f89 */ /* 0x00066200000e0000 */
[----:B------:R-:W-:Y:S01]  /*1b60*/  ULDC.64 UR4, c[0x0][0x1e0] ;  /* 0x0000780000047ab9 */ /* 0x000fe20000000a00 */
[----:B------:R-:W-:Y:S01]  /*1b70*/  ISETP.GE.AND P0, PT, R0, UR6, PT ;  /* 0x0000000600007c0c */ /* 0x000fe2000bf06270 */
[----:B------:R-:W-:Y:S01]  /*1b80*/  UIMAD.WIDE.U32 UR18, UR16, UR4, URZ ;  /* 0x00000004101272a5 */ /* 0x000fe2000f8e003f */
[----:B----4-:R3:W4:Y:S01]  /*1b90*/  SHFL.IDX PT, R6, R28, 0x3, 0x181f ;  /* 0x00781f001c067f89 */ /* 0x01072200000e0000 */
[----:B------:R-:W-:Y:S01]  /*1ba0*/  UIMAD UR5, UR16, UR5, URZ ;  /* 0x00000005100572a4 */ /* 0x000fe2000f8e023f */
[----:B------:R-:W-:Y:S03]  /*1bb0*/  BSSY B0, `(.L_x_1353) ;  /* 0x000001d000007945 */ /* 0x000fe60003800000 */
[----:B------:R-:W-:-:S06]  /*1bc0*/  UIADD3 UR17, UR19, UR5, URZ ;  /* 0x0000000513117290 */ /* 0x000fcc000fffe03f */
[----:B------:R-:W-:Y:S05]  /*1bd0*/  @P0 BRA `(.L_x_1354) ;  /* 0x000001a000000947 */ /* 0x000fea0003800000 */
[----:B------:R-:W-:Y:S01]  /*1be0*/  P2R R0, PR, RZ, 0x4 ;  /* 0x00000004ff007803 */ /* 0x000fe20000000000 */
[----:B------:R-:W-:Y:S01]  /*1bf0*/  IMAD.SHL.U32 R12, R251, 0x2, RZ ;  /* 0x00000002fb0c7824 */ /* 0x000fe200078e00ff */
[C---:B------:R-:W-:Y:S02]  /*1c00*/  ISETP.GE.AND P2, PT, R17.reuse, c[0x0][0x198], PT ;  /* 0x0000660011007a0c */ /* 0x040fe40003f46270 */
[C---:B----4-:R-:W-:Y:S02]  /*1c10*/  LEA R8, P0, R17.reuse, R6, 0x1 ;  /* 0x0000000611087211 */ /* 0x050fe400078008ff */
[C---:B------:R-:W-:Y:S02]  /*1c20*/  IADD3 R5, R17.reuse, 0xc0, RZ ;  /* 0x000000c011057810 */ /* 0x040fe40007ffe0ff */
[----:B-1----:R-:W-:Y:S02]  /*1c30*/  LEA.HI.X R9, R17, R7, R11, 0x1, P0 ;  /* 0x0000000711097211 */ /* 0x002fe400000f0c0b */
        /* <DEDUP_REMOVED lines=20> */
.L_x_1354:
[----:B------:R-:W-:Y:S05]  /*1d80*/  BSYNC B0 ;  /* 0x0000000000007941 */ /* 0x000fea0003800000 */
.L_x_1353:
[----:B------:R-:W-:Y:S01]  /*1d90*/  UIMAD UR16, UR24, -0x60, UR16 ;  /* 0xffffffa0181078a4 */ /* 0x000fe2000f8e0210 */
[----:B------:R-:W0:Y:S01]  /*1da0*/  LDGDEPBAR ;  /* 0x00000000000079af */ /* 0x000e220000000000 */
[----:B------:R-:W-:Y:S01]  /*1db0*/  UIADD3 UR8, UR24, -0x1, URZ ;  /* 0xffffffff18087890 */ /* 0x000fe2000fffe03f */
[----:B----4-:R-:W-:Y:S01]  /*1dc0*/  IMAD.U32 R6, RZ, RZ, UR18 ;  /* 0x00000012ff067e24 */ /* 0x010fe2000f8e00ff */
[----:B------:R-:W-:Y:S01]  /*1dd0*/  ULDC.64 UR6, c[0x0][0x208] ;  /* 0x0000820000067ab9 */ /* 0x000fe20000000a00 */
[----:B------:R-:W-:Y:S01]  /*1de0*/  IMAD.MOV.U32 R130, RZ, RZ, R38 ;  /* 0x000000ffff827224 */ /* 0x000fe200078e0026 */
[----:B------:R-:W-:Y:S01]  /*1df0*/  USHF.R.S32.HI UR9, URZ, 0x1f, UR8 ;  /* 0x0000001f3f097899 */ /* 0x000fe20008011408 */
[----:B------:R-:W-:Y:S01]  /*1e00*/  IMAD.U32 R5, RZ, RZ, UR16 ;  /* 0x00000010ff057e24 */ /* 0x000fe2000f8e00ff */
[----:B------:R-:W-:Y:S01]  /*1e10*/  UIMAD UR4, UR17, UR8, URZ ;  /* 0x00000008110472a4 */ /* 0x000fe2000f8e023f */
[----:B------:R-:W-:Y:S01]  /*1e20*/  IMAD.MOV.U32 R131, RZ, RZ, R39 ;  /* 0x000000ffff837224 */ /* 0x000fe200078e0027 */
[----:B------:R-:W-:Y:S01]  /*1e30*/  UIMAD.WIDE.U32 UR20, UR8, UR6, URZ ;  /* 0x00000006081472a5 */ /* 0x000fe2000f8e003f */
[----:B------:R-:W-:Y:S01]  /*1e40*/  IMAD.MOV.U32 R124, RZ, RZ, R6 ;  /* 0x000000ffff7c7224 */ /* 0x000fe200078e0006 */
[----:B------:R-:W-:Y:S01]  /*1e50*/  IADD3 R5, R5, UR12, -R27 ;  /* 0x0000000c05057c10 */ /* 0x000fe2000fffe81b */
[----:B------:R-:W-:Y:S01]  /*1e60*/  IMAD.MOV.U32 R130, RZ, RZ, R34 ;  /* 0x000000ffff827224 */ /* 0x000fe200078e0022 */
[----:B------:R-:W-:Y:S01]  /*1e70*/  UIMAD UR4, UR9, UR18, UR4 ;  /* 0x00000012090472a4 */ /* 0x000fe2000f8e0204 */
[----:B-1----:R-:W-:Y:S01]  /*1e80*/  IMAD.U32 R7, RZ, RZ, UR19 ;  /* 0x00000013ff077e24 */ /* 0x002fe2000f8e00ff */
[C---:B------:R-:W-:Y:S01]  /*1e90*/  ISETP.GE.AND P0, PT, R5.reuse, 0x1, PT ;  /* 0x000000010500780c */ /* 0x040fe20003f06270 */
[----:B------:R-:W-:Y:S01]  /*1ea0*/  IMAD.WIDE.U32 R8, R124, UR8, R130 ;  /* 0x000000087c087c25 */ /* 0x000fe2000f8e0082 */
[----:B------:R-:W-:Y:S01]  /*1eb0*/  ISETP.GE.AND P6, PT, R5, 0x21, PT ;  /* 0x000000210500780c */ /* 0x000fe20003fc6270 */
[----:B------:R-:W-:Y:S01]  /*1ec0*/  UIMAD UR9, UR9, UR6, URZ ;  /* 0x00000006090972a4 */ /* 0x000fe2000f8e023f */
[----:B------:R-:W-:Y:S01]  /*1ed0*/  STL.64 [R1+0x28], R130 ;  /* 0x0000288201007387 */ /* 0x000fe20000100a00 */
[----:B------:R-:W-:Y:S01]  /*1ee0*/  IMAD.SHL.U32 R251, R251, 0x2, RZ ;  /* 0x00000002fbfb7824 */ /* 0x000fe200078e00ff */
[----:B------:R-:W-:Y:S01]  /*1ef0*/  IADD3 R9, R9, UR4, RZ ;  /* 0x0000000409097c10 */ /* 0x000fe2000fffe0ff */
[----:B------:R-:W-:Y:S01]  /*1f00*/  IMAD.MOV.U32 R10, RZ, RZ, c[0x0][0x1e0] ;  /* 0x00007800ff0a7624 */ /* 0x000fe200078e00ff */
[----:B------:R-:W-:Y:S01]  /*1f10*/  ULDC.64 UR4, c[0x0][0x1e0] ;  /* 0x0000780000047ab9 */ /* 0x000fe20000000a00 */
[----:B------:R-:W-:Y:S01]  /*1f20*/  IMAD.MOV.U32 R14, RZ, RZ, R36 ;  /* 0x000000ffff0e7224 */ /* 0x000fe200078e0024 */
[----:B------:R-:W-:Y:S01]  /*1f30*/  UIMAD.WIDE.U32 UR10, UR4, 0x40, URZ ;  /* 0x00000040040a78a5 */ /* 0x000fe2000f8e003f */
[----:B------:R-:W-:Y:S01]  /*1f40*/  IMAD.MOV.U32 R15, RZ, RZ, R37 ;  /* 0x000000ffff0f7224 */ /* 0x000fe200078e0025 */
[----:B------:R-:W-:Y:S01]  /*1f50*/  USHF.L.U32 UR14, UR5, 0x6, URZ ;  /* 0x00000006050e7899 */ /* 0x000fe2000800063f */
[C---:B------:R-:W-:Y:S01]  /*1f60*/  @P0 LEA R6, P1, R8.reuse, c[0x0][0x1c8], 0x1 ;  /* 0x0000720008060a11 */ /* 0x040fe200078208ff */
[----:B------:R-:W-:Y:S01]  /*1f70*/  IMAD.MOV.U32 R14, RZ, RZ, R32 ;  /* 0x000000ffff0e7224 */ /* 0x000fe200078e0020 */
[----:B------:R-:W-:Y:S01]  /*1f80*/  UIMAD UR9, UR8, UR7, UR9 ;  /* 0x00000007080972a4 */ /* 0x000fe2000f8e0209 */
[----:B------:R-:W-:Y:S01]  /*1f90*/  IMAD.U32 R12, RZ, RZ, UR20 ;  /* 0x00000014ff0c7e24 */ /* 0x000fe2000f8e00ff */
[----:B------:R-:W-:Y:S01]  /*1fa0*/  @P0 LEA.HI.X R7, R8, c[0x0][0x1cc], R9, 0x1, P1 ;  /* 0x0000730008070a11 */ /* 0x000fe200008f0c09 */
[----:B------:R-:W-:Y:S01]  /*1fb0*/  BAR.SYNC.DEFER_BLOCKING 0x0 ;  /* 0x0000000000007b1d */ /* 0x000fe20000010000 */
[----:B------:R-:W-:Y:S01]  /*1fc0*/  ISETP.GE.AND P1, PT, R5, 0x41, PT ;  /* 0x000000410500780c */ /* 0x000fe20003f26270 */
[----:B------:R-:W-:Y:S01]  /*1fd0*/  UIADD3 UR14, UR11, UR14, URZ ;  /* 0x0000000e0b0e7290 */ /* 0x000fe2000fffe03f */
[----:B------:R-:W-:Y:S01]  /*1fe0*/  IMAD.U32 R13, RZ, RZ, UR21 ;  /* 0x00000015ff0d7e24 */ /* 0x000fe2000f8e00ff */
[----:B------:R-:W-:Y:S01]  /*1ff0*/  UIADD3 UR8, UR21, UR9, URZ ;  /* 0x0000000915087290 */ /* 0x000fe2000fffe03f */
[----:B------:R-:W-:Y:S01]  /*2000*/  IMAD.WIDE.U32 R12, R12, 0x60, R14 ;  /* 0x000000600c0c7825 */ /* 0x000fe200078e000e */
[----:B------:R1:W-:Y:S01]  /*2010*/  STL.64 [R1+0x20], R14 ;  /* 0x0000200e01007387 */ /* 0x0003e20000100a00 */
[----:B------:R-:W-:Y:S01]  /*2020*/  USHF.L.U32 UR9, UR6, 0x6, URZ ;  /* 0x0000000606097899 */ /* 0x000fe2000800063f */
[----:B------:R-:W-:Y:S01]  /*2030*/  SEL R16, RZ, 0x2, P4 ;  /* 0x00000002ff107807 */ /* 0x000fe20002000000 */
[----:B------:R-:W-:Y:S01]  /*2040*/  UIMAD UR8, UR8, 0x60, URZ ;  /* 0x00000060080878a4 */ /* 0x000fe2000f8e023f */
[----:B------:R-:W-:Y:S01]  /*2050*/  LEA.HI R126, R128, R127, RZ, 0x5 ;  /* 0x0000007f807e7211 */ /* 0x000fe200078f28ff */
[----:B------:R-:W-:-:S02]  /*2060*/  UISETP.GE.AND UP0, UPT, UR24, 0x2, UPT ;  /* 0x000000021800788c */ /* 0x000fc4000bf06270 */
[----:B------:R-:W-:Y:S01]  /*2070*/  IMAD.U32 R22, RZ, RZ, UR9 ;  /* 0x00000009ff167e24 */ /* 0x000fe2000f8e00ff */
[----:B------:R-:W-:Y:S01]  /*2080*/  SHF.R.S32.HI R125, RZ, 0x5, R126 ;  /* 0x00000005ff7d7819 */ /* 0x000fe2000001147e */
[----:B------:R-:W-:Y:S02]  /*2090*/  IMAD.U32 R20, RZ, RZ, UR9 ;  /* 0x00000009ff147e24 */ /* 0x000fe4000f8e00ff */
[----:B------:R-:W-:Y:S01]  /*20a0*/  IMAD.U32 R24, RZ, RZ, UR9 ;  /* 0x00000009ff187e24 */ /* 0x000fe2000f8e00ff */
[----:B------:R-:W-:Y:S01]  /*20b0*/  @!PT LDS RZ, [RZ] ;  /* 0x00000000fffff984 */ /* 0x000fe20000000800 */
[----:B------:R-:W-:Y:S01]  /*20c0*/  @!PT LDS RZ, [RZ] ;  /* 0x00000000fffff984 */ /* 0x000fe20000000800 */
[----:B------:R-:W-:Y:S01]  /*20d0*/  @!PT LDS RZ, [RZ] ;  /* 0x00000000fffff984 */ /* 0x000fe20000000800 */
[----:B------:R4:W-:Y:S04]  /*20e0*/  @P0 LDGSTS.E.BYPASS.LTC128B.128 [R251+0xc100], [R6.64], !P5 ;  /* 0x0c10000006fb0fae */ /* 0x0009e8000e901d5e */
[----:B------:R4:W-:Y:S04]  /*20f0*/  @P0 LDGSTS.E.BYPASS.LTC128B.128 [R251+0xf100], [R6.64+0x80], !P4 ;  /* 0x0f10008006fb0fae */ /* 0x0009e8000e101d5e */
[----:B------:R4:W-:Y:S01]  /*2100*/  @P0 LDGSTS.E.BYPASS.LTC128B.128 [R251+0x12100], [R6.64+0x100], !P3 ;  /* 0x1210010006fb0fae */ /* 0x0009e2000d901d5e */
[----:B-1----:R-:W-:Y:S01]  /*2110*/  IMAD.SHL.U32 R14, R27, 0x8, RZ ;  /* 0x000000081b0e7824 */ /* 0x002fe200078e00ff */
[----:B------:R-:W-:-:S02]  /*2120*/  SEL R15, RZ, 0x4, P3 ;  /* 0x00000004ff0f7807 */ /* 0x000fc40001800000 */
[----:B------:R4:W-:Y:S01]  /*2130*/  @P0 LDGSTS.E.BYPASS.LTC128B.128 [R251+0x15100], [R6.64+0x180], !P2 ;  /* 0x1510018006fb0fae */ /* 0x0009e2000d101d5e */
[----:B------:R-:W-:Y:S01]  /*2140*/  @P6 LEA R0, P0, R10, R8, 0x5 ;  /* 0x000000080a006211 */ /* 0x000fe200078028ff */
[----:B----4-:R-:W-:Y:S01]  /*2150*/  IMAD.MOV.U32 R6, RZ, RZ, c[0x0][0x1e4] ;  /* 0x00007900ff067624 */ /* 0x010fe200078e00ff */
[----:B------:R-:W-:-:S04]  /*2160*/  SEL R7, RZ, 0x1, P5 ;  /* 0x00000001ff077807 */ /* 0x000fc80002800000 */
[----:B------:R-:W-:Y:S02]  /*2170*/  @P6 LEA.HI.X R6, R10, R9, R6, 0x5, P0 ;  /* 0x000000090a066211 */ /* 0x000fe400000f2c06 */
[C---:B------:R-:W-:Y:S02]  /*2180*/  @P6 LEA R10, P0, R0.reuse, c[0x0][0x1c8], 0x1 ;  /* 0x00007200000a6a11 */ /* 0x040fe400078008ff */
[----:B------:R-:W-:Y:S02]  /*2190*/  IADD3 R15, R15, R16, R7 ;  /* 0x000000100f0f7210 */ /* 0x000fe40007ffe007 */
[----:B------:R-:W-:Y:S01]  /*21a0*/  @P6 LEA.HI.X R11, R0, c[0x0][0x1cc], R6, 0x1, P0 ;  /* 0x00007300000b6a11 */ /* 0x000fe200000f0c06 */
[----:B------:R-:W-:Y:S01]  /*21b0*/  IMAD.SHL.U32 R0, R26, 0x40, RZ ;  /* 0x000000401a007824 */ /* 0x000fe200078e00ff */
[----:B------:R-:W-:Y:S02]  /*21c0*/  @P1 IADD3 R6, P0, R8, UR10, RZ ;  /* 0x0000000a08061c10 */ /* 0x000fe4000ff1e0ff */
[----:B------:R-:W-:Y:S01]  /*21d0*/  IADD3 R7, R13, UR8, RZ ;  /* 0x000000080d077c10 */ /* 0x000fe2000fffe0ff */
[----:B------:R1:W-:Y:S01]  /*21e0*/  @P6 LDGSTS.E.BYPASS.LTC128B.128 [R251+0xd100], [R10.64], !P5 ;  /* 0x0d1000000afb6fae */ /* 0x0003e2000e901d5e */
[----:B------:R-:W-:Y:S01]  /*21f0*/  @P1 IADD3.X R9, R9, UR14, RZ, P0, !PT ;  /* 0x0000000e09091c10 */ /* 0x000fe200087fe4ff */
[----:B------:R-:W-:Y:S01]  /*2200*/  UMOV UR8, 0x6 ;  /* 0x0000000600087882 */ /* 0x000fe20000000000 */
[----:B------:R-:W-:Y:S01]  /*2210*/  @P1 LEA R8, P0, R6, c[0x0][0x1c8], 0x1 ;  /* 0x0000720006081a11 */ /* 0x000fe200078008ff */
[----:B------:R1:W-:Y:S01]  /*2220*/  @P6 LDGSTS.E.BYPASS.LTC128B.128 [R251+0x10100], [R10.64+0x80], !P4 ;  /* 0x101000800afb6fae */ /* 0x0003e2000e101d5e */
[----:B------:R-:W-:Y:S01]  /*2230*/  LOP3.LUT R0, R0, 0x1c0, RZ, 0xc0, !PT ;  /* 0x000001c000007812 */ /* 0x000fe200078ec0ff */
[----:B------:R-:W-:Y:S01]  /*2240*/  USHF.L.U64.HI UR8, UR6, UR8, UR7 ;  /* 0x0000000806087299 */ /* 0x000fe20008010207 */
[----:B------:R-:W-:Y:S01]  /*2250*/  @P1 LEA.HI.X R9, R6, c[0x0][0x1cc], R9, 0x1, P0 ;  /* 0x0000730006091a11 */ /* 0x000fe200000f0c09 */
[----:B------:R1:W-:Y:S01]  /*2260*/  @P6 LDGSTS.E.BYPASS.LTC128B.128 [R251+0x13100], [R10.64+0x100], !P3 ;  /* 0x131001000afb6fae */ /* 0x0003e2000d901d5e */
[----:B------:R-:W-:-:S02]  /*2270*/  LOP3.LUT R14, R0, 0x8, R14, 0xf8, !PT ;  /* 0x00000008000e7812 */ /* 0x000fc400078ef80e */
[----:B------:R-:W-:Y:S01]  /*2280*/  SHF.R.U32.HI R0, RZ, 0x3, R0 ;  /* 0x00000003ff007819 */ /* 0x000fe20000011600 */
[----:B------:R1:W-:Y:S01]  /*2290*/  @P6 LDGSTS.E.BYPASS.LTC128B.128 [R251+0x16100], [R10.64+0x180], !P2 ;  /* 0x161001800afb6fae */ /* 0x0003e2000d101d5e */
[----:B------:R-:W-:Y:S02]  /*22a0*/  LEA R6, P0, R12, c[0x0][0x1f8], 0x1 ;  /* 0x00007e000c067a11 */ /* 0x000fe400078008ff */
[----:B------:R-:W-:Y:S01]  /*22b0*/  LOP3.LUT R0, R14, R0, RZ, 0x3c, !PT ;  /* 0x000000000e007212 */ /* 0x000fe200078e3cff */
[----:B------:R1:W-:Y:S01]  /*22c0*/  @P1 LDGSTS.E.BYPASS.LTC128B.128 [R251+0xe100], [R8.64], !P5 ;  /* 0x0e10000008fb1fae */ /* 0x0003e2000e901d5e */
[----:B------:R-:W-:Y:S02]  /*22d0*/  LEA.HI.X R7, R12, c[0x0][0x1fc], R7, 0x1, P0 ;  /* 0x00007f000c077a11 */ /* 0x000fe400000f0c07 */
[----:B------:R-:W-:Y:S01]  /*22e0*/  LOP3.LUT P0, RZ, R26, 0x2, RZ, 0xc0, !PT ;  /* 0x000000021aff7812 */ /* 0x000fe2000780c0ff */
[----:B------:R1:W-:Y:S01]  /*22f0*/  @P1 LDGSTS.E.BYPASS.LTC128B.128 [R251+0x11100], [R8.64+0x80], !P4 ;  /* 0x1110008008fb1fae */ /* 0x0003e2000e101d5e */
[----:B------:R-:W-:Y:S01]  /*2300*/  IMAD R0, R31, 0x200, R0 ;  /* 0x000002001f007824 */ /* 0x000fe200078e0200 */
[----:B------:R-:W-:-:S02]  /*2310*/  SEL R14, RZ, 0x8, P2 ;  /* 0x00000008ff0e7807 */ /* 0x000fc40001000000 */
[----:B------:R1:W-:Y:S01]  /*2320*/  @P1 LDGSTS.E.BYPASS.LTC128B.128 [R251+0x14100], [R8.64+0x100], !P3 ;  /* 0x1410010008fb1fae */ /* 0x0003e2000d901d5e */
[----:B------:R-:W-:Y:S02]  /*2330*/  IMAD.SHL.U32 R216, R0, 0x2, RZ ;  /* 0x0000000200d87824 */ /* 0x000fe400078e00ff */
[----:B------:R-:W-:Y:S01]  /*2340*/  IMAD.IADD R14, R15, 0x1, R14 ;  /* 0x000000010f0e7824 */ /* 0x000fe200078e020e */
[----:B------:R1:W-:Y:S01]  /*2350*/  @P1 LDGSTS.E.BYPASS.LTC128B.128 [R251+0x17100], [R8.64+0x180], !P2 ;  /* 0x1710018008fb1fae */ /* 0x0003e2000d101d5e */
[--C-:B------:R-:W-:Y:S02]  /*2360*/  IADD3 R22, P6, P1, R22, 0x80, R6.reuse ;  /* 0x0000008016167810 */ /* 0x100fe400079de006 */
[----:B------:R-:W-:Y:S01]  /*2370*/  IADD3 R0, R216, 0xc100, RZ ;  /* 0x0000c100d8007810 */ /* 0x000fe20007ffe0ff */
[----:B------:R-:W0:Y:S01]  /*2380*/  LDGDEPBAR ;  /* 0x00000000000079af */ /* 0x000e220000000000 */
[----:B------:R-:W-:Y:S02]  /*2390*/  IADD3.X R23, RZ, UR8, R7, P6, P1 ;  /* 0x00000008ff177c10 */ /* 0x000fe4000b7e2407 */
[----:B------:R-:W-:-:S02]  /*23a0*/  IADD3 R20, P6, P1, R20, 0x100, R6 ;  /* 0x0000010014147810 */ /* 0x000fc400079de006 */
[----:B------:R-:W-:Y:S02]  /*23b0*/  IADD3 R227, R216, 0xc120, RZ ;  /* 0x0000c120d8e37810 */ /* 0x000fe40007ffe0ff */
[--C-:B------:R-:W-:Y:S02]  /*23c0*/  IADD3.X R21, RZ, UR8, R7.reuse, P6, P1 ;  /* 0x00000008ff157c10 */ /* 0x100fe4000b7e2407 */
[----:B------:R-:W-:Y:S02]  /*23d0*/  IADD3 R24, P6, P1, R24, 0x180, R6 ;  /* 0x0000018018187810 */ /* 0x000fe400079de006 */
[----:B------:R-:W-:Y:S01]  /*23e0*/  @P0 IADD3 R227, R0, -0x20, RZ ;  /* 0xffffffe000e30810 */ /* 0x000fe20007ffe0ff */
[----:B------:R-:W-:Y:S01]  /*23f0*/  IMAD R0, R125, 0x400, R4 ;  /* 0x000004007d007824 */ /* 0x000fe200078e0204 */
[----:B------:R-:W-:Y:S02]  /*2400*/  IADD3 R12, P0, R6, UR9, RZ ;  /* 0x00000009060c7c10 */ /* 0x000fe4000ff1e0ff */
[----:B--23--:R-:W-:Y:S01]  /*2410*/  IADD3.X R25, RZ, UR8, R7, P6, P1 ;  /* 0x00000008ff197c10 */ /* 0x00cfe2000b7e2407 */
[----:B------:R-:W-:Y:S01]  /*2420*/  IMAD.SHL.U32 R223, R0, 0x2, RZ ;  /* 0x0000000200df7824 */ /* 0x000fe200078e00ff */
[----:B------:R-:W-:Y:S01]  /*2430*/  LOP3.LUT P6, RZ, R14, 0x2, RZ, 0xc0, !PT ;  /* 0x000000020eff7812 */ /* 0x000fe200078cc0ff */
[----:B------:R-:W-:Y:S01]  /*2440*/  IMAD.MOV.U32 R0, RZ, RZ, 0x40 ;  /* 0x00000040ff007424 */ /* 0x000fe200078e00ff */
[----:B------:R-:W-:Y:S01]  /*2450*/  ISETP.LT.OR P1, PT, R5, 0x1, P5 ;  /* 0x000000010500780c */ /* 0x000fe20002f21670 */
[--C-:B------:R-:W-:Y:S01]  /*2460*/  IMAD R224, R3, 0x2, R223.reuse ;  /* 0x0000000203e07824 */ /* 0x100fe200078e02df */
[----:B------:R-:W-:Y:S01]  /*2470*/  IADD3.X R13, R7, UR8, RZ, P0, !PT ;  /* 0x00000008070d7c10 */ /* 0x000fe200087fe4ff */
[----:B------:R-:W-:Y:S01]  /*2480*/  IMAD R226, R2, 0x2, R223 ;  /* 0x0000000202e27824 */ /* 0x000fe200078e02df */
[----:B------:R-:W-:Y:S01]  /*2490*/  ISETP.LT.OR P0, PT, R5, 0x1, !P6 ;  /* 0x000000010500780c */ /* 0x000fe20007701670 */
[----:B------:R-:W-:-:S04]  /*24a0*/  DEPBAR.LE SB0, 0x1 ;  /* 0x000080400000791a */ /* 0x000fc80000000000 */
[----:B------:R-:W-:-:S04]  /*24b0*/  DEPBAR.LE SB0, 0x0 ;  /* 0x000080000000791a */ /* 0x000fc80000000000 */
[----:B------:R-:W-:Y:S01]  /*24c0*/  BAR.SYNC.DEFER_BLOCKING 0x0 ;  /* 0x0000000000007b1d */ /* 0x000fe20000010000 */
[----:B------:R-:W-:Y:S01]  /*24d0*/  LOP3.LUT P6, RZ, R14, 0x4, RZ, 0xc0, !PT ;  /* 0x000000040eff7812 */ /* 0x000fe200078cc0ff */
[----:B------:R-:W-:Y:S01]  /*24e0*/  IMAD R225, R2, 0x2, R224 ;  /* 0x0000000202e17824 */ /* 0x000fe200078e02e0 */
[C---:B------:R-:W-:Y:S02]  /*24f0*/  IADD3 R250, R227.reuse, 0x800, RZ ;  /* 0x00000800e3fa7810 */ /* 0x040fe40007ffe0ff */
        /* <DEDUP_REMOVED lines=25> */
[----:B------:R-:W3:Y:S01]  /*2690*/  LDSM.16.M88.4 R52, [R216+0xd900] ;  /* 0x00d90000d834783b */ /* 0x000ee20000000200 */
[C---:B------:R-:W-:Y:S02]  /*26a0*/  IADD3 R229, R227.reuse, 0xb000, RZ ;  /* 0x0000b000e3e57810 */ /* 0x040fe40007ffe0ff */
[----:B------:R-:W-:Y:S01]  /*26b0*/  IADD3 R228, R227, 0xb800, RZ ;  /* 0x0000b800e3e47810 */ /* 0x000fe20007ffe0ff */
[----:B------:R-:W-:Y:S04]  /*26c0*/  LDSM.16.M88.4 R56, [R216+0xe100] ;  /* 0x00e10000d838783b */ /* 0x000fe80000000200 */
[----:B------:R-:W4:Y:S04]  /*26d0*/  LDSM.16.M88.4 R72, [R216+0xe900] ;  /* 0x00e90000d848783b */ /* 0x000f280000000200 */
[----:B------:R-:W5:Y:S04]  /*26e0*/  LDSM.16.M88.4 R68, [R227] ;  /* 0x00000000e344783b */ /* 0x000f680000000200 */
[----:B------:R-:W3:Y:S04]  /*26f0*/  LDSM.16.M88.4 R64, [R227+0x800] ;  /* 0x00080000e340783b */ /* 0x000ee80000000200 */
        /* <DEDUP_REMOVED lines=13> */
[C---:B--2---:R-:W-:Y:S08]  /*27d0*/  HMMA.16816.F32.BF16 R32, R8.reuse, R40, RZ ;  /* 0x000000280820723c */ /* 0x044ff000000418ff */
[----:B------:R1:W-:Y:S01]  /*27e0*/  LDGSTS.E.BYPASS.LTC128B.128 [R251+0x6100], [R6.64+0x100], !P0 ;  /* 0x0610010006fb7fae */ /* 0x0003e2000c101d5e */
[C---:B------:R-:W-:Y:S01]  /*27f0*/  ISETP.LT.OR P0, PT, R5.reuse, 0x1, !P1 ;  /* 0x000000010500780c */ /* 0x040fe20004f01670 */
[C---:B------:R-:W-:Y:S08]  /*2800*/  HMMA.16816.F32.BF16 R28, R8.reuse, R42, RZ ;  /* 0x0000002a081c723c */ /* 0x040ff000000418ff */
[----:B---3--:R-:W-:Y:S04]  /*2810*/  HMMA.16816.F32.BF16 R40, R8, R54, RZ ;  /* 0x000000360828723c */ /* 0x008fe800000418ff */
[----:B------:R1:W-:Y:S01]  /*2820*/  LDGSTS.E.BYPASS.LTC128B.128 [R251+0x9100], [R6.64+0x180], !P0 ;  /* 0x0910018006fb7fae */ /* 0x0003e2000c101d5e */
[----:B------:R-:W-:-:S03]  /*2830*/  ISETP.LT.OR P0, PT, R5, 0x21, P5 ;  /* 0x000000210500780c */ /* 0x000fc60002f01670 */
[C---:B----4-:R-:W-:Y:S08]  /*2840*/  HMMA.16816.F32.BF16 R88, R8.reuse, R72, RZ ;  /* 0x000000480858723c */ /* 0x050ff000000418ff */
[----:B------:R-:W-:Y:S02]  /*2850*/  HMMA.16816.F32.BF16 R112, R8, R74, RZ ;  /* 0x0000004a0870723c */ /* 0x000fe400000418ff */
[----:B------:R2:W-:Y:S01]  /*2860*/  LDGSTS.E.BYPASS.LTC128B.128 [R251+0x1100], [R12.64], !P0 ;  /* 0x011000000cfb7fae */ /* 0x0005e2000c101d5e */
[----:B------:R-:W-:-:S04]  /*2870*/  LOP3.LUT P0, RZ, R14, 0x2, RZ, 0xc0, !PT ;  /* 0x000000020eff7812 */ /* 0x000fc8000780c0ff */
[----:B------:R-:W-:Y:S01]  /*2880*/  ISETP.LT.OR P0, PT, R5, 0x21, !P0 ;  /* 0x000000210500780c */ /* 0x000fe20004701670 */
[C---:B-----5:R-:W-:Y:S08]  /*2890*/  HMMA.16816.F32.BF16 R104, R16.reuse, R68, R48 ;  /* 0x000000441068723c */ /* 0x060ff00000041830 */
[----:B------:R-:W-:Y:S04]  /*28a0*/  HMMA.16816.F32.BF16 R100, R16, R64, R32 ;  /* 0x000000401064723c */ /* 0x000fe80000041820 */
[----:B------:R3:W-:Y:S01]  /*28b0*/  LDGSTS.E.BYPASS.LTC128B.128 [R251+0x4100], [R22.64], !P0 ;  /* 0x0410000016fb7fae */ /* 0x0007e2000c101d5e */
[----:B------:R-:W-:-:S03]  /*28c0*/  LOP3.LUT P0, RZ, R26, 0x4, RZ, 0xc0, !PT ;  /* 0x000000041aff7812 */ /* 0x000fc6000780c0ff */
[C---:B------:R-:W-:Y:S01]  /*28d0*/  HMMA.16816.F32.BF16 R96, R16.reuse, R66, R28 ;  /* 0x000000421060723c */ /* 0x040fe2000004181c */
[----:B------:R-:W-:Y:S02]  /*28e0*/  SEL R0, R0, 0xffffffc0, !P0 ;  /* 0xffffffc000007807 */ /* 0x000fe40004000000 */
[C---:B------:R-:W-:Y:S02]  /*28f0*/  ISETP.LT.OR P0, PT, R5.reuse, 0x21, !P6 ;  /* 0x000000210500780c */ /* 0x040fe40007701670 */
[----:B------:R-:W-:Y:S01]  /*2900*/  ISETP.LT.OR P6, PT, R5, 0x41, !P6 ;  /* 0x000000410500780c */ /* 0x000fe200077c1670 */
[----:B------:R-:W-:Y:S02]  /*2910*/  IMAD.IADD R222, R216, 0x1, R0 ;  /* 0x00000001d8de7824 */ /* 0x000fe400078e0200 */
[----:B------:R-:W-:Y:S01]  /*2920*/  HMMA.16816.F32.BF16 R108, R16, R70, R36 ;  /* 0x00000046106c723c */ /* 0x000fe20000041824 */
[----:B------:R-:W-:-:S07]  /*2930*/  IMAD.IADD R221, R0, 0x1, R227 ;  /* 0x0000000100dd7824 */ /* 0x000fce00078e02e3 */
[----:B------:R3:W-:Y:S01]  /*2940*/  LDGSTS.E.BYPASS.LTC128B.128 [R251+0x7100], [R20.64], !P0 ;  /* 0x0710000014fb7fae */ /* 0x0007e2000c101d5e */
[----:B-1----:R-:W-:Y:S01]  /*2950*/  IADD3 R6, P0, R12, UR9, RZ ;  /* 0x000000090c067c10 */ /* 0x002fe2000ff1e0ff */
[----:B------:R-:W-:Y:S03]  /*2960*/  HMMA.16816.F32.BF16 R36, R16, R122, R112 ;  /* 0x0000007a1024723c */ /* 0x000fe60000041870 */
[----:B------:R-:W-:Y:S02]  /*2970*/  IADD3.X R7, R13, UR8, RZ, P0, !PT ;  /* 0x000000080d077c10 */ /* 0x000fe400087fe4ff */
[C---:B------:R-:W-:Y:S02]  /*2980*/  ISETP.LT.OR P0, PT, R5.reuse, 0x21, !P1 ;  /* 0x000000210500780c */ /* 0x040fe40004f01670 */
[----:B------:R-:W-:-:S11]  /*2990*/  ISETP.LT.OR P1, PT, R5, 0x41, !P1 ;  /* 0x000000410500780c */ /* 0x000fd60004f21670 */
[----:B------:R1:W-:Y:S01]  /*29a0*/  LDGSTS.E.BYPASS.LTC128B.128 [R251+0xa100], [R24.64], !P0 ;  /* 0x0a10000018fb7fae */ /* 0x0003e2000c101d5e */
[----:B------:R-:W-:Y:S01]  /*29b0*/  ISETP.LT.OR P0, PT, R5, 0x41, P5 ;  /* 0x000000410500780c */ /* 0x000fe20002f01670 */
[----:B---3--:R-:W-:Y:S11]  /*29c0*/  HMMA.16816.F32.BF16 R20, R8, R46, RZ ;  /* 0x0000002e0814723c */ /* 0x008ff600000418ff */
[----:B------:R-:W-:Y:S01]  /*29d0*/  @!UPT UIADD3 URZ, URZ, URZ, URZ ;  /* 0x0000003f3f3ff290 */ /* 0x000fe2000fffe03f */
[----:B------:R3:W-:Y:S01]  /*29e0*/  LDGSTS.E.BYPASS.LTC128B.128 [R251+0x2100], [R6.64], !P0 ;  /* 0x0210000006fb7fae */ /* 0x0007e2000c101d5e */
[----:B------:R-:W-:-:S04]  /*29f0*/  LOP3.LUT P0, RZ, R14, 0x2, RZ, 0xc0, !PT ;  /* 0x000000020eff7812 */ /* 0x000fc8000780c0ff */
[----:B------:R-:W-:Y:S01]  /*2a00*/  ISETP.LT.OR P0, PT, R5, 0x41, !P0 ;  /* 0x000000410500780c */ /* 0x000fe20004701670 */
[C---:B-1----:R-:W-:Y:S11]  /*2a10*/  HMMA.16816.F32.BF16 R24, R8.reuse, R44, RZ ;  /* 0x0000002c0818723c */ /* 0x042ff600000418ff */
[----:B------:R-:W-:Y:S01]  /*2a20*/  @!UPT UIADD3 URZ, URZ, URZ, URZ ;  /* 0x0000003f3f3ff290 */ /* 0x000fe2000fffe03f */
[----:B------:R3:W-:Y:S01]  /*2a30*/  LDGSTS.E.BYPASS.LTC128B.128 [R251+0x5100], [R6.64+0x80], !P0 ;  /* 0x0510008006fb7fae */ /* 0x0007e2000c101d5e */
[----:B------:R-:W-:Y:S01]  /*2a40*/  PLOP3.LUT P0, PT, PT, PT, UP0, 0x80, 0x0 ;  /* 0x000000000000781c */ /* 0x000fe20003f0f008 */
[C---:B------:R-:W-:Y:S02]  /*2a50*/  HMMA.16816.F32.BF16 R44, R8.reuse, R52, RZ ;  /* 0x00000034082c723c */ /* 0x040fe400000418ff */
[----:B------:R3:W-:Y:S04]  /*2a60*/  LDGSTS.E.BYPASS.LTC128B.128 [R251+0x8100], [R6.64+0x100], !P6 ;  /* 0x0810010006fb7fae */ /* 0x0007e8000f101d5e */
[----:B------:R3:W-:Y:S02]  /*2a70*/  LDGSTS.E.BYPASS.LTC128B.128 [R251+0xb100], [R6.64+0x180], !P1 ;  /* 0x0b10018006fb7fae */ /* 0x0007e4000c901d5e */
[C---:B------:R-:W-:Y:S02]  /*2a80*/  HMMA.16816.F32.BF16 R52, R8.reuse, R56, RZ ;  /* 0x000000380834723c */ /* 0x040fe400000418ff */
[----:B------:R-:W-:Y:S04]  /*2a90*/  LDSM.16.M88.4 R48, [R222+0xe100] ;  /* 0x00e10000de30783b */ /* 0x000fe80000000200 */
[----:B------:R-:W-:Y:S02]  /*2aa0*/  LDSM.16.M88.4 R32, [R222+0xc900] ;  /* 0x00c90000de20783b */ /* 0x000fe40000000200 */
[----:B------:R-:W-:Y:S02]  /*2ab0*/  HMMA.16816.F32.BF16 R56, R8, R58, RZ ;  /* 0x0000003a0838723c */ /* 0x000fe400000418ff */
[----:B------:R-:W-:Y:S04]  /*2ac0*/  LDSM.16.M88.4 R8, [R226+0x18100] ;  /* 0x01810000e208783b */ /* 0x000fe80000000200 */
[----:B------:R-:W-:Y:S02]  /*2ad0*/  LDSM.16.M88.4 R64, [R222+0xe900] ;  /* 0x00e90000de40783b */ /* 0x000fe40000000200 */
[C---:B------:R-:W-:Y:S02]  /*2ae0*/  HMMA.16816.F32.BF16 R84, R16.reuse, R62, R20 ;  /* 0x0000003e1054723c */ /* 0x040fe40000041814 */
[----:B------:R-:W1:Y:S04]  /*2af0*/  LDSM.16.M88.4 R20, [R222+0xc100] ;  /* 0x00c10000de14783b */ /* 0x000e680000000200 */
[----:B--2---:R-:W-:Y:S02]  /*2b00*/  LDSM.16.M88.4 R12, [R225+0x18100] ;  /* 0x01810000e10c783b */ /* 0x004fe40000000200 */
[C---:B------:R-:W-:Y:S02]  /*2b10*/  HMMA.16816.F32.BF16 R80, R16.reuse, R76, R44 ;  /* 0x0000004c1050723c */ /* 0x040fe4000004182c */
[----:B------:R-:W2:Y:S04]  /*2b20*/  LDSM.16.M88.4 R44, [R222+0xd100] ;  /* 0x00d10000de2c783b */ /* 0x000ea80000000200 */
[----:B------:R-:W-:Y:S02]  /*2b30*/  LDSM.16.M88.4 R112, [R221+0x2000] ;  /* 0x00200000dd70783b */ /* 0x000fe40000000200 */
[C---:B------:R-:W-:Y:S02]  /*2b40*/  HMMA.16816.F32.BF16 R76, R16.reuse, R78, R40 ;  /* 0x0000004e104c723c */ /* 0x040fe40000041828 */
[----:B------:R-:W4:Y:S04]  /*2b50*/  LDSM.16.M88.4 R40, [R222+0xd900] ;  /* 0x00d90000de28783b */ /* 0x000f280000000200 */
[----:B------:R-:W0:Y:S02]  /*2b60*/  LDGDEPBAR ;  /* 0x00000000000079af */ /* 0x000e240000000000 */
[C---:B------:R-:W-:Y:S08]  /*2b70*/  HMMA.16816.F32.BF16 R92, R16.reuse, R60, R24 ;  /* 0x0000003c105c723c */ /* 0x040ff00000041818 */
[C---:B------:R-:W-:Y:S01]  /*2b80*/  HMMA.16816.F32.BF16 R68, R16.reuse, R118, R56 ;  /* 0x000000761044723c */ /* 0x040fe20000041838 */
[----:B------:R-:W5:Y:S07]  /*2b90*/  LDSM.16.M88.4 R56, [R221] ;  /* 0x00000000dd38783b */ /* 0x000f6e0000000200 */
[C---:B------:R-:W-:Y:S01]  /*2ba0*/  HMMA.16816.F32.BF16 R72, R16.reuse, R116, R52 ;  /* 0x000000741048723c */ /* 0x040fe20000041834 */
[----:B------:R-:W-:Y:S04]  /*2bb0*/  LDSM.16.M88.4 R52, [R221+0x800] ;  /* 0x00080000dd34783b */ /* 0x000fe80000000200 */
[----:B------:R-:W-:Y:S03]  /*2bc0*/  LDSM.16.M88.4 R116, [R227+0x4000] ;  /* 0x00400000e374783b */ /* 0x000fe60000000200 */
[----:B------:R-:W-:Y:S01]  /*2bd0*/  HMMA.16816.F32.BF16 R60, R16, R120, R88 ;  /* 0x00000078103c723c */ /* 0x000fe20000041858 */
[----:B------:R-:W-:Y:S07]  /*2be0*/  LDSM.16.M88.4 R120, [R227+0x4800] ;  /* 0x00480000e378783b */ /* 0x000fee0000000200 */
[C---:B-1----:R-:W-:Y:S01]  /*2bf0*/  HMMA.16816.F32.BF16 R28, R8.reuse, R20, R104 ;  /* 0x00000014081c723c */ /* 0x042fe20000041868 */
[----:B------:R-:W-:Y:S07]  /*2c00*/  LDSM.16.M88.4 R104, [R221+0x1000] ;  /* 0x00100000dd68783b */ /* 0x000fee0000000200 */
[C---:B------:R-:W-:Y:S01]  /*2c10*/  HMMA.16816.F32.BF16 R24, R8.reuse, R22, R108 ;  /* 0x000000160818723c */ /* 0x040fe2000004186c */
[----:B------:R-:W1:Y:S07]  /*2c20*/  LDSM.16.M88.4 R108, [R221+0x1800] ;  /* 0x00180000dd6c783b */ /* 0x000e6e0000000200 */
[C---:B--2---:R-:W-:Y:S08]  /*2c30*/  HMMA.16816.F32.BF16 R88, R8.reuse, R44, R92 ;  /* 0x0000002c0858723c */ /* 0x044ff0000004185c */
[C---:B------:R-:W-:Y:S08]  /*2c40*/  HMMA.16816.F32.BF16 R84, R8.reuse, R46, R84 ;  /* 0x0000002e0854723c */ /* 0x040ff00000041854 */
[C---:B----4-:R-:W-:Y:S08]  /*2c50*/  HMMA.16816.F32.BF16 R80, R8.reuse, R40, R80 ;  /* 0x000000280850723c */ /* 0x050ff00000041850 */
[C---:B------:R-:W-:Y:S08]  /*2c60*/  HMMA.16816.F32.BF16 R44, R8.reuse, R42, R76 ;  /* 0x0000002a082c723c */ /* 0x040ff0000004184c */
[C---:B------:R-:W-:Y:S01]  /*2c70*/  HMMA.16816.F32.BF16 R40, R8.reuse, R48, R72 ;  /* 0x000000300828723c */ /* 0x040fe20000041848 */
[----:B------:R-:W-:Y:S07]  /*2c80*/  LDSM.16.M88.4 R72, [R216+0x11100] ;  /* 0x01110000d848783b */ /* 0x000fee0000000200 */
[C---:B------:R-:W-:Y:S08]  /*2c90*/  HMMA.16816.F32.BF16 R68, R8.reuse, R50, R68 ;  /* 0x000000320844723c */ /* 0x040ff00000041844 */
[C---:B------:R-:W-:Y:S08]  /*2ca0*/  HMMA.16816.F32.BF16 R20, R8.reuse, R32, R100 ;  /* 0x000000200814723c */ /* 0x040ff00000041864 */
[C---:B------:R-:W-:Y:S01]  /*2cb0*/  HMMA.16816.F32.BF16 R48, R8.reuse, R66, R36 ;  /* 0x000000420830723c */ /* 0x040fe20000041824 */
[----:B------:R-:W2:Y:S07]  /*2cc0*/  LDSM.16.M88.4 R36, [R221+0x2800] ;  /* 0x00280000dd24783b */ /* 0x000eae0000000200 */
[C---:B------:R-:W-:Y:S08]  /*2cd0*/  HMMA.16816.F32.BF16 R16, R8.reuse, R34, R96 ;  /* 0x000000220810723c */ /* 0x040ff00000041860 */
[----:B------:R-:W-:Y:S01]  /*2ce0*/  HMMA.16816.F32.BF16 R100, R8, R64, R60 ;  /* 0x000000400864723c */ /* 0x000fe2000004183c */
[----:B------:R-:W4:Y:S07]  /*2cf0*/  LDSM.16.M88.4 R8, [R223+0x1c100] ;  /* 0x01c10000df08783b */ /* 0x000f2e0000000200 */
[C---:B-----5:R-:W-:Y:S01]  /*2d00*/  HMMA.16816.F32.BF16 R96, R12.reuse, R56, R28 ;  /* 0x000000380c60723c */ /* 0x060fe2000004181c */
[----:B------:R-:W5:Y:S07]  /*2d10*/  LDSM.16.M88.4 R28, [R216+0xf100] ;  /* 0x00f10000d81c783b */ /* 0x000f6e0000000200 */
[C---:B------:R-:W-:Y:S01]  /*2d20*/  HMMA.16816.F32.BF16 R92, R12.reuse, R58, R24 ;  /* 0x0000003a0c5c723c */ /* 0x040fe20000041818 */
[----:B------:R-:W2:Y:S04]  /*2d30*/  LDSM.16.M88.4 R56, [R216+0x10900] ;  /* 0x01090000d838783b */ /* 0x000ea80000000200 */
[----:B------:R-:W2:Y:S03]  /*2d40*/  LDSM.16.M88.4 R24, [R216+0xf900] ;  /* 0x00f90000d818783b */ /* 0x000ea60000000200 */
[C---:B------:R-:W-:Y:S08]  /*2d50*/  HMMA.16816.F32.BF16 R64, R12.reuse, R112, R40 ;  /* 0x000000700c40723c */ /* 0x040ff00000041828 */
[C---:B-1----:R-:W-:Y:S08]  /*2d60*/  HMMA.16816.F32.BF16 R80, R12.reuse, R108, R80 ;  /* 0x0000006c0c50723c */ /* 0x042ff00000041850 */
[C---:B------:R-:W-:Y:S01]  /*2d70*/  HMMA.16816.F32.BF16 R76, R12.reuse, R110, R44 ;  /* 0x0000006e0c4c723c */ /* 0x040fe2000004182c */
[----:B------:R-:W1:Y:S04]  /*2d80*/  LDSM.16.M88.4 R44, [R216+0x10100] ;  /* 0x01010000d82c783b */ /* 0x000e680000000200 */
[----:B------:R-:W-:Y:S03]  /*2d90*/  LDSM.16.M88.4 R108, [R227+0x3800] ;  /* 0x00380000e36c783b */ /* 0x000fe60000000200 */
[C---:B------:R-:W-:Y:S01]  /*2da0*/  HMMA.16816.F32.BF16 R32, R12.reuse, R52, R20 ;  /* 0x000000340c20723c */ /* 0x040fe20000041814 */
[----:B------:R-:W-:Y:S07]  /*2db0*/  LDSM.16.M88.4 R20, [R224+0x1c100] ;  /* 0x01c10000e014783b */ /* 0x000fee0000000200 */
[C---:B------:R-:W-:Y:S01]  /*2dc0*/  HMMA.16816.F32.BF16 R60, R12.reuse, R114, R68 ;  /* 0x000000720c3c723c */ /* 0x040fe20000041844 */
[----:B------:R-:W1:Y:S04]  /*2dd0*/  LDSM.16.M88.4 R112, [R227+0x3000] ;  /* 0x00300000e370783b */ /* 0x000e680000000200 */
[----:B------:R-:W1:Y:S03]  /*2de0*/  LDSM.16.M88.4 R68, [R216+0x11900] ;  /* 0x01190000d844783b */ /* 0x000e660000000200 */
[C---:B------:R-:W-:Y:S08]  /*2df0*/  HMMA.16816.F32.BF16 R16, R12.reuse, R54, R16 ;  /* 0x000000360c10723c */ /* 0x040ff00000041810 */
[----:B--2---:R-:W-:Y:S08]  /*2e00*/  HMMA.16816.F32.BF16 R52, R12, R36, R100 ;  /* 0x000000240c34723c */ /* 0x004ff00000041864 */
[----:B----4-:R-:W-:Y:S01]  /*2e10*/  HMMA.16816.F32.BF16 R100, R8, R72, R64 ;  /* 0x000000480864723c */ /* 0x010fe20000041840 */
[----:B------:R-:W2:Y:S07]  /*2e20*/  LDSM.16.M88.4 R64, [R227+0x5000] ;  /* 0x00500000e340783b */ /* 0x000eae0000000200 */
[C---:B------:R-:W-:Y:S08]  /*2e30*/  HMMA.16816.F32.BF16 R84, R12.reuse, R106, R84 ;  /* 0x0000006a0c54723c */ /* 0x040ff00000041854 */
[C---:B------:R-:W-:Y:S08]  /*2e40*/  HMMA.16816.F32.BF16 R88, R12.reuse, R104, R88 ;  /* 0x000000680c58723c */ /* 0x040ff00000041858 */
[----:B------:R-:W-:Y:S08]  /*2e50*/  HMMA.16816.F32.BF16 R48, R12, R38, R48 ;  /* 0x000000260c30723c */ /* 0x000ff00000041830 */
[C---:B-----5:R-:W-:Y:S08]  /*2e60*/  HMMA.16816.F32.BF16 R40, R8.reuse, R28, R96 ;  /* 0x0000001c0828723c */ /* 0x060ff00000041860 */
[C---:B------:R-:W-:Y:S08]  /*2e70*/  HMMA.16816.F32.BF16 R12, R8.reuse, R56, R80 ;  /* 0x00000038080c723c */ /* 0x040ff00000041850 */
[C---:B------:R-:W-:Y:S08]  /*2e80*/  HMMA.16816.F32.BF16 R36, R8.reuse, R30, R92 ;  /* 0x0000001e0824723c */ /* 0x040ff0000004185c */
[C---:B------:R-:W-:Y:S08]  /*2e90*/  HMMA.16816.F32.BF16 R32, R8.reuse, R24, R32 ;  /* 0x000000180820723c */ /* 0x040ff00000041820 */
[C---:B------:R-:W-:Y:S08]  /*2ea0*/  HMMA.16816.F32.BF16 R104, R8.reuse, R58, R76 ;  /* 0x0000003a0868723c */ /* 0x040ff0000004184c */
[C---:B------:R-:W-:Y:S01]  /*2eb0*/  HMMA.16816.F32.BF16 R96, R8.reuse, R74, R60 ;  /* 0x0000004a0860723c */ /* 0x040fe2000004183c */
[----:B------:R-:W4:Y:S07]  /*2ec0*/  LDSM.16.M88.4 R60, [R227+0x5800] ;  /* 0x00580000e33c783b */ /* 0x000f2e0000000200 */
[C---:B------:R-:W-:Y:S08]  /*2ed0*/  HMMA.16816.F32.BF16 R28, R8.reuse, R26, R16 ;  /* 0x0000001a081c723c */ /* 0x040ff00000041810 */
[C---:B-1----:R-:W-:Y:S08]  /*2ee0*/  HMMA.16816.F32.BF16 R16, R8.reuse, R46, R84 ;  /* 0x0000002e0810723c */ /* 0x042ff00000041854 */
[----:B------:R-:W-:Y:S01]  /*2ef0*/  HMMA.16816.F32.BF16 R24, R8, R44, R88 ;  /* 0x0000002c0818723c */ /* 0x000fe20000041858 */
[----:B------:R-:W-:Y:S07]  /*2f00*/  LDSM.16.M88.4 R44, [R222+0x10900] ;  /* 0x01090000de2c783b */ /* 0x000fee0000000200 */
[----:B------:R-:W-:Y:S08]  /*2f10*/  HMMA.16816.F32.BF16 R84, R20, R112, R40 ;  /* 0x000000701454723c */ /* 0x000ff00000041828 */
[C---:B------:R-:W-:Y:S01]  /*2f20*/  HMMA.16816.F32.BF16 R92, R8.reuse, R68, R52 ;  /* 0x00000044085c723c */ /* 0x040fe20000041834 */
[----:B------:R-:W-:Y:S07]  /*2f30*/  LDSM.16.M88.4 R52, [R222+0xf900] ;  /* 0x00f90000de34783b */ /* 0x000fee0000000200 */
[----:B------:R-:W-:Y:S01]  /*2f40*/  HMMA.16816.F32.BF16 R88, R8, R70, R48 ;  /* 0x000000460858723c */ /* 0x000fe20000041830 */
[----:B------:R-:W-:Y:S04]  /*2f50*/  LDSM.16.M88.4 R8, [R226+0x1c100] ;  /* 0x01c10000e208783b */ /* 0x000fe80000000200 */
[----:B------:R-:W-:Y:S03]  /*2f60*/  LDSM.16.M88.4 R48, [R222+0x10100] ;  /* 0x01010000de30783b */ /* 0x000fe60000000200 */
[C---:B------:R-:W-:Y:S01]  /*2f70*/  HMMA.16816.F32.BF16 R40, R20.reuse, R120, R12 ;  /* 0x000000781428723c */ /* 0x040fe2000004180c */
[----:B------:R-:W1:Y:S07]  /*2f80*/  LDSM.16.M88.4 R12, [R222+0xf100] ;  /* 0x00f10000de0c783b */ /* 0x000e6e0000000200 */
[C---:B------:R-:W-:Y:S01]  /*2f90*/  HMMA.16816.F32.BF16 R80, R20.reuse, R114, R36 ;  /* 0x000000721450723c */ /* 0x040fe20000041824 */
[----:B------:R-:W-:Y:S07]  /*2fa0*/  LDSM.16.M88.4 R112, [R221+0x3800] ;  /* 0x00380000dd70783b */ /* 0x000fee0000000200 */
[C---:B------:R-:W-:Y:S08]  /*2fb0*/  HMMA.16816.F32.BF16 R76, R20.reuse, R108, R32 ;  /* 0x0000006c144c723c */ /* 0x040ff00000041820 */
[C---:B------:R-:W-:Y:S01]  /*2fc0*/  HMMA.16816.F32.BF16 R36, R20.reuse, R122, R104 ;  /* 0x0000007a1424723c */ /* 0x040fe20000041868 */
[----:B------:R-:W5:Y:S07]  /*2fd0*/  LDSM.16.M88.4 R104, [R222+0x11100] ;  /* 0x01110000de68783b */ /* 0x000f6e0000000200 */
[C---:B--2---:R-:W-:Y:S01]  /*2fe0*/  HMMA.16816.F32.BF16 R32, R20.reuse, R64, R100 ;  /* 0x000000401420723c */ /* 0x044fe20000041864 */
[----:B------:R-:W2:Y:S07]  /*2ff0*/  LDSM.16.M88.4 R100, [R222+0x11900] ;  /* 0x01190000de64783b */ /* 0x000eae0000000200 */
[C---:B------:R-:W-:Y:S01]  /*3000*/  HMMA.16816.F32.BF16 R72, R20.reuse, R110, R28 ;  /* 0x0000006e1448723c */ /* 0x040fe2000004181c */
[----:B------:R-:W-:Y:S07]  /*3010*/  LDSM.16.M88.4 R108, [R221+0x3000] ;  /* 0x00300000dd6c783b */ /* 0x000fee0000000200 */
[C---:B------:R-:W-:Y:S08]  /*3020*/  HMMA.16816.F32.BF16 R68, R20.reuse, R116, R24 ;  /* 0x000000741444723c */ /* 0x040ff00000041818 */
[C---:B------:R-:W-:Y:S01]  /*3030*/  HMMA.16816.F32.BF16 R56, R20.reuse, R118, R16 ;  /* 0x000000761438723c */ /* 0x040fe20000041810 */
[----:B------:R-:W2:Y:S07]  /*3040*/  LDSM.16.M88.4 R16, [R225+0x1c100] ;  /* 0x01c10000e110783b */ /* 0x000eae0000000200 */
[C---:B------:R-:W-:Y:S08]  /*3050*/  HMMA.16816.F32.BF16 R28, R20.reuse, R66, R96 ;  /* 0x00000042141c723c */ /* 0x040ff00000041860 */
[C---:B----4-:R-:W-:Y:S08]  /*3060*/  HMMA.16816.F32.BF16 R92, R20.reuse, R60, R92 ;  /* 0x0000003c145c723c */ /* 0x050ff0000004185c */
[----:B------:R-:W-:Y:S08]  /*3070*/  HMMA.16816.F32.BF16 R24, R20, R62, R88 ;  /* 0x0000003e1418723c */ /* 0x000ff00000041858 */
[C---:B-1----:R-:W-:Y:S08]  /*3080*/  HMMA.16816.F32.BF16 R20, R8.reuse, R12, R84 ;  /* 0x0000000c0814723c */ /* 0x042ff00000041854 */
[C---:B------:R-:W-:Y:S08]  /*3090*/  HMMA.16816.F32.BF16 R12, R8.reuse, R14, R80 ;  /* 0x0000000e080c723c */ /* 0x040ff00000041850 */
[C---:B------:R-:W-:Y:S08]  /*30a0*/  HMMA.16816.F32.BF16 R64, R8.reuse, R52, R76 ;  /* 0x000000340840723c */ /* 0x040ff0000004184c */
[C---:B------:R-:W-:Y:S01]  /*30b0*/  HMMA.16816.F32.BF16 R80, R8.reuse, R54, R72 ;  /* 0x000000360850723c */ /* 0x040fe20000041848 */
[----:B------:R-:W1:Y:S07]  /*30c0*/  LDSM.16.M88.4 R52, [R221+0x4800] ;  /* 0x00480000dd34783b */ /* 0x000e6e0000000200 */
[C---:B------:R-:W-:Y:S08]  /*30d0*/  HMMA.16816.F32.BF16 R96, R8.reuse, R48, R68 ;  /* 0x000000300860723c */ /* 0x040ff00000041844 */
[C---:B------:R-:W-:Y:S08]  /*30e0*/  HMMA.16816.F32.BF16 R84, R8.reuse, R50, R56 ;  /* 0x000000320854723c */ /* 0x040ff00000041838 */
[C---:B------:R-:W-:Y:S08]  /*30f0*/  HMMA.16816.F32.BF16 R88, R8.reuse, R44, R40 ;  /* 0x0000002c0858723c */ /* 0x040ff00000041828 */
[C---:B------:R-:W-:Y:S01]  /*3100*/  HMMA.16816.F32.BF16 R76, R8.reuse, R46, R36 ;  /* 0x0000002e084c723c */ /* 0x040fe20000041824 */
[----:B------:R-:W-:Y:S07]  /*3110*/  LDSM.16.M88.4 R44, [R221+0x4000] ;  /* 0x00400000dd2c783b */ /* 0x000fee0000000200 */
[C---:B-----5:R-:W-:Y:S08]  /*3120*/  HMMA.16816.F32.BF16 R72, R8.reuse, R104, R32 ;  /* 0x000000680848723c */ /* 0x060ff00000041820 */
[C---:B------:R-:W-:Y:S08]  /*3130*/  HMMA.16816.F32.BF16 R68, R8.reuse, R106, R28 ;  /* 0x0000006a0844723c */ /* 0x040ff0000004181c */
[C---:B--2---:R-:W-:Y:S08]  /*3140*/  HMMA.16816.F32.BF16 R56, R8.reuse, R100, R92 ;  /* 0x000000640838723c */ /* 0x044ff0000004185c */
[----:B------:R-:W-:Y:S01]  /*3150*/  HMMA.16816.F32.BF16 R60, R8, R102, R24 ;  /* 0x00000066083c723c */ /* 0x000fe20000041818 */
[----:B------:R-:W2:Y:S04]  /*3160*/  LDSM.16.M88.4 R8, [R221+0x5800] ;  /* 0x00580000dd08783b */ /* 0x000ea80000000200 */
[----:B------:R-:W-:Y:S03]  /*3170*/  LDSM.16.M88.4 R24, [R216+0x12100] ;  /* 0x01210000d818783b */ /* 0x000fe60000000200 */
[C---:B------:R-:W-:Y:S01]  /*3180*/  HMMA.16816.F32.BF16 R40, R16.reuse, R108, R20 ;  /* 0x0000006c1028723c */ /* 0x040fe20000041814 */
[----:B------:R-:W4:Y:S07]  /*3190*/  LDSM.16.M88.4 R20, [R221+0x5000] ;  /* 0x00500000dd14783b */ /* 0x000f2e0000000200 */
[C---:B------:R-:W-:Y:S01]  /*31a0*/  HMMA.16816.F32.BF16 R36, R16.reuse, R110, R12 ;  /* 0x0000006e1024723c */ /* 0x040fe2000004180c */
[----:B------:R-:W5:Y:S07]  /*31b0*/  LDSM.16.M88.4 R12, [R223+0x20100] ;  /* 0x02010000df0c783b */ /* 0x000f6e0000000200 */
[C---:B-1----:R-:W-:Y:S08]  /*31c0*/  HMMA.16816.F32.BF16 R100, R16.reuse, R52, R88 ;  /* 0x000000341064723c */ /* 0x042ff00000041858 */
[C---:B------:R-:W-:Y:S01]  /*31d0*/  HMMA.16816.F32.BF16 R108, R16.reuse, R54, R76 ;  /* 0x00000036106c723c */ /* 0x040fe2000004184c */
[----:B------:R-:W1:Y:S04]  /*31e0*/  LDSM.16.M88.4 R52, [R216+0x13100] ;  /* 0x01310000d834783b */ /* 0x000e680000000200 */
[----:B------:R-:W-:Y:S03]  /*31f0*/  LDSM.16.M88.4 R76, [R227+0x7000] ;  /* 0x00700000e34c783b */ /* 0x000fe60000000200 */
[C---:B------:R-:W-:Y:S08]  /*3200*/  HMMA.16816.F32.BF16 R32, R16.reuse, R112, R64 ;  /* 0x000000701020723c */ /* 0x040ff00000041840 */
[C---:B--2---:R-:W-:Y:S01]  /*3210*/  HMMA.16816.F32.BF16 R120, R16.reuse, R8, R56 ;  /* 0x000000081078723c */ /* 0x044fe20000041838 */
[----:B------:R-:W2:Y:S07]  /*3220*/  LDSM.16.M88.4 R56, [R216+0x13900] ;  /* 0x01390000d838783b */ /* 0x000eae0000000200 */
[C---:B------:R-:W-:Y:S08]  /*3230*/  HMMA.16816.F32.BF16 R48, R16.reuse, R44, R96 ;  /* 0x0000002c1030723c */ /* 0x040ff00000041860 */
[C---:B------:R-:W-:Y:S01]  /*3240*/  HMMA.16816.F32.BF16 R64, R16.reuse, R46, R84 ;  /* 0x0000002e1040723c */ /* 0x040fe20000041854 */
[----:B------:R-:W1:Y:S07]  /*3250*/  LDSM.16.M88.4 R44, [R216+0x12900] ;  /* 0x01290000d82c783b */ /* 0x000e6e0000000200 */
[C---:B------:R-:W-:Y:S08]  /*3260*/  HMMA.16816.F32.BF16 R28, R16.reuse, R114, R80 ;  /* 0x00000072101c723c */ /* 0x040ff00000041850 */
[C---:B----4-:R-:W-:Y:S08]  /*3270*/  HMMA.16816.F32.BF16 R96, R16.reuse, R20, R72 ;  /* 0x000000141060723c */ /* 0x050ff00000041848 */
[C---:B------:R-:W-:Y:S01]  /*3280*/  HMMA.16816.F32.BF16 R104, R16.reuse, R22, R68 ;  /* 0x000000161068723c */ /* 0x040fe20000041844 */
[----:B------:R-:W-:Y:S04]  /*3290*/  LDSM.16.M88.4 R20, [R216+0x14900] ;  /* 0x01490000d814783b */ /* 0x000fe80000000200 */
[----:B------:R-:W-:Y:S03]  /*32a0*/  LDSM.16.M88.4 R68, [R227+0x7800] ;  /* 0x00780000e344783b */ /* 0x000fe60000000200 */
[----:B------:R-:W-:Y:S01]  /*32b0*/  HMMA.16816.F32.BF16 R116, R16, R10, R60 ;  /* 0x0000000a1074723c */ /* 0x000fe2000004183c */
[----:B------:R-:W4:Y:S04]  /*32c0*/  LDSM.16.M88.4 R16, [R216+0x14100] ;  /* 0x01410000d810783b */ /* 0x000f280000000200 */
[----:B------:R-:W-:Y:S03]  /*32d0*/  LDSM.16.M88.4 R8, [R224+0x20100] ;  /* 0x02010000e008783b */ /* 0x000fe60000000200 */
[C---:B-----5:R-:W-:Y:S01]  /*32e0*/  HMMA.16816.F32.BF16 R112, R12.reuse, R24, R40 ;  /* 0x000000180c70723c */ /* 0x060fe20000041828 */
[----:B------:R-:W-:Y:S07]  /*32f0*/  LDSM.16.M88.4 R40, [R227+0x6800] ;  /* 0x00680000e328783b */ /* 0x000fee0000000200 */
[C---:B------:R-:W-:Y:S01]  /*3300*/  HMMA.16816.F32.BF16 R92, R12.reuse, R26, R36 ;  /* 0x0000001a0c5c723c */ /* 0x040fe20000041824 */
[----:B------:R-:W5:Y:S07]  /*3310*/  LDSM.16.M88.4 R24, [R227+0x6000] ;  /* 0x00600000e318783b */ /* 0x000f6e0000000200 */
[C---:B-1----:R-:W-:Y:S08]  /*3320*/  HMMA.16816.F32.BF16 R72, R12.reuse, R54, R64 ;  /* 0x000000360c48723c */ /* 0x042ff00000041840 */
[C---:B------:R-:W-:Y:S01]  /*3330*/  HMMA.16816.F32.BF16 R80, R12.reuse, R52, R48 ;  /* 0x000000340c50723c */ /* 0x040fe20000041830 */
[----:B------:R-:W-:Y:S07]  /*3340*/  LDSM.16.M88.4 R48, [R227+0x8800] ;  /* 0x00880000e330783b */ /* 0x000fee0000000200 */
[C---:B--2---:R-:W-:Y:S01]  /*3350*/  HMMA.16816.F32.BF16 R64, R12.reuse, R56, R100 ;  /* 0x000000380c40723c */ /* 0x044fe20000041864 */
[----:B------:R-:W-:Y:S07]  /*3360*/  LDSM.16.M88.4 R100, [R222+0x13900] ;  /* 0x01390000de64783b */ /* 0x000fee0000000200 */
[C---:B------:R-:W-:Y:S01]  /*3370*/  HMMA.16816.F32.BF16 R60, R12.reuse, R58, R108 ;  /* 0x0000003a0c3c723c */ /* 0x040fe2000004186c */
[----:B------:R-:W1:Y:S04]  /*3380*/  LDSM.16.M88.4 R56, [R227+0x8000] ;  /* 0x00800000e338783b */ /* 0x000e680000000200 */
[----:B------:R-:W-:Y:S03]  /*3390*/  LDSM.16.M88.4 R108, [R222+0x14100] ;  /* 0x01410000de6c783b */ /* 0x000fe60000000200 */
[C---:B------:R-:W-:Y:S08]  /*33a0*/  HMMA.16816.F32.BF16 R88, R12.reuse, R44, R32 ;  /* 0x0000002c0c58723c */ /* 0x040ff00000041820 */
[C---:B------:R-:W-:Y:S08]  /*33b0*/  HMMA.16816.F32.BF16 R84, R12.reuse, R46, R28 ;  /* 0x0000002e0c54723c */ /* 0x040ff0000004181c */
[C---:B----4-:R-:W-:Y:S01]  /*33c0*/  HMMA.16816.F32.BF16 R52, R12.reuse, R16, R96 ;  /* 0x000000100c34723c */ /* 0x050fe20000041860 */
[----:B------:R-:W-:Y:S07]  /*33d0*/  LDSM.16.M88.4 R96, [R222+0x12100] ;  /* 0x01210000de60783b */ /* 0x000fee0000000200 */
[C---:B------:R-:W-:Y:S01]  /*33e0*/  HMMA.16816.F32.BF16 R44, R12.reuse, R18, R104 ;  /* 0x000000120c2c723c */ /* 0x040fe20000041868 */
[----:B------:R-:W2:Y:S04]  /*33f0*/  LDSM.16.M88.4 R16, [R226+0x20100] ;  /* 0x02010000e210783b */ /* 0x000ea80000000200 */
[----:B------:R-:W-:Y:S03]  /*3400*/  LDSM.16.M88.4 R104, [R222+0x12900] ;  /* 0x01290000de68783b */ /* 0x000fe60000000200 */
[C---:B------:R-:W-:Y:S01]  /*3410*/  HMMA.16816.F32.BF16 R36, R12.reuse, R20, R120 ;  /* 0x000000140c24723c */ /* 0x040fe20000041878 */
[----:B------:R-:W4:Y:S07]  /*3420*/  LDSM.16.M88.4 R120, [R222+0x13100] ;  /* 0x01310000de78783b */ /* 0x000f2e0000000200 */
[----:B------:R-:W-:Y:S08]  /*3430*/  HMMA.16816.F32.BF16 R32, R12, R22, R116 ;  /* 0x000000160c20723c */ /* 0x000ff00000041874 */
        /* <DEDUP_REMOVED lines=8> */
[C---:B-1----:R-:W-:Y:S01]  /*34c0*/  HMMA.16816.F32.BF16 R80, R8.reuse, R56, R52 ;  /* 0x000000380850723c */ /* 0x042fe20000041834 */
[----:B------:R-:W-:Y:S07]  /*34d0*/  LDSM.16.M88.4 R52, [R222+0x14900] ;  /* 0x01490000de34783b */ /* 0x000fee0000000200 */
[C---:B------:R-:W-:Y:S01]  /*34e0*/  HMMA.16816.F32.BF16 R76, R8.reuse, R58, R44 ;  /* 0x0000003a084c723c */ /* 0x040fe2000004182c */
[----:B------:R-:W-:Y:S07]  /*34f0*/  LDSM.16.M88.4 R44, [R221+0x6800] ;  /* 0x00680000dd2c783b */ /* 0x000fee0000000200 */
[C---:B------:R-:W-:Y:S01]  /*3500*/  HMMA.16816.F32.BF16 R72, R8.reuse, R48, R36 ;  /* 0x000000300848723c */ /* 0x040fe20000041824 */
[----:B------:R-:W-:Y:S07]  /*3510*/  LDSM.16.M88.4 R36, [R221+0x7800] ;  /* 0x00780000dd24783b */ /* 0x000fee0000000200 */
[----:B------:R-:W-:Y:S01]  /*3520*/  HMMA.16816.F32.BF16 R68, R8, R50, R32 ;  /* 0x000000320844723c */ /* 0x000fe20000041820 */
[----:B------:R-:W-:Y:S04]  /*3530*/  LDSM.16.M88.4 R8, [R225+0x20100] ;  /* 0x02010000e108783b */ /* 0x000fe80000000200 */
[----:B------:R-:W1:Y:S03]  /*3540*/  LDSM.16.M88.4 R48, [R221+0x6000] ;  /* 0x00600000dd30783b */ /* 0x000e660000000200 */
[C---:B--2---:R-:W-:Y:S08]  /*3550*/  HMMA.16816.F32.BF16 R64, R16.reuse, R96, R28 ;  /* 0x000000601040723c */ /* 0x044ff0000004181c */
[C---:B------:R-:W-:Y:S08]  /*3560*/  HMMA.16816.F32.BF16 R60, R16.reuse, R98, R24 ;  /* 0x00000062103c723c */ /* 0x040ff00000041818 */
[C---:B----4-:R-:W-:Y:S01]  /*3570*/  HMMA.16816.F32.BF16 R28, R16.reuse, R120, R40 ;  /* 0x00000078101c723c */ /* 0x050fe20000041828 */
[----:B------:R-:W2:Y:S07]  /*3580*/  LDSM.16.M88.4 R40, [R221+0x7000] ;  /* 0x00700000dd28783b */ /* 0x000eae0000000200 */
[C---:B------:R-:W-:Y:S08]  /*3590*/  HMMA.16816.F32.BF16 R24, R16.reuse, R122, R84 ;  /* 0x0000007a1018723c */ /* 0x040ff00000041854 */
[C---:B------:R-:W-:Y:S08]  /*35a0*/  HMMA.16816.F32.BF16 R56, R16.reuse, R104, R20 ;  /* 0x000000681038723c */ /* 0x040ff00000041814 */
[C---:B------:R-:W-:Y:S08]  /*35b0*/  HMMA.16816.F32.BF16 R20, R16.reuse, R100, R88 ;  /* 0x000000641014723c */ /* 0x040ff00000041858 */
[C---:B------:R-:W-:Y:S08]  /*35c0*/  HMMA.16816.F32.BF16 R88, R16.reuse, R108, R80 ;  /* 0x0000006c1058723c */ /* 0x040ff00000041850 */
[C---:B------:R-:W-:Y:S01]  /*35d0*/  HMMA.16816.F32.BF16 R32, R16.reuse, R106, R12 ;  /* 0x0000006a1020723c */ /* 0x040fe2000004180c */
[----:B------:R-:W4:Y:S04]  /*35e0*/  LDSM.16.M88.4 R104, [R221+0x8800] ;  /* 0x00880000dd68783b */ /* 0x000f280000000200 */
[----:B------:R-:W-:Y:S03]  /*35f0*/  LDSM.16.M88.4 R12, [R223+0x24100] ;  /* 0x02410000df0c783b */ /* 0x000fe60000000200 */
[C---:B------:R-:W-:Y:S01]  /*3600*/  HMMA.16816.F32.BF16 R80, R16.reuse, R110, R76 ;  /* 0x0000006e1050723c */ /* 0x040fe2000004184c */
[----:B------:R-:W-:Y:S07]  /*3610*/  LDSM.16.M88.4 R108, [R216+0x15100] ;  /* 0x01510000d86c783b */ /* 0x000fee0000000200 */
[----:B------:R-:W-:Y:S01]  /*3620*/  HMMA.16816.F32.BF16 R92, R16, R102, R92 ;  /* 0x00000066105c723c */ /* 0x000fe2000004185c */
[----:B------:R-:W5:Y:S07]  /*3630*/  LDSM.16.M88.4 R100, [R221+0x8000] ;  /* 0x00800000dd64783b */ /* 0x000f6e0000000200 */
[C---:B-1----:R-:W-:Y:S08]  /*3640*/  HMMA.16816.F32.BF16 R84, R8.reuse, R48, R64 ;  /* 0x000000300854723c */ /* 0x042ff00000041840 */
[----:B------:R-:W-:Y:S01]  /*3650*/  HMMA.16816.F32.BF16 R76, R8, R50, R60 ;  /* 0x00000032084c723c */ /* 0x000fe2000004183c */
[----:B------:R-:W1:Y:S07]  /*3660*/  LDSM.16.M88.4 R48, [R216+0x16100] ;  /* 0x01610000d830783b */ /* 0x000e6e0000000200 */
[C---:B------:R-:W-:Y:S08]  /*3670*/  HMMA.16816.F32.BF16 R96, R16.reuse, R52, R72 ;  /* 0x000000341060723c */ /* 0x040ff00000041848 */
[----:B------:R-:W-:Y:S01]  /*3680*/  HMMA.16816.F32.BF16 R16, R16, R54, R68 ;  /* 0x000000361010723c */ /* 0x000fe20000041844 */
[----:B------:R-:W1:Y:S07]  /*3690*/  LDSM.16.M88.4 R52, [R216+0x15900] ;  /* 0x01590000d834783b */ /* 0x000e6e0000000200 */
[C---:B--2---:R-:W-:Y:S01]  /*36a0*/  HMMA.16816.F32.BF16 R60, R8.reuse, R42, R24 ;  /* 0x0000002a083c723c */ /* 0x044fe20000041818 */
[----:B------:R-:W-:Y:S07]  /*36b0*/  LDSM.16.M88.4 R24, [R216+0x17100] ;  /* 0x01710000d818783b */ /* 0x000fee0000000200 */
[C---:B------:R-:W-:Y:S08]  /*36c0*/  HMMA.16816.F32.BF16 R72, R8.reuse, R44, R56 ;  /* 0x0000002c0848723c */ /* 0x040ff00000041838 */
[C---:B------:R-:W-:Y:S01]  /*36d0*/  HMMA.16816.F32.BF16 R68, R8.reuse, R46, R32 ;  /* 0x0000002e0844723c */ /* 0x040fe20000041820 */
[----:B------:R-:W2:Y:S07]  /*36e0*/  LDSM.16.M88.4 R44, [R216+0x16900] ;  /* 0x01690000d82c783b */ /* 0x000eae0000000200 */
[C---:B------:R-:W-:Y:S01]  /*36f0*/  HMMA.16816.F32.BF16 R56, R8.reuse, R36, R20 ;  /* 0x000000240838723c */ /* 0x040fe20000041814 */
[----:B------:R-:W1:Y:S07]  /*3700*/  LDSM.16.M88.4 R20, [R216+0x17900] ;  /* 0x01790000d814783b */ /* 0x000e6e0000000200 */
[C---:B------:R-:W-:Y:S08]  /*3710*/  HMMA.16816.F32.BF16 R64, R8.reuse, R40, R28 ;  /* 0x000000280840723c */ /* 0x040ff0000004181c */
[C---:B------:R-:W-:Y:S08]  /*3720*/  HMMA.16816.F32.BF16 R40, R8.reuse, R38, R92 ;  /* 0x000000260828723c */ /* 0x040ff0000004185c */
[C---:B----4-:R-:W-:Y:S08]  /*3730*/  HMMA.16816.F32.BF16 R28, R8.reuse, R104, R96 ;  /* 0x00000068081c723c */ /* 0x050ff00000041860 */
[C---:B------:R-:W-:Y:S08]  /*3740*/  HMMA.16816.F32.BF16 R16, R8.reuse, R106, R16 ;  /* 0x0000006a0810723c */ /* 0x040ff00000041810 */
[C---:B-----5:R-:W-:Y:S01]  /*3750*/  HMMA.16816.F32.BF16 R36, R8.reuse, R100, R88 ;  /* 0x000000640824723c */ /* 0x060fe20000041858 */
[----:B------:R-:W-:Y:S07]  /*3760*/  LDSM.16.M88.4 R88, [R227+0x9000] ;  /* 0x00900000e358783b */ /* 0x000fee0000000200 */
[----:B------:R-:W-:Y:S01]  /*3770*/  HMMA.16816.F32.BF16 R32, R8, R102, R80 ;  /* 0x000000660820723c */ /* 0x000fe20000041850 */
[----:B------:R-:W-:Y:S07]  /*3780*/  LDSM.16.M88.4 R8, [R224+0x24100] ;  /* 0x02410000e008783b */ /* 0x000fee0000000200 */
[C---:B-1----:R-:W-:Y:S01]  /*3790*/  HMMA.16816.F32.BF16 R104, R12.reuse, R50, R60 ;  /* 0x000000320c68723c */ /* 0x042fe2000004183c */
[----:B------:R-:W1:Y:S07]  /*37a0*/  LDSM.16.M88.4 R60, [R227+0xa000] ;  /* 0x00a00000e33c783b */ /* 0x000e6e0000000200 */
[C---:B------:R-:W-:Y:S01]  /*37b0*/  HMMA.16816.F32.BF16 R120, R12.reuse, R52, R72 ;  /* 0x000000340c78723c */ /* 0x040fe20000041848 */
[----:B------:R-:W4:Y:S07]  /*37c0*/  LDSM.16.M88.4 R72, [R227+0x9800] ;  /* 0x00980000e348783b */ /* 0x000f2e0000000200 */
[C---:B------:R-:W-:Y:S08]  /*37d0*/  HMMA.16816.F32.BF16 R84, R12.reuse, R108, R84 ;  /* 0x0000006c0c54723c */ /* 0x040ff00000041854 */
[C---:B------:R-:W-:Y:S01]  /*37e0*/  HMMA.16816.F32.BF16 R108, R12.reuse, R110, R76 ;  /* 0x0000006e0c6c723c */ /* 0x040fe2000004184c */
[----:B------:R-:W5:Y:S07]  /*37f0*/  LDSM.16.M88.4 R76, [R227+0xa800] ;  /* 0x00a80000e34c783b */ /* 0x000f6e0000000200 */
[C---:B------:R-:W-:Y:S01]  /*3800*/  HMMA.16816.F32.BF16 R116, R12.reuse, R54, R68 ;  /* 0x000000360c74723c */ /* 0x040fe20000041844 */
[----:B------:R-:W1:Y:S07]  /*3810*/  LDSM.16.M88.4 R68, [R227+0xb000] ;  /* 0x00b00000e344783b */ /* 0x000e6e0000000200 */
[C---:B------:R-:W-:Y:S01]  /*3820*/  HMMA.16816.F32.BF16 R112, R12.reuse, R48, R64 ;  /* 0x000000300c70723c */ /* 0x040fe20000041840 */
[----:B------:R-:W-:Y:S07]  /*3830*/  LDSM.16.M88.4 R48, [R222+0x15100] ;  /* 0x01510000de30783b */ /* 0x000fee0000000200 */
[C---:B--2---:R-:W-:Y:S01]  /*3840*/  HMMA.16816.F32.BF16 R100, R12.reuse, R44, R56 ;  /* 0x0000002c0c64723c */ /* 0x044fe20000041838 */
[----:B------:R-:W2:Y:S07]  /*3850*/  LDSM.16.M88.4 R56, [R227+0xb800] ;  /* 0x00b80000e338783b */ /* 0x000eae0000000200 */
[C---:B------:R-:W-:Y:S01]  /*3860*/  HMMA.16816.F32.BF16 R96, R12.reuse, R46, R40 ;  /* 0x0000002e0c60723c */ /* 0x040fe20000041828 */
[----:B------:R-:W-:Y:S04]  /*3870*/  LDSM.16.M88.4 R40, [R222+0x16100] ;  /* 0x01610000de28783b */ /* 0x000fe80000000200 */
[----:B------:R-:W-:Y:S03]  /*3880*/  LDSM.16.M88.4 R44, [R222+0x15900] ;  /* 0x01590000de2c783b */ /* 0x000fe60000000200 */
[C---:B------:R-:W-:Y:S08]  /*3890*/  HMMA.16816.F32.BF16 R92, R12.reuse, R24, R36 ;  /* 0x000000180c5c723c */ /* 0x040ff00000041824 */
[C---:B------:R-:W-:Y:S08]  /*38a0*/  HMMA.16816.F32.BF16 R80, R12.reuse, R26, R32 ;  /* 0x0000001a0c50723c */ /* 0x040ff00000041820 */
[C---:B------:R-:W-:Y:S08]  /*38b0*/  HMMA.16816.F32.BF16 R64, R12.reuse, R20, R28 ;  /* 0x000000140c40723c */ /* 0x040ff0000004181c */
[----:B------:R-:W-:Y:S01]  /*38c0*/  HMMA.16816.F32.BF16 R52, R12, R22, R16 ;  /* 0x000000160c34723c */ /* 0x000fe20000041810 */
[----:B------:R-:W2:Y:S07]  /*38d0*/  LDSM.16.M88.4 R12, [R226+0x24100] ;  /* 0x02410000e20c783b */ /* 0x000eae0000000200 */
[C---:B-1----:R-:W-:Y:S08]  /*38e0*/  HMMA.16816.F32.BF16 R16, R8.reuse, R62, R104 ;  /* 0x0000003e0810723c */ /* 0x042ff00000041868 */
[C---:B----4-:R-:W-:Y:S01]  /*38f0*/  HMMA.16816.F32.BF16 R28, R8.reuse, R72, R120 ;  /* 0x00000048081c723c */ /* 0x050fe20000041878 */
[----:B------:R-:W1:Y:S07]  /*3900*/  LDSM.16.M88.4 R120, [R222+0x16900] ;  /* 0x01690000de78783b */ /* 0x000e6e0000000200 */
[C---:B------:R-:W-:Y:S08]  /*3910*/  HMMA.16816.F32.BF16 R20, R8.reuse, R60, R112 ;  /* 0x0000003c0814723c */ /* 0x040ff00000041870 */
[C---:B-----5:R-:W-:Y:S08]  /*3920*/  HMMA.16816.F32.BF16 R60, R8.reuse, R76, R100 ;  /* 0x0000004c083c723c */ /* 0x060ff00000041864 */
[C---:B------:R-:W-:Y:S08]  /*3930*/  HMMA.16816.F32.BF16 R100, R8.reuse, R68, R92 ;  /* 0x000000440864723c */ /* 0x040ff0000004185c */
[C---:B--2---:R-:W-:Y:S08]  /*3940*/  HMMA.16816.F32.BF16 R92, R8.reuse, R56, R64 ;  /* 0x00000038085c723c */ /* 0x044ff00000041840 */
[C---:B------:R-:W-:Y:S08]  /*3950*/  HMMA.16816.F32.BF16 R36, R8.reuse, R88, R84 ;  /* 0x000000580824723c */ /* 0x040ff00000041854 */
[----:B------:R-:W-:Y:S01]  /*3960*/  HMMA.16816.F32.BF16 R32, R8, R90, R108 ;  /* 0x0000005a0820723c */ /* 0x000fe2000004186c */
[----:B------:R-:W2:Y:S07]  /*3970*/  LDSM.16.M88.4 R108, [R222+0x17100] ;  /* 0x01710000de6c783b */ /* 0x000eae0000000200 */
[----:B------:R-:W-:Y:S01]  /*3980*/  HMMA.16816.F32.BF16 R64, R12, R42, R16 ;  /* 0x0000002a0c40723c */ /* 0x000fe20000041810 */
[----:B------:R-:W4:Y:S07]  /*3990*/  LDSM.16.M88.4 R16, [R222+0x17900] ;  /* 0x01790000de10783b */ /* 0x000f2e0000000200 */
[C---:B------:R-:W-:Y:S08]  /*39a0*/  HMMA.16816.F32.BF16 R24, R8.reuse, R74, R116 ;  /* 0x0000004a0818723c */ /* 0x040ff00000041874 */
[C---:B------:R-:W-:Y:S08]  /*39b0*/  HMMA.16816.F32.BF16 R96, R8.reuse, R78, R96 ;  /* 0x0000004e0860723c */ /* 0x040ff00000041860 */
[C---:B------:R-:W-:Y:S08]  /*39c0*/  HMMA.16816.F32.BF16 R104, R8.reuse, R70, R80 ;  /* 0x000000460868723c */ /* 0x040ff00000041850 */
[----:B------:R-:W-:Y:S01]  /*39d0*/  HMMA.16816.F32.BF16 R88, R8, R58, R52 ;  /* 0x0000003a0858723c */ /* 0x000fe20000041834 */
[----:B------:R-:W-:Y:S04]  /*39e0*/  LDSM.16.M88.4 R8, [R225+0x24100] ;  /* 0x02410000e108783b */ /* 0x000fe80000000200 */
[----:B------:R-:W-:Y:S03]  /*39f0*/  LDSM.16.M88.4 R56, [R221+0x9800] ;  /* 0x00980000dd38783b */ /* 0x000fe60000000200 */
[C---:B------:R-:W-:Y:S01]  /*3a00*/  HMMA.16816.F32.BF16 R84, R12.reuse, R48, R36 ;  /* 0x000000300c54723c */ /* 0x040fe20000041824 */
[----:B------:R-:W-:Y:S07]  /*3a10*/  LDSM.16.M88.4 R52, [R221+0xa000] ;  /* 0x00a00000dd34783b */ /* 0x000fee0000000200 */
[C---:B------:R-:W-:Y:S01]  /*3a20*/  HMMA.16816.F32.BF16 R68, R12.reuse, R40, R20 ;  /* 0x000000280c44723c */ /* 0x040fe20000041814 */
[----:B------:R-:W-:Y:S07]  /*3a30*/  LDSM.16.M88.4 R40, [R221+0xb800] ;  /* 0x00b80000dd28783b */ /* 0x000fee0000000200 */
[C---:B------:R-:W-:Y:S01]  /*3a40*/  HMMA.16816.F32.BF16 R80, R12.reuse, R50, R32 ;  /* 0x000000320c50723c */ /* 0x040fe20000041820 */
[----:B------:R-:W-:Y:S07]  /*3a50*/  LDSM.16.M88.4 R48, [R221+0xa800] ;  /* 0x00a80000dd30783b */ /* 0x000fee0000000200 */
[C---:B------:R-:W-:Y:S08]  /*3a60*/  HMMA.16816.F32.BF16 R76, R12.reuse, R44, R28 ;  /* 0x0000002c0c4c723c */ /* 0x040ff0000004181c */
[C---:B------:R-:W-:Y:S01]  /*3a70*/  HMMA.16816.F32.BF16 R72, R12.reuse, R46, R24 ;  /* 0x0000002e0c48723c */ /* 0x040fe20000041818 */
[----:B------:R-:W-:Y:S07]  /*3a80*/  LDSM.16.M88.4 R44, [R221+0xb000] ;  /* 0x00b00000dd2c783b */ /* 0x000fee0000000200 */
[----:B-1----:R-:W-:Y:S01]  /*3a90*/  HMMA.16816.F32.BF16 R36, R12, R120, R60 ;  /* 0x000000780c24723c */ /* 0x002fe2000004183c */
[----:B------:R-:W1:Y:S01]  /*3aa0*/  LDSM.16.M88.4 R60, [R221+0x9000] ;  /* 0x00900000dd3c783b */ /* 0x000e620000000200 */
[----:B------:R-:W-:-:S06]  /*3ab0*/  DEPBAR.LE SB0, 0x0 ;  /* 0x000080000000791a */ /* 0x000fcc0000000000 */
[C---:B------:R-:W-:Y:S08]  /*3ac0*/  HMMA.16816.F32.BF16 R32, R12.reuse, R122, R96 ;  /* 0x0000007a0c20723c */ /* 0x040ff00000041860 */
[C---:B--2---:R-:W-:Y:S08]  /*3ad0*/  HMMA.16816.F32.BF16 R28, R12.reuse, R108, R100 ;  /* 0x0000006c0c1c723c */ /* 0x044ff00000041864 */
[C---:B------:R-:W-:Y:S08]  /*3ae0*/  HMMA.16816.F32.BF16 R24, R12.reuse, R110, R104 ;  /* 0x0000006e0c18723c */ /* 0x040ff00000041868 */
[C---:B----4-:R-:W-:Y:S08]  /*3af0*/  HMMA.16816.F32.BF16 R20, R12.reuse, R16, R92 ;  /* 0x000000100c14723c */ /* 0x050ff0000004185c */
[----:B------:R-:W-:Y:S08]  /*3b00*/  HMMA.16816.F32.BF16 R12, R12, R18, R88 ;  /* 0x000000120c0c723c */ /* 0x000ff00000041858 */
        /* <DEDUP_REMOVED lines=12> */
[----:B------:R-:W-:Y:S06]  /*3bd0*/  BAR.SYNC.DEFER_BLOCKING 0x0 ;  /* 0x0000000000007b1d */ /* 0x000fec0000010000 */
[----:B------:R-:W-:Y:S05]  /*3be0*/  @!P0 BRA `(.L_x_1355) ;  /* 0x0000024000008947 */ /* 0x000fea0003800000 */
[----:B---3--:R-:W-:Y:S02]  /*3bf0*/  UIADD3 UR7, UR24, -0x2, URZ ;  /* 0xfffffffe18077890 */ /* 0x008fe4000fffe03f */
[----:B------:R-:W-:-:S02]  /*3c00*/  USHF.L.U32 UR19, UR4, 0x6, URZ ;  /* 0x0000000604137899 */ /* 0x000fc4000800063f */
[----:B------:R-:W-:Y:S02]  /*3c10*/  USHF.R.S32.HI UR6, URZ, 0x1f, UR7 ;  /* 0x0000001f3f067899 */ /* 0x000fe40008011407 */
[----:B------:R-:W-:Y:S01]  /*3c20*/  UIMAD UR17, UR17, UR7, URZ ;  /* 0x00000007111172a4 */ /* 0x000fe2000f8e023f */
[----:B------:R-:W-:Y:S01]  /*3c30*/  IMAD.WIDE.U32 R8, R124, UR7, R130 ;  /* 0x000000077c087c25 */ /* 0x000fe2000f8e0082 */
[----:B------:R-:W-:Y:S02]  /*3c40*/  USHF.L.U64.HI UR4, UR4, 0x6, UR5 ;  /* 0x0000000604047899 */ /* 0x000fe40008010205 */
[----:B------:R-:W-:Y:S01]  /*3c50*/  UIMAD UR6, UR6, UR18, UR17 ;  /* 0x00000012060672a4 */ /* 0x000fe2000f8e0211 */
[----:B------:R-:W-:Y:S01]  /*3c60*/  IMAD.U32 R5, RZ, RZ, UR19 ;  /* 0x00000013ff057e24 */ /* 0x000fe2000f8e00ff */
[----:B------:R-:W-:-:S04]  /*3c70*/  LEA R6, P6, R8, c[0x0][0x1c8], 0x1 ;  /* 0x0000720008067a11 */ /* 0x000fc800078c08ff */
[----:B------:R-:W-:Y:S02]  /*3c80*/  IADD3 R0, R9, UR6, RZ ;  /* 0x0000000609007c10 */ /* 0x000fe4000fffe0ff */
[----:B------:R-:W-:Y:S02]  /*3c90*/  IADD3 R14, P1, P0, R5, 0x80, R6 ;  /* 0x00000080050e7810 */ /* 0x000fe4000783e006 */
[----:B------:R-:W-:-:S04]  /*3ca0*/  LEA.HI.X R7, R8, c[0x0][0x1cc], R0, 0x1, P6 ;  /* 0x0000730008077a11 */ /* 0x000fc800030f0c00 */
[--C-:B------:R-:W-:Y:S01]  /*3cb0*/  IADD3.X R15, RZ, UR4, R7.reuse, P1, P0 ;  /* 0x00000004ff0f7c10 */ /* 0x100fe20008fe0407 */
[----:B------:R-:W-:Y:S01]  /*3cc0*/  @!PT LDS RZ, [RZ] ;  /* 0x00000000fffff984 */ /* 0x000fe20000000800 */
[----:B------:R-:W-:Y:S01]  /*3cd0*/  @!PT LDS RZ, [RZ] ;  /* 0x00000000fffff984 */ /* 0x000fe20000000800 */
[----:B------:R-:W-:Y:S01]  /*3ce0*/  @!PT LDS RZ, [RZ] ;  /* 0x00000000fffff984 */ /* 0x000fe20000000800 */
[----:B------:R1:W-:Y:S01]  /*3cf0*/  LDGSTS.E.BYPASS.LTC128B.128 [R251+0xc100], [R6.64], !P5 ;  /* 0x0c10000006fb7fae */ /* 0x0003e2000e901d5e */
[C-C-:B------:R-:W-:Y:S02]  /*3d00*/  IADD3 R12, P6, P1, R5.reuse, 0x100, R6.reuse ;  /* 0x00000100050c7810 */ /* 0x140fe400079de006 */
[----:B------:R-:W-:Y:S01]  /*3d10*/  IADD3 R8, P0, R6, UR19, RZ ;  /* 0x0000001306087c10 */ /* 0x000fe2000ff1e0ff */
[----:B------:R1:W-:Y:S01]  /*3d20*/  LDGSTS.E.BYPASS.LTC128B.128 [R251+0xf100], [R6.64+0x80], !P4 ;  /* 0x0f10008006fb7fae */ /* 0x0003e2000e101d5e */
[----:B------:R-:W-:Y:S02]  /*3d30*/  IADD3.X R13, RZ, UR4, R7, P6, P1 ;  /* 0x00000004ff0d7c10 */ /* 0x000fe4000b7e2407 */
[----:B------:R-:W-:Y:S01]  /*3d40*/  IADD3 R10, P6, P1, R5, 0x180, R6 ;  /* 0x00000180050a7810 */ /* 0x000fe200079de006 */
[----:B------:R1:W-:Y:S01]  /*3d50*/  LDGSTS.E.BYPASS.LTC128B.128 [R251+0x12100], [R6.64+0x100], !P3 ;  /* 0x1210010006fb7fae */ /* 0x0003e2000d901d5e */
[----:B------:R-:W-:-:S02]  /*3d60*/  IADD3.X R9, R7, UR4, RZ, P0, !PT ;  /* 0x0000000407097c10 */ /* 0x000fc400087fe4ff */
[----:B------:R-:W-:Y:S01]  /*3d70*/  IADD3.X R11, RZ, UR4, R7, P6, P1 ;  /* 0x00000004ff0b7c10 */ /* 0x000fe2000b7e2407 */
[----:B------:R1:W-:Y:S04]  /*3d80*/  LDGSTS.E.BYPASS.LTC128B.128 [R251+0x15100], [R6.64+0x180], !P2 ;  /* 0x1510018006fb7fae */ /* 0x0003e8000d101d5e */
[----:B------:R2:W-:Y:S04]  /*3d90*/  LDGSTS.E.BYPASS.LTC128B.128 [R251+0xd100], [R8.64], !P5 ;  /* 0x0d10000008fb7fae */ /* 0x0005e8000e901d5e */
[----:B------:R2:W-:Y:S04]  /*3da0*/  LDGSTS.E.BYPASS.LTC128B.128 [R251+0x10100], [R14.64], !P4 ;  /* 0x101000000efb7fae */ /* 0x0005e8000e101d5e */
[----:B------:R2:W-:Y:S04]  /*3db0*/  LDGSTS.E.BYPASS.LTC128B.128 [R251+0x13100], [R12.64], !P3 ;  /* 0x131000000cfb7fae */ /* 0x0005e8000d901d5e */
[----:B------:R2:W-:Y:S01]  /*3dc0*/  LDGSTS.E.BYPASS.LTC128B.128 [R251+0x16100], [R10.64], !P2 ;  /* 0x161000000afb7fae */ /* 0x0005e2000d101d5e */
[----:B-1----:R-:W-:-:S04]  /*3dd0*/  IADD3 R6, P0, R8, UR19, RZ ;  /* 0x0000001308067c10 */ /* 0x002fc8000ff1e0ff */
[----:B------:R-:W-:-:S05]  /*3de0*/  IADD3.X R7, R9, UR4, RZ, P0, !PT ;  /* 0x0000000409077c10 */ /* 0x000fca00087fe4ff */
[----:B------:R2:W-:Y:S04]  /*3df0*/  LDGSTS.E.BYPASS.LTC128B.128 [R251+0xe100], [R6.64], !P5 ;  /* 0x0e10000006fb7fae */ /* 0x0005e8000e901d5e */
[----:B------:R2:W-:Y:S04]  /*3e00*/  LDGSTS.E.BYPASS.LTC128B.128 [R251+0x11100], [R6.64+0x80], !P4 ;  /* 0x1110008006fb7fae */ /* 0x0005e8000e101d5e */
[----:B------:R2:W-:Y:S04]  /*3e10*/  LDGSTS.E.BYPASS.LTC128B.128 [R251+0x14100], [R6.64+0x100], !P3 ;  /* 0x1410010006fb7fae */ /* 0x0005e8000d901d5e */
[----:B------:R2:W-:Y:S02]  /*3e20*/  LDGSTS.E.BYPASS.LTC128B.128 [R251+0x17100], [R6.64+0x180], !P2 ;  /* 0x1710018006fb7fae */ /* 0x0005e4000d101d5e */
.L_x_1355:
[----:B---3--:R-:W-:Y:S01]  /*3e30*/  FMUL.FTZ R0, R80, c[0x0][0x320] ;  /* 0x0000c80050007a20 */ /* 0x008fe20000410000 */
[----:B--2---:R-:W-:Y:S01]  /*3e40*/  LEA.HI R7, R128, R127, RZ, 0x2 ;  /* 0x0000007f80077211 */ /* 0x004fe200078f10ff */
[----:B------:R-:W-:Y:S01]  /*3e50*/  FMUL.FTZ R5, R71, c[0x0][0x320] ;  /* 0x0000c80047057a20 */ /* 0x000fe20000410000 */
[----:B------:R-:W-:Y:S01]  /*3e60*/  SHF.R.S32.HI R6, RZ, 0x1f, R125 ;  /* 0x0000001fff067819 */ /* 0x000fe2000001147d */
[----:B------:R1:W-:Y:S01]  /*3e70*/  MUFU.TANH R61, R0 ;  /* 0x00000000003d7308 */ /* 0x0003e20000002400 */
[----:B------:R-:W-:Y:S01]  /*3e80*/  PLOP3.LUT P1, PT, PT, PT, UP1, 0x80, 0x0 ;  /* 0x000000000000781c */ /* 0x000fe20003f2f018 */
[----:B------:R-:W-:Y:S01]  /*3e90*/  UIADD3 UR16, UR12, UR16, URZ ;  /* 0x000000100c107290 */ /* 0x000fe2000fffe03f */
[-C--:B------:R-:W-:Y:S01]  /*3ea0*/  LEA.HI R6, R6, R125.reuse, RZ, 0x3 ;  /* 0x0000007d06067211 */ /* 0x080fe200078f18ff */
[----:B------:R-:W-:Y:S01]  /*3eb0*/  STL [R1+0x4c], R222 ;  /* 0x00004cde01007387 */ /* 0x000fe20000100800 */
[----:B------:R-:W-:Y:S01]  /*3ec0*/  PLOP3.LUT P0, PT, PT, PT, UP1, 0x80, 0x0 ;  /* 0x000000000000781c */ /* 0x000fe20003f0f018 */
[----:B------:R-:W-:Y:S01]  /*3ed0*/  IMAD.SHL.U32 R217, R4, 0x2, RZ ;  /* 0x0000000204d97824 */ /* 0x000fe200078e00ff */
[----:B------:R-:W-:Y:S01]  /*3ee0*/  LOP3.LUT R6, R6, 0xffffff8, RZ, 0xc0, !PT ;  /* 0x0ffffff806067812 */ /* 0x000fe200078ec0ff */
[----:B------:R-:W-:Y:S01]  /*3ef0*/  STL [R1+0x48], R221 ;  /* 0x000048dd01007387 */ /* 0x000fe20000100800 */
[----:B------:R-:W-:Y:S01]  /*3f00*/  ULDC.64 UR4, c[0x0][0x2c8] ;  /* 0x0000b20000047ab9 */ /* 0x000fe20000000a00 */
[--C-:B------:R-:W-:Y:S01]  /*3f10*/  IMAD R218, R3, 0x2, R217.reuse ;  /* 0x0000000203da7824 */ /* 0x100fe200078e02d9 */
[----:B------:R-:W-:Y:S01]  /*3f20*/  IADD3 R10, -R6, R125, RZ ;  /* 0x0000007d060a7210 */ /* 0x000fe20007ffe1ff */
[----:B------:R-:W-:Y:S01]  /*3f30*/  STL [R1+0x44], R216 ;  /* 0x000044d801007387 */ /* 0x000fe20000100800 */
[----:B------:R-:W-:-:S02]  /*3f40*/  IMAD R220, R2, 0x2, R217 ;  /* 0x0000000202dc7824 */ /* 0x000fc400078e02d9 */
[----:B------:R-:W-:Y:S01]  /*3f50*/  IMAD R219, R2, 0x2, R218 ;  /* 0x0000000202db7824 */ /* 0x000fe200078e02da */
[----:B------:R-:W-:Y:S01]  /*3f60*/  LDSM.16.MT88.4 R100, [R217+0x6900] ;  /* 0x00690000d964783b */ /* 0x000fe20000004200 */
[----:B-1----:R-:W-:-:S03]  /*3f70*/  FMUL.FTZ R0, R81, c[0x0][0x320] ;  /* 0x0000c80051007a20 */ /* 0x002fc60000410000 */
[----:B------:R-:W-:Y:S01]  /*3f80*/  LDSM.16.MT88.4 R108, [R219+0x9100] ;  /* 0x00910000db6c783b */ /* 0x000fe20000004200 */
[----:B------:R1:W-:Y:S03]  /*3f90*/  MUFU.TANH R60, R0 ;  /* 0x00000000003c7308 */ /* 0x0003e60000002400 */
[----:B------:R-:W-:Y:S04]  /*3fa0*/  LDSM.16.MT88.4 R104, [R219+0x3900] ;  /* 0x00390000db68783b */ /* 0x000fe80000004200 */
[----:B------:R-:W-:Y:S04]  /*3fb0*/  LDSM.16.MT88.4 R92, [R220+0x6900] ;  /* 0x00690000dc5c783b */ /* 0x000fe80000004200 */
[----:B------:R-:W-:Y:S01]  /*3fc0*/  LDSM.16.MT88.4 R96, [R218+0x6900] ;  /* 0x00690000da60783b */ /* 0x000fe20000004200 */
[----:B------:R-:W-:-:S03]  /*3fd0*/  UIADD3 UR24, UR24, -0x2, URZ ;  /* 0xfffffffe18187890 */ /* 0x000fc6000fffe03f */
[----:B------:R-:W0:Y:S01]  /*3fe0*/  LDGDEPBAR ;  /* 0x00000000000079af */ /* 0x000e220000000000 */
[----:B-1----:R-:W-:-:S04]  /*3ff0*/  FMUL.FTZ R0, R76, c[0x0][0x320] ;  /* 0x0000c8004c007a20 */ /* 0x002fc80000410000 */
[----:B------:R1:W-:Y:S02]  /*4000*/  MUFU.TANH R59, R0 ;  /* 0x00000000003b7308 */ /* 0x0003e40000002400 */
[----:B-1----:R-:W-:-:S06]  /*4010*/  FMUL.FTZ R0, R77, c[0x0][0x320] ;  /* 0x0000c8004d007a20 */ /* 0x002fcc0000410000 */
        /* <DEDUP_REMOVED lines=28> */
[----:B------:R1:W-:Y:S08]  /*41e0*/  MUFU.TANH R20, R5 ;  /* 0x0000000500147308 */ /* 0x0003f00000002400 */
[----:B------:R2:W-:Y:S01]  /*41f0*/  MUFU.TANH R45, R0 ;  /* 0x00000000002d7308 */ /* 0x0005e20000002400 */
[----:B-1----:R-:W-:Y:S01]  /*4200*/  LOP3.LUT R5, R7, 0xfffffffc, RZ, 0xc0, !PT ;  /* 0xfffffffc07057812 */ /* 0x002fe200078ec0ff */
[----:B------:R-:W-:-:S04]  /*4210*/  FMUL.FTZ R7, R78, c[0x0][0x320] ;  /* 0x0000c8004e077a20 */ /* 0x000fc80000410000 */
[----:B------:R-:W-:Y:S02]  /*4220*/  IMAD.IADD R5, R127, 0x1, -R5 ;  /* 0x000000017f057824 */ /* 0x000fe400078e0a05 */
[----:B------:R1:W-:Y:S01]  /*4230*/  MUFU.TANH R33, R7 ;  /* 0x0000000700217308 */ /* 0x0003e20000002400 */
[----:B--2---:R-:W-:-:S07]  /*4240*/  FMUL.FTZ R0, R21, c[0x0][0x320] ;  /* 0x0000c80015007a20 */ /* 0x004fce0000410000 */
[----:B------:R2:W-:Y:S01]  /*4250*/  MUFU.TANH R44, R0 ;  /* 0x00000000002c7308 */ /* 0x0005e20000002400 */
[----:B-1----:R-:W-:-:S04]  /*4260*/  LEA.HI R7, R5, R5, RZ, 0x1 ;  /* 0x0000000505077211 */ /* 0x002fc800078f08ff */
[----:B------:R-:W-:Y:S01]  /*4270*/  LOP3.LUT R7, R7, 0x1ffffffe, RZ, 0xc0, !PT ;  /* 0x1ffffffe07077812 */ /* 0x000fe200078ec0ff */
[----:B--2---:R-:W-:-:S04]  /*4280*/  FMUL.FTZ R0, R40, c[0x0][0x320] ;  /* 0x0000c80028007a20 */ /* 0x004fc80000410000 */
[----:B------:R-:W-:Y:S01]  /*4290*/  IMAD.IADD R7, R5, 0x1, -R7 ;  /* 0x0000000105077824 */ /* 0x000fe200078e0a07 */
[----:B------:R1:W-:Y:S01]  /*42a0*/  MUFU.TANH R29, R0 ;  /* 0x00000000001d7308 */ /* 0x0003e20000002400 */
[----:B------:R-:W-:Y:S02]  /*42b0*/  FMUL.FTZ R5, R23, c[0x0][0x320] ;  /* 0x0000c80017057a20 */ /* 0x000fe40000410000 */
[----:B-1----:R-:W-:-:S05]  /*42c0*/  FMUL.FTZ R0, R41, c[0x0][0x320] ;  /* 0x0000c80029007a20 */ /* 0x002fca0000410000 */
[----:B------:R1:W-:Y:S02]  /*42d0*/  MUFU.TANH R28, R0 ;  /* 0x00000000001c7308 */ /* 0x0003e40000002400 */
[----:B-1----:R-:W-:-:S06]  /*42e0*/  FMUL.FTZ R0, R85, c[0x0][0x320] ;  /* 0x0000c80055007a20 */ /* 0x002fcc0000410000 */
[----:B------:R1:W2:Y:S02]  /*42f0*/  MUFU.TANH R13, R0 ;  /* 0x00000000000d7308 */ /* 0x0002a40000002400 */
[----:B-1----:R-:W-:-:S06]  /*4300*/  FMUL.FTZ R0, R84, c[0x0][0x320] ;  /* 0x0000c80054007a20 */ /* 0x002fcc0000410000 */
[----:B------:R1:W3:Y:S02]  /*4310*/  MUFU.TANH R11, R0 ;  /* 0x00000000000b7308 */ /* 0x0002e40000002400 */
[----:B-1----:R-:W-:-:S06]  /*4320*/  FMUL.FTZ R0, R36, c[0x0][0x320] ;  /* 0x0000c80024007a20 */ /* 0x002fcc0000410000 */
[----:B------:R1:W4:Y:S02]  /*4330*/  MUFU.TANH R21, R0 ;  /* 0x0000000000157308 */ /* 0x0003240000002400 */
        /* <DEDUP_REMOVED lines=13> */
[----:B------:R1:W1:Y:S02]  /*4410*/  MUFU.TANH R18, R0 ;  /* 0x0000000000127308 */ /* 0x0002640000002400 */
[----:B-1----:R-:W-:-:S06]  /*4420*/  FMUL.FTZ R0, R30, c[0x0][0x320] ;  /* 0x0000c8001e007a20 */ /* 0x002fcc0000410000 */
[----:B------:R1:W-:Y:S02]  /*4430*/  MUFU.TANH R40, R0 ;  /* 0x0000000000287308 */ /* 0x0003e40000002400 */
[----:B-1----:R-:W-:-:S06]  /*4440*/  FMUL.FTZ R0, R31, c[0x0][0x320] ;  /* 0x0000c8001f007a20 */ /* 0x002fcc0000410000 */
[----:B------:R1:W-:Y:S02]  /*4450*/  MUFU.TANH R31, R0 ;  /* 0x00000000001f7308 */ /* 0x0003e40000002400 */
[----:B-1----:R-:W-:-:S06]  /*4460*/  FMUL.FTZ R0, R87, c[0x0][0x320] ;  /* 0x0000c80057007a20 */ /* 0x002fcc0000410000 */
[----:B------:R1:W1:Y:S02]  /*4470*/  MUFU.TANH R15, R0 ;  /* 0x00000000000f7308 */ /* 0x0002640000002400 */
[----:B-1----:R-:W-:Y:S02]  /*4480*/  FMUL.FTZ R0, R70, c[0x0][0x320] ;  /* 0x0000c80046007a20 */ /* 0x002fe40000410000 */
[----:B------:R-:W-:Y:S04]  /*4490*/  LDSM.16.MT88.4 R68, [R218+0x3100] ;  /* 0x00310000da44783b */ /* 0x000fe80000004200 */
[----:B------:R1:W-:Y:S02]  /*44a0*/  MUFU.TANH R24, R0 ;  /* 0x0000000000187308 */ /* 0x0003e40000002400 */
[----:B-1----:R-:W-:-:S06]  /*44b0*/  FMUL.FTZ R0, R26, c[0x0][0x320] ;  /* 0x0000c8001a007a20 */ /* 0x002fcc0000410000 */
[----:B------:R1:W-:Y:S02]  /*44c0*/  MUFU.TANH R30, R0 ;  /* 0x00000000001e7308 */ /* 0x0003e40000002400 */
[----:B-1----:R-:W-:-:S06]  /*44d0*/  FMUL.FTZ R0, R27, c[0x0][0x320] ;  /* 0x0000c8001b007a20 */ /* 0x002fcc0000410000 */
[----:B------:R1:W-:Y:S02]  /*44e0*/  MUFU.TANH R27, R0 ;  /* 0x00000000001b7308 */ /* 0x0003e40000002400 */
[----:B-1----:R-:W-:-:S05]  /*44f0*/  LOP3.LUT R0, R126, 0xffffffe0, RZ, 0xc0, !PT ;  /* 0xffffffe07e007812 */ /* 0x002fca00078ec0ff */
[----:B------:R-:W-:-:S05]  /*4500*/  IMAD.IADD R0, R127, 0x1, -R0 ;  /* 0x000000017f007824 */ /* 0x000fca00078e0a00 */
[----:B------:R-:W-:-:S04]  /*4510*/  SHF.R.S32.HI R8, RZ, 0x1f, R0 ;  /* 0x0000001fff087819 */ /* 0x000fc80000011400 */
[----:B------:R-:W-:Y:S01]  /*4520*/  LEA.HI R6, R8, R0, RZ, 0x2 ;  /* 0x0000000008067211 */ /* 0x000fe200078f10ff */
[----:B------:R-:W-:Y:S02]  /*4530*/  FMUL.FTZ R8, R22, c[0x0][0x320] ;  /* 0x0000c80016087a20 */ /* 0x000fe40000410000 */
[----:B------:R1:W-:Y:S01]  /*4540*/  MUFU.TANH R22, R5 ;  /* 0x0000000500167308 */ /* 0x0003e20000002400 */
[----:B------:R-:W-:-:S05]  /*4550*/  LEA.HI.SX32 R9, R6, UR15, 0x1e ;  /* 0x0000000f06097c11 */ /* 0x000fca000f8ff2ff */
[----:B------:R-:W-:Y:S02]  /*4560*/  IMAD R9, R10, 0x10, R9 ;  /* 0x000000100a097824 */ /* 0x000fe400078e0209 */
[----:B------:R2:W-:Y:S03]  /*4570*/  MUFU.TANH R26, R8 ;  /* 0x00000008001a7308 */ /* 0x0005e60000002400 */
[----:B------:R-:W-:Y:S01]  /*4580*/  LEA R12, R7, R9, 0x3 ;  /* 0x00000009070c7211 */ /* 0x000fe200078e18ff */
[----:B------:R-:W-:-:S04]  /*4590*/  FMUL.FTZ R7, R79, c[0x0][0x320] ;  /* 0x0000c8004f077a20 */ /* 0x000fc80000410000 */
[----:B-1----:R-:W-:Y:S01]  /*45a0*/  IMAD.MOV.U32 R5, RZ, RZ, R12 ;  /* 0x000000ffff057224 */ /* 0x002fe200078e000c */
[----:B------:R1:W-:Y:S01]  /*45b0*/  MUFU.TANH R32, R7 ;  /* 0x0000000700207308 */ /* 0x0003e20000002400 */
[----:B------:R-:W-:Y:S01]  /*45c0*/  STL [R1+0x14], R12 ;  /* 0x0000140c01007387 */ /* 0x000fe20000100800 */
[----:B--2---:R-:W-:-:S05]  /*45d0*/  @P1 IMAD.HI.U32 R8, R12, c[0x0][0x2c8], RZ ;  /* 0x0000b2000c081a27 */ /* 0x004fca00078e00ff */
[----:B------:R-:W-:Y:S01]  /*45e0*/  @P0 SHF.R.U32.HI R5, RZ, c[0x0][0x2cc], R8 ;  /* 0x0000b300ff050a19 */ /* 0x000fe20000011608 */
[----:B-1----:R-:W-:-:S04]  /*45f0*/  FMUL.FTZ R7, R66, c[0x0][0x320] ;  /* 0x0000c80042077a20 */ /* 0x002fc80000410000 */
[----:B------:R-:W1:Y:S01]  /*4600*/  SHFL.IDX PT, R9, R5, RZ, 0x1c1f ;  /* 0x001c1fff05097589 */ /* 0x000e6200000e0000 */
[----:B------:R1:W-:Y:S03]  /*4610*/  MUFU.TANH R16, R7 ;  /* 0x0000000700107308 */ /* 0x0003e60000002400 */
[----:B------:R2:W1:Y:S02]  /*4620*/  SHFL.IDX PT, R8, R5, 0x1, 0x1c1f ;  /* 0x003c1f0005087f89 */ /* 0x00046400000e0000 */
[----:B--2---:R-:W-:Y:S01]  /*4630*/  LOP3.LUT R5, R6, 0x7ffffffc, RZ, 0xc0, !PT ;  /* 0x7ffffffc06057812 */ /* 0x004fe200078ec0ff */
[----:B------:R-:W-:-:S04]  /*4640*/  FMUL.FTZ R6, R42, c[0x0][0x320] ;  /* 0x0000c8002a067a20 */ /* 0x000fc80000410000 */
[----:B------:R-:W-:Y:S01]  /*4650*/  IMAD.IADD R5, R0, 0x1, -R5 ;  /* 0x0000000100057824 */ /* 0x000fe200078e0a05 */
[----:B------:R-:W-:Y:S01]  /*4660*/  MOV R0, UR16 ;  /* 0x0000001000007c02 */ /* 0x000fe20008000f00 */
[----:B------:R2:W-:Y:S02]  /*4670*/  MUFU.TANH R19, R6 ;  /* 0x0000000600137308 */ /* 0x0005e40000002400 */
[----:B------:R-:W-:Y:S02]  /*4680*/  IMAD.SHL.U32 R10, R5, 0x2, RZ ;  /* 0x00000002050a7824 */ /* 0x000fe400078e00ff */
[----:B------:R-:W-:-:S03]  /*4690*/  FMUL.FTZ R5, R43, c[0x0][0x320] ;  /* 0x0000c8002b057a20 */ /* 0x000fc60000410000 */
[----:B------:R-:W-:Y:S01]  /*46a0*/  IADD3 R0, -R10, 0x1, R0 ;  /* 0x000000010a007810 */ /* 0x000fe20007ffe100 */
[----:B------:R3:W-:Y:S01]  /*46b0*/  MUFU.TANH R17, R5 ;  /* 0x0000000500117308 */ /* 0x0007e20000002400 */
[----:B------:R4:W-:Y:S02]  /*46c0*/  STL [R1+0x18], R10 ;  /* 0x0000180a01007387 */ /* 0x0009e40000100800 */
[----:B------:R-:W-:-:S05]  /*46d0*/  IADD3 R0, R0, -UR13, RZ ;  /* 0x8000000d00007c10 */ /* 0x000fca000fffe0ff */
[----:B-1----:R-:W-:Y:S01]  /*46e0*/  IMAD.IADD R7, R0, 0x1, R9 ;  /* 0x0000000100077824 */ /* 0x002fe200078e0209 */
[----:B--2---:R-:W-:Y:S02]  /*46f0*/  IADD3 R6, -R10, UR16, RZ ;  /* 0x000000100a067c10 */ /* 0x004fe4000fffe1ff */
[----:B------:R-:W-:Y:S01]  /*4700*/  IADD3 R0, R0, R8, RZ ;  /* 0x0000000800007210 */ /* 0x000fe20007ffe0ff */
[----:B------:R-:W-:-:S03]  /*4710*/  FMUL.FTZ R8, R38, c[0x0][0x320] ;  /* 0x0000c80026087a20 */ /* 0x000fc60000410000 */
[----:B------:R-:W-:Y:S01]  /*4720*/  IMNMX R0, R6, R0, PT ;  /* 0x0000000006007217 */ /* 0x000fe20003800200 */
[----:B---3--:R-:W-:-:S04]  /*4730*/  FMUL.FTZ R5, R67, c[0x0][0x320] ;  /* 0x0000c80043057a20 */ /* 0x008fc80000410000 */
[----:B------:R1:W-:Y:S02]  /*4740*/  MUFU.TANH R12, R5 ;  /* 0x00000005000c7308 */ /* 0x0003e40000002400 */
[----:B-1----:R-:W-:Y:S01]  /*4750*/  IMNMX R5, R6, R7, PT ;  /* 0x0000000706057217 */ /* 0x002fe20003800200 */
[----:B------:R-:W-:-:S05]  /*4760*/  FMUL.FTZ R7, R82, c[0x0][0x320] ;  /* 0x0000c80052077a20 */ /* 0x000fca0000410000 */
[----:B------:R-:W-:Y:S01]  /*4770*/  MUFU.TANH R6, R8 ;  /* 0x0000000800067308 */ /* 0x000fe20000002400 */
[----:B------:R-:W-:Y:S01]  /*4780*/  LDSM.16.MT88.4 R80, [R218+0x3900] ;  /* 0x00390000da50783b */ /* 0x000fe20000004200 */
[C---:B------:R-:W-:Y:S02]  /*4790*/  ISETP.GT.AND P6, PT, R5.reuse, RZ, PT ;  /* 0x000000ff0500720c */ /* 0x040fe40003fc4270 */
[C---:B------:R-:W-:Y:S02]  /*47a0*/  ISETP.GT.AND P1, PT, R5.reuse, 0x1, PT ;  /* 0x000000010500780c */ /* 0x040fe40003f24270 */
[----:B------:R-:W-:Y:S02]  /*47b0*/  ISETP.GT.AND P0, PT, R5, 0x8, PT ;  /* 0x000000080500780c */ /* 0x000fe40003f04270 */
[----:B------:R1:W2:Y:S01]  /*47c0*/  MUFU.TANH R14, R7 ;  /* 0x00000007000e7308 */ /* 0x0002a20000002400 */
[----:B------:R-:W-:Y:S02]  /*47d0*/  FSEL R9, R13, -INF , P1 ;  /* 0xff8000000d097808 */ /* 0x000fe40000800000 */
[----:B------:R-:W-:-:S04]  /*47e0*/  ISETP.GT.AND P1, PT, R5, 0x10, PT ;  /* 0x000000100500780c */ /* 0x000fc80003f24270 */
[----:B------:R-:W-:Y:S02]  /*47f0*/  FSEL R34, R59, -INF , P1 ;  /* 0xff8000003b227808 */ /* 0x000fe40000800000 */
[----:B------:R-:W-:-:S04]  /*4800*/  ISETP.GT.AND P1, PT, R5, 0x19, PT ;  /* 0x000000190500780c */ /* 0x000fc80003f24270 */
[----:B------:R-:W-:Y:S02]  /*4810*/  FSEL R37, R55, -INF , P1 ;  /* 0xff80000037257808 */ /* 0x000fe40000800000 */
[----:B------:R-:W-:Y:S02]  /*4820*/  ISETP.GT.AND P1, PT, R5, 0x28, PT ;  /* 0x000000280500780c */ /* 0x000fe40003f24270 */
[----:B-1----:R-:W-:Y:S02]  /*4830*/  FSEL R7, R11, -INF , P6 ;  /* 0xff8000000b077808 */ /* 0x002fe40003000000 */
        /* <DEDUP_REMOVED lines=12> */
[----:B------:R-:W-:Y:S02]  /*4900*/  FSEL R121, R54, -INF , P1 ;  /* 0xff80000036797808 */ /* 0x000fe40000800000 */
[C---:B------:R-:W-:Y:S02]  /*4910*/  ISETP.GT.AND P6, PT, R5.reuse, 0x30, PT ;  /* 0x000000300500780c */ /* 0x040fe40003fc4270 */
[----:B------:R-:W-:-:S02]  /*4920*/  ISETP.GT.AND P1, PT, R5, 0x31, PT ;  /* 0x000000310500780c */ /* 0x000fc40003f24270 */
[----:B------:R-:W-:Y:S02]  /*4930*/  FSEL R123, R53, -INF , P0 ;  /* 0xff800000357b7808 */ /* 0x000fe40000000000 */
[----:B------:R-:W-:Y:S02]  /*4940*/  FMNMX.FTZ R133, R7, R9, !PT ;  /* 0x0000000907857209 */ /* 0x000fe40007810000 */
[----:B------:R-:W-:Y:S02]  /*4950*/  ISETP.GT.AND P0, PT, R5, 0x38, PT ;  /* 0x000000380500780c */ /* 0x000fe40003f04270 */
[----:B----4-:R-:W-:Y:S02]  /*4960*/  FSEL R197, R21, -INF , P6 ;  /* 0xff80000015c57808 */ /* 0x010fe40003000000 */
[----:B------:R-:W-:Y:S02]  /*4970*/  FSEL R196, R52, -INF , P1 ;  /* 0xff80000034c47808 */ /* 0x000fe40000800000 */
[----:B------:R-:W-:-:S02]  /*4980*/  ISETP.GT.AND P6, PT, R5, 0x39, PT ;  /* 0x000000390500780c */ /* 0x000fc40003fc4270 */
[----:B------:R-:W-:Y:S02]  /*4990*/  ISETP.GT.AND P1, PT, R5, 0x40, PT ;  /* 0x000000400500780c */ /* 0x000fe40003f24270 */
[----:B------:R-:W-:Y:S02]  /*49a0*/  FMNMX.FTZ R133, R11, R133, !PT ;  /* 0x000000850b857209 */ /* 0x000fe40007810000 */
[----:B------:R-:W-:Y:S02]  /*49b0*/  FSEL R195, R51, -INF , P0 ;  /* 0xff80000033c37808 */ /* 0x000fe40000000000 */
[----:B------:R-:W-:Y:S02]  /*49c0*/  ISETP.GT.AND P0, PT, R5, 0x41, PT ;  /* 0x000000410500780c */ /* 0x000fe40003f04270 */
[----:B------:R-:W-:Y:S02]  /*49d0*/  FSEL R194, R50, -INF , P6 ;  /* 0xff80000032c27808 */ /* 0x000fe40003000000 */
[----:B------:R-:W-:-:S02]  /*49e0*/  FSEL R202, R49, -INF , P1 ;  /* 0xff80000031ca7808 */ /* 0x000fc40000800000 */
[C---:B------:R-:W-:Y:S02]  /*49f0*/  ISETP.GT.AND P6, PT, R5.reuse, 0x48, PT ;  /* 0x000000480500780c */ /* 0x040fe40003fc4270 */
[----:B------:R-:W-:Y:S02]  /*4a00*/  ISETP.GT.AND P1, PT, R5, 0x49, PT ;  /* 0x000000490500780c */ /* 0x000fe40003f24270 */
[----:B------:R-:W-:Y:S02]  /*4a10*/  FMNMX.FTZ R133, R13, R133, !PT ;  /* 0x000000850d857209 */ /* 0x000fe40007810000 */
[----:B------:R-:W-:Y:S02]  /*4a20*/  FSEL R203, R48, -INF , P0 ;  /* 0xff80000030cb7808 */ /* 0x000fe40000000000 */
[----:B------:R-:W-:Y:S01]  /*4a30*/  ISETP.GT.AND P0, PT, R5, 0x50, PT ;  /* 0x000000500500780c */ /* 0x000fe20003f04270 */
[----:B------:R-:W-:Y:S01]  /*4a40*/  LDSM.16.MT88.4 R48, [R218+0x900] ;  /* 0x00090000da30783b */ /* 0x000fe20000004200 */
[----:B------:R-:W-:-:S02]  /*4a50*/  FSEL R204, R47, -INF , P6 ;  /* 0xff8000002fcc7808 */ /* 0x000fc40003000000 */
[----:B------:R-:W-:Y:S02]  /*4a60*/  FSEL R205, R46, -INF , P1 ;  /* 0xff8000002ecd7808 */ /* 0x000fe40000800000 */
[C---:B------:R-:W-:Y:S02]  /*4a70*/  ISETP.GT.AND P6, PT, R5.reuse, 0x51, PT ;  /* 0x000000510500780c */ /* 0x040fe40003fc4270 */
[----:B------:R-:W-:Y:S02]  /*4a80*/  ISETP.GT.AND P1, PT, R5, 0x58, PT ;  /* 0x000000580500780c */ /* 0x000fe40003f24270 */
[----:B------:R-:W-:Y:S02]  /*4a90*/  FMNMX.FTZ R133, R34, R133, !PT ;  /* 0x0000008522857209 */ /* 0x000fe40007810000 */
[----:B------:R-:W-:Y:S02]  /*4aa0*/  FSEL R215, R45, -INF , P0 ;  /* 0xff8000002dd77808 */ /* 0x000fe40000000000 */
[----:B------:R-:W-:-:S02]  /*4ab0*/  ISETP.GT.AND P0, PT, R5, 0x59, PT ;  /* 0x000000590500780c */ /* 0x000fc40003f04270 */
[----:B------:R-:W-:Y:S02]  /*4ac0*/  FSEL R206, R44, -INF , P6 ;  /* 0xff8000002cce7808 */ /* 0x000fe40003000000 */
[----:B------:R-:W-:Y:S01]  /*4ad0*/  FSEL R213, R29, -INF , P1 ;  /* 0xff8000001dd57808 */ /* 0x000fe20000800000 */
[----:B------:R-:W-:Y:S01]  /*4ae0*/  LDSM.16.MT88.4 R44, [R220+0x900] ;  /* 0x00090000dc2c783b */ /* 0x000fe20000004200 */
[----:B------:R-:W-:Y:S02]  /*4af0*/  FMNMX.FTZ R133, R35, R133, !PT ;  /* 0x0000008523857209 */ /* 0x000fe40007810000 */
[C---:B------:R-:W-:Y:S02]  /*4b00*/  ISETP.GT.AND P6, PT, R0.reuse, RZ, PT ;  /* 0x000000ff0000720c */ /* 0x040fe40003fc4270 */
[----:B------:R-:W-:Y:S02]  /*4b10*/  ISETP.GT.AND P1, PT, R0, 0x1, PT ;  /* 0x000000010000780c */ /* 0x000fe40003f24270 */
[----:B------:R-:W-:-:S02]  /*4b20*/  FSEL R212, R28, -INF , P0 ;  /* 0xff8000001cd47808 */ /* 0x000fc40000000000 */
[----:B------:R-:W-:Y:S02]  /*4b30*/  FMNMX.FTZ R133, R36, R133, !PT ;  /* 0x0000008524857209 */ /* 0x000fe40007810000 */
[----:B------:R-:W-:Y:S02]  /*4b40*/  ISETP.GT.AND P0, PT, R0, 0x8, PT ;  /* 0x000000080000780c */ /* 0x000fe40003f04270 */
[----:B------:R-:W-:Y:S02]  /*4b50*/  FSEL R8, R18, -INF , P6 ;  /* 0xff80000012087808 */ /* 0x000fe40003000000 */
[----:B------:R-:W-:Y:S02]  /*4b60*/  FSEL R10, R15, -INF , P1 ;  /* 0xff8000000f0a7808 */ /* 0x000fe40000800000 */
[----:B------:R-:W-:Y:S02]  /*4b70*/  FMNMX.FTZ R133, R37, R133, !PT ;  /* 0x0000008525857209 */ /* 0x000fe40007810000 */
[----:B------:R-:W-:-:S02]  /*4b80*/  ISETP.GT.AND P1, PT, R0, 0x9, PT ;  /* 0x000000090000780c */ /* 0x000fc40003f24270 */
[----:B--2---:R-:W-:Y:S02]  /*4b90*/  FSEL R14, R14, -INF , P0 ;  /* 0xff8000000e0e7808 */ /* 0x004fe40000000000 */
        /* <DEDUP_REMOVED lines=62> */
[----:B------:R-:W-:Y:S02]  /*4f80*/  FMNMX.FTZ R5, R198, R5, !PT ;  /* 0x00000005c6057209 */ /* 0x000fe40007810000 */
[----:B------:R-:W-:Y:S02]  /*4f90*/  FMNMX.FTZ R133, R212, R133, !PT ;  /* 0x00000085d4857209 */ /* 0x000fe40007810000 */
[----:B------:R-:W-:Y:S02]  /*4fa0*/  ISETP.GT.AND P1, PT, R0, 0x49, PT ;  /* 0x000000490000780c */ /* 0x000fe40003f24270 */
[----:B------:R-:W-:Y:S01]  /*4fb0*/  FSEL R200, R30, -INF , P0 ;  /* 0xff8000001ec87808 */ /* 0x000fe20000000000 */
[----:B------:R-:W1:Y:S01]  /*4fc0*/  SHFL.BFLY PT, R6, R133, 0x2, 0x1f ;  /* 0x0c401f0085067f89 */ /* 0x000e6200000e0000 */
[----:B------:R-:W-:-:S02]  /*4fd0*/  FMNMX.FTZ R5, R201, R5, !PT ;  /* 0x00000005c9057209 */ /* 0x000fc40007810000 */
[----:B------:R-:W-:Y:S01]  /*4fe0*/  ISETP.GT.AND P0, PT, R0, 0x50, PT ;  /* 0x000000500000780c */ /* 0x000fe20003f04270 */
[----:B------:R-:W-:Y:S01]  /*4ff0*/  LDSM.16.MT88.4 R28, [R219+0x100] ;  /* 0x00010000db1c783b */ /* 0x000fe20000004200 */
[----:B------:R-:W-:Y:S02]  /*5000*/  FSEL R199, R27, -INF , P1 ;  /* 0xff8000001bc77808 */ /* 0x000fe40000800000 */
[----:B------:R-:W-:Y:S02]  /*5010*/  FMNMX.FTZ R5, R200, R5, !PT ;  /* 0x00000005c8057209 */ /* 0x000fe40007810000 */
[----:B------:R-:W-:Y:S02]  /*5020*/  ISETP.GT.AND P1, PT, R0, 0x51, PT ;  /* 0x000000510000780c */ /* 0x000fe40003f24270 */
[----:B------:R-:W-:Y:S02]  /*5030*/  FSEL R211, R26, -INF , P0 ;  /* 0xff8000001ad37808 */ /* 0x000fe40000000000 */
[----:B------:R-:W-:Y:S01]  /*5040*/  FMNMX.FTZ R5, R199, R5, !PT ;  /* 0x00000005c7057209 */ /* 0x000fe20007810000 */
[----:B------:R-:W-:Y:S01]  /*5050*/  LDSM.16.MT88.4 R24, [R220+0x100] ;  /* 0x00010000dc18783b */ /* 0x000fe20000004200 */
        /* <DEDUP_REMOVED lines=8> */
[----:B------:R-:W-:Y:S01]  /*50e0*/  LDSM.16.MT88.4 R16, [R217+0x100] ;  /* 0x00010000d910783b */ /* 0x000fe20000004200 */
        /* <DEDUP_REMOVED lines=14> */
[----:B-1----:R-:W-:Y:S01]  /*51d0*/  FMNMX.FTZ R132, R0, R132, !PT ;  /* 0x0000008400847209 */ /* 0x002fe20007810000 */
[----:B------:R-:W-:-:S02]  /*51e0*/  FFMA.FTZ R0, R9, c[0x0][0x2d0], -R12 ;  /* 0x0000b40009007a23 */ /* 0x000fc4000001080c */
[----:B--2---:R-:W-:Y:S01]  /*51f0*/  FFMA.FTZ R5, R11, c[0x0][0x2d0], -R12 ;  /* 0x0000b4000b057a23 */ /* 0x004fe2000001080c */
[----:B------:R-:W-:-:S03]  /*5200*/  FSETP.NEU.FTZ.AND P0, PT, R132, -INF , PT ;  /* 0xff8000008400780b */ /* 0x000fc60003f1d000 */
[----:B------:R1:W-:Y:S01]  /*5210*/  MUFU.EX2 R210, R0 ;  /* 0x0000000000d27308 */ /* 0x0003e20000000800 */
[----:B---3--:R-:W-:-:S07]  /*5220*/  FFMA.FTZ R2, R35, c[0x0][0x2d0], -R12 ;  /* 0x0000b40023027a23 */ /* 0x008fce000001080c */
[----:B------:R2:W-:Y:S01]  /*5230*/  MUFU.EX2 R184, R5 ;  /* 0x0000000500b87308 */ /* 0x0005e20000000800 */
[----:B-1----:R-:W-:-:S07]  /*5240*/  FMUL.FTZ R0, R132, c[0x0][0x2d0] ;  /* 0x0000b40084007a20 */ /* 0x002fce0000410000 */
[----:B------:R1:W-:Y:S01]  /*5250*/  MUFU.EX2 R190, R2 ;  /* 0x0000000200be7308 */ /* 0x0003e20000000800 */
[----:B------:R-:W-:Y:S01]  /*5260*/  FSEL R0, R0, RZ, P0 ;  /* 0x000000ff00007208 */ /* 0x000fe20000000000 */
[----:B--2---:R-:W-:-:S04]  /*5270*/  FFMA.FTZ R5, R13, c[0x0][0x2d0], -R12 ;  /* 0x0000b4000d057a23 */ /* 0x004fc8000001080c */
[--C-:B------:R-:W-:Y:S02]  /*5280*/  FFMA.FTZ R4, R10, c[0x0][0x2d0], -R0.reuse ;  /* 0x0000b4000a047a23 */ /* 0x100fe40000010800 */
[----:B------:R2:W3:Y:S01]  /*5290*/  MUFU.EX2 R23, R5 ;  /* 0x0000000500177308 */ /* 0x0004e20000000800 */
[----:B------:R-:W-:Y:S02]  /*52a0*/  FFMA.FTZ R3, R14, c[0x0][0x2d0], -R0 ;  /* 0x0000b4000e037a23 */ /* 0x000fe40000010800 */
[----:B-1----:R-:W-:-:S05]  /*52b0*/  FFMA.FTZ R2, R36, c[0x0][0x2d0], -R12 ;  /* 0x0000b40024027a23 */ /* 0x002fca000001080c */
[----:B------:R-:W-:Y:S01]  /*52c0*/  MUFU.EX2 R209, R4 ;  /* 0x0000000400d17308 */ /* 0x000fe20000000800 */
[----:B--2---:R-:W-:Y:S01]  /*52d0*/  FFMA.FTZ R5, R8, c[0x0][0x2d0], -R0 ;  /* 0x0000b40008057a23 */ /* 0x004fe20000010800 */
[----:B---3--:R-:W-:-:S06]  /*52e0*/  MOV R14, R23 ;  /* 0x00000017000e7202 */ /* 0x008fcc0000000f00 */
[----:B------:R1:W-:Y:S01]  /*52f0*/  MUFU.EX2 R187, R2 ;  /* 0x0000000200bb7308 */ /* 0x0003e20000000800 */
[----:B------:R-:W2:Y:S01]  /*5300*/  LDSM.16.MT88.4 R20, [R218+0x100] ;  /* 0x00010000da14783b */ /* 0x000ea20000004200 */
[----:B------:R-:W-:Y:S02]  /*5310*/  F2FP.BF16.PACK_AB R8, R210, R221 ;  /* 0x000000ddd208723e */ /* 0x000fe400000010ff */
[----:B------:R-:W-:-:S04]  /*5320*/  F2FP.BF16.PACK_AB R10, R14, R184 ;  /* 0x000000b80e0a723e */ /* 0x000fc800000010ff */
[----:B------:R3:W4:Y:S01]  /*5330*/  MUFU.EX2 R188, R5 ;  /* 0x0000000500bc7308 */ /* 0x0007220000000800 */
[----:B-1----:R-:W-:-:S07]  /*5340*/  FFMA.FTZ R2, R37, c[0x0][0x2d0], -R12 ;  /* 0x0000b40025027a23 */ /* 0x002fce000001080c */
[----:B------:R1:W-:Y:S01]  /*5350*/  MUFU.EX2 R191, R3 ;  /* 0x0000000300bf7308 */ /* 0x0003e20000000800 */
[----:B---3--:R-:W3:Y:S07]  /*5360*/  LDSM.16.MT88.4 R4, [R217+0x3100] ;  /* 0x00310000d904783b */ /* 0x008eee0000004200 */
[----:B------:R2:W-:Y:S01]  /*5370*/  MUFU.EX2 R13, R2 ;  /* 0x00000002000d7308 */ /* 0x0005e20000000800 */
[----:B----4-:R-:W-:Y:S01]  /*5380*/  F2FP.BF16.PACK_AB R9, R209, R188 ;  /* 0x000000bcd109723e */ /* 0x010fe200000010ff */
[----:B-1----:R-:W-:-:S06]  /*5390*/  FFMA.FTZ R3, R15, c[0x0][0x2d0], -R0 ;  /* 0x0000b4000f037a23 */ /* 0x002fcc0000010800 */
[----:B------:R-:W1:Y:S01]  /*53a0*/  MUFU.EX2 R214, R3 ;  /* 0x0000000300d67308 */ /* 0x000e620000000800 */
[----:B--2---:R-:W-:-:S07]  /*53b0*/  FFMA.FTZ R2, R33, c[0x0][0x2d0], -R0 ;  /* 0x0000b40021027a23 */ /* 0x004fce0000010800 */
[----:B------:R2:W-:Y:S01]  /*53c0*/  MUFU.EX2 R222, R2 ;  /* 0x0000000200de7308 */ /* 0x0005e20000000800 */
[----:B-1----:R-:W-:Y:S01]  /*53d0*/  F2FP.BF16.PACK_AB R11, R214, R191 ;  /* 0x000000bfd60b723e */ /* 0x002fe200000010ff */
[----:B------:R-:W-:-:S06]  /*53e0*/  IMAD.MOV.U32 R3, RZ, RZ, R216 ;  /* 0x000000ffff037224 */ /* 0x000fcc00078e00d8 */
[----:B------:R-:W-:Y:S01]  /*53f0*/  HMMA.16816.F32.BF16 R76, R8, R20, RZ ;  /* 0x00000014084c723c */ /* 0x000fe200000418ff */
[----:B--2---:R-:W-:-:S04]  /*5400*/  FFMA.FTZ R2, R32, c[0x0][0x2d0], -R0 ;  /* 0x0000b40020027a23 */ /* 0x004fc80000010800 */
[----:B------:R1:W2:Y:S03]  /*5410*/  MUFU.EX2 R252, R2 ;  /* 0x0000000200fc7308 */ /* 0x0002a60000000800 */
[C---:B------:R-:W-:Y:S08]  /*5420*/  HMMA.16816.F32.BF16 R72, R8.reuse, R22, RZ ;  /* 0x000000160848723c */ /* 0x040ff000000418ff */
[----:B------:R-:W-:Y:S01]  /*5430*/  HMMA.16816.F32.BF16 R60, R8, R24, RZ ;  /* 0x00000018083c723c */ /* 0x000fe200000418ff */
[----:B-1----:R-:W-:-:S02]  /*5440*/  FFMA.FTZ R2, R38, c[0x0][0x2d0], -R0 ;  /* 0x0000b40026027a23 */ /* 0x002fc40000010800 */
[----:B------:R-:W1:Y:S05]  /*5450*/  LDSM.16.MT88.4 R36, [R217+0x3900] ;  /* 0x00390000d924783b */ /* 0x000e6a0000004200 */
[C---:B------:R-:W-:Y:S01]  /*5460*/  HMMA.16816.F32.BF16 R52, R8.reuse, R26, RZ ;  /* 0x0000001a0834723c */ /* 0x040fe200000418ff */
[----:B------:R4:W-:Y:S07]  /*5470*/  MUFU.EX2 R186, R2 ;  /* 0x0000000200ba7308 */ /* 0x0009ee0000000800 */
[C---:B------:R-:W-:Y:S08]  /*5480*/  HMMA.16816.F32.BF16 R32, R8.reuse, R28, RZ ;  /* 0x0000001c0820723c */ /* 0x040ff000000418ff */
[----:B---3--:R-:W-:Y:S01]  /*5490*/  HMMA.16816.F32.BF16 R24, R8, R4, RZ ;  /* 0x000000040818723c */ /* 0x008fe200000418ff */
[----:B----4-:R-:W-:-:S02]  /*54a0*/  FFMA.FTZ R2, R64, c[0x0][0x2d0], -R0 ;  /* 0x0000b40040027a23 */ /* 0x010fc40000010800 */
[----:B------:R-:W3:Y:S02]  /*54b0*/  LDSM.16.MT88.4 R64, [R220+0x3100] ;  /* 0x00310000dc40783b */ /* 0x000ee40000004200 */
[----:B------:R-:W4:Y:S02]  /*54c0*/  MUFU.EX2 R189, R2 ;  /* 0x0000000200bd7308 */ /* 0x000f240000000800 */
[----:B------:R-:W-:Y:S01]  /*54d0*/  F2FP.BF16.PACK_AB R4, R190, R208 ;  /* 0x000000d0be04723e */ /* 0x000fe200000010ff */
[----:B------:R-:W-:Y:S01]  /*54e0*/  HMMA.16816.F32.BF16 R20, R8, R6, RZ ;  /* 0x000000060814723c */ /* 0x000fe200000418ff */
[----:B--2---:R-:W-:-:S06]  /*54f0*/  F2FP.BF16.PACK_AB R5, R252, R222 ;  /* 0x000000defc05723e */ /* 0x004fcc00000010ff */
[----:B------:R-:W-:Y:S01]  /*5500*/  F2FP.BF16.PACK_AB R6, R13, R187 ;  /* 0x000000bb0d06723e */ /* 0x000fe200000010ff */
[----:B------:R-:W-:Y:S01]  /*5510*/  HMMA.16816.F32.BF16 R28, R8, R30, RZ ;  /* 0x0000001e081c723c */ /* 0x000fe200000418ff */
[----:B----4-:R-:W-:Y:S01]  /*5520*/  F2FP.BF16.PACK_AB R7, R189, R186 ;  /* 0x000000babd07723e */ /* 0x010fe200000010ff */
[----:B------:R-:W-:-:S06]  /*5530*/  FFMA.FTZ R2, R120, c[0x0][0x2d0], -R12 ;  /* 0x0000b40078027a23 */ /* 0x000fcc000001080c */
[C---:B------:R-:W-:Y:S01]  /*5540*/  HMMA.16816.F32.BF16 R88, R8.reuse, R16, RZ ;  /* 0x000000100858723c */ /* 0x040fe200000418ff */
[----:B------:R2:W-:Y:S07]  /*5550*/  MUFU.EX2 R216, R2 ;  /* 0x0000000200d87308 */ /* 0x0005ee0000000800 */
[C---:B------:R-:W-:Y:S08]  /*5560*/  HMMA.16816.F32.BF16 R84, R8.reuse, R18, RZ ;  /* 0x000000120854723c */ /* 0x040ff000000418ff */
[----:B------:R-:W-:Y:S01]  /*5570*/  HMMA.16816.F32.BF16 R16, R8, R68, RZ ;  /* 0x000000440810723c */ /* 0x000fe200000418ff */
[----:B--2---:R-:W-:-:S07]  /*5580*/  FFMA.FTZ R2, R122, c[0x0][0x2d0], -R12 ;  /* 0x0000b4007a027a23 */ /* 0x004fce000001080c */
[C---:B-1----:R-:W-:Y:S08]  /*5590*/  HMMA.16816.F32.BF16 R164, R4.reuse, R36, R24 ;  /* 0x0000002404a4723c */ /* 0x042ff00000041818 */
[C---:B------:R-:W-:Y:S01]  /*55a0*/  HMMA.16816.F32.BF16 R128, R4.reuse, R38, R20 ;  /* 0x000000260480723c */ /* 0x040fe20000041814 */
[----:B------:R-:W1:Y:S07]  /*55b0*/  LDSM.16.MT88.4 R36, [R219+0x3100] ;  /* 0x00310000db24783b */ /* 0x000e6e0000004200 */
[C---:B------:R-:W-:Y:S01]  /*55c0*/  HMMA.16816.F32.BF16 R172, R4.reuse, R44, R60 ;  /* 0x0000002c04ac723c */ /* 0x040fe2000004183c */
[----:B------:R-:W-:Y:S07]  /*55d0*/  LDSM.16.MT88.4 R60, [R217+0x9100] ;  /* 0x00910000d93c783b */ /* 0x000fee0000004200 */
[C---:B------:R-:W-:Y:S01]  /*55e0*/  HMMA.16816.F32.BF16 R148, R4.reuse, R46, R52 ;  /* 0x0000002e0494723c */ /* 0x040fe20000041834 */
[----:B------:R-:W-:Y:S04]  /*55f0*/  LDSM.16.MT88.4 R44, [R220+0x6100] ;  /* 0x00610000dc2c783b */ /* 0x000fe80000004200 */
[----:B------:R-:W-:Y:S03]  /*5600*/  LDSM.16.MT88.4 R52, [R218+0x9100] ;  /* 0x00910000da34783b */ /* 0x000fe60000004200 */
[C---:B------:R-:W-:Y:S01]  /*5610*/  HMMA.16816.F32.BF16 R124, R4.reuse, R42, R28 ;  /* 0x0000002a047c723c */ /* 0x040fe2000004181c */
[----:B------:R-:W2:Y:S07]  /*5620*/  LDSM.16.MT88.4 R28, [R220+0x3900] ;  /* 0x00390000dc1c783b */ /* 0x000eae0000004200 */
[----:B------:R-:W-:Y:S01]  /*5630*/  HMMA.16816.F32.BF16 R168, R4, R40, R32 ;  /* 0x0000002804a8723c */ /* 0x000fe20000041820 */
[----:B------:R-:W4:Y:S04]  /*5640*/  LDSM.16.MT88.4 R32, [R217+0x6100] ;  /* 0x00610000d920783b */ /* 0x000f280000004200 */
[----:B------:R-:W1:Y:S03]  /*5650*/  LDSM.16.MT88.4 R40, [R218+0x6100] ;  /* 0x00610000da28783b */ /* 0x000e660000004200 */
[----:B------:R-:W-:Y:S08]  /*5660*/  HMMA.16816.F32.BF16 R24, R8, R70, RZ ;  /* 0x000000460818723c */ /* 0x000ff000000418ff */
[C---:B------:R-:W-:Y:S08]  /*5670*/  HMMA.16816.F32.BF16 R180, R4.reuse, R48, R76 ;  /* 0x0000003004b4723c */ /* 0x040ff0000004184c */
[C---:B------:R-:W-:Y:S01]  /*5680*/  HMMA.16816.F32.BF16 R152, R4.reuse, R50, R72 ;  /* 0x000000320498723c */ /* 0x040fe20000041848 */
[----:B------:R-:W2:Y:S07]  /*5690*/  LDSM.16.MT88.4 R48, [R219+0x6100] ;  /* 0x00610000db30783b */ /* 0x000eae0000004200 */
[----:B------:R-:W-:Y:S08]  /*56a0*/  HMMA.16816.F32.BF16 R176, R4, R80, R16 ;  /* 0x0000005004b0723c */ /* 0x000ff00000041810 */
[C---:B---3--:R-:W-:Y:S08]  /*56b0*/  HMMA.16816.F32.BF16 R20, R8.reuse, R64, RZ ;  /* 0x000000400814723c */ /* 0x048ff000000418ff */
[----:B------:R-:W-:Y:S01]  /*56c0*/  HMMA.16816.F32.BF16 R16, R8, R66, RZ ;  /* 0x000000420810723c */ /* 0x000fe200000418ff */
[----:B------:R-:W3:Y:S07]  /*56d0*/  LDSM.16.MT88.4 R64, [R220+0x9100] ;  /* 0x00910000dc40783b */ /* 0x000eee0000004200 */
[----:B------:R-:W-:Y:S08]  /*56e0*/  HMMA.16816.F32.BF16 R140, R4, R82, R24 ;  /* 0x00000052048c723c */ /* 0x000ff00000041818 */
[----:B-1----:R-:W-:Y:S08]  /*56f0*/  HMMA.16816.F32.BF16 R76, R8, R38, RZ ;  /* 0x00000026084c723c */ /* 0x002ff000000418ff */
[C---:B------:R-:W-:Y:S01]  /*5700*/  HMMA.16816.F32.BF16 R136, R4.reuse, R56, R88 ;  /* 0x000000380488723c */ /* 0x040fe20000041858 */
[----:B------:R-:W1:Y:S07]  /*5710*/  LDSM.16.MT88.4 R88, [R219+0x6900] ;  /* 0x00690000db58783b */ /* 0x000e6e0000004200 */
[----:B--2---:R-:W-:Y:S08]  /*5720*/  HMMA.16816.F32.BF16 R156, R4, R28, R20 ;  /* 0x0000001c049c723c */ /* 0x004ff00000041814 */
[C---:B------:R-:W-:Y:S08]  /*5730*/  HMMA.16816.F32.BF16 R24, R8.reuse, R44, RZ ;  /* 0x0000002c0818723c */ /* 0x040ff000000418ff */
[C---:B------:R-:W-:Y:S08]  /*5740*/  HMMA.16816.F32.BF16 R20, R8.reuse, R46, RZ ;  /* 0x0000002e0814723c */ /* 0x040ff000000418ff */
[----:B------:R-:W-:Y:S08]  /*5750*/  HMMA.16816.F32.BF16 R80, R8, R36, RZ ;  /* 0x000000240850723c */ /* 0x000ff000000418ff */
[----:B------:R-:W-:Y:S08]  /*5760*/  HMMA.16816.F32.BF16 R160, R4, R30, R16 ;  /* 0x0000001e04a0723c */ /* 0x000ff00000041810 */
[C---:B----4-:R-:W-:Y:S08]  /*5770*/  HMMA.16816.F32.BF16 R72, R8.reuse, R32, RZ ;  /* 0x000000200848723c */ /* 0x050ff000000418ff */
[C---:B------:R-:W-:Y:S08]  /*5780*/  HMMA.16816.F32.BF16 R36, R8.reuse, R34, RZ ;  /* 0x000000220824723c */ /* 0x040ff000000418ff */
[C---:B------:R-:W-:Y:S08]  /*5790*/  HMMA.16816.F32.BF16 R32, R8.reuse, R40, RZ ;  /* 0x000000280820723c */ /* 0x040ff000000418ff */
[----:B------:R-:W-:Y:S08]  /*57a0*/  HMMA.16816.F32.BF16 R28, R8, R42, RZ ;  /* 0x0000002a081c723c */ /* 0x000ff000000418ff */
[----:B------:R-:W-:Y:S08]  /*57b0*/  HMMA.16816.F32.BF16 R144, R4, R58, R84 ;  /* 0x0000003a0490723c */ /* 0x000ff00000041854 */
[C---:B------:R-:W-:Y:S08]  /*57c0*/  HMMA.16816.F32.BF16 R16, R8.reuse, R48, RZ ;  /* 0x000000300810723c */ /* 0x040ff000000418ff */
[C---:B------:R-:W-:Y:S08]  /*57d0*/  HMMA.16816.F32.BF16 R40, R8.reuse, R50, RZ ;  /* 0x000000320828723c */ /* 0x040ff000000418ff */
[C---:B------:R-:W-:Y:S08]  /*57e0*/  HMMA.16816.F32.BF16 R68, R8.reuse, R60, RZ ;  /* 0x0000003c0844723c */ /* 0x040ff000000418ff */
[C---:B------:R-:W-:Y:S08]  /*57f0*/  HMMA.16816.F32.BF16 R56, R8.reuse, R52, RZ ;  /* 0x000000340838723c */ /* 0x040ff000000418ff */
[C---:B---3--:R-:W-:Y:S08]  /*5800*/  HMMA.16816.F32.BF16 R48, R8.reuse, R64, RZ ;  /* 0x000000400830723c */ /* 0x048ff000000418ff */
[C---:B------:R-:W-:Y:S08]  /*5810*/  HMMA.16816.F32.BF16 R44, R8.reuse, R66, RZ ;  /* 0x00000042082c723c */ /* 0x040ff000000418ff */
[C---:B------:R-:W-:Y:S08]  /*5820*/  HMMA.16816.F32.BF16 R60, R8.reuse, R62, RZ ;  /* 0x0000003e083c723c */ /* 0x040ff000000418ff */
[C---:B------:R-:W-:Y:S08]  /*5830*/  HMMA.16816.F32.BF16 R52, R8.reuse, R54, RZ ;  /* 0x000000360834723c */ /* 0x040ff000000418ff */
[C---:B------:R-:W-:Y:S08]  /*5840*/  HMMA.16816.F32.BF16 R84, R8.reuse, R108, RZ ;  /* 0x0000006c0854723c */ /* 0x040ff000000418ff */
[----:B------:R-:W-:Y:S01]  /*5850*/  HMMA.16816.F32.BF16 R64, R8, R110, RZ ;  /* 0x0000006e0840723c */ /* 0x000fe200000418ff */
[----:B------:R-:W2:Y:S07]  /*5860*/  LDSM.16.MT88.4 R8, [R220+0x9900] ;  /* 0x00990000dc08783b */ /* 0x000eae0000004200 */
[C---:B------:R-:W-:Y:S08]  /*5870*/  HMMA.16816.F32.BF16 R108, R4.reuse, R106, R76 ;  /* 0x0000006a046c723c */ /* 0x040ff0000004184c */
[C---:B------:R-:W-:Y:S01]  /*5880*/  HMMA.16816.F32.BF16 R76, R4.reuse, R92, R24 ;  /* 0x0000005c044c723c */ /* 0x040fe20000041818 */
[----:B------:R-:W-:Y:S07]  /*5890*/  LDSM.16.MT88.4 R24, [R219+0x9900] ;  /* 0x00990000db18783b */ /* 0x000fee0000004200 */
[C---:B------:R-:W-:Y:S01]  /*58a0*/  HMMA.16816.F32.BF16 R92, R4.reuse, R94, R20 ;  /* 0x0000005e045c723c */ /* 0x040fe20000041814 */
[----:B------:R-:W3:Y:S07]  /*58b0*/  LDSM.16.MT88.4 R20, [R217+0x9900] ;  /* 0x00990000d914783b */ /* 0x000eee0000004200 */
[C---:B------:R-:W-:Y:S08]  /*58c0*/  HMMA.16816.F32.BF16 R112, R4.reuse, R104, R80 ;  /* 0x000000680470723c */ /* 0x040ff00000041850 */
[C---:B------:R-:W-:Y:S08]  /*58d0*/  HMMA.16816.F32.BF16 R104, R4.reuse, R100, R72 ;  /* 0x000000640468723c */ /* 0x040ff00000041848 */
[C---:B-1----:R-:W-:Y:S01]  /*58e0*/  HMMA.16816.F32.BF16 R72, R4.reuse, R88, R16 ;  /* 0x000000580448723c */ /* 0x042fe20000041810 */
[----:B------:R-:W1:Y:S07]  /*58f0*/  LDSM.16.MT88.4 R16, [R218+0x9900] ;  /* 0x00990000da10783b */ /* 0x000e6e0000004200 */
[C---:B------:R-:W-:Y:S08]  /*5900*/  HMMA.16816.F32.BF16 R88, R4.reuse, R90, R40 ;  /* 0x0000005a0458723c */ /* 0x040ff00000041828 */
[C---:B--2---:R-:W-:Y:S07]  /*5910*/  HMMA.16816.F32.BF16 R40, R4.reuse, R10, R44 ;  /* 0x0000000a0428723c */ /* 0x044fee000004182c */
[----:B------:R-:W-:Y:S01]  /*5920*/  IMAD.MOV.U32 R46, RZ, RZ, R189 ;  /* 0x000000ffff2e7224 */ /* 0x000fe200078e00bd */
[----:B---3--:R-:W-:Y:S01]  /*5930*/  HMMA.16816.F32.BF16 R68, R4, R20, R68 ;  /* 0x000000140444723c */ /* 0x008fe20000041844 */
[----:B------:R2:W3:Y:S01]  /*5940*/  MUFU.EX2 R189, R2 ;  /* 0x0000000200bd7308 */ /* 0x0004e20000000800 */
[----:B------:R-:W-:Y:S01]  /*5950*/  IMAD.MOV.U32 R47, RZ, RZ, R191 ;  /* 0x000000ffff2f7224 */ /* 0x000fe200078e00bf */
[----:B------:R-:W-:Y:S01]  /*5960*/  MOV R45, R187 ;  /* 0x000000bb002d7202 */ /* 0x000fe20000000f00 */
[----:B------:R-:W-:-:S03]  /*5970*/  IMAD.MOV.U32 R44, RZ, RZ, R186 ;  /* 0x000000ffff2c7224 */ /* 0x000fc600078e00ba */
[----:B------:R-:W-:Y:S01]  /*5980*/  MOV R20, R252 ;  /* 0x000000fc00147202 */ /* 0x000fe20000000f00 */
[C---:B------:R-:W-:Y:S07]  /*5990*/  HMMA.16816.F32.BF16 R60, R4.reuse, R22, R60 ;  /* 0x00000016043c723c */ /* 0x040fee000004183c */
[----:B------:R-:W-:Y:S01]  /*59a0*/  MOV R22, R209 ;  /* 0x000000d100167202 */ /* 0x000fe20000000f00 */
[----:B------:R-:W-:Y:S01]  /*59b0*/  HMMA.16816.F32.BF16 R48, R4, R8, R48 ;  /* 0x000000080430723c */ /* 0x000fe20000041830 */
[----:B--2---:R-:W-:Y:S01]  /*59c0*/  FFMA.FTZ R2, R121, c[0x0][0x2d0], -R12 ;  /* 0x0000b40079027a23 */ /* 0x004fe2000001080c */
[----:B------:R-:W2:Y:S01]  /*59d0*/  LDSM.16.MT88.4 R8, [R217+0x1100] ;  /* 0x00110000d908783b */ /* 0x000ea20000004200 */
[----:B------:R-:W-:-:S02]  /*59e0*/  IMAD.MOV.U32 R23, RZ, RZ, R222 ;  /* 0x000000ffff177224 */ /* 0x000fc400078e00de */
[----:B------:R4:W-:Y:S03]  /*59f0*/  MUFU.EX2 R21, R2 ;  /* 0x0000000200157308 */ /* 0x0009e60000000800 */
[C---:B-1----:R-:W-:Y:S08]  /*5a00*/  HMMA.16816.F32.BF16 R56, R4.reuse, R16, R56 ;  /* 0x000000100438723c */ /* 0x042ff00000041838 */
[----:B------:R-:W-:Y:S01]  /*5a10*/  HMMA.16816.F32.BF16 R52, R4, R18, R52 ;  /* 0x000000120434723c */ /* 0x000fe20000041834 */
[----:B------:R-:W1:Y:S01]  /*5a20*/  LDSM.16.MT88.4 R16, [R218+0x1100] ;  /* 0x00110000da10783b */ /* 0x000e620000004200 */
[----:B----4-:R-:W-:-:S06]  /*5a30*/  FFMA.FTZ R2, R123, c[0x0][0x2d0], -R12 ;  /* 0x0000b4007b027a23 */ /* 0x010fcc000001080c */
[C---:B------:R-:W-:Y:S01]  /*5a40*/  HMMA.16816.F32.BF16 R100, R4.reuse, R102, R36 ;  /* 0x000000660464723c */ /* 0x040fe20000041824 */
[----:B------:R4:W1:Y:S07]  /*5a50*/  MUFU.EX2 R209, R2 ;  /* 0x0000000200d17308 */ /* 0x00086e0000000800 */
[C---:B------:R-:W-:Y:S08]  /*5a60*/  HMMA.16816.F32.BF16 R80, R4.reuse, R96, R32 ;  /* 0x000000600450723c */ /* 0x040ff00000041820 */
[----:B------:R-:W-:Y:S01]  /*5a70*/  HMMA.16816.F32.BF16 R96, R4, R98, R28 ;  /* 0x000000620460723c */ /* 0x000fe2000004181c */
[----:B----4-:R-:W-:-:S04]  /*5a80*/  FFMA.FTZ R2, R116, c[0x0][0x2d0], -R0 ;  /* 0x0000b40074027a23 */ /* 0x010fc80000010800 */
[----:B------:R4:W-:Y:S03]  /*5a90*/  MUFU.EX2 R222, R2 ;  /* 0x0000000200de7308 */ /* 0x0009e60000000800 */
[C---:B------:R-:W-:Y:S07]  /*5aa0*/  HMMA.16816.F32.BF16 R36, R4.reuse, R24, R84 ;  /* 0x000000180424723c */ /* 0x040fee0000041854 */
[----:B------:R-:W-:Y:S01]  /*5ab0*/  IMAD.MOV.U32 R87, RZ, RZ, R185 ;  /* 0x000000ffff577224 */ /* 0x000fe200078e00b9 */
[----:B------:R-:W-:Y:S01]  /*5ac0*/  HMMA.16816.F32.BF16 R32, R4, R26, R64 ;  /* 0x0000001a0420723c */ /* 0x000fe20000041840 */
[----:B------:R-:W-:Y:S01]  /*5ad0*/  MOV R86, R184 ;  /* 0x000000b800567202 */ /* 0x000fe20000000f00 */
[----:B----4-:R-:W-:-:S05]  /*5ae0*/  FFMA.FTZ R2, R119, c[0x0][0x2d0], -R0 ;  /* 0x0000b40077027a23 */ /* 0x010fca0000010800 */
[----:B---3--:R-:W-:Y:S01]  /*5af0*/  F2FP.BF16.PACK_AB R4, R189, R216 ;  /* 0x000000d8bd04723e */ /* 0x008fe200000010ff */
[----:B------:R3:W4:Y:S01]  /*5b00*/  MUFU.EX2 R252, R2 ;  /* 0x0000000200fc7308 */ /* 0x0007220000000800 */
[----:B-1----:R-:W-:Y:S01]  /*5b10*/  F2FP.BF16.PACK_AB R6, R209, R21 ;  /* 0x00000015d106723e */ /* 0x002fe200000010ff */
[----:B---3--:R-:W-:Y:S01]  /*5b20*/  FFMA.FTZ R2, R118, c[0x0][0x2d0], -R0 ;  /* 0x0000b40076027a23 */ /* 0x008fe20000010800 */
[----:B----4-:R-:W-:-:S05]  /*5b30*/  F2FP.BF16.PACK_AB R5, R252, R222 ;  /* 0x000000defc05723e */ /* 0x010fca00000010ff */
[----:B------:R1:W-:Y:S02]  /*5b40*/  MUFU.EX2 R191, R2 ;  /* 0x0000000200bf7308 */ /* 0x0003e40000000800 */
[----:B-1----:R-:W-:-:S06]  /*5b50*/  FFMA.FTZ R2, R117, c[0x0][0x2d0], -R0 ;  /* 0x0000b40075027a23 */ /* 0x002fcc0000010800 */
[----:B------:R-:W1:Y:S02]  /*5b60*/  MUFU.EX2 R15, R2 ;  /* 0x00000002000f7308 */ /* 0x000e640000000800 */
[----:B-1----:R-:W-:Y:S01]  /*5b70*/  F2FP.BF16.PACK_AB R7, R15, R191 ;  /* 0x000000bf0f07723e */ /* 0x002fe200000010ff */
[----:B------:R-:W-:Y:S02]  /*5b80*/  FFMA.FTZ R2, R197, c[0x0][0x2d0], -R12 ;  /* 0x0000b400c5027a23 */ /* 0x000fe4000001080c */
[----:B------:R-:W-:-:S03]  /*5b90*/  IMAD.MOV.U32 R197, RZ, RZ, R222 ;  /* 0x000000ffffc57224 */ /* 0x000fc600078e00de */
[----:B------:R1:W-:Y:S01]  /*5ba0*/  MUFU.EX2 R222, R2 ;  /* 0x0000000200de7308 */ /* 0x0003e20000000800 */
[C---:B--2---:R-:W-:Y:S08]  /*5bb0*/  HMMA.16816.F32.BF16 R136, R4.reuse, R8, R136 ;  /* 0x000000080488723c */ /* 0x044ff00000041888 */
[----:B------:R-:W-:Y:S01]  /*5bc0*/  HMMA.16816.F32.BF16 R24, R4, R10, R144 ;  /* 0x0000000a0418723c */ /* 0x000fe20000041890 */
[----:B------:R-:W2:Y:S01]  /*5bd0*/  LDSM.16.MT88.4 R8, [R220+0x1100] ;  /* 0x00110000dc08783b */ /* 0x000ea20000004200 */
[----:B-1----:R-:W-:Y:S01]  /*5be0*/  FFMA.FTZ R2, R196, c[0x0][0x2d0], -R12 ;  /* 0x0000b400c4027a23 */ /* 0x002fe2000001080c */
[----:B------:R-:W-:-:S05]  /*5bf0*/  MOV R196, R46 ;  /* 0x0000002e00c47202 */ /* 0x000fca0000000f00 */
[C---:B------:R-:W-:Y:S08]  /*5c00*/  HMMA.16816.F32.BF16 R144, R4.reuse, R16, R180 ;  /* 0x000000100490723c */ /* 0x040ff000000418b4 */
        /* <DEDUP_REMOVED lines=18> */
[----:B------:R-:W-:Y:S01]  /*5d30*/  HMMA.16816.F32.BF16 R184, R4, R18, R108 ;  /* 0x0000001204b8723c */ /* 0x000fe2000004186c */
[----:B------:R-:W1:Y:S01]  /*5d40*/  LDSM.16.MT88.4 R16, [R218+0x7100] ;  /* 0x00710000da10783b */ /* 0x000e620000004200 */
[----:B------:R3:W-:Y:S05]  /*5d50*/  MUFU.EX2 R111, R2 ;  /* 0x00000002006f7308 */ /* 0x0007ea0000000800 */
[----:B------:R-:W-:Y:S01]  /*5d60*/  IMAD.MOV.U32 R110, RZ, RZ, R86 ;  /* 0x000000ffff6e7224 */ /* 0x000fe200078e0056 */
[----:B------:R-:W-:Y:S01]  /*5d70*/  MOV R108, R44 ;  /* 0x0000002c006c7202 */ /* 0x000fe20000000f00 */
[----:B------:R-:W-:-:S02]  /*5d80*/  IMAD.MOV.U32 R109, RZ, RZ, R87 ;  /* 0x000000ffff6d7224 */ /* 0x000fc400078e0057 */
[----:B---3--:R-:W-:Y:S02]  /*5d90*/  FFMA.FTZ R2, R195, c[0x0][0x2d0], -R12 ;  /* 0x0000b400c3027a23 */ /* 0x008fe4000001080c */
[----:B------:R-:W-:Y:S02]  /*5da0*/  IMAD.MOV.U32 R195, RZ, RZ, R13 ;  /* 0x000000ffffc37224 */ /* 0x000fe400078e000d */
[----:B------:R3:W-:Y:S01]  /*5db0*/  MUFU.EX2 R13, R2 ;  /* 0x00000002000d7308 */ /* 0x0007e20000000800 */
[C---:B--2---:R-:W-:Y:S07]  /*5dc0*/  HMMA.16816.F32.BF16 R180, R4.reuse, R8, R104 ;  /* 0x0000000804b4723c */ /* 0x044fee0000041868 */
[----:B------:R-:W-:Y:S01]  /*5dd0*/  IMAD.MOV.U32 R106, RZ, RZ, R47 ;  /* 0x000000ffff6a7224 */ /* 0x000fe200078e002f */
[----:B------:R-:W-:Y:S01]  /*5de0*/  HMMA.16816.F32.BF16 R172, R4, R10, R100 ;  /* 0x0000000a04ac723c */ /* 0x000fe20000041864 */
[----:B------:R-:W2:Y:S01]  /*5df0*/  LDSM.16.MT88.4 R8, [R220+0x7100] ;  /* 0x00710000dc08783b */ /* 0x000ea20000004200 */
[----:B------:R-:W-:Y:S01]  /*5e00*/  MOV R105, R22 ;  /* 0x0000001600697202 */ /* 0x000fe20000000f00 */
[----:B------:R-:W-:-:S02]  /*5e10*/  IMAD.MOV.U32 R104, RZ, RZ, R23 ;  /* 0x000000ffff687224 */ /* 0x000fc400078e0017 */
[----:B------:R-:W-:Y:S02]  /*5e20*/  IMAD.MOV.U32 R47, RZ, RZ, R20 ;  /* 0x000000ffff2f7224 */ /* 0x000fe400078e0014 */
[----:B------:R-:W-:Y:S01]  /*5e30*/  MOV R103, R21 ;  /* 0x0000001500677202 */ /* 0x000fe20000000f00 */
[C---:B-1----:R-:W-:Y:S01]  /*5e40*/  HMMA.16816.F32.BF16 R168, R4.reuse, R16, R80 ;  /* 0x0000001004a8723c */ /* 0x042fe20000041850 */
[----:B------:R-:W1:Y:S01]  /*5e50*/  LDSM.16.MT88.4 R20, [R219+0x7100] ;  /* 0x00710000db14783b */ /* 0x000e620000004200 */
[----:B------:R-:W-:Y:S01]  /*5e60*/  IMAD.MOV.U32 R102, RZ, RZ, R191 ;  /* 0x000000ffff667224 */ /* 0x000fe200078e00bf */
[----:B------:R-:W-:Y:S01]  /*5e70*/  MOV R100, R189 ;  /* 0x000000bd00647202 */ /* 0x000fe20000000f00 */
[----:B------:R-:W-:Y:S02]  /*5e80*/  IMAD.MOV.U32 R101, RZ, RZ, R190 ;  /* 0x000000ffff657224 */ /* 0x000fe400078e00be */
[----:B---3--:R-:W-:Y:S02]  /*5e90*/  FFMA.FTZ R2, R194, c[0x0][0x2d0], -R12 ;  /* 0x0000b400c2027a23 */ /* 0x008fe4000001080c */
[----:B------:R-:W-:Y:S01]  /*5ea0*/  HMMA.16816.F32.BF16 R164, R4, R18, R96 ;  /* 0x0000001204a4723c */ /* 0x000fe20000041860 */
[----:B------:R-:W3:Y:S01]  /*5eb0*/  LDSM.16.MT88.4 R16, [R217+0xa100] ;  /* 0x00a10000d910783b */ /* 0x000ee20000004200 */
[----:B------:R-:W-:-:S02]  /*5ec0*/  IMAD.MOV.U32 R107, RZ, RZ, R45 ;  /* 0x000000ffff6b7224 */ /* 0x000fc400078e002d */
[----:B------:R-:W-:-:S04]  /*5ed0*/  IMAD.MOV.U32 R194, RZ, RZ, R47 ;  /* 0x000000ffffc27224 */ /* 0x000fc800078e002f */
[C---:B--2---:R-:W-:Y:S08]  /*5ee0*/  HMMA.16816.F32.BF16 R148, R4.reuse, R8, R76 ;  /* 0x000000080494723c */ /* 0x044ff0000004184c */
[C---:B------:R-:W-:Y:S01]  /*5ef0*/  HMMA.16816.F32.BF16 R96, R4.reuse, R10, R92 ;  /* 0x0000000a0460723c */ /* 0x040fe2000004185c */
[----:B------:R-:W2:Y:S07]  /*5f00*/  LDSM.16.MT88.4 R8, [R218+0xa100] ;  /* 0x00a10000da08783b */ /* 0x000eae0000004200 */
[C---:B-1----:R-:W-:Y:S01]  /*5f10*/  HMMA.16816.F32.BF16 R92, R4.reuse, R20, R72 ;  /* 0x00000014045c723c */ /* 0x042fe20000041848 */
[----:B------:R1:W4:Y:S06]  /*5f20*/  MUFU.EX2 R20, R2 ;  /* 0x0000000200147308 */ /* 0x00032c0000000800 */
[----:B------:R-:W-:Y:S01]  /*5f30*/  IMAD.MOV.U32 R75, RZ, RZ, R188 ;  /* 0x000000ffff4b7224 */ /* 0x000fe200078e00bc */
[----:B---3--:R-:W-:Y:S01]  /*5f40*/  HMMA.16816.F32.BF16 R84, R4, R18, R60 ;  /* 0x000000120454723c */ /* 0x008fe2000004183c */
[----:B------:R-:W-:-:S02]  /*5f50*/  IMAD.MOV.U32 R73, RZ, RZ, R252 ;  /* 0x000000ffff497224 */ /* 0x000fc400078e00fc */
[----:B------:R-:W-:-:S05]  /*5f60*/  IMAD.MOV.U32 R74, RZ, RZ, R215 ;  /* 0x000000ffff4a7224 */ /* 0x000fca00078e00d7 */
[----:B------:R-:W-:Y:S01]  /*5f70*/  HMMA.16816.F32.BF16 R188, R4, R16, R68 ;  /* 0x0000001004bc723c */ /* 0x000fe20000041844 */
[----:B------:R-:W3:Y:S01]  /*5f80*/  LDSM.16.MT88.4 R16, [R220+0xa100] ;  /* 0x00a10000dc10783b */ /* 0x000ee20000004200 */
[----:B-1----:R-:W-:Y:S01]  /*5f90*/  FFMA.FTZ R2, R134, c[0x0][0x2d0], -R0 ;  /* 0x0000b40086027a23 */ /* 0x002fe20000010800 */
[----:B------:R-:W-:Y:S02]  /*5fa0*/  MOV R134, R75 ;  /* 0x0000004b00867202 */ /* 0x000fe40000000f00 */
[----:B------:R-:W-:-:S03]  /*5fb0*/  MOV R75, R214 ;  /* 0x000000d6004b7202 */ /* 0x000fc60000000f00 */
[C---:B------:R-:W-:Y:S08]  /*5fc0*/  HMMA.16816.F32.BF16 R88, R4.reuse, R22, R88 ;  /* 0x000000160458723c */ /* 0x040ff00000041858 */
[C---:B--2---:R-:W-:Y:S01]  /*5fd0*/  HMMA.16816.F32.BF16 R80, R4.reuse, R8, R56 ;  /* 0x000000080450723c */ /* 0x044fe20000041838 */
[----:B------:R1:W-:Y:S07]  /*5fe0*/  MUFU.EX2 R56, R2 ;  /* 0x0000000200387308 */ /* 0x0003ee0000000800 */
[----:B------:R-:W-:Y:S01]  /*5ff0*/  HMMA.16816.F32.BF16 R76, R4, R10, R52 ;  /* 0x0000000a044c723c */ /* 0x000fe20000041834 */
[----:B------:R-:W2:Y:S01]  /*6000*/  LDSM.16.MT88.4 R8, [R219+0xa100] ;  /* 0x00a10000db08783b */ /* 0x000ea20000004200 */
[----:B-1----:R-:W-:-:S02]  /*6010*/  FFMA.FTZ R2, R192, c[0x0][0x2d0], -R0 ;  /* 0x0000b400c0027a23 */ /* 0x002fc40000010800 */
[----:B----4-:R-:W-:Y:S02]  /*6020*/  IMAD.MOV.U32 R192, RZ, RZ, R20 ;  /* 0x000000ffffc07224 */ /* 0x010fe400078e0014 */
[----:B------:R-:W-:Y:S01]  /*6030*/  LDSM.16.MT88.4 R20, [R217+0x1900] ;  /* 0x00190000d914783b */ /* 0x000fe20000004200 */
[----:B------:R1:W4:Y:S01]  /*6040*/  MUFU.EX2 R214, R2 ;  /* 0x0000000200d67308 */ /* 0x0003220000000800 */
[C---:B---3--:R-:W-:Y:S08]  /*6050*/  HMMA.16816.F32.BF16 R44, R4.reuse, R16, R48 ;  /* 0x00000010042c723c */ /* 0x048ff00000041830 */
[----:B------:R-:W-:Y:S01]  /*6060*/  HMMA.16816.F32.BF16 R40, R4, R18, R40 ;  /* 0x000000120428723c */ /* 0x000fe20000041828 */
[----:B------:R-:W3:Y:S01]  /*6070*/  LDSM.16.MT88.4 R16, [R218+0x1900] ;  /* 0x00190000da10783b */ /* 0x000ee20000004200 */
[----:B-1----:R-:W-:-:S02]  /*6080*/  FFMA.FTZ R2, R135, c[0x0][0x2d0], -R0 ;  /* 0x0000b40087027a23 */ /* 0x002fc40000010800 */
[----:B------:R-:W-:Y:S02]  /*6090*/  IMAD.MOV.U32 R135, RZ, RZ, R196 ;  /* 0x000000ffff877224 */ /* 0x000fe400078e00c4 */
[----:B------:R1:W-:Y:S01]  /*60a0*/  MUFU.EX2 R252, R2 ;  /* 0x0000000200fc7308 */ /* 0x0003e20000000800 */
[----:B------:R-:W-:Y:S01]  /*60b0*/  IMAD.MOV.U32 R196, RZ, RZ, R100 ;  /* 0x000000ffffc47224 */ /* 0x000fe200078e0064 */
[C---:B--2---:R-:W-:Y:S08]  /*60c0*/  HMMA.16816.F32.BF16 R36, R4.reuse, R8, R36 ;  /* 0x000000080424723c */ /* 0x044ff00000041824 */
[----:B------:R-:W-:Y:S01]  /*60d0*/  HMMA.16816.F32.BF16 R32, R4, R10, R32 ;  /* 0x0000000a0420723c */ /* 0x000fe20000041820 */
[----:B-1----:R-:W-:Y:S01]  /*60e0*/  FFMA.FTZ R2, R193, c[0x0][0x2d0], -R0 ;  /* 0x0000b400c1027a23 */ /* 0x002fe20000010800 */
[----:B------:R-:W-:Y:S01]  /*60f0*/  LDSM.16.MT88.4 R8, [R220+0x4900] ;  /* 0x00490000dc08783b */ /* 0x000fe20000004200 */
[----:B------:R-:W-:-:S02]  /*6100*/  MOV R193, R101 ;  /* 0x0000006500c17202 */ /* 0x000fc40000000f00 */
[----:B------:R-:W1:Y:S02]  /*6110*/  MUFU.EX2 R215, R2 ;  /* 0x0000000200d77308 */ /* 0x000e640000000800 */
[----:B------:R-:W-:Y:S02]  /*6120*/  F2FP.BF16.PACK_AB R4, R111, R222 ;  /* 0x000000de6f04723e */ /* 0x000fe400000010ff */
[----:B----4-:R-:W-:Y:S02]  /*6130*/  F2FP.BF16.PACK_AB R5, R214, R56 ;  /* 0x00000038d605723e */ /* 0x010fe400000010ff */
[----:B------:R-:W-:Y:S02]  /*6140*/  F2FP.BF16.PACK_AB R6, R192, R13 ;  /* 0x0000000dc006723e */ /* 0x000fe400000010ff */
[----:B-1----:R-:W-:Y:S01]  /*6150*/  F2FP.BF16.PACK_AB R7, R215, R252 ;  /* 0x000000fcd707723e */ /* 0x002fe200000010ff */
[----:B------:R-:W-:-:S06]  /*6160*/  IMAD.MOV.U32 R2, RZ, RZ, R106 ;  /* 0x000000ffff027224 */ /* 0x000fcc00078e006a */
[C---:B---3--:R-:W-:Y:S01]  /*6170*/  HMMA.16816.F32.BF16 R52, R4.reuse, R18, R28 ;  /* 0x000000120434723c */ /* 0x048fe2000004181c */
[----:B------:R-:W1:Y:S07]  /*6180*/  LDSM.16.MT88.4 R28, [R220+0x1900] ;  /* 0x00190000dc1c783b */ /* 0x000e6e0000004200 */
[C---:B------:R-:W-:Y:S08]  /*6190*/  HMMA.16816.F32.BF16 R136, R4.reuse, R20, R136 ;  /* 0x000000140488723c */ /* 0x040ff00000041888 */
[C---:B------:R-:W-:Y:S01]  /*61a0*/  HMMA.16816.F32.BF16 R48, R4.reuse, R22, R24 ;  /* 0x000000160430723c */ /* 0x040fe20000041818 */
[----:B------:R-:W2:Y:S04]  /*61b0*/  LDSM.16.MT88.4 R20, [R217+0x4900] ;  /* 0x00490000d914783b */ /* 0x000ea80000004200 */
[----:B------:R-:W-:Y:S03]  /*61c0*/  LDSM.16.MT88.4 R24, [R219+0x1900] ;  /* 0x00190000db18783b */ /* 0x000fe60000004200 */
[C---:B------:R-:W-:Y:S01]  /*61d0*/  HMMA.16816.F32.BF16 R144, R4.reuse, R16, R144 ;  /* 0x000000100490723c */ /* 0x040fe20000041890 */
[----:B------:R-:W3:Y:S07]  /*61e0*/  LDSM.16.MT88.4 R16, [R218+0x4900] ;  /* 0x00490000da10783b */ /* 0x000eee0000004200 */
[C---:B-1----:R-:W-:Y:S07]  /*61f0*/  HMMA.16816.F32.BF16 R64, R4.reuse, R30, R64 ;  /* 0x0000001e0440723c */ /* 0x042fee0000041840 */
[----:B------:R-:W-:Y:S01]  /*6200*/  IMAD.MOV.U32 R30, RZ, RZ, R56 ;  /* 0x000000ffff1e7224 */ /* 0x000fe200078e0038 */
[----:B------:R-:W-:Y:S01]  /*6210*/  HMMA.16816.F32.BF16 R152, R4, R28, R152 ;  /* 0x0000001c0498723c */ /* 0x000fe20000041898 */
[----:B------:R-:W-:-:S06]  /*6220*/  IMAD.MOV.U32 R31, RZ, RZ, R75 ;  /* 0x000000ffff1f7224 */ /* 0x000fcc00078e004b */
[----:B------:R-:W-:Y:S01]  /*6230*/  IMAD.MOV.U32 R29, RZ, RZ, R73 ;  /* 0x000000ffff1d7224 */ /* 0x000fe200078e0049 */
[----:B--2---:R-:W-:Y:S01]  /*6240*/  HMMA.16816.F32.BF16 R68, R4, R20, R124 ;  /* 0x000000140444723c */ /* 0x004fe2000004187c */
[----:B------:R-:W-:-:S07]  /*6250*/  MOV R28, R74 ;  /* 0x0000004a001c7202 */ /* 0x000fce0000000f00 */
[C---:B------:R-:W-:Y:S01]  /*6260*/  HMMA.16816.F32.BF16 R56, R4.reuse, R22, R128 ;  /* 0x000000160438723c */ /* 0x040fe20000041880 */
[----:B------:R-:W1:Y:S06]  /*6270*/  LDSM.16.MT88.4 R20, [R217+0x7900] ;  /* 0x00790000d914783b */ /* 0x000e6c0000004200 */
[----:B------:R-:W-:Y:S01]  /*6280*/  MOV R130, R192 ;  /* 0x000000c000827202 */ /* 0x000fe20000000f00 */
[----:B------:R-:W-:Y:S01]  /*6290*/  IMAD.MOV.U32 R128, RZ, RZ, R194 ;  /* 0x000000ffff807224 */ /* 0x000fe200078e00c2 */
[----:B---3--:R-:W-:Y:S01]  /*62a0*/  HMMA.16816.F32.BF16 R176, R4, R16, R176 ;  /* 0x0000001004b0723c */ /* 0x008fe200000418b0 */
[----:B------:R-:W-:Y:S01]  /*62b0*/  IMAD.MOV.U32 R129, RZ, RZ, R134 ;  /* 0x000000ffff817224 */ /* 0x000fe200078e0086 */
[----:B------:R-:W-:Y:S01]  /*62c0*/  MOV R134, R195 ;  /* 0x000000c300867202 */ /* 0x000fe20000000f00 */
[----:B------:R-:W-:Y:S01]  /*62d0*/  IMAD.MOV.U32 R192, RZ, RZ, R102 ;  /* 0x000000ffffc07224 */ /* 0x000fe200078e0066 */
[----:B------:R-:W-:Y:S01]  /*62e0*/  MOV R195, R104 ;  /* 0x0000006800c37202 */ /* 0x000fe20000000f00 */
[----:B------:R-:W-:-:S02]  /*62f0*/  IMAD.MOV.U32 R194, RZ, RZ, R103 ;  /* 0x000000ffffc27224 */ /* 0x000fc400078e0067 */
[----:B------:R-:W-:Y:S01]  /*6300*/  IMAD.MOV.U32 R131, RZ, RZ, R105 ;  /* 0x000000ffff837224 */ /* 0x000fe200078e0069 */
[C---:B------:R-:W-:Y:S01]  /*6310*/  HMMA.16816.F32.BF16 R100, R4.reuse, R18, R140 ;  /* 0x000000120464723c */ /* 0x040fe2000004188c */
[----:B------:R-:W2:Y:S06]  /*6320*/  LDSM.16.MT88.4 R16, [R218+0x7900] ;  /* 0x00790000da10783b */ /* 0x000eac0000004200 */
[----:B------:R-:W-:Y:S01]  /*6330*/  MOV R143, R107 ;  /* 0x0000006b008f7202 */ /* 0x000fe20000000f00 */
[----:B------:R-:W-:Y:S01]  /*6340*/  IMAD.MOV.U32 R142, RZ, RZ, R108 ;  /* 0x000000ffff8e7224 */ /* 0x000fe200078e006c */
[----:B------:R-:W-:Y:S01]  /*6350*/  HMMA.16816.F32.BF16 R104, R4, R8, R156 ;  /* 0x000000080468723c */ /* 0x000fe2000004189c */
[----:B------:R-:W-:Y:S01]  /*6360*/  IMAD.MOV.U32 R141, RZ, RZ, R109 ;  /* 0x000000ffff8d7224 */ /* 0x000fe200078e006d */
[----:B------:R-:W-:-:S05]  /*6370*/  MOV R140, R110 ;  /* 0x0000006e008c7202 */ /* 0x000fca0000000f00 */
[----:B------:R-:W-:Y:S01]  /*6380*/  IMAD.MOV.U32 R159, RZ, RZ, R111 ;  /* 0x000000ffff9f7224 */ /* 0x000fe200078e006f */
[C---:B------:R-:W-:Y:S08]  /*6390*/  HMMA.16816.F32.BF16 R60, R4.reuse, R26, R120 ;  /* 0x0000001a043c723c */ /* 0x040ff00000041878 */
[C---:B------:R-:W-:Y:S01]  /*63a0*/  HMMA.16816.F32.BF16 R108, R4.reuse, R10, R160 ;  /* 0x0000000a046c723c */ /* 0x040fe200000418a0 */
[----:B------:R-:W3:Y:S06]  /*63b0*/  LDSM.16.MT88.4 R8, [R220+0x7900] ;  /* 0x00790000dc08783b */ /* 0x000eec0000004200 */
[----:B------:R-:W-:Y:S01]  /*63c0*/  IMAD.MOV.U32 R160, RZ, RZ, R30 ;  /* 0x000000ffffa07224 */ /* 0x000fe200078e001e */
[----:B-1----:R-:W-:Y:S01]  /*63d0*/  HMMA.16816.F32.BF16 R120, R4, R20, R180 ;  /* 0x000000140478723c */ /* 0x002fe200000418b4 */
[----:B------:R-:W-:Y:S01]  /*63e0*/  MOV R161, R31 ;  /* 0x0000001f00a17202 */ /* 0x000fe20000000f00 */
[----:B------:R-:W-:-:S02]  /*63f0*/  IMAD.MOV.U32 R162, RZ, RZ, R28 ;  /* 0x000000ffffa27224 */ /* 0x000fc400078e001c */
[----:B------:R-:W-:Y:S02]  /*6400*/  IMAD.MOV.U32 R163, RZ, RZ, R29 ;  /* 0x000000ffffa37224 */ /* 0x000fe400078e001d */
[----:B------:R-:W-:Y:S01]  /*6410*/  LDSM.16.MT88.4 R28, [R219+0x7900] ;  /* 0x00790000db1c783b */ /* 0x000fe20000004200 */
[----:B------:R-:W-:Y:S01]  /*6420*/  IMAD.MOV.U32 R183, RZ, RZ, R192 ;  /* 0x000000ffffb77224 */ /* 0x000fe200078e00c0 */
[C---:B------:R-:W-:Y:S01]  /*6430*/  HMMA.16816.F32.BF16 R124, R4.reuse, R22, R172 ;  /* 0x00000016047c723c */ /* 0x040fe200000418ac */
[----:B------:R-:W-:Y:S01]  /*6440*/  IMAD.MOV.U32 R182, RZ, RZ, R194 ;  /* 0x000000ffffb67224 */ /* 0x000fe200078e00c2 */
[----:B------:R-:W1:Y:S01]  /*6450*/  LDSM.16.MT88.4 R20, [R217+0xa900] ;  /* 0x00a90000d914783b */ /* 0x000e620000004200 */
[----:B------:R-:W-:Y:S02]  /*6460*/  IMAD.MOV.U32 R181, RZ, RZ, R163 ;  /* 0x000000ffffb57224 */ /* 0x000fe400078e00a3 */
[----:B------:R-:W-:Y:S02]  /*6470*/  IMAD.MOV.U32 R180, RZ, RZ, R140 ;  /* 0x000000ffffb47224 */ /* 0x000fe400078e008c */
[----:B------:R-:W-:Y:S01]  /*6480*/  MOV R172, R159 ;  /* 0x0000009f00ac7202 */ /* 0x000fe20000000f00 */
[----:B------:R-:W-:Y:S01]  /*6490*/  HMMA.16816.F32.BF16 R72, R4, R24, R116 ;  /* 0x000000180448723c */ /* 0x000fe20000041874 */
[----:B------:R-:W4:Y:S01]  /*64a0*/  LDSM.16.MT88.4 R24, [R219+0x4900] ;  /* 0x00490000db18783b */ /* 0x000f220000004200 */
[----:B------:R-:W-:Y:S01]  /*64b0*/  IMAD.MOV.U32 R174, RZ, RZ, R2 ;  /* 0x000000ffffae7224 */ /* 0x000fe200078e0002 */
[----:B------:R-:W-:Y:S01]  /*64c0*/  MOV R175, R135 ;  /* 0x0000008700af7202 */ /* 0x000fe20000000f00 */
[----:B------:R-:W-:-:S02]  /*64d0*/  FFMA.FTZ R2, R202, c[0x0][0x2d0], -R12 ;  /* 0x0000b400ca027a23 */ /* 0x000fc4000001080c */
[----:B------:R-:W-:Y:S02]  /*64e0*/  IMAD.MOV.U32 R173, RZ, RZ, R129 ;  /* 0x000000ffffad7224 */ /* 0x000fe400078e0081 */
[C---:B--2---:R-:W-:Y:S08]  /*64f0*/  HMMA.16816.F32.BF16 R168, R4.reuse, R16, R168 ;  /* 0x0000001004a8723c */ /* 0x044ff000000418a8 */
[C---:B------:R-:W-:Y:S01]  /*6500*/  HMMA.16816.F32.BF16 R156, R4.reuse, R18, R164 ;  /* 0x00000012049c723c */ /* 0x040fe200000418a4 */
[----:B------:R-:W-:Y:S07]  /*6510*/  LDSM.16.MT88.4 R16, [R218+0xa900] ;  /* 0x00a90000da10783b */ /* 0x000fee0000004200 */
[C---:B---3--:R-:W-:Y:S08]  /*6520*/  HMMA.16816.F32.BF16 R164, R4.reuse, R8, R148 ;  /* 0x0000000804a4723c */ /* 0x048ff00000041894 */
[C---:B------:R-:W-:Y:S01]  /*6530*/  HMMA.16816.F32.BF16 R148, R4.reuse, R10, R96 ;  /* 0x0000000a0494723c */ /* 0x040fe20000041860 */
[----:B------:R-:W2:Y:S06]  /*6540*/  LDSM.16.MT88.4 R8, [R220+0xa900] ;  /* 0x00a90000dc08783b */ /* 0x000eac0000004200 */
[----:B------:R-:W-:Y:S01]  /*6550*/  IMAD.MOV.U32 R99, RZ, RZ, R160 ;  /* 0x000000ffff637224 */ /* 0x000fe200078e00a0 */
[----:B-1----:R-:W-:Y:S01]  /*6560*/  HMMA.16816.F32.BF16 R188, R4, R20, R188 ;  /* 0x0000001404bc723c */ /* 0x002fe200000418bc */
[----:B------:R-:W-:Y:S01]  /*6570*/  IMAD.MOV.U32 R98, RZ, RZ, R161 ;  /* 0x000000ffff627224 */ /* 0x000fe200078e00a1 */
[----:B------:R-:W-:Y:S01]  /*6580*/  MOV R97, R162 ;  /* 0x000000a200617202 */ /* 0x000fe20000000f00 */
[----:B------:R-:W-:Y:S01]  /*6590*/  IMAD.MOV.U32 R202, RZ, RZ, R99 ;  /* 0x000000ffffca7224 */ /* 0x000fe200078e0063 */
[----:B------:R-:W-:-:S03]  /*65a0*/  MOV R96, R141 ;  /* 0x0000008d00607202 */ /* 0x000fc60000000f00 */
[----:B------:R-:W-:Y:S01]  /*65b0*/  MOV R21, R193 ;  /* 0x000000c100157202 */ /* 0x000fe20000000f00 */
[----:B----4-:R-:W-:Y:S01]  /*65c0*/  HMMA.16816.F32.BF16 R116, R4, R26, R184 ;  /* 0x0000001a0474723c */ /* 0x010fe200000418b8 */
[----:B------:R-:W-:-:S06]  /*65d0*/  MOV R20, R195 ;  /* 0x000000c300147202 */ /* 0x000fcc0000000f00 */
        /* <DEDUP_REMOVED lines=8> */
[----:B------:R-:W-:Y:S01]  /*6660*/  HMMA.16816.F32.BF16 R112, R4, R24, R112 ;  /* 0x000000180470723c */ /* 0x000fe20000041870 */
[----:B------:R1:W-:Y:S01]  /*6670*/  MUFU.EX2 R210, R2 ;  /* 0x0000000200d27308 */ /* 0x0003e20000000800 */
[----:B------:R-:W3:Y:S01]  /*6680*/  LDSM.16.MT88.4 R24, [R219+0xa900] ;  /* 0x00a90000db18783b */ /* 0x000ee20000004200 */
[----:B------:R-:W-:Y:S01]  /*6690*/  IMAD.MOV.U32 R87, RZ, RZ, R131 ;  /* 0x000000ffff577224 */ /* 0x000fe200078e0083 */
[----:B------:R-:W-:Y:S01]  /*66a0*/  MOV R84, R208 ;  /* 0x000000d000547202 */ /* 0x000fe20000000f00 */
[----:B------:R-:W-:-:S03]  /*66b0*/  IMAD.MOV.U32 R85, RZ, RZ, R209 ;  /* 0x000000ffff557224 */ /* 0x000fc600078e00d1 */
[C---:B------:R-:W-:Y:S07]  /*66c0*/  HMMA.16816.F32.BF16 R160, R4.reuse, R28, R92 ;  /* 0x0000001c04a0723c */ /* 0x040fee000004185c */
[----:B------:R-:W-:Y:S01]  /*66d0*/  MOV R93, R128 ;  /* 0x00000080005d7202 */ /* 0x000fe20000000f00 */
[----:B------:R-:W-:Y:S01]  /*66e0*/  IMAD.MOV.U32 R92, RZ, RZ, R130 ;  /* 0x000000ffff5c7224 */ /* 0x000fe200078e0082 */
[----:B--2---:R-:W-:Y:S01]  /*66f0*/  HMMA.16816.F32.BF16 R40, R4, R10, R40 ;  /* 0x0000000a0428723c */ /* 0x004fe20000041828 */
[----:B-1----:R-:W-:-:S02]  /*6700*/  FFMA.FTZ R2, R203, c[0x0][0x2d0], -R12 ;  /* 0x0000b400cb027a23 */ /* 0x002fc4000001080c */
[----:B------:R-:W-:Y:S02]  /*6710*/  IMAD.MOV.U32 R95, RZ, RZ, R142 ;  /* 0x000000ffff5f7224 */ /* 0x000fe400078e008e */
[----:B------:R1:W2:Y:S01]  /*6720*/  MUFU.EX2 R212, R2 ;  /* 0x0000000200d47308 */ /* 0x0002a20000000800 */
[----:B------:R-:W-:Y:S02]  /*6730*/  IMAD.MOV.U32 R94, RZ, RZ, R143 ;  /* 0x000000ffff5e7224 */ /* 0x000fe400078e008f */
[----:B------:R-:W-:Y:S01]  /*6740*/  HMMA.16816.F32.BF16 R128, R4, R16, R80 ;  /* 0x000000100480723c */ /* 0x000fe20000041850 */
[----:B------:R-:W-:-:S07]  /*6750*/  IMAD.MOV.U32 R203, RZ, RZ, R98 ;  /* 0x000000ffffcb7224 */ /* 0x000fce00078e0062 */
[----:B------:R-:W-:Y:S01]  /*6760*/  HMMA.16816.F32.BF16 R80, R4, R18, R76 ;  /* 0x000000120450723c */ /* 0x000fe2000004184c */
[----:B------:R-:W-:Y:S01]  /*6770*/  LDSM.16.MT88.4 R16, [R218+0x2100] ;  /* 0x00210000da10783b */ /* 0x000fe20000004200 */
[----:B-1----:R-:W-:Y:S01]  /*6780*/  FFMA.FTZ R2, R204, c[0x0][0x2d0], -R12 ;  /* 0x0000b400cc027a23 */ /* 0x002fe2000001080c */
[----:B------:R-:W-:-:S05]  /*6790*/  MOV R204, R97 ;  /* 0x0000006100cc7202 */ /* 0x000fca0000000f00 */
[C---:B------:R-:W-:Y:S01]  /*67a0*/  HMMA.16816.F32.BF16 R76, R4.reuse, R8, R44 ;  /* 0x00000008044c723c */ /* 0x040fe2000004182c */
[----:B------:R1:W-:Y:S01]  /*67b0*/  MUFU.EX2 R213, R2 ;  /* 0x0000000200d57308 */ /* 0x0003e20000000800 */
[----:B------:R-:W4:Y:S06]  /*67c0*/  LDSM.16.MT88.4 R8, [R217+0x2100] ;  /* 0x00210000d908783b */ /* 0x000f2c0000004200 */
[C---:B------:R-:W-:Y:S08]  /*67d0*/  HMMA.16816.F32.BF16 R140, R4.reuse, R30, R88 ;  /* 0x0000001e048c723c */ /* 0x040ff00000041858 */
[----:B---3--:R-:W-:Y:S01]  /*67e0*/  HMMA.16816.F32.BF16 R36, R4, R24, R36 ;  /* 0x000000180424723c */ /* 0x008fe20000041824 */
[----:B-1----:R-:W-:-:S02]  /*67f0*/  FFMA.FTZ R2, R205, c[0x0][0x2d0], -R12 ;  /* 0x0000b400cd027a23 */ /* 0x002fc4000001080c */
[----:B------:R-:W-:Y:S02]  /*6800*/  IMAD.MOV.U32 R205, RZ, RZ, R96 ;  /* 0x000000ffffcd7224 */ /* 0x000fe400078e0060 */
[----:B------:R1:W3:Y:S03]  /*6810*/  MUFU.EX2 R211, R2 ;  /* 0x0000000200d37308 */ /* 0x0002e60000000800 */
[----:B------:R-:W-:Y:S07]  /*6820*/  HMMA.16816.F32.BF16 R32, R4, R26, R32 ;  /* 0x0000001a0420723c */ /* 0x000fee0000041820 */
[----:B--2---:R-:W-:Y:S01]  /*6830*/  F2FP.BF16.PACK_AB R4, R212, R210 ;  /* 0x000000d2d404723e */ /* 0x004fe200000010ff */
[----:B-1----:R-:W-:Y:S01]  /*6840*/  FFMA.FTZ R2, R198, c[0x0][0x2d0], -R0 ;  /* 0x0000b400c6027a23 */ /* 0x002fe20000010800 */
[----:B---3--:R-:W-:Y:S01]  /*6850*/  F2FP.BF16.PACK_AB R6, R211, R213 ;  /* 0x000000d5d306723e */ /* 0x008fe200000010ff */
[----:B------:R-:W-:-:S02]  /*6860*/  IMAD.MOV.U32 R198, RZ, RZ, R95 ;  /* 0x000000ffffc67224 */ /* 0x000fc400078e005f */
[----:B------:R1:W-:Y:S02]  /*6870*/  MUFU.EX2 R134, R2 ;  /* 0x0000000200867308 */ /* 0x0003e40000000800 */
[----:B-1----:R-:W-:Y:S01]  /*6880*/  FFMA.FTZ R2, R201, c[0x0][0x2d0], -R0 ;  /* 0x0000b400c9027a23 */ /* 0x002fe20000010800 */
[----:B------:R-:W-:-:S05]  /*6890*/  MOV R201, R94 ;  /* 0x0000005e00c97202 */ /* 0x000fca0000000f00 */
[----:B------:R1:W2:Y:S02]  /*68a0*/  MUFU.EX2 R135, R2 ;  /* 0x0000000200877308 */ /* 0x0002a40000000800 */
[----:B-1----:R-:W-:Y:S01]  /*68b0*/  FFMA.FTZ R2, R200, c[0x0][0x2d0], -R0 ;  /* 0x0000b400c8027a23 */ /* 0x002fe20000010800 */
[----:B--2---:R-:W-:Y:S01]  /*68c0*/  F2FP.BF16.PACK_AB R5, R135, R134 ;  /* 0x000000868705723e */ /* 0x004fe200000010ff */
[----:B------:R-:W-:-:S04]  /*68d0*/  IMAD.MOV.U32 R200, RZ, RZ, R93 ;  /* 0x000000ffffc87224 */ /* 0x000fc800078e005d */
[----:B------:R1:W-:Y:S02]  /*68e0*/  MUFU.EX2 R208, R2 ;  /* 0x0000000200d07308 */ /* 0x0003e40000000800 */
[----:B-1----:R-:W-:Y:S02]  /*68f0*/  FFMA.FTZ R2, R199, c[0x0][0x2d0], -R0 ;  /* 0x0000b400c7027a23 */ /* 0x002fe40000010800 */
[----:B------:R-:W-:-:S04]  /*6900*/  IMAD.MOV.U32 R199, RZ, RZ, R92 ;  /* 0x000000ffffc77224 */ /* 0x000fc800078e005c */
[----:B------:R-:W1:Y:S02]  /*6910*/  MUFU.EX2 R209, R2 ;  /* 0x0000000200d17308 */ /* 0x000e640000000800 */
[----:B-1----:R-:W-:Y:S02]  /*6920*/  F2FP.BF16.PACK_AB R7, R209, R208 ;  /* 0x000000d0d107723e */ /* 0x002fe400000010ff */
[----:B------:R-:W-:-:S05]  /*6930*/  MOV R2, R21 ;  /* 0x0000001500027202 */ /* 0x000fca0000000f00 */
[C---:B----4-:R-:W-:Y:S08]  /*6940*/  HMMA.16816.F32.BF16 R136, R4.reuse, R8, R136 ;  /* 0x000000080488723c */ /* 0x050ff00000041888 */
[C---:B------:R-:W-:Y:S01]  /*6950*/  HMMA.16816.F32.BF16 R24, R4.reuse, R10, R48 ;  /* 0x0000000a0418723c */ /* 0x040fe20000041830 */
[----:B------:R-:W1:Y:S07]  /*6960*/  LDSM.16.MT88.4 R8, [R220+0x2100] ;  /* 0x00210000dc08783b */ /* 0x000e6e0000004200 */
[C---:B------:R-:W-:Y:S08]  /*6970*/  HMMA.16816.F32.BF16 R144, R4.reuse, R16, R144 ;  /* 0x000000100490723c */ /* 0x040ff00000041890 */
[C---:B------:R-:W-:Y:S01]  /*6980*/  HMMA.16816.F32.BF16 R28, R4.reuse, R18, R52 ;  /* 0x00000012041c723c */ /* 0x040fe20000041834 */
[----:B------:R-:W2:Y:S07]  /*6990*/  LDSM.16.MT88.4 R16, [R219+0x2100] ;  /* 0x00210000db10783b */ /* 0x000eae0000004200 */
[C---:B-1----:R-:W-:Y:S08]  /*69a0*/  HMMA.16816.F32.BF16 R152, R4.reuse, R8, R152 ;  /* 0x000000080498723c */ /* 0x042ff00000041898 */
[C---:B------:R-:W-:Y:S01]  /*69b0*/  HMMA.16816.F32.BF16 R88, R4.reuse, R10, R64 ;  /* 0x0000000a0458723c */ /* 0x040fe20000041840 */
[----:B------:R-:W1:Y:S06]  /*69c0*/  LDSM.16.MT88.4 R8, [R217+0x5100] ;  /* 0x00510000d908783b */ /* 0x000e6c0000004200 */
[----:B------:R-:W-:Y:S01]  /*69d0*/  IMAD.MOV.U32 R66, RZ, RZ, R87 ;  /* 0x000000ffff427224 */ /* 0x000fe200078e0057 */
[----:B--2---:R-:W-:Y:S01]  /*69e0*/  HMMA.16816.F32.BF16 R72, R4, R16, R72 ;  /* 0x000000100448723c */ /* 0x004fe20000041848 */
[----:B------:R-:W-:-:S02]  /*69f0*/  IMAD.MOV.U32 R67, RZ, RZ, R20 ;  /* 0x000000ffff437224 */ /* 0x000fc400078e0014 */
[----:B------:R-:W-:Y:S01]  /*6a00*/  LDSM.16.MT88.4 R20, [R218+0x8100] ;  /* 0x00810000da14783b */ /* 0x000fe20000004200 */
[----:B------:R-:W-:Y:S01]  /*6a10*/  IMAD.MOV.U32 R65, RZ, RZ, R172 ;  /* 0x000000ffff417224 */ /* 0x000fe200078e00ac */
[----:B------:R-:W-:Y:S01]  /*6a20*/  MOV R172, R184 ;  /* 0x000000b800ac7202 */ /* 0x000fe20000000f00 */
[----:B------:R-:W-:Y:S02]  /*6a30*/  IMAD.MOV.U32 R64, RZ, RZ, R202 ;  /* 0x000000ffff407224 */ /* 0x000fe400078e00ca */
[C---:B------:R-:W-:Y:S01]  /*6a40*/  HMMA.16816.F32.BF16 R60, R4.reuse, R18, R60 ;  /* 0x00000012043c723c */ /* 0x040fe2000004183c */
[----:B------:R-:W2:Y:S07]  /*6a50*/  LDSM.16.MT88.4 R16, [R218+0x5100] ;  /* 0x00510000da10783b */ /* 0x000eae0000004200 */
[C---:B-1----:R-:W-:Y:S08]  /*6a60*/  HMMA.16816.F32.BF16 R68, R4.reuse, R8, R68 ;  /* 0x000000080444723c */ /* 0x042ff00000041844 */
[C---:B------:R-:W-:Y:S01]  /*6a70*/  HMMA.16816.F32.BF16 R44, R4.reuse, R10, R56 ;  /* 0x0000000a042c723c */ /* 0x040fe20000041838 */
[----:B------:R-:W1:Y:S06]  /*6a80*/  LDSM.16.MT88.4 R8, [R220+0x5100] ;  /* 0x00510000dc08783b */ /* 0x000e6c0000004200 */
[----:B------:R-:W-:Y:S01]  /*6a90*/  IMAD.MOV.U32 R58, RZ, RZ, R84 ;  /* 0x000000ffff3a7224 */ /* 0x000fe200078e0054 */
[----:B--2---:R-:W-:Y:S01]  /*6aa0*/  HMMA.16816.F32.BF16 R176, R4, R16, R176 ;  /* 0x0000001004b0723c */ /* 0x004fe200000418b0 */
[----:B------:R-:W-:Y:S01]  /*6ab0*/  IMAD.MOV.U32 R57, RZ, RZ, R85 ;  /* 0x000000ffff397224 */ /* 0x000fe200078e0055 */
[----:B------:R-:W-:-:S02]  /*6ac0*/  MOV R56, R86 ;  /* 0x0000005600387202 */ /* 0x000fc40000000f00 */
[----:B------:R-:W-:-:S04]  /*6ad0*/  MOV R59, R203 ;  /* 0x000000cb003b7202 */ /* 0x000fc80000000f00 */
        /* <DEDUP_REMOVED lines=8> */
[C---:B------:R-:W-:Y:S07]  /*6b60*/  HMMA.16816.F32.BF16 R108, R4.reuse, R20, R168 ;  /* 0x00000014046c723c */ /* 0x040fee00000418a8 */
[----:B------:R-:W-:Y:S01]  /*6b70*/  MOV R168, R199 ;  /* 0x000000c700a87202 */ /* 0x000fe20000000f00 */
[C---:B------:R-:W-:Y:S01]  /*6b80*/  HMMA.16816.F32.BF16 R112, R4.reuse, R22, R156 ;  /* 0x000000160470723c */ /* 0x040fe2000004189c */
[----:B------:R-:W3:Y:S01]  /*6b90*/  LDSM.16.MT88.4 R20, [R217+0xb100] ;  /* 0x00b10000d914783b */ /* 0x000ee20000004200 */
        /* <DEDUP_REMOVED lines=8> */
[----:B------:R-:W-:-:S02]  /*6c20*/  IMAD.MOV.U32 R159, RZ, RZ, R200 ;  /* 0x000000ffff9f7224 */ /* 0x000fc400078e00c8 */
[----:B------:R-:W-:Y:S02]  /*6c30*/  IMAD.MOV.U32 R158, RZ, RZ, R201 ;  /* 0x000000ffff9e7224 */ /* 0x000fe400078e00c9 */
[----:B------:R-:W-:Y:S02]  /*6c40*/  FFMA.FTZ R2, R2, c[0x0][0x2d0], -R12 ;  /* 0x0000b40002027a23 */ /* 0x000fe4000001080c */
[----:B------:R-:W-:Y:S01]  /*6c50*/  IMAD.MOV.U32 R66, RZ, RZ, R174 ;  /* 0x000000ffff427224 */ /* 0x000fe200078e00ae */
[----:B------:R-:W-:Y:S01]  /*6c60*/  HMMA.16816.F32.BF16 R104, R4, R10, R124 ;  /* 0x0000000a0468723c */ /* 0x000fe2000004187c */
[----:B------:R-:W1:Y:S01]  /*6c70*/  LDSM.16.MT88.4 R8, [R219+0x8100] ;  /* 0x00810000db08783b */ /* 0x000e620000004200 */
[----:B------:R-:W-:Y:S02]  /*6c80*/  IMAD.MOV.U32 R173, RZ, RZ, R175 ;  /* 0x000000ffffad7224 */ /* 0x000fe400078e00af */
[----:B------:R-:W-:Y:S02]  /*6c90*/  IMAD.MOV.U32 R175, RZ, RZ, R185 ;  /* 0x000000ffffaf7224 */ /* 0x000fe400078e00b9 */
[----:B------:R-:W-:-:S02]  /*6ca0*/  IMAD.MOV.U32 R174, RZ, RZ, R186 ;  /* 0x000000ffffae7224 */ /* 0x000fc400078e00ba */
[C---:B--2---:R-:W-:Y:S07]  /*6cb0*/  HMMA.16816.F32.BF16 R120, R4.reuse, R18, R148 ;  /* 0x000000120478723c */ /* 0x044fee0000041894 */
[----:B------:R-:W-:Y:S01]  /*6cc0*/  IMAD.MOV.U32 R151, RZ, RZ, R206 ;  /* 0x000000ffff977224 */ /* 0x000fe200078e00ce */
[----:B------:R-:W-:Y:S01]  /*6cd0*/  HMMA.16816.F32.BF16 R116, R4, R16, R164 ;  /* 0x000000100474723c */ /* 0x000fe200000418a4 */
[----:B------:R-:W2:Y:S02]  /*6ce0*/  LDSM.16.MT88.4 R16, [R218+0xb100] ;  /* 0x00b10000da10783b */ /* 0x000ea40000004200 */
[----:B------:R-:W-:-:S04]  /*6cf0*/  IMAD.MOV.U32 R150, RZ, RZ, R151 ;  /* 0x000000ffff967224 */ /* 0x000fc800078e0097 */
[----:B------:R-:W-:Y:S01]  /*6d00*/  MOV R164, R187 ;  /* 0x000000bb00a47202 */ /* 0x000fe20000000f00 */
[----:B------:R-:W-:Y:S01]  /*6d10*/  IMAD.MOV.U32 R165, RZ, RZ, R196 ;  /* 0x000000ffffa57224 */ /* 0x000fe200078e00c4 */
[----:B------:R-:W-:Y:S01]  /*6d20*/  MOV R167, R207 ;  /* 0x000000cf00a77202 */ /* 0x000fe20000000f00 */
[----:B------:R-:W-:Y:S01]  /*6d30*/  IMAD.MOV.U32 R166, RZ, RZ, R197 ;  /* 0x000000ffffa67224 */ /* 0x000fe200078e00c5 */
[----:B------:R-:W-:Y:S01]  /*6d40*/  MOV R151, R164 ;  /* 0x000000a400977202 */ /* 0x000fe20000000f00 */
[----:B------:R-:W-:Y:S01]  /*6d50*/  IMAD.MOV.U32 R164, RZ, RZ, R165 ;  /* 0x000000ffffa47224 */ /* 0x000fe200078e00a5 */
[C---:B---3--:R-:W-:Y:S01]  /*6d60*/  HMMA.16816.F32.BF16 R188, R4.reuse, R20, R188 ;  /* 0x0000001404bc723c */ /* 0x048fe200000418bc */
        /* <DEDUP_REMOVED lines=14> */
[C---:B-1----:R-:W-:Y:S01]  /*6e50*/  HMMA.16816.F32.BF16 R124, R4.reuse, R8, R160 ;  /* 0x00000008047c723c */ /* 0x042fe200000418a0 */
[----:B------:R1:W-:Y:S07]  /*6e60*/  MUFU.EX2 R13, R2 ;  /* 0x00000002000d7308 */ /* 0x0003ee0000000800 */
[C---:B------:R-:W-:Y:S01]  /*6e70*/  HMMA.16816.F32.BF16 R184, R4.reuse, R10, R140 ;  /* 0x0000000a04b8723c */ /* 0x040fe2000004188c */
[----:B------:R-:W3:Y:S04]  /*6e80*/  LDSM.16.MT88.4 R8, [R220+0xb100] ;  /* 0x00b10000dc08783b */ /* 0x000ee80000004200 */
[----:B------:R-:W-:Y:S03]  /*6e90*/  LDSM.16.MT88.4 R140, [R217+0x2900] ;  /* 0x00290000d98c783b */ /* 0x000fe60000004200 */
[----:B--2---:R-:W-:Y:S01]  /*6ea0*/  HMMA.16816.F32.BF16 R196, R4, R16, R128 ;  /* 0x0000001004c4723c */ /* 0x004fe20000041880 */
[----:B-1----:R-:W-:-:S02]  /*6eb0*/  FFMA.FTZ R2, R150, c[0x0][0x2d0], -R12 ;  /* 0x0000b40096027a23 */ /* 0x002fc4000001080c */
        /* <DEDUP_REMOVED lines=19> */
[----:B------:R1:W2:Y:S01]  /*6ff0*/  MUFU.EX2 R14, R2 ;  /* 0x00000002000e7308 */ /* 0x0002a20000000800 */
[----:B------:R-:W4:Y:S01]  /*7000*/  LDSM.16.MT88.4 R16, [R219+0xb100] ;  /* 0x00b10000db10783b */ /* 0x000f220000004200 */
[----:B------:R-:W-:-:S05]  /*7010*/  FFMA.FTZ R3, R3, c[0x0][0x2d0], -R0 ;  /* 0x0000b40003037a23 */ /* 0x000fca0000010800 */
[C---:B------:R-:W-:Y:S08]  /*7020*/  HMMA.16816.F32.BF16 R192, R4.reuse, R22, R192 ;  /* 0x0000001604c0723c */ /* 0x040ff000000418c0 */
[C---:B---3--:R-:W-:Y:S01]  /*7030*/  HMMA.16816.F32.BF16 R204, R4.reuse, R8, R76 ;  /* 0x0000000804cc723c */ /* 0x048fe2000004184c */
[----:B-1----:R-:W-:Y:S02]  /*7040*/  FFMA.FTZ R2, R150, c[0x0][0x2d0], -R12 ;  /* 0x0000b40096027a23 */ /* 0x002fe4000001080c */
[----:B------:R-:W-:Y:S01]  /*7050*/  IMAD.MOV.U32 R150, RZ, RZ, R151 ;  /* 0x000000ffff967224 */ /* 0x000fe200078e0097 */
[----:B------:R-:W-:Y:S01]  /*7060*/  MOV R151, R164 ;  /* 0x000000a400977202 */ /* 0x000fe20000000f00 */
        /* <DEDUP_REMOVED lines=19> */
[----:B-1----:R-:W-:Y:S01]  /*71a0*/  FFMA.FTZ R2, R150, c[0x0][0x2d0], -R12 ;  /* 0x0000b40096027a23 */ /* 0x002fe2000001080c */
        /* <DEDUP_REMOVED lines=20> */
[C---:B----4-:R-:W-:Y:S01]  /*72f0*/  HMMA.16816.F32.BF16 R36, R4.reuse, R16, R36 ;  /* 0x000000100424723c */ /* 0x050fe20000041824 */
[----:B------:R1:W3:Y:S07]  /*7300*/  MUFU.EX2 R15, R2 ;  /* 0x00000002000f7308 */ /* 0x0002ee0000000800 */
[----:B------:R-:W-:Y:S01]  /*7310*/  HMMA.16816.F32.BF16 R32, R4, R18, R32 ;  /* 0x000000120420723c */ /* 0x000fe20000041820 */
[----:B--2---:R-:W-:Y:S01]  /*7320*/  F2FP.BF16.PACK_AB R128, R14, R13 ;  /* 0x0000000d0e80723e */ /* 0x004fe200000010ff */
[----:B------:R-:W-:Y:S01]  /*7330*/  IMAD.MOV.U32 R78, RZ, RZ, R181 ;  /* 0x000000ffff4e7224 */ /* 0x000fe200078e00b5 */
[----:B------:R-:W-:Y:S01]  /*7340*/  MOV R77, R180 ;  /* 0x000000b4004d7202 */ /* 0x000fe20000000f00 */
[----:B------:R-:W-:Y:S01]  /*7350*/  IMAD.MOV.U32 R80, RZ, RZ, R183 ;  /* 0x000000ffff507224 */ /* 0x000fe200078e00b7 */
[----:B------:R-:W-:Y:S01]  /*7360*/  MOV R79, R182 ;  /* 0x000000b6004f7202 */ /* 0x000fe20000000f00 */
[----:B------:R-:W-:Y:S01]  /*7370*/  IMAD.MOV.U32 R76, RZ, RZ, R175 ;  /* 0x000000ffff4c7224 */ /* 0x000fe200078e00af */
[----:B------:R-:W-:Y:S01]  /*7380*/  UIMAD.WIDE.U32 UR6, UR15, UR4, URZ ;  /* 0x000000040f0672a5 */ /* 0x000fe2000f8e003f */
[----:B------:R2:W5:Y:S01]  /*7390*/  LDL.LU R222, [R1+0x4c] ;  /* 0x00004c0001de7983 */ /* 0x0005620000300800 */
[----:B-1----:R-:W-:Y:S01]  /*73a0*/  FFMA.FTZ R2, R150, c[0x0][0x2d0], -R0 ;  /* 0x0000b40096027a23 */ /* 0x002fe20000010800 */
[----:B------:R-:W-:Y:S01]  /*73b0*/  MOV R150, R151 ;  /* 0x0000009700967202 */ /* 0x000fe20000000f00 */
[----:B------:R-:W-:Y:S01]  /*73c0*/  IMAD.MOV.U32 R151, RZ, RZ, R164 ;  /* 0x000000ffff977224 */ /* 0x000fe200078e00a4 */
[----:B------:R-:W-:Y:S01]  /*73d0*/  MOV R164, R165 ;  /* 0x000000a500a47202 */ /* 0x000fe20000000f00 */
[----:B------:R1:W-:Y:S01]  /*73e0*/  MUFU.EX2 R12, R2 ;  /* 0x00000002000c7308 */ /* 0x0003e20000000800 */
[----:B------:R-:W-:Y:S01]  /*73f0*/  MOV R161, R150 ;  /* 0x0000009600a17202 */ /* 0x000fe20000000f00 */
[----:B------:R-:W-:Y:S01]  /*7400*/  IMAD.MOV.U32 R162, RZ, RZ, R151 ;  /* 0x000000ffffa27224 */ /* 0x000fe200078e0097 */
[----:B---3--:R-:W-:Y:S01]  /*7410*/  F2FP.BF16.PACK_AB R130, R15, R20 ;  /* 0x000000140f82723e */ /* 0x008fe200000010ff */
        /* <DEDUP_REMOVED lines=9> */
[----:B------:R-:W3:Y:S01]  /*74b0*/  MUFU.EX2 R4, R3 ;  /* 0x0000000300047308 */ /* 0x000ee20000000800 */
[----:B------:R-:W-:Y:S01]  /*74c0*/  LDSM.16.MT88.4 R180, [R218+0x5900] ;  /* 0x00590000dab4783b */ /* 0x000fe20000004200 */
[----:B-1----:R-:W-:-:S02]  /*74d0*/  FFMA.FTZ R2, R161, c[0x0][0x2d0], -R0 ;  /* 0x0000b400a1027a23 */ /* 0x002fc40000010800 */
[----:B------:R-:W-:Y:S01]  /*74e0*/  FFMA.FTZ R0, R23, c[0x0][0x2d0], -R0 ;  /* 0x0000b40017007a23 */ /* 0x000fe20000010800 */
[----:B------:R-:W-:Y:S01]  /*74f0*/  MOV R165, R166 ;  /* 0x000000a600a57202 */ /* 0x000fe20000000f00 */
[----:B------:R-:W-:Y:S02]  /*7500*/  IMAD.MOV.U32 R159, RZ, RZ, R168 ;  /* 0x000000ffff9f7224 */ /* 0x000fe400078e00a8 */
[----:B------:R-:W-:Y:S01]  /*7510*/  MUFU.EX2 R6, R2 ;  /* 0x0000000200067308 */ /* 0x000fe20000000800 */
[----:B------:R-:W-:Y:S01]  /*7520*/  IMAD.MOV.U32 R166, RZ, RZ, R167 ;  /* 0x000000ffffa67224 */ /* 0x000fe200078e00a7 */
[----:B------:R-:W-:Y:S01]  /*7530*/  MOV R168, R169 ;  /* 0x000000a900a87202 */ /* 0x000fe20000000f00 */
[----:B------:R-:W-:Y:S01]  /*7540*/  IMAD.MOV.U32 R169, RZ, RZ, R170 ;  /* 0x000000ffffa97224 */ /* 0x000fe200078e00aa */
[----:B------:R-:W-:Y:S01]  /*7550*/  MOV R167, R156 ;  /* 0x0000009c00a77202 */ /* 0x000fe20000000f00 */
[----:B------:R-:W-:Y:S01]  /*7560*/  IMAD.MOV.U32 R156, RZ, RZ, R157 ;  /* 0x000000ffff9c7224 */ /* 0x000fe200078e009d */
[----:B------:R-:W-:Y:S01]  /*7570*/  MOV R170, R171 ;  /* 0x000000ab00aa7202 */ /* 0x000fe20000000f00 */
[----:B------:R-:W-:Y:S01]  /*7580*/  IMAD.MOV.U32 R171, RZ, RZ, R56 ;  /* 0x000000ffffab7224 */ /* 0x000fe200078e0038 */
[----:B------:R-:W1:Y:S01]  /*7590*/  MUFU.EX2 R5, R0 ;  /* 0x0000000000057308 */ /* 0x000e620000000800 */
        /* <DEDUP_REMOVED lines=18> */
[----:B------:R-:W4:Y:S01]  /*76c0*/  LDSM.16.MT88.4 R148, [R218+0x2900] ;  /* 0x00290000da94783b */ /* 0x000f220000004200 */
[----:B------:R-:W-:Y:S01]  /*76d0*/  MOV R59, R64 ;  /* 0x00000040003b7202 */ /* 0x000fe20000000f00 */
[----:B------:R-:W-:Y:S01]  /*76e0*/  IMAD.MOV.U32 R64, RZ, RZ, R65 ;  /* 0x000000ffff407224 */ /* 0x000fe200078e0041 */
[----:B------:R-:W-:Y:S01]  /*76f0*/  MOV R65, R66 ;  /* 0x0000004200417202 */ /* 0x000fe20000000f00 */
[----:B------:R-:W-:Y:S01]  /*7700*/  IMAD.MOV.U32 R66, RZ, RZ, R67 ;  /* 0x000000ffff427224 */ /* 0x000fe200078e0043 */
[----:B---3--:R-:W-:-:S02]  /*7710*/  F2FP.BF16.PACK_AB R129, R4, R12 ;  /* 0x0000000c0481723e */ /* 0x008fc400000010ff */
[----:B-1----:R-:W-:Y:S02]  /*7720*/  F2FP.BF16.PACK_AB R131, R5, R6 ;  /* 0x000000060583723e */ /* 0x002fe400000010ff */
[----:B------:R-:W-:Y:S01]  /*7730*/  MOV R18, R174 ;  /* 0x000000ae00127202 */ /* 0x000fe20000000f00 */
[----:B------:R-:W-:Y:S01]  /*7740*/  IMAD.MOV.U32 R160, RZ, RZ, R164 ;  /* 0x000000ffffa07224 */ /* 0x000fe200078e00a4 */
[----:B------:R-:W-:Y:S01]  /*7750*/  MOV R67, R172 ;  /* 0x000000ac00437202 */ /* 0x000fe20000000f00 */
[----:B------:R-:W-:Y:S01]  /*7760*/  IMAD.MOV.U32 R172, RZ, RZ, R173 ;  /* 0x000000ffffac7224 */ /* 0x000fe200078e00ad */
[----:B------:R-:W-:Y:S01]  /*7770*/  MOV R173, R216 ;  /* 0x000000d800ad7202 */ /* 0x000fe20000000f00 */
[----:B------:R-:W-:Y:S01]  /*7780*/  HMMA.16816.F32.BF16 R136, R128, R140, R136 ;  /* 0x0000008c8088723c */ /* 0x000fe20000041888 */
[----:B------:R-:W-:Y:S01]  /*7790*/  MOV R21, R163 ;  /* 0x000000a300157202 */ /* 0x000fe20000000f00 */
[----:B------:R-:W-:Y:S01]  /*77a0*/  IMAD.MOV.U32 R162, RZ, RZ, R166 ;  /* 0x000000ffffa27224 */ /* 0x000fe200078e00a6 */
[----:B------:R-:W-:Y:S01]  /*77b0*/  MOV R161, R165 ;  /* 0x000000a500a17202 */ /* 0x000fe20000000f00 */
[----:B------:R-:W-:-:S02]  /*77c0*/  IMAD.MOV.U32 R7, RZ, RZ, R173 ;  /* 0x000000ffff077224 */ /* 0x000fc400078e00ad */
[----:B------:R-:W-:Y:S01]  /*77d0*/  IMAD.MOV.U32 R23, RZ, RZ, R169 ;  /* 0x000000ffff177224 */ /* 0x000fe200078e00a9 */
[----:B------:R-:W-:Y:S01]  /*77e0*/  MOV R17, R56 ;  /* 0x0000003800117202 */ /* 0x000fe20000000f00 */
[C---:B------:R-:W-:Y:S01]  /*77f0*/  HMMA.16816.F32.BF16 R140, R128.reuse, R142, R24 ;  /* 0x0000008e808c723c */ /* 0x040fe20000041818 */
[----:B------:R-:W-:Y:S01]  /*7800*/  @UP1 USHF.R.U32.HI UR15, URZ, UR5, UR7 ;  /* 0x000000053f0f1299 */ /* 0x000fe20008011607 */
[----:B------:R2:W5:Y:S05]  /*7810*/  LDL.LU R221, [R1+0x48] ;  /* 0x0000480001dd7983 */ /* 0x00056a0000300800 */
[----:B------:R-:W-:Y:S01]  /*7820*/  MOV R27, R172 ;  /* 0x000000ac001b7202 */ /* 0x000fe20000000f00 */
[----:B------:R-:W-:Y:S01]  /*7830*/  IMAD.MOV.U32 R164, RZ, RZ, R156 ;  /* 0x000000ffffa47224 */ /* 0x000fe200078e009c */
[----:B------:R-:W1:Y:S01]  /*7840*/  LDSM.16.MT88.4 R172, [R217+0x5900] ;  /* 0x00590000d9ac783b */ /* 0x000e620000004200 */
[----:B------:R-:W-:Y:S01]  /*7850*/  MOV R163, R167 ;  /* 0x000000a700a37202 */ /* 0x000fe20000000f00 */
[----:B------:R-:W-:Y:S01]  /*7860*/  IMAD.MOV.U32 R166, RZ, RZ, R158 ;  /* 0x000000ffffa67224 */ /* 0x000fe200078e009e */
[----:B------:R-:W-:Y:S01]  /*7870*/  MOV R165, R157 ;  /* 0x0000009d00a57202 */ /* 0x000fe20000000f00 */
[----:B----4-:R-:W-:Y:S01]  /*7880*/  HMMA.16816.F32.BF16 R144, R128, R148, R144 ;  /* 0x000000948090723c */ /* 0x010fe20000041890 */
[----:B------:R-:W-:-:S03]  /*7890*/  MOV R167, R159 ;  /* 0x0000009f00a77202 */ /* 0x000fc60000000f00 */
[----:B------:R-:W-:Y:S01]  /*78a0*/  IMAD.MOV.U32 R83, RZ, RZ, R165 ;  /* 0x000000ffff537224 */ /* 0x000fe200078e00a5 */
[----:B------:R-:W3:Y:S01]  /*78b0*/  LDSM.16.MT88.4 R156, [R220+0x2900] ;  /* 0x00290000dc9c783b */ /* 0x000ee20000004200 */
[----:B------:R-:W-:Y:S01]  /*78c0*/  MOV R82, R166 ;  /* 0x000000a600527202 */ /* 0x000fe20000000f00 */
[----:B------:R-:W-:Y:S01]  /*78d0*/  IMAD.MOV.U32 R81, RZ, RZ, R167 ;  /* 0x000000ffff517224 */ /* 0x000fe200078e00a7 */
[----:B------:R-:W-:Y:S01]  /*78e0*/  MOV R2, R66 ;  /* 0x0000004200027202 */ /* 0x000fe20000000f00 */
[----:B------:R-:W-:Y:S01]  /*78f0*/  HMMA.16816.F32.BF16 R148, R128, R150, R28 ;  /* 0x000000968094723c */ /* 0x000fe2000004181c */
[----:B------:R-:W-:Y:S01]  /*7900*/  MOV R24, R170 ;  /* 0x000000aa00187202 */ /* 0x000fe20000000f00 */
[----:B------:R-:W-:Y:S02]  /*7910*/  IMAD.MOV.U32 R25, RZ, RZ, R171 ;  /* 0x000000ffff197224 */ /* 0x000fe400078e00ab */
[----:B------:R-:W-:-:S04]  /*7920*/  IMAD.MOV.U32 R0, RZ, RZ, R65 ;  /* 0x000000ffff007224 */ /* 0x000fc800078e0041 */
[----:B------:R-:W-:Y:S01]  /*7930*/  HMMA.16816.F32.BF16 R176, R128, R180, R176 ;  /* 0x000000b480b0723c */ /* 0x000fe200000418b0 */
[----:B------:R-:W-:Y:S02]  /*7940*/  MOV R28, R164 ;  /* 0x000000a4001c7202 */ /* 0x000fe40000000f00 */
[----:B------:R-:W-:Y:S01]  /*7950*/  MOV R3, R64 ;  /* 0x0000004000037202 */ /* 0x000fe20000000f00 */
[----:B------:R-:W4:Y:S01]  /*7960*/  LDSM.16.MT88.4 R164, [R219+0x2900] ;  /* 0x00290000dba4783b */ /* 0x000f220000004200 */
[----:B------:R-:W-:-:S03]  /*7970*/  MOV R31, R168 ;  /* 0x000000a8001f7202 */ /* 0x000fc60000000f00 */
[C---:B------:R-:W-:Y:S01]  /*7980*/  HMMA.16816.F32.BF16 R180, R128.reuse, R182, R48 ;  /* 0x000000b680b4723c */ /* 0x040fe20000041830 */
[----:B------:R-:W-:Y:S01]  /*7990*/  IMAD.MOV.U32 R11, RZ, RZ, R161 ;  /* 0x000000ffff0b7224 */ /* 0x000fe200078e00a1 */
[----:B------:R-:W-:Y:S01]  /*79a0*/  MOV R8, R160 ;  /* 0x000000a000087202 */ /* 0x000fe20000000f00 */
[----:B------:R-:W-:Y:S02]  /*79b0*/  IMAD.MOV.U32 R26, RZ, RZ, R67 ;  /* 0x000000ffff1a7224 */ /* 0x000fe400078e0043 */
[----:B------:R-:W-:Y:S01]  /*79c0*/  IMAD.MOV.U32 R9, RZ, RZ, R21 ;  /* 0x000000ffff097224 */ /* 0x000fe200078e0015 */
[----:B------:R-:W-:Y:S01]  /*79d0*/  MOV R22, R58 ;  /* 0x0000003a00167202 */ /* 0x000fe20000000f00 */
[----:B------:R-:W-:Y:S01]  /*79e0*/  IMAD.MOV.U32 R50, RZ, RZ, R82 ;  /* 0x000000ffff327224 */ /* 0x000fe200078e0052 */
[----:B------:R-:W-:Y:S01]  /*79f0*/  MOV R51, R83 ;  /* 0x0000005300337202 */ /* 0x000fe20000000f00 */
[----:B-1----:R-:W-:Y:S01]  /*7a00*/  HMMA.16816.F32.BF16 R168, R128, R172, R68 ;  /* 0x000000ac80a8723c */ /* 0x002fe20000041844 */
[----:B------:R-:W-:Y:S01]  /*7a10*/  IMAD.MOV.U32 R10, RZ, RZ, R163 ;  /* 0x000000ffff0a7224 */ /* 0x000fe200078e00a3 */
[----:B------:R-:W-:Y:S01]  /*7a20*/  MOV R30, R27 ;  /* 0x0000001b001e7202 */ /* 0x000fe20000000f00 */
[----:B------:R-:W-:Y:S01]  /*7a30*/  FADD.FTZ R2, R2, R50 ;  /* 0x0000003202027221 */ /* 0x000fe20000010000 */
[----:B------:R-:W1:Y:S01]  /*7a40*/  LDSM.16.MT88.4 R64, [R219+0x5900] ;  /* 0x00590000db40783b */ /* 0x000e620000004200 */
[----:B------:R-:W-:-:S03]  /*7a50*/  FADD.FTZ R0, R0, R51 ;  /* 0x0000003300007221 */ /* 0x000fc60000010000 */
[C---:B------:R-:W-:Y:S01]  /*7a60*/  HMMA.16816.F32.BF16 R172, R128.reuse, R174, R44 ;  /* 0x000000ae80ac723c */ /* 0x040fe2000004182c */
[----:B------:R-:W-:Y:S02]  /*7a70*/  FADD.FTZ R3, R3, R0 ;  /* 0x0000000003037221 */ /* 0x000fe40000010000 */
[----:B------:R-:W-:Y:S02]  /*7a80*/  IMAD.MOV.U32 R16, RZ, RZ, R57 ;  /* 0x000000ffff107224 */ /* 0x000fe400078e0039 */
[----:B------:R-:W-:Y:S01]  /*7a90*/  IMAD.MOV.U32 R19, RZ, RZ, R59 ;  /* 0x000000ffff137224 */ /* 0x000fe200078e003b */
[----:B------:R-:W-:Y:S01]  /*7aa0*/  UIADD3 UR15, UR15, UR12, -UR13 ;  /* 0x0000000c0f0f7290 */ /* 0x000fe2000fffe80d */
[----:B------:R-:W-:Y:S01]  /*7ab0*/  MOV R44, R77 ;  /* 0x0000004d002c7202 */ /* 0x000fe20000000f00 */
[----:B------:R2:W5:Y:S01]  /*7ac0*/  LDL.LU R216, [R1+0x44] ;  /* 0x0000440001d87983 */ /* 0x0005620000300800 */
[----:B------:R-:W-:Y:S01]  /*7ad0*/  MOV R45, R25 ;  /* 0x00000019002d7202 */ /* 0x000fe20000000f00 */
[----:B------:R-:W-:Y:S01]  /*7ae0*/  IMAD.MOV.U32 R46, RZ, RZ, R24 ;  /* 0x000000ffff2e7224 */ /* 0x000fe200078e0018 */
[----:B------:R-:W-:Y:S01]  /*7af0*/  MOV R47, R31 ;  /* 0x0000001f002f7202 */ /* 0x000fe20000000f00 */
[----:B------:R-:W-:Y:S01]  /*7b00*/  FADD.FTZ R2, R44, R2 ;  /* 0x000000022c027221 */ /* 0x000fe20000010000 */
[----:B------:R-:W-:Y:S01]  /*7b10*/  MOV R24, R18 ;  /* 0x0000001200187202 */ /* 0x000fe20000000f00 */
[----:B------:R-:W-:Y:S01]  /*7b20*/  IMAD.MOV.U32 R29, RZ, RZ, R26 ;  /* 0x000000ffff1d7224 */ /* 0x000fe200078e001a */
[----:B------:R-:W-:Y:S01]  /*7b30*/  MOV R21, R162 ;  /* 0x000000a200157202 */ /* 0x000fe20000000f00 */
[----:B------:R-:W-:Y:S01]  /*7b40*/  FADD.FTZ R0, R45, R2 ;  /* 0x000000022d007221 */ /* 0x000fe20000010000 */
[C---:B---3--:R-:W-:Y:S01]  /*7b50*/  HMMA.16816.F32.BF16 R152, R128.reuse, R156, R152 ;  /* 0x0000009c8098723c */ /* 0x048fe20000041898 */
[----:B------:R-:W-:Y:S01]  /*7b60*/  FADD.FTZ R2, R46, R3 ;  /* 0x000000032e027221 */ /* 0x000fe20000010000 */
[----:B------:R-:W3:Y:S01]  /*7b70*/  LDSM.16.MT88.4 R56, [R220+0x5900] ;  /* 0x00590000dc38783b */ /* 0x000ee20000004200 */
[----:B------:R-:W-:Y:S01]  /*7b80*/  FADD.FTZ R0, R47, R0 ;  /* 0x000000002f007221 */ /* 0x000fe20000010000 */
[----:B------:R-:W-:Y:S01]  /*7b90*/  MOV R18, R81 ;  /* 0x0000005100127202 */ /* 0x000fe20000000f00 */
[----:B------:R-:W-:Y:S01]  /*7ba0*/  FADD.FTZ R2, R28, R2 ;  /* 0x000000021c027221 */ /* 0x000fe20000010000 */
[----:B------:R-:W-:Y:S01]  /*7bb0*/  MOV R27, R79 ;  /* 0x0000004f001b7202 */ /* 0x000fe20000000f00 */
[----:B------:R-:W-:Y:S01]  /*7bc0*/  FADD.FTZ R0, R10, R0 ;  /* 0x000000000a007221 */ /* 0x000fe20000010000 */
[----:B------:R-:W-:Y:S01]  /*7bd0*/  HMMA.16816.F32.BF16 R156, R128, R158, R88 ;  /* 0x0000009e809c723c */ /* 0x000fe20000041858 */
[----:B------:R-:W-:Y:S01]  /*7be0*/  FADD.FTZ R2, R11, R2 ;  /* 0x000000020b027221 */ /* 0x000fe20000010000 */
[----:B------:R-:W-:Y:S01]  /*7bf0*/  LDSM.16.MT88.4 R88, [R220+0x8900] ;  /* 0x00890000dc58783b */ /* 0x000fe20000004200 */
[----:B------:R-:W-:Y:S01]  /*7c00*/  FADD.FTZ R0, R8, R0 ;  /* 0x0000000008007221 */ /* 0x000fe20000010000 */
[----:B------:R-:W-:Y:S01]  /*7c10*/  UIMAD.WIDE UR4, UR15, 0x2aaaaaab, URZ ;  /* 0x2aaaaaab0f0478a5 */ /* 0x000fe2000f8e023f */
[----:B------:R-:W-:-:S02]  /*7c20*/  FADD.FTZ R2, R9, R2 ;  /* 0x0000000209027221 */ /* 0x000fc40000010000 */
[----:B------:R-:W-:Y:S01]  /*7c30*/  IMAD.MOV.U32 R31, RZ, RZ, R7 ;  /* 0x000000ffff1f7224 */ /* 0x000fe200078e0007 */
[C---:B----4-:R-:W-:Y:S01]  /*7c40*/  HMMA.16816.F32.BF16 R160, R128.reuse, R164, R72 ;  /* 0x000000a480a0723c */ /* 0x050fe20000041848 */
[----:B------:R-:W-:Y:S01]  /*7c50*/  FADD.FTZ R0, R29, R0 ;  /* 0x000000001d007221 */ /* 0x000fe20000010000 */
[----:B------:R-:W4:Y:S01]  /*7c60*/  LDSM.16.MT88.4 R72, [R217+0x8900] ;  /* 0x00890000d948783b */ /* 0x000f220000004200 */
[----:B------:R-:W-:Y:S01]  /*7c70*/  FADD.FTZ R2, R30, R2 ;  /* 0x000000021e027221 */ /* 0x000fe20000010000 */
[----:B------:R-:W-:Y:S01]  /*7c80*/  USHF.R.U32.HI UR15, URZ, 0x1f, UR5 ;  /* 0x0000001f3f0f7899 */ /* 0x000fe20008011605 */
[----:B------:R-:W-:Y:S01]  /*7c90*/  IMAD.MOV.U32 R7, RZ, RZ, R80 ;  /* 0x000000ffff077224 */ /* 0x000fe200078e0050 */
[----:B------:R-:W-:Y:S01]  /*7ca0*/  LDSM.16.MT88.4 R8, [R219+0xb900] ;  /* 0x00b90000db08783b */ /* 0x000fe20000004200 */
[----:B------:R-:W-:Y:S01]  /*7cb0*/  IMAD.MOV.U32 R25, RZ, RZ, R76 ;  /* 0x000000ffff197224 */ /* 0x000fe200078e004c */
[----:B------:R-:W-:Y:S01]  /*7cc0*/  HMMA.16816.F32.BF16 R164, R128, R166, R60 ;  /* 0x000000a680a4723c */ /* 0x000fe2000004183c */
[----:B------:R-:W-:Y:S01]  /*7cd0*/  FADD.FTZ R0, R31, R0 ;  /* 0x000000001f007221 */ /* 0x000fe20000010000 */
[----:B------:R-:W2:Y:S01]  /*7ce0*/  LDSM.16.MT88.4 R80, [R218+0x8900] ;  /* 0x00890000da50783b */ /* 0x000ea20000004200 */
[----:B------:R-:W-:Y:S01]  /*7cf0*/  IMAD.MOV.U32 R26, RZ, RZ, R78 ;  /* 0x000000ffff1a7224 */ /* 0x000fe200078e004e */
[----:B------:R-:W-:Y:S01]  /*7d00*/  ULEA.HI.SX32 UR15, UR5, UR15, 0x1c ;  /* 0x0000000f050f7291 */ /* 0x000fe2000f8fe23f */
[----:B------:R-:W-:-:S02]  /*7d10*/  FADD.FTZ R2, R24, R2 ;  /* 0x0000000218027221 */ /* 0x000fc40000010000 */
[----:B------:R-:W-:Y:S01]  /*7d20*/  FADD.FTZ R0, R25, R0 ;  /* 0x0000000019007221 */ /* 0x000fe20000010000 */
[C---:B-1----:R-:W-:Y:S01]  /*7d30*/  HMMA.16816.F32.BF16 R60, R128.reuse, R64, R92 ;  /* 0x00000040803c723c */ /* 0x042fe2000004185c */
[----:B------:R-:W-:Y:S01]  /*7d40*/  FADD.FTZ R2, R26, R2 ;  /* 0x000000021a027221 */ /* 0x000fe20000010000 */
[----:B------:R-:W-:Y:S01]  /*7d50*/  UISETP.LT.AND UP0, UPT, URZ, UR15, UPT ;  /* 0x0000000f3f00728c */ /* 0x000fe2000bf01270 */
[----:B------:R-:W-:Y:S02]  /*7d60*/  FADD.FTZ R0, R27, R0 ;  /* 0x000000001b007221 */ /* 0x000fe40000010000 */
[----:B------:R-:W-:Y:S01]  /*7d70*/  FADD.FTZ R2, R7, R2 ;  /* 0x0000000207027221 */ /* 0x000fe20000010000 */
[----:B------:R-:W-:Y:S01]  /*7d80*/  USEL UR15, URZ, UR15, !UP0 ;  /* 0x0000000f3f0f7287 */ /* 0x000fe2000c000000 */
[----:B------:R-:W-:Y:S01]  /*7d90*/  FADD.FTZ R0, R18, R0 ;  /* 0x0000000012007221 */ /* 0x000fe20000010000 */
[----:B------:R-:W-:Y:S01]  /*7da0*/  HMMA.16816.F32.BF16 R64, R128, R66, R96 ;  /* 0x000000428040723c */ /* 0x000fe20000041860 */
[----:B------:R-:W-:Y:S01]  /*7db0*/  FADD.FTZ R2, R19, R2 ;  /* 0x0000000213027221 */ /* 0x000fe20000010000 */
[----:B------:R-:W1:Y:S01]  /*7dc0*/  LDSM.16.MT88.4 R96, [R219+0x8900] ;  /* 0x00890000db60783b */ /* 0x000e620000004200 */
[----:B------:R-:W-:Y:S01]  /*7dd0*/  FADD.FTZ R0, R16, R0 ;  /* 0x0000000010007221 */ /* 0x000fe20000010000 */
[----:B------:R-:W-:Y:S01]  /*7de0*/  UISETP.GE.AND UP0, UPT, UR24, UR15, UPT ;  /* 0x0000000f1800728c */ /* 0x000fe2000bf06270 */
[----:B------:R-:W-:-:S02]  /*7df0*/  FADD.FTZ R2, R17, R2 ;  /* 0x0000000211027221 */ /* 0x000fc40000010000 */
[----:B------:R-:W-:Y:S01]  /*7e00*/  FADD.FTZ R0, R22, R0 ;  /* 0x0000000016007221 */ /* 0x000fe20000010000 */
[C---:B---3--:R-:W-:Y:S01]  /*7e10*/  HMMA.16816.F32.BF16 R52, R128.reuse, R56, R52 ;  /* 0x000000388034723c */ /* 0x048fe20000041834 */
[----:B------:R-:W-:Y:S01]  /*7e20*/  FADD.FTZ R2, R214, R2 ;  /* 0x00000002d6027221 */ /* 0x000fe20000010000 */
[----:B------:R-:W-:Y:S01]  /*7e30*/  PLOP3.LUT P0, PT, PT, PT, UP0, 0x80, 0x0 ;  /* 0x000000000000781c */ /* 0x000fe20003f0f008 */
[----:B------:R-:W-:Y:S02]  /*7e40*/  FADD.FTZ R0, R23, R0 ;  /* 0x0000000017007221 */ /* 0x000fe40000010000 */
[----:B------:R-:W-:Y:S02]  /*7e50*/  FADD.FTZ R2, R252, R2 ;  /* 0x00000002fc027221 */ /* 0x000fe40000010000 */
[----:B------:R-:W-:Y:S01]  /*7e60*/  FADD.FTZ R0, R21, R0 ;  /* 0x0000000015007221 */ /* 0x000fe20000010000 */
[----:B------:R-:W-:Y:S01]  /*7e70*/  HMMA.16816.F32.BF16 R56, R128, R58, R84 ;  /* 0x0000003a8038723c */ /* 0x000fe20000041854 */
[----:B------:R-:W-:-:S02]  /*7e80*/  FADD.FTZ R2, R215, R2 ;  /* 0x00000002d7027221 */ /* 0x000fc40000010000 */
[----:B------:R-:W-:Y:S02]  /*7e90*/  FADD.FTZ R0, R210, R0 ;  /* 0x00000000d2007221 */ /* 0x000fe40000010000 */
[----:B------:R-:W-:Y:S02]  /*7ea0*/  FADD.FTZ R3, R134, R2 ;  /* 0x0000000286037221 */ /* 0x000fe40000010000 */
[----:B------:R-:W-:Y:S01]  /*7eb0*/  FADD.FTZ R2, R212, R0 ;  /* 0x00000000d4027221 */ /* 0x000fe20000010000 */
[----:B----4-:R-:W-:Y:S01]  /*7ec0*/  HMMA.16816.F32.BF16 R68, R128, R72, R100 ;  /* 0x000000488044723c */ /* 0x010fe20000041864 */
[----:B------:R-:W-:Y:S02]  /*7ed0*/  FADD.FTZ R0, R135, R3 ;  /* 0x0000000387007221 */ /* 0x000fe40000010000 */
[----:B------:R-:W-:Y:S02]  /*7ee0*/  FADD.FTZ R3, R213, R2 ;  /* 0x00000002d5037221 */ /* 0x000fe40000010000 */
[----:B------:R-:W-:-:S02]  /*7ef0*/  FADD.FTZ R2, R208, R0 ;  /* 0x00000000d0027221 */ /* 0x000fc40000010000 */
[----:B------:R-:W-:Y:S01]  /*7f00*/  FADD.FTZ R0, R211, R3 ;  /* 0x00000003d3007221 */ /* 0x000fe20000010000 */
[C---:B--2---:R-:W-:Y:S01]  /*7f10*/  HMMA.16816.F32.BF16 R76, R128.reuse, R80, R108 ;  /* 0x00000050804c723c */ /* 0x044fe2000004186c */
[----:B------:R-:W-:Y:S02]  /*7f20*/  FADD.FTZ R2, R209, R2 ;  /* 0x00000002d1027221 */ /* 0x000fe40000010000 */
        /* <DEDUP_REMOVED lines=8> */
[----:B------:R-:W-:Y:S01]  /*7fb0*/  HMMA.16816.F32.BF16 R72, R128, R74, R104 ;  /* 0x0000004a8048723c */ /* 0x000fe20000041868 */
[----:B------:R-:W2:Y:S01]  /*7fc0*/  LDSM.16.MT88.4 R104, [R217+0xb900] ;  /* 0x00b90000d968783b */ /* 0x000ea20000004200 */
[----:B------:R-:W-:-:S05]  /*7fd0*/  FADD.FTZ R0, R5, R2 ;  /* 0x0000000205007221 */ /* 0x000fca0000010000 */
[----:B------:R-:W-:Y:S01]  /*7fe0*/  STL [R1+0xc], R0 ;  /* 0x00000c0001007387 */ /* 0x000fe20000100800 */
[C---:B------:R-:W-:Y:S03]  /*7ff0*/  HMMA.16816.F32.BF16 R80, R128.reuse, R82, R112 ;  /* 0x000000528050723c */ /* 0x040fe60000041870 */
[----:B------:R-:W3:Y:S04]  /*8000*/  LDSM.16.MT88.4 R112, [R218+0xb900] ;  /* 0x00b90000da70783b */ /* 0x000ee80000004200 */
[----:B------:R-:W-:Y:S01]  /*8010*/  STL [R1+0x8], R3 ;  /* 0x0000080301007387 */ /* 0x000fe20000100800 */
[C---:B------:R-:W-:Y:S03]  /*8020*/  HMMA.16816.F32.BF16 R88, R128.reuse, R90, R120 ;  /* 0x0000005a8058723c */ /* 0x040fe60000041878 */
[----:B------:R-:W4:Y:S05]  /*8030*/  LDSM.16.MT88.4 R120, [R220+0xb900] ;  /* 0x00b90000dc78783b */ /* 0x000f2a0000004200 */
[C---:B-1----:R-:W-:Y:S08]  /*8040*/  HMMA.16816.F32.BF16 R92, R128.reuse, R96, R124 ;  /* 0x00000060805c723c */ /* 0x042ff0000004187c */
[C---:B------:R-:W-:Y:S08]  /*8050*/  HMMA.16816.F32.BF16 R96, R128.reuse, R98, R184 ;  /* 0x000000628060723c */ /* 0x040ff000000418b8 */
[C---:B------:R-:W-:Y:S08]  /*8060*/  HMMA.16816.F32.BF16 R124, R128.reuse, R8, R36 ;  /* 0x00000008807c723c */ /* 0x040ff00000041824 */
[C---:B--2---:R-:W-:Y:S08]  /*8070*/  HMMA.16816.F32.BF16 R100, R128.reuse, R104, R188 ;  /* 0x000000688064723c */ /* 0x044ff000000418bc */
[C---:B---3--:R-:W-:Y:S08]  /*8080*/  HMMA.16816.F32.BF16 R108, R128.reuse, R112, R196 ;  /* 0x00000070806c723c */ /* 0x048ff000000418c4 */
[C---:B----4-:R-:W-:Y:S08]  /*8090*/  HMMA.16816.F32.BF16 R116, R128.reuse, R120, R204 ;  /* 0x000000788074723c */ /* 0x050ff000000418cc */
[C---:B------:R-:W-:Y:S08]  /*80a0*/  HMMA.16816.F32.BF16 R104, R128.reuse, R106, R192 ;  /* 0x0000006a8068723c */ /* 0x040ff000000418c0 */
[C---:B------:R-:W-:Y:S08]  /*80b0*/  HMMA.16816.F32.BF16 R112, R128.reuse, R114, R200 ;  /* 0x000000728070723c */ /* 0x040ff000000418c8 */
[C---:B------:R-:W-:Y:S08]  /*80c0*/  HMMA.16816.F32.BF16 R120, R128.reuse, R122, R40 ;  /* 0x0000007a8078723c */ /* 0x040ff00000041828 */
[----:B------:R-:W-:Y:S01]  /*80d0*/  HMMA.16816.F32.BF16 R128, R128, R10, R32 ;  /* 0x0000000a8080723c */ /* 0x000fe20000041820 */
[----:B------:R-:W-:Y:S07]  /*80e0*/  @!P0 BRA `(.L_x_1356) ;  /* 0x00005b0000008947 */ /* 0x000fee0003800000 */
[----:B------:R-:W2:Y:S01]  /*80f0*/  LDL R21, [R1+0x14] ;  /* 0x0000140001157983 */ /* 0x000ea20000100800 */
[----:B------:R-:W-:Y:S01]  /*8100*/  PLOP3.LUT P1, PT, PT, PT, UP1, 0x80, 0x0 ;  /* 0x000000000000781c */ /* 0x000fe20003f2f018 */
[----:B------:R-:W-:Y:S01]  /*8110*/  IMAD.MOV.U32 R134, RZ, RZ, R132 ;  /* 0x000000ffff867224 */ /* 0x000fe200078e0084 */
[----:B------:R-:W-:Y:S01]  /*8120*/  PLOP3.LUT P0, PT, PT, PT, UP1, 0x80, 0x0 ;  /* 0x000000000000781c */ /* 0x000fe20003f0f018 */
[----:B------:R-:W-:Y:S01]  /*8130*/  IMAD.MOV.U32 R3, RZ, RZ, R133 ;  /* 0x000000ffff037224 */ /* 0x000fe200078e0085 */
[----:B------:R-:W-:-:S02]  /*8140*/  UMOV UR16, UR24 ;  /* 0x0000001800107c82 */ /* 0x000fc40008000000 */
[----:B------:R-:W-:Y:S02]  /*8150*/  ULDC.64 UR6, c[0x0][0x208] ;  /* 0x0000820000067ab9 */ /* 0x000fe40000000a00 */
[----:B------:R-:W-:-:S05]  /*8160*/  ULDC.64 UR4, c[0x0][0x1e0] ;  /* 0x0000780000047ab9 */ /* 0x000fca0000000a00 */
[----:B--2---:R-:W-:-:S05]  /*8170*/  @P1 IMAD.HI.U32 R0, R21, c[0x0][0x2c8], RZ ;  /* 0x0000b20015001a27 */ /* 0x004fca00078e00ff */
[----:B------:R-:W-:-:S05]  /*8180*/  @P0 SHF.R.U32.HI R0, RZ, c[0x0][0x2cc], R0 ;  /* 0x0000b300ff000a19 */ /* 0x000fca0000011600 */
[----:B------:R1:W-:Y:S02]  /*8190*/  @P0 STL [R1+0x10], R0 ;  /* 0x0000100001000387 */ /* 0x0003e40000100800 */
.L_x_1357:
[----:B------:R-:W2:Y:S01]  /*81a0*/  LDL.64 R6, [R1+0x20] ;  /* 0x0000200001067983 */ /* 0x000ea20000100a00 */
[----:B------:R-:W-:Y:S01]  /*81b0*/  UISETP.GE.AND UP0, UPT, UR16, URZ, UPT ;  /* 0x0000003f1000728c */ /* 0x000fe2000bf06270 */
[----:B------:R-:W-:Y:S04]  /*81c0*/  DEPBAR.LE SB0, 0x0 ;  /* 0x000080000000791a */ /* 0x000fe80000000000 */
[----:B------:R-:W2:Y:S06]  /*81d0*/  LDL.64 R4, [R1+0x38] ;  /* 0x0000380001047983 */ /* 0x000eac0000100a00 */
[----:B------:R-:W-:Y:S01]  /*81e0*/  BAR.SYNC.DEFER_BLOCKING 0x0 ;  /* 0x0000000000007b1d */ /* 0x000fe20000010000 */
[----:B------:R-:W-:Y:S01]  /*81f0*/  PLOP3.LUT P1, PT, PT, PT, UP0, 0x80, 0x0 ;  /* 0x000000000000781c */ /* 0x000fe20003f2f008 */
[----:B------:R-:W-:Y:S01]  /*8200*/  @UP0 USHF.R.S32.HI UR17, URZ, 0x1f, UR16 ;  /* 0x0000001f3f110899 */ /* 0x000fe20008011410 */
[----:B------:R-:W-:Y:S01]  /*8210*/  PLOP3.LUT P6, PT, PT, PT, UP0, 0x80, 0x0 ;  /* 0x000000000000781c */ /* 0x000fe20003fcf008 */
[----:B------:R-:W-:Y:S01]  /*8220*/  @UP0 UIMAD.WIDE.U32 UR18, UR16, UR6, URZ ;  /* 0x00000006101202a5 */ /* 0x000fe2000f8e003f */
[----:B------:R-:W-:Y:S01]  /*8230*/  PLOP3.LUT P0, PT, PT, PT, UP0, 0x80, 0x0 ;  /* 0x000000000000781c */ /* 0x000fe20003f0f008 */
[----:B------:R-:W-:Y:S02]  /*8240*/  @UP0 UIMAD UR17, UR17, UR6, URZ ;  /* 0x00000006111102a4 */ /* 0x000fe4000f8e023f */
[----:B------:R-:W-:Y:S02]  /*8250*/  UIADD3 UR24, UR16, -0x1, URZ ;  /* 0xffffffff10187890 */ /* 0x000fe4000fffe03f */
[----:B------:R-:W-:Y:S01]  /*8260*/  @UP0 UIMAD UR17, UR16, UR7, UR17 ;  /* 0x00000007101102a4 */ /* 0x000fe2000f8e0211 */
[----:B-1----:R-:W-:Y:S03]  /*8270*/  IMAD.U32 R0, RZ, RZ, UR18 ;  /* 0x00000012ff007e24 */ /* 0x002fe6000f8e00ff */
[----:B------:R-:W-:Y:S04]  /*8280*/  @UP0 UIADD3 UR17, UR19, UR17, URZ ;  /* 0x0000001113110290 */ /* 0x000fe8000fffe03f */
[----:B------:R-:W-:Y:S01]  /*8290*/  @UP0 UIMAD UR17, UR17, 0x60, URZ ;  /* 0x00000060111108a4 */ /* 0x000fe2000f8e023f */
[----:B------:R-:W-:Y:S08]  /*82a0*/  LDSM.16.M88.4 R48, [R223+0x18100] ;  /* 0x01810000df30783b */ /* 0x000ff00000000200 */
[----:B-----5:R-:W1:Y:S08]  /*82b0*/  LDSM.16.M88.4 R8, [R216+0xc100] ;  /* 0x00c10000d808783b */ /* 0x020e700000000200 */
[----:B------:R-:W3:Y:S08]  /*82c0*/  LDSM.16.M88.4 R16, [R216+0xc900] ;  /* 0x00c90000d810783b */ /* 0x000ef00000000200 */
[----:B------:R-:W4:Y:S08]  /*82d0*/  LDSM.16.M88.4 R24, [R216+0xd100] ;  /* 0x00d10000d818783b */ /* 0x000f300000000200 */
[----:B------:R-:W1:Y:S08]  /*82e0*/  LDSM.16.M88.4 R32, [R216+0xd900] ;  /* 0x00d90000d820783b */ /* 0x000e700000000200 */
[----:B------:R-:W1:Y:S08]  /*82f0*/  LDSM.16.M88.4 R40, [R216+0xe100] ;  /* 0x00e10000d828783b */ /* 0x000e700000000200 */
[----:B------:R-:W1:Y:S08]  /*8300*/  LDSM.16.M88.4 R184, [R216+0xe900] ;  /* 0x00e90000d8b8783b */ /* 0x000e700000000200 */
[----:B------:R-:W-:Y:S08]  /*8310*/  LDSM.16.M88.4 R188, [R224+0x18100] ;  /* 0x01810000e0bc783b */ /* 0x000ff00000000200 */
[----:B------:R-:W1:Y:S08]  /*8320*/  LDSM.16.M88.4 R192, [R227] ;  /* 0x00000000e3c0783b */ /* 0x000e700000000200 */
[----:B------:R-:W1:Y:S08]  /*8330*/  LDSM.16.M88.4 R196, [R250] ;  /* 0x00000000fac4783b */ /* 0x000e700000000200 */
[----:B------:R-:W1:Y:S08]  /*8340*/  LDSM.16.M88.4 R200, [R249] ;  /* 0x00000000f9c8783b */ /* 0x000e700000000200 */
[----:B------:R-:W1:Y:S08]  /*8350*/  LDSM.16.M88.4 R204, [R248] ;  /* 0x00000000f8cc783b */ /* 0x000e700000000200 */
[----:B------:R-:W1:Y:S08]  /*8360*/  LDSM.16.M88.4 R208, [R247] ;  /* 0x00000000f7d0783b */ /* 0x000e700000000200 */
[----:B------:R-:W1:Y:S08]  /*8370*/  LDSM.16.M88.4 R212, [R246] ;  /* 0x00000000f6d4783b */ /* 0x000e700000000200 */
[----:B------:R-:W3:Y:S01]  /*8380*/  LDL.64 R132, [R1+0x30] ;  /* 0x0000300001847983 */ /* 0x000ee20000100a00 */
[----:B--2---:R-:W-:Y:S01]  /*8390*/  @P1 IMAD.MOV.U32 R5, RZ, RZ, R7 ;  /* 0x000000ffff051224 */ /* 0x004fe200078e0007 */
[----:B------:R-:W-:Y:S03]  /*83a0*/  PLOP3.LUT P1, PT, PT, PT, UP0, 0x80, 0x0 ;  /* 0x000000000000781c */ /* 0x000fe60003f2f008 */
[----:B------:R-:W-:Y:S01]  /*83b0*/  @P6 IMAD.WIDE.U32 R4, R0, 0x60, R4 ;  /* 0x0000006000046825 */ /* 0x000fe200078e0004 */
[----:B------:R-:W-:Y:S04]  /*83c0*/  PLOP3.LUT P6, PT, PT, PT, UP0, 0x80, 0x0 ;  /* 0x000000000000781c */ /* 0x000fe80003fcf008 */
[----:B------:R-:W-:Y:S02]  /*83d0*/  @P0 SHF.L.U32 R2, R4, 0x1, RZ ;  /* 0x0000000104020819 */ /* 0x000fe400000006ff */
[----:B------:R-:W-:Y:S03]  /*83e0*/  PLOP3.LUT P0, PT, PT, PT, UP0, 0x80, 0x0 ;  /* 0x000000000000781c */ /* 0x000fe60003f0f008 */
[----:B------:R-:W-:Y:S02]  /*83f0*/  @P1 IADD3 R0, R5, UR17, RZ ;  /* 0x0000001105001c10 */ /* 0x000fe4000fffe0ff */
[----:B------:R-:W-:Y:S02]  /*8400*/  PLOP3.LUT P1, PT, PT, PT, UP0, 0x80, 0x0 ;  /* 0x000000000000781c */ /* 0x000fe40003f2f008 */
[----:B------:R-:W-:Y:S06]  /*8410*/  @P6 IADD3 R5, P6, R2, 0x80, RZ ;  /* 0x0000008002056810 */ /* 0x000fec0007fde0ff */
[----:B------:R-:W-:Y:S02]  /*8420*/  @P0 SHF.L.U64.HI R0, R4, 0x1, R0 ;  /* 0x0000000104000819 */ /* 0x000fe40000010200 */
[----:B------:R-:W-:Y:S03]  /*8430*/  PLOP3.LUT P0, PT, PT, PT, UP0, 0x80, 0x0 ;  /* 0x000000000000781c */ /* 0x000fe60003f0f008 */
[----:B------:R-:W-:Y:S11]  /*8440*/  @P1 IADD3 R12, P1, R5, c[0x0][0x1f8], RZ ;  /* 0x00007e00050c1a10 */ /* 0x000ff60007f3e0ff */
[----:B------:R-:W-:Y:S02]  /*8450*/  @!UPT UIADD3 URZ, URZ, URZ, URZ ;  /* 0x0000003f3f3ff290 */ /* 0x000fe4000fffe03f */
[--C-:B------:R-:W-:Y:S02]  /*8460*/  @P0 IADD3.X R13, RZ, c[0x0][0x1fc], R0.reuse, P1, P6 ;  /* 0x00007f00ff0d0a10 */ /* 0x100fe40000fec400 */
[----:B------:R-:W-:Y:S02]  /*8470*/  PLOP3.LUT P6, PT, PT, PT, UP0, 0x80, 0x0 ;  /* 0x000000000000781c */ /* 0x000fe40003fcf008 */
[----:B------:R-:W-:Y:S02]  /*8480*/  PLOP3.LUT P1, PT, PT, PT, UP0, 0x80, 0x0 ;  /* 0x000000000000781c */ /* 0x000fe40003f2f008 */
[----:B------:R-:W-:Y:S09]  /*8490*/  PLOP3.LUT P0, PT, PT, PT, UP0, 0x80, 0x0 ;  /* 0x000000000000781c */ /* 0x000ff20003f0f008 */
[----:B------:R-:W-:Y:S04]  /*84a0*/  @P6 IADD3 R4, P6, R2, 0x100, RZ ;  /* 0x0000010002046810 */ /* 0x000fe80007fde0ff */
        /* <DEDUP_REMOVED lines=9> */
[----:B------:R-:W-:Y:S02]  /*8540*/  @P0 IADD3.X R5, RZ, c[0x0][0x1fc], R0, P1, P6 ;  /* 0x00007f00ff050a10 */ /* 0x000fe40000fec400 */
[----:B------:R-:W-:Y:S02]  /*8550*/  PLOP3.LUT P1, PT, PT, PT, UP0, 0x80, 0x0 ;  /* 0x000000000000781c */ /* 0x000fe40003f2f008 */
[----:B------:R-:W-:Y:S02]  /*8560*/  PLOP3.LUT P6, PT, PT, PT, UP0, 0x80, 0x0 ;  /* 0x000000000000781c */ /* 0x000fe40003fcf008 */
[----:B------:R-:W-:Y:S09]  /*8570*/  PLOP3.LUT P0, PT, PT, PT, UP0, 0x80, 0x0 ;  /* 0x000000000000781c */ /* 0x000ff20003f0f008 */
[----:B------:R-:W-:Y:S04]  /*8580*/  @P1 IADD3 R2, P1, R2, c[0x0][0x1f8], RZ ;  /* 0x00007e0002021a10 */ /* 0x000fe80007f3e0ff */
[----:B------:R-:W-:Y:S09]  /*8590*/  @P6 IADD3 R20, P6, R2, UR9, RZ ;  /* 0x0000000902146c10 */ /* 0x000ff2000ffde0ff */
[----:B------:R-:W-:Y:S02]  /*85a0*/  @P0 IADD3.X R0, R0, c[0x0][0x1fc], RZ, P1, !PT ;  /* 0x00007f0000000a10 */ /* 0x000fe40000ffe4ff */
[----:B------:R-:W-:Y:S02]  /*85b0*/  PLOP3.LUT P0, PT, PT, PT, UP0, 0x80, 0x0 ;  /* 0x000000000000781c */ /* 0x000fe40003f0f008 */
[----:B------:R-:W-:Y:S11]  /*85c0*/  PLOP3.LUT P1, PT, PT, PT, UP0, 0x80, 0x0 ;  /* 0x000000000000781c */ /* 0x000ff60003f2f008 */
[----:B------:R-:W-:Y:S02]  /*85d0*/  @P0 IADD3.X R21, R0, UR8, RZ, P6, !PT ;  /* 0x0000000800150c10 */ /* 0x000fe4000b7fe4ff */
[----:B------:R-:W-:Y:S02]  /*85e0*/  @P1 IADD3 R36, P1, R20, UR9, RZ ;  /* 0x0000000914241c10 */ /* 0x000fe4000ff3e0ff */
[----:B------:R-:W-:Y:S02]  /*85f0*/  PLOP3.LUT P0, PT, PT, PT, UP0, 0x80, 0x0 ;  /* 0x000000000000781c */ /* 0x000fe40003f0f008 */
[----:B------:R-:W-:Y:S11]  /*8600*/  PLOP3.LUT P6, PT, PT, PT, UP0, 0x80, 0x0 ;  /* 0x000000000000781c */ /* 0x000ff60003fcf008 */
[----:B------:R-:W-:Y:S02]  /*8610*/  @P0 IADD3.X R37, R21, UR8, RZ, P1, !PT ;  /* 0x0000000815250c10 */ /* 0x000fe40008ffe4ff */
[----:B------:R-:W-:Y:S01]  /*8620*/  PLOP3.LUT P1, PT, PT, PT, UP0, 0x80, 0x0 ;  /* 0x000000000000781c */ /* 0x000fe20003f2f008 */
[----:B------:R-:W-:Y:S01]  /*8630*/  @P6 IMAD.MOV.U32 R14, RZ, RZ, R2 ;  /* 0x000000ffff0e6224 */ /* 0x000fe200078e0002 */
[----:B------:R-:W-:Y:S01]  /*8640*/  PLOP3.LUT P0, PT, PT, PT, UP0, 0x80, 0x0 ;  /* 0x000000000000781c */ /* 0x000fe20003f0f008 */
[----:B------:R-:W-:Y:S01]  /*8650*/  @P6 IMAD.MOV.U32 R15, RZ, RZ, R0 ;  /* 0x000000ffff0f6224 */ /* 0x000fe200078e0000 */
[----:B------:R-:W-:Y:S02]  /*8660*/  PLOP3.LUT P6, PT, PT, PT, UP0, 0x80, 0x0 ;  /* 0x000000000000781c */ /* 0x000fe40003fcf008 */
[----:B------:R-:W-:Y:S07]  /*8670*/  PLOP3.LUT P0, PT, PT, PT, UP0, 0x80, 0x0 ;  /* 0x000000000000781c */ /* 0x000fee0003f0f008 */
[----:B------:R-:W-:Y:S01]  /*8680*/  @!PT LDS RZ, [RZ] ;  /* 0x00000000fffff984 */ /* 0x000fe20000000800 */
[----:B------:R-:W-:Y:S01]  /*8690*/  @!PT LDS RZ, [RZ] ;  /* 0x00000000fffff984 */ /* 0x000fe20000000800 */
[----:B------:R-:W-:Y:S01]  /*86a0*/  @!PT LDS RZ, [RZ] ;  /* 0x00000000fffff984 */ /* 0x000fe20000000800 */
[----:B------:R3:W-:Y:S01]  /*86b0*/  @P1 LDGSTS.E.BYPASS.LTC128B.128 [R251+0x100], [R14.64], !P5 ;  /* 0x001000000efb1fae */ /* 0x0007e2000e901d5e */
[----:B------:R-:W-:Y:S02]  /*86c0*/  PLOP3.LUT P1, PT, PT, PT, UP0, 0x80, 0x0 ;  /* 0x000000000000781c */ /* 0x000fe40003f2f008 */
[----:B------:R-:W-:Y:S05]  /*86d0*/  PLOP3.LUT P1, PT, PT, PT, UP0, 0x80, 0x0 ;  /* 0x000000000000781c */ /* 0x000fea0003f2f008 */
[----:B------:R3:W-:Y:S01]  /*86e0*/  @P6 LDGSTS.E.BYPASS.LTC128B.128 [R251+0x3100], [R12.64], !P4 ;  /* 0x031000000cfb6fae */ /* 0x0007e2000e101d5e */
[----:B------:R-:W-:Y:S02]  /*86f0*/  PLOP3.LUT P6, PT, PT, PT, UP0, 0x80, 0x0 ;  /* 0x000000000000781c */ /* 0x000fe40003fcf008 */
[----:B------:R-:W-:Y:S05]  /*8700*/  PLOP3.LUT P6, PT, PT, PT, UP0, 0x80, 0x0 ;  /* 0x000000000000781c */ /* 0x000fea0003fcf008 */
[----:B------:R1:W-:Y:S01]  /*8710*/  @P0 LDGSTS.E.BYPASS.LTC128B.128 [R251+0x6100], [R6.64], !P3 ;  /* 0x0610000006fb0fae */ /* 0x0003e2000d901d5e */
[----:B------:R-:W-:Y:S02]  /*8720*/  PLOP3.LUT P0, PT, PT, PT, UP0, 0x80, 0x0 ;  /* 0x000000000000781c */ /* 0x000fe40003f0f008 */
[----:B------:R-:W-:Y:S05]  /*8730*/  PLOP3.LUT P0, PT, PT, PT, UP0, 0x80, 0x0 ;  /* 0x000000000000781c */ /* 0x000fea0003f0f008 */
[----:B------:R1:W-:Y:S01]  /*8740*/  @P1 LDGSTS.E.BYPASS.LTC128B.128 [R251+0x9100], [R4.64], !P2 ;  /* 0x0910000004fb1fae */ /* 0x0003e2000d101d5e */
[----:B------:R-:W-:Y:S07]  /*8750*/  PLOP3.LUT P1, PT, PT, PT, UP0, 0x80, 0x0 ;  /* 0x000000000000781c */ /* 0x000fee0003f2f008 */
[----:B------:R4:W-:Y:S01]  /*8760*/  @P6 LDGSTS.E.BYPASS.LTC128B.128 [R251+0x1100], [R20.64], !P5 ;  /* 0x0110000014fb6fae */ /* 0x0009e2000e901d5e */
[----:B------:R-:W-:Y:S07]  /*8770*/  PLOP3.LUT P6, PT, PT, PT, UP0, 0x80, 0x0 ;  /* 0x000000000000781c */ /* 0x000fee0003fcf008 */
[----:B------:R4:W-:Y:S01]  /*8780*/  @P1 LDGSTS.E.BYPASS.LTC128B.128 [R251+0x4100], [R20.64+0x80], !P4 ;  /* 0x0410008014fb1fae */ /* 0x0009e2000e101d5e */
[----:B------:R-:W-:Y:S02]  /*8790*/  PLOP3.LUT P1, PT, PT, PT, UP0, 0x80, 0x0 ;  /* 0x000000000000781c */ /* 0x000fe40003f2f008 */
[----:B------:R-:W-:Y:S05]  /*87a0*/  PLOP3.LUT P1, PT, PT, PT, UP0, 0x80, 0x0 ;  /* 0x000000000000781c */ /* 0x000fea0003f2f008 */
[----:B------:R4:W-:Y:S01]  /*87b0*/  @P0 LDGSTS.E.BYPASS.LTC128B.128 [R251+0x7100], [R20.64+0x100], !P3 ;  /* 0x0710010014fb0fae */ /* 0x0009e2000d901d5e */
[----:B------:R-:W-:Y:S01]  /*87c0*/  PLOP3.LUT P0, PT, PT, PT, UP0, 0x80, 0x0 ;  /* 0x000000000000781c */ /* 0x000fe20003f0f008 */
[C---:B-1----:R-:W-:Y:S06]  /*87d0*/  HMMA.16816.F32.BF16 R4, R48.reuse, R8, RZ ;  /* 0x000000083004723c */ /* 0x042fec00000418ff */
[----:B------:R4:W-:Y:S01]  /*87e0*/  @P6 LDGSTS.E.BYPASS.LTC128B.128 [R251+0xa100], [R20.64+0x180], !P2 ;  /* 0x0a10018014fb6fae */ /* 0x0009e2000d101d5e */
[----:B------:R-:W-:Y:S01]  /*87f0*/  PLOP3.LUT P6, PT, PT, PT, UP0, 0x80, 0x0 ;  /* 0x000000000000781c */ /* 0x000fe20003fcf008 */
[C---:B------:R-:W-:Y:S06]  /*8800*/  HMMA.16816.F32.BF16 R8, R48.reuse, R10, RZ ;  /* 0x0000000a3008723c */ /* 0x040fec00000418ff */
[----:B------:R1:W-:Y:S01]  /*8810*/  @P0 LDGSTS.E.BYPASS.LTC128B.128 [R251+0x2100], [R36.64], !P5 ;  /* 0x0210000024fb0fae */ /* 0x0003e2000e901d5e */
[----:B------:R-:W-:Y:S01]  /*8820*/  PLOP3.LUT P0, PT, PT, PT, UP0, 0x80, 0x0 ;  /* 0x000000000000781c */ /* 0x000fe20003f0f008 */
[----:B------:R-:W-:Y:S01]  /*8830*/  UISETP.GE.AND UP0, UPT, UR16, 0x1, UPT ;  /* 0x000000011000788c */ /* 0x000fe2000bf06270 */
[C---:B---3--:R-:W-:Y:S05]  /*8840*/  HMMA.16816.F32.BF16 R12, R48.reuse, R16, RZ ;  /* 0x00000010300c723c */ /* 0x048fea00000418ff */
[----:B------:R1:W-:Y:S01]  /*8850*/  @P6 LDGSTS.E.BYPASS.LTC128B.128 [R251+0x5100], [R36.64+0x80], !P4 ;  /* 0x0510008024fb6fae */ /* 0x0003e2000e101d5e */
[----:B------:R-:W-:Y:S02]  /*8860*/  PLOP3.LUT P6, PT, PT, PT, UP0, 0x80, 0x0 ;  /* 0x000000000000781c */ /* 0x000fe40003fcf008 */
[C---:B------:R-:W-:Y:S02]  /*8870*/  HMMA.16816.F32.BF16 R16, R48.reuse, R18, RZ ;  /* 0x000000123010723c */ /* 0x040fe400000418ff */
[----:B------:R-:W-:Y:S02]  /*8880*/  @UP0 UIMAD.WIDE.U32 UR18, UR24, UR4, URZ ;  /* 0x00000004181202a5 */ /* 0x000fe4000f8e003f */
[----:B------:R-:W-:Y:S01]  /*8890*/  @UP0 USHF.R.S32.HI UR17, URZ, 0x1f, UR24 ;  /* 0x0000001f3f110899 */ /* 0x000fe20008011418 */
[----:B------:R1:W-:Y:S01]  /*88a0*/  @P1 LDGSTS.E.BYPASS.LTC128B.128 [R251+0x8100], [R36.64+0x100], !P3 ;  /* 0x0810010024fb1fae */ /* 0x0003e2000d901d5e */
[----:B------:R-:W-:Y:S02]  /*88b0*/  PLOP3.LUT P1, PT, PT, PT, UP0, 0x80, 0x0 ;  /* 0x000000000000781c */ /* 0x000fe40003f2f008 */
[C---:B----4-:R-:W-:Y:S01]  /*88c0*/  HMMA.16816.F32.BF16 R20, R48.reuse, R24, RZ ;  /* 0x000000183014723c */ /* 0x050fe200000418ff */
[----:B------:R-:W-:Y:S04]  /*88d0*/  @UP0 UIMAD UR17, UR17, UR4, URZ ;  /* 0x00000004111102a4 */ /* 0x000fe8000f8e023f */
[----:B------:R1:W-:Y:S01]  /*88e0*/  @P0 LDGSTS.E.BYPASS.LTC128B.128 [R251+0xb100], [R36.64+0x180], !P2 ;  /* 0x0b10018024fb0fae */ /* 0x0003e2000d101d5e */
[----:B------:R-:W-:Y:S01]  /*88f0*/  PLOP3.LUT P0, PT, PT, PT, UP0, 0x80, 0x0 ;  /* 0x000000000000781c */ /* 0x000fe20003f0f008 */
[----:B------:R-:W-:Y:S01]  /*8900*/  @UP0 UIMAD UR17, UR24, UR5, UR17 ;  /* 0x00000005181102a4 */ /* 0x000fe2000f8e0211 */
[C---:B------:R-:W-:Y:S03]  /*8910*/  HMMA.16816.F32.BF16 R24, R48.reuse, R26, RZ ;  /* 0x0000001a3018723c */ /* 0x040fe600000418ff */
[----:B------:R-:W-:Y:S02]  /*8920*/  @UP0 UIADD3 UR17, UR19, UR17, URZ ;  /* 0x0000001113110290 */ /* 0x000fe4000fffe03f */
[----:B------:R-:W0:Y:S02]  /*8930*/  LDGDEPBAR ;  /* 0x00000000000079af */ /* 0x000e240000000000 */
[----:B------:R-:W-:Y:S01]  /*8940*/  @UP0 UIMAD UR17, UR17, 0x60, URZ ;  /* 0x00000060111108a4 */ /* 0x000fe2000f8e023f */
[C---:B------:R-:W-:Y:S08]  /*8950*/  HMMA.16816.F32.BF16 R28, R48.reuse, R32, RZ ;  /* 0x00000020301c723c */ /* 0x040ff000000418ff */
[C---:B------:R-:W-:Y:S08]  /*8960*/  HMMA.16816.F32.BF16 R32, R48.reuse, R34, RZ ;  /* 0x000000223020723c */ /* 0x040ff000000418ff */
[C---:B-1----:R-:W-:Y:S08]  /*8970*/  HMMA.16816.F32.BF16 R36, R48.reuse, R40, RZ ;  /* 0x000000283024723c */ /* 0x042ff000000418ff */
[C---:B------:R-:W-:Y:S08]  /*8980*/  HMMA.16816.F32.BF16 R40, R48.reuse, R42, RZ ;  /* 0x0000002a3028723c */ /* 0x040ff000000418ff */
[C---:B------:R-:W-:Y:S08]  /*8990*/  HMMA.16816.F32.BF16 R44, R48.reuse, R184, RZ ;  /* 0x000000b8302c723c */ /* 0x040ff000000418ff */
        /* <DEDUP_REMOVED lines=10> */
[----:B------:R-:W3:Y:S07]  /*8a40*/  LDSM.16.M88.4 R200, [R222+0xd100] ;  /* 0x00d10000dec8783b */ /* 0x000eee0000000200 */
[C---:B------:R-:W-:Y:S08]  /*8a50*/  HMMA.16816.F32.BF16 R28, R188.reuse, R204, R28 ;  /* 0x000000ccbc1c723c */ /* 0x040ff0000004181c */
[C---:B------:R-:W-:Y:S01]  /*8a60*/  HMMA.16816.F32.BF16 R32, R188.reuse, R206, R32 ;  /* 0x000000cebc20723c */ /* 0x040fe20000041820 */
[----:B------:R-:W2:Y:S07]  /*8a70*/  LDSM.16.M88.4 R204, [R222+0xd900] ;  /* 0x00d90000decc783b */ /* 0x000eae0000000200 */
[C---:B------:R-:W-:Y:S08]  /*8a80*/  HMMA.16816.F32.BF16 R36, R188.reuse, R208, R36 ;  /* 0x000000d0bc24723c */ /* 0x040ff00000041824 */
[C---:B------:R-:W-:Y:S01]  /*8a90*/  HMMA.16816.F32.BF16 R40, R188.reuse, R210, R40 ;  /* 0x000000d2bc28723c */ /* 0x040fe20000041828 */
[----:B------:R-:W-:Y:S07]  /*8aa0*/  LDSM.16.M88.4 R208, [R222+0xe900] ;  /* 0x00e90000ded0783b */ /* 0x000fee0000000200 */
[C---:B------:R-:W-:Y:S01]  /*8ab0*/  HMMA.16816.F32.BF16 R44, R188.reuse, R212, R44 ;  /* 0x000000d4bc2c723c */ /* 0x040fe2000004182c */
[----:B------:R-:W4:Y:S07]  /*8ac0*/  LDL.64 R212, [R1+0x28] ;  /* 0x0000280001d47983 */ /* 0x000f2e0000100a00 */
        /* <DEDUP_REMOVED lines=248> */
[C---:B------:R-:W-:Y:S01]  /*9a50*/  HMMA.16816.F32.BF16 R16, R200.reuse, R186, R16 ;  /* 0x000000bac810723c */ /* 0x040fe20000041810 */
[----:B------:R-:W2:Y:S03]  /*9a60*/  LDL R186, [R1+0x18] ;  /* 0x0000180001ba7983 */ /* 0x000ea60000100800 */
        /* <DEDUP_REMOVED lines=14> */
[----:B------:R3:W-:Y:S01]  /*9b50*/  MUFU.TANH R190, R12 ;  /* 0x0000000c00be7308 */ /* 0x0007e20000002400 */
[----:B------:R-:W-:Y:S02]  /*9b60*/  FMUL.FTZ R17, R17, c[0x0][0x320] ;  /* 0x0000c80011117a20 */ /* 0x000fe40000410000 */
[----:B------:R-:W-:Y:S02]  /*9b70*/  FMUL.FTZ R14, R14, c[0x0][0x320] ;  /* 0x0000c8000e0e7a20 */ /* 0x000fe40000410000 */
[----:B------:R-:W-:Y:S02]  /*9b80*/  FMUL.FTZ R15, R15, c[0x0][0x320] ;  /* 0x0000c8000f0f7a20 */ /* 0x000fe40000410000 */
[----:B------:R-:W-:Y:S03]  /*9b90*/  FMUL.FTZ R18, R18, c[0x0][0x320] ;  /* 0x0000c80012127a20 */ /* 0x000fe60000410000 */
[----:B------:R4:W-:Y:S10]  /*9ba0*/  MUFU.TANH R191, R13 ;  /* 0x0000000d00bf7308 */ /* 0x0009f40000002400 */
[----:B------:R-:W-:Y:S01]  /*9bb0*/  MUFU.TANH R205, R6 ;  /* 0x0000000600cd7308 */ /* 0x000fe20000002400 */
[----:B---3--:R3:W2:Y:S09]  /*9bc0*/  LDL R12, [R1+0x14] ;  /* 0x00001400010c7983 */ /* 0x0086b20000100800 */
[----:B------:R1:W1:Y:S01]  /*9bd0*/  MUFU.TANH R204, R7 ;  /* 0x0000000700cc7308 */ /* 0x0002620000002400 */
[----:B----4-:R-:W2:Y:S09]  /*9be0*/  LDL R13, [R1+0x10] ;  /* 0x00001000010d7983 */ /* 0x010eb20000100800 */
[----:B------:R4:W2:Y:S10]  /*9bf0*/  MUFU.TANH R189, R8 ;  /* 0x0000000800bd7308 */ /* 0x0008b40000002400 */
[----:B------:R3:W2:Y:S01]  /*9c00*/  MUFU.TANH R188, R9 ;  /* 0x0000000900bc7308 */ /* 0x0006a20000002400 */
[----:B-1----:R-:W1:Y:S09]  /*9c10*/  LDSM.16.M88.4 R4, [R221+0xa000] ;  /* 0x00a00000dd04783b */ /* 0x002e720000000200 */
[----:B------:R-:W1:Y:S01]  /*9c20*/  MUFU.TANH R185, R10 ;  /* 0x0000000a00b97308 */ /* 0x000e620000002400 */
[----:B----4-:R-:W-:Y:S01]  /*9c30*/  IMAD.U32 R8, RZ, RZ, UR18 ;  /* 0x00000012ff087e24 */ /* 0x010fe2000f8e00ff */
[----:B------:R-:W-:Y:S08]  /*9c40*/  @UP0 USHF.L.U64.HI UR18, UR4, 0x6, UR5 ;  /* 0x0000000604120899 */ /* 0x000ff00008010205 */
[----:B------:R4:W1:Y:S01]  /*9c50*/  MUFU.TANH R184, R11 ;  /* 0x0000000b00b87308 */ /* 0x0008620000002400 */
[----:B---3--:R-:W-:Y:S09]  /*9c60*/  MOV R9, UR19 ;  /* 0x0000001300097c02 */ /* 0x008ff20008000f00 */
[----:B------:R3:W-:Y:S10]  /*9c70*/  MUFU.TANH R197, R19 ;  /* 0x0000001300c57308 */ /* 0x0007f40000002400 */
[----:B------:R-:W-:Y:S01]  /*9c80*/  MUFU.TANH R195, R17 ;  /* 0x0000001100c37308 */ /* 0x000fe20000002400 */
[C---:B-1----:R-:W-:Y:S09]  /*9c90*/  HMMA.16816.F32.BF16 R20, R200.reuse, R4, R20 ;  /* 0x00000004c814723c */ /* 0x042ff20000041814 */
[----:B------:R1:W-:Y:S03]  /*9ca0*/  MUFU.TANH R194, R16 ;  /* 0x0000001000c27308 */ /* 0x0003e60000002400 */
[----:B------:R-:W-:Y:S01]  /*9cb0*/  @P1 MOV R4, R132 ;  /* 0x0000008400041202 */ /* 0x000fe20000000f00 */
[C---:B------:R-:W-:Y:S03]  /*9cc0*/  HMMA.16816.F32.BF16 R24, R200.reuse, R6, R24 ;  /* 0x00000006c818723c */ /* 0x040fe60000041818 */
[----:B------:R-:W-:Y:S01]  /*9cd0*/  @P1 IMAD.MOV.U32 R5, RZ, RZ, R213 ;  /* 0x000000ffff051224 */ /* 0x000fe200078e00d5 */
[----:B------:R-:W-:Y:S03]  /*9ce0*/  PLOP3.LUT P1, PT, PT, PT, UP0, 0x80, 0x0 ;  /* 0x000000000000781c */ /* 0x000fe60003f2f008 */
[----:B------:R-:W-:Y:S01]  /*9cf0*/  @P6 IMAD.WIDE.U32 R4, R8, 0x60, R4 ;  /* 0x0000006008046825 */ /* 0x000fe200078e0004 */
[----:B------:R-:W-:Y:S01]  /*9d00*/  PLOP3.LUT P6, PT, PT, PT, UP0, 0x80, 0x0 ;  /* 0x000000000000781c */ /* 0x000fe20003fcf008 */
[----:B----4-:R-:W4:Y:S01]  /*9d10*/  LDSM.16.M88.4 R8, [R221+0xa800] ;  /* 0x00a80000dd08783b */ /* 0x010f220000000200 */
[----:B------:R-:W-:Y:S02]  /*9d20*/  MUFU.TANH R192, R14 ;  /* 0x0000000e00c07308 */ /* 0x000fe40000002400 */
[----:B------:R-:W-:Y:S01]  /*9d30*/  @P0 IMAD.SHL.U32 R0, R4, 0x2, RZ ;  /* 0x0000000204000824 */ /* 0x000fe200078e00ff */
[----:B------:R-:W-:Y:S01]  /*9d40*/  PLOP3.LUT P0, PT, PT, PT, UP0, 0x80, 0x0 ;  /* 0x000000000000781c */ /* 0x000fe20003f0f008 */
[----:B------:R-:W-:Y:S03]  /*9d50*/  FMUL.FTZ R20, R20, c[0x0][0x320] ;  /* 0x0000c80014147a20 */ /* 0x000fe60000410000 */
[----:B------:R-:W-:Y:S01]  /*9d60*/  @P1 IADD3 R2, R5, UR17, RZ ;  /* 0x0000001105021c10 */ /* 0x000fe2000fffe0ff */
[----:B------:R-:W-:Y:S01]  /*9d70*/  UIMAD UR17, UR16, -0x60, URZ ;  /* 0xffffffa0101178a4 */ /* 0x000fe2000f8e023f */
[----:B------:R-:W-:Y:S01]  /*9d80*/  PLOP3.LUT P1, PT, PT, PT, UP0, 0x80, 0x0 ;  /* 0x000000000000781c */ /* 0x000fe20003f2f008 */
[----:B------:R1:W-:Y:S01]  /*9d90*/  MUFU.TANH R198, R20 ;  /* 0x0000001400c67308 */ /* 0x0003e20000002400 */
[----:B------:R-:W-:Y:S01]  /*9da0*/  @P6 IADD3 R5, P6, R0, 0x80, RZ ;  /* 0x0000008000056810 */ /* 0x000fe20007fde0ff */
[----:B------:R-:W-:Y:S02]  /*9db0*/  FMUL.FTZ R21, R21, c[0x0][0x320] ;  /* 0x0000c80015157a20 */ /* 0x000fe40000410000 */
[----:B------:R-:W-:Y:S02]  /*9dc0*/  FMUL.FTZ R22, R22, c[0x0][0x320] ;  /* 0x0000c80016167a20 */ /* 0x000fe40000410000 */
[----:B------:R-:W-:Y:S01]  /*9dd0*/  @P0 SHF.L.U64.HI R2, R4, 0x1, R2 ;  /* 0x0000000104020819 */ /* 0x000fe20000010202 */
[----:B------:R-:W-:Y:S01]  /*9de0*/  FMUL.FTZ R23, R23, c[0x0][0x320] ;  /* 0x0000c80017177a20 */ /* 0x000fe20000410000 */
[----:B------:R-:W-:Y:S01]  /*9df0*/  PLOP3.LUT P0, PT, PT, PT, UP0, 0x80, 0x0 ;  /* 0x000000000000781c */ /* 0x000fe20003f0f008 */
[----:B------:R-:W-:Y:S01]  /*9e00*/  FMUL.FTZ R26, R26, c[0x0][0x320] ;  /* 0x0000c8001a1a7a20 */ /* 0x000fe20000410000 */
[----:B------:R-:W1:Y:S01]  /*9e10*/  MUFU.TANH R193, R15 ;  /* 0x0000000f00c17308 */ /* 0x000e620000002400 */
[----:B------:R-:W-:Y:S01]  /*9e20*/  FMUL.FTZ R24, R24, c[0x0][0x320] ;  /* 0x0000c80018187a20 */ /* 0x000fe20000410000 */
[----:B------:R-:W-:Y:S01]  /*9e30*/  @P1 IADD3 R132, P1, R5, c[0x0][0x1c8], RZ ;  /* 0x0000720005841a10 */ /* 0x000fe20007f3e0ff */
[----:B------:R-:W-:Y:S01]  /*9e40*/  FMUL.FTZ R25, R25, c[0x0][0x320] ;  /* 0x0000c80019197a20 */ /* 0x000fe20000410000 */
[----:B------:R-:W1:Y:S01]  /*9e50*/  LDSM.16.M88.4 R4, [R221+0xb000] ;  /* 0x00b00000dd04783b */ /* 0x000e620000000200 */
[----:B------:R-:W-:Y:S05]  /*9e60*/  FMUL.FTZ R27, R27, c[0x0][0x320] ;  /* 0x0000c8001b1b7a20 */ /* 0x000fea0000410000 */
[----:B------:R-:W-:Y:S05]  /*9e70*/  MUFU.TANH R26, R26 ;  /* 0x0000001a001a7308 */ /* 0x000fea0000002400 */
[--C-:B---3--:R-:W-:Y:S02]  /*9e80*/  @P0 IADD3.X R19, RZ, c[0x0][0x1cc], R2.reuse, P1, P6 ;  /* 0x00007300ff130a10 */ /* 0x108fe40000fec402 */
[----:B------:R-:W-:Y:S01]  /*9e90*/  PLOP3.LUT P6, PT, PT, PT, UP0, 0x80, 0x0 ;  /* 0x000000000000781c */ /* 0x000fe20003fcf008 */
[C---:B----4-:R-:W-:Y:S01]  /*9ea0*/  HMMA.16816.F32.BF16 R28, R200.reuse, R8, R28 ;  /* 0x00000008c81c723c */ /* 0x050fe2000004181c */
[----:B------:R-:W-:Y:S01]  /*9eb0*/  PLOP3.LUT P1, PT, PT, PT, UP0, 0x80, 0x0 ;  /* 0x000000000000781c */ /* 0x000fe20003f2f008 */
[----:B------:R-:W-:Y:S01]  /*9ec0*/  MUFU.TANH R199, R21 ;  /* 0x0000001500c77308 */ /* 0x000fe20000002400 */
[----:B------:R-:W-:Y:S05]  /*9ed0*/  PLOP3.LUT P0, PT, PT, PT, UP0, 0x80, 0x0 ;  /* 0x000000000000781c */ /* 0x000fea0003f0f008 */
[C---:B------:R-:W-:Y:S04]  /*9ee0*/  HMMA.16816.F32.BF16 R32, R200.reuse, R10, R32 ;  /* 0x0000000ac820723c */ /* 0x040fe80000041820 */
[----:B-1----:R-:W-:Y:S01]  /*9ef0*/  @P6 IADD3 R16, P6, R0, 0x100, RZ ;  /* 0x0000010000106810 */ /* 0x002fe20007fde0ff */
[----:B------:R1:W-:Y:S03]  /*9f00*/  MUFU.TANH R135, R22 ;  /* 0x0000001600877308 */ /* 0x0003e60000002400 */
[----:B------:R-:W-:Y:S07]  /*9f10*/  @P1 IADD3 R16, P1, R16, c[0x0][0x1c8], RZ ;  /* 0x0000720010101a10 */ /* 0x000fee0007f3e0ff */
[----:B------:R3:W-:Y:S01]  /*9f20*/  MUFU.TANH R133, R23 ;  /* 0x0000001700857308 */ /* 0x0007e20000002400 */
[----:B------:R-:W-:Y:S01]  /*9f30*/  FMUL.FTZ R28, R28, c[0x0][0x320] ;  /* 0x0000c8001c1c7a20 */ /* 0x000fe20000410000 */
[C---:B------:R-:W-:Y:S03]  /*9f40*/  HMMA.16816.F32.BF16 R36, R200.reuse, R4, R36 ;  /* 0x00000004c824723c */ /* 0x040fe60000041824 */
[----:B------:R-:W-:Y:S01]  /*9f50*/  FMUL.FTZ R29, R29, c[0x0][0x320] ;  /* 0x0000c8001d1d7a20 */ /* 0x000fe20000410000 */
[--C-:B------:R-:W-:Y:S01]  /*9f60*/  @P0 IADD3.X R17, RZ, c[0x0][0x1cc], R2.reuse, P1, P6 ;  /* 0x00007300ff110a10 */ /* 0x100fe20000fec402 */
[----:B------:R-:W-:Y:S01]  /*9f70*/  FMUL.FTZ R30, R30, c[0x0][0x320] ;  /* 0x0000c8001e1e7a20 */ /* 0x000fe20000410000 */
[----:B------:R-:W-:Y:S01]  /*9f80*/  PLOP3.LUT P6, PT, PT, PT, UP0, 0x80, 0x0 ;  /* 0x000000000000781c */ /* 0x000fe20003fcf008 */
[----:B------:R-:W-:Y:S01]  /*9f90*/  IMAD.U32 R4, RZ, RZ, UR13 ;  /* 0x0000000dff047e24 */ /* 0x000fe2000f8e00ff */
[C---:B------:R-:W-:Y:S01]  /*9fa0*/  HMMA.16816.F32.BF16 R40, R200.reuse, R6, R40 ;  /* 0x00000006c828723c */ /* 0x040fe20000041828 */
[----:B------:R-:W-:Y:S01]  /*9fb0*/  PLOP3.LUT P0, PT, PT, PT, UP1, 0x80, 0x0 ;  /* 0x000000000000781c */ /* 0x000fe20003f0f018 */
[----:B------:R-:W4:Y:S01]  /*9fc0*/  MUFU.TANH R196, R18 ;  /* 0x0000001200c47308 */ /* 0x000f220000002400 */
[----:B------:R-:W-:Y:S01]  /*9fd0*/  PLOP3.LUT P1, PT, PT, PT, UP0, 0x80, 0x0 ;  /* 0x000000000000781c */ /* 0x000fe20003f2f008 */
[----:B------:R-:W-:Y:S02]  /*9fe0*/  FMUL.FTZ R32, R32, c[0x0][0x320] ;  /* 0x0000c80020207a20 */ /* 0x000fe40000410000 */
[----:B------:R-:W-:Y:S02]  /*9ff0*/  FMUL.FTZ R31, R31, c[0x0][0x320] ;  /* 0x0000c8001f1f7a20 */ /* 0x000fe40000410000 */
[----:B------:R-:W-:Y:S04]  /*a000*/  FMUL.FTZ R33, R33, c[0x0][0x320] ;  /* 0x0000c80021217a20 */ /* 0x000fe80000410000 */
[----:B------:R-:W-:Y:S01]  /*a010*/  @P6 IADD3 R8, P6, R0, 0x180, RZ ;  /* 0x0000018000086810 */ /* 0x000fe20007fde0ff */
[----:B------:R4:W2:Y:S01]  /*a020*/  MUFU.TANH R18, R24 ;  /* 0x0000001800127308 */ /* 0x0008a20000002400 */
[----:B------:R-:W-:Y:S02]  /*a030*/  FMUL.FTZ R35, R35, c[0x0][0x320] ;  /* 0x0000c80023237a20 */ /* 0x000fe40000410000 */
[----:B------:R-:W-:Y:S01]  /*a040*/  @P1 IADD3 R20, P1, R8, c[0x0][0x1c8], RZ ;  /* 0x0000720008141a10 */ /* 0x000fe20007f3e0ff */
[----:B------:R-:W-:Y:S01]  /*a050*/  FMUL.FTZ R36, R36, c[0x0][0x320] ;  /* 0x0000c80024247a20 */ /* 0x000fe20000410000 */
[----:B------:R-:W4:Y:S01]  /*a060*/  LDSM.16.M88.4 R8, [R221+0xb800] ;  /* 0x00b80000dd08783b */ /* 0x000f220000000200 */
[----:B------:R-:W-:Y:S04]  /*a070*/  DEPBAR.LE SB0, 0x0 ;  /* 0x000080000000791a */ /* 0x000fe80000000000 */
[----:B------:R-:W-:Y:S01]  /*a080*/  MUFU.TANH R36, R36 ;  /* 0x0000002400247308 */ /* 0x000fe20000002400 */
[----:B-1----:R-:W-:Y:S02]  /*a090*/  FMUL.FTZ R22, R38, c[0x0][0x320] ;  /* 0x0000c80026167a20 */ /* 0x002fe40000410000 */
[----:B------:R-:W-:Y:S01]  /*a0a0*/  BAR.SYNC.DEFER_BLOCKING 0x0 ;  /* 0x0000000000007b1d */ /* 0x000fe20000010000 */
[----:B------:R-:W-:Y:S02]  /*a0b0*/  FMUL.FTZ R21, R37, c[0x0][0x320] ;  /* 0x0000c80025157a20 */ /* 0x000fe40000410000 */
[----:B---3--:R-:W-:Y:S02]  /*a0c0*/  FMUL.FTZ R23, R40, c[0x0][0x320] ;  /* 0x0000c80028177a20 */ /* 0x008fe40000410000 */
[----:B------:R-:W-:Y:S02]  /*a0d0*/  FMUL.FTZ R39, R39, c[0x0][0x320] ;  /* 0x0000c80027277a20 */ /* 0x000fe40000410000 */
[----:B------:R-:W-:Y:S02]  /*a0e0*/  FMUL.FTZ R42, R42, c[0x0][0x320] ;  /* 0x0000c8002a2a7a20 */ /* 0x000fe40000410000 */
[----:B------:R-:W-:Y:S02]  /*a0f0*/  FMUL.FTZ R43, R43, c[0x0][0x320] ;  /* 0x0000c8002b2b7a20 */ /* 0x000fe40000410000 */
[----:B----4-:R-:W-:Y:S02]  /*a100*/  FMUL.FTZ R24, R41, c[0x0][0x320] ;  /* 0x0000c80029187a20 */ /* 0x010fe40000410000 */
[----:B------:R-:W-:Y:S01]  /*a110*/  FMUL.FTZ R34, R34, c[0x0][0x320] ;  /* 0x0000c80022227a20 */ /* 0x000fe20000410000 */
[C---:B------:R-:W-:Y:S01]  /*a120*/  HMMA.16816.F32.BF16 R44, R200.reuse, R8, R44 ;  /* 0x00000008c82c723c */ /* 0x040fe2000004182c */
[----:B------:R-:W-:Y:S07]  /*a130*/  MUFU.TANH R39, R39 ;  /* 0x0000002700277308 */ /* 0x000fee0000002400 */
[----:B------:R-:W-:Y:S03]  /*a140*/  HMMA.16816.F32.BF16 R48, R200, R10, R48 ;  /* 0x0000000ac830723c */ /* 0x000fe60000041830 */
[----:B------:R-:W1:Y:S10]  /*a150*/  MUFU.TANH R25, R25 ;  /* 0x0000001900197308 */ /* 0x000e740000002400 */
[----:B------:R-:W3:Y:S03]  /*a160*/  MUFU.TANH R28, R28 ;  /* 0x0000001c001c7308 */ /* 0x000ee60000002400 */
[----:B------:R-:W-:Y:S02]  /*a170*/  FMUL.FTZ R44, R44, c[0x0][0x320] ;  /* 0x0000c8002c2c7a20 */ /* 0x000fe40000410000 */
[----:B------:R-:W-:Y:S02]  /*a180*/  FMUL.FTZ R45, R45, c[0x0][0x320] ;  /* 0x0000c8002d2d7a20 */ /* 0x000fe40000410000 */
[----:B------:R-:W-:Y:S02]  /*a190*/  FMUL.FTZ R47, R47, c[0x0][0x320] ;  /* 0x0000c8002f2f7a20 */ /* 0x000fe40000410000 */
[----:B------:R-:W-:Y:S01]  /*a1a0*/  FMUL.FTZ R46, R46, c[0x0][0x320] ;  /* 0x0000c8002e2e7a20 */ /* 0x000fe20000410000 */
[----:B------:R-:W4:Y:S01]  /*a1b0*/  MUFU.TANH R29, R29 ;  /* 0x0000001d001d7308 */ /* 0x000f220000002400 */
[----:B------:R-:W-:Y:S02]  /*a1c0*/  FMUL.FTZ R49, R49, c[0x0][0x320] ;  /* 0x0000c80031317a20 */ /* 0x000fe40000410000 */
[----:B------:R-:W-:Y:S02]  /*a1d0*/  FMUL.FTZ R48, R48, c[0x0][0x320] ;  /* 0x0000c80030307a20 */ /* 0x000fe40000410000 */
[----:B------:R-:W-:Y:S05]  /*a1e0*/  FMUL.FTZ R51, R51, c[0x0][0x320] ;  /* 0x0000c80033337a20 */ /* 0x000fea0000410000 */
[----:B------:R-:W1:Y:S10]  /*a1f0*/  MUFU.TANH R27, R27 ;  /* 0x0000001b001b7308 */ /* 0x000e740000002400 */
[----:B------:R-:W1:Y:S10]  /*a200*/  MUFU.TANH R30, R30 ;  /* 0x0000001e001e7308 */ /* 0x000e740000002400 */
[----:B------:R-:W1:Y:S10]  /*a210*/  MUFU.TANH R32, R32 ;  /* 0x0000002000207308 */ /* 0x000e740000002400 */
[----:B------:R-:W1:Y:S10]  /*a220*/  MUFU.TANH R31, R31 ;  /* 0x0000001f001f7308 */ /* 0x000e740000002400 */
[----:B------:R-:W1:Y:S01]  /*a230*/  MUFU.TANH R33, R33 ;  /* 0x0000002100217308 */ /* 0x000e620000002400 */
[----:B--2---:R-:W-:Y:S01]  /*a240*/  @P0 IMAD.MOV.U32 R12, RZ, RZ, R13 ;  /* 0x000000ffff0c0224 */ /* 0x004fe200078e000d */
[----:B------:R-:W-:Y:S08]  /*a250*/  PLOP3.LUT P0, PT, PT, PT, UP0, 0x80, 0x0 ;  /* 0x000000000000781c */ /* 0x000ff00003f0f008 */
[----:B------:R-:W2:Y:S01]  /*a260*/  MUFU.TANH R35, R35 ;  /* 0x0000002300237308 */ /* 0x000ea20000002400 */
[----:B------:R-:W1:Y:S09]  /*a270*/  SHFL.IDX PT, R14, R12, RZ, 0x1c1f ;  /* 0x001c1fff0c0e7589 */ /* 0x000e7200000e0000 */
[----:B------:R-:W1:Y:S01]  /*a280*/  MUFU.TANH R34, R34 ;  /* 0x0000002200227308 */ /* 0x000e620000002400 */
[----:B------:R1:W2:Y:S01]  /*a290*/  SHFL.IDX PT, R13, R12, 0x1, 0x1c1f ;  /* 0x003c1f000c0d7f89 */ /* 0x0002a200000e0000 */
[----:B------:R-:W-:Y:S02]  /*a2a0*/  @P0 IADD3.X R15, RZ, c[0x0][0x1cc], R2, P1, P6 ;  /* 0x00007300ff0f0a10 */ /* 0x000fe40000fec402 */
[----:B------:R-:W-:Y:S02]  /*a2b0*/  PLOP3.LUT P1, PT, PT, PT, UP0, 0x80, 0x0 ;  /* 0x000000000000781c */ /* 0x000fe40003f2f008 */
[----:B------:R-:W-:Y:S02]  /*a2c0*/  PLOP3.LUT P0, PT, PT, PT, UP0, 0x80, 0x0 ;  /* 0x000000000000781c */ /* 0x000fe40003f0f008 */
[----:B------:R-:W-:Y:S02]  /*a2d0*/  PLOP3.LUT P6, PT, PT, PT, UP0, 0x80, 0x0 ;  /* 0x000000000000781c */ /* 0x000fe40003fcf008 */
[----:B------:R-:W2:Y:S10]  /*a2e0*/  MUFU.TANH R22, R22 ;  /* 0x0000001600167308 */ /* 0x000eb40000002400 */
[----:B------:R-:W3:Y:S01]  /*a2f0*/  MUFU.TANH R21, R21 ;  /* 0x0000001500157308 */ /* 0x000ee20000002400 */
[----:B-1----:R-:W-:Y:S02]  /*a300*/  @P1 IADD3 R12, P1, R0, c[0x0][0x1c8], RZ ;  /* 0x00007200000c1a10 */ /* 0x002fe40007f3e0ff */
[----:B------:R-:W-:Y:S01]  /*a310*/  MOV R0, UR17 ;  /* 0x0000001100007c02 */ /* 0x000fe20008000f00 */
[----:B------:R-:W-:Y:S03]  /*a320*/  @UP0 USHF.L.U32 UR17, UR4, 0x6, URZ ;  /* 0x0000000604110899 */ /* 0x000fe6000800063f */
[----:B------:R-:W-:Y:S03]  /*a330*/  IADD3 R0, -R186, 0x1, R0 ;  /* 0x00000001ba007810 */ /* 0x000fe60007ffe100 */
[----:B------:R-:W-:Y:S01]  /*a340*/  MUFU.TANH R44, R44 ;  /* 0x0000002c002c7308 */ /* 0x000fe20000002400 */
[----:B------:R-:W-:Y:S01]  /*a350*/  IADD3 R0, -R4, UR12, R0 ;  /* 0x0000000c04007c10 */ /* 0x000fe2000fffe100 */
[----:B------:R-:W-:Y:S02]  /*a360*/  @P6 IMAD.MOV.U32 R4, RZ, RZ, R12 ;  /* 0x000000ffff046224 */ /* 0x000fe400078e000c */
[----:B------:R-:W-:Y:S02]  /*a370*/  @P0 IADD3.X R5, R2, c[0x0][0x1cc], RZ, P1, !PT ;  /* 0x0000730002050a10 */ /* 0x000fe40000ffe4ff */
[----:B------:R-:W-:Y:S01]  /*a380*/  PLOP3.LUT P1, PT, PT, PT, UP0, 0x80, 0x0 ;  /* 0x000000000000781c */ /* 0x000fe20003f2f008 */
[C---:B------:R-:W-:Y:S01]  /*a390*/  IMAD.IADD R2, R0.reuse, 0x1, R14 ;  /* 0x0000000100027824 */ /* 0x040fe200078e020e */
[----:B------:R-:W-:Y:S02]  /*a3a0*/  PLOP3.LUT P0, PT, PT, PT, UP0, 0x80, 0x0 ;  /* 0x000000000000781c */ /* 0x000fe40003f0f008 */
[----:B------:R-:W-:Y:S01]  /*a3b0*/  MUFU.TANH R23, R23 ;  /* 0x0000001700177308 */ /* 0x000fe20000002400 */
[----:B--2---:R-:W-:Y:S08]  /*a3c0*/  IADD3 R0, R0, R13, RZ ;  /* 0x0000000d00007210 */ /* 0x004ff00007ffe0ff */
[----:B------:R-:W-:Y:S01]  /*a3d0*/  @!PT LDS RZ, [RZ] ;  /* 0x00000000fffff984 */ /* 0x000fe20000000800 */
[----:B------:R1:W-:Y:S01]  /*a3e0*/  @P1 LDGSTS.E.BYPASS.LTC128B.128 [R251+0xc100], [R4.64], !P5 ;  /* 0x0c10000004fb1fae */ /* 0x0003e2000e901d5e */
[----:B------:R-:W-:Y:S01]  /*a3f0*/  PLOP3.LUT P1, PT, PT, PT, UP0, 0x80, 0x0 ;  /* 0x000000000000781c */ /* 0x000fe20003f2f008 */
[----:B------:R-:W2:Y:S10]  /*a400*/  MUFU.TANH R24, R24 ;  /* 0x0000001800187308 */ /* 0x000eb40000002400 */
[----:B------:R-:W2:Y:S10]  /*a410*/  MUFU.TANH R49, R49 ;  /* 0x0000003100317308 */ /* 0x000eb40000002400 */
[----:B------:R-:W2:Y:S01]  /*a420*/  MUFU.TANH R45, R45 ;  /* 0x0000002d002d7308 */ /* 0x000ea20000002400 */
[----:B-1----:R-:W-:Y:S02]  /*a430*/  @P0 IADD3 R4, P6, R12, UR17, RZ ;  /* 0x000000110c040c10 */ /* 0x002fe4000ffde0ff */
[----:B------:R-:W-:Y:S07]  /*a440*/  ISETP.GT.AND P0, PT, R2, RZ, PT ;  /* 0x000000ff0200720c */ /* 0x000fee0003f04270 */
[----:B------:R-:W1:Y:S01]  /*a450*/  MUFU.TANH R48, R48 ;  /* 0x0000003000307308 */ /* 0x000e620000002400 */
[----:B------:R-:W-:Y:S02]  /*a460*/  FSEL R8, R207, -INF , P0 ;  /* 0xff800000cf087808 */ /* 0x000fe40000000000 */
[----:B------:R-:W-:Y:S02]  /*a470*/  ISETP.GT.AND P0, PT, R0, 0x1, PT ;  /* 0x000000010000780c */ /* 0x000fe40003f04270 */
[----:B------:R-:W-:Y:S02]  /*a480*/  FMNMX.FTZ R14, R8, R3, !PT ;  /* 0x00000003080e7209 */ /* 0x000fe40007810000 */
[----:B------:R-:W-:Y:S02]  /*a490*/  FSEL R12, R204, -INF , P0 ;  /* 0xff800000cc0c7808 */ /* 0x000fe40000000000 */
[----:B------:R-:W-:Y:S01]  /*a4a0*/  @P1 IADD3.X R5, R5, UR18, RZ, P6, !PT ;  /* 0x0000001205051c10 */ /* 0x000fe2000b7fe4ff */
[----:B------:R-:W1:Y:S01]  /*a4b0*/  MUFU.TANH R42, R42 ;  /* 0x0000002a002a7308 */ /* 0x000e620000002400 */
[----:B------:R-:W-:Y:S02]  /*a4c0*/  ISETP.GT.AND P6, PT, R2, 0x1, PT ;  /* 0x000000010200780c */ /* 0x000fe40003fc4270 */
[----:B------:R-:W-:Y:S02]  /*a4d0*/  ISETP.GT.AND P1, PT, R0, RZ, PT ;  /* 0x000000ff0000720c */ /* 0x000fe40003f24270 */
[----:B------:R-:W-:Y:S02]  /*a4e0*/  FSEL R7, R206, -INF , P6 ;  /* 0xff800000ce077808 */ /* 0x000fe40003000000 */
[C---:B------:R-:W-:Y:S02]  /*a4f0*/  ISETP.GT.AND P6, PT, R2.reuse, 0x8, PT ;  /* 0x000000080200780c */ /* 0x040fe40003fc4270 */
[----:B------:R-:W-:Y:S01]  /*a500*/  FSEL R10, R205, -INF , P1 ;  /* 0xff800000cd0a7808 */ /* 0x000fe20000800000 */
[----:B------:R-:W1:Y:S01]  /*a510*/  MUFU.TANH R43, R43 ;  /* 0x0000002b002b7308 */ /* 0x000e620000002400 */
[----:B------:R-:W-:Y:S02]  /*a520*/  ISETP.GT.AND P1, PT, R2, 0x9, PT ;  /* 0x000000090200780c */ /* 0x000fe40003f24270 */
[----:B------:R-:W-:Y:S02]  /*a530*/  FSEL R6, R189, -INF , P6 ;  /* 0xff800000bd067808 */ /* 0x000fe40003000000 */
[----:B------:R-:W-:Y:S02]  /*a540*/  FMNMX.FTZ R14, R7, R14, !PT ;  /* 0x0000000e070e7209 */ /* 0x000fe40007810000 */
[----:B------:R-:W-:Y:S02]  /*a550*/  ISETP.GT.AND P0, PT, R0, 0x8, PT ;  /* 0x000000080000780c */ /* 0x000fe40003f04270 */
[----:B------:R-:W-:Y:S01]  /*a560*/  FSEL R9, R188, -INF , P1 ;  /* 0xff800000bc097808 */ /* 0x000fe20000800000 */
[----:B------:R-:W-:Y:S01]  /*a570*/  MUFU.TANH R46, R46 ;  /* 0x0000002e002e7308 */ /* 0x000fe20000002400 */
[----:B------:R-:W-:Y:S02]  /*a580*/  ISETP.GT.AND P1, PT, R2, 0x10, PT ;  /* 0x000000100200780c */ /* 0x000fe40003f24270 */
        /* <DEDUP_REMOVED lines=17> */
[----:B------:R-:W-:Y:S02]  /*a6a0*/  FSEL R196, R196, -INF , P1 ;  /* 0xff800000c4c47808 */ /* 0x000fe40000800000 */
[C---:B------:R-:W-:Y:S02]  /*a6b0*/  ISETP.GT.AND P1, PT, R2.reuse, 0x21, PT ;  /* 0x000000210200780c */ /* 0x040fe40003f24270 */
[----:B------:R-:W-:Y:S02]  /*a6c0*/  FMNMX.FTZ R14, R191, R14, !PT ;  /* 0x0000000ebf0e7209 */ /* 0x000fe40007810000 */
[----:B------:R-:W-:Y:S02]  /*a6d0*/  FSEL R195, R195, -INF , P6 ;  /* 0xff800000c3c37808 */ /* 0x000fe40003000000 */
[C---:B------:R-:W-:Y:S02]  /*a6e0*/  ISETP.GT.AND P6, PT, R2.reuse, 0x20, PT ;  /* 0x000000200200780c */ /* 0x040fe40003fc4270 */
[----:B------:R-:W-:Y:S02]  /*a6f0*/  FSEL R199, R199, -INF , P1 ;  /* 0xff800000c7c77808 */ /* 0x000fe40000800000 */
[----:B------:R-:W-:Y:S02]  /*a700*/  ISETP.GT.AND P1, PT, R2, 0x28, PT ;  /* 0x000000280200780c */ /* 0x000fe40003f24270 */
[----:B------:R-:W-:Y:S02]  /*a710*/  FMNMX.FTZ R14, R194, R14, !PT ;  /* 0x0000000ec20e7209 */ /* 0x000fe40007810000 */
[----:B------:R-:W-:Y:S02]  /*a720*/  ISETP.GT.AND P0, PT, R0, 0x19, PT ;  /* 0x000000190000780c */ /* 0x000fe40003f04270 */
[----:B------:R-:W-:Y:S02]  /*a730*/  FSEL R198, R198, -INF , P6 ;  /* 0xff800000c6c67808 */ /* 0x000fe40003000000 */
[----:B------:R-:W-:Y:S02]  /*a740*/  FSEL R202, R18, -INF , P1 ;  /* 0xff80000012ca7808 */ /* 0x000fe40000800000 */
[----:B------:R-:W-:Y:S02]  /*a750*/  FMNMX.FTZ R18, R10, R134, !PT ;  /* 0x000000860a127209 */ /* 0x000fe40007810000 */
[----:B------:R-:W-:Y:S02]  /*a760*/  FMNMX.FTZ R14, R195, R14, !PT ;  /* 0x0000000ec30e7209 */ /* 0x000fe40007810000 */
[----:B------:R-:W-:Y:S02]  /*a770*/  FMNMX.FTZ R18, R12, R18, !PT ;  /* 0x000000120c127209 */ /* 0x000fe40007810000 */
[----:B------:R-:W-:Y:S02]  /*a780*/  FSEL R197, R197, -INF , P0 ;  /* 0xff800000c5c57808 */ /* 0x000fe40000000000 */
[----:B------:R-:W-:Y:S02]  /*a790*/  ISETP.GT.AND P0, PT, R0, 0x20, PT ;  /* 0x000000200000780c */ /* 0x000fe40003f04270 */
[----:B------:R-:W-:Y:S02]  /*a7a0*/  FMNMX.FTZ R14, R198, R14, !PT ;  /* 0x0000000ec60e7209 */ /* 0x000fe40007810000 */
[----:B------:R-:W-:Y:S02]  /*a7b0*/  ISETP.GT.AND P6, PT, R0, 0x21, PT ;  /* 0x000000210000780c */ /* 0x000fe40003fc4270 */
[----:B------:R-:W-:Y:S02]  /*a7c0*/  FSEL R200, R135, -INF , P0 ;  /* 0xff80000087c87808 */ /* 0x000fe40000000000 */
[C---:B------:R-:W-:Y:S01]  /*a7d0*/  ISETP.GT.AND P0, PT, R2.reuse, 0x29, PT ;  /* 0x000000290200780c */ /* 0x040fe20003f04270 */
[----:B------:R1:W-:Y:S01]  /*a7e0*/  MUFU.TANH R135, R51 ;  /* 0x0000003300877308 */ /* 0x0003e20000002400 */
[----:B------:R-:W-:Y:S02]  /*a7f0*/  FMNMX.FTZ R18, R11, R18, !PT ;  /* 0x000000120b127209 */ /* 0x000fe40007810000 */
[----:B------:R-:W-:Y:S02]  /*a800*/  FMNMX.FTZ R14, R199, R14, !PT ;  /* 0x0000000ec70e7209 */ /* 0x000fe40007810000 */
[----:B------:R-:W-:Y:S02]  /*a810*/  FMNMX.FTZ R18, R13, R18, !PT ;  /* 0x000000120d127209 */ /* 0x000fe40007810000 */
[----:B------:R-:W-:Y:S02]  /*a820*/  FSEL R201, R133, -INF , P6 ;  /* 0xff80000085c97808 */ /* 0x000fe40003000000 */
[----:B------:R-:W-:Y:S02]  /*a830*/  FSEL R203, R25, -INF , P0 ;  /* 0xff80000019cb7808 */ /* 0x000fe40000000000 */
[----:B------:R-:W-:Y:S02]  /*a840*/  ISETP.GT.AND P0, PT, R2, 0x30, PT ;  /* 0x000000300200780c */ /* 0x000fe40003f04270 */
[----:B------:R-:W-:Y:S02]  /*a850*/  ISETP.GT.AND P6, PT, R0, 0x28, PT ;  /* 0x000000280000780c */ /* 0x000fe40003fc4270 */
[----:B------:R-:W-:Y:S02]  /*a860*/  FMNMX.FTZ R14, R202, R14, !PT ;  /* 0x0000000eca0e7209 */ /* 0x000fe40007810000 */
[----:B------:R-:W-:Y:S02]  /*a870*/  FSEL R204, R26, -INF , P6 ;  /* 0xff8000001acc7808 */ /* 0x000fe40003000000 */
[----:B------:R-:W-:Y:S02]  /*a880*/  ISETP.GT.AND P6, PT, R2, 0x31, PT ;  /* 0x000000310200780c */ /* 0x000fe40003fc4270 */
[----:B---3--:R-:W-:Y:S02]  /*a890*/  FSEL R206, R28, -INF , P0 ;  /* 0xff8000001cce7808 */ /* 0x008fe40000000000 */
[----:B------:R-:W-:Y:S02]  /*a8a0*/  ISETP.GT.AND P1, PT, R0, 0x29, PT ;  /* 0x000000290000780c */ /* 0x000fe40003f24270 */
[----:B------:R-:W-:Y:S02]  /*a8b0*/  FMNMX.FTZ R18, R192, R18, !PT ;  /* 0x00000012c0127209 */ /* 0x000fe40007810000 */
[----:B------:R-:W-:Y:S02]  /*a8c0*/  FMNMX.FTZ R14, R203, R14, !PT ;  /* 0x0000000ecb0e7209 */ /* 0x000fe40007810000 */
[----:B----4-:R-:W-:Y:S02]  /*a8d0*/  FSEL R207, R29, -INF , P6 ;  /* 0xff8000001dcf7808 */ /* 0x010fe40003000000 */
[----:B------:R-:W-:Y:S02]  /*a8e0*/  ISETP.GT.AND P6, PT, R2, 0x38, PT ;  /* 0x000000380200780c */ /* 0x000fe40003fc4270 */
[----:B------:R-:W-:Y:S02]  /*a8f0*/  FSEL R205, R27, -INF , P1 ;  /* 0xff8000001bcd7808 */ /* 0x000fe40000800000 */
[----:B------:R-:W-:Y:S02]  /*a900*/  ISETP.GT.AND P1, PT, R0, 0x30, PT ;  /* 0x000000300000780c */ /* 0x000fe40003f24270 */
[----:B------:R-:W-:Y:S02]  /*a910*/  FMNMX.FTZ R18, R193, R18, !PT ;  /* 0x00000012c1127209 */ /* 0x000fe40007810000 */
[----:B------:R-:W-:Y:S02]  /*a920*/  FMNMX.FTZ R14, R206, R14, !PT ;  /* 0x0000000ece0e7209 */ /* 0x000fe40007810000 */
[----:B------:R-:W-:Y:S02]  /*a930*/  FSEL R208, R30, -INF , P1 ;  /* 0xff8000001ed07808 */ /* 0x000fe40000800000 */
[----:B------:R-:W-:Y:S02]  /*a940*/  ISETP.GT.AND P1, PT, R2, 0x39, PT ;  /* 0x000000390200780c */ /* 0x000fe40003f24270 */
[----:B------:R-:W-:Y:S02]  /*a950*/  ISETP.GT.AND P0, PT, R0, 0x31, PT ;  /* 0x000000310000780c */ /* 0x000fe40003f04270 */
[----:B------:R-:W-:Y:S02]  /*a960*/  FSEL R212, R32, -INF , P6 ;  /* 0xff80000020d47808 */ /* 0x000fe40003000000 */
[----:B------:R-:W-:Y:S02]  /*a970*/  FMNMX.FTZ R18, R196, R18, !PT ;  /* 0x00000012c4127209 */ /* 0x000fe40007810000 */
[----:B------:R-:W-:Y:S02]  /*a980*/  FMNMX.FTZ R14, R207, R14, !PT ;  /* 0x0000000ecf0e7209 */ /* 0x000fe40007810000 */
[----:B------:R-:W-:Y:S02]  /*a990*/  ISETP.GT.AND P6, PT, R0, 0x39, PT ;  /* 0x000000390000780c */ /* 0x000fe40003fc4270 */
[----:B------:R-:W-:Y:S02]  /*a9a0*/  FSEL R211, R31, -INF , P0 ;  /* 0xff8000001fd37808 */ /* 0x000fe40000000000 */
[----:B------:R-:W-:Y:S02]  /*a9b0*/  FSEL R213, R33, -INF , P1 ;  /* 0xff80000021d57808 */ /* 0x000fe40000800000 */
[----:B------:R-:W-:Y:S02]  /*a9c0*/  ISETP.GT.AND P1, PT, R2, 0x40, PT ;  /* 0x000000400200780c */ /* 0x000fe40003f24270 */
[----:B------:R-:W-:Y:S02]  /*a9d0*/  ISETP.GT.AND P0, PT, R0, 0x38, PT ;  /* 0x000000380000780c */ /* 0x000fe40003f04270 */
[----:B------:R-:W-:Y:S02]  /*a9e0*/  FMNMX.FTZ R18, R197, R18, !PT ;  /* 0x00000012c5127209 */ /* 0x000fe40007810000 */
[----:B------:R-:W-:Y:S02]  /*a9f0*/  FMNMX.FTZ R14, R212, R14, !PT ;  /* 0x0000000ed40e7209 */ /* 0x000fe40007810000 */
[----:B------:R-:W-:Y:S02]  /*aa00*/  FSEL R209, R35, -INF , P6 ;  /* 0xff80000023d17808 */ /* 0x000fe40003000000 */
[----:B------:R-:W-:Y:S02]  /*aa10*/  ISETP.GT.AND P6, PT, R0, 0x40, PT ;  /* 0x000000400000780c */ /* 0x000fe40003fc4270 */
[----:B------:R-:W-:Y:S02]  /*aa20*/  FSEL R37, R36, -INF , P1 ;  /* 0xff80000024257808 */ /* 0x000fe40000800000 */
[----:B------:R-:W-:Y:S02]  /*aa30*/  FSEL R214, R34, -INF , P0 ;  /* 0xff80000022d67808 */ /* 0x000fe40000000000 */
[----:B------:R-:W-:Y:S01]  /*aa40*/  ISETP.GT.AND P0, PT, R2, 0x41, PT ;  /* 0x000000410200780c */ /* 0x000fe20003f04270 */
[----:B-1----:R-:W-:Y:S01]  /*aa50*/  IMAD.MOV.U32 R51, RZ, RZ, R37 ;  /* 0x000000ffff337224 */ /* 0x002fe200078e0025 */
[----:B------:R-:W-:Y:S02]  /*aa60*/  FMNMX.FTZ R14, R213, R14, !PT ;  /* 0x0000000ed50e7209 */ /* 0x000fe40007810000 */
[----:B------:R-:W-:Y:S02]  /*aa70*/  FMNMX.FTZ R18, R200, R18, !PT ;  /* 0x00000012c8127209 */ /* 0x000fe40007810000 */
[----:B------:R-:W-:Y:S02]  /*aa80*/  FSEL R41, R22, -INF , P6 ;  /* 0xff80000016297808 */ /* 0x000fe40003000000 */
[----:B------:R-:W-:Y:S01]  /*aa90*/  FSEL R38, R21, -INF , P0 ;  /* 0xff80000015267808 */ /* 0x000fe20000000000 */
[----:B------:R-:W1:Y:S01]  /*aaa0*/  MUFU.TANH R22, R47 ;  /* 0x0000002f00167308 */ /* 0x000e620000002400 */
[----:B------:R-:W-:Y:S01]  /*aab0*/  FMNMX.FTZ R14, R37, R14, !PT ;  /* 0x0000000e250e7209 */ /* 0x000fe20007810000 */
[----:B------:R-:W-:Y:S01]  /*aac0*/  FMUL.FTZ R21, R50, c[0x0][0x320] ;  /* 0x0000c80032157a20 */ /* 0x000fe20000410000 */
[----:B------:R-:W-:Y:S02]  /*aad0*/  FMNMX.FTZ R18, R201, R18, !PT ;  /* 0x00000012c9127209 */ /* 0x000fe40007810000 */
[C---:B------:R-:W-:Y:S02]  /*aae0*/  ISETP.GT.AND P1, PT, R2.reuse, 0x48, PT ;  /* 0x000000480200780c */ /* 0x040fe40003f24270 */
[C---:B------:R-:W-:Y:S02]  /*aaf0*/  ISETP.GT.AND P0, PT, R2.reuse, 0x49, PT ;  /* 0x000000490200780c */ /* 0x040fe40003f04270 */
[----:B------:R-:W-:Y:S01]  /*ab00*/  ISETP.GT.AND P6, PT, R2, 0x50, PT ;  /* 0x000000500200780c */ /* 0x000fe20003fc4270 */
[----:B------:R-:W3:Y:S01]  /*ab10*/  MUFU.TANH R21, R21 ;  /* 0x0000001500157308 */ /* 0x000ee20000002400 */
[----:B--2---:R-:W-:Y:S02]  /*ab20*/  FSEL R28, R24, -INF , P0 ;  /* 0xff800000181c7808 */ /* 0x004fe40000000000 */
[----:B------:R-:W-:Y:S02]  /*ab30*/  FSEL R40, R44, -INF , P6 ;  /* 0xff8000002c287808 */ /* 0x000fe40003000000 */
[----:B------:R-:W-:Y:S02]  /*ab40*/  FSEL R186, R23, -INF , P1 ;  /* 0xff80000017ba7808 */ /* 0x000fe40000800000 */
[C---:B------:R-:W-:Y:S02]  /*ab50*/  ISETP.GT.AND P1, PT, R2.reuse, 0x51, PT ;  /* 0x000000510200780c */ /* 0x040fe40003f24270 */
[C---:B------:R-:W-:Y:S01]  /*ab60*/  ISETP.GT.AND P0, PT, R2.reuse, 0x58, PT ;  /* 0x000000580200780c */ /* 0x040fe20003f04270 */
[----:B------:R-:W-:Y:S01]  /*ab70*/  IMAD.MOV.U32 R50, RZ, RZ, R186 ;  /* 0x000000ffff327224 */ /* 0x000fe200078e00ba */
[----:B------:R-:W-:Y:S02]  /*ab80*/  ISETP.GT.AND P6, PT, R2, 0x59, PT ;  /* 0x000000590200780c */ /* 0x000fe40003fc4270 */
[----:B------:R-:W-:Y:S02]  /*ab90*/  FMNMX.FTZ R2, R38, R14, !PT ;  /* 0x0000000e26027209 */ /* 0x000fe40007810000 */
[----:B------:R-:W-:Y:S02]  /*aba0*/  FMNMX.FTZ R14, R204, R18, !PT ;  /* 0x00000012cc0e7209 */ /* 0x000fe40007810000 */
[----:B------:R-:W-:Y:S01]  /*abb0*/  FSEL R35, R49, -INF , P6 ;  /* 0xff80000031237808 */ /* 0x000fe20003000000 */
[----:B------:R-:W-:Y:S01]  /*abc0*/  IMAD.MOV.U32 R49, RZ, RZ, R38 ;  /* 0x000000ffff317224 */ /* 0x000fe200078e0026 */
[----:B------:R-:W-:Y:S02]  /*abd0*/  FMNMX.FTZ R14, R205, R14, !PT ;  /* 0x0000000ecd0e7209 */ /* 0x000fe40007810000 */
[----:B------:R-:W-:Y:S02]  /*abe0*/  ISETP.GT.AND P6, PT, R0, 0x48, PT ;  /* 0x000000480000780c */ /* 0x000fe40003fc4270 */
[----:B------:R-:W-:Y:S02]  /*abf0*/  FMNMX.FTZ R14, R208, R14, !PT ;  /* 0x0000000ed00e7209 */ /* 0x000fe40007810000 */
[----:B------:R-:W-:Y:S02]  /*ac00*/  FSEL R215, R45, -INF , P1 ;  /* 0xff8000002dd77808 */ /* 0x000fe40000800000 */
[----:B------:R-:W-:Y:S02]  /*ac10*/  PLOP3.LUT P1, PT, PT, PT, UP0, 0x80, 0x0 ;  /* 0x000000000000781c */ /* 0x000fe40003f2f008 */
[----:B------:R-:W-:Y:S02]  /*ac20*/  FSEL R24, R48, -INF , P0 ;  /* 0xff80000030187808 */ /* 0x000fe40000000000 */
[----:B------:R-:W-:Y:S02]  /*ac30*/  ISETP.GT.AND P0, PT, R0, 0x41, PT ;  /* 0x000000410000780c */ /* 0x000fe40003f04270 */
[----:B------:R-:W-:Y:S02]  /*ac40*/  FSEL R29, R42, -INF , P6 ;  /* 0xff8000002a1d7808 */ /* 0x000fe40003000000 */
[----:B------:R-:W-:Y:S02]  /*ac50*/  ISETP.GT.AND P6, PT, R0, 0x49, PT ;  /* 0x000000490000780c */ /* 0x000fe40003fc4270 */
[----:B------:R-:W-:Y:S02]  /*ac60*/  FMNMX.FTZ R14, R211, R14, !PT ;  /* 0x0000000ed30e7209 */ /* 0x000fe40007810000 */
[----:B------:R-:W-:Y:S02]  /*ac70*/  FSEL R210, R39, -INF , P0 ;  /* 0xff80000027d27808 */ /* 0x000fe40000000000 */
[----:B------:R-:W-:Y:S02]  /*ac80*/  PLOP3.LUT P0, PT, PT, PT, UP0, 0x80, 0x0 ;  /* 0x000000000000781c */ /* 0x000fe40003f0f008 */
[----:B------:R-:W-:Y:S02]  /*ac90*/  FMNMX.FTZ R14, R214, R14, !PT ;  /* 0x0000000ed60e7209 */ /* 0x000fe40007810000 */
[----:B------:R-:W-:Y:S02]  /*aca0*/  FSEL R34, R43, -INF , P6 ;  /* 0xff8000002b227808 */ /* 0x000fe40003000000 */
[----:B------:R-:W-:Y:S02]  /*acb0*/  ISETP.GT.AND P6, PT, R0, 0x51, PT ;  /* 0x000000510000780c */ /* 0x000fe40003fc4270 */
[----:B------:R-:W-:Y:S02]  /*acc0*/  FMNMX.FTZ R14, R209, R14, !PT ;  /* 0x0000000ed10e7209 */ /* 0x000fe40007810000 */
[----:B-1----:R-:W-:Y:S02]  /*acd0*/  FSEL R26, R22, -INF , P6 ;  /* 0xff800000161a7808 */ /* 0x002fe40003000000 */
[----:B------:R-:W-:Y:S02]  /*ace0*/  ISETP.GT.AND P6, PT, R0, 0x59, PT ;  /* 0x000000590000780c */ /* 0x000fe40003fc4270 */
[----:B------:R-:W-:Y:S02]  /*acf0*/  FMNMX.FTZ R2, R50, R2, !PT ;  /* 0x0000000232027209 */ /* 0x000fe40007810000 */
[----:B------:R-:W-:Y:S02]  /*ad00*/  @P1 MOV R18, R132 ;  /* 0x0000008400121202 */ /* 0x000fe40000000f00 */
[----:B------:R-:W-:Y:S02]  /*ad10*/  ISETP.GT.AND P1, PT, R0, 0x50, PT ;  /* 0x000000500000780c */ /* 0x000fe40003f24270 */
[----:B------:R-:W-:Y:S01]  /*ad20*/  FSEL R135, R135, -INF , P6 ;  /* 0xff80000087877808 */ /* 0x000fe20003000000 */
[----:B------:R1:W-:Y:S01]  /*ad30*/  @P0 LDGSTS.E.BYPASS.LTC128B.128 [R251+0xf100], [R18.64], !P4 ;  /* 0x0f10000012fb0fae */ /* 0x0003e2000e101d5e */
[----:B------:R-:W-:Y:S02]  /*ad40*/  PLOP3.LUT P6, PT, PT, PT, UP0, 0x80, 0x0 ;  /* 0x000000000000781c */ /* 0x000fe40003fcf008 */
[----:B------:R-:W-:Y:S02]  /*ad50*/  FMNMX.FTZ R14, R41, R14, !PT ;  /* 0x0000000e290e7209 */ /* 0x000fe40007810000 */
[----:B------:R-:W-:Y:S02]  /*ad60*/  FMNMX.FTZ R2, R28, R2, !PT ;  /* 0x000000021c027209 */ /* 0x000fe40007810000 */
[----:B------:R-:W-:Y:S02]  /*ad70*/  FSEL R252, R46, -INF , P1 ;  /* 0xff8000002efc7808 */ /* 0x000fe40000800000 */
[----:B------:R-:W-:Y:S02]  /*ad80*/  PLOP3.LUT P0, PT, PT, PT, UP0, 0x80, 0x0 ;  /* 0x000000000000781c */ /* 0x000fe40003f0f008 */
[----:B------:R-:W-:Y:S02]  /*ad90*/  ISETP.GT.AND P1, PT, R0, 0x58, PT ;  /* 0x000000580000780c */ /* 0x000fe40003f24270 */
[----:B------:R-:W-:Y:S01]  /*ada0*/  FMNMX.FTZ R14, R210, R14, !PT ;  /* 0x0000000ed20e7209 */ /* 0x000fe20007810000 */
[----:B------:R2:W-:Y:S01]  /*adb0*/  @P6 LDGSTS.E.BYPASS.LTC128B.128 [R251+0x12100], [R16.64], !P3 ;  /* 0x1210000010fb6fae */ /* 0x0005e2000d901d5e */
[----:B------:R-:W-:Y:S02]  /*adc0*/  FMNMX.FTZ R2, R40, R2, !PT ;  /* 0x0000000228027209 */ /* 0x000fe40007810000 */
[----:B---3--:R-:W-:Y:S02]  /*add0*/  FSEL R43, R21, -INF , P1 ;  /* 0xff800000152b7808 */ /* 0x008fe40000800000 */
[----:B------:R-:W-:Y:S02]  /*ade0*/  PLOP3.LUT P1, PT, PT, PT, UP0, 0x80, 0x0 ;  /* 0x000000000000781c */ /* 0x000fe40003f2f008 */
[----:B------:R-:W-:Y:S02]  /*adf0*/  FMNMX.FTZ R14, R29, R14, !PT ;  /* 0x0000000e1d0e7209 */ /* 0x000fe40007810000 */
[----:B------:R-:W-:Y:S02]  /*ae00*/  PLOP3.LUT P1, PT, PT, PT, UP0, 0x80, 0x0 ;  /* 0x000000000000781c */ /* 0x000fe40003f2f008 */
[----:B------:R-:W-:Y:S02]  /*ae10*/  FMNMX.FTZ R2, R215, R2, !PT ;  /* 0x00000002d7027209 */ /* 0x000fe40007810000 */
[----:B------:R-:W-:Y:S02]  /*ae20*/  FMNMX.FTZ R14, R34, R14, !PT ;  /* 0x0000000e220e7209 */ /* 0x000fe40007810000 */
[----:B------:R-:W-:Y:S02]  /*ae30*/  FMNMX.FTZ R2, R24, R2, !PT ;  /* 0x0000000218027209 */ /* 0x000fe40007810000 */
[----:B------:R-:W-:Y:S01]  /*ae40*/  FMNMX.FTZ R0, R252, R14, !PT ;  /* 0x0000000efc007209 */ /* 0x000fe20007810000 */
[----:B------:R-:W-:Y:S01]  /*ae50*/  @P0 IMAD.MOV.U32 R14, RZ, RZ, R20 ;  /* 0x000000ffff0e0224 */ /* 0x000fe200078e0014 */
[----:B------:R-:W-:Y:S02]  /*ae60*/  PLOP3.LUT P0, PT, PT, PT, UP0, 0x80, 0x0 ;  /* 0x000000000000781c */ /* 0x000fe40003f0f008 */
[----:B------:R-:W-:Y:S02]  /*ae70*/  FMNMX.FTZ R2, R35, R2, !PT ;  /* 0x0000000223027209 */ /* 0x000fe40007810000 */
[----:B------:R3:W-:Y:S01]  /*ae80*/  @P1 LDGSTS.E.BYPASS.LTC128B.128 [R251+0x15100], [R14.64], !P2 ;  /* 0x151000000efb1fae */ /* 0x0007e2000d101d5e */
[----:B------:R-:W-:Y:S02]  /*ae90*/  PLOP3.LUT P1, PT, PT, PT, UP0, 0x80, 0x0 ;  /* 0x000000000000781c */ /* 0x000fe40003f2f008 */
[----:B------:R-:W-:Y:S02]  /*aea0*/  PLOP3.LUT P6, PT, PT, PT, UP0, 0x80, 0x0 ;  /* 0x000000000000781c */ /* 0x000fe40003fcf008 */
[----:B------:R-:W-:Y:S02]  /*aeb0*/  PLOP3.LUT P6, PT, PT, PT, UP0, 0x80, 0x0 ;  /* 0x000000000000781c */ /* 0x000fe40003fcf008 */
[----:B------:R-:W-:Y:S01]  /*aec0*/  FMNMX.FTZ R0, R26, R0, !PT ;  /* 0x000000001a007209 */ /* 0x000fe20007810000 */
[----:B------:R-:W4:Y:S01]  /*aed0*/  SHFL.BFLY PT, R133, R2, 0x2, 0x1f ;  /* 0x0c401f0002857f89 */ /* 0x000f2200000e0000 */
[----:B------:R-:W-:Y:S02]  /*aee0*/  MOV R48, R28 ;  /* 0x0000001c00307202 */ /* 0x000fe40000000f00 */
[----:B------:R-:W-:Y:S04]  /*aef0*/  FMNMX.FTZ R0, R43, R0, !PT ;  /* 0x000000002b007209 */ /* 0x000fe80007810000 */
[----:B------:R-:W-:Y:S01]  /*af00*/  FMNMX.FTZ R0, R135, R0, !PT ;  /* 0x0000000087007209 */ /* 0x000fe20007810000 */
[----:B------:R1:W-:Y:S01]  /*af10*/  @P0 LDGSTS.E.BYPASS.LTC128B.128 [R251+0xd100], [R4.64], !P5 ;  /* 0x0d10000004fb0fae */ /* 0x0003e2000e901d5e */
[----:B------:R-:W-:Y:S07]  /*af20*/  PLOP3.LUT P0, PT, PT, PT, UP0, 0x80, 0x0 ;  /* 0x000000000000781c */ /* 0x000fee0003f0f008 */
[----:B------:R1:W-:Y:S08]  /*af30*/  @P1 LDGSTS.E.BYPASS.LTC128B.128 [R251+0x10100], [R4.64+0x80], !P4 ;  /* 0x1010008004fb1fae */ /* 0x0003f0000e101d5e */
[----:B------:R2:W-:Y:S01]  /*af40*/  @P6 LDGSTS.E.BYPASS.LTC128B.128 [R251+0x13100], [R4.64+0x100], !P3 ;  /* 0x1310010004fb6fae */ /* 0x0005e2000d901d5e */
[----:B----4-:R-:W-:Y:S02]  /*af50*/  FMNMX.FTZ R133, R2, R133, !PT ;  /* 0x0000008502857209 */ /* 0x010fe40007810000 */
[----:B------:R-:W-:Y:S05]  /*af60*/  PLOP3.LUT P6, PT, PT, PT, UP0, 0x80, 0x0 ;  /* 0x000000000000781c */ /* 0x000fea0003fcf008 */
[----:B------:R-:W4:Y:S08]  /*af70*/  SHFL.BFLY PT, R2, R0, 0x2, 0x1f ;  /* 0x0c401f0000027f89 */ /* 0x000f3000000e0000 */
[----:B------:R2:W-:Y:S01]  /*af80*/  @P0 LDGSTS.E.BYPASS.LTC128B.128 [R251+0x16100], [R4.64+0x180], !P2 ;  /* 0x1610018004fb0fae */ /* 0x0005e2000d101d5e */
[----:B------:R-:W-:Y:S07]  /*af90*/  PLOP3.LUT P0, PT, PT, PT, UP0, 0x80, 0x0 ;  /* 0x000000000000781c */ /* 0x000fee0003f0f008 */
[----:B-1----:R-:W1:Y:S01]  /*afa0*/  SHFL.BFLY PT, R18, R133, 0x1, 0x1f ;  /* 0x0c201f0085127f89 */ /* 0x002e6200000e0000 */
[----:B----4-:R-:W-:Y:S07]  /*afb0*/  FMNMX.FTZ R0, R0, R2, !PT ;  /* 0x0000000200007209 */ /* 0x010fee0007810000 */
[----:B------:R-:W4:Y:S01]  /*afc0*/  SHFL.BFLY PT, R2, R0, 0x1, 0x1f ;  /* 0x0c201f0000027f89 */ /* 0x000f2200000e0000 */
[----:B--2---:R-:W-:Y:S02]  /*afd0*/  @P6 IADD3 R4, P6, R4, UR17, RZ ;  /* 0x0000001104046c10 */ /* 0x004fe4000ffde0ff */
[----:B-1----:R-:W-:Y:S04]  /*afe0*/  FMNMX.FTZ R133, R133, R18, !PT ;  /* 0x0000001285857209 */ /* 0x002fe80007810000 */
[C---:B------:R-:W-:Y:S01]  /*aff0*/  FSETP.NEU.FTZ.AND P1, PT, R133.reuse, -INF , PT ;  /* 0xff8000008500780b */ /* 0x040fe20003f3d000 */
[----:B------:R-:W-:Y:S06]  /*b000*/  FMUL.FTZ R188, R133, c[0x0][0x2d0] ;  /* 0x0000b40085bc7a20 */ /* 0x000fec0000410000 */
[----:B------:R-:W-:Y:S02]  /*b010*/  @P0 IADD3.X R5, R5, UR18, RZ, P6, !PT ;  /* 0x0000001205050c10 */ /* 0x000fe4000b7fe4ff */
[----:B------:R-:W-:Y:S02]  /*b020*/  PLOP3.LUT P6, PT, PT, PT, UP0, 0x80, 0x0 ;  /* 0x000000000000781c */ /* 0x000fe40003fcf008 */
[----:B------:R-:W-:Y:S02]  /*b030*/  PLOP3.LUT P6, PT, PT, PT, UP0, 0x80, 0x0 ;  /* 0x000000000000781c */ /* 0x000fe40003fcf008 */
[----:B----4-:R-:W-:Y:S02]  /*b040*/  FMNMX.FTZ R132, R0, R2, !PT ;  /* 0x0000000200847209 */ /* 0x010fe40007810000 */
[----:B------:R-:W-:Y:S02]  /*b050*/  FSEL R0, R133, RZ, P1 ;  /* 0x000000ff85007208 */ /* 0x000fe40000800000 */
[C---:B------:R-:W-:Y:S01]  /*b060*/  FSETP.NEU.FTZ.AND P0, PT, R132.reuse, -INF , PT ;  /* 0xff8000008400780b */ /* 0x040fe20003f1d000 */
[----:B------:R-:W-:Y:S01]  /*b070*/  FMUL.FTZ R189, R132, c[0x0][0x2d0] ;  /* 0x0000b40084bd7a20 */ /* 0x000fe20000410000 */
[----:B------:R-:W-:Y:S01]  /*b080*/  FSEL R188, R188, RZ, P1 ;  /* 0x000000ffbcbc7208 */ /* 0x000fe20000800000 */
[----:B------:R-:W-:Y:S01]  /*b090*/  FADD.FTZ R0, -R0, R3 ;  /* 0x0000000300007221 */ /* 0x000fe20000010100 */
[----:B------:R-:W-:Y:S02]  /*b0a0*/  PLOP3.LUT P1, PT, PT, PT, UP0, 0x80, 0x0 ;  /* 0x000000000000781c */ /* 0x000fe40003f2f008 */
[----:B------:R-:W-:Y:S01]  /*b0b0*/  FSEL R189, R189, RZ, P0 ;  /* 0x000000ffbdbd7208 */ /* 0x000fe20000000000 */
[----:B------:R1:W-:Y:S01]  /*b0c0*/  @P6 LDGSTS.E.BYPASS.LTC128B.128 [R251+0xe100], [R4.64], !P5 ;  /* 0x0e10000004fb6fae */ /* 0x0003e2000e901d5e */
[----:B------:R-:W-:Y:S01]  /*b0d0*/  PLOP3.LUT P6, PT, PT, PT, UP0, 0x80, 0x0 ;  /* 0x000000000000781c */ /* 0x000fe20003fcf008 */
[----:B------:R-:W-:Y:S01]  /*b0e0*/  FMUL.FTZ R0, R0, c[0x0][0x2d0] ;  /* 0x0000b40000007a20 */ /* 0x000fe20000410000 */
[----:B------:R-:W-:Y:S01]  /*b0f0*/  FSEL R2, R132, RZ, P0 ;  /* 0x000000ff84027208 */ /* 0x000fe20000000000 */
[--C-:B------:R-:W-:Y:S01]  /*b100*/  FFMA.FTZ R12, R12, c[0x0][0x2d0], -R189.reuse ;  /* 0x0000b4000c0c7a23 */ /* 0x100fe200000108bd */
[----:B------:R-:W-:Y:S01]  /*b110*/  PLOP3.LUT P0, PT, PT, PT, UP0, 0x80, 0x0 ;  /* 0x000000000000781c */ /* 0x000fe20003f0f008 */
[--C-:B------:R-:W-:Y:S01]  /*b120*/  FFMA.FTZ R13, R13, c[0x0][0x2d0], -R189.reuse ;  /* 0x0000b4000d0d7a23 */ /* 0x100fe200000108bd */
[----:B------:R2:W4:Y:S01]  /*b130*/  MUFU.EX2 R3, R0 ;  /* 0x0000000000037308 */ /* 0x0005220000000800 */
[--C-:B------:R-:W-:Y:S01]  /*b140*/  FFMA.FTZ R8, R8, c[0x0][0x2d0], -R188.reuse ;  /* 0x0000b40008087a23 */ /* 0x100fe200000108bc */
[----:B------:R-:W-:Y:S01]  /*b150*/  UISETP.GT.AND UP0, UPT, UR16, UR15, UPT ;  /* 0x0000000f1000728c */ /* 0x000fe2000bf04270 */
[--C-:B------:R-:W-:Y:S02]  /*b160*/  FFMA.FTZ R7, R7, c[0x0][0x2d0], -R188.reuse ;  /* 0x0000b40007077a23 */ /* 0x100fe400000108bc */
[--C-:B------:R-:W-:Y:S01]  /*b170*/  FFMA.FTZ R6, R6, c[0x0][0x2d0], -R188.reuse ;  /* 0x0000b40006067a23 */ /* 0x100fe200000108bc */
[----:B------:R-:W-:Y:S01]  /*b180*/  UMOV UR16, UR24 ;  /* 0x0000001800107c82 */ /* 0x000fe20008000000 */
[----:B------:R1:W-:Y:S01]  /*b190*/  @P6 LDGSTS.E.BYPASS.LTC128B.128 [R251+0x11100], [R4.64+0x80], !P4 ;  /* 0x1110008004fb6fae */ /* 0x0003e2000e101d5e */
[----:B------:R-:W-:Y:S02]  /*b1a0*/  FFMA.FTZ R9, R9, c[0x0][0x2d0], -R188 ;  /* 0x0000b40009097a23 */ /* 0x000fe400000108bc */
[----:B------:R-:W1:Y:S01]  /*b1b0*/  MUFU.EX2 R23, R12 ;  /* 0x0000000c00177308 */ /* 0x000e620000000800 */
[--C-:B------:R-:W-:Y:S02]  /*b1c0*/  FFMA.FTZ R10, R10, c[0x0][0x2d0], -R189.reuse ;  /* 0x0000b4000a0a7a23 */ /* 0x100fe400000108bd */
[----:B------:R-:W-:Y:S02]  /*b1d0*/  FFMA.FTZ R11, R11, c[0x0][0x2d0], -R189 ;  /* 0x0000b4000b0b7a23 */ /* 0x000fe400000108bd */
[----:B------:R3:W-:Y:S05]  /*b1e0*/  @P1 LDGSTS.E.BYPASS.LTC128B.128 [R251+0x14100], [R4.64+0x100], !P3 ;  /* 0x1410010004fb1fae */ /* 0x0007ea000d901d5e */
[----:B------:R3:W3:Y:S03]  /*b1f0*/  MUFU.EX2 R31, R13 ;  /* 0x0000000d001f7308 */ /* 0x0006e60000000800 */
[----:B------:R3:W-:Y:S01]  /*b200*/  @P0 LDGSTS.E.BYPASS.LTC128B.128 [R251+0x17100], [R4.64+0x180], !P2 ;  /* 0x1710018004fb0fae */ /* 0x0007e2000d101d5e */
[----:B--2---:R-:W-:Y:S01]  /*b210*/  FADD.FTZ R0, -R2, R134 ;  /* 0x0000008602007221 */ /* 0x004fe20000010100 */
[----:B------:R-:W-:Y:S01]  /*b220*/  PLOP3.LUT P0, PT, PT, PT, UP0, 0x80, 0x0 ;  /* 0x000000000000781c */ /* 0x000fe20003f0f008 */
[----:B------:R-:W-:Y:S02]  /*b230*/  IMAD.MOV.U32 R134, RZ, RZ, R29 ;  /* 0x000000ffff867224 */ /* 0x000fe400078e001d */
[----:B------:R-:W-:Y:S02]  /*b240*/  FMUL.FTZ R0, R0, c[0x0][0x2d0] ;  /* 0x0000b40000007a20 */ /* 0x000fe40000410000 */
[----:B------:R2:W2:Y:S01]  /*b250*/  MUFU.EX2 R30, R9 ;  /* 0x00000009001e7308 */ /* 0x0004a20000000800 */
[C---:B----4-:R-:W-:Y:S01]  /*b260*/  FMUL.FTZ R16, R3.reuse, R148 ;  /* 0x0000009403107220 */ /* 0x050fe20000410000 */
[----:B------:R-:W-:Y:S01]  /*b270*/  LDSM.16.MT88.4 R36, [R219+0x100] ;  /* 0x00010000db24783b */ /* 0x000fe20000004200 */
[C---:B------:R-:W-:Y:S02]  /*b280*/  FMUL.FTZ R17, R3.reuse, R149 ;  /* 0x0000009503117220 */ /* 0x040fe40000410000 */
[----:B-1----:R-:W-:Y:S02]  /*b290*/  IMAD.MOV.U32 R2, RZ, RZ, R23 ;  /* 0x000000ffff027224 */ /* 0x002fe400078e0017 */
[----:B------:R-:W-:Y:S02]  /*b2a0*/  IMAD.MOV.U32 R148, RZ, RZ, R35 ;  /* 0x000000ffff947224 */ /* 0x000fe400078e0023 */
[C---:B------:R-:W-:Y:S01]  /*b2b0*/  FMUL.FTZ R52, R3.reuse, R52 ;  /* 0x0000003403347220 */ /* 0x040fe20000410000 */
[----:B------:R1:W-:Y:S01]  /*b2c0*/  MUFU.EX2 R25, R8 ;  /* 0x0000000800197308 */ /* 0x0003e20000000800 */
[----:B------:R-:W-:Y:S01]  /*b2d0*/  LDSM.16.MT88.4 R20, [R218+0x100] ;  /* 0x00010000da14783b */ /* 0x000fe20000004200 */
[----:B------:R-:W-:Y:S01]  /*b2e0*/  MOV R149, R2 ;  /* 0x0000000200957202 */ /* 0x000fe20000000f00 */
[C---:B------:R-:W-:Y:S02]  /*b2f0*/  FMUL.FTZ R53, R3.reuse, R53 ;  /* 0x0000003503357220 */ /* 0x040fe40000410000 */
[C---:B------:R-:W-:Y:S02]  /*b300*/  FMUL.FTZ R56, R3.reuse, R56 ;  /* 0x0000003803387220 */ /* 0x040fe40000410000 */
[C---:B------:R-:W-:Y:S02]  /*b310*/  FMUL.FTZ R57, R3.reuse, R57 ;  /* 0x0000003903397220 */ /* 0x040fe40000410000 */
[----:B---3--:R-:W3:Y:S01]  /*b320*/  LDSM.16.MT88.4 R12, [R217+0x100] ;  /* 0x00010000d90c783b */ /* 0x008ee20000004200 */
[----:B------:R-:W4:Y:S01]  /*b330*/  MUFU.EX2 R42, R7 ;  /* 0x00000007002a7308 */ /* 0x000f220000000800 */
[C---:B------:R-:W-:Y:S01]  /*b340*/  FMUL.FTZ R4, R3.reuse, R136 ;  /* 0x0000008803047220 */ /* 0x040fe20000410000 */
[----:B------:R-:W-:Y:S01]  /*b350*/  MOV R136, R31 ;  /* 0x0000001f00887202 */ /* 0x000fe20000000f00 */
[C---:B------:R-:W-:Y:S02]  /*b360*/  FMUL.FTZ R5, R3.reuse, R137 ;  /* 0x0000008903057220 */ /* 0x040fe40000410000 */
[C---:B--2---:R-:W-:Y:S02]  /*b370*/  FMUL.FTZ R9, R3.reuse, R141 ;  /* 0x0000008d03097220 */ /* 0x044fe40000410000 */
[----:B------:R-:W-:Y:S01]  /*b380*/  IMAD.MOV.U32 R137, RZ, RZ, R30 ;  /* 0x000000ffff897224 */ /* 0x000fe200078e001e */
[----:B------:R-:W-:Y:S01]  /*b390*/  LDSM.16.MT88.4 R44, [R217+0x3100] ;  /* 0x00310000d92c783b */ /* 0x000fe20000004200 */
[C---:B------:R-:W-:Y:S01]  /*b3a0*/  FMUL.FTZ R60, R3.reuse, R60 ;  /* 0x0000003c033c7220 */ /* 0x040fe20000410000 */
[----:B------:R-:W2:Y:S01]  /*b3b0*/  MUFU.EX2 R33, R6 ;  /* 0x0000000600217308 */ /* 0x000ea20000000800 */
[C---:B------:R-:W-:Y:S02]  /*b3c0*/  FMUL.FTZ R61, R3.reuse, R61 ;  /* 0x0000003d033d7220 */ /* 0x040fe40000410000 */
[C---:B------:R-:W-:Y:S02]  /*b3d0*/  FMUL.FTZ R64, R3.reuse, R64 ;  /* 0x0000004003407220 */ /* 0x040fe40000410000 */
[C---:B-1----:R-:W-:Y:S01]  /*b3e0*/  FMUL.FTZ R8, R3.reuse, R140 ;  /* 0x0000008c03087220 */ /* 0x042fe20000410000 */
[----:B------:R-:W0:Y:S01]  /*b3f0*/  LDGDEPBAR ;  /* 0x00000000000079af */ /* 0x000e220000000000 */
[C---:B------:R-:W-:Y:S02]  /*b400*/  FMUL.FTZ R65, R3.reuse, R65 ;  /* 0x0000004103417220 */ /* 0x040fe40000410000 */
[C---:B------:R-:W-:Y:S01]  /*b410*/  FMUL.FTZ R68, R3.reuse, R68 ;  /* 0x0000004403447220 */ /* 0x040fe20000410000 */
[----:B------:R-:W1:Y:S01]  /*b420*/  MUFU.EX2 R27, R10 ;  /* 0x0000000a001b7308 */ /* 0x000e620000000800 */
[C---:B------:R-:W-:Y:S02]  /*b430*/  FMUL.FTZ R69, R3.reuse, R69 ;  /* 0x0000004503457220 */ /* 0x040fe40000410000 */
[C---:B------:R-:W-:Y:S01]  /*b440*/  FMUL.FTZ R72, R3.reuse, R72 ;  /* 0x0000004803487220 */ /* 0x040fe20000410000 */
[----:B----4-:R-:W-:Y:S01]  /*b450*/  F2FP.BF16.PACK_AB R184, R42, R25 ;  /* 0x000000192ab8723e */ /* 0x010fe200000010ff */
[C---:B------:R-:W-:Y:S02]  /*b460*/  FMUL.FTZ R73, R3.reuse, R73 ;  /* 0x0000004903497220 */ /* 0x040fe40000410000 */
[C---:B------:R-:W-:Y:S02]  /*b470*/  FMUL.FTZ R76, R3.reuse, R76 ;  /* 0x0000004c034c7220 */ /* 0x040fe40000410000 */
[C---:B------:R-:W-:Y:S01]  /*b480*/  FMUL.FTZ R77, R3.reuse, R77 ;  /* 0x0000004d034d7220 */ /* 0x040fe20000410000 */
[----:B------:R-:W4:Y:S01]  /*b490*/  MUFU.EX2 R32, R11 ;  /* 0x0000000b00207308 */ /* 0x000f220000000800 */
[C---:B------:R-:W-:Y:S02]  /*b4a0*/  FMUL.FTZ R80, R3.reuse, R80 ;  /* 0x0000005003507220 */ /* 0x040fe40000410000 */
[C---:B------:R-:W-:Y:S01]  /*b4b0*/  FMUL.FTZ R81, R3.reuse, R81 ;  /* 0x0000005103517220 */ /* 0x040fe20000410000 */
[----:B--2---:R-:W-:Y:S01]  /*b4c0*/  F2FP.BF16.PACK_AB R186, R30, R33 ;  /* 0x000000211eba723e */ /* 0x004fe200000010ff */
[C---:B------:R-:W-:Y:S02]  /*b4d0*/  FMUL.FTZ R84, R3.reuse, R84 ;  /* 0x0000005403547220 */ /* 0x040fe40000410000 */
[C---:B------:R-:W-:Y:S02]  /*b4e0*/  FMUL.FTZ R85, R3.reuse, R85 ;  /* 0x0000005503557220 */ /* 0x040fe40000410000 */
[C---:B------:R-:W-:Y:S01]  /*b4f0*/  FMUL.FTZ R88, R3.reuse, R88 ;  /* 0x0000005803587220 */ /* 0x040fe20000410000 */
[----:B------:R-:W2:Y:S01]  /*b500*/  MUFU.EX2 R0, R0 ;  /* 0x0000000000007308 */ /* 0x000ea20000000800 */
[C---:B------:R-:W-:Y:S02]  /*b510*/  FMUL.FTZ R89, R3.reuse, R89 ;  /* 0x0000005903597220 */ /* 0x040fe40000410000 */
[C---:B------:R-:W-:Y:S01]  /*b520*/  FMUL.FTZ R92, R3.reuse, R92 ;  /* 0x0000005c035c7220 */ /* 0x040fe20000410000 */
[----:B-1----:R-:W-:Y:S01]  /*b530*/  F2FP.BF16.PACK_AB R185, R2, R27 ;  /* 0x0000001b02b9723e */ /* 0x002fe200000010ff */
[C---:B------:R-:W-:Y:S01]  /*b540*/  FMUL.FTZ R93, R3.reuse, R93 ;  /* 0x0000005d035d7220 */ /* 0x040fe20000410000 */
[----:B------:R-:W-:Y:S01]  /*b550*/  MOV R2, R41 ;  /* 0x0000002900027202 */ /* 0x000fe20000000f00 */
[C---:B------:R-:W-:Y:S02]  /*b560*/  FMUL.FTZ R41, R3.reuse, R173 ;  /* 0x000000ad03297220 */ /* 0x040fe40000410000 */
[----:B------:R-:W-:Y:S02]  /*b570*/  IMAD.MOV.U32 R173, RZ, RZ, R42 ;  /* 0x000000ffffad7224 */ /* 0x000fe400078e002a */
[C---:B------:R-:W-:Y:S02]  /*b580*/  FMUL.FTZ R96, R3.reuse, R96 ;  /* 0x0000006003607220 */ /* 0x040fe40000410000 */
[----:B------:R-:W-:Y:S01]  /*b590*/  FMUL.FTZ R97, R3, R97 ;  /* 0x0000006103617220 */ /* 0x000fe20000410000 */
[----:B----4-:R-:W-:Y:S01]  /*b5a0*/  F2FP.BF16.PACK_AB R187, R31, R32 ;  /* 0x000000201fbb723e */ /* 0x010fe200000010ff */
[C---:B------:R-:W-:Y:S01]  /*b5b0*/  FMUL.FTZ R100, R3.reuse, R100 ;  /* 0x0000006403647220 */ /* 0x040fe20000410000 */
[----:B------:R-:W1:Y:S01]  /*b5c0*/  LDSM.16.MT88.4 R28, [R220+0x100] ;  /* 0x00010000dc1c783b */ /* 0x000e620000004200 */
[C---:B------:R-:W-:Y:S02]  /*b5d0*/  FMUL.FTZ R101, R3.reuse, R101 ;  /* 0x0000006503657220 */ /* 0x040fe40000410000 */
[C---:B------:R-:W-:Y:S02]  /*b5e0*/  FMUL.FTZ R104, R3.reuse, R104 ;  /* 0x0000006803687220 */ /* 0x040fe40000410000 */
[C---:B------:R-:W-:Y:S02]  /*b5f0*/  FMUL.FTZ R105, R3.reuse, R105 ;  /* 0x0000006903697220 */ /* 0x040fe40000410000 */
[C---:B------:R-:W-:Y:S02]  /*b600*/  FMUL.FTZ R108, R3.reuse, R108 ;  /* 0x0000006c036c7220 */ /* 0x040fe40000410000 */
[C---:B--2---:R-:W-:Y:S02]  /*b610*/  FMUL.FTZ R7, R0.reuse, R139 ;  /* 0x0000008b00077220 */ /* 0x044fe40000410000 */
[C---:B------:R-:W-:Y:S01]  /*b620*/  FMUL.FTZ R6, R0.reuse, R138 ;  /* 0x0000008a00067220 */ /* 0x040fe20000410000 */
[----:B------:R-:W-:Y:S01]  /*b630*/  MOV R138, R24 ;  /* 0x00000018008a7202 */ /* 0x000fe20000000f00 */
[C---:B------:R-:W-:Y:S02]  /*b640*/  FMUL.FTZ R10, R0.reuse, R142 ;  /* 0x0000008e000a7220 */ /* 0x040fe40000410000 */
[C---:B------:R-:W-:Y:S02]  /*b650*/  FMUL.FTZ R11, R0.reuse, R143 ;  /* 0x0000008f000b7220 */ /* 0x040fe40000410000 */
[----:B------:R-:W-:Y:S01]  /*b660*/  LDSM.16.MT88.4 R140, [R220+0x3100] ;  /* 0x00310000dc8c783b */ /* 0x000fe20000004200 */
[C---:B---3--:R-:W-:Y:S05]  /*b670*/  HMMA.16816.F32.BF16 R4, R184.reuse, R12, R4 ;  /* 0x0000000cb804723c */ /* 0x048fea0000041804 */
[C---:B------:R-:W-:Y:S02]  /*b680*/  FMUL.FTZ R18, R0.reuse, R150 ;  /* 0x0000009600127220 */ /* 0x040fe40000410000 */
[----:B------:R-:W-:Y:S01]  /*b690*/  IMAD.MOV.U32 R150, RZ, RZ, R136 ;  /* 0x000000ffff967224 */ /* 0x000fe200078e0088 */
[C---:B------:R-:W-:Y:S04]  /*b6a0*/  HMMA.16816.F32.BF16 R8, R184.reuse, R14, R8 ;  /* 0x0000000eb808723c */ /* 0x040fe80000041808 */
[C---:B------:R-:W-:Y:S02]  /*b6b0*/  FMUL.FTZ R12, R3.reuse, R144 ;  /* 0x00000090030c7220 */ /* 0x040fe40000410000 */
[C---:B------:R-:W-:Y:S01]  /*b6c0*/  FMUL.FTZ R13, R3.reuse, R145 ;  /* 0x00000091030d7220 */ /* 0x040fe20000410000 */
[----:B------:R-:W-:Y:S01]  /*b6d0*/  MOV R145, R32 ;  /* 0x0000002000917202 */ /* 0x000fe20000000f00 */
[C---:B------:R-:W-:Y:S04]  /*b6e0*/  FMUL.FTZ R14, R0.reuse, R146 ;  /* 0x00000092000e7220 */ /* 0x040fe80000410000 */
[C---:B------:R-:W-:Y:S01]  /*b6f0*/  FMUL.FTZ R15, R0.reuse, R147 ;  /* 0x00000093000f7220 */ /* 0x040fe20000410000 */
[----:B------:R-:W-:Y:S01]  /*b700*/  MOV R147, R34 ;  /* 0x0000002200937202 */ /* 0x000fe20000000f00 */
[----:B------:R-:W-:Y:S02]  /*b710*/  IMAD.MOV.U32 R146, RZ, RZ, R33 ;  /* 0x000000ffff927224 */ /* 0x000fe400078e0021 */
[----:B------:R-:W-:Y:S02]  /*b720*/  IMAD.MOV.U32 R144, RZ, RZ, R40 ;  /* 0x000000ffff907224 */ /* 0x000fe400078e0028 */
[C---:B------:R-:W-:Y:S01]  /*b730*/  FMUL.FTZ R19, R0.reuse, R151 ;  /* 0x0000009700137220 */ /* 0x040fe20000410000 */
[C---:B------:R-:W-:Y:S03]  /*b740*/  HMMA.16816.F32.BF16 R12, R184.reuse, R20, R12 ;  /* 0x00000014b80c723c */ /* 0x040fe6000004180c */
[----:B------:R-:W-:Y:S01]  /*b750*/  MOV R151, R137 ;  /* 0x0000008900977202 */ /* 0x000fe20000000f00 */
[C---:B------:R-:W-:Y:S02]  /*b760*/  FMUL.FTZ R24, R3.reuse, R156 ;  /* 0x0000009c03187220 */ /* 0x040fe40000410000 */
[----:B------:R-:W-:Y:S02]  /*b770*/  IMAD.MOV.U32 R156, RZ, RZ, R25 ;  /* 0x000000ffff9c7224 */ /* 0x000fe400078e0019 */
[C---:B------:R-:W-:Y:S04]  /*b780*/  HMMA.16816.F32.BF16 R16, R184.reuse, R22, R16 ;  /* 0x00000016b810723c */ /* 0x040fe80000041810 */
[C---:B------:R-:W-:Y:S02]  /*b790*/  FMUL.FTZ R20, R3.reuse, R152 ;  /* 0x0000009803147220 */ /* 0x040fe40000410000 */
[C---:B------:R-:W-:Y:S02]  /*b7a0*/  FMUL.FTZ R21, R3.reuse, R153 ;  /* 0x0000009903157220 */ /* 0x040fe40000410000 */
[C---:B------:R-:W-:Y:S04]  /*b7b0*/  FMUL.FTZ R22, R0.reuse, R154 ;  /* 0x0000009a00167220 */ /* 0x040fe80000410000 */
[C---:B------:R-:W-:Y:S02]  /*b7c0*/  FMUL.FTZ R23, R0.reuse, R155 ;  /* 0x0000009b00177220 */ /* 0x040fe40000410000 */
[----:B------:R-:W-:Y:S01]  /*b7d0*/  LDSM.16.MT88.4 R152, [R220+0x900] ;  /* 0x00090000dc98783b */ /* 0x000fe20000004200 */
[C---:B------:R-:W-:Y:S02]  /*b7e0*/  FMUL.FTZ R25, R3.reuse, R157 ;  /* 0x0000009d03197220 */ /* 0x040fe40000410000 */
[----:B------:R-:W-:Y:S02]  /*b7f0*/  IMAD.MOV.U32 R157, RZ, RZ, R26 ;  /* 0x000000ffff9d7224 */ /* 0x000fe400078e001a */
[C---:B-1----:R-:W-:Y:S03]  /*b800*/  HMMA.16816.F32.BF16 R20, R184.reuse, R28, R20 ;  /* 0x0000001cb814723c */ /* 0x042fe60000041814 */
[C---:B------:R-:W-:Y:S01]  /*b810*/  FMUL.FTZ R26, R0.reuse, R158 ;  /* 0x0000009e001a7220 */ /* 0x040fe20000410000 */
[----:B------:R-:W-:Y:S01]  /*b820*/  MOV R158, R27 ;  /* 0x0000001b009e7202 */ /* 0x000fe20000000f00 */
[C---:B------:R-:W-:Y:S02]  /*b830*/  FMUL.FTZ R27, R0.reuse, R159 ;  /* 0x0000009f001b7220 */ /* 0x040fe40000410000 */
[----:B------:R-:W-:Y:S02]  /*b840*/  IMAD.MOV.U32 R159, RZ, RZ, R138 ;  /* 0x000000ffff9f7224 */ /* 0x000fe400078e008a */
[----:B------:R-:W1:Y:S03]  /*b850*/  LDSM.16.MT88.4 R136, [R218+0x3100] ;  /* 0x00310000da88783b */ /* 0x000e660000004200 */
[C---:B------:R-:W-:Y:S03]  /*b860*/  HMMA.16816.F32.BF16 R24, R184.reuse, R30, R24 ;  /* 0x0000001eb818723c */ /* 0x040fe60000041818 */
[C---:B------:R-:W-:Y:S02]  /*b870*/  FMUL.FTZ R28, R3.reuse, R160 ;  /* 0x000000a0031c7220 */ /* 0x040fe40000410000 */
[C---:B------:R-:W-:Y:S01]  /*b880*/  FMUL.FTZ R29, R3.reuse, R161 ;  /* 0x000000a1031d7220 */ /* 0x040fe20000410000 */
[----:B------:R-:W-:Y:S01]  /*b890*/  MOV R161, R146 ;  /* 0x0000009200a17202 */ /* 0x000fe20000000f00 */
[C---:B------:R-:W-:Y:S02]  /*b8a0*/  FMUL.FTZ R30, R0.reuse, R162 ;  /* 0x000000a2001e7220 */ /* 0x040fe40000410000 */
[C---:B------:R-:W-:Y:S03]  /*b8b0*/  FMUL.FTZ R31, R0.reuse, R163 ;  /* 0x000000a3001f7220 */ /* 0x040fe60000410000 */
[----:B------:R-:W-:Y:S02]  /*b8c0*/  IMAD.MOV.U32 R160, RZ, RZ, R145 ;  /* 0x000000ffffa07224 */ /* 0x000fe400078e0091 */
[C---:B------:R-:W-:Y:S02]  /*b8d0*/  FMUL.FTZ R32, R3.reuse, R164 ;  /* 0x000000a403207220 */ /* 0x040fe40000410000 */
[C---:B------:R-:W-:Y:S03]  /*b8e0*/  HMMA.16816.F32.BF16 R28, R184.reuse, R36, R28 ;  /* 0x00000024b81c723c */ /* 0x040fe6000004181c */
[C---:B------:R-:W-:Y:S01]  /*b8f0*/  FMUL.FTZ R33, R3.reuse, R165 ;  /* 0x000000a503217220 */ /* 0x040fe20000410000 */
[----:B------:R-:W-:Y:S01]  /*b900*/  MOV R165, R43 ;  /* 0x0000002b00a57202 */ /* 0x000fe20000000f00 */
[C---:B------:R-:W-:Y:S02]  /*b910*/  FMUL.FTZ R34, R0.reuse, R166 ;  /* 0x000000a600227220 */ /* 0x040fe40000410000 */
[C---:B------:R-:W-:Y:S01]  /*b920*/  FMUL.FTZ R35, R0.reuse, R167 ;  /* 0x000000a700237220 */ /* 0x040fe20000410000 */
[----:B------:R-:W-:Y:S01]  /*b930*/  MOV R167, R149 ;  /* 0x0000009500a77202 */ /* 0x000fe20000000f00 */
[----:B------:R-:W-:Y:S03]  /*b940*/  IMAD.MOV.U32 R166, RZ, RZ, R148 ;  /* 0x000000ffffa67224 */ /* 0x000fe600078e0094 */
[C---:B------:R-:W-:Y:S02]  /*b950*/  FMUL.FTZ R36, R3.reuse, R168 ;  /* 0x000000a803247220 */ /* 0x040fe40000410000 */
[C---:B------:R-:W-:Y:S03]  /*b960*/  HMMA.16816.F32.BF16 R32, R184.reuse, R38, R32 ;  /* 0x00000026b820723c */ /* 0x040fe60000041820 */
[C---:B------:R-:W-:Y:S02]  /*b970*/  FMUL.FTZ R37, R3.reuse, R169 ;  /* 0x000000a903257220 */ /* 0x040fe40000410000 */
[C---:B------:R-:W-:Y:S02]  /*b980*/  FMUL.FTZ R40, R3.reuse, R172 ;  /* 0x000000ac03287220 */ /* 0x040fe40000410000 */
[C---:B------:R-:W-:Y:S02]  /*b990*/  FMUL.FTZ R38, R0.reuse, R170 ;  /* 0x000000aa00267220 */ /* 0x040fe40000410000 */
[C---:B------:R-:W-:Y:S03]  /*b9a0*/  FMUL.FTZ R39, R0.reuse, R171 ;  /* 0x000000ab00277220 */ /* 0x040fe60000410000 */
[----:B------:R-:W-:Y:S02]  /*b9b0*/  IMAD.MOV.U32 R172, RZ, RZ, R150 ;  /* 0x000000ffffac7224 */ /* 0x000fe400078e0096 */
[C---:B------:R-:W-:Y:S01]  /*b9c0*/  FMUL.FTZ R42, R0.reuse, R174 ;  /* 0x000000ae002a7220 */ /* 0x040fe20000410000 */
[----:B------:R-:W-:Y:S01]  /*b9d0*/  MOV R174, R151 ;  /* 0x0000009700ae7202 */ /* 0x000fe20000000f00 */
[C---:B------:R-:W-:Y:S01]  /*b9e0*/  HMMA.16816.F32.BF16 R36, R184.reuse, R44, R36 ;  /* 0x0000002cb824723c */ /* 0x040fe20000041824 */
[----:B------:R-:W-:Y:S02]  /*b9f0*/  LDSM.16.MT88.4 R148, [R218+0x900] ;  /* 0x00090000da94783b */ /* 0x000fe40000004200 */
[----:B------:R-:W-:Y:S02]  /*ba00*/  FMUL.FTZ R43, R0, R175 ;  /* 0x000000af002b7220 */ /* 0x000fe40000410000 */
[----:B------:R-:W-:Y:S02]  /*ba10*/  IMAD.MOV.U32 R175, RZ, RZ, R147 ;  /* 0x000000ffffaf7224 */ /* 0x000fe400078e0093 */
[C---:B------:R-:W-:Y:S02]  /*ba20*/  FMUL.FTZ R45, R3.reuse, R177 ;  /* 0x000000b1032d7220 */ /* 0x040fe40000410000 */
[----:B------:R-:W-:Y:S01]  /*ba30*/  IMAD.MOV.U32 R177, RZ, RZ, R2 ;  /* 0x000000ffffb17224 */ /* 0x000fe200078e0002 */
[C---:B------:R-:W-:Y:S03]  /*ba40*/  HMMA.16816.F32.BF16 R40, R184.reuse, R46, R40 ;  /* 0x0000002eb828723c */ /* 0x040fe60000041828 */
[----:B------:R-:W-:Y:S02]  /*ba50*/  FFMA.FTZ R2, R190, c[0x0][0x2d0], -R188 ;  /* 0x0000b400be027a23 */ /* 0x000fe400000108bc */
[C---:B------:R-:W-:Y:S01]  /*ba60*/  FMUL.FTZ R44, R3.reuse, R176 ;  /* 0x000000b0032c7220 */ /* 0x040fe20000410000 */
[----:B------:R-:W-:Y:S01]  /*ba70*/  MOV R176, R144 ;  /* 0x0000009000b07202 */ /* 0x000fe20000000f00 */
[----:B------:R2:W-:Y:S01]  /*ba80*/  MUFU.EX2 R170, R2 ;  /* 0x0000000200aa7308 */ /* 0x0005e20000000800 */
[----:B------:R-:W3:Y:S01]  /*ba90*/  LDSM.16.MT88.4 R144, [R219+0x3100] ;  /* 0x00310000db90783b */ /* 0x000ee20000004200 */
[C---:B------:R-:W-:Y:S03]  /*baa0*/  FMUL.FTZ R46, R0.reuse, R178 ;  /* 0x000000b2002e7220 */ /* 0x040fe60000410000 */
[C---:B------:R-:W-:Y:S01]  /*bab0*/  FMUL.FTZ R47, R0.reuse, R179 ;  /* 0x000000b3002f7220 */ /* 0x040fe20000410000 */
[----:B------:R-:W-:Y:S01]  /*bac0*/  MOV R178, R134 ;  /* 0x0000008600b27202 */ /* 0x000fe20000000f00 */
[C---:B------:R-:W-:Y:S02]  /*bad0*/  FMUL.FTZ R54, R0.reuse, R54 ;  /* 0x0000003600367220 */ /* 0x040fe40000410000 */
[C---:B------:R-:W-:Y:S02]  /*bae0*/  FMUL.FTZ R55, R0.reuse, R55 ;  /* 0x0000003700377220 */ /* 0x040fe40000410000 */
[C---:B------:R-:W-:Y:S01]  /*baf0*/  FMUL.FTZ R58, R0.reuse, R58 ;  /* 0x0000003a003a7220 */ /* 0x040fe20000410000 */
[C---:B-1----:R-:W-:Y:S03]  /*bb00*/  HMMA.16816.F32.BF16 R44, R184.reuse, R136, R44 ;  /* 0x00000088b82c723c */ /* 0x042fe6000004182c */
[----:B------:R-:W-:Y:S02]  /*bb10*/  IMAD.MOV.U32 R179, RZ, RZ, R48 ;  /* 0x000000ffffb37224 */ /* 0x000fe400078e0030 */
[C---:B------:R-:W-:Y:S01]  /*bb20*/  FMUL.FTZ R48, R3.reuse, R180 ;  /* 0x000000b403307220 */ /* 0x040fe20000410000 */
[----:B------:R-:W-:Y:S01]  /*bb30*/  MOV R180, R49 ;  /* 0x0000003100b47202 */ /* 0x000fe20000000f00 */
[----:B------:R-:W-:Y:S02]  /*bb40*/  FMUL.FTZ R49, R3, R181 ;  /* 0x000000b503317220 */ /* 0x000fe40000410000 */
[----:B------:R-:W-:Y:S03]  /*bb50*/  IMAD.MOV.U32 R181, RZ, RZ, R50 ;  /* 0x000000ffffb57224 */ /* 0x000fe600078e0032 */
[----:B--2---:R-:W-:Y:S02]  /*bb60*/  FFMA.FTZ R2, R191, c[0x0][0x2d0], -R188 ;  /* 0x0000b400bf027a23 */ /* 0x004fe400000108bc */
[C---:B------:R-:W-:Y:S01]  /*bb70*/  FMUL.FTZ R50, R0.reuse, R182 ;  /* 0x000000b600327220 */ /* 0x040fe20000410000 */
[----:B------:R-:W-:Y:S01]  /*bb80*/  MOV R182, R51 ;  /* 0x0000003300b67202 */ /* 0x000fe20000000f00 */
[----:B------:R1:W2:Y:S01]  /*bb90*/  MUFU.EX2 R168, R2 ;  /* 0x0000000200a87308 */ /* 0x0002a20000000800 */
[C---:B------:R-:W-:Y:S02]  /*bba0*/  FMUL.FTZ R51, R0.reuse, R183 ;  /* 0x000000b700337220 */ /* 0x040fe40000410000 */
[C---:B------:R-:W-:Y:S02]  /*bbb0*/  FMUL.FTZ R59, R0.reuse, R59 ;  /* 0x0000003b003b7220 */ /* 0x040fe40000410000 */
[C---:B------:R-:W-:Y:S02]  /*bbc0*/  FMUL.FTZ R62, R0.reuse, R62 ;  /* 0x0000003e003e7220 */ /* 0x040fe40000410000 */
[C---:B------:R-:W-:Y:S01]  /*bbd0*/  FMUL.FTZ R63, R0.reuse, R63 ;  /* 0x0000003f003f7220 */ /* 0x040fe20000410000 */
[C---:B------:R-:W-:Y:S01]  /*bbe0*/  HMMA.16816.F32.BF16 R48, R184.reuse, R138, R48 ;  /* 0x0000008ab830723c */ /* 0x040fe20000041830 */
[----:B------:R-:W4:Y:S02]  /*bbf0*/  LDSM.16.MT88.4 R136, [R217+0x6100] ;  /* 0x00610000d988783b */ /* 0x000f240000004200 */
[C---:B------:R-:W-:Y:S02]  /*bc00*/  FMUL.FTZ R66, R0.reuse, R66 ;  /* 0x0000004200427220 */ /* 0x040fe40000410000 */
[C---:B------:R-:W-:Y:S02]  /*bc10*/  FMUL.FTZ R67, R0.reuse, R67 ;  /* 0x0000004300437220 */ /* 0x040fe40000410000 */
[C---:B------:R-:W-:Y:S01]  /*bc20*/  FMUL.FTZ R70, R0.reuse, R70 ;  /* 0x0000004600467220 */ /* 0x040fe20000410000 */
[C---:B------:R-:W-:Y:S04]  /*bc30*/  HMMA.16816.F32.BF16 R52, R184.reuse, R140, R52 ;  /* 0x0000008cb834723c */ /* 0x040fe80000041834 */
[C---:B------:R-:W-:Y:S02]  /*bc40*/  FMUL.FTZ R71, R0.reuse, R71 ;  /* 0x0000004700477220 */ /* 0x040fe40000410000 */
[----:B------:R-:W-:Y:S02]  /*bc50*/  FMUL.FTZ R74, R0, R74 ;  /* 0x0000004a004a7220 */ /* 0x000fe40000410000 */
[C---:B------:R-:W-:Y:S01]  /*bc60*/  HMMA.16816.F32.BF16 R56, R184.reuse, R142, R56 ;  /* 0x0000008eb838723c */ /* 0x040fe20000041838 */
[----:B------:R-:W2:Y:S03]  /*bc70*/  LDSM.16.MT88.4 R140, [R218+0x6100] ;  /* 0x00610000da8c783b */ /* 0x000ea60000004200 */
[----:B-1----:R-:W-:Y:S01]  /*bc80*/  FFMA.FTZ R2, R192, c[0x0][0x2d0], -R189 ;  /* 0x0000b400c0027a23 */ /* 0x002fe200000108bd */
[----:B------:R-:W-:Y:S01]  /*bc90*/  MOV R192, R175 ;  /* 0x000000af00c07202 */ /* 0x000fe20000000f00 */
[----:B------:R-:W-:Y:S02]  /*bca0*/  IMAD.MOV.U32 R175, RZ, RZ, R173 ;  /* 0x000000ffffaf7224 */ /* 0x000fe400078e00ad */
[C---:B---3--:R-:W-:Y:S01]  /*bcb0*/  HMMA.16816.F32.BF16 R60, R184.reuse, R144, R60 ;  /* 0x00000090b83c723c */ /* 0x048fe2000004183c */
[----:B------:R1:W-:Y:S03]  /*bcc0*/  MUFU.EX2 R169, R2 ;  /* 0x0000000200a97308 */ /* 0x0003e60000000800 */
[----:B------:R-:W-:Y:S02]  /*bcd0*/  IMAD.MOV.U32 R173, RZ, RZ, R156 ;  /* 0x000000ffffad7224 */ /* 0x000fe400078e009c */
[C---:B------:R-:W-:Y:S02]  /*bce0*/  FMUL.FTZ R75, R0.reuse, R75 ;  /* 0x0000004b004b7220 */ /* 0x040fe40000410000 */
[C---:B------:R-:W-:Y:S01]  /*bcf0*/  HMMA.16816.F32.BF16 R64, R184.reuse, R146, R64 ;  /* 0x00000092b840723c */ /* 0x040fe20000041840 */
[----:B------:R-:W3:Y:S03]  /*bd00*/  LDSM.16.MT88.4 R144, [R220+0x6100] ;  /* 0x00610000dc90783b */ /* 0x000ee60000004200 */
        /* <DEDUP_REMOVED lines=9> */
[--C-:B-1----:R-:W-:Y:S02]  /*bda0*/  FFMA.FTZ R2, R193, c[0x0][0x2d0], -R189.reuse ;  /* 0x0000b400c1027a23 */ /* 0x102fe400000108bd */
[C---:B------:R-:W-:Y:S02]  /*bdb0*/  FMUL.FTZ R90, R0.reuse, R90 ;  /* 0x0000005a005a7220 */ /* 0x040fe40000410000 */
[C---:B--2---:R-:W-:Y:S01]  /*bdc0*/  HMMA.16816.F32.BF16 R76, R184.reuse, R140, R76 ;  /* 0x0000008cb84c723c */ /* 0x044fe2000004184c */
[----:B------:R1:W2:Y:S03]  /*bdd0*/  MUFU.EX2 R171, R2 ;  /* 0x0000000200ab7308 */ /* 0x0002a60000000800 */
        /* <DEDUP_REMOVED lines=8> */
[----:B------:R-:W-:Y:S02]  /*be60*/  FMUL.FTZ R102, R0, R102 ;  /* 0x0000006600667220 */ /* 0x000fe40000410000 */
[C---:B------:R-:W-:Y:S01]  /*be70*/  HMMA.16816.F32.BF16 R88, R184.reuse, R146, R88 ;  /* 0x00000092b858723c */ /* 0x040fe20000041858 */
[----:B------:R-:W3:Y:S03]  /*be80*/  LDSM.16.MT88.4 R144, [R218+0x9100] ;  /* 0x00910000da90783b */ /* 0x000ee60000004200 */
[--C-:B-1----:R-:W-:Y:S01]  /*be90*/  FFMA.FTZ R2, R194, c[0x0][0x2d0], -R188.reuse ;  /* 0x0000b400c2027a23 */ /* 0x102fe200000108bc */
[----:B------:R-:W-:Y:S01]  /*bea0*/  MOV R194, R179 ;  /* 0x000000b300c27202 */ /* 0x000fe20000000f00 */
[C---:B------:R-:W-:Y:S01]  /*beb0*/  FMUL.FTZ R103, R0.reuse, R103 ;  /* 0x0000006700677220 */ /* 0x040fe20000410000 */
[----:B------:R-:W-:Y:S01]  /*bec0*/  MOV R179, R252 ;  /* 0x000000fc00b37202 */ /* 0x000fe20000000f00 */
[----:B------:R1:W-:Y:S01]  /*bed0*/  MUFU.EX2 R162, R2 ;  /* 0x0000000200a27308 */ /* 0x0003e20000000800 */
        /* <DEDUP_REMOVED lines=8> */
[C---:B--2---:R-:W-:Y:S04]  /*bf60*/  HMMA.16816.F32.BF16 R100, R184.reuse, R140, R100 ;  /* 0x0000008cb864723c */ /* 0x044fe80000041864 */
[C---:B------:R-:W-:Y:S02]  /*bf70*/  FMUL.FTZ R112, R3.reuse, R112 ;  /* 0x0000007003707220 */ /* 0x040fe40000410000 */
[----:B------:R-:W-:Y:S02]  /*bf80*/  FMUL.FTZ R113, R3, R113 ;  /* 0x0000007103717220 */ /* 0x000fe40000410000 */
[C---:B------:R-:W-:Y:S01]  /*bf90*/  HMMA.16816.F32.BF16 R104, R184.reuse, R142, R104 ;  /* 0x0000008eb868723c */ /* 0x040fe20000041868 */
[----:B------:R-:W2:Y:S03]  /*bfa0*/  LDSM.16.MT88.4 R140, [R219+0x9100] ;  /* 0x00910000db8c783b */ /* 0x000ea60000004200 */
[----:B-1----:R-:W-:Y:S01]  /*bfb0*/  FFMA.FTZ R2, R195, c[0x0][0x2d0], -R188 ;  /* 0x0000b400c3027a23 */ /* 0x002fe200000108bc */
[----:B------:R-:W-:Y:S01]  /*bfc0*/  MOV R195, R181 ;  /* 0x000000b500c37202 */ /* 0x000fe20000000f00 */
[C---:B------:R-:W-:Y:S02]  /*bfd0*/  FMUL.FTZ R114, R0.reuse, R114 ;  /* 0x0000007200727220 */ /* 0x040fe40000410000 */
[C---:B---3--:R-:W-:Y:S01]  /*bfe0*/  HMMA.16816.F32.BF16 R108, R184.reuse, R144, R108 ;  /* 0x00000090b86c723c */ /* 0x048fe2000004186c */
[----:B------:R1:W3:Y:S03]  /*bff0*/  MUFU.EX2 R134, R2 ;  /* 0x0000000200867308 */ /* 0x0002e60000000800 */
[C---:B------:R-:W-:Y:S02]  /*c000*/  FMUL.FTZ R115, R0.reuse, R115 ;  /* 0x0000007300737220 */ /* 0x040fe40000410000 */
[C---:B------:R-:W-:Y:S02]  /*c010*/  FMUL.FTZ R116, R3.reuse, R116 ;  /* 0x0000007403747220 */ /* 0x040fe40000410000 */
[C---:B------:R-:W-:Y:S03]  /*c020*/  FMUL.FTZ R117, R3.reuse, R117 ;  /* 0x0000007503757220 */ /* 0x040fe60000410000 */
[C---:B------:R-:W-:Y:S01]  /*c030*/  HMMA.16816.F32.BF16 R112, R184.reuse, R146, R112 ;  /* 0x00000092b870723c */ /* 0x040fe20000041870 */
[----:B------:R-:W2:Y:S02]  /*c040*/  LDSM.16.MT88.4 R144, [R217+0x900] ;  /* 0x00090000d990783b */ /* 0x000ea40000004200 */
[C---:B------:R-:W-:Y:S02]  /*c050*/  FMUL.FTZ R118, R0.reuse, R118 ;  /* 0x0000007600767220 */ /* 0x040fe40000410000 */
[----:B------:R-:W-:Y:S02]  /*c060*/  FMUL.FTZ R119, R0, R119 ;  /* 0x0000007700777220 */ /* 0x000fe40000410000 */
[C---:B------:R-:W-:Y:S02]  /*c070*/  FMUL.FTZ R120, R3.reuse, R120 ;  /* 0x0000007803787220 */ /* 0x040fe40000410000 */
[C---:B------:R-:W-:Y:S03]  /*c080*/  FMUL.FTZ R121, R3.reuse, R121 ;  /* 0x0000007903797220 */ /* 0x040fe60000410000 */
[C---:B----4-:R-:W-:Y:S03]  /*c090*/  HMMA.16816.F32.BF16 R116, R184.reuse, R136, R116 ;  /* 0x00000088b874723c */ /* 0x050fe60000041874 */
[--C-:B-1----:R-:W-:Y:S01]  /*c0a0*/  FFMA.FTZ R2, R196, c[0x0][0x2d0], -R189.reuse ;  /* 0x0000b400c4027a23 */ /* 0x102fe200000108bd */
[----:B------:R-:W-:Y:S01]  /*c0b0*/  MOV R196, R210 ;  /* 0x000000d200c47202 */ /* 0x000fe20000000f00 */
[C---:B------:R-:W-:Y:S02]  /*c0c0*/  FMUL.FTZ R122, R0.reuse, R122 ;  /* 0x0000007a007a7220 */ /* 0x040fe40000410000 */
[----:B------:R1:W-:Y:S01]  /*c0d0*/  MUFU.EX2 R163, R2 ;  /* 0x0000000200a37308 */ /* 0x0003e20000000800 */
[----:B------:R-:W-:Y:S01]  /*c0e0*/  FMUL.FTZ R123, R0, R123 ;  /* 0x0000007b007b7220 */ /* 0x000fe20000410000 */
[----:B------:R-:W-:Y:S03]  /*c0f0*/  F2FP.BF16.PACK_AB R136, R168, R170 ;  /* 0x000000aaa888723e */ /* 0x000fe600000010ff */
[----:B------:R-:W-:Y:S01]  /*c100*/  FMUL.FTZ R124, R3, R124 ;  /* 0x0000007c037c7220 */ /* 0x000fe20000410000 */
[----:B------:R-:W-:Y:S01]  /*c110*/  F2FP.BF16.PACK_AB R137, R171, R169 ;  /* 0x000000a9ab89723e */ /* 0x000fe200000010ff */
[C---:B------:R-:W-:Y:S01]  /*c120*/  FMUL.FTZ R125, R3.reuse, R125 ;  /* 0x0000007d037d7220 */ /* 0x040fe20000410000 */
[C---:B------:R-:W-:Y:S03]  /*c130*/  HMMA.16816.F32.BF16 R120, R184.reuse, R138, R120 ;  /* 0x0000008ab878723c */ /* 0x040fe60000041878 */
[C---:B------:R-:W-:Y:S02]  /*c140*/  FMUL.FTZ R126, R0.reuse, R126 ;  /* 0x0000007e007e7220 */ /* 0x040fe40000410000 */
[----:B------:R-:W-:Y:S02]  /*c150*/  FMUL.FTZ R127, R0, R127 ;  /* 0x0000007f007f7220 */ /* 0x000fe40000410000 */
[C---:B------:R-:W-:Y:S01]  /*c160*/  FMUL.FTZ R128, R3.reuse, R128 ;  /* 0x0000008003807220 */ /* 0x040fe20000410000 */
[----:B---3--:R-:W-:Y:S01]  /*c170*/  F2FP.BF16.PACK_AB R138, R134, R162 ;  /* 0x000000a2868a723e */ /* 0x008fe200000010ff */
[----:B------:R-:W-:Y:S03]  /*c180*/  FMUL.FTZ R129, R3, R129 ;  /* 0x0000008103817220 */ /* 0x000fe60000410000 */
[C---:B--2---:R-:W-:Y:S03]  /*c190*/  HMMA.16816.F32.BF16 R124, R184.reuse, R140, R124 ;  /* 0x0000008cb87c723c */ /* 0x044fe6000004187c */
[C---:B------:R-:W-:Y:S02]  /*c1a0*/  FMUL.FTZ R130, R0.reuse, R130 ;  /* 0x0000008200827220 */ /* 0x040fe40000410000 */
[----:B-1----:R-:W-:Y:S01]  /*c1b0*/  FFMA.FTZ R2, R197, c[0x0][0x2d0], -R189 ;  /* 0x0000b400c5027a23 */ /* 0x002fe200000108bd */
[----:B------:R-:W-:Y:S01]  /*c1c0*/  MOV R197, R177 ;  /* 0x000000b100c57202 */ /* 0x000fe20000000f00 */
[----:B------:R-:W-:Y:S02]  /*c1d0*/  FMUL.FTZ R131, R0, R131 ;  /* 0x0000008300837220 */ /* 0x000fe40000410000 */
[----:B------:R1:W2:Y:S03]  /*c1e0*/  MUFU.EX2 R164, R2 ;  /* 0x0000000200a47308 */ /* 0x0002a60000000800 */
[----:B------:R-:W-:Y:S02]  /*c1f0*/  IMAD.MOV.U32 R177, RZ, RZ, R158 ;  /* 0x000000ffffb17224 */ /* 0x000fe400078e009e */
[----:B------:R-:W-:Y:S01]  /*c200*/  HMMA.16816.F32.BF16 R128, R184, R142, R128 ;  /* 0x0000008eb880723c */ /* 0x000fe20000041880 */
[----:B------:R-:W3:Y:S02]  /*c210*/  LDSM.16.MT88.4 R140, [R219+0x900] ;  /* 0x00090000db8c783b */ /* 0x000ee40000004200 */
[----:B------:R-:W-:Y:S01]  /*c220*/  IMAD.MOV.U32 R193, RZ, RZ, R178 ;  /* 0x000000ffffc17224 */ /* 0x000fe200078e00b2 */
[----:B------:R-:W-:Y:S01]  /*c230*/  MOV R178, R157 ;  /* 0x0000009d00b27202 */ /* 0x000fe20000000f00 */
[----:B------:R-:W-:Y:S01]  /*c240*/  IMAD.MOV.U32 R191, RZ, RZ, R176 ;  /* 0x000000ffffbf7224 */ /* 0x000fe200078e00b0 */
[----:B------:R-:W-:Y:S01]  /*c250*/  MOV R176, R159 ;  /* 0x0000009f00b07202 */ /* 0x000fe20000000f00 */
[----:B------:R-:W-:Y:S02]  /*c260*/  IMAD.MOV.U32 R185, RZ, RZ, R180 ;  /* 0x000000ffffb97224 */ /* 0x000fe400078e00b4 */
[----:B------:R-:W-:Y:S01]  /*c270*/  IMAD.MOV.U32 R184, RZ, RZ, R182 ;  /* 0x000000ffffb87224 */ /* 0x000fe200078e00b6 */
[----:B------:R-:W-:Y:S02]  /*c280*/  LDSM.16.MT88.4 R156, [R218+0x3900] ;  /* 0x00390000da9c783b */ /* 0x000fe40000004200 */
[----:B------:R-:W-:Y:S02]  /*c290*/  IMAD.MOV.U32 R190, RZ, RZ, R215 ;  /* 0x000000ffffbe7224 */ /* 0x000fe400078e00d7 */
[--C-:B-1----:R-:W-:Y:S01]  /*c2a0*/  FFMA.FTZ R2, R198, c[0x0][0x2d0], -R188.reuse ;  /* 0x0000b400c6027a23 */ /* 0x102fe200000108bc */
[----:B--2---:R-:W-:Y:S01]  /*c2b0*/  F2FP.BF16.PACK_AB R139, R164, R163 ;  /* 0x000000a3a48b723e */ /* 0x004fe200000010ff */
[----:B------:R-:W-:Y:S02]  /*c2c0*/  IMAD.MOV.U32 R198, RZ, RZ, R209 ;  /* 0x000000ffffc67224 */ /* 0x000fe400078e00d1 */
[----:B------:R1:W-:Y:S04]  /*c2d0*/  MUFU.EX2 R180, R2 ;  /* 0x0000000200b47308 */ /* 0x0003e80000000800 */
[C---:B------:R-:W-:Y:S08]  /*c2e0*/  HMMA.16816.F32.BF16 R4, R136.reuse, R144, R4 ;  /* 0x000000908804723c */ /* 0x040ff00000041804 */
[C---:B------:R-:W-:Y:S01]  /*c2f0*/  HMMA.16816.F32.BF16 R8, R136.reuse, R146, R8 ;  /* 0x000000928808723c */ /* 0x040fe20000041808 */
[----:B------:R-:W2:Y:S07]  /*c300*/  LDSM.16.MT88.4 R144, [R217+0x3900] ;  /* 0x00390000d990783b */ /* 0x000eae0000004200 */
[C---:B------:R-:W-:Y:S04]  /*c310*/  HMMA.16816.F32.BF16 R12, R136.reuse, R148, R12 ;  /* 0x00000094880c723c */ /* 0x040fe8000004180c */
[--C-:B-1----:R-:W-:Y:S04]  /*c320*/  FFMA.FTZ R2, R199, c[0x0][0x2d0], -R188.reuse ;  /* 0x0000b400c7027a23 */ /* 0x102fe800000108bc */
[C---:B------:R-:W-:Y:S01]  /*c330*/  HMMA.16816.F32.BF16 R16, R136.reuse, R150, R16 ;  /* 0x000000968810723c */ /* 0x040fe20000041810 */
[----:B------:R1:W4:Y:S01]  /*c340*/  MUFU.EX2 R182, R2 ;  /* 0x0000000200b67308 */ /* 0x0003220000000800 */
[----:B------:R-:W4:Y:S06]  /*c350*/  LDSM.16.MT88.4 R148, [R220+0x3900] ;  /* 0x00390000dc94783b */ /* 0x000f2c0000004200 */
[C---:B------:R-:W-:Y:S08]  /*c360*/  HMMA.16816.F32.BF16 R20, R136.reuse, R152, R20 ;  /* 0x000000988814723c */ /* 0x040ff00000041814 */
[C---:B------:R-:W-:Y:S01]  /*c370*/  HMMA.16816.F32.BF16 R24, R136.reuse, R154, R24 ;  /* 0x0000009a8818723c */ /* 0x040fe20000041818 */
[----:B------:R-:W4:Y:S07]  /*c380*/  LDSM.16.MT88.4 R152, [R219+0x3900] ;  /* 0x00390000db98783b */ /* 0x000f2e0000004200 */
[C---:B---3--:R-:W-:Y:S04]  /*c390*/  HMMA.16816.F32.BF16 R28, R136.reuse, R140, R28 ;  /* 0x0000008c881c723c */ /* 0x048fe8000004181c */
[--C-:B-1----:R-:W-:Y:S04]  /*c3a0*/  FFMA.FTZ R2, R200, c[0x0][0x2d0], -R189.reuse ;  /* 0x0000b400c8027a23 */ /* 0x102fe800000108bd */
[C---:B------:R-:W-:Y:S01]  /*c3b0*/  HMMA.16816.F32.BF16 R32, R136.reuse, R142, R32 ;  /* 0x0000008e8820723c */ /* 0x040fe20000041820 */
[----:B------:R1:W-:Y:S01]  /*c3c0*/  MUFU.EX2 R181, R2 ;  /* 0x0000000200b57308 */ /* 0x0003e20000000800 */
[----:B------:R-:W3:Y:S06]  /*c3d0*/  LDSM.16.MT88.4 R140, [R217+0x6900] ;  /* 0x00690000d98c783b */ /* 0x000eec0000004200 */
[C---:B--2---:R-:W-:Y:S08]  /*c3e0*/  HMMA.16816.F32.BF16 R36, R136.reuse, R144, R36 ;  /* 0x000000908824723c */ /* 0x044ff00000041824 */
[C---:B------:R-:W-:Y:S01]  /*c3f0*/  HMMA.16816.F32.BF16 R40, R136.reuse, R146, R40 ;  /* 0x000000928828723c */ /* 0x040fe20000041828 */
[----:B------:R-:W2:Y:S07]  /*c400*/  LDSM.16.MT88.4 R144, [R218+0x6900] ;  /* 0x00690000da90783b */ /* 0x000eae0000004200 */
[C---:B------:R-:W-:Y:S04]  /*c410*/  HMMA.16816.F32.BF16 R44, R136.reuse, R156, R44 ;  /* 0x0000009c882c723c */ /* 0x040fe8000004182c */
[--C-:B-1----:R-:W-:Y:S04]  /*c420*/  FFMA.FTZ R2, R201, c[0x0][0x2d0], -R189.reuse ;  /* 0x0000b400c9027a23 */ /* 0x102fe800000108bd */
[C---:B------:R-:W-:Y:S01]  /*c430*/  HMMA.16816.F32.BF16 R48, R136.reuse, R158, R48 ;  /* 0x0000009e8830723c */ /* 0x040fe20000041830 */
[----:B------:R1:W1:Y:S01]  /*c440*/  MUFU.EX2 R183, R2 ;  /* 0x0000000200b77308 */ /* 0x0002620000000800 */
[----:B------:R-:W2:Y:S06]  /*c450*/  LDSM.16.MT88.4 R156, [R220+0x6900] ;  /* 0x00690000dc9c783b */ /* 0x000eac0000004200 */
[C---:B----4-:R-:W-:Y:S08]  /*c460*/  HMMA.16816.F32.BF16 R52, R136.reuse, R148, R52 ;  /* 0x000000948834723c */ /* 0x050ff00000041834 */
[C---:B------:R-:W-:Y:S01]  /*c470*/  HMMA.16816.F32.BF16 R56, R136.reuse, R150, R56 ;  /* 0x000000968838723c */ /* 0x040fe20000041838 */
[----:B------:R-:W4:Y:S07]  /*c480*/  LDSM.16.MT88.4 R148, [R219+0x6900] ;  /* 0x00690000db94783b */ /* 0x000f2e0000004200 */
[C---:B------:R-:W-:Y:S04]  /*c490*/  HMMA.16816.F32.BF16 R60, R136.reuse, R152, R60 ;  /* 0x00000098883c723c */ /* 0x040fe8000004183c */
[--C-:B-1----:R-:W-:Y:S04]  /*c4a0*/  FFMA.FTZ R2, R202, c[0x0][0x2d0], -R188.reuse ;  /* 0x0000b400ca027a23 */ /* 0x102fe800000108bc */
[C---:B------:R-:W-:Y:S01]  /*c4b0*/  HMMA.16816.F32.BF16 R64, R136.reuse, R154, R64 ;  /* 0x0000009a8840723c */ /* 0x040fe20000041840 */
[----:B------:R1:W-:Y:S01]  /*c4c0*/  MUFU.EX2 R187, R2 ;  /* 0x0000000200bb7308 */ /* 0x0003e20000000800 */
[----:B------:R-:W-:Y:S06]  /*c4d0*/  LDSM.16.MT88.4 R152, [R220+0x9900] ;  /* 0x00990000dc98783b */ /* 0x000fec0000004200 */
[C---:B---3--:R-:W-:Y:S08]  /*c4e0*/  HMMA.16816.F32.BF16 R68, R136.reuse, R140, R68 ;  /* 0x0000008c8844723c */ /* 0x048ff00000041844 */
[C---:B------:R-:W-:Y:S01]  /*c4f0*/  HMMA.16816.F32.BF16 R72, R136.reuse, R142, R72 ;  /* 0x0000008e8848723c */ /* 0x040fe20000041848 */
[----:B------:R-:W3:Y:S07]  /*c500*/  LDSM.16.MT88.4 R140, [R217+0x9900] ;  /* 0x00990000d98c783b */ /* 0x000eee0000004200 */
[C---:B--2---:R-:W-:Y:S04]  /*c510*/  HMMA.16816.F32.BF16 R76, R136.reuse, R144, R76 ;  /* 0x00000090884c723c */ /* 0x044fe8000004184c */
[--C-:B-1----:R-:W-:Y:S04]  /*c520*/  FFMA.FTZ R2, R203, c[0x0][0x2d0], -R188.reuse ;  /* 0x0000b400cb027a23 */ /* 0x102fe800000108bc */
[C---:B------:R-:W-:Y:S01]  /*c530*/  HMMA.16816.F32.BF16 R80, R136.reuse, R146, R80 ;  /* 0x000000928850723c */ /* 0x040fe20000041850 */
[----:B------:R1:W2:Y:S01]  /*c540*/  MUFU.EX2 R186, R2 ;  /* 0x0000000200ba7308 */ /* 0x0002a20000000800 */
[----:B------:R-:W2:Y:S06]  /*c550*/  LDSM.16.MT88.4 R144, [R218+0x9900] ;  /* 0x00990000da90783b */ /* 0x000eac0000004200 */
[C---:B------:R-:W-:Y:S08]  /*c560*/  HMMA.16816.F32.BF16 R84, R136.reuse, R156, R84 ;  /* 0x0000009c8854723c */ /* 0x040ff00000041854 */
[C---:B------:R-:W-:Y:S01]  /*c570*/  HMMA.16816.F32.BF16 R88, R136.reuse, R158, R88 ;  /* 0x0000009e8858723c */ /* 0x040fe20000041858 */
[----:B------:R-:W2:Y:S07]  /*c580*/  LDSM.16.MT88.4 R156, [R219+0x9900] ;  /* 0x00990000db9c783b */ /* 0x000eae0000004200 */
[C---:B----4-:R-:W-:Y:S04]  /*c590*/  HMMA.16816.F32.BF16 R92, R136.reuse, R148, R92 ;  /* 0x00000094885c723c */ /* 0x050fe8000004185c */
        /* <DEDUP_REMOVED lines=11> */
[----:B------:R-:W4:Y:S06]  /*c650*/  LDSM.16.MT88.4 R144, [R220+0x1100] ;  /* 0x00110000dc90783b */ /* 0x000f2c0000004200 */
[C---:B------:R-:W-:Y:S08]  /*c660*/  HMMA.16816.F32.BF16 R116, R136.reuse, R152, R116 ;  /* 0x000000988874723c */ /* 0x040ff00000041874 */
[C---:B------:R-:W-:Y:S01]  /*c670*/  HMMA.16816.F32.BF16 R120, R136.reuse, R154, R120 ;  /* 0x0000009a8878723c */ /* 0x040fe20000041878 */
[----:B------:R-:W4:Y:S07]  /*c680*/  LDSM.16.MT88.4 R152, [R219+0x1100] ;  /* 0x00110000db98783b */ /* 0x000f2e0000004200 */
[C---:B------:R-:W-:Y:S04]  /*c690*/  HMMA.16816.F32.BF16 R124, R136.reuse, R156, R124 ;  /* 0x0000009c887c723c */ /* 0x040fe8000004187c */
[--C-:B-1----:R-:W-:Y:S04]  /*c6a0*/  FFMA.FTZ R2, R206, c[0x0][0x2d0], -R188.reuse ;  /* 0x0000b400ce027a23 */ /* 0x102fe800000108bc */
[----:B------:R-:W-:Y:S01]  /*c6b0*/  HMMA.16816.F32.BF16 R128, R136, R158, R128 ;  /* 0x0000009e8880723c */ /* 0x000fe20000041880 */
[----:B------:R1:W-:Y:S01]  /*c6c0*/  MUFU.EX2 R210, R2 ;  /* 0x0000000200d27308 */ /* 0x0003e20000000800 */
[----:B------:R-:W-:Y:S05]  /*c6d0*/  LDSM.16.MT88.4 R156, [R218+0x4100] ;  /* 0x00410000da9c783b */ /* 0x000fea0000004200 */
[----:B------:R-:W-:Y:S02]  /*c6e0*/  F2FP.BF16.PACK_AB R136, R182, R180 ;  /* 0x000000b4b688723e */ /* 0x000fe400000010ff */
[----:B------:R-:W-:Y:S03]  /*c6f0*/  F2FP.BF16.PACK_AB R137, R183, R181 ;  /* 0x000000b5b789723e */ /* 0x000fe600000010ff */
[-C--:B------:R-:W-:Y:S02]  /*c700*/  F2FP.BF16.PACK_AB R138, R186, R187.reuse ;  /* 0x000000bbba8a723e */ /* 0x080fe400000010ff */
[----:B--2---:R-:W-:Y:S07]  /*c710*/  F2FP.BF16.PACK_AB R139, R215, R252 ;  /* 0x000000fcd78b723e */ /* 0x004fee00000010ff */
[C---:B---3--:R-:W-:Y:S03]  /*c720*/  HMMA.16816.F32.BF16 R4, R136.reuse, R140, R4 ;  /* 0x0000008c8804723c */ /* 0x048fe60000041804 */
[----:B-1----:R-:W-:Y:S05]  /*c730*/  FFMA.FTZ R2, R207, c[0x0][0x2d0], -R188 ;  /* 0x0000b400cf027a23 */ /* 0x002fea00000108bc */
[C---:B------:R-:W-:Y:S01]  /*c740*/  HMMA.16816.F32.BF16 R8, R136.reuse, R142, R8 ;  /* 0x0000008e8808723c */ /* 0x040fe20000041808 */
[----:B------:R1:W2:Y:S01]  /*c750*/  MUFU.EX2 R209, R2 ;  /* 0x0000000200d17308 */ /* 0x0002a20000000800 */
[----:B------:R-:W3:Y:S06]  /*c760*/  LDSM.16.MT88.4 R140, [R217+0x4100] ;  /* 0x00410000d98c783b */ /* 0x000eec0000004200 */
[C---:B------:R-:W-:Y:S08]  /*c770*/  HMMA.16816.F32.BF16 R12, R136.reuse, R148, R12 ;  /* 0x00000094880c723c */ /* 0x040ff0000004180c */
[C---:B------:R-:W-:Y:S01]  /*c780*/  HMMA.16816.F32.BF16 R16, R136.reuse, R150, R16 ;  /* 0x000000968810723c */ /* 0x040fe20000041810 */
[----:B------:R-:W2:Y:S07]  /*c790*/  LDSM.16.MT88.4 R148, [R220+0x4100] ;  /* 0x00410000dc94783b */ /* 0x000eae0000004200 */
[C---:B----4-:R-:W-:Y:S04]  /*c7a0*/  HMMA.16816.F32.BF16 R20, R136.reuse, R144, R20 ;  /* 0x000000908814723c */ /* 0x050fe80000041814 */
[--C-:B-1----:R-:W-:Y:S04]  /*c7b0*/  FFMA.FTZ R2, R208, c[0x0][0x2d0], -R189.reuse ;  /* 0x0000b400d0027a23 */ /* 0x102fe800000108bd */
[C---:B------:R-:W-:Y:S01]  /*c7c0*/  HMMA.16816.F32.BF16 R24, R136.reuse, R146, R24 ;  /* 0x000000928818723c */ /* 0x040fe20000041818 */
[----:B------:R1:W-:Y:S01]  /*c7d0*/  MUFU.EX2 R208, R2 ;  /* 0x0000000200d07308 */ /* 0x0003e20000000800 */
[----:B------:R-:W4:Y:S06]  /*c7e0*/  LDSM.16.MT88.4 R144, [R219+0x4100] ;  /* 0x00410000db90783b */ /* 0x000f2c0000004200 */
[C---:B------:R-:W-:Y:S08]  /*c7f0*/  HMMA.16816.F32.BF16 R28, R136.reuse, R152, R28 ;  /* 0x00000098881c723c */ /* 0x040ff0000004181c */
[C---:B------:R-:W-:Y:S01]  /*c800*/  HMMA.16816.F32.BF16 R32, R136.reuse, R154, R32 ;  /* 0x0000009a8820723c */ /* 0x040fe20000041820 */
[----:B------:R-:W-:Y:S07]  /*c810*/  LDSM.16.MT88.4 R152, [R218+0x7100] ;  /* 0x00710000da98783b */ /* 0x000fee0000004200 */
[C---:B---3--:R-:W-:Y:S04]  /*c820*/  HMMA.16816.F32.BF16 R36, R136.reuse, R140, R36 ;  /* 0x0000008c8824723c */ /* 0x048fe80000041824 */
[----:B-1----:R-:W-:Y:S02]  /*c830*/  FFMA.FTZ R2, R211, c[0x0][0x2d0], -R189 ;  /* 0x0000b400d3027a23 */ /* 0x002fe400000108bd */
[----:B------:R-:W-:Y:S02]  /*c840*/  IMAD.MOV.U32 R211, RZ, RZ, R186 ;  /* 0x000000ffffd37224 */ /* 0x000fe400078e00ba */
[C---:B------:R-:W-:Y:S01]  /*c850*/  HMMA.16816.F32.BF16 R40, R136.reuse, R142, R40 ;  /* 0x0000008e8828723c */ /* 0x040fe20000041828 */
[----:B------:R1:W3:Y:S01]  /*c860*/  MUFU.EX2 R207, R2 ;  /* 0x0000000200cf7308 */ /* 0x0002e20000000800 */
[----:B------:R-:W3:Y:S06]  /*c870*/  LDSM.16.MT88.4 R140, [R217+0x7100] ;  /* 0x00710000d98c783b */ /* 0x000eec0000004200 */
[C---:B------:R-:W-:Y:S08]  /*c880*/  HMMA.16816.F32.BF16 R44, R136.reuse, R156, R44 ;  /* 0x0000009c882c723c */ /* 0x040ff0000004182c */
[C---:B------:R-:W-:Y:S01]  /*c890*/  HMMA.16816.F32.BF16 R48, R136.reuse, R158, R48 ;  /* 0x0000009e8830723c */ /* 0x040fe20000041830 */
[----:B------:R-:W3:Y:S07]  /*c8a0*/  LDSM.16.MT88.4 R156, [R220+0x7100] ;  /* 0x00710000dc9c783b */ /* 0x000eee0000004200 */
[C---:B--2---:R-:W-:Y:S04]  /*c8b0*/  HMMA.16816.F32.BF16 R52, R136.reuse, R148, R52 ;  /* 0x000000948834723c */ /* 0x044fe80000041834 */
[--C-:B-1----:R-:W-:Y:S01]  /*c8c0*/  FFMA.FTZ R2, R212, c[0x0][0x2d0], -R188.reuse ;  /* 0x0000b400d4027a23 */ /* 0x102fe200000108bc */
[----:B------:R-:W-:Y:S03]  /*c8d0*/  MOV R212, R187 ;  /* 0x000000bb00d47202 */ /* 0x000fe60000000f00 */
[C---:B------:R-:W-:Y:S01]  /*c8e0*/  HMMA.16816.F32.BF16 R56, R136.reuse, R150, R56 ;  /* 0x000000968838723c */ /* 0x040fe20000041838 */
[----:B------:R1:W-:Y:S01]  /*c8f0*/  MUFU.EX2 R206, R2 ;  /* 0x0000000200ce7308 */ /* 0x0003e20000000800 */
[----:B------:R-:W2:Y:S06]  /*c900*/  LDSM.16.MT88.4 R148, [R219+0x7100] ;  /* 0x00710000db94783b */ /* 0x000eac0000004200 */
[C---:B----4-:R-:W-:Y:S08]  /*c910*/  HMMA.16816.F32.BF16 R60, R136.reuse, R144, R60 ;  /* 0x00000090883c723c */ /* 0x050ff0000004183c */
[C---:B------:R-:W-:Y:S01]  /*c920*/  HMMA.16816.F32.BF16 R64, R136.reuse, R146, R64 ;  /* 0x000000928840723c */ /* 0x040fe20000041840 */
[----:B------:R-:W-:Y:S07]  /*c930*/  LDSM.16.MT88.4 R144, [R218+0xa100] ;  /* 0x00a10000da90783b */ /* 0x000fee0000004200 */
[C---:B---3--:R-:W-:Y:S04]  /*c940*/  HMMA.16816.F32.BF16 R68, R136.reuse, R140, R68 ;  /* 0x0000008c8844723c */ /* 0x048fe80000041844 */
[--C-:B-1----:R-:W-:Y:S02]  /*c950*/  FFMA.FTZ R2, R213, c[0x0][0x2d0], -R188.reuse ;  /* 0x0000b400d5027a23 */ /* 0x102fe400000108bc */
[----:B------:R-:W-:Y:S02]  /*c960*/  IMAD.MOV.U32 R213, RZ, RZ, R183 ;  /* 0x000000ffffd57224 */ /* 0x000fe400078e00b7 */
[C---:B------:R-:W-:Y:S01]  /*c970*/  HMMA.16816.F32.BF16 R72, R136.reuse, R142, R72 ;  /* 0x0000008e8848723c */ /* 0x040fe20000041848 */
[----:B------:R1:W3:Y:S01]  /*c980*/  MUFU.EX2 R205, R2 ;  /* 0x0000000200cd7308 */ /* 0x0002e20000000800 */
[----:B------:R-:W4:Y:S06]  /*c990*/  LDSM.16.MT88.4 R140, [R217+0xa100] ;  /* 0x00a10000d98c783b */ /* 0x000f2c0000004200 */
[C---:B------:R-:W-:Y:S08]  /*c9a0*/  HMMA.16816.F32.BF16 R76, R136.reuse, R152, R76 ;  /* 0x00000098884c723c */ /* 0x040ff0000004184c */
[C---:B------:R-:W-:Y:S01]  /*c9b0*/  HMMA.16816.F32.BF16 R80, R136.reuse, R154, R80 ;  /* 0x0000009a8850723c */ /* 0x040fe20000041850 */
[----:B------:R-:W3:Y:S07]  /*c9c0*/  LDSM.16.MT88.4 R152, [R220+0xa100] ;  /* 0x00a10000dc98783b */ /* 0x000eee0000004200 */
[C---:B------:R-:W-:Y:S04]  /*c9d0*/  HMMA.16816.F32.BF16 R84, R136.reuse, R156, R84 ;  /* 0x0000009c8854723c */ /* 0x040fe80000041854 */
[--C-:B-1----:R-:W-:Y:S01]  /*c9e0*/  FFMA.FTZ R2, R214, c[0x0][0x2d0], -R189.reuse ;  /* 0x0000b400d6027a23 */ /* 0x102fe200000108bd */
[----:B------:R-:W-:Y:S03]  /*c9f0*/  MOV R214, R182 ;  /* 0x000000b600d67202 */ /* 0x000fe60000000f00 */
[C---:B------:R-:W-:Y:S01]  /*ca00*/  HMMA.16816.F32.BF16 R88, R136.reuse, R158, R88 ;  /* 0x0000009e8858723c */ /* 0x040fe20000041858 */
[----:B------:R1:W-:Y:S01]  /*ca10*/  MUFU.EX2 R204, R2 ;  /* 0x0000000200cc7308 */ /* 0x0003e20000000800 */
[----:B------:R-:W-:Y:S06]  /*ca20*/  LDSM.16.MT88.4 R156, [R218+0x1900] ;  /* 0x00190000da9c783b */ /* 0x000fec0000004200 */
[C---:B--2---:R-:W-:Y:S08]  /*ca30*/  HMMA.16816.F32.BF16 R92, R136.reuse, R148, R92 ;  /* 0x00000094885c723c */ /* 0x044ff0000004185c */
[C---:B------:R-:W-:Y:S01]  /*ca40*/  HMMA.16816.F32.BF16 R96, R136.reuse, R150, R96 ;  /* 0x000000968860723c */ /* 0x040fe20000041860 */
[----:B------:R-:W2:Y:S07]  /*ca50*/  LDSM.16.MT88.4 R148, [R219+0xa100] ;  /* 0x00a10000db94783b */ /* 0x000eae0000004200 */
[C---:B----4-:R-:W-:Y:S04]  /*ca60*/  HMMA.16816.F32.BF16 R100, R136.reuse, R140, R100 ;  /* 0x0000008c8864723c */ /* 0x050fe80000041864 */
[----:B-1----:R-:W-:Y:S04]  /*ca70*/  FFMA.FTZ R2, R198, c[0x0][0x2d0], -R189 ;  /* 0x0000b400c6027a23 */ /* 0x002fe800000108bd */
        /* <DEDUP_REMOVED lines=10> */
[----:B------:R-:W-:Y:S06]  /*cb20*/  LDSM.16.MT88.4 R152, [R218+0x4900] ;  /* 0x00490000da98783b */ /* 0x000fec0000004200 */
[C---:B--2---:R-:W-:Y:S08]  /*cb30*/  HMMA.16816.F32.BF16 R124, R136.reuse, R148, R124 ;  /* 0x00000094887c723c */ /* 0x044ff0000004187c */
[----:B------:R-:W-:Y:S01]  /*cb40*/  HMMA.16816.F32.BF16 R128, R136, R150, R128 ;  /* 0x000000968880723c */ /* 0x000fe20000041880 */
[----:B------:R-:W2:Y:S06]  /*cb50*/  LDSM.16.MT88.4 R148, [R219+0x1900] ;  /* 0x00190000db94783b */ /* 0x000eac0000004200 */
[----:B------:R-:W-:Y:S01]  /*cb60*/  F2FP.BF16.PACK_AB R136, R209, R210 ;  /* 0x000000d2d188723e */ /* 0x000fe200000010ff */
[--C-:B-1----:R-:W-:Y:S01]  /*cb70*/  FFMA.FTZ R2, R185, c[0x0][0x2d0], -R188.reuse ;  /* 0x0000b400b9027a23 */ /* 0x102fe200000108bc */
[----:B------:R-:W-:Y:S03]  /*cb80*/  F2FP.BF16.PACK_AB R137, R207, R208 ;  /* 0x000000d0cf89723e */ /* 0x000fe600000010ff */
[----:B------:R1:W3:Y:S01]  /*cb90*/  MUFU.EX2 R201, R2 ;  /* 0x0000000200c97308 */ /* 0x0002e20000000800 */
[----:B------:R-:W-:Y:S02]  /*cba0*/  F2FP.BF16.PACK_AB R138, R205, R206 ;  /* 0x000000cecd8a723e */ /* 0x000fe400000010ff */
[----:B----4-:R-:W-:Y:S02]  /*cbb0*/  F2FP.BF16.PACK_AB R139, R203, R204 ;  /* 0x000000cccb8b723e */ /* 0x010fe400000010ff */
[----:B------:R-:W-:Y:S01]  /*cbc0*/  MOV R185, R177 ;  /* 0x000000b100b97202 */ /* 0x000fe20000000f00 */
[----:B------:R-:W-:Y:S04]  /*cbd0*/  IMAD.MOV.U32 R177, RZ, RZ, R175 ;  /* 0x000000ffffb17224 */ /* 0x000fe800078e00af */
[C---:B------:R-:W-:Y:S08]  /*cbe0*/  HMMA.16816.F32.BF16 R4, R136.reuse, R140, R4 ;  /* 0x0000008c8804723c */ /* 0x040ff00000041804 */
[C---:B------:R-:W-:Y:S01]  /*cbf0*/  HMMA.16816.F32.BF16 R8, R136.reuse, R142, R8 ;  /* 0x0000008e8808723c */ /* 0x040fe20000041808 */
[----:B------:R-:W4:Y:S03]  /*cc00*/  LDSM.16.MT88.4 R140, [R217+0x4900] ;  /* 0x00490000d98c783b */ /* 0x000f260000004200 */
[--C-:B-1----:R-:W-:Y:S04]  /*cc10*/  FFMA.FTZ R2, R197, c[0x0][0x2d0], -R189.reuse ;  /* 0x0000b400c5027a23 */ /* 0x102fe800000108bd */
[C---:B------:R-:W-:Y:S01]  /*cc20*/  HMMA.16816.F32.BF16 R12, R136.reuse, R156, R12 ;  /* 0x0000009c880c723c */ /* 0x040fe2000004180c */
[----:B------:R1:W-:Y:S07]  /*cc30*/  MUFU.EX2 R200, R2 ;  /* 0x0000000200c87308 */ /* 0x0003ee0000000800 */
[C---:B------:R-:W-:Y:S01]  /*cc40*/  HMMA.16816.F32.BF16 R16, R136.reuse, R158, R16 ;  /* 0x0000009e8810723c */ /* 0x040fe20000041810 */
[----:B------:R-:W3:Y:S07]  /*cc50*/  LDSM.16.MT88.4 R156, [R220+0x4900] ;  /* 0x00490000dc9c783b */ /* 0x000eee0000004200 */
[C---:B------:R-:W-:Y:S08]  /*cc60*/  HMMA.16816.F32.BF16 R20, R136.reuse, R144, R20 ;  /* 0x000000908814723c */ /* 0x040ff00000041814 */
[C---:B------:R-:W-:Y:S01]  /*cc70*/  HMMA.16816.F32.BF16 R24, R136.reuse, R146, R24 ;  /* 0x000000928818723c */ /* 0x040fe20000041818 */
[----:B------:R-:W3:Y:S03]  /*cc80*/  LDSM.16.MT88.4 R144, [R219+0x4900] ;  /* 0x00490000db90783b */ /* 0x000ee60000004200 */
[--C-:B-1----:R-:W-:Y:S04]  /*cc90*/  FFMA.FTZ R2, R196, c[0x0][0x2d0], -R189.reuse ;  /* 0x0000b400c4027a23 */ /* 0x102fe800000108bd */
[C---:B--2---:R-:W-:Y:S01]  /*cca0*/  HMMA.16816.F32.BF16 R28, R136.reuse, R148, R28 ;  /* 0x00000094881c723c */ /* 0x044fe2000004181c */
[----:B------:R1:W2:Y:S07]  /*ccb0*/  MUFU.EX2 R199, R2 ;  /* 0x0000000200c77308 */ /* 0x0002ae0000000800 */
[C---:B------:R-:W-:Y:S01]  /*ccc0*/  HMMA.16816.F32.BF16 R32, R136.reuse, R150, R32 ;  /* 0x000000968820723c */ /* 0x040fe20000041820 */
[----:B------:R-:W-:Y:S07]  /*ccd0*/  LDSM.16.MT88.4 R148, [R218+0x7900] ;  /* 0x00790000da94783b */ /* 0x000fee0000004200 */
        /* <DEDUP_REMOVED lines=13> */
[----:B------:R1:W1:Y:S07]  /*cdb0*/  MUFU.EX2 R197, R2 ;  /* 0x0000000200c57308 */ /* 0x00026e0000000800 */
        /* <DEDUP_REMOVED lines=9> */
[----:B------:R-:W4:Y:S07]  /*ce50*/  LDSM.16.MT88.4 R148, [R220+0xa900] ;  /* 0x00a90000dc94783b */ /* 0x000f2e0000004200 */
[C---:B--2---:R-:W-:Y:S08]  /*ce60*/  HMMA.16816.F32.BF16 R84, R136.reuse, R152, R84 ;  /* 0x000000988854723c */ /* 0x044ff00000041854 */
[C---:B------:R-:W-:Y:S01]  /*ce70*/  HMMA.16816.F32.BF16 R88, R136.reuse, R154, R88 ;  /* 0x0000009a8858723c */ /* 0x040fe20000041858 */
[----:B------:R-:W2:Y:S03]  /*ce80*/  LDSM.16.MT88.4 R152, [R219+0xa900] ;  /* 0x00a90000db98783b */ /* 0x000ea60000004200 */
[--C-:B-1----:R-:W-:Y:S04]  /*ce90*/  FFMA.FTZ R2, R192, c[0x0][0x2d0], -R189.reuse ;  /* 0x0000b400c0027a23 */ /* 0x102fe800000108bd */
[C---:B---3--:R-:W-:Y:S01]  /*cea0*/  HMMA.16816.F32.BF16 R92, R136.reuse, R156, R92 ;  /* 0x0000009c885c723c */ /* 0x048fe2000004185c */
[----:B------:R1:W3:Y:S07]  /*ceb0*/  MUFU.EX2 R195, R2 ;  /* 0x0000000200c37308 */ /* 0x0002ee0000000800 */
        /* <DEDUP_REMOVED lines=12> */
[----:B------:R-:W4:Y:S03]  /*cf80*/  LDSM.16.MT88.4 R148, [R219+0x2100] ;  /* 0x00210000db94783b */ /* 0x000f260000004200 */
[----:B-1----:R-:W-:Y:S04]  /*cf90*/  FFMA.FTZ R2, R190, c[0x0][0x2d0], -R188 ;  /* 0x0000b400be027a23 */ /* 0x002fe800000108bc */
[C---:B--2---:R-:W-:Y:S01]  /*cfa0*/  HMMA.16816.F32.BF16 R124, R136.reuse, R152, R124 ;  /* 0x00000098887c723c */ /* 0x044fe2000004187c */
[----:B------:R1:W-:Y:S07]  /*cfb0*/  MUFU.EX2 R193, R2 ;  /* 0x0000000200c17308 */ /* 0x0003ee0000000800 */
[----:B------:R-:W-:Y:S01]  /*cfc0*/  HMMA.16816.F32.BF16 R128, R136, R154, R128 ;  /* 0x0000009a8880723c */ /* 0x000fe20000041880 */
[----:B------:R-:W2:Y:S06]  /*cfd0*/  LDSM.16.MT88.4 R152, [R217+0x5100] ;  /* 0x00510000d998783b */ /* 0x000eac0000004200 */
[----:B------:R-:W-:Y:S02]  /*cfe0*/  F2FP.BF16.PACK_AB R136, R201, R202 ;  /* 0x000000cac988723e */ /* 0x000fe400000010ff */
[----:B------:R-:W-:Y:S03]  /*cff0*/  F2FP.BF16.PACK_AB R137, R199, R200 ;  /* 0x000000c8c789723e */ /* 0x000fe600000010ff */
[----:B------:R-:W-:Y:S02]  /*d000*/  F2FP.BF16.PACK_AB R138, R197, R198 ;  /* 0x000000c6c58a723e */ /* 0x000fe400000010ff */
[----:B---3--:R-:W-:Y:S01]  /*d010*/  F2FP.BF16.PACK_AB R139, R195, R196 ;  /* 0x000000c4c38b723e */ /* 0x008fe200000010ff */
[--C-:B-1----:R-:W-:Y:S01]  /*d020*/  FFMA.FTZ R2, R179, c[0x0][0x2d0], -R189.reuse ;  /* 0x0000b400b3027a23 */ /* 0x102fe200000108bd */
[----:B------:R-:W-:Y:S05]  /*d030*/  MOV R179, R174 ;  /* 0x000000ae00b37202 */ /* 0x000fea0000000f00 */
[C---:B----4-:R-:W-:Y:S01]  /*d040*/  HMMA.16816.F32.BF16 R4, R136.reuse, R140, R4 ;  /* 0x0000008c8804723c */ /* 0x050fe20000041804 */
[----:B------:R1:W-:Y:S07]  /*d050*/  MUFU.EX2 R192, R2 ;  /* 0x0000000200c07308 */ /* 0x0003ee0000000800 */
[C---:B------:R-:W-:Y:S01]  /*d060*/  HMMA.16816.F32.BF16 R8, R136.reuse, R142, R8 ;  /* 0x0000008e8808723c */ /* 0x040fe20000041808 */
[----:B------:R-:W3:Y:S07]  /*d070*/  LDSM.16.MT88.4 R140, [R218+0x5100] ;  /* 0x00510000da8c783b */ /* 0x000eee0000004200 */
[C---:B------:R-:W-:Y:S08]  /*d080*/  HMMA.16816.F32.BF16 R12, R136.reuse, R144, R12 ;  /* 0x00000090880c723c */ /* 0x040ff0000004180c */
[C---:B------:R-:W-:Y:S01]  /*d090*/  HMMA.16816.F32.BF16 R16, R136.reuse, R146, R16 ;  /* 0x000000928810723c */ /* 0x040fe20000041810 */
[----:B------:R-:W3:Y:S03]  /*d0a0*/  LDSM.16.MT88.4 R144, [R220+0x5100] ;  /* 0x00510000dc90783b */ /* 0x000ee60000004200 */
[--C-:B-1----:R-:W-:Y:S02]  /*d0b0*/  FFMA.FTZ R2, R178, c[0x0][0x2d0], -R189.reuse ;  /* 0x0000b400b2027a23 */ /* 0x102fe400000108bd */
[----:B------:R-:W-:Y:S02]  /*d0c0*/  IMAD.MOV.U32 R178, RZ, RZ, R172 ;  /* 0x000000ffffb27224 */ /* 0x000fe400078e00ac */
[C---:B------:R-:W-:Y:S01]  /*d0d0*/  HMMA.16816.F32.BF16 R20, R136.reuse, R156, R20 ;  /* 0x0000009c8814723c */ /* 0x040fe20000041814 */
[----:B------:R-:W4:Y:S01]  /*d0e0*/  LDL.LU R172, [R1+0x8] ;  /* 0x0000080001ac7983 */ /* 0x000f220000300800 */
[----:B------:R1:W-:Y:S03]  /*d0f0*/  MUFU.EX2 R191, R2 ;  /* 0x0000000200bf7308 */ /* 0x0003e60000000800 */
[----:B------:R-:W4:Y:S03]  /*d100*/  LDL.LU R184, [R1+0xc] ;  /* 0x00000c0001b87983 */ /* 0x000f260000300800 */
[C---:B------:R-:W-:Y:S01]  /*d110*/  HMMA.16816.F32.BF16 R24, R136.reuse, R158, R24 ;  /* 0x0000009e8818723c */ /* 0x040fe20000041818 */
[----:B------:R-:W3:Y:S07]  /*d120*/  LDSM.16.MT88.4 R156, [R219+0x5100] ;  /* 0x00510000db9c783b */ /* 0x000eee0000004200 */
[C---:B------:R-:W-:Y:S08]  /*d130*/  HMMA.16816.F32.BF16 R28, R136.reuse, R148, R28 ;  /* 0x00000094881c723c */ /* 0x040ff0000004181c */
[C---:B------:R-:W-:Y:S01]  /*d140*/  HMMA.16816.F32.BF16 R32, R136.reuse, R150, R32 ;  /* 0x000000968820723c */ /* 0x040fe20000041820 */
[----:B------:R-:W3:Y:S03]  /*d150*/  LDSM.16.MT88.4 R148, [R217+0x8100] ;  /* 0x00810000d994783b */ /* 0x000ee60000004200 */
[--C-:B-1----:R-:W-:Y:S01]  /*d160*/  FFMA.FTZ R2, R176, c[0x0][0x2d0], -R188.reuse ;  /* 0x0000b400b0027a23 */ /* 0x102fe200000108bc */
[----:B------:R-:W-:Y:S01]  /*d170*/  MOV R176, R167 ;  /* 0x000000a700b07202 */ /* 0x000fe20000000f00 */
[----:B------:R-:W-:Y:S02]  /*d180*/  FFMA.FTZ R188, R166, c[0x0][0x2d0], -R188 ;  /* 0x0000b400a6bc7a23 */ /* 0x000fe400000108bc */
[C---:B--2---:R-:W-:Y:S01]  /*d190*/  HMMA.16816.F32.BF16 R36, R136.reuse, R152, R36 ;  /* 0x000000988824723c */ /* 0x044fe20000041824 */
[----:B------:R1:W-:Y:S07]  /*d1a0*/  MUFU.EX2 R190, R2 ;  /* 0x0000000200be7308 */ /* 0x0003ee0000000800 */
[C---:B------:R-:W-:Y:S01]  /*d1b0*/  HMMA.16816.F32.BF16 R40, R136.reuse, R154, R40 ;  /* 0x0000009a8828723c */ /* 0x040fe20000041828 */
[----:B------:R-:W-:Y:S02]  /*d1c0*/  LDSM.16.MT88.4 R152, [R220+0x8100] ;  /* 0x00810000dc98783b */ /* 0x000fe40000004200 */
[----:B------:R-:W2:Y:S05]  /*d1d0*/  MUFU.EX2 R188, R188 ;  /* 0x000000bc00bc7308 */ /* 0x000eaa0000000800 */
[C---:B---3--:R-:W-:Y:S08]  /*d1e0*/  HMMA.16816.F32.BF16 R44, R136.reuse, R140, R44 ;  /* 0x0000008c882c723c */ /* 0x048ff0000004182c */
[C---:B------:R-:W-:Y:S01]  /*d1f0*/  HMMA.16816.F32.BF16 R48, R136.reuse, R142, R48 ;  /* 0x0000008e8830723c */ /* 0x040fe20000041830 */
[----:B------:R-:W3:Y:S03]  /*d200*/  LDSM.16.MT88.4 R140, [R218+0x8100] ;  /* 0x00810000da8c783b */ /* 0x000ee60000004200 */
[--C-:B-1----:R-:W-:Y:S02]  /*d210*/  FFMA.FTZ R2, R165, c[0x0][0x2d0], -R189.reuse ;  /* 0x0000b400a5027a23 */ /* 0x102fe400000108bd */
[----:B------:R-:W-:Y:S02]  /*d220*/  FFMA.FTZ R189, R135, c[0x0][0x2d0], -R189 ;  /* 0x0000b40087bd7a23 */ /* 0x000fe400000108bd */
[C---:B------:R-:W-:Y:S04]  /*d230*/  HMMA.16816.F32.BF16 R52, R136.reuse, R144, R52 ;  /* 0x000000908834723c */ /* 0x040fe80000041834 */
[----:B------:R-:W-:Y:S01]  /*d240*/  IMAD.MOV.U32 R135, RZ, RZ, R181 ;  /* 0x000000ffff877224 */ /* 0x000fe200078e00b5 */
[----:B------:R-:W-:Y:S01]  /*d250*/  MUFU.EX2 R189, R189 ;  /* 0x000000bd00bd7308 */ /* 0x000fe20000000800 */
[----:B--2---:R-:W-:Y:S02]  /*d260*/  F2FP.BF16.PACK_AB R186, R188, R190 ;  /* 0x000000bebcba723e */ /* 0x004fe400000010ff */
[C---:B------:R-:W-:Y:S01]  /*d270*/  HMMA.16816.F32.BF16 R56, R136.reuse, R146, R56 ;  /* 0x000000928838723c */ /* 0x040fe20000041838 */
[----:B------:R-:W1:Y:S07]  /*d280*/  LDSM.16.MT88.4 R144, [R219+0x8100] ;  /* 0x00810000db90783b */ /* 0x000e6e0000004200 */
[C---:B------:R-:W-:Y:S08]  /*d290*/  HMMA.16816.F32.BF16 R60, R136.reuse, R156, R60 ;  /* 0x0000009c883c723c */ /* 0x040ff0000004183c */
        /* <DEDUP_REMOVED lines=16> */
[----:B------:R-:W-:Y:S07]  /*d3a0*/  LDSM.16.MT88.4 R156, [R220+0x2900] ;  /* 0x00290000dc9c783b */ /* 0x000fee0000004200 */
[C---:B---3--:R-:W-:Y:S08]  /*d3b0*/  HMMA.16816.F32.BF16 R108, R136.reuse, R140, R108 ;  /* 0x0000008c886c723c */ /* 0x048ff0000004186c */
[C---:B------:R-:W-:Y:S01]  /*d3c0*/  HMMA.16816.F32.BF16 R112, R136.reuse, R142, R112 ;  /* 0x0000008e8870723c */ /* 0x040fe20000041870 */
[----:B------:R-:W2:Y:S07]  /*d3d0*/  LDSM.16.MT88.4 R140, [R217+0x2900] ;  /* 0x00290000d98c783b */ /* 0x000eae0000004200 */
[C---:B------:R-:W-:Y:S07]  /*d3e0*/  HMMA.16816.F32.BF16 R116, R136.reuse, R148, R116 ;  /* 0x000000948874723c */ /* 0x040fee0000041874 */
[----:B------:R-:W-:Y:S01]  /*d3f0*/  MOV R149, R134 ;  /* 0x0000008600957202 */ /* 0x000fe20000000f00 */
[C---:B------:R-:W-:Y:S01]  /*d400*/  HMMA.16816.F32.BF16 R120, R136.reuse, R150, R120 ;  /* 0x000000968878723c */ /* 0x040fe20000041878 */
[----:B------:R-:W3:Y:S03]  /*d410*/  MUFU.EX2 R134, R2 ;  /* 0x0000000200867308 */ /* 0x000ee60000000800 */
[----:B------:R-:W-:Y:S02]  /*d420*/  IMAD.MOV.U32 R148, RZ, RZ, R164 ;  /* 0x000000ffff947224 */ /* 0x000fe400078e00a4 */
[----:B------:R-:W2:Y:S02]  /*d430*/  LDSM.16.MT88.4 R164, [R219+0x2900] ;  /* 0x00290000dba4783b */ /* 0x000ea40000004200 */
[C---:B-1----:R-:W-:Y:S08]  /*d440*/  HMMA.16816.F32.BF16 R124, R136.reuse, R144, R124 ;  /* 0x00000090887c723c */ /* 0x042ff0000004187c */
[----:B------:R-:W-:Y:S04]  /*d450*/  HMMA.16816.F32.BF16 R128, R136, R146, R128 ;  /* 0x000000928880723c */ /* 0x000fe80000041880 */
[----:B---3--:R-:W-:Y:S01]  /*d460*/  F2FP.BF16.PACK_AB R187, R189, R134 ;  /* 0x00000086bdbb723e */ /* 0x008fe200000010ff */
[----:B----4-:R-:W-:Y:S01]  /*d470*/  FFMA.FTZ R2, R3, R172, R173 ;  /* 0x000000ac03027223 */ /* 0x010fe200000100ad */
[----:B------:R-:W-:Y:S01]  /*d480*/  MOV R3, R180 ;  /* 0x000000b400037202 */ /* 0x000fe20000000f00 */
[----:B------:R-:W1:Y:S01]  /*d490*/  LDSM.16.MT88.4 R172, [R217+0x5900] ;  /* 0x00590000d9ac783b */ /* 0x000e620000004200 */
[----:B------:R-:W-:Y:S01]  /*d4a0*/  FFMA.FTZ R0, R0, R184, R185 ;  /* 0x000000b800007223 */ /* 0x000fe200000100b9 */
[----:B------:R-:W-:Y:S03]  /*d4b0*/  F2FP.BF16.PACK_AB R184, R193, R194 ;  /* 0x000000c2c1b8723e */ /* 0x000fe600000010ff */
[----:B------:R-:W-:Y:S03]  /*d4c0*/  F2FP.BF16.PACK_AB R185, R191, R192 ;  /* 0x000000c0bfb9723e */ /* 0x000fe600000010ff */
[----:B------:R-:W3:Y:S04]  /*d4d0*/  LDSM.16.MT88.4 R180, [R218+0x5900] ;  /* 0x00590000dab4783b */ /* 0x000ee80000004200 */
[C---:B--2---:R-:W-:Y:S07]  /*d4e0*/  HMMA.16816.F32.BF16 R136, R184.reuse, R140, R4 ;  /* 0x0000008cb888723c */ /* 0x044fee0000041804 */
[----:B------:R-:W-:Y:S01]  /*d4f0*/  IMAD.MOV.U32 R4, RZ, RZ, R148 ;  /* 0x000000ffff047224 */ /* 0x000fe200078e0094 */
[C---:B------:R-:W-:Y:S04]  /*d500*/  HMMA.16816.F32.BF16 R140, R184.reuse, R142, R8 ;  /* 0x0000008eb88c723c */ /* 0x040fe80000041808 */
[----:B------:R-:W-:Y:S01]  /*d510*/  MOV R5, R149 ;  /* 0x0000009500057202 */ /* 0x000fe20000000f00 */
[----:B------:R-:W-:Y:S01]  /*d520*/  IMAD.MOV.U32 R6, RZ, RZ, R163 ;  /* 0x000000ffff067224 */ /* 0x000fe200078e00a3 */
[----:B------:R-:W-:Y:S01]  /*d530*/  MOV R7, R162 ;  /* 0x000000a200077202 */ /* 0x000fe20000000f00 */
[----:B------:R-:W-:Y:S01]  /*d540*/  IMAD.MOV.U32 R10, RZ, RZ, R161 ;  /* 0x000000ffff0a7224 */ /* 0x000fe200078e00a1 */
[C---:B------:R-:W-:Y:S01]  /*d550*/  HMMA.16816.F32.BF16 R144, R184.reuse, R152, R12 ;  /* 0x00000098b890723c */ /* 0x040fe2000004180c */
[----:B------:R-:W-:Y:S03]  /*d560*/  LDSM.16.MT88.4 R12, [R217+0x8900] ;  /* 0x00890000d90c783b */ /* 0x000fe60000004200 */
[----:B------:R-:W-:Y:S04]  /*d570*/  MOV R11, R160 ;  /* 0x000000a0000b7202 */ /* 0x000fe80000000f00 */
[C---:B------:R-:W-:Y:S01]  /*d580*/  HMMA.16816.F32.BF16 R148, R184.reuse, R154, R16 ;  /* 0x0000009ab894723c */ /* 0x040fe20000041810 */
[----:B------:R-:W-:Y:S07]  /*d590*/  LDSM.16.MT88.4 R16, [R218+0x8900] ;  /* 0x00890000da10783b */ /* 0x000fee0000004200 */
[C---:B------:R-:W-:Y:S01]  /*d5a0*/  HMMA.16816.F32.BF16 R152, R184.reuse, R156, R20 ;  /* 0x0000009cb898723c */ /* 0x040fe20000041814 */
[----:B------:R-:W-:Y:S07]  /*d5b0*/  LDSM.16.MT88.4 R20, [R220+0x8900] ;  /* 0x00890000dc14783b */ /* 0x000fee0000004200 */
[C---:B------:R-:W-:Y:S01]  /*d5c0*/  HMMA.16816.F32.BF16 R156, R184.reuse, R158, R24 ;  /* 0x0000009eb89c723c */ /* 0x040fe20000041818 */
[----:B------:R-:W-:Y:S07]  /*d5d0*/  LDSM.16.MT88.4 R24, [R219+0x8900] ;  /* 0x00890000db18783b */ /* 0x000fee0000004200 */
[C---:B------:R-:W-:Y:S07]  /*d5e0*/  HMMA.16816.F32.BF16 R160, R184.reuse, R164, R28 ;  /* 0x000000a4b8a0723c */ /* 0x040fee000004181c */
[----:B------:R-:W-:Y:S01]  /*d5f0*/  IMAD.MOV.U32 R31, RZ, RZ, R4 ;  /* 0x000000ffff1f7224 */ /* 0x000fe200078e0004 */
[C---:B------:R-:W-:Y:S04]  /*d600*/  HMMA.16816.F32.BF16 R164, R184.reuse, R166, R32 ;  /* 0x000000a6b8a4723c */ /* 0x040fe80000041820 */
[----:B------:R-:W-:Y:S01]  /*d610*/  MOV R30, R5 ;  /* 0x00000005001e7202 */ /* 0x000fe20000000f00 */
[----:B------:R-:W-:Y:S01]  /*d620*/  IMAD.MOV.U32 R29, RZ, RZ, R6 ;  /* 0x000000ffff1d7224 */ /* 0x000fe200078e0006 */
[----:B------:R-:W-:Y:S01]  /*d630*/  MOV R28, R7 ;  /* 0x00000007001c7202 */ /* 0x000fe20000000f00 */
[----:B------:R-:W-:Y:S01]  /*d640*/  IMAD.MOV.U32 R35, RZ, RZ, R171 ;  /* 0x000000ffff237224 */ /* 0x000fe200078e00ab */
[----:B------:R-:W2:Y:S01]  /*d650*/  LDSM.16.MT88.4 R4, [R220+0x5900] ;  /* 0x00590000dc04783b */ /* 0x000ea20000004200 */
[----:B------:R-:W-:Y:S03]  /*d660*/  MOV R32, R170 ;  /* 0x000000aa00207202 */ /* 0x000fe60000000f00 */
[----:B------:R-:W-:Y:S01]  /*d670*/  IMAD.MOV.U32 R33, RZ, RZ, R169 ;  /* 0x000000ffff217224 */ /* 0x000fe200078e00a9 */
[----:B------:R-:W-:Y:S02]  /*d680*/  MOV R34, R168 ;  /* 0x000000a800227202 */ /* 0x000fe40000000f00 */
[C---:B-1----:R-:W-:Y:S07]  /*d690*/  HMMA.16816.F32.BF16 R168, R184.reuse, R172, R36 ;  /* 0x000000acb8a8723c */ /* 0x042fee0000041824 */
[----:B------:R-:W-:Y:S01]  /*d6a0*/  IMAD.MOV.U32 R36, RZ, RZ, R10 ;  /* 0x000000ffff247224 */ /* 0x000fe200078e000a */
[C---:B------:R-:W-:Y:S04]  /*d6b0*/  HMMA.16816.F32.BF16 R172, R184.reuse, R174, R40 ;  /* 0x000000aeb8ac723c */ /* 0x040fe80000041828 */
[----:B------:R-:W-:Y:S01]  /*d6c0*/  MOV R37, R11 ;  /* 0x0000000b00257202 */ /* 0x000fe20000000f00 */
[----:B------:R-:W-:Y:S01]  /*d6d0*/  IMAD.MOV.U32 R38, RZ, RZ, R179 ;  /* 0x000000ffff267224 */ /* 0x000fe200078e00b3 */
[----:B------:R-:W1:Y:S01]  /*d6e0*/  LDSM.16.MT88.4 R8, [R219+0x5900] ;  /* 0x00590000db08783b */ /* 0x000e620000004200 */
[----:B------:R-:W-:Y:S01]  /*d6f0*/  MOV R39, R178 ;  /* 0x000000b200277202 */ /* 0x000fe20000000f00 */
[----:B------:R-:W-:Y:S01]  /*d700*/  IMAD.MOV.U32 R42, RZ, RZ, R177 ;  /* 0x000000ffff2a7224 */ /* 0x000fe200078e00b1 */
[----:B------:R-:W-:Y:S02]  /*d710*/  MOV R43, R176 ;  /* 0x000000b0002b7202 */ /* 0x000fe40000000f00 */
[C---:B---3--:R-:W-:Y:S03]  /*d720*/  HMMA.16816.F32.BF16 R176, R184.reuse, R180, R44 ;  /* 0x000000b4b8b0723c */ /* 0x048fe6000004182c */
[----:B------:R-:W-:Y:S02]  /*d730*/  FADD.FTZ R2, R42, R2 ;  /* 0x000000022a027221 */ /* 0x000fe40000010000 */
[----:B------:R-:W-:Y:S02]  /*d740*/  FADD.FTZ R0, R43, R0 ;  /* 0x000000002b007221 */ /* 0x000fe40000010000 */
[----:B------:R-:W-:Y:S01]  /*d750*/  FADD.FTZ R2, R36, R2 ;  /* 0x0000000224027221 */ /* 0x000fe20000010000 */
        /* <DEDUP_REMOVED lines=10> */
[----:B------:R-:W-:Y:S01]  /*d800*/  FADD.FTZ R2, R28, R2 ;  /* 0x000000021c027221 */ /* 0x000fe20000010000 */
[C---:B-1----:R-:W-:Y:S03]  /*d810*/  HMMA.16816.F32.BF16 R60, R184.reuse, R8, R60 ;  /* 0x00000008b83c723c */ /* 0x042fe6000004183c */
[----:B------:R-:W-:Y:S02]  /*d820*/  FADD.FTZ R2, R30, R2 ;  /* 0x000000021e027221 */ /* 0x000fe40000010000 */
[----:B------:R-:W-:Y:S02]  /*d830*/  FADD.FTZ R0, R35, R0 ;  /* 0x0000000023007221 */ /* 0x000fe40000010000 */
[----:B------:R-:W-:Y:S01]  /*d840*/  FADD.FTZ R2, R3, R2 ;  /* 0x0000000203027221 */ /* 0x000fe20000010000 */
        /* <DEDUP_REMOVED lines=8> */
[----:B------:R-:W3:Y:S03]  /*d8d0*/  LDSM.16.MT88.4 R12, [R220+0xb900] ;  /* 0x00b90000dc0c783b */ /* 0x000ee60000004200 */
        /* <DEDUP_REMOVED lines=31> */
[----:B------:R-:W-:Y:S04]  /*dad0*/  FADD.FTZ R0, R196, R0 ;  /* 0x00000000c4007221 */ /* 0x000fe80000010000 */
[C---:B---3--:R-:W-:Y:S04]  /*dae0*/  HMMA.16816.F32.BF16 R116, R184.reuse, R12, R116 ;  /* 0x0000000cb874723c */ /* 0x048fe80000041874 */
[----:B------:R-:W-:Y:S04]  /*daf0*/  FADD.FTZ R0, R195, R0 ;  /* 0x00000000c3007221 */ /* 0x000fe80000010000 */
[C---:B------:R-:W-:Y:S04]  /*db00*/  HMMA.16816.F32.BF16 R120, R184.reuse, R14, R120 ;  /* 0x0000000eb878723c */ /* 0x040fe80000041878 */
[----:B------:R-:W-:Y:S02]  /*db10*/  FADD.FTZ R3, R192, R0 ;  /* 0x00000000c0037221 */ /* 0x000fe40000010000 */
[----:B------:R-:W-:Y:S02]  /*db20*/  FADD.FTZ R0, R193, R2 ;  /* 0x00000002c1007221 */ /* 0x000fe40000010000 */
[----:B------:R-:W-:Y:S01]  /*db30*/  FADD.FTZ R3, R191, R3 ;  /* 0x00000003bf037221 */ /* 0x000fe20000010000 */
[C---:B--2---:R-:W-:Y:S03]  /*db40*/  HMMA.16816.F32.BF16 R124, R184.reuse, R4, R124 ;  /* 0x00000004b87c723c */ /* 0x044fe6000004187c */
[----:B------:R-:W-:Y:S02]  /*db50*/  FADD.FTZ R2, R190, R0 ;  /* 0x00000000be027221 */ /* 0x000fe40000010000 */
[----:B------:R-:W-:Y:S01]  /*db60*/  FADD.FTZ R0, R134, R3 ;  /* 0x0000000386007221 */ /* 0x000fe20000010000 */
[----:B------:R-:W-:Y:S01]  /*db70*/  MOV R3, R133 ;  /* 0x0000008500037202 */ /* 0x000fe20000000f00 */
[----:B------:R-:W-:Y:S01]  /*db80*/  FADD.FTZ R2, R188, R2 ;  /* 0x00000002bc027221 */ /* 0x000fe20000010000 */
[----:B------:R-:W-:Y:S04]  /*db90*/  HMMA.16816.F32.BF16 R128, R184, R6, R128 ;  /* 0x00000006b880723c */ /* 0x000fe80000041880 */
[----:B------:R1:W-:Y:S01]  /*dba0*/  STL [R1+0x8], R2 ;  /* 0x0000080201007387 */ /* 0x0003e20000100800 */
[----:B------:R-:W-:Y:S02]  /*dbb0*/  FADD.FTZ R0, R189, R0 ;  /* 0x00000000bd007221 */ /* 0x000fe40000010000 */
[----:B------:R-:W-:Y:S03]  /*dbc0*/  IMAD.MOV.U32 R134, RZ, RZ, R132 ;  /* 0x000000ffff867224 */ /* 0x000fe600078e0084 */
[----:B------:R1:W-:Y:S01]  /*dbd0*/  STL [R1+0xc], R0 ;  /* 0x00000c0001007387 */ /* 0x0003e20000100800 */
[----:B------:R-:W-:-:S05]  /*dbe0*/  @P0 BRA `(.L_x_1357) ;  /* 0xffffa5b000000947 */ /* 0x000fca000383ffff */
.L_x_1356:
[----:B------:R-:W-:-:S13]  /*dbf0*/  ISETP.LE.AND P0, PT, RZ, UR24, PT ;  /* 0x00000018ff007c0c */ /* 0x000fda000bf03270 */
[----:B------:R-:W-:Y:S05]  /*dc00*/  @!P0 BRA `(.L_x_1358) ;  /* 0x00004f4000008947 */ /* 0x000fea0003800000 */
[----:B------:R-:W2:Y:S01]  /*dc10*/  LDL.64 R4, [R1+0x38] ;  /* 0x0000380001047983 */ /* 0x000ea20000100a00 */
[----:B------:R-:W-:-:S03]  /*dc20*/  ULDC.64 UR4, c[0x0][0x208] ;  /* 0x0000820000047ab9 */ /* 0x000fc60000000a00 */
[----:B------:R-:W3:Y:S01]  /*dc30*/  LDL.64 R6, [R1+0x20] ;  /* 0x0000200001067983 */ /* 0x000ee20000100a00 */
[----:B------:R-:W-:Y:S02]  /*dc40*/  UIADD3 UR11, UP5, UR10, 0x80, URZ ;  /* 0x000000800a0b7890 */ /* 0x000fe4000ffbe03f */
[----:B------:R-:W-:Y:S01]  /*dc50*/  UIADD3 UR13, UP4, UR10, 0x100, URZ ;  /* 0x000001000a0d7890 */ /* 0x000fe2000ff9e03f */
[----:B------:R-:W-:Y:S01]  /*dc60*/  IMAD.MOV.U32 R135, RZ, RZ, R132 ;  /* 0x000000ffff877224 */ /* 0x000fe200078e0084 */
[----:B------:R-:W-:Y:S01]  /*dc70*/  UIMAD.WIDE.U32 UR28, UR4, 0x60, URZ ;  /* 0x00000060041c78a5 */ /* 0x000fe2000f8e003f */
[----:B------:R-:W-:Y:S01]  /*dc80*/  IMAD.MOV.U32 R134, RZ, RZ, R133 ;  /* 0x000000ffff867224 */ /* 0x000fe200078e0085 */
[----:B------:R-:W-:Y:S02]  /*dc90*/  UIMAD UR22, UR5, 0x60, URZ ;  /* 0x00000060051678a4 */ /* 0x000fe4000f8e023f */
[----:B------:R-:W-:Y:S02]  /*dca0*/  UIADD3 UR15, UP3, UR10, 0x180, URZ ;  /* 0x000001800a0f7890 */ /* 0x000fe4000ff7e03f */
[----:B------:R-:W-:-:S02]  /*dcb0*/  UIADD3 UR17, UP2, UR9, 0x80, URZ ;  /* 0x0000008009117890 */ /* 0x000fc4000ff5e03f */
[----:B------:R-:W-:Y:S02]  /*dcc0*/  UIADD3 UR19, UP1, UR9, 0x100, URZ ;  /* 0x0000010009137890 */ /* 0x000fe4000ff3e03f */
[----:B------:R-:W-:Y:S02]  /*dcd0*/  UIADD3 UR21, UP0, UR9, 0x180, URZ ;  /* 0x0000018009157890 */ /* 0x000fe4000ff1e03f */
[----:B------:R-:W-:Y:S02]  /*dce0*/  ULDC.64 UR6, c[0x0][0x1e0] ;  /* 0x0000780000067ab9 */ /* 0x000fe40000000a00 */
[----:B------:R-:W-:Y:S02]  /*dcf0*/  USHF.L.U64.HI UR7, UR6, 0x6, UR7 ;  /* 0x0000000606077899 */ /* 0x000fe40008010207 */
[----:B------:R-:W-:Y:S02]  /*dd00*/  UIADD3.X UR10, URZ, UR14, URZ, UP5, !UPT ;  /* 0x0000000e3f0a7290 */ /* 0x000fe4000affe43f */
[----:B------:R-:W-:-:S02]  /*dd10*/  UIADD3.X UR12, URZ, UR14, URZ, UP4, !UPT ;  /* 0x0000000e3f0c7290 */ /* 0x000fc4000a7fe43f */
[----:B------:R-:W-:Y:S02]  /*dd20*/  USHF.L.U32 UR6, UR6, 0x6, URZ ;  /* 0x0000000606067899 */ /* 0x000fe4000800063f */
[----:B------:R-:W-:Y:S02]  /*dd30*/  UIADD3.X UR14, URZ, UR14, URZ, UP3, !UPT ;  /* 0x0000000e3f0e7290 */ /* 0x000fe40009ffe43f */
[----:B------:R-:W-:Y:S02]  /*dd40*/  UIADD3.X UR16, URZ, UR8, URZ, UP2, !UPT ;  /* 0x000000083f107290 */ /* 0x000fe400097fe43f */
[----:B------:R-:W-:Y:S02]  /*dd50*/  UIADD3.X UR18, URZ, UR8, URZ, UP1, !UPT ;  /* 0x000000083f127290 */ /* 0x000fe40008ffe43f */
[----:B------:R-:W-:Y:S02]  /*dd60*/  UIADD3.X UR20, URZ, UR8, URZ, UP0, !UPT ;  /* 0x000000083f147290 */ /* 0x000fe400087fe43f */
[----:B------:R-:W-:Y:S01]  /*dd70*/  UIADD3 UR22, UR29, UR22, URZ ;  /* 0x000000161d167290 */ /* 0x000fe2000fffe03f */
[----:B-12---:R-:W-:-:S02]  /*dd80*/  IADD3 R2, P0, R4, 0xc0, RZ ;  /* 0x000000c004027810 */ /* 0x006fc40007f1e0ff */
[C---:B------:R-:W-:Y:S02]  /*dd90*/  IADD3 R10, P6, R4.reuse, 0x40, RZ ;  /* 0x00000040040a7810 */ /* 0x040fe40007fde0ff */
[----:B------:R-:W-:Y:S02]  /*dda0*/  IADD3 R8, P1, R4, 0x80, RZ ;  /* 0x0000008004087810 */ /* 0x000fe40007f3e0ff */
[-C--:B---3--:R-:W-:Y:S02]  /*ddb0*/  IADD3.X R3, RZ, R7.reuse, RZ, P0, !PT ;  /* 0x00000007ff037210 */ /* 0x088fe400007fe4ff */
[-C--:B------:R-:W-:Y:S01]  /*ddc0*/  IADD3.X R11, RZ, R7.reuse, RZ, P6, !PT ;  /* 0x00000007ff0b7210 */ /* 0x080fe200037fe4ff */
[----:B------:R-:W-:Y:S02]  /*ddd0*/  IMAD.X R9, RZ, RZ, R7, P1 ;  /* 0x000000ffff097224 */ /* 0x000fe400008e0607 */
[----:B------:R1:W-:Y:S04]  /*dde0*/  STL.64 [R1], R2 ;  /* 0x0000000201007387 */ /* 0x0003e80000100a00 */
[----:B------:R2:W-:Y:S04]  /*ddf0*/  STL.64 [R1+0x18], R10 ;  /* 0x0000180a01007387 */ /* 0x0005e80000100a00 */
[----:B------:R2:W-:Y:S01]  /*de00*/  STL.64 [R1+0x10], R8 ;  /* 0x0000100801007387 */ /* 0x0005e20000100a00 */
[----:B-1----:R-:W-:Y:S01]  /*de10*/  IMAD.MOV.U32 R2, RZ, RZ, R4 ;  /* 0x000000ffff027224 */ /* 0x002fe200078e0004 */
[----:B------:R-:W-:-:S05]  /*de20*/  MOV R3, R7 ;  /* 0x0000000700037202 */ /* 0x000fca0000000f00 */
[----:B------:R2:W-:Y:S02]  /*de30*/  STL.64 [R1+0x20], R2 ;  /* 0x0000200201007387 */ /* 0x0005e40000100a00 */
.L_x_1359:
[----:B-12---:R-:W2:Y:S01]  /*de40*/  LDL.64 R2, [R1+0x20] ;  /* 0x0000200001027983 */ /* 0x006ea20000100a00 */
[----:B------:R-:W-:Y:S04]  /*de50*/  DEPBAR.LE SB0, 0x0 ;  /* 0x000080000000791a */ /* 0x000fe80000000000 */
[----:B------:R-:W-:Y:S01]  /*de60*/  USHF.R.S32.HI UR5, URZ, 0x1f, UR24 ;  /* 0x0000001f3f057899 */ /* 0x000fe20008011418 */
[----:B------:R-:W3:Y:S01]  /*de70*/  LDL.64 R210, [R1+0x18] ;  /* 0x0000180001d27983 */ /* 0x000ee20000100a00 */
[----:B------:R-:W-:Y:S01]  /*de80*/  UIMAD UR4, UR22, UR24, URZ ;  /* 0x00000018160472a4 */ /* 0x000fe2000f8e023f */
[----:B------:R-:W-:Y:S01]  /*de90*/  MOV R204, UR28 ;  /* 0x0000001c00cc7c02 */ /* 0x000fe20008000f00 */
[----:B------:R-:W-:Y:S01]  /*dea0*/  UISETP.GT.AND UP0, UPT, UR24, URZ, UPT ;  /* 0x0000003f1800728c */ /* 0x000fe2000bf04270 */
[----:B------:R-:W-:Y:S01]  /*deb0*/  MOV R205, UR29 ;  /* 0x0000001d00cd7c02 */ /* 0x000fe20008000f00 */
[----:B------:R-:W-:Y:S01]  /*dec0*/  UIMAD UR4, UR5, UR28, UR4 ;  /* 0x0000001c050472a4 */ /* 0x000fe2000f8e0204 */
[----:B------:R-:W4:Y:S06]  /*ded0*/  LDL.64 R208, [R1+0x10] ;  /* 0x0000100001d07983 */ /* 0x000f2c0000100a00 */
[----:B------:R-:W4:Y:S06]  /*dee0*/  LDL.64 R206, [R1] ;  /* 0x0000000001ce7983 */ /* 0x000f2c0000100a00 */
[----:B------:R-:W-:Y:S08]  /*def0*/  BAR.SYNC.DEFER_BLOCKING 0x0 ;  /* 0x0000000000007b1d */ /* 0x000ff00000010000 */
[----:B------:R-:W-:Y:S08]  /*df00*/  LDSM.16.M88.4 R48, [R223+0x18100] ;  /* 0x01810000df30783b */ /* 0x000ff00000000200 */
[----:B-----5:R-:W1:Y:S08]  /*df10*/  LDSM.16.M88.4 R8, [R216+0xc100] ;  /* 0x00c10000d808783b */ /* 0x020e700000000200 */
[----:B------:R-:W1:Y:S08]  /*df20*/  LDSM.16.M88.4 R16, [R216+0xc900] ;  /* 0x00c90000d810783b */ /* 0x000e700000000200 */
[----:B------:R-:W1:Y:S08]  /*df30*/  LDSM.16.M88.4 R24, [R216+0xd100] ;  /* 0x00d10000d818783b */ /* 0x000e700000000200 */
[----:B------:R-:W1:Y:S08]  /*df40*/  LDSM.16.M88.4 R32, [R216+0xd900] ;  /* 0x00d90000d820783b */ /* 0x000e700000000200 */
[----:B------:R-:W1:Y:S02]  /*df50*/  LDSM.16.M88.4 R40, [R216+0xe100] ;  /* 0x00e10000d828783b */ /* 0x000e640000000200 */
[C---:B-1----:R-:W-:Y:S06]  /*df60*/  HMMA.16816.F32.BF16 R4, R48.reuse, R8, RZ ;  /* 0x000000083004723c */ /* 0x042fec00000418ff */
[----:B------:R-:W1:Y:S02]  /*df70*/  LDSM.16.M88.4 R184, [R216+0xe900] ;  /* 0x00e90000d8b8783b */ /* 0x000e640000000200 */
[C---:B------:R-:W-:Y:S06]  /*df80*/  HMMA.16816.F32.BF16 R8, R48.reuse, R10, RZ ;  /* 0x0000000a3008723c */ /* 0x040fec00000418ff */
[----:B------:R-:W-:Y:S02]  /*df90*/  LDSM.16.M88.4 R188, [R224+0x18100] ;  /* 0x01810000e0bc783b */ /* 0x000fe40000000200 */
[C---:B------:R-:W-:Y:S06]  /*dfa0*/  HMMA.16816.F32.BF16 R12, R48.reuse, R16, RZ ;  /* 0x00000010300c723c */ /* 0x040fec00000418ff */
[----:B------:R-:W1:Y:S02]  /*dfb0*/  LDSM.16.M88.4 R192, [R227] ;  /* 0x00000000e3c0783b */ /* 0x000e640000000200 */
[C---:B------:R-:W-:Y:S06]  /*dfc0*/  HMMA.16816.F32.BF16 R16, R48.reuse, R18, RZ ;  /* 0x000000123010723c */ /* 0x040fec00000418ff */
[----:B------:R-:W1:Y:S02]  /*dfd0*/  LDSM.16.M88.4 R196, [R250] ;  /* 0x00000000fac4783b */ /* 0x000e640000000200 */
[C---:B------:R-:W-:Y:S06]  /*dfe0*/  HMMA.16816.F32.BF16 R20, R48.reuse, R24, RZ ;  /* 0x000000183014723c */ /* 0x040fec00000418ff */
[----:B------:R-:W1:Y:S02]  /*dff0*/  LDSM.16.M88.4 R200, [R249] ;  /* 0x00000000f9c8783b */ /* 0x000e640000000200 */
[C---:B------:R-:W-:Y:S08]  /*e000*/  HMMA.16816.F32.BF16 R24, R48.reuse, R26, RZ ;  /* 0x0000001a3018723c */ /* 0x040ff000000418ff */
[C---:B------:R-:W-:Y:S08]  /*e010*/  HMMA.16816.F32.BF16 R28, R48.reuse, R32, RZ ;  /* 0x00000020301c723c */ /* 0x040ff000000418ff */
[C---:B------:R-:W-:Y:S08]  /*e020*/  HMMA.16816.F32.BF16 R32, R48.reuse, R34, RZ ;  /* 0x000000223020723c */ /* 0x040ff000000418ff */
[C---:B------:R-:W-:Y:S08]  /*e030*/  HMMA.16816.F32.BF16 R36, R48.reuse, R40, RZ ;  /* 0x000000283024723c */ /* 0x040ff000000418ff */
[C---:B------:R-:W-:Y:S08]  /*e040*/  HMMA.16816.F32.BF16 R40, R48.reuse, R42, RZ ;  /* 0x0000002a3028723c */ /* 0x040ff000000418ff */
[C---:B-1----:R-:W-:Y:S08]  /*e050*/  HMMA.16816.F32.BF16 R44, R48.reuse, R184, RZ ;  /* 0x000000b8302c723c */ /* 0x042ff000000418ff */
[----:B------:R-:W-:Y:S01]  /*e060*/  HMMA.16816.F32.BF16 R48, R48, R186, RZ ;  /* 0x000000ba3030723c */ /* 0x000fe200000418ff */
[----:B------:R-:W1:Y:S07]  /*e070*/  LDSM.16.M88.4 R184, [R248] ;  /* 0x00000000f8b8783b */ /* 0x000e6e0000000200 */
[C---:B------:R-:W-:Y:S08]  /*e080*/  HMMA.16816.F32.BF16 R4, R188.reuse, R192, R4 ;  /* 0x000000c0bc04723c */ /* 0x040ff00000041804 */
[C---:B------:R-:W-:Y:S01]  /*e090*/  HMMA.16816.F32.BF16 R8, R188.reuse, R194, R8 ;  /* 0x000000c2bc08723c */ /* 0x040fe20000041808 */
[----:B------:R-:W1:Y:S07]  /*e0a0*/  LDSM.16.M88.4 R192, [R247] ;  /* 0x00000000f7c0783b */ /* 0x000e6e0000000200 */
[C---:B------:R-:W-:Y:S08]  /*e0b0*/  HMMA.16816.F32.BF16 R12, R188.reuse, R196, R12 ;  /* 0x000000c4bc0c723c */ /* 0x040ff0000004180c */
[C---:B------:R-:W-:Y:S01]  /*e0c0*/  HMMA.16816.F32.BF16 R16, R188.reuse, R198, R16 ;  /* 0x000000c6bc10723c */ /* 0x040fe20000041810 */
[----:B------:R-:W1:Y:S07]  /*e0d0*/  LDSM.16.M88.4 R196, [R246] ;  /* 0x00000000f6c4783b */ /* 0x000e6e0000000200 */
[C---:B------:R-:W-:Y:S08]  /*e0e0*/  HMMA.16816.F32.BF16 R20, R188.reuse, R200, R20 ;  /* 0x000000c8bc14723c */ /* 0x040ff00000041814 */
[C---:B------:R-:W-:Y:S08]  /*e0f0*/  HMMA.16816.F32.BF16 R24, R188.reuse, R202, R24 ;  /* 0x000000cabc18723c */ /* 0x040ff00000041818 */
[C---:B-1----:R-:W-:Y:S08]  /*e100*/  HMMA.16816.F32.BF16 R28, R188.reuse, R184, R28 ;  /* 0x000000b8bc1c723c */ /* 0x042ff0000004181c */
[C---:B------:R-:W-:Y:S08]  /*e110*/  HMMA.16816.F32.BF16 R32, R188.reuse, R186, R32 ;  /* 0x000000babc20723c */ /* 0x040ff00000041820 */
[C---:B------:R-:W-:Y:S08]  /*e120*/  HMMA.16816.F32.BF16 R36, R188.reuse, R192, R36 ;  /* 0x000000c0bc24723c */ /* 0x040ff00000041824 */
[C---:B------:R-:W-:Y:S08]  /*e130*/  HMMA.16816.F32.BF16 R40, R188.reuse, R194, R40 ;  /* 0x000000c2bc28723c */ /* 0x040ff00000041828 */
[C---:B------:R-:W-:Y:S08]  /*e140*/  HMMA.16816.F32.BF16 R44, R188.reuse, R196, R44 ;  /* 0x000000c4bc2c723c */ /* 0x040ff0000004182c */
[----:B------:R-:W-:Y:S04]  /*e150*/  HMMA.16816.F32.BF16 R48, R188, R198, R48 ;  /* 0x000000c6bc30723c */ /* 0x000fe80000041830 */
[----:B--2---:R-:W-:Y:S05]  /*e160*/  IMAD.WIDE.U32 R132, R204, UR24, R2 ;  /* 0x00000018cc847c25 */ /* 0x004fea000f8e0002 */
[----:B------:R-:W-:Y:S03]  /*e170*/  IADD3 R0, R133, UR4, RZ ;  /* 0x0000000485007c10 */ /* 0x000fe6000fffe0ff */
[C---:B------:R-:W-:Y:S04]  /*e180*/  LEA R2, P0, R132.reuse, c[0x0][0x1f8], 0x1 ;  /* 0x00007e0084027a11 */ /* 0x040fe800078008ff */
[----:B------:R-:W-:Y:S01]  /*e190*/  LEA.HI.X R3, R132, c[0x0][0x1fc], R0, 0x1, P0 ;  /* 0x00007f0084037a11 */ /* 0x000fe200000f0c00 */
[C---:B---3--:R-:W-:Y:S04]  /*e1a0*/  IMAD.WIDE.U32 R132, R204.reuse, UR24, R210 ;  /* 0x00000018cc847c25 */ /* 0x048fe8000f8e00d2 */
[----:B------:R-:W-:Y:S01]  /*e1b0*/  @!PT LDS RZ, [RZ] ;  /* 0x00000000fffff984 */ /* 0x000fe20000000800 */
[----:B------:R-:W-:Y:S01]  /*e1c0*/  @!PT LDS RZ, [RZ] ;  /* 0x00000000fffff984 */ /* 0x000fe20000000800 */
[----:B------:R-:W-:Y:S01]  /*e1d0*/  @!PT LDS RZ, [RZ] ;  /* 0x00000000fffff984 */ /* 0x000fe20000000800 */
[----:B------:R1:W-:Y:S01]  /*e1e0*/  LDGSTS.E.BYPASS.LTC128B.128 [R251+0x100], [R2.64], !P5 ;  /* 0x0010000002fb7fae */ /* 0x0003e2000e901d5e */
[----:B------:R-:W-:Y:S01]  /*e1f0*/  IADD3 R0, R133, UR4, RZ ;  /* 0x0000000485007c10 */ /* 0x000fe2000fffe0ff */
[----:B----4-:R-:W-:Y:S01]  /*e200*/  IMAD.WIDE.U32 R184, R204, UR24, R208 ;  /* 0x00000018ccb87c25 */ /* 0x010fe2000f8e00d0 */
[C---:B------:R-:W-:Y:S04]  /*e210*/  LEA R186, P0, R132.reuse, c[0x0][0x1f8], 0x1 ;  /* 0x00007e0084ba7a11 */ /* 0x040fe800078008ff */
[----:B------:R-:W-:Y:S01]  /*e220*/  LEA.HI.X R187, R132, c[0x0][0x1fc], R0, 0x1, P0 ;  /* 0x00007f0084bb7a11 */ /* 0x000fe200000f0c00 */
[----:B------:R-:W-:Y:S01]  /*e230*/  IMAD.WIDE.U32 R132, R204, UR24, R206 ;  /* 0x00000018cc847c25 */ /* 0x000fe2000f8e00ce */
[----:B------:R-:W-:Y:S01]  /*e240*/  IADD3 R0, R185, UR4, RZ ;  /* 0x00000004b9007c10 */ /* 0x000fe2000fffe0ff */
[----:B------:R-:W-:Y:S02]  /*e250*/  UIADD3 UR24, UR24, -0x1, URZ ;  /* 0xffffffff18187890 */ /* 0x000fe4000fffe03f */
[----:B------:R2:W-:Y:S02]  /*e260*/  LDGSTS.E.BYPASS.LTC128B.128 [R251+0x3100], [R186.64], !P4 ;  /* 0x03100000bafb7fae */ /* 0x0005e4000e101d5e */
[----:B------:R-:W-:Y:S01]  /*e270*/  @UP0 USHF.R.S32.HI UR23, URZ, 0x1f, UR24 ;  /* 0x0000001f3f170899 */ /* 0x000fe20008011418 */
[C---:B--2---:R-:W-:Y:S04]  /*e280*/  LEA R186, P0, R184.reuse, c[0x0][0x1f8], 0x1 ;  /* 0x00007e00b8ba7a11 */ /* 0x044fe800078008ff */
[----:B------:R-:W-:Y:S02]  /*e290*/  LEA.HI.X R187, R184, c[0x0][0x1fc], R0, 0x1, P0 ;  /* 0x00007f00b8bb7a11 */ /* 0x000fe400000f0c00 */
[----:B------:R-:W-:Y:S01]  /*e2a0*/  IADD3 R0, R133, UR4, RZ ;  /* 0x0000000485007c10 */ /* 0x000fe2000fffe0ff */
[----:B------:R-:W-:Y:S01]  /*e2b0*/  ULDC.64 UR4, c[0x0][0x1e0] ;  /* 0x0000780000047ab9 */ /* 0x000fe20000000a00 */
[C---:B------:R-:W-:Y:S01]  /*e2c0*/  LEA R184, P0, R132.reuse, c[0x0][0x1f8], 0x1 ;  /* 0x00007e0084b87a11 */ /* 0x040fe200078008ff */
[----:B------:R2:W-:Y:S03]  /*e2d0*/  LDGSTS.E.BYPASS.LTC128B.128 [R251+0x6100], [R186.64], !P3 ;  /* 0x06100000bafb7fae */ /* 0x0005e6000d901d5e */
[----:B------:R-:W-:Y:S01]  /*e2e0*/  LEA.HI.X R185, R132, c[0x0][0x1fc], R0, 0x1, P0 ;  /* 0x00007f0084b97a11 */ /* 0x000fe200000f0c00 */
[----:B------:R-:W-:Y:S01]  /*e2f0*/  @UP0 UIMAD.WIDE.U32 UR26, UR24, UR4, URZ ;  /* 0x00000004181a02a5 */ /* 0x000fe2000f8e003f */
[----:B-1----:R-:W-:Y:S01]  /*e300*/  IADD3 R2, P0, R2, UR9, RZ ;  /* 0x0000000902027c10 */ /* 0x002fe2000ff1e0ff */
[----:B------:R-:W-:Y:S02]  /*e310*/  @UP0 UIMAD UR23, UR23, UR4, URZ ;  /* 0x00000004171702a4 */ /* 0x000fe4000f8e023f */
[----:B------:R1:W-:Y:S01]  /*e320*/  LDGSTS.E.BYPASS.LTC128B.128 [R251+0x9100], [R184.64], !P2 ;  /* 0x09100000b8fb7fae */ /* 0x0003e2000d101d5e */
[----:B------:R-:W-:Y:S01]  /*e330*/  IADD3.X R3, R3, UR8, RZ, P0, !PT ;  /* 0x0000000803037c10 */ /* 0x000fe200087fe4ff */
[----:B------:R-:W-:Y:S01]  /*e340*/  @UP0 UIMAD UR23, UR24, UR5, UR23 ;  /* 0x00000005181702a4 */ /* 0x000fe2000f8e0217 */
[C---:B------:R-:W-:Y:S03]  /*e350*/  IADD3 R132, P1, R2.reuse, UR19, RZ ;  /* 0x0000001302847c10 */ /* 0x040fe6000ff3e0ff */
[----:B------:R-:W-:Y:S01]  /*e360*/  @UP0 UIADD3 UR4, UR27, UR23, URZ ;  /* 0x000000171b040290 */ /* 0x000fe2000fffe03f */
[C---:B------:R-:W-:Y:S01]  /*e370*/  IADD3.X R133, R3.reuse, UR18, RZ, P1, !PT ;  /* 0x0000001203857c10 */ /* 0x040fe20008ffe4ff */
[----:B------:R3:W-:Y:S02]  /*e380*/  LDGSTS.E.BYPASS.LTC128B.128 [R251+0x1100], [R2.64], !P5 ;  /* 0x0110000002fb7fae */ /* 0x0007e4000e901d5e */
[----:B------:R-:W-:Y:S06]  /*e390*/  @UP0 UIMAD UR4, UR4, 0x60, URZ ;  /* 0x00000060040408a4 */ /* 0x000fec000f8e023f */
[----:B------:R3:W-:Y:S01]  /*e3a0*/  LDGSTS.E.BYPASS.LTC128B.128 [R251+0x4100], [R2.64+0x80], !P4 ;  /* 0x0410008002fb7fae */ /* 0x0007e2000e101d5e */
[C---:B--2---:R-:W-:Y:S04]  /*e3b0*/  IADD3 R186, P0, R2.reuse, UR9, RZ ;  /* 0x0000000902ba7c10 */ /* 0x044fe8000ff1e0ff */
[C---:B------:R-:W-:Y:S03]  /*e3c0*/  IADD3.X R187, R3.reuse, UR8, RZ, P0, !PT ;  /* 0x0000000803bb7c10 */ /* 0x040fe600087fe4ff */
[----:B------:R3:W-:Y:S01]  /*e3d0*/  LDGSTS.E.BYPASS.LTC128B.128 [R251+0x7100], [R2.64+0x100], !P3 ;  /* 0x0710010002fb7fae */ /* 0x0007e2000d901d5e */
[C---:B-1----:R-:W-:Y:S04]  /*e3e0*/  IADD3 R184, P6, R2.reuse, UR17, RZ ;  /* 0x0000001102b87c10 */ /* 0x042fe8000ffde0ff */
[C---:B------:R-:W-:Y:S03]  /*e3f0*/  IADD3.X R185, R3.reuse, UR16, RZ, P6, !PT ;  /* 0x0000001003b97c10 */ /* 0x040fe6000b7fe4ff */
[----:B------:R3:W-:Y:S08]  /*e400*/  LDGSTS.E.BYPASS.LTC128B.128 [R251+0xa100], [R2.64+0x180], !P2 ;  /* 0x0a10018002fb7fae */ /* 0x0007f0000d101d5e */
[----:B------:R1:W-:Y:S08]  /*e410*/  LDGSTS.E.BYPASS.LTC128B.128 [R251+0x2100], [R186.64], !P5 ;  /* 0x02100000bafb7fae */ /* 0x0003f0000e901d5e */
[----:B------:R1:W-:Y:S08]  /*e420*/  LDGSTS.E.BYPASS.LTC128B.128 [R251+0x5100], [R184.64], !P4 ;  /* 0x05100000b8fb7fae */ /* 0x0003f0000e101d5e */
[----:B------:R2:W-:Y:S01]  /*e430*/  LDGSTS.E.BYPASS.LTC128B.128 [R251+0x8100], [R132.64], !P3 ;  /* 0x0810000084fb7fae */ /* 0x0005e2000d901d5e */
[----:B---3--:R-:W-:Y:S04]  /*e440*/  IADD3 R2, P0, R2, UR21, RZ ;  /* 0x0000001502027c10 */ /* 0x008fe8000ff1e0ff */
[----:B------:R-:W-:Y:S02]  /*e450*/  IADD3.X R3, R3, UR20, RZ, P0, !PT ;  /* 0x0000001403037c10 */ /* 0x000fe400087fe4ff */
[----:B------:R-:W-:Y:S03]  /*e460*/  PLOP3.LUT P0, PT, PT, PT, UP0, 0x80, 0x0 ;  /* 0x000000000000781c */ /* 0x000fe60003f0f008 */
[----:B------:R3:W-:Y:S08]  /*e470*/  LDGSTS.E.BYPASS.LTC128B.128 [R251+0xb100], [R2.64], !P2 ;  /* 0x0b10000002fb7fae */ /* 0x0007f0000d101d5e */
[----:B-1----:R-:W-:Y:S08]  /*e480*/  LDSM.16.M88.4 R184, [R226+0x18100] ;  /* 0x01810000e2b8783b */ /* 0x002ff00000000200 */
[----:B------:R-:W1:Y:S08]  /*e490*/  LDSM.16.M88.4 R192, [R222+0xc100] ;  /* 0x00c10000dec0783b */ /* 0x000e700000000200 */
[----:B------:R-:W4:Y:S08]  /*e4a0*/  LDSM.16.M88.4 R200, [R222+0xc900] ;  /* 0x00c90000dec8783b */ /* 0x000f300000000200 */
[----:B------:R-:W2:Y:S08]  /*e4b0*/  LDSM.16.M88.4 R188, [R222+0xd100] ;  /* 0x00d10000debc783b */ /* 0x000eb00000000200 */
[----:B------:R-:W0:Y:S08]  /*e4c0*/  LDGDEPBAR ;  /* 0x00000000000079af */ /* 0x000e300000000000 */
[----:B------:R-:W2:Y:S01]  /*e4d0*/  LDSM.16.M88.4 R196, [R222+0xd900] ;  /* 0x00d90000dec4783b */ /* 0x000ea20000000200 */
[C---:B-1----:R-:W-:Y:S08]  /*e4e0*/  HMMA.16816.F32.BF16 R4, R184.reuse, R192, R4 ;  /* 0x000000c0b804723c */ /* 0x042ff00000041804 */
[C---:B------:R-:W-:Y:S01]  /*e4f0*/  HMMA.16816.F32.BF16 R8, R184.reuse, R194, R8 ;  /* 0x000000c2b808723c */ /* 0x040fe20000041808 */
[----:B------:R-:W-:Y:S07]  /*e500*/  LDSM.16.M88.4 R192, [R222+0xe900] ;  /* 0x00e90000dec0783b */ /* 0x000fee0000000200 */
[C---:B----4-:R-:W-:Y:S08]  /*e510*/  HMMA.16816.F32.BF16 R12, R184.reuse, R200, R12 ;  /* 0x000000c8b80c723c */ /* 0x050ff0000004180c */
[C---:B------:R-:W-:Y:S01]  /*e520*/  HMMA.16816.F32.BF16 R16, R184.reuse, R202, R16 ;  /* 0x000000cab810723c */ /* 0x040fe20000041810 */
[----:B------:R-:W-:Y:S07]  /*e530*/  LDSM.16.M88.4 R200, [R221] ;  /* 0x00000000ddc8783b */ /* 0x000fee0000000200 */
[C---:B--2---:R-:W-:Y:S08]  /*e540*/  HMMA.16816.F32.BF16 R20, R184.reuse, R188, R20 ;  /* 0x000000bcb814723c */ /* 0x044ff00000041814 */
[C---:B------:R-:W-:Y:S01]  /*e550*/  HMMA.16816.F32.BF16 R24, R184.reuse, R190, R24 ;  /* 0x000000beb818723c */ /* 0x040fe20000041818 */
[----:B------:R-:W1:Y:S07]  /*e560*/  LDSM.16.M88.4 R188, [R222+0xe100] ;  /* 0x00e10000debc783b */ /* 0x000e6e0000000200 */
[C---:B------:R-:W-:Y:S08]  /*e570*/  HMMA.16816.F32.BF16 R28, R184.reuse, R196, R28 ;  /* 0x000000c4b81c723c */ /* 0x040ff0000004181c */
[C---:B------:R-:W-:Y:S01]  /*e580*/  HMMA.16816.F32.BF16 R32, R184.reuse, R198, R32 ;  /* 0x000000c6b820723c */ /* 0x040fe20000041820 */
[----:B------:R-:W2:Y:S07]  /*e590*/  LDSM.16.M88.4 R196, [R225+0x18100] ;  /* 0x01810000e1c4783b */ /* 0x000eae0000000200 */
[C---:B-1----:R-:W-:Y:S08]  /*e5a0*/  HMMA.16816.F32.BF16 R36, R184.reuse, R188, R36 ;  /* 0x000000bcb824723c */ /* 0x042ff00000041824 */
[C---:B------:R-:W-:Y:S01]  /*e5b0*/  HMMA.16816.F32.BF16 R40, R184.reuse, R190, R40 ;  /* 0x000000beb828723c */ /* 0x040fe20000041828 */
[----:B------:R-:W-:Y:S07]  /*e5c0*/  LDSM.16.M88.4 R188, [R221+0x1000] ;  /* 0x00100000ddbc783b */ /* 0x000fee0000000200 */
[C---:B------:R-:W-:Y:S08]  /*e5d0*/  HMMA.16816.F32.BF16 R44, R184.reuse, R192, R44 ;  /* 0x000000c0b82c723c */ /* 0x040ff0000004182c */
[----:B------:R-:W-:Y:S01]  /*e5e0*/  HMMA.16816.F32.BF16 R48, R184, R194, R48 ;  /* 0x000000c2b830723c */ /* 0x000fe20000041830 */
[----:B------:R-:W1:Y:S07]  /*e5f0*/  LDSM.16.M88.4 R184, [R221+0x800] ;  /* 0x00080000ddb8783b */ /* 0x000e6e0000000200 */
[C---:B--2---:R-:W-:Y:S01]  /*e600*/  HMMA.16816.F32.BF16 R4, R196.reuse, R200, R4 ;  /* 0x000000c8c404723c */ /* 0x044fe20000041804 */
[----:B------:R-:W2:Y:S07]  /*e610*/  LDSM.16.M88.4 R192, [R221+0x1800] ;  /* 0x00180000ddc0783b */ /* 0x000eae0000000200 */
[C---:B------:R-:W-:Y:S01]  /*e620*/  HMMA.16816.F32.BF16 R8, R196.reuse, R202, R8 ;  /* 0x000000cac408723c */ /* 0x040fe20000041808 */
[----:B------:R-:W4:Y:S07]  /*e630*/  LDSM.16.M88.4 R200, [R221+0x2000] ;  /* 0x00200000ddc8783b */ /* 0x000f2e0000000200 */
[C---:B-1----:R-:W-:Y:S08]  /*e640*/  HMMA.16816.F32.BF16 R12, R196.reuse, R184, R12 ;  /* 0x000000b8c40c723c */ /* 0x042ff0000004180c */
        /* <DEDUP_REMOVED lines=8> */
[C---:B----4-:R-:W-:Y:S08]  /*e6d0*/  HMMA.16816.F32.BF16 R36, R196.reuse, R200, R36 ;  /* 0x000000c8c424723c */ /* 0x050ff00000041824 */
[C---:B------:R-:W-:Y:S01]  /*e6e0*/  HMMA.16816.F32.BF16 R40, R196.reuse, R202, R40 ;  /* 0x000000cac428723c */ /* 0x040fe20000041828 */
[----:B------:R-:W4:Y:S07]  /*e6f0*/  LDSM.16.M88.4 R200, [R216+0xf900] ;  /* 0x00f90000d8c8783b */ /* 0x000f2e0000000200 */
[C---:B-1----:R-:W-:Y:S08]  /*e700*/  HMMA.16816.F32.BF16 R44, R196.reuse, R184, R44 ;  /* 0x000000b8c42c723c */ /* 0x042ff0000004182c */
[----:B------:R-:W-:Y:S01]  /*e710*/  HMMA.16816.F32.BF16 R48, R196, R186, R48 ;  /* 0x000000bac430723c */ /* 0x000fe20000041830 */
[----:B------:R-:W1:Y:S07]  /*e720*/  LDSM.16.M88.4 R184, [R216+0x10100] ;  /* 0x01010000d8b8783b */ /* 0x000e6e0000000200 */
[C---:B--2---:R-:W-:Y:S01]  /*e730*/  HMMA.16816.F32.BF16 R4, R188.reuse, R192, R4 ;  /* 0x000000c0bc04723c */ /* 0x044fe20000041804 */
[----:B------:R-:W-:Y:S07]  /*e740*/  LDSM.16.M88.4 R196, [R216+0x11100] ;  /* 0x01110000d8c4783b */ /* 0x000fee0000000200 */
[C---:B------:R-:W-:Y:S01]  /*e750*/  HMMA.16816.F32.BF16 R8, R188.reuse, R194, R8 ;  /* 0x000000c2bc08723c */ /* 0x040fe20000041808 */
[----:B------:R-:W2:Y:S07]  /*e760*/  LDSM.16.M88.4 R192, [R216+0x10900] ;  /* 0x01090000d8c0783b */ /* 0x000eae0000000200 */
[C---:B----4-:R-:W-:Y:S08]  /*e770*/  HMMA.16816.F32.BF16 R12, R188.reuse, R200, R12 ;  /* 0x000000c8bc0c723c */ /* 0x050ff0000004180c */
[C---:B------:R-:W-:Y:S01]  /*e780*/  HMMA.16816.F32.BF16 R16, R188.reuse, R202, R16 ;  /* 0x000000cabc10723c */ /* 0x040fe20000041810 */
[----:B------:R-:W4:Y:S07]  /*e790*/  LDSM.16.M88.4 R200, [R216+0x11900] ;  /* 0x01190000d8c8783b */ /* 0x000f2e0000000200 */
[C---:B-1----:R-:W-:Y:S08]  /*e7a0*/  HMMA.16816.F32.BF16 R20, R188.reuse, R184, R20 ;  /* 0x000000b8bc14723c */ /* 0x042ff00000041814 */
[C---:B------:R-:W-:Y:S01]  /*e7b0*/  HMMA.16816.F32.BF16 R24, R188.reuse, R186, R24 ;  /* 0x000000babc18723c */ /* 0x040fe20000041818 */
[----:B------:R-:W-:Y:S07]  /*e7c0*/  LDSM.16.M88.4 R184, [R224+0x1c100] ;  /* 0x01c10000e0b8783b */ /* 0x000fee0000000200 */
[C---:B--2---:R-:W-:Y:S08]  /*e7d0*/  HMMA.16816.F32.BF16 R28, R188.reuse, R192, R28 ;  /* 0x000000c0bc1c723c */ /* 0x044ff0000004181c */
[C---:B------:R-:W-:Y:S01]  /*e7e0*/  HMMA.16816.F32.BF16 R32, R188.reuse, R194, R32 ;  /* 0x000000c2bc20723c */ /* 0x040fe20000041820 */
[----:B------:R-:W1:Y:S07]  /*e7f0*/  LDSM.16.M88.4 R192, [R245] ;  /* 0x00000000f5c0783b */ /* 0x000e6e0000000200 */
[C---:B------:R-:W-:Y:S08]  /*e800*/  HMMA.16816.F32.BF16 R36, R188.reuse, R196, R36 ;  /* 0x000000c4bc24723c */ /* 0x040ff00000041824 */
[C---:B------:R-:W-:Y:S01]  /*e810*/  HMMA.16816.F32.BF16 R40, R188.reuse, R198, R40 ;  /* 0x000000c6bc28723c */ /* 0x040fe20000041828 */
[----:B------:R-:W2:Y:S07]  /*e820*/  LDSM.16.M88.4 R196, [R244] ;  /* 0x00000000f4c4783b */ /* 0x000eae0000000200 */
[C---:B----4-:R-:W-:Y:S08]  /*e830*/  HMMA.16816.F32.BF16 R44, R188.reuse, R200, R44 ;  /* 0x000000c8bc2c723c */ /* 0x050ff0000004182c */
[----:B------:R-:W-:Y:S01]  /*e840*/  HMMA.16816.F32.BF16 R48, R188, R202, R48 ;  /* 0x000000cabc30723c */ /* 0x000fe20000041830 */
[----:B------:R-:W4:Y:S07]  /*e850*/  LDSM.16.M88.4 R188, [R243] ;  /* 0x00000000f3bc783b */ /* 0x000f2e0000000200 */
[C---:B-1----:R-:W-:Y:S01]  /*e860*/  HMMA.16816.F32.BF16 R4, R184.reuse, R192, R4 ;  /* 0x000000c0b804723c */ /* 0x042fe20000041804 */
[----:B------:R-:W1:Y:S07]  /*e870*/  LDSM.16.M88.4 R200, [R242] ;  /* 0x00000000f2c8783b */ /* 0x000e6e0000000200 */
[C---:B------:R-:W-:Y:S01]  /*e880*/  HMMA.16816.F32.BF16 R8, R184.reuse, R194, R8 ;  /* 0x000000c2b808723c */ /* 0x040fe20000041808 */
[----:B------:R-:W-:Y:S07]  /*e890*/  LDSM.16.M88.4 R192, [R240] ;  /* 0x00000000f0c0783b */ /* 0x000fee0000000200 */
[C---:B--2---:R-:W-:Y:S08]  /*e8a0*/  HMMA.16816.F32.BF16 R12, R184.reuse, R196, R12 ;  /* 0x000000c4b80c723c */ /* 0x044ff0000004180c */
[C---:B------:R-:W-:Y:S01]  /*e8b0*/  HMMA.16816.F32.BF16 R16, R184.reuse, R198, R16 ;  /* 0x000000c6b810723c */ /* 0x040fe20000041810 */
[----:B------:R-:W-:Y:S07]  /*e8c0*/  LDSM.16.M88.4 R196, [R226+0x1c100] ;  /* 0x01c10000e2c4783b */ /* 0x000fee0000000200 */
[C---:B----4-:R-:W-:Y:S08]  /*e8d0*/  HMMA.16816.F32.BF16 R20, R184.reuse, R188, R20 ;  /* 0x000000bcb814723c */ /* 0x050ff00000041814 */
[C---:B------:R-:W-:Y:S01]  /*e8e0*/  HMMA.16816.F32.BF16 R24, R184.reuse, R190, R24 ;  /* 0x000000beb818723c */ /* 0x040fe20000041818 */
[----:B------:R-:W2:Y:S07]  /*e8f0*/  LDSM.16.M88.4 R188, [R241] ;  /* 0x00000000f1bc783b */ /* 0x000eae0000000200 */
[C---:B-1----:R-:W-:Y:S08]  /*e900*/  HMMA.16816.F32.BF16 R28, R184.reuse, R200, R28 ;  /* 0x000000c8b81c723c */ /* 0x042ff0000004181c */
[C---:B------:R-:W-:Y:S01]  /*e910*/  HMMA.16816.F32.BF16 R32, R184.reuse, R202, R32 ;  /* 0x000000cab820723c */ /* 0x040fe20000041820 */
[----:B------:R-:W1:Y:S07]  /*e920*/  LDSM.16.M88.4 R200, [R222+0xf100] ;  /* 0x00f10000dec8783b */ /* 0x000e6e0000000200 */
[C---:B--2---:R-:W-:Y:S08]  /*e930*/  HMMA.16816.F32.BF16 R36, R184.reuse, R188, R36 ;  /* 0x000000bcb824723c */ /* 0x044ff00000041824 */
[C---:B------:R-:W-:Y:S01]  /*e940*/  HMMA.16816.F32.BF16 R40, R184.reuse, R190, R40 ;  /* 0x000000beb828723c */ /* 0x040fe20000041828 */
[----:B------:R-:W-:Y:S07]  /*e950*/  LDSM.16.M88.4 R188, [R222+0x10100] ;  /* 0x01010000debc783b */ /* 0x000fee0000000200 */
[C---:B------:R-:W-:Y:S08]  /*e960*/  HMMA.16816.F32.BF16 R44, R184.reuse, R192, R44 ;  /* 0x000000c0b82c723c */ /* 0x040ff0000004182c */
[----:B------:R-:W-:Y:S01]  /*e970*/  HMMA.16816.F32.BF16 R48, R184, R194, R48 ;  /* 0x000000c2b830723c */ /* 0x000fe20000041830 */
[----:B------:R-:W2:Y:S07]  /*e980*/  LDSM.16.M88.4 R184, [R222+0xf900] ;  /* 0x00f90000deb8783b */ /* 0x000eae0000000200 */
[C---:B-1----:R-:W-:Y:S01]  /*e990*/  HMMA.16816.F32.BF16 R4, R196.reuse, R200, R4 ;  /* 0x000000c8c404723c */ /* 0x042fe20000041804 */
[----:B------:R-:W1:Y:S07]  /*e9a0*/  LDSM.16.M88.4 R192, [R222+0x10900] ;  /* 0x01090000dec0783b */ /* 0x000e6e0000000200 */
[C---:B------:R-:W-:Y:S01]  /*e9b0*/  HMMA.16816.F32.BF16 R8, R196.reuse, R202, R8 ;  /* 0x000000cac408723c */ /* 0x040fe20000041808 */
[----:B------:R-:W4:Y:S07]  /*e9c0*/  LDSM.16.M88.4 R200, [R222+0x11100] ;  /* 0x01110000dec8783b */ /* 0x000f2e0000000200 */
[C---:B--2---:R-:W-:Y:S08]  /*e9d0*/  HMMA.16816.F32.BF16 R12, R196.reuse, R184, R12 ;  /* 0x000000b8c40c723c */ /* 0x044ff0000004180c */
        /* <DEDUP_REMOVED lines=8> */
[C---:B----4-:R-:W-:Y:S08]  /*ea60*/  HMMA.16816.F32.BF16 R36, R196.reuse, R200, R36 ;  /* 0x000000c8c424723c */ /* 0x050ff00000041824 */
[C---:B------:R-:W-:Y:S01]  /*ea70*/  HMMA.16816.F32.BF16 R40, R196.reuse, R202, R40 ;  /* 0x000000cac428723c */ /* 0x040fe20000041828 */
[----:B------:R-:W4:Y:S07]  /*ea80*/  LDSM.16.M88.4 R200, [R221+0x3800] ;  /* 0x00380000ddc8783b */ /* 0x000f2e0000000200 */
[C---:B--2---:R-:W-:Y:S08]  /*ea90*/  HMMA.16816.F32.BF16 R44, R196.reuse, R184, R44 ;  /* 0x000000b8c42c723c */ /* 0x044ff0000004182c */
[----:B------:R-:W-:Y:S01]  /*eaa0*/  HMMA.16816.F32.BF16 R48, R196, R186, R48 ;  /* 0x000000bac430723c */ /* 0x000fe20000041830 */
[----:B------:R-:W2:Y:S07]  /*eab0*/  LDSM.16.M88.4 R184, [R221+0x4000] ;  /* 0x00400000ddb8783b */ /* 0x000eae0000000200 */
[C---:B-1----:R-:W-:Y:S01]  /*eac0*/  HMMA.16816.F32.BF16 R4, R188.reuse, R192, R4 ;  /* 0x000000c0bc04723c */ /* 0x042fe20000041804 */
[----:B------:R-:W-:Y:S07]  /*ead0*/  LDSM.16.M88.4 R196, [R221+0x5000] ;  /* 0x00500000ddc4783b */ /* 0x000fee0000000200 */
[C---:B------:R-:W-:Y:S01]  /*eae0*/  HMMA.16816.F32.BF16 R8, R188.reuse, R194, R8 ;  /* 0x000000c2bc08723c */ /* 0x040fe20000041808 */
[----:B------:R-:W1:Y:S07]  /*eaf0*/  LDSM.16.M88.4 R192, [R221+0x4800] ;  /* 0x00480000ddc0783b */ /* 0x000e6e0000000200 */
[C---:B----4-:R-:W-:Y:S08]  /*eb00*/  HMMA.16816.F32.BF16 R12, R188.reuse, R200, R12 ;  /* 0x000000c8bc0c723c */ /* 0x050ff0000004180c */
[C---:B------:R-:W-:Y:S01]  /*eb10*/  HMMA.16816.F32.BF16 R16, R188.reuse, R202, R16 ;  /* 0x000000cabc10723c */ /* 0x040fe20000041810 */
[----:B------:R-:W4:Y:S07]  /*eb20*/  LDSM.16.M88.4 R200, [R221+0x5800] ;  /* 0x00580000ddc8783b */ /* 0x000f2e0000000200 */
[C---:B--2---:R-:W-:Y:S08]  /*eb30*/  HMMA.16816.F32.BF16 R20, R188.reuse, R184, R20 ;  /* 0x000000b8bc14723c */ /* 0x044ff00000041814 */
[C---:B------:R-:W-:Y:S01]  /*eb40*/  HMMA.16816.F32.BF16 R24, R188.reuse, R186, R24 ;  /* 0x000000babc18723c */ /* 0x040fe20000041818 */
[----:B------:R-:W-:Y:S07]  /*eb50*/  LDSM.16.M88.4 R184, [R223+0x20100] ;  /* 0x02010000dfb8783b */ /* 0x000fee0000000200 */
[C---:B-1----:R-:W-:Y:S08]  /*eb60*/  HMMA.16816.F32.BF16 R28, R188.reuse, R192, R28 ;  /* 0x000000c0bc1c723c */ /* 0x042ff0000004181c */
[C---:B------:R-:W-:Y:S01]  /*eb70*/  HMMA.16816.F32.BF16 R32, R188.reuse, R194, R32 ;  /* 0x000000c2bc20723c */ /* 0x040fe20000041820 */
[----:B------:R-:W1:Y:S07]  /*eb80*/  LDSM.16.M88.4 R192, [R216+0x12100] ;  /* 0x01210000d8c0783b */ /* 0x000e6e0000000200 */
[C---:B------:R-:W-:Y:S08]  /*eb90*/  HMMA.16816.F32.BF16 R36, R188.reuse, R196, R36 ;  /* 0x000000c4bc24723c */ /* 0x040ff00000041824 */
[C---:B------:R-:W-:Y:S01]  /*eba0*/  HMMA.16816.F32.BF16 R40, R188.reuse, R198, R40 ;  /* 0x000000c6bc28723c */ /* 0x040fe20000041828 */
[----:B------:R-:W2:Y:S07]  /*ebb0*/  LDSM.16.M88.4 R196, [R216+0x12900] ;  /* 0x01290000d8c4783b */ /* 0x000eae0000000200 */
[C---:B----4-:R-:W-:Y:S08]  /*ebc0*/  HMMA.16816.F32.BF16 R44, R188.reuse, R200, R44 ;  /* 0x000000c8bc2c723c */ /* 0x050ff0000004182c */
[----:B------:R-:W-:Y:S01]  /*ebd0*/  HMMA.16816.F32.BF16 R48, R188, R202, R48 ;  /* 0x000000cabc30723c */ /* 0x000fe20000041830 */
[----:B------:R-:W4:Y:S07]  /*ebe0*/  LDSM.16.M88.4 R188, [R216+0x13100] ;  /* 0x01310000d8bc783b */ /* 0x000f2e0000000200 */
[C---:B-1----:R-:W-:Y:S01]  /*ebf0*/  HMMA.16816.F32.BF16 R4, R184.reuse, R192, R4 ;  /* 0x000000c0b804723c */ /* 0x042fe20000041804 */
[----:B------:R-:W1:Y:S07]  /*ec00*/  LDSM.16.M88.4 R200, [R216+0x13900] ;  /* 0x01390000d8c8783b */ /* 0x000e6e0000000200 */
[C---:B------:R-:W-:Y:S01]  /*ec10*/  HMMA.16816.F32.BF16 R8, R184.reuse, R194, R8 ;  /* 0x000000c2b808723c */ /* 0x040fe20000041808 */
[----:B------:R-:W-:Y:S07]  /*ec20*/  LDSM.16.M88.4 R192, [R216+0x14900] ;  /* 0x01490000d8c0783b */ /* 0x000fee0000000200 */
[C---:B--2---:R-:W-:Y:S08]  /*ec30*/  HMMA.16816.F32.BF16 R12, R184.reuse, R196, R12 ;  /* 0x000000c4b80c723c */ /* 0x044ff0000004180c */
[C---:B------:R-:W-:Y:S01]  /*ec40*/  HMMA.16816.F32.BF16 R16, R184.reuse, R198, R16 ;  /* 0x000000c6b810723c */ /* 0x040fe20000041810 */
[----:B------:R-:W-:Y:S07]  /*ec50*/  LDSM.16.M88.4 R196, [R224+0x20100] ;  /* 0x02010000e0c4783b */ /* 0x000fee0000000200 */
[C---:B----4-:R-:W-:Y:S08]  /*ec60*/  HMMA.16816.F32.BF16 R20, R184.reuse, R188, R20 ;  /* 0x000000bcb814723c */ /* 0x050ff00000041814 */
[C---:B------:R-:W-:Y:S01]  /*ec70*/  HMMA.16816.F32.BF16 R24, R184.reuse, R190, R24 ;  /* 0x000000beb818723c */ /* 0x040fe20000041818 */
[----:B------:R-:W2:Y:S07]  /*ec80*/  LDSM.16.M88.4 R188, [R216+0x14100] ;  /* 0x01410000d8bc783b */ /* 0x000eae0000000200 */
[C---:B-1----:R-:W-:Y:S08]  /*ec90*/  HMMA.16816.F32.BF16 R28, R184.reuse, R200, R28 ;  /* 0x000000c8b81c723c */ /* 0x042ff0000004181c */
[C---:B------:R-:W-:Y:S01]  /*eca0*/  HMMA.16816.F32.BF16 R32, R184.reuse, R202, R32 ;  /* 0x000000cab820723c */ /* 0x040fe20000041820 */
[----:B------:R-:W1:Y:S07]  /*ecb0*/  LDSM.16.M88.4 R200, [R239] ;  /* 0x00000000efc8783b */ /* 0x000e6e0000000200 */
[C---:B--2---:R-:W-:Y:S08]  /*ecc0*/  HMMA.16816.F32.BF16 R36, R184.reuse, R188, R36 ;  /* 0x000000bcb824723c */ /* 0x044ff00000041824 */
[C---:B------:R-:W-:Y:S01]  /*ecd0*/  HMMA.16816.F32.BF16 R40, R184.reuse, R190, R40 ;  /* 0x000000beb828723c */ /* 0x040fe20000041828 */
[----:B------:R-:W-:Y:S07]  /*ece0*/  LDSM.16.M88.4 R188, [R237] ;  /* 0x00000000edbc783b */ /* 0x000fee0000000200 */
[C---:B------:R-:W-:Y:S08]  /*ecf0*/  HMMA.16816.F32.BF16 R44, R184.reuse, R192, R44 ;  /* 0x000000c0b82c723c */ /* 0x040ff0000004182c */
[----:B------:R-:W-:Y:S01]  /*ed00*/  HMMA.16816.F32.BF16 R48, R184, R194, R48 ;  /* 0x000000c2b830723c */ /* 0x000fe20000041830 */
[----:B------:R-:W2:Y:S07]  /*ed10*/  LDSM.16.M88.4 R184, [R238] ;  /* 0x00000000eeb8783b */ /* 0x000eae0000000200 */
[C---:B-1----:R-:W-:Y:S01]  /*ed20*/  HMMA.16816.F32.BF16 R4, R196.reuse, R200, R4 ;  /* 0x000000c8c404723c */ /* 0x042fe20000041804 */
[----:B------:R-:W1:Y:S07]  /*ed30*/  LDSM.16.M88.4 R192, [R236] ;  /* 0x00000000ecc0783b */ /* 0x000e6e0000000200 */
[C---:B------:R-:W-:Y:S01]  /*ed40*/  HMMA.16816.F32.BF16 R8, R196.reuse, R202, R8 ;  /* 0x000000cac408723c */ /* 0x040fe20000041808 */
[----:B------:R-:W4:Y:S07]  /*ed50*/  LDSM.16.M88.4 R200, [R235] ;  /* 0x00000000ebc8783b */ /* 0x000f2e0000000200 */
[C---:B--2---:R-:W-:Y:S08]  /*ed60*/  HMMA.16816.F32.BF16 R12, R196.reuse, R184, R12 ;  /* 0x000000b8c40c723c */ /* 0x044ff0000004180c */
[C---:B------:R-:W-:Y:S01]  /*ed70*/  HMMA.16816.F32.BF16 R16, R196.reuse, R186, R16 ;  /* 0x000000bac410723c */ /* 0x040fe20000041810 */
[----:B------:R-:W2:Y:S07]  /*ed80*/  LDSM.16.M88.4 R184, [R234] ;  /* 0x00000000eab8783b */ /* 0x000eae0000000200 */
        /* <DEDUP_REMOVED lines=62> */
[----:B------:R-:W1:Y:S07]  /*f170*/  LDSM.16.M88.4 R192, [R233] ;  /* 0x00000000e9c0783b */ /* 0x000e6e0000000200 */
[C---:B----4-:R-:W-:Y:S08]  /*f180*/  HMMA.16816.F32.BF16 R36, R196.reuse, R200, R36 ;  /* 0x000000c8c424723c */ /* 0x050ff00000041824 */
[C---:B------:R-:W-:Y:S01]  /*f190*/  HMMA.16816.F32.BF16 R40, R196.reuse, R202, R40 ;  /* 0x000000cac428723c */ /* 0x040fe20000041828 */
[----:B------:R-:W4:Y:S07]  /*f1a0*/  LDSM.16.M88.4 R200, [R232] ;  /* 0x00000000e8c8783b */ /* 0x000f2e0000000200 */
[C---:B--2---:R-:W-:Y:S08]  /*f1b0*/  HMMA.16816.F32.BF16 R44, R196.reuse, R184, R44 ;  /* 0x000000b8c42c723c */ /* 0x044ff0000004182c */
[----:B------:R-:W-:Y:S01]  /*f1c0*/  HMMA.16816.F32.BF16 R48, R196, R186, R48 ;  /* 0x000000bac430723c */ /* 0x000fe20000041830 */
[----:B------:R-:W2:Y:S07]  /*f1d0*/  LDSM.16.M88.4 R184, [R231] ;  /* 0x00000000e7b8783b */ /* 0x000eae0000000200 */
[C---:B-1----:R-:W-:Y:S01]  /*f1e0*/  HMMA.16816.F32.BF16 R4, R188.reuse, R192, R4 ;  /* 0x000000c0bc04723c */ /* 0x042fe20000041804 */
[----:B------:R-:W-:Y:S07]  /*f1f0*/  LDSM.16.M88.4 R196, [R229] ;  /* 0x00000000e5c4783b */ /* 0x000fee0000000200 */
[C---:B------:R-:W-:Y:S01]  /*f200*/  HMMA.16816.F32.BF16 R8, R188.reuse, R194, R8 ;  /* 0x000000c2bc08723c */ /* 0x040fe20000041808 */
[----:B------:R-:W1:Y:S07]  /*f210*/  LDSM.16.M88.4 R192, [R230] ;  /* 0x00000000e6c0783b */ /* 0x000e6e0000000200 */
[C---:B----4-:R-:W-:Y:S08]  /*f220*/  HMMA.16816.F32.BF16 R12, R188.reuse, R200, R12 ;  /* 0x000000c8bc0c723c */ /* 0x050ff0000004180c */
[C---:B------:R-:W-:Y:S01]  /*f230*/  HMMA.16816.F32.BF16 R16, R188.reuse, R202, R16 ;  /* 0x000000cabc10723c */ /* 0x040fe20000041810 */
[----:B------:R-:W4:Y:S07]  /*f240*/  LDSM.16.M88.4 R200, [R228] ;  /* 0x00000000e4c8783b */ /* 0x000f2e0000000200 */
        /* <DEDUP_REMOVED lines=26> */
[C---:B------:R-:W-:Y:S08]  /*f3f0*/  HMMA.16816.F32.BF16 R40, R184.reuse, R190, R40 ;  /* 0x000000beb828723c */ /* 0x040ff00000041828 */
[C---:B------:R-:W-:Y:S08]  /*f400*/  HMMA.16816.F32.BF16 R44, R184.reuse, R192, R44 ;  /* 0x000000c0b82c723c */ /* 0x040ff0000004182c */
[----:B------:R-:W-:Y:S01]  /*f410*/  HMMA.16816.F32.BF16 R48, R184, R194, R48 ;  /* 0x000000c2b830723c */ /* 0x000fe20000041830 */
[----:B------:R-:W2:Y:S07]  /*f420*/  LDSM.16.M88.4 R184, [R221+0x9800] ;  /* 0x00980000ddb8783b */ /* 0x000eae0000000200 */
[C---:B-1----:R-:W-:Y:S08]  /*f430*/  HMMA.16816.F32.BF16 R4, R196.reuse, R200, R4 ;  /* 0x000000c8c404723c */ /* 0x042ff00000041804 */
[C---:B------:R-:W-:Y:S11]  /*f440*/  HMMA.16816.F32.BF16 R8, R196.reuse, R202, R8 ;  /* 0x000000cac408723c */ /* 0x040ff60000041808 */
[----:B------:R-:W-:Y:S05]  /*f450*/  @!UPT UIADD3 URZ, URZ, URZ, URZ ;  /* 0x0000003f3f3ff290 */ /* 0x000fea000fffe03f */
[----:B------:R-:W-:Y:S02]  /*f460*/  FMUL.FTZ R4, R4, c[0x0][0x320] ;  /* 0x0000c80004047a20 */ /* 0x000fe40000410000 */
[----:B------:R-:W-:Y:S02]  /*f470*/  FMUL.FTZ R5, R5, c[0x0][0x320] ;  /* 0x0000c80005057a20 */ /* 0x000fe40000410000 */
[----:B------:R-:W-:Y:S01]  /*f480*/  FMUL.FTZ R6, R6, c[0x0][0x320] ;  /* 0x0000c80006067a20 */ /* 0x000fe20000410000 */
[----:B------:R-:W-:Y:S01]  /*f490*/  MUFU.TANH R189, R4 ;  /* 0x0000000400bd7308 */ /* 0x000fe20000002400 */
[----:B------:R-:W-:Y:S02]  /*f4a0*/  FMUL.FTZ R7, R7, c[0x0][0x320] ;  /* 0x0000c80007077a20 */ /* 0x000fe40000410000 */
[----:B------:R-:W-:Y:S01]  /*f4b0*/  FMUL.FTZ R8, R8, c[0x0][0x320] ;  /* 0x0000c80008087a20 */ /* 0x000fe20000410000 */
[C---:B--2---:R-:W-:Y:S03]  /*f4c0*/  HMMA.16816.F32.BF16 R12, R196.reuse, R184, R12 ;  /* 0x000000b8c40c723c */ /* 0x044fe6000004180c */
[----:B------:R-:W-:Y:S02]  /*f4d0*/  FMUL.FTZ R9, R9, c[0x0][0x320] ;  /* 0x0000c80009097a20 */ /* 0x000fe40000410000 */
[----:B------:R-:W-:Y:S01]  /*f4e0*/  FMUL.FTZ R10, R10, c[0x0][0x320] ;  /* 0x0000c8000a0a7a20 */ /* 0x000fe20000410000 */
[----:B------:R-:W-:Y:S01]  /*f4f0*/  MUFU.TANH R191, R5 ;  /* 0x0000000500bf7308 */ /* 0x000fe20000002400 */
[----:B------:R-:W-:Y:S01]  /*f500*/  FMUL.FTZ R11, R11, c[0x0][0x320] ;  /* 0x0000c8000b0b7a20 */ /* 0x000fe20000410000 */
[C---:B------:R-:W-:Y:S08]  /*f510*/  HMMA.16816.F32.BF16 R16, R196.reuse, R186, R16 ;  /* 0x000000bac410723c */ /* 0x040ff00000041810 */
[----:B------:R-:W3:Y:S08]  /*f520*/  MUFU.TANH R195, R6 ;  /* 0x0000000600c37308 */ /* 0x000ef00000002400 */
[----:B------:R-:W-:Y:S02]  /*f530*/  FMUL.FTZ R12, R12, c[0x0][0x320] ;  /* 0x0000c8000c0c7a20 */ /* 0x000fe40000410000 */
[----:B------:R1:W2:Y:S01]  /*f540*/  MUFU.TANH R200, R7 ;  /* 0x0000000700c87308 */ /* 0x0002a20000002400 */
[----:B------:R-:W-:Y:S02]  /*f550*/  FMUL.FTZ R13, R13, c[0x0][0x320] ;  /* 0x0000c8000d0d7a20 */ /* 0x000fe40000410000 */
[----:B------:R-:W-:Y:S02]  /*f560*/  FMUL.FTZ R14, R14, c[0x0][0x320] ;  /* 0x0000c8000e0e7a20 */ /* 0x000fe40000410000 */
[----:B------:R-:W-:Y:S02]  /*f570*/  FMUL.FTZ R15, R15, c[0x0][0x320] ;  /* 0x0000c8000f0f7a20 */ /* 0x000fe40000410000 */
[----:B------:R-:W-:Y:S02]  /*f580*/  FMUL.FTZ R17, R17, c[0x0][0x320] ;  /* 0x0000c80011117a20 */ /* 0x000fe40000410000 */
[----:B------:R-:W-:Y:S01]  /*f590*/  FMUL.FTZ R16, R16, c[0x0][0x320] ;  /* 0x0000c80010107a20 */ /* 0x000fe20000410000 */
[----:B------:R-:W-:Y:S01]  /*f5a0*/  MUFU.TANH R190, R8 ;  /* 0x0000000800be7308 */ /* 0x000fe20000002400 */
[----:B------:R-:W-:Y:S02]  /*f5b0*/  FMUL.FTZ R18, R18, c[0x0][0x320] ;  /* 0x0000c80012127a20 */ /* 0x000fe40000410000 */
[----:B------:R-:W-:Y:S01]  /*f5c0*/  FMUL.FTZ R19, R19, c[0x0][0x320] ;  /* 0x0000c80013137a20 */ /* 0x000fe20000410000 */
[----:B---3--:R-:W-:Y:S06]  /*f5d0*/  FMNMX.FTZ R2, R195, R135, !PT ;  /* 0x00000087c3027209 */ /* 0x008fec0007810000 */
[----:B------:R-:W-:Y:S01]  /*f5e0*/  MUFU.TANH R188, R9 ;  /* 0x0000000900bc7308 */ /* 0x000fe20000002400 */
[----:B-1----:R-:W1:Y:S01]  /*f5f0*/  LDSM.16.M88.4 R4, [R221+0xa000] ;  /* 0x00a00000dd04783b */ /* 0x002e620000000200 */
[----:B--2---:R-:W-:Y:S08]  /*f600*/  FMNMX.FTZ R2, R200, R2, !PT ;  /* 0x00000002c8027209 */ /* 0x004ff00007810000 */
[----:B------:R-:W2:Y:S10]  /*f610*/  MUFU.TANH R192, R10 ;  /* 0x0000000a00c07308 */ /* 0x000eb40000002400 */
[----:B------:R3:W4:Y:S10]  /*f620*/  MUFU.TANH R193, R11 ;  /* 0x0000000b00c17308 */ /* 0x0007340000002400 */
[----:B------:R-:W-:Y:S01]  /*f630*/  MUFU.TANH R204, R15 ;  /* 0x0000000f00cc7308 */ /* 0x000fe20000002400 */
[----:B--2---:R-:W-:Y:S09]  /*f640*/  FMNMX.FTZ R2, R192, R2, !PT ;  /* 0x00000002c0027209 */ /* 0x004ff20007810000 */
[----:B------:R-:W-:Y:S01]  /*f650*/  MUFU.TANH R202, R13 ;  /* 0x0000000d00ca7308 */ /* 0x000fe20000002400 */
[C---:B-1----:R-:W-:Y:S01]  /*f660*/  HMMA.16816.F32.BF16 R20, R196.reuse, R4, R20 ;  /* 0x00000004c414723c */ /* 0x042fe20000041814 */
[----:B---3--:R-:W1:Y:S02]  /*f670*/  LDSM.16.M88.4 R8, [R221+0xa800] ;  /* 0x00a80000dd08783b */ /* 0x008e640000000200 */
[----:B----4-:R-:W-:Y:S06]  /*f680*/  FMNMX.FTZ R2, R193, R2, !PT ;  /* 0x00000002c1027209 */ /* 0x010fec0007810000 */
[----:B------:R-:W2:Y:S01]  /*f690*/  MUFU.TANH R203, R14 ;  /* 0x0000000e00cb7308 */ /* 0x000ea20000002400 */
[C---:B------:R-:W-:Y:S01]  /*f6a0*/  HMMA.16816.F32.BF16 R24, R196.reuse, R6, R24 ;  /* 0x00000006c418723c */ /* 0x040fe20000041818 */
[----:B------:R-:W3:Y:S08]  /*f6b0*/  LDSM.16.M88.4 R4, [R221+0xb000] ;  /* 0x00b00000dd04783b */ /* 0x000ef00000000200 */
[----:B------:R-:W-:Y:S05]  /*f6c0*/  MUFU.TANH R206, R17 ;  /* 0x0000001100ce7308 */ /* 0x000fea0000002400 */
[----:B------:R-:W-:Y:S02]  /*f6d0*/  FMUL.FTZ R20, R20, c[0x0][0x320] ;  /* 0x0000c80014147a20 */ /* 0x000fe40000410000 */
[----:B------:R-:W-:Y:S03]  /*f6e0*/  FMUL.FTZ R21, R21, c[0x0][0x320] ;  /* 0x0000c80015157a20 */ /* 0x000fe60000410000 */
[----:B------:R-:W-:Y:S01]  /*f6f0*/  MUFU.TANH R201, R12 ;  /* 0x0000000c00c97308 */ /* 0x000fe20000002400 */
[----:B------:R-:W-:Y:S02]  /*f700*/  FMUL.FTZ R22, R22, c[0x0][0x320] ;  /* 0x0000c80016167a20 */ /* 0x000fe40000410000 */
[----:B------:R-:W-:Y:S01]  /*f710*/  FMUL.FTZ R23, R23, c[0x0][0x320] ;  /* 0x0000c80017177a20 */ /* 0x000fe20000410000 */
[----:B--2---:R-:W-:Y:S01]  /*f720*/  FMNMX.FTZ R2, R203, R2, !PT ;  /* 0x00000002cb027209 */ /* 0x004fe20007810000 */
[----:B------:R-:W-:Y:S02]  /*f730*/  FMUL.FTZ R25, R25, c[0x0][0x320] ;  /* 0x0000c80019197a20 */ /* 0x000fe40000410000 */
[----:B------:R-:W-:Y:S01]  /*f740*/  FMUL.FTZ R27, R27, c[0x0][0x320] ;  /* 0x0000c8001b1b7a20 */ /* 0x000fe20000410000 */
[----:B------:R-:W-:Y:S01]  /*f750*/  FMNMX.FTZ R2, R204, R2, !PT ;  /* 0x00000002cc027209 */ /* 0x000fe20007810000 */
[----:B------:R-:W-:Y:S01]  /*f760*/  FMUL.FTZ R24, R24, c[0x0][0x320] ;  /* 0x0000c80018187a20 */ /* 0x000fe20000410000 */
[----:B------:R-:W-:Y:S01]  /*f770*/  MUFU.TANH R209, R20 ;  /* 0x0000001400d17308 */ /* 0x000fe20000002400 */
[----:B------:R-:W-:Y:S01]  /*f780*/  FMUL.FTZ R26, R26, c[0x0][0x320] ;  /* 0x0000c8001a1a7a20 */ /* 0x000fe20000410000 */
[C---:B-1----:R-:W-:Y:S08]  /*f790*/  HMMA.16816.F32.BF16 R28, R196.reuse, R8, R28 ;  /* 0x00000008c41c723c */ /* 0x042ff0000004181c */
[----:B------:R-:W-:Y:S01]  /*f7a0*/  MUFU.TANH R214, R21 ;  /* 0x0000001500d67308 */ /* 0x000fe20000002400 */
[C---:B------:R-:W-:Y:S01]  /*f7b0*/  HMMA.16816.F32.BF16 R32, R196.reuse, R10, R32 ;  /* 0x0000000ac420723c */ /* 0x040fe20000041820 */
[----:B------:R-:W1:Y:S01]  /*f7c0*/  LDSM.16.M88.4 R8, [R221+0xb800] ;  /* 0x00b80000dd08783b */ /* 0x000e620000000200 */
[----:B------:R-:W-:Y:S06]  /*f7d0*/  DEPBAR.LE SB0, 0x0 ;  /* 0x000080000000791a */ /* 0x000fec0000000000 */
[C---:B---3--:R-:W-:Y:S01]  /*f7e0*/  HMMA.16816.F32.BF16 R36, R196.reuse, R4, R36 ;  /* 0x00000004c424723c */ /* 0x048fe20000041824 */
[----:B------:R-:W-:Y:S07]  /*f7f0*/  BAR.SYNC.DEFER_BLOCKING 0x0 ;  /* 0x0000000000007b1d */ /* 0x000fee0000010000 */
[C---:B------:R-:W-:Y:S04]  /*f800*/  HMMA.16816.F32.BF16 R40, R196.reuse, R6, R40 ;  /* 0x00000006c428723c */ /* 0x040fe80000041828 */
[----:B------:R-:W-:Y:S02]  /*f810*/  FMUL.FTZ R30, R30, c[0x0][0x320] ;  /* 0x0000c8001e1e7a20 */ /* 0x000fe40000410000 */
[----:B------:R-:W-:Y:S02]  /*f820*/  FMUL.FTZ R28, R28, c[0x0][0x320] ;  /* 0x0000c8001c1c7a20 */ /* 0x000fe40000410000 */
[----:B------:R-:W-:Y:S04]  /*f830*/  FMUL.FTZ R29, R29, c[0x0][0x320] ;  /* 0x0000c8001d1d7a20 */ /* 0x000fe80000410000 */
[----:B------:R-:W-:Y:S02]  /*f840*/  FMUL.FTZ R31, R31, c[0x0][0x320] ;  /* 0x0000c8001f1f7a20 */ /* 0x000fe40000410000 */
[----:B------:R-:W-:Y:S02]  /*f850*/  FMUL.FTZ R32, R32, c[0x0][0x320] ;  /* 0x0000c80020207a20 */ /* 0x000fe40000410000 */
[----:B------:R-:W-:Y:S01]  /*f860*/  FMUL.FTZ R36, R36, c[0x0][0x320] ;  /* 0x0000c80024247a20 */ /* 0x000fe20000410000 */
[----:B------:R-:W2:Y:S01]  /*f870*/  LDL.64 R6, [R1+0x30] ;  /* 0x0000300001067983 */ /* 0x000ea20000100a00 */
[----:B------:R-:W-:Y:S01]  /*f880*/  MUFU.TANH R215, R22 ;  /* 0x0000001600d77308 */ /* 0x000fe20000002400 */
[----:B------:R-:W-:Y:S02]  /*f890*/  FMUL.FTZ R37, R37, c[0x0][0x320] ;  /* 0x0000c80025257a20 */ /* 0x000fe40000410000 */
[----:B------:R-:W-:Y:S02]  /*f8a0*/  FMUL.FTZ R38, R38, c[0x0][0x320] ;  /* 0x0000c80026267a20 */ /* 0x000fe40000410000 */
[----:B------:R-:W-:Y:S01]  /*f8b0*/  FMUL.FTZ R39, R39, c[0x0][0x320] ;  /* 0x0000c80027277a20 */ /* 0x000fe20000410000 */
[C---:B-1----:R-:W-:Y:S01]  /*f8c0*/  HMMA.16816.F32.BF16 R44, R196.reuse, R8, R44 ;  /* 0x00000008c42c723c */ /* 0x042fe2000004182c */
[----:B------:R-:W2:Y:S02]  /*f8d0*/  LDL.64 R8, [R1+0x28] ;  /* 0x0000280001087983 */ /* 0x000ea40000100a00 */
[----:B------:R-:W-:Y:S01]  /*f8e0*/  FMUL.FTZ R41, R41, c[0x0][0x320] ;  /* 0x0000c80029297a20 */ /* 0x000fe20000410000 */
[----:B------:R-:W1:Y:S01]  /*f8f0*/  MUFU.TANH R0, R26 ;  /* 0x0000001a00007308 */ /* 0x000e620000002400 */
[----:B------:R-:W-:Y:S02]  /*f900*/  FMUL.FTZ R42, R42, c[0x0][0x320] ;  /* 0x0000c8002a2a7a20 */ /* 0x000fe40000410000 */
[----:B------:R-:W-:Y:S01]  /*f910*/  FMUL.FTZ R33, R33, c[0x0][0x320] ;  /* 0x0000c80021217a20 */ /* 0x000fe20000410000 */
[----:B------:R-:W-:Y:S04]  /*f920*/  HMMA.16816.F32.BF16 R48, R196, R10, R48 ;  /* 0x0000000ac430723c */ /* 0x000fe80000041830 */
[----:B------:R-:W-:Y:S02]  /*f930*/  FMUL.FTZ R34, R34, c[0x0][0x320] ;  /* 0x0000c80022227a20 */ /* 0x000fe40000410000 */
[----:B------:R1:W-:Y:S01]  /*f940*/  MUFU.TANH R17, R41 ;  /* 0x0000002900117308 */ /* 0x0003e20000002400 */
[----:B------:R-:W-:Y:S02]  /*f950*/  FMUL.FTZ R35, R35, c[0x0][0x320] ;  /* 0x0000c80023237a20 */ /* 0x000fe40000410000 */
[----:B------:R-:W-:Y:S03]  /*f960*/  FMUL.FTZ R43, R43, c[0x0][0x320] ;  /* 0x0000c8002b2b7a20 */ /* 0x000fe60000410000 */
[----:B------:R-:W-:Y:S04]  /*f970*/  FMUL.FTZ R40, R40, c[0x0][0x320] ;  /* 0x0000c80028287a20 */ /* 0x000fe80000410000 */
[----:B------:R-:W-:Y:S01]  /*f980*/  MUFU.TANH R205, R16 ;  /* 0x0000001000cd7308 */ /* 0x000fe20000002400 */
        /* <DEDUP_REMOVED lines=8> */
[----:B-1----:R-:W-:Y:S02]  /*fa10*/  MOV R41, R0 ;  /* 0x0000000000297202 */ /* 0x002fe40000000f00 */
[----:B------:R-:W-:Y:S04]  /*fa20*/  FMNMX.FTZ R0, R189, R134, !PT ;  /* 0x00000086bd007209 */ /* 0x000fe80007810000 */
[----:B------:R-:W-:Y:S01]  /*fa30*/  FMNMX.FTZ R0, R191, R0, !PT ;  /* 0x00000000bf007209 */ /* 0x000fe20007810000 */
[----:B------:R-:W1:Y:S03]  /*fa40*/  MUFU.TANH R208, R19 ;  /* 0x0000001300d07308 */ /* 0x000e660000002400 */
[----:B------:R-:W-:Y:S04]  /*fa50*/  FMNMX.FTZ R0, R190, R0, !PT ;  /* 0x00000000be007209 */ /* 0x000fe80007810000 */
[----:B------:R-:W-:Y:S03]  /*fa60*/  FMNMX.FTZ R0, R188, R0, !PT ;  /* 0x00000000bc007209 */ /* 0x000fe60007810000 */
[----:B------:R-:W4:Y:S01]  /*fa70*/  MUFU.TANH R210, R24 ;  /* 0x0000001800d27308 */ /* 0x000f220000002400 */
[----:B------:R-:W-:Y:S02]  /*fa80*/  FMNMX.FTZ R0, R201, R0, !PT ;  /* 0x00000000c9007209 */ /* 0x000fe40007810000 */
[----:B---3--:R-:W-:Y:S02]  /*fa90*/  FMNMX.FTZ R2, R207, R2, !PT ;  /* 0x00000002cf027209 */ /* 0x008fe40007810000 */
[----:B------:R-:W-:Y:S04]  /*faa0*/  FMNMX.FTZ R0, R202, R0, !PT ;  /* 0x00000000ca007209 */ /* 0x000fe80007810000 */
[----:B------:R-:W-:Y:S01]  /*fab0*/  FMNMX.FTZ R0, R205, R0, !PT ;  /* 0x00000000cd007209 */ /* 0x000fe20007810000 */
[----:B------:R-:W3:Y:S03]  /*fac0*/  MUFU.TANH R3, R30 ;  /* 0x0000001e00037308 */ /* 0x000ee60000002400 */
[----:B------:R-:W-:Y:S02]  /*fad0*/  FMNMX.FTZ R0, R206, R0, !PT ;  /* 0x00000000ce007209 */ /* 0x000fe40007810000 */
[----:B-1----:R-:W-:Y:S02]  /*fae0*/  FMNMX.FTZ R2, R208, R2, !PT ;  /* 0x00000002d0027209 */ /* 0x002fe40007810000 */
[----:B------:R-:W-:Y:S02]  /*faf0*/  FMNMX.FTZ R0, R209, R0, !PT ;  /* 0x00000000d1007209 */ /* 0x000fe40007810000 */
[----:B------:R-:W-:Y:S01]  /*fb00*/  FMNMX.FTZ R2, R215, R2, !PT ;  /* 0x00000002d7027209 */ /* 0x000fe20007810000 */
[----:B------:R3:W-:Y:S01]  /*fb10*/  MUFU.TANH R19, R42 ;  /* 0x0000002a00137308 */ /* 0x0007e20000002400 */
[----:B------:R-:W-:Y:S04]  /*fb20*/  FMNMX.FTZ R0, R214, R0, !PT ;  /* 0x00000000d6007209 */ /* 0x000fe80007810000 */
[----:B----4-:R-:W-:Y:S05]  /*fb30*/  FMNMX.FTZ R0, R210, R0, !PT ;  /* 0x00000000d2007209 */ /* 0x010fea0007810000 */
[----:B------:R-:W1:Y:S10]  /*fb40*/  MUFU.TANH R252, R23 ;  /* 0x0000001700fc7308 */ /* 0x000e740000002400 */
[----:B------:R-:W4:Y:S01]  /*fb50*/  MUFU.TANH R24, R25 ;  /* 0x0000001900187308 */ /* 0x000f220000002400 */
[----:B---3--:R-:W-:Y:S09]  /*fb60*/  MOV R42, R3 ;  /* 0x00000003002a7202 */ /* 0x008ff20000000f00 */
[----:B------:R-:W3:Y:S01]  /*fb70*/  MUFU.TANH R25, R28 ;  /* 0x0000001c00197308 */ /* 0x000ee20000002400 */
[----:B-1----:R-:W-:Y:S04]  /*fb80*/  FMNMX.FTZ R2, R252, R2, !PT ;  /* 0x00000002fc027209 */ /* 0x002fe80007810000 */
[----:B------:R-:W-:Y:S05]  /*fb90*/  FMNMX.FTZ R2, R41, R2, !PT ;  /* 0x0000000229027209 */ /* 0x000fea0007810000 */
[----:B------:R-:W1:Y:S01]  /*fba0*/  MUFU.TANH R211, R27 ;  /* 0x0000001b00d37308 */ /* 0x000e620000002400 */
[----:B----4-:R-:W-:Y:S09]  /*fbb0*/  FMNMX.FTZ R0, R24, R0, !PT ;  /* 0x0000000018007209 */ /* 0x010ff20007810000 */
[----:B------:R-:W4:Y:S01]  /*fbc0*/  MUFU.TANH R27, R29 ;  /* 0x0000001d001b7308 */ /* 0x000f220000002400 */
[----:B---3--:R-:W-:Y:S09]  /*fbd0*/  FMNMX.FTZ R0, R25, R0, !PT ;  /* 0x0000000019007209 */ /* 0x008ff20007810000 */
        /* <DEDUP_REMOVED lines=8> */
[----:B-1----:R-:W-:Y:S09]  /*fc60*/  FMNMX.FTZ R2, R213, R2, !PT ;  /* 0x00000002d5027209 */ /* 0x002ff20007810000 */
[----:B------:R-:W1:Y:S01]  /*fc70*/  MUFU.TANH R194, R34 ;  /* 0x0000002200c27308 */ /* 0x000e620000002400 */
[----:B----4-:R-:W-:Y:S09]  /*fc80*/  MOV R198, R185 ;  /* 0x000000b900c67202 */ /* 0x010ff20000000f00 */
[----:B------:R-:W-:Y:S01]  /*fc90*/  MUFU.TANH R32, R37 ;  /* 0x0000002500207308 */ /* 0x000fe20000002400 */
[----:B---3--:R-:W-:Y:S04]  /*fca0*/  FMNMX.FTZ R0, R26, R0, !PT ;  /* 0x000000001a007209 */ /* 0x008fe80007810000 */
[----:B------:R-:W-:Y:S05]  /*fcb0*/  FMNMX.FTZ R0, R198, R0, !PT ;  /* 0x00000000c6007209 */ /* 0x000fea0007810000 */
[----:B------:R-:W3:Y:S01]  /*fcc0*/  MUFU.TANH R3, R45 ;  /* 0x0000002d00037308 */ /* 0x000ee20000002400 */
[----:B-1----:R-:W-:Y:S04]  /*fcd0*/  MOV R199, R194 ;  /* 0x000000c200c77202 */ /* 0x002fe80000000f00 */
[----:B------:R-:W-:Y:S05]  /*fce0*/  FMNMX.FTZ R2, R199, R2, !PT ;  /* 0x00000002c7027209 */ /* 0x000fea0007810000 */
[----:B------:R-:W1:Y:S10]  /*fcf0*/  MUFU.TANH R33, R35 ;  /* 0x0000002300217308 */ /* 0x000e740000002400 */
[----:B------:R3:W-:Y:S10]  /*fd00*/  MUFU.TANH R196, R49 ;  /* 0x0000003100c47308 */ /* 0x0007f40000002400 */
[----:B------:R-:W4:Y:S10]  /*fd10*/  MUFU.TANH R132, R38 ;  /* 0x0000002600847308 */ /* 0x000f340000002400 */
[----:B------:R4:W-:Y:S01]  /*fd20*/  MUFU.TANH R18, R43 ;  /* 0x0000002b00127308 */ /* 0x0009e20000002400 */
[----:B---3--:R-:W-:Y:S02]  /*fd30*/  MOV R49, R3 ;  /* 0x0000000300317202 */ /* 0x008fe40000000f00 */
[----:B-1----:R-:W-:Y:S02]  /*fd40*/  FMNMX.FTZ R3, R33, R2, !PT ;  /* 0x0000000221037209 */ /* 0x002fe40007810000 */
[----:B------:R-:W-:Y:S01]  /*fd50*/  FMNMX.FTZ R2, R32, R0, !PT ;  /* 0x0000000020027209 */ /* 0x000fe20007810000 */
[----:B------:R-:W-:Y:S04]  /*fd60*/  FMUL.FTZ R0, R51, c[0x0][0x320] ;  /* 0x0000c80033007a20 */ /* 0x000fe80000410000 */
[----:B------:R-:W1:Y:S10]  /*fd70*/  MUFU.TANH R16, R40 ;  /* 0x0000002800107308 */ /* 0x000e740000002400 */
[----:B------:R-:W3:Y:S01]  /*fd80*/  MUFU.TANH R133, R39 ;  /* 0x0000002700857308 */ /* 0x000ee20000002400 */
[----:B----4-:R-:W-:Y:S04]  /*fd90*/  MOV R43, R132 ;  /* 0x00000084002b7202 */ /* 0x010fe80000000f00 */
[----:B------:R-:W-:Y:S05]  /*fda0*/  FMNMX.FTZ R3, R43, R3, !PT ;  /* 0x000000032b037209 */ /* 0x000fea0007810000 */
[----:B------:R3:W-:Y:S01]  /*fdb0*/  MUFU.TANH R184, R50 ;  /* 0x0000003200b87308 */ /* 0x0007e20000002400 */
[----:B-1----:R-:W-:Y:S09]  /*fdc0*/  FMNMX.FTZ R2, R16, R2, !PT ;  /* 0x0000000210027209 */ /* 0x002ff20007810000 */
[----:B------:R-:W1:Y:S10]  /*fdd0*/  MUFU.TANH R5, R44 ;  /* 0x0000002c00057308 */ /* 0x000e740000002400 */
[----:B------:R1:W-:Y:S01]  /*fde0*/  MUFU.TANH R197, R48 ;  /* 0x0000003000c57308 */ /* 0x0003e20000002400 */
[----:B---3--:R-:W-:Y:S04]  /*fdf0*/  MOV R50, R133 ;  /* 0x0000008500327202 */ /* 0x008fe80000000f00 */
[----:B------:R-:W-:Y:S05]  /*fe00*/  FMNMX.FTZ R3, R50, R3, !PT ;  /* 0x0000000332037209 */ /* 0x000fea0007810000 */
[----:B------:R3:W-:Y:S01]  /*fe10*/  MUFU.TANH R185, R0 ;  /* 0x0000000000b97308 */ /* 0x0007e20000002400 */
[----:B--2---:R-:W-:Y:S09]  /*fe20*/  @P0 MOV R7, R9 ;  /* 0x0000000900070202 */ /* 0x004ff20000000f00 */
[----:B------:R-:W2:Y:S01]  /*fe30*/  MUFU.TANH R4, R46 ;  /* 0x0000002e00047308 */ /* 0x000ea20000002400 */
[----:B-1----:R-:W-:Y:S09]  /*fe40*/  MOV R48, R5 ;  /* 0x0000000500307202 */ /* 0x002ff20000000f00 */
[----:B------:R-:W1:Y:S01]  /*fe50*/  MUFU.TANH R13, R47 ;  /* 0x0000002f000d7308 */ /* 0x000e620000002400 */
[----:B---3--:R-:W-:Y:S02]  /*fe60*/  FMNMX.FTZ R0, R17, R2, !PT ;  /* 0x0000000211007209 */ /* 0x008fe40007810000 */
[----:B------:R-:W-:Y:S02]  /*fe70*/  FMNMX.FTZ R2, R19, R3, !PT ;  /* 0x0000000313027209 */ /* 0x000fe40007810000 */
[----:B------:R-:W-:Y:S02]  /*fe80*/  FMNMX.FTZ R0, R48, R0, !PT ;  /* 0x0000000030007209 */ /* 0x000fe40007810000 */
[----:B------:R-:W-:Y:S02]  /*fe90*/  FMNMX.FTZ R2, R18, R2, !PT ;  /* 0x0000000212027209 */ /* 0x000fe40007810000 */
[----:B------:R-:W-:Y:S02]  /*fea0*/  FMNMX.FTZ R0, R49, R0, !PT ;  /* 0x0000000031007209 */ /* 0x000fe40007810000 */
[----:B--2---:R-:W-:Y:S02]  /*feb0*/  MOV R51, R4 ;  /* 0x0000000400337202 */ /* 0x004fe40000000f00 */
[----:B------:R-:W-:Y:S02]  /*fec0*/  FMNMX.FTZ R133, R197, R0, !PT ;  /* 0x00000000c5857209 */ /* 0x000fe40007810000 */
[----:B------:R-:W-:Y:S02]  /*fed0*/  FMNMX.FTZ R2, R51, R2, !PT ;  /* 0x0000000233027209 */ /* 0x000fe40007810000 */
[----:B------:R-:W-:Y:S02]  /*fee0*/  FMNMX.FTZ R133, R196, R133, !PT ;  /* 0x00000085c4857209 */ /* 0x000fe40007810000 */
[----:B-1----:R-:W-:Y:S03]  /*fef0*/  FMNMX.FTZ R0, R13, R2, !PT ;  /* 0x000000020d007209 */ /* 0x002fe60007810000 */
[----:B------:R-:W1:Y:S01]  /*ff00*/  SHFL.BFLY PT, R3, R133, 0x2, 0x1f ;  /* 0x0c401f0085037f89 */ /* 0x000e6200000e0000 */
[----:B------:R-:W-:Y:S04]  /*ff10*/  FMNMX.FTZ R0, R184, R0, !PT ;  /* 0x00000000b8007209 */ /* 0x000fe80007810000 */
[----:B------:R-:W-:Y:S05]  /*ff20*/  FMNMX.FTZ R0, R185, R0, !PT ;  /* 0x00000000b9007209 */ /* 0x000fea0007810000 */
[----:B------:R-:W2:Y:S01]  /*ff30*/  SHFL.BFLY PT, R2, R0, 0x2, 0x1f ;  /* 0x0c401f0000027f89 */ /* 0x000ea200000e0000 */
[----:B-1----:R-:W-:Y:S07]  /*ff40*/  FMNMX.FTZ R133, R133, R3, !PT ;  /* 0x0000000385857209 */ /* 0x002fee0007810000 */
[----:B------:R-:W1:Y:S01]  /*ff50*/  SHFL.BFLY PT, R4, R133, 0x1, 0x1f ;  /* 0x0c201f0085047f89 */ /* 0x000e6200000e0000 */
[----:B--2---:R-:W-:Y:S02]  /*ff60*/  FMNMX.FTZ R0, R0, R2, !PT ;  /* 0x0000000200007209 */ /* 0x004fe40007810000 */
[----:B------:R-:W-:Y:S05]  /*ff70*/  MOV R2, UR26 ;  /* 0x0000001a00027c02 */ /* 0x000fea0008000f00 */
[----:B------:R-:W2:Y:S01]  /*ff80*/  SHFL.BFLY PT, R3, R0, 0x1, 0x1f ;  /* 0x0c201f0000037f89 */ /* 0x000ea200000e0000 */
[----:B------:R-:W-:Y:S05]  /*ff90*/  @P0 IMAD.WIDE.U32 R6, R2, 0x60, R6 ;  /* 0x0000006002060825 */ /* 0x000fea00078e0006 */
[----:B------:R-:W-:Y:S04]  /*ffa0*/  @P0 SHF.L.U32 R5, R6, 0x1, RZ ;  /* 0x0000000106050819 */ /* 0x000fe800000006ff */
[----:B------:R-:W-:Y:S02]  /*ffb0*/  @P0 IADD3 R10, P6, R5, 0x80, RZ ;  /* 0x00000080050a0810 */ /* 0x000fe40007fde0ff */
[----:B-1----:R-:W-:Y:S02]  /*ffc0*/  FMNMX.FTZ R133, R133, R4, !PT ;  /* 0x0000000485857209 */ /* 0x002fe40007810000 */
[----:B------:R-:W-:Y:S03]  /*ffd0*/  @P0 IADD3 R10, P1, R10, c[0x0][0x1c8], RZ ;  /* 0x000072000a0a0a10 */ /* 0x000fe60007f3e0ff */
[C---:B------:R-:W-:Y:S02]  /*ffe0*/  FMUL.FTZ R194, R133.reuse, c[0x0][0x2d0] ;  /* 0x0000b40085c27a20 */ /* 0x040fe40000410000 */
[----:B------:R-:W-:Y:S02]  /*fff0*/  FADD.FTZ R2, -R133, R134 ;  /* 0x0000008685027221 */ /* 0x000fe40000010100 */
[--C-:B------:R-:W-:Y:S01]  /*10000*/  FFMA.FTZ R4, R189, c[0x0][0x2d0], -R194.reuse ;  /* 0x0000b400bd047a23 */ /* 0x100fe200000108c2 */
[----:B--2---:R-:W-:Y:S01]  /*10010*/  FMNMX.FTZ R132, R0, R3, !PT ;  /* 0x0000000300847209 */ /* 0x004fe20007810000 */
[----:B------:R-:W-:Y:S01]  /*10020*/  FMUL.FTZ R0, R2, c[0x0][0x2d0] ;  /* 0x0000b40002007a20 */ /* 0x000fe20000410000 */
[----:B------:R-:W-:Y:S01]  /*10030*/  @P0 IADD3 R3, R7, UR4, RZ ;  /* 0x0000000407030c10 */ /* 0x000fe2000fffe0ff */
[--C-:B------:R-:W-:Y:S01]  /*10040*/  FFMA.FTZ R7, R191, c[0x0][0x2d0], -R194.reuse ;  /* 0x0000b400bf077a23 */ /* 0x100fe200000108c2 */
[----:B------:R1:W-:Y:S01]  /*10050*/  MUFU.EX2 R189, R4 ;  /* 0x0000000400bd7308 */ /* 0x0003e20000000800 */
[----:B------:R-:W-:Y:S02]  /*10060*/  MOV R191, R19 ;  /* 0x0000001300bf7202 */ /* 0x000fe40000000f00 */
[----:B------:R-:W-:Y:S04]  /*10070*/  @P0 SHF.L.U64.HI R3, R6, 0x1, R3 ;  /* 0x0000000106030819 */ /* 0x000fe80000010203 */
[--C-:B------:R-:W-:Y:S02]  /*10080*/  @P0 IADD3.X R11, RZ, c[0x0][0x1cc], R3.reuse, P1, P6 ;  /* 0x00007300ff0b0a10 */ /* 0x100fe40000fec403 */
[C---:B------:R-:W-:Y:S01]  /*10090*/  @P0 IADD3 R8, P6, R5.reuse, 0x100, RZ ;  /* 0x0000010005080810 */ /* 0x040fe20007fde0ff */
[----:B------:R2:W-:Y:S03]  /*100a0*/  MUFU.EX2 R12, R7 ;  /* 0x00000007000c7308 */ /* 0x0005e60000000800 */
[----:B------:R-:W-:Y:S04]  /*100b0*/  @P0 IADD3 R8, P1, R8, c[0x0][0x1c8], RZ ;  /* 0x0000720008080a10 */ /* 0x000fe80007f3e0ff */
[----:B------:R-:W-:Y:S02]  /*100c0*/  @P0 IADD3.X R9, RZ, c[0x0][0x1cc], R3, P1, P6 ;  /* 0x00007300ff090a10 */ /* 0x000fe40000fec403 */
[C---:B------:R-:W-:Y:S01]  /*100d0*/  @P0 IADD3 R6, P6, R5.reuse, 0x180, RZ ;  /* 0x0000018005060810 */ /* 0x040fe20007fde0ff */
[----:B------:R3:W4:Y:S01]  /*100e0*/  MUFU.EX2 R2, R0 ;  /* 0x0000000000027308 */ /* 0x0007220000000800 */
[----:B-1----:R-:W-:Y:S04]  /*100f0*/  @P0 IADD3 R4, P1, R5, c[0x0][0x1c8], RZ ;  /* 0x0000720005040a10 */ /* 0x002fe80007f3e0ff */
[----:B------:R-:W-:Y:S02]  /*10100*/  @P0 IADD3.X R5, R3, c[0x0][0x1cc], RZ, P1, !PT ;  /* 0x0000730003050a10 */ /* 0x000fe40000ffe4ff */
[----:B------:R-:W-:Y:S03]  /*10110*/  @P0 IADD3 R6, P1, R6, c[0x0][0x1c8], RZ ;  /* 0x0000720006060a10 */ /* 0x000fe60007f3e0ff */
[----:B------:R1:W-:Y:S01]  /*10120*/  @P0 LDGSTS.E.BYPASS.LTC128B.128 [R251+0xc100], [R4.64], !P5 ;  /* 0x0c10000004fb0fae */ /* 0x0003e2000e901d5e */
[--C-:B--2---:R-:W-:Y:S01]  /*10130*/  FFMA.FTZ R7, R190, c[0x0][0x2d0], -R194.reuse ;  /* 0x0000b400be077a23 */ /* 0x104fe200000108c2 */
[----:B------:R-:W-:Y:S03]  /*10140*/  MOV R190, R18 ;  /* 0x0000001200be7202 */ /* 0x000fe60000000f00 */
[----:B------:R2:W-:Y:S03]  /*10150*/  MUFU.EX2 R134, R7 ;  /* 0x0000000700867308 */ /* 0x0005e60000000800 */
[----:B------:R1:W-:Y:S01]  /*10160*/  @P0 LDGSTS.E.BYPASS.LTC128B.128 [R251+0xf100], [R10.64], !P4 ;  /* 0x0f1000000afb0fae */ /* 0x0003e2000e101d5e */
[----:B---3--:R-:W-:Y:S02]  /*10170*/  FADD.FTZ R0, -R132, R135 ;  /* 0x0000008784007221 */ /* 0x008fe40000010100 */
[----:B----4-:R-:W-:Y:S02]  /*10180*/  FMUL.FTZ R52, R2, R52 ;  /* 0x0000003402347220 */ /* 0x010fe40000410000 */
[----:B------:R-:W-:Y:S03]  /*10190*/  FMUL.FTZ R0, R0, c[0x0][0x2d0] ;  /* 0x0000b40000007a20 */ /* 0x000fe60000410000 */
[----:B------:R3:W-:Y:S01]  /*101a0*/  @P0 LDGSTS.E.BYPASS.LTC128B.128 [R251+0x12100], [R8.64], !P3 ;  /* 0x1210000008fb0fae */ /* 0x0007e2000d901d5e */
[C---:B------:R-:W-:Y:S02]  /*101b0*/  FMUL.FTZ R53, R2.reuse, R53 ;  /* 0x0000003502357220 */ /* 0x040fe40000410000 */
[C---:B------:R-:W-:Y:S01]  /*101c0*/  FMUL.FTZ R56, R2.reuse, R56 ;  /* 0x0000003802387220 */ /* 0x040fe20000410000 */
[----:B------:R-:W4:Y:S01]  /*101d0*/  MUFU.EX2 R0, R0 ;  /* 0x0000000000007308 */ /* 0x000f220000000800 */
[C---:B------:R-:W-:Y:S02]  /*101e0*/  FMUL.FTZ R57, R2.reuse, R57 ;  /* 0x0000003902397220 */ /* 0x040fe40000410000 */
[C---:B------:R-:W-:Y:S02]  /*101f0*/  FMUL.FTZ R60, R2.reuse, R60 ;  /* 0x0000003c023c7220 */ /* 0x040fe40000410000 */
[C---:B------:R-:W-:Y:S02]  /*10200*/  FMUL.FTZ R61, R2.reuse, R61 ;  /* 0x0000003d023d7220 */ /* 0x040fe40000410000 */
[----:B------:R-:W-:Y:S01]  /*10210*/  FMUL.FTZ R64, R2, R64 ;  /* 0x0000004002407220 */ /* 0x000fe20000410000 */
[----:B--2---:R-:W-:Y:S01]  /*10220*/  @P0 IADD3.X R7, RZ, c[0x0][0x1cc], R3, P1, P6 ;  /* 0x00007300ff070a10 */ /* 0x004fe20000fec403 */
[--C-:B------:R-:W-:Y:S01]  /*10230*/  FFMA.FTZ R3, R188, c[0x0][0x2d0], -R194.reuse ;  /* 0x0000b400bc037a23 */ /* 0x100fe200000108c2 */
[----:B-1----:R-:W-:Y:S01]  /*10240*/  @P0 IADD3 R4, P1, R4, UR6, RZ ;  /* 0x0000000604040c10 */ /* 0x002fe2000ff3e0ff */
[C---:B------:R-:W-:Y:S01]  /*10250*/  FMUL.FTZ R65, R2.reuse, R65 ;  /* 0x0000004102417220 */ /* 0x040fe20000410000 */
[----:B------:R-:W-:Y:S01]  /*10260*/  MOV R188, R13 ;  /* 0x0000000d00bc7202 */ /* 0x000fe20000000f00 */
[----:B------:R1:W2:Y:S01]  /*10270*/  MUFU.EX2 R14, R3 ;  /* 0x00000003000e7308 */ /* 0x0002a20000000800 */
[----:B------:R2:W-:Y:S01]  /*10280*/  @P0 LDGSTS.E.BYPASS.LTC128B.128 [R251+0x15100], [R6.64], !P2 ;  /* 0x1510000006fb0fae */ /* 0x0005e2000d101d5e */
[----:B------:R-:W-:Y:S01]  /*10290*/  @P0 IADD3.X R5, R5, UR7, RZ, P1, !PT ;  /* 0x0000000705050c10 */ /* 0x000fe20008ffe4ff */
[----:B------:R-:W-:Y:S01]  /*102a0*/  FMUL.FTZ R68, R2, R68 ;  /* 0x0000004402447220 */ /* 0x000fe20000410000 */
[----:B------:R-:W-:Y:S01]  /*102b0*/  @P0 IADD3 R10, P6, R4, UR6, RZ ;  /* 0x00000006040a0c10 */ /* 0x000fe2000ffde0ff */
[C---:B------:R-:W-:Y:S02]  /*102c0*/  FMUL.FTZ R69, R2.reuse, R69 ;  /* 0x0000004502457220 */ /* 0x040fe40000410000 */
[----:B------:R-:W-:Y:S01]  /*102d0*/  FMUL.FTZ R72, R2, R72 ;  /* 0x0000004802487220 */ /* 0x000fe20000410000 */
[C---:B------:R-:W-:Y:S01]  /*102e0*/  @P0 IADD3.X R11, R5.reuse, UR7, RZ, P6, !PT ;  /* 0x00000007050b0c10 */ /* 0x040fe2000b7fe4ff */
[----:B------:R2:W-:Y:S01]  /*102f0*/  @P0 LDGSTS.E.BYPASS.LTC128B.128 [R251+0xd100], [R4.64], !P5 ;  /* 0x0d10000004fb0fae */ /* 0x0005e2000e901d5e */
[----:B---3--:R-:W-:Y:S01]  /*10300*/  @P0 IADD3 R8, P1, R4, UR11, RZ ;  /* 0x0000000b04080c10 */ /* 0x008fe2000ff3e0ff */
[C---:B----4-:R-:W-:Y:S01]  /*10310*/  FMUL.FTZ R18, R0.reuse, R150 ;  /* 0x0000009600127220 */ /* 0x050fe20000410000 */
[----:B------:R-:W-:Y:S01]  /*10320*/  MOV R150, R32 ;  /* 0x0000002000967202 */ /* 0x000fe20000000f00 */
[----:B------:R-:W-:Y:S01]  /*10330*/  FMUL.FTZ R19, R0, R151 ;  /* 0x0000009700137220 */ /* 0x000fe20000410000 */
[----:B------:R-:W-:Y:S01]  /*10340*/  @P0 IADD3.X R9, R5, UR10, RZ, P1, !PT ;  /* 0x0000000a05090c10 */ /* 0x000fe20008ffe4ff */
[----:B------:R-:W-:Y:S01]  /*10350*/  FMUL.FTZ R32, R2, R164 ;  /* 0x000000a402207220 */ /* 0x000fe20000410000 */
[----:B------:R-:W-:Y:S01]  /*10360*/  MOV R151, R27 ;  /* 0x0000001b00977202 */ /* 0x000fe20000000f00 */
[----:B------:R3:W-:Y:S01]  /*10370*/  @P0 LDGSTS.E.BYPASS.LTC128B.128 [R251+0x10100], [R4.64+0x80], !P4 ;  /* 0x1010008004fb0fae */ /* 0x0007e2000e101d5e */
[C---:B------:R-:W-:Y:S01]  /*10380*/  FMUL.FTZ R27, R0.reuse, R159 ;  /* 0x0000009f001b7220 */ /* 0x040fe20000410000 */
[----:B------:R-:W-:Y:S01]  /*10390*/  MOV R159, R134 ;  /* 0x00000086009f7202 */ /* 0x000fe20000000f00 */
[C---:B------:R-:W-:Y:S01]  /*103a0*/  FMUL.FTZ R34, R0.reuse, R166 ;  /* 0x000000a600227220 */ /* 0x040fe20000410000 */
[----:B------:R-:W-:Y:S01]  /*103b0*/  MOV R166, R151 ;  /* 0x0000009700a67202 */ /* 0x000fe20000000f00 */
[----:B------:R-:W-:Y:S01]  /*103c0*/  FMUL.FTZ R35, R0, R167 ;  /* 0x000000a700237220 */ /* 0x000fe20000410000 */
[----:B------:R-:W-:Y:S01]  /*103d0*/  MOV R164, R212 ;  /* 0x000000d400a47202 */ /* 0x000fe20000000f00 */
[----:B-1----:R-:W-:Y:S01]  /*103e0*/  FMUL.FTZ R3, R132, c[0x0][0x2d0] ;  /* 0x0000b40084037a20 */ /* 0x002fe20000410000 */
[----:B------:R3:W-:Y:S01]  /*103f0*/  @P0 LDGSTS.E.BYPASS.LTC128B.128 [R251+0x13100], [R4.64+0x100], !P3 ;  /* 0x1310010004fb0fae */ /* 0x0007e2000d901d5e */
[----:B------:R-:W-:Y:S02]  /*10400*/  FMUL.FTZ R54, R0, R54 ;  /* 0x0000003600367220 */ /* 0x000fe40000410000 */
[--C-:B--2---:R-:W-:Y:S01]  /*10410*/  FFMA.FTZ R6, R195, c[0x0][0x2d0], -R3.reuse ;  /* 0x0000b400c3067a23 */ /* 0x104fe20000010803 */
[----:B------:R-:W-:Y:S01]  /*10420*/  MOV R195, R12 ;  /* 0x0000000c00c37202 */ /* 0x000fe20000000f00 */
[--C-:B------:R-:W-:Y:S02]  /*10430*/  FFMA.FTZ R12, R200, c[0x0][0x2d0], -R3.reuse ;  /* 0x0000b400c80c7a23 */ /* 0x100fe40000010803 */
[----:B------:R1:W-:Y:S01]  /*10440*/  MUFU.EX2 R186, R6 ;  /* 0x0000000600ba7308 */ /* 0x0003e20000000800 */
[----:B------:R3:W-:Y:S01]  /*10450*/  @P0 LDGSTS.E.BYPASS.LTC128B.128 [R251+0x16100], [R4.64+0x180], !P2 ;  /* 0x1610018004fb0fae */ /* 0x0007e2000d101d5e */
[C---:B------:R-:W-:Y:S02]  /*10460*/  FMUL.FTZ R55, R0.reuse, R55 ;  /* 0x0000003700377220 */ /* 0x040fe40000410000 */
[C---:B------:R-:W-:Y:S02]  /*10470*/  FMUL.FTZ R58, R0.reuse, R58 ;  /* 0x0000003a003a7220 */ /* 0x040fe40000410000 */
[C---:B------:R-:W-:Y:S02]  /*10480*/  FMUL.FTZ R59, R0.reuse, R59 ;  /* 0x0000003b003b7220 */ /* 0x040fe40000410000 */
[C---:B------:R-:W-:Y:S01]  /*10490*/  FMUL.FTZ R62, R0.reuse, R62 ;  /* 0x0000003e003e7220 */ /* 0x040fe20000410000 */
[----:B------:R2:W-:Y:S01]  /*104a0*/  @P0 LDGSTS.E.BYPASS.LTC128B.128 [R251+0xe100], [R10.64], !P5 ;  /* 0x0e1000000afb0fae */ /* 0x0005e2000e901d5e */
[----:B------:R4:W2:Y:S01]  /*104b0*/  MUFU.EX2 R135, R12 ;  /* 0x0000000c00877308 */ /* 0x0008a20000000800 */
[C---:B------:R-:W-:Y:S02]  /*104c0*/  FMUL.FTZ R63, R0.reuse, R63 ;  /* 0x0000003f003f7220 */ /* 0x040fe40000410000 */
[C---:B------:R-:W-:Y:S02]  /*104d0*/  FMUL.FTZ R66, R0.reuse, R66 ;  /* 0x0000004200427220 */ /* 0x040fe40000410000 */
[C---:B------:R-:W-:Y:S02]  /*104e0*/  FMUL.FTZ R67, R0.reuse, R67 ;  /* 0x0000004300437220 */ /* 0x040fe40000410000 */
[----:B------:R4:W-:Y:S01]  /*104f0*/  @P0 LDGSTS.E.BYPASS.LTC128B.128 [R251+0x11100], [R8.64], !P4 ;  /* 0x1110000008fb0fae */ /* 0x0009e2000e101d5e */
[C---:B------:R-:W-:Y:S02]  /*10500*/  FMUL.FTZ R70, R0.reuse, R70 ;  /* 0x0000004600467220 */ /* 0x040fe40000410000 */
[----:B------:R-:W-:Y:S02]  /*10510*/  FMUL.FTZ R71, R0, R71 ;  /* 0x0000004700477220 */ /* 0x000fe40000410000 */
[----:B------:R-:W-:Y:S01]  /*10520*/  FMUL.FTZ R73, R2, R73 ;  /* 0x0000004902497220 */ /* 0x000fe20000410000 */
[----:B-1----:R-:W-:Y:S01]  /*10530*/  @P0 IADD3 R6, P6, R4, UR13, RZ ;  /* 0x0000000d04060c10 */ /* 0x002fe2000ffde0ff */
[C---:B------:R-:W-:Y:S02]  /*10540*/  FMUL.FTZ R74, R0.reuse, R74 ;  /* 0x0000004a004a7220 */ /* 0x040fe40000410000 */
[----:B------:R-:W-:Y:S01]  /*10550*/  FMUL.FTZ R75, R0, R75 ;  /* 0x0000004b004b7220 */ /* 0x000fe20000410000 */
[C---:B------:R-:W-:Y:S01]  /*10560*/  @P0 IADD3.X R7, R5.reuse, UR12, RZ, P6, !PT ;  /* 0x0000000c05070c10 */ /* 0x040fe2000b7fe4ff */
[----:B------:R-:W-:Y:S01]  /*10570*/  FMUL.FTZ R76, R2, R76 ;  /* 0x0000004c024c7220 */ /* 0x000fe20000410000 */
[----:B---3--:R-:W-:Y:S01]  /*10580*/  @P0 IADD3 R4, P1, R4, UR15, RZ ;  /* 0x0000000f04040c10 */ /* 0x008fe2000ff3e0ff */
[----:B------:R-:W-:Y:S02]  /*10590*/  FMUL.FTZ R77, R2, R77 ;  /* 0x0000004d024d7220 */ /* 0x000fe40000410000 */
[----:B------:R1:W-:Y:S01]  /*105a0*/  @P0 LDGSTS.E.BYPASS.LTC128B.128 [R251+0x14100], [R6.64], !P3 ;  /* 0x1410000006fb0fae */ /* 0x0003e2000d901d5e */
[----:B------:R-:W-:Y:S01]  /*105b0*/  @P0 IADD3.X R5, R5, UR14, RZ, P1, !PT ;  /* 0x0000000e05050c10 */ /* 0x000fe20008ffe4ff */
[C---:B------:R-:W-:Y:S02]  /*105c0*/  FMUL.FTZ R78, R0.reuse, R78 ;  /* 0x0000004e004e7220 */ /* 0x040fe40000410000 */
[C---:B--2---:R-:W-:Y:S02]  /*105d0*/  FMUL.FTZ R10, R0.reuse, R142 ;  /* 0x0000008e000a7220 */ /* 0x044fe40000410000 */
[C---:B------:R-:W-:Y:S02]  /*105e0*/  FMUL.FTZ R11, R0.reuse, R143 ;  /* 0x0000008f000b7220 */ /* 0x040fe40000410000 */
[----:B------:R2:W-:Y:S01]  /*105f0*/  @P0 LDGSTS.E.BYPASS.LTC128B.128 [R251+0x17100], [R4.64], !P2 ;  /* 0x1710000004fb0fae */ /* 0x0005e2000d101d5e */
[----:B------:R-:W-:Y:S02]  /*10600*/  FMUL.FTZ R79, R0, R79 ;  /* 0x0000004f004f7220 */ /* 0x000fe40000410000 */
[--C-:B----4-:R-:W-:Y:S01]  /*10610*/  FFMA.FTZ R8, R192, c[0x0][0x2d0], -R3.reuse ;  /* 0x0000b400c0087a23 */ /* 0x110fe20000010803 */
[----:B------:R-:W-:Y:S01]  /*10620*/  MOV R192, R14 ;  /* 0x0000000e00c07202 */ /* 0x000fe20000000f00 */
[C---:B------:R-:W-:Y:S02]  /*10630*/  FMUL.FTZ R9, R2.reuse, R141 ;  /* 0x0000008d02097220 */ /* 0x040fe40000410000 */
[----:B------:R3:W-:Y:S01]  /*10640*/  MUFU.EX2 R187, R8 ;  /* 0x0000000800bb7308 */ /* 0x0007e20000000800 */
[----:B------:R-:W4:Y:S01]  /*10650*/  LDSM.16.MT88.4 R12, [R217+0x100] ;  /* 0x00010000d90c783b */ /* 0x000f220000004200 */
[C---:B------:R-:W-:Y:S02]  /*10660*/  FMUL.FTZ R80, R2.reuse, R80 ;  /* 0x0000005002507220 */ /* 0x040fe40000410000 */
[----:B------:R-:W-:Y:S02]  /*10670*/  FMUL.FTZ R81, R2, R81 ;  /* 0x0000005102517220 */ /* 0x000fe40000410000 */
[C---:B------:R-:W-:Y:S02]  /*10680*/  FMUL.FTZ R82, R0.reuse, R82 ;  /* 0x0000005200527220 */ /* 0x040fe40000410000 */
[----:B------:R-:W-:Y:S01]  /*10690*/  FMUL.FTZ R83, R0, R83 ;  /* 0x0000005300537220 */ /* 0x000fe20000410000 */
[----:B------:R-:W4:Y:S01]  /*106a0*/  LDSM.16.MT88.4 R20, [R218+0x100] ;  /* 0x00010000da14783b */ /* 0x000f220000004200 */
[----:B------:R-:W-:Y:S02]  /*106b0*/  FMUL.FTZ R84, R2, R84 ;  /* 0x0000005402547220 */ /* 0x000fe40000410000 */
[----:B-1----:R-:W-:Y:S01]  /*106c0*/  FMUL.FTZ R6, R0, R138 ;  /* 0x0000008a00067220 */ /* 0x002fe20000410000 */
[----:B------:R-:W-:Y:S01]  /*106d0*/  F2FP.BF16.PACK_AB R138, R192, R134 ;  /* 0x00000086c08a723e */ /* 0x000fe200000010ff */
[----:B------:R-:W-:Y:S02]  /*106e0*/  FMUL.FTZ R7, R0, R139 ;  /* 0x0000008b00077220 */ /* 0x000fe40000410000 */
[--C-:B------:R-:W-:Y:S01]  /*106f0*/  FFMA.FTZ R134, R201, c[0x0][0x2d0], -R194.reuse ;  /* 0x0000b400c9867a23 */ /* 0x100fe200000108c2 */
[----:B------:R-:W1:Y:S01]  /*10700*/  LDSM.16.MT88.4 R28, [R220+0x100] ;  /* 0x00010000dc1c783b */ /* 0x000e620000004200 */
[C---:B------:R-:W-:Y:S02]  /*10710*/  FMUL.FTZ R85, R2.reuse, R85 ;  /* 0x0000005502557220 */ /* 0x040fe40000410000 */
[--C-:B--2---:R-:W-:Y:S01]  /*10720*/  FFMA.FTZ R4, R193, c[0x0][0x2d0], -R3.reuse ;  /* 0x0000b400c1047a23 */ /* 0x104fe20000010803 */
[----:B------:R-:W-:Y:S01]  /*10730*/  MOV R193, R16 ;  /* 0x0000001000c17202 */ /* 0x000fe20000000f00 */
[C---:B------:R-:W-:Y:S01]  /*10740*/  FMUL.FTZ R5, R2.reuse, R137 ;  /* 0x0000008902057220 */ /* 0x040fe20000410000 */
[----:B------:R-:W-:Y:S01]  /*10750*/  F2FP.BF16.PACK_AB R137, R135, R186 ;  /* 0x000000ba8789723e */ /* 0x000fe200000010ff */
[----:B------:R-:W2:Y:S01]  /*10760*/  MUFU.EX2 R200, R4 ;  /* 0x0000000400c87308 */ /* 0x000ea20000000800 */
[C---:B---3--:R-:W-:Y:S01]  /*10770*/  FMUL.FTZ R8, R2.reuse, R140 ;  /* 0x0000008c02087220 */ /* 0x048fe20000410000 */
[----:B------:R-:W3:Y:S01]  /*10780*/  LDSM.16.MT88.4 R36, [R219+0x100] ;  /* 0x00010000db24783b */ /* 0x000ee20000004200 */
[C---:B------:R-:W-:Y:S01]  /*10790*/  FMUL.FTZ R16, R2.reuse, R148 ;  /* 0x0000009402107220 */ /* 0x040fe20000410000 */
[----:B------:R-:W-:Y:S01]  /*107a0*/  MOV R148, R17 ;  /* 0x0000001100947202 */ /* 0x000fe20000000f00 */
[C---:B------:R-:W-:Y:S01]  /*107b0*/  FMUL.FTZ R17, R2.reuse, R149 ;  /* 0x0000009502117220 */ /* 0x040fe20000410000 */
[----:B------:R-:W-:Y:S01]  /*107c0*/  MOV R149, R33 ;  /* 0x0000002100957202 */ /* 0x000fe20000000f00 */
[----:B------:R-:W-:Y:S01]  /*107d0*/  FMUL.FTZ R33, R2, R165 ;  /* 0x000000a502217220 */ /* 0x000fe20000410000 */
[----:B------:R-:W-:Y:S01]  /*107e0*/  MOV R165, R213 ;  /* 0x000000d500a57202 */ /* 0x000fe20000000f00 */
[C---:B------:R-:W-:Y:S01]  /*107f0*/  FMUL.FTZ R86, R0.reuse, R86 ;  /* 0x0000005600567220 */ /* 0x040fe20000410000 */
[----:B------:R-:W1:Y:S01]  /*10800*/  LDSM.16.MT88.4 R44, [R217+0x3100] ;  /* 0x00310000d92c783b */ /* 0x000e620000004200 */
[----:B------:R-:W-:Y:S02]  /*10810*/  FMUL.FTZ R87, R0, R87 ;  /* 0x0000005700577220 */ /* 0x000fe40000410000 */
[C---:B------:R-:W-:Y:S02]  /*10820*/  FMUL.FTZ R88, R2.reuse, R88 ;  /* 0x0000005802587220 */ /* 0x040fe40000410000 */
[----:B------:R-:W-:Y:S02]  /*10830*/  FMUL.FTZ R89, R2, R89 ;  /* 0x0000005902597220 */ /* 0x000fe40000410000 */
[C---:B------:R-:W-:Y:S01]  /*10840*/  FMUL.FTZ R90, R0.reuse, R90 ;  /* 0x0000005a005a7220 */ /* 0x040fe20000410000 */
[----:B------:R-:W1:Y:S01]  /*10850*/  LDSM.16.MT88.4 R140, [R218+0x3100] ;  /* 0x00310000da8c783b */ /* 0x000e620000004200 */
[----:B------:R-:W-:Y:S02]  /*10860*/  FMUL.FTZ R91, R0, R91 ;  /* 0x0000005b005b7220 */ /* 0x000fe40000410000 */
[C---:B------:R-:W-:Y:S02]  /*10870*/  FMUL.FTZ R92, R2.reuse, R92 ;  /* 0x0000005c025c7220 */ /* 0x040fe40000410000 */
[----:B------:R-:W-:Y:S01]  /*10880*/  FMUL.FTZ R93, R2, R93 ;  /* 0x0000005d025d7220 */ /* 0x000fe20000410000 */
[----:B--2---:R-:W-:Y:S01]  /*10890*/  F2FP.BF16.PACK_AB R139, R200, R187 ;  /* 0x000000bbc88b723e */ /* 0x004fe200000010ff */
[----:B------:R-:W-:Y:S01]  /*108a0*/  FMUL.FTZ R4, R2, R136 ;  /* 0x0000008802047220 */ /* 0x000fe20000410000 */
[----:B------:R-:W-:Y:S01]  /*108b0*/  F2FP.BF16.PACK_AB R136, R195, R189 ;  /* 0x000000bdc388723e */ /* 0x000fe200000010ff */
[----:B------:R-:W0:Y:S01]  /*108c0*/  LDGDEPBAR ;  /* 0x00000000000079af */ /* 0x000e220000000000 */
[C---:B------:R-:W-:Y:S02]  /*108d0*/  FMUL.FTZ R94, R0.reuse, R94 ;  /* 0x0000005e005e7220 */ /* 0x040fe40000410000 */
[----:B------:R-:W-:Y:S02]  /*108e0*/  FMUL.FTZ R95, R0, R95 ;  /* 0x0000005f005f7220 */ /* 0x000fe40000410000 */
[C---:B------:R-:W-:Y:S01]  /*108f0*/  FMUL.FTZ R96, R2.reuse, R96 ;  /* 0x0000006002607220 */ /* 0x040fe20000410000 */
[C---:B----4-:R-:W-:Y:S05]  /*10900*/  HMMA.16816.F32.BF16 R4, R136.reuse, R12, R4 ;  /* 0x0000000c8804723c */ /* 0x050fea0000041804 */
[C---:B------:R-:W-:Y:S02]  /*10910*/  FMUL.FTZ R97, R2.reuse, R97 ;  /* 0x0000006102617220 */ /* 0x040fe40000410000 */
[C---:B------:R-:W-:Y:S01]  /*10920*/  FMUL.FTZ R12, R2.reuse, R144 ;  /* 0x00000090020c7220 */ /* 0x040fe20000410000 */
[C---:B------:R-:W-:Y:S04]  /*10930*/  HMMA.16816.F32.BF16 R8, R136.reuse, R14, R8 ;  /* 0x0000000e8808723c */ /* 0x040fe80000041808 */
[C---:B------:R-:W-:Y:S02]  /*10940*/  FMUL.FTZ R13, R2.reuse, R145 ;  /* 0x00000091020d7220 */ /* 0x040fe40000410000 */
[----:B------:R-:W-:Y:S01]  /*10950*/  FMUL.FTZ R40, R2, R172 ;  /* 0x000000ac02287220 */ /* 0x000fe20000410000 */
[----:B------:R-:W-:Y:S01]  /*10960*/  MOV R172, R41 ;  /* 0x0000002900ac7202 */ /* 0x000fe20000000f00 */
[C---:B------:R-:W-:Y:S04]  /*10970*/  FMUL.FTZ R14, R0.reuse, R146 ;  /* 0x00000092000e7220 */ /* 0x040fe80000410000 */
[C---:B------:R-:W-:Y:S02]  /*10980*/  FMUL.FTZ R15, R0.reuse, R147 ;  /* 0x00000093000f7220 */ /* 0x040fe40000410000 */
[----:B------:R-:W2:Y:S01]  /*10990*/  LDSM.16.MT88.4 R144, [R220+0x3100] ;  /* 0x00310000dc90783b */ /* 0x000ea20000004200 */
[C---:B------:R-:W-:Y:S02]  /*109a0*/  FMUL.FTZ R98, R0.reuse, R98 ;  /* 0x0000006200627220 */ /* 0x040fe40000410000 */
[----:B------:R-:W-:Y:S02]  /*109b0*/  FMUL.FTZ R99, R0, R99 ;  /* 0x0000006300637220 */ /* 0x000fe40000410000 */
[C---:B------:R-:W-:Y:S03]  /*109c0*/  HMMA.16816.F32.BF16 R12, R136.reuse, R20, R12 ;  /* 0x00000014880c723c */ /* 0x040fe6000004180c */
[C---:B------:R-:W-:Y:S02]  /*109d0*/  FMUL.FTZ R100, R2.reuse, R100 ;  /* 0x0000006402647220 */ /* 0x040fe40000410000 */
[----:B------:R-:W-:Y:S02]  /*109e0*/  FMUL.FTZ R101, R2, R101 ;  /* 0x0000006502657220 */ /* 0x000fe40000410000 */
[----:B------:R-:W-:Y:S01]  /*109f0*/  FMUL.FTZ R102, R0, R102 ;  /* 0x0000006600667220 */ /* 0x000fe20000410000 */
        /* <DEDUP_REMOVED lines=14> */
[C---:B-1----:R-:W-:Y:S03]  /*10ae0*/  HMMA.16816.F32.BF16 R20, R136.reuse, R28, R20 ;  /* 0x0000001c8814723c */ /* 0x042fe60000041814 */
[----:B------:R-:W-:Y:S01]  /*10af0*/  FMUL.FTZ R25, R2, R157 ;  /* 0x0000009d02197220 */ /* 0x000fe20000410000 */
[----:B------:R-:W-:Y:S01]  /*10b00*/  MOV R156, R51 ;  /* 0x00000033009c7202 */ /* 0x000fe20000000f00 */
[----:B------:R-:W-:Y:S01]  /*10b10*/  FMUL.FTZ R51, R0, R183 ;  /* 0x000000b700337220 */ /* 0x000fe20000410000 */
[----:B------:R-:W-:Y:S01]  /*10b20*/  MOV R157, R195 ;  /* 0x000000c3009d7202 */ /* 0x000fe20000000f00 */
[C---:B------:R-:W-:Y:S01]  /*10b30*/  FMUL.FTZ R29, R2.reuse, R161 ;  /* 0x000000a1021d7220 */ /* 0x040fe20000410000 */
[----:B------:R-:W-:Y:S01]  /*10b40*/  MOV R161, R150 ;  /* 0x0000009600a17202 */ /* 0x000fe20000000f00 */
[C---:B------:R-:W-:Y:S01]  /*10b50*/  FMUL.FTZ R104, R2.reuse, R104 ;  /* 0x0000006802687220 */ /* 0x040fe20000410000 */
[C---:B------:R-:W-:Y:S03]  /*10b60*/  HMMA.16816.F32.BF16 R24, R136.reuse, R30, R24 ;  /* 0x0000001e8818723c */ /* 0x040fe60000041818 */
[----:B------:R-:W-:Y:S01]  /*10b70*/  FMUL.FTZ R28, R2, R160 ;  /* 0x000000a0021c7220 */ /* 0x000fe20000410000 */
[----:B------:R-:W-:Y:S01]  /*10b80*/  MOV R200, R42 ;  /* 0x0000002a00c87202 */ /* 0x000fe20000000f00 */
[C---:B------:R-:W-:Y:S01]  /*10b90*/  FMUL.FTZ R42, R0.reuse, R174 ;  /* 0x000000ae002a7220 */ /* 0x040fe20000410000 */
[----:B------:R-:W-:Y:S01]  /*10ba0*/  MOV R160, R50 ;  /* 0x0000003200a07202 */ /* 0x000fe20000000f00 */
[C---:B------:R-:W-:Y:S01]  /*10bb0*/  FMUL.FTZ R30, R0.reuse, R162 ;  /* 0x000000a2001e7220 */ /* 0x040fe20000410000 */
[----:B------:R-:W-:Y:S01]  /*10bc0*/  MOV R162, R149 ;  /* 0x0000009500a27202 */ /* 0x000fe20000000f00 */
[C---:B------:R-:W-:Y:S01]  /*10bd0*/  FMUL.FTZ R31, R0.reuse, R163 ;  /* 0x000000a3001f7220 */ /* 0x040fe20000410000 */
[----:B------:R-:W1:Y:S02]  /*10be0*/  LDSM.16.MT88.4 R148, [R219+0x3100] ;  /* 0x00310000db94783b */ /* 0x000e640000004200 */
[----:B------:R-:W-:Y:S01]  /*10bf0*/  MOV R163, R152 ;  /* 0x0000009800a37202 */ /* 0x000fe20000000f00 */
[C---:B------:R-:W-:Y:S01]  /*10c00*/  FMUL.FTZ R50, R0.reuse, R182 ;  /* 0x000000b600327220 */ /* 0x040fe20000410000 */
[----:B------:R-:W-:Y:S01]  /*10c10*/  MOV R152, R43 ;  /* 0x0000002b00987202 */ /* 0x000fe20000000f00 */
[----:B------:R-:W-:Y:S01]  /*10c20*/  FMUL.FTZ R43, R0, R175 ;  /* 0x000000af002b7220 */ /* 0x000fe20000410000 */
[C---:B---3--:R-:W-:Y:S03]  /*10c30*/  HMMA.16816.F32.BF16 R28, R136.reuse, R36, R28 ;  /* 0x00000024881c723c */ /* 0x048fe6000004181c */
[----:B------:R-:W-:Y:S01]  /*10c40*/  FMUL.FTZ R105, R2, R105 ;  /* 0x0000006902697220 */ /* 0x000fe20000410000 */
[----:B------:R-:W-:Y:S01]  /*10c50*/  MOV R158, R135 ;  /* 0x00000087009e7202 */ /* 0x000fe20000000f00 */
[----:B------:R-:W-:Y:S01]  /*10c60*/  FMUL.FTZ R106, R0, R106 ;  /* 0x0000006a006a7220 */ /* 0x000fe20000410000 */
[----:B------:R-:W-:Y:S01]  /*10c70*/  MOV R195, R49 ;  /* 0x0000003100c37202 */ /* 0x000fe20000000f00 */
[C---:B------:R-:W-:Y:S01]  /*10c80*/  FMUL.FTZ R49, R2.reuse, R181 ;  /* 0x000000b502317220 */ /* 0x040fe20000410000 */
[C---:B------:R-:W-:Y:S04]  /*10c90*/  HMMA.16816.F32.BF16 R32, R136.reuse, R38, R32 ;  /* 0x000000268820723c */ /* 0x040fe80000041820 */
[----:B------:R-:W-:Y:S01]  /*10ca0*/  FMUL.FTZ R37, R2, R169 ;  /* 0x000000a902257220 */ /* 0x000fe20000410000 */
[----:B------:R-:W-:Y:S01]  /*10cb0*/  MOV R135, R210 ;  /* 0x000000d200877202 */ /* 0x000fe20000000f00 */
[----:B------:R3:W-:Y:S01]  /*10cc0*/  MUFU.EX2 R169, R134 ;  /* 0x0000008600a97308 */ /* 0x0007e20000000800 */
[C---:B------:R-:W-:Y:S02]  /*10cd0*/  FMUL.FTZ R38, R0.reuse, R170 ;  /* 0x000000aa00267220 */ /* 0x040fe40000410000 */
[----:B------:R-:W-:Y:S03]  /*10ce0*/  FMUL.FTZ R39, R0, R171 ;  /* 0x000000ab00277220 */ /* 0x000fe60000410000 */
[----:B------:R-:W-:Y:S01]  /*10cf0*/  FMUL.FTZ R36, R2, R168 ;  /* 0x000000a802247220 */ /* 0x000fe20000410000 */
[----:B------:R-:W-:Y:S01]  /*10d00*/  MOV R168, R211 ;  /* 0x000000d300a87202 */ /* 0x000fe20000000f00 */
[----:B------:R-:W-:Y:S02]  /*10d10*/  FMUL.FTZ R107, R0, R107 ;  /* 0x0000006b006b7220 */ /* 0x000fe40000410000 */
[C---:B------:R-:W-:Y:S02]  /*10d20*/  FMUL.FTZ R108, R2.reuse, R108 ;  /* 0x0000006c026c7220 */ /* 0x040fe40000410000 */
[C---:B------:R-:W-:Y:S01]  /*10d30*/  FMUL.FTZ R109, R2.reuse, R109 ;  /* 0x0000006d026d7220 */ /* 0x040fe20000410000 */
[C---:B------:R-:W-:Y:S03]  /*10d40*/  HMMA.16816.F32.BF16 R36, R136.reuse, R44, R36 ;  /* 0x0000002c8824723c */ /* 0x040fe60000041824 */
        /* <DEDUP_REMOVED lines=8> */
[--C-:B---3--:R-:W-:Y:S02]  /*10dd0*/  FFMA.FTZ R134, R202, c[0x0][0x2d0], -R194.reuse ;  /* 0x0000b400ca867a23 */ /* 0x108fe400000108c2 */
[----:B------:R-:W-:Y:S02]  /*10de0*/  FMUL.FTZ R48, R2, R180 ;  /* 0x000000b402307220 */ /* 0x000fe40000410000 */
[C---:B------:R-:W-:Y:S02]  /*10df0*/  FMUL.FTZ R47, R0.reuse, R179 ;  /* 0x000000b3002f7220 */ /* 0x040fe40000410000 */
[----:B------:R3:W4:Y:S03]  /*10e00*/  MUFU.EX2 R179, R134 ;  /* 0x0000008600b37308 */ /* 0x0007260000000800 */
[C---:B------:R-:W-:Y:S02]  /*10e10*/  FMUL.FTZ R46, R0.reuse, R178 ;  /* 0x000000b2002e7220 */ /* 0x040fe40000410000 */
[----:B------:R-:W-:Y:S02]  /*10e20*/  FMUL.FTZ R111, R0, R111 ;  /* 0x0000006f006f7220 */ /* 0x000fe40000410000 */
[C---:B------:R-:W-:Y:S02]  /*10e30*/  FMUL.FTZ R112, R2.reuse, R112 ;  /* 0x0000007002707220 */ /* 0x040fe40000410000 */
[----:B------:R-:W-:Y:S01]  /*10e40*/  FMUL.FTZ R113, R2, R113 ;  /* 0x0000007102717220 */ /* 0x000fe20000410000 */
[C---:B------:R-:W-:Y:S03]  /*10e50*/  HMMA.16816.F32.BF16 R44, R136.reuse, R140, R44 ;  /* 0x0000008c882c723c */ /* 0x040fe6000004182c */
[C---:B------:R-:W-:Y:S02]  /*10e60*/  FMUL.FTZ R114, R0.reuse, R114 ;  /* 0x0000007200727220 */ /* 0x040fe40000410000 */
[----:B------:R-:W-:Y:S02]  /*10e70*/  FMUL.FTZ R115, R0, R115 ;  /* 0x0000007300737220 */ /* 0x000fe40000410000 */
[C---:B------:R-:W-:Y:S01]  /*10e80*/  FMUL.FTZ R116, R2.reuse, R116 ;  /* 0x0000007402747220 */ /* 0x040fe20000410000 */
[C---:B------:R-:W-:Y:S01]  /*10e90*/  HMMA.16816.F32.BF16 R48, R136.reuse, R142, R48 ;  /* 0x0000008e8830723c */ /* 0x040fe20000041830 */
[----:B------:R-:W4:Y:S03]  /*10ea0*/  LDSM.16.MT88.4 R140, [R217+0x6100] ;  /* 0x00610000d98c783b */ /* 0x000f260000004200 */
[----:B------:R-:W-:Y:S02]  /*10eb0*/  FMUL.FTZ R117, R2, R117 ;  /* 0x0000007502757220 */ /* 0x000fe40000410000 */
[--C-:B---3--:R-:W-:Y:S02]  /*10ec0*/  FFMA.FTZ R134, R203, c[0x0][0x2d0], -R3.reuse ;  /* 0x0000b400cb867a23 */ /* 0x108fe40000010803 */
[C---:B--2---:R-:W-:Y:S02]  /*10ed0*/  HMMA.16816.F32.BF16 R52, R136.reuse, R144, R52 ;  /* 0x000000908834723c */ /* 0x044fe40000041834 */
[----:B------:R2:W-:Y:S02]  /*10ee0*/  MUFU.EX2 R213, R134 ;  /* 0x0000008600d57308 */ /* 0x0005e40000000800 */
[C---:B------:R-:W-:Y:S02]  /*10ef0*/  FMUL.FTZ R118, R0.reuse, R118 ;  /* 0x0000007600767220 */ /* 0x040fe40000410000 */
[----:B------:R-:W-:Y:S02]  /*10f00*/  FMUL.FTZ R119, R0, R119 ;  /* 0x0000007700777220 */ /* 0x000fe40000410000 */
        /* <DEDUP_REMOVED lines=9> */
[--C-:B--2---:R-:W-:Y:S02]  /*10fa0*/  FFMA.FTZ R134, R204, c[0x0][0x2d0], -R3.reuse ;  /* 0x0000b400cc867a23 */ /* 0x104fe40000010803 */
[C---:B------:R-:W-:Y:S02]  /*10fb0*/  FMUL.FTZ R124, R2.reuse, R124 ;  /* 0x0000007c027c7220 */ /* 0x040fe40000410000 */
[----:B------:R2:W1:Y:S01]  /*10fc0*/  MUFU.EX2 R212, R134 ;  /* 0x0000008600d47308 */ /* 0x0004620000000800 */
[C---:B----4-:R-:W-:Y:S03]  /*10fd0*/  HMMA.16816.F32.BF16 R68, R136.reuse, R140, R68 ;  /* 0x0000008c8844723c */ /* 0x050fe60000041844 */
[----:B------:R-:W-:Y:S02]  /*10fe0*/  FMUL.FTZ R125, R2, R125 ;  /* 0x0000007d027d7220 */ /* 0x000fe40000410000 */
[C---:B------:R-:W-:Y:S02]  /*10ff0*/  FMUL.FTZ R126, R0.reuse, R126 ;  /* 0x0000007e007e7220 */ /* 0x040fe40000410000 */
[----:B------:R-:W-:Y:S01]  /*11000*/  FMUL.FTZ R127, R0, R127 ;  /* 0x0000007f007f7220 */ /* 0x000fe20000410000 */
[C---:B------:R-:W-:Y:S01]  /*11010*/  HMMA.16816.F32.BF16 R72, R136.reuse, R142, R72 ;  /* 0x0000008e8848723c */ /* 0x040fe20000041848 */
[----:B------:R-:W4:Y:S03]  /*11020*/  LDSM.16.MT88.4 R140, [R219+0x6100] ;  /* 0x00610000db8c783b */ /* 0x000f260000004200 */
[C---:B------:R-:W-:Y:S02]  /*11030*/  FMUL.FTZ R128, R2.reuse, R128 ;  /* 0x0000008002807220 */ /* 0x040fe40000410000 */
[----:B------:R-:W-:Y:S02]  /*11040*/  FMUL.FTZ R129, R2, R129 ;  /* 0x0000008102817220 */ /* 0x000fe40000410000 */
[C---:B---3--:R-:W-:Y:S04]  /*11050*/  HMMA.16816.F32.BF16 R76, R136.reuse, R144, R76 ;  /* 0x00000090884c723c */ /* 0x048fe8000004184c */
[C---:B------:R-:W-:Y:S02]  /*11060*/  FMUL.FTZ R130, R0.reuse, R130 ;  /* 0x0000008200827220 */ /* 0x040fe40000410000 */
[----:B------:R-:W-:Y:S02]  /*11070*/  FMUL.FTZ R131, R0, R131 ;  /* 0x0000008300837220 */ /* 0x000fe40000410000 */
[C---:B------:R-:W-:Y:S01]  /*11080*/  HMMA.16816.F32.BF16 R80, R136.reuse, R146, R80 ;  /* 0x000000928850723c */ /* 0x040fe20000041850 */
[----:B------:R-:W3:Y:S03]  /*11090*/  LDSM.16.MT88.4 R144, [R217+0x9100] ;  /* 0x00910000d990783b */ /* 0x000ee60000004200 */
[--C-:B--2---:R-:W-:Y:S02]  /*110a0*/  FFMA.FTZ R134, R205, c[0x0][0x2d0], -R194.reuse ;  /* 0x0000b400cd867a23 */ /* 0x104fe400000108c2 */
[--C-:B------:R-:W-:Y:S02]  /*110b0*/  FFMA.FTZ R135, R135, c[0x0][0x2d0], -R194.reuse ;  /* 0x0000b40087877a23 */ /* 0x100fe400000108c2 */
[C---:B-1----:R-:W-:Y:S01]  /*110c0*/  HMMA.16816.F32.BF16 R84, R136.reuse, R148, R84 ;  /* 0x000000948854723c */ /* 0x042fe20000041854 */
[----:B------:R1:W-:Y:S03]  /*110d0*/  MUFU.EX2 R178, R134 ;  /* 0x0000008600b27308 */ /* 0x0003e60000000800 */
[--C-:B------:R-:W-:Y:S04]  /*110e0*/  FFMA.FTZ R184, R184, c[0x0][0x2d0], -R3.reuse ;  /* 0x0000b400b8b87a23 */ /* 0x100fe80000010803 */
[C---:B------:R-:W-:Y:S01]  /*110f0*/  HMMA.16816.F32.BF16 R88, R136.reuse, R150, R88 ;  /* 0x000000968858723c */ /* 0x040fe20000041858 */
[----:B------:R-:W2:Y:S02]  /*11100*/  LDSM.16.MT88.4 R148, [R218+0x9100] ;  /* 0x00910000da94783b */ /* 0x000ea40000004200 */
[----:B------:R3:W-:Y:S05]  /*11110*/  MUFU.EX2 R171, R135 ;  /* 0x0000008700ab7308 */ /* 0x0007ea0000000800 */
[C---:B----4-:R-:W-:Y:S08]  /*11120*/  HMMA.16816.F32.BF16 R92, R136.reuse, R140, R92 ;  /* 0x0000008c885c723c */ /* 0x050ff0000004185c */
[C---:B------:R-:W-:Y:S01]  /*11130*/  HMMA.16816.F32.BF16 R96, R136.reuse, R142, R96 ;  /* 0x0000008e8860723c */ /* 0x040fe20000041860 */
[----:B------:R-:W4:Y:S03]  /*11140*/  LDSM.16.MT88.4 R140, [R220+0x9100] ;  /* 0x00910000dc8c783b */ /* 0x000f260000004200 */
[--C-:B-1----:R-:W-:Y:S04]  /*11150*/  FFMA.FTZ R134, R206, c[0x0][0x2d0], -R194.reuse ;  /* 0x0000b400ce867a23 */ /* 0x102fe800000108c2 */
[C---:B---3--:R-:W-:Y:S01]  /*11160*/  HMMA.16816.F32.BF16 R100, R136.reuse, R144, R100 ;  /* 0x000000908864723c */ /* 0x048fe20000041864 */
[----:B------:R1:W3:Y:S03]  /*11170*/  MUFU.EX2 R177, R134 ;  /* 0x0000008600b17308 */ /* 0x0002e60000000800 */
[--C-:B------:R-:W-:Y:S02]  /*11180*/  FFMA.FTZ R135, R195, c[0x0][0x2d0], -R194.reuse ;  /* 0x0000b400c3877a23 */ /* 0x100fe400000108c2 */
[--C-:B------:R-:W-:Y:S02]  /*11190*/  FFMA.FTZ R195, R197, c[0x0][0x2d0], -R194.reuse ;  /* 0x0000b400c5c37a23 */ /* 0x100fe400000108c2 */
[C---:B------:R-:W-:Y:S01]  /*111a0*/  HMMA.16816.F32.BF16 R104, R136.reuse, R146, R104 ;  /* 0x000000928868723c */ /* 0x040fe20000041868 */
[----:B------:R-:W3:Y:S03]  /*111b0*/  LDSM.16.MT88.4 R144, [R219+0x9100] ;  /* 0x00910000db90783b */ /* 0x000ee60000004200 */
[----:B------:R-:W-:Y:S04]  /*111c0*/  MUFU.EX2 R195, R195 ;  /* 0x000000c300c37308 */ /* 0x000fe80000000800 */
[C---:B--2---:R-:W-:Y:S08]  /*111d0*/  HMMA.16816.F32.BF16 R108, R136.reuse, R148, R108 ;  /* 0x00000094886c723c */ /* 0x044ff0000004186c */
[C---:B------:R-:W-:Y:S01]  /*111e0*/  HMMA.16816.F32.BF16 R112, R136.reuse, R150, R112 ;  /* 0x000000968870723c */ /* 0x040fe20000041870 */
[----:B------:R-:W2:Y:S03]  /*111f0*/  LDSM.16.MT88.4 R148, [R217+0x900] ;  /* 0x00090000d994783b */ /* 0x000ea60000004200 */
[--C-:B-1----:R-:W-:Y:S04]  /*11200*/  FFMA.FTZ R134, R207, c[0x0][0x2d0], -R3.reuse ;  /* 0x0000b400cf867a23 */ /* 0x102fe80000010803 */
[----:B------:R1:W-:Y:S01]  /*11210*/  MUFU.EX2 R211, R134 ;  /* 0x0000008600d37308 */ /* 0x0003e20000000800 */
[C---:B----4-:R-:W-:Y:S08]  /*11220*/  HMMA.16816.F32.BF16 R116, R136.reuse, R140, R116 ;  /* 0x0000008c8874723c */ /* 0x050ff00000041874 */
[C---:B------:R-:W-:Y:S01]  /*11230*/  HMMA.16816.F32.BF16 R120, R136.reuse, R142, R120 ;  /* 0x0000008e8878723c */ /* 0x040fe20000041878 */
[----:B------:R-:W4:Y:S07]  /*11240*/  LDSM.16.MT88.4 R140, [R218+0x900] ;  /* 0x00090000da8c783b */ /* 0x000f2e0000004200 */
[C---:B---3--:R-:W-:Y:S04]  /*11250*/  HMMA.16816.F32.BF16 R124, R136.reuse, R144, R124 ;  /* 0x00000090887c723c */ /* 0x048fe8000004187c */
[--C-:B-1----:R-:W-:Y:S04]  /*11260*/  FFMA.FTZ R134, R208, c[0x0][0x2d0], -R3.reuse ;  /* 0x0000b400d0867a23 */ /* 0x102fe80000010803 */
[----:B------:R-:W-:Y:S01]  /*11270*/  HMMA.16816.F32.BF16 R128, R136, R146, R128 ;  /* 0x000000928880723c */ /* 0x000fe20000041880 */
[----:B------:R-:W1:Y:S01]  /*11280*/  LDSM.16.MT88.4 R144, [R220+0x900] ;  /* 0x00090000dc90783b */ /* 0x000e620000004200 */
[----:B------:R-:W3:Y:S05]  /*11290*/  MUFU.EX2 R210, R134 ;  /* 0x0000008600d27308 */ /* 0x000eea0000000800 */
[----:B------:R-:W-:Y:S02]  /*112a0*/  F2FP.BF16.PACK_AB R136, R179, R169 ;  /* 0x000000a9b388723e */ /* 0x000fe400000010ff */
[----:B------:R-:W-:Y:S03]  /*112b0*/  F2FP.BF16.PACK_AB R137, R212, R213 ;  /* 0x000000d5d489723e */ /* 0x000fe600000010ff */
[----:B------:R-:W-:Y:S02]  /*112c0*/  F2FP.BF16.PACK_AB R138, R177, R178 ;  /* 0x000000b2b18a723e */ /* 0x000fe400000010ff */
[----:B---3--:R-:W-:Y:S01]  /*112d0*/  F2FP.BF16.PACK_AB R139, R210, R211 ;  /* 0x000000d3d28b723e */ /* 0x008fe200000010ff */
[--C-:B------:R-:W-:Y:S04]  /*112e0*/  FFMA.FTZ R134, R209, c[0x0][0x2d0], -R194.reuse ;  /* 0x0000b400d1867a23 */ /* 0x100fe800000108c2 */
[----:B------:R3:W-:Y:S02]  /*112f0*/  MUFU.EX2 R176, R134 ;  /* 0x0000008600b07308 */ /* 0x0007e40000000800 */
[C---:B--2---:R-:W-:Y:S08]  /*11300*/  HMMA.16816.F32.BF16 R4, R136.reuse, R148, R4 ;  /* 0x000000948804723c */ /* 0x044ff00000041804 */
[C---:B------:R-:W-:Y:S01]  /*11310*/  HMMA.16816.F32.BF16 R8, R136.reuse, R150, R8 ;  /* 0x000000968808723c */ /* 0x040fe20000041808 */
[----:B------:R-:W2:Y:S07]  /*11320*/  LDSM.16.MT88.4 R148, [R219+0x900] ;  /* 0x00090000db94783b */ /* 0x000eae0000004200 */
[C---:B----4-:R-:W-:Y:S04]  /*11330*/  HMMA.16816.F32.BF16 R12, R136.reuse, R140, R12 ;  /* 0x0000008c880c723c */ /* 0x050fe8000004180c */
[--C-:B---3--:R-:W-:Y:S04]  /*11340*/  FFMA.FTZ R134, R214, c[0x0][0x2d0], -R194.reuse ;  /* 0x0000b400d6867a23 */ /* 0x108fe800000108c2 */
        /* <DEDUP_REMOVED lines=8> */
[----:B------:R2:W-:Y:S01]  /*113d0*/  MUFU.EX2 R207, R134 ;  /* 0x0000008600cf7308 */ /* 0x0005e20000000800 */
[C---:B------:R-:W-:Y:S01]  /*113e0*/  HMMA.16816.F32.BF16 R32, R136.reuse, R150, R32 ;  /* 0x000000968820723c */ /* 0x040fe20000041820 */
[----:B------:R-:W4:Y:S07]  /*113f0*/  LDSM.16.MT88.4 R148, [R220+0x3900] ;  /* 0x00390000dc94783b */ /* 0x000f2e0000004200 */
[C---:B---3--:R-:W-:Y:S08]  /*11400*/  HMMA.16816.F32.BF16 R36, R136.reuse, R140, R36 ;  /* 0x0000008c8824723c */ /* 0x048ff00000041824 */
[C---:B------:R-:W-:Y:S01]  /*11410*/  HMMA.16816.F32.BF16 R40, R136.reuse, R142, R40 ;  /* 0x0000008e8828723c */ /* 0x040fe20000041828 */
[----:B------:R-:W3:Y:S03]  /*11420*/  LDSM.16.MT88.4 R140, [R219+0x3900] ;  /* 0x00390000db8c783b */ /* 0x000ee60000004200 */
[--C-:B--2---:R-:W-:Y:S04]  /*11430*/  FFMA.FTZ R134, R252, c[0x0][0x2d0], -R3.reuse ;  /* 0x0000b400fc867a23 */ /* 0x104fe80000010803 */
[C---:B-1----:R-:W-:Y:S01]  /*11440*/  HMMA.16816.F32.BF16 R44, R136.reuse, R144, R44 ;  /* 0x00000090882c723c */ /* 0x042fe2000004182c */
[----:B------:R1:W-:Y:S07]  /*11450*/  MUFU.EX2 R206, R134 ;  /* 0x0000008600ce7308 */ /* 0x0003ee0000000800 */
[C---:B------:R-:W-:Y:S01]  /*11460*/  HMMA.16816.F32.BF16 R48, R136.reuse, R146, R48 ;  /* 0x000000928830723c */ /* 0x040fe20000041830 */
[----:B------:R-:W2:Y:S07]  /*11470*/  LDSM.16.MT88.4 R144, [R217+0x6900] ;  /* 0x00690000d990783b */ /* 0x000eae0000004200 */
[C---:B----4-:R-:W-:Y:S08]  /*11480*/  HMMA.16816.F32.BF16 R52, R136.reuse, R148, R52 ;  /* 0x000000948834723c */ /* 0x050ff00000041834 */
[C---:B------:R-:W-:Y:S01]  /*11490*/  HMMA.16816.F32.BF16 R56, R136.reuse, R150, R56 ;  /* 0x000000968838723c */ /* 0x040fe20000041838 */
[----:B------:R-:W4:Y:S03]  /*114a0*/  LDSM.16.MT88.4 R148, [R218+0x6900] ;  /* 0x00690000da94783b */ /* 0x000f260000004200 */
[--C-:B-1----:R-:W-:Y:S04]  /*114b0*/  FFMA.FTZ R134, R173, c[0x0][0x2d0], -R194.reuse ;  /* 0x0000b400ad867a23 */ /* 0x102fe800000108c2 */
[C---:B---3--:R-:W-:Y:S01]  /*114c0*/  HMMA.16816.F32.BF16 R60, R136.reuse, R140, R60 ;  /* 0x0000008c883c723c */ /* 0x048fe2000004183c */
[----:B------:R1:W3:Y:S07]  /*114d0*/  MUFU.EX2 R174, R134 ;  /* 0x0000008600ae7308 */ /* 0x0002ee0000000800 */
[C---:B------:R-:W-:Y:S01]  /*114e0*/  HMMA.16816.F32.BF16 R64, R136.reuse, R142, R64 ;  /* 0x0000008e8840723c */ /* 0x040fe20000041840 */
[----:B------:R-:W3:Y:S07]  /*114f0*/  LDSM.16.MT88.4 R140, [R220+0x6900] ;  /* 0x00690000dc8c783b */ /* 0x000eee0000004200 */
        /* <DEDUP_REMOVED lines=10> */
[C---:B------:R-:W-:Y:S01]  /*115a0*/  HMMA.16816.F32.BF16 R88, R136.reuse, R142, R88 ;  /* 0x0000008e8858723c */ /* 0x040fe20000041858 */
[----:B------:R-:W1:Y:S01]  /*115b0*/  LDSM.16.MT88.4 R140, [R218+0x9900] ;  /* 0x00990000da8c783b */ /* 0x000e620000004200 */
[----:B------:R3:W1:Y:S06]  /*115c0*/  MUFU.EX2 R204, R134 ;  /* 0x0000008600cc7308 */ /* 0x00066c0000000800 */
[C---:B--2---:R-:W-:Y:S08]  /*115d0*/  HMMA.16816.F32.BF16 R92, R136.reuse, R144, R92 ;  /* 0x00000090885c723c */ /* 0x044ff0000004185c */
[C---:B------:R-:W-:Y:S01]  /*115e0*/  HMMA.16816.F32.BF16 R96, R136.reuse, R146, R96 ;  /* 0x000000928860723c */ /* 0x040fe20000041860 */
[----:B------:R-:W2:Y:S07]  /*115f0*/  LDSM.16.MT88.4 R144, [R220+0x9900] ;  /* 0x00990000dc90783b */ /* 0x000eae0000004200 */
[C---:B----4-:R-:W-:Y:S04]  /*11600*/  HMMA.16816.F32.BF16 R100, R136.reuse, R148, R100 ;  /* 0x000000948864723c */ /* 0x050fe80000041864 */
[--C-:B---3--:R-:W-:Y:S04]  /*11610*/  FFMA.FTZ R134, R167, c[0x0][0x2d0], -R194.reuse ;  /* 0x0000b400a7867a23 */ /* 0x108fe800000108c2 */
[----:B------:R3:W-:Y:S01]  /*11620*/  MUFU.EX2 R180, R134 ;  /* 0x0000008600b47308 */ /* 0x0007e20000000800 */
[C---:B------:R-:W-:Y:S01]  /*11630*/  HMMA.16816.F32.BF16 R104, R136.reuse, R150, R104 ;  /* 0x000000968868723c */ /* 0x040fe20000041868 */
[----:B------:R-:W4:Y:S07]  /*11640*/  LDSM.16.MT88.4 R148, [R219+0x9900] ;  /* 0x00990000db94783b */ /* 0x000f2e0000004200 */
[C---:B-1----:R-:W-:Y:S08]  /*11650*/  HMMA.16816.F32.BF16 R108, R136.reuse, R140, R108 ;  /* 0x0000008c886c723c */ /* 0x042ff0000004186c */
[C---:B------:R-:W-:Y:S01]  /*11660*/  HMMA.16816.F32.BF16 R112, R136.reuse, R142, R112 ;  /* 0x0000008e8870723c */ /* 0x040fe20000041870 */
[----:B------:R-:W1:Y:S03]  /*11670*/  LDSM.16.MT88.4 R140, [R217+0x1100] ;  /* 0x00110000d98c783b */ /* 0x000e660000004200 */
[--C-:B---3--:R-:W-:Y:S04]  /*11680*/  FFMA.FTZ R134, R166, c[0x0][0x2d0], -R194.reuse ;  /* 0x0000b400a6867a23 */ /* 0x108fe800000108c2 */
[C---:B--2---:R-:W-:Y:S01]  /*11690*/  HMMA.16816.F32.BF16 R116, R136.reuse, R144, R116 ;  /* 0x000000908874723c */ /* 0x044fe20000041874 */
[----:B------:R2:W3:Y:S07]  /*116a0*/  MUFU.EX2 R252, R134 ;  /* 0x0000008600fc7308 */ /* 0x0004ee0000000800 */
[C---:B------:R-:W-:Y:S01]  /*116b0*/  HMMA.16816.F32.BF16 R120, R136.reuse, R146, R120 ;  /* 0x000000928878723c */ /* 0x040fe20000041878 */
[----:B------:R-:W3:Y:S07]  /*116c0*/  LDSM.16.MT88.4 R144, [R218+0x1100] ;  /* 0x00110000da90783b */ /* 0x000eee0000004200 */
[C---:B----4-:R-:W-:Y:S08]  /*116d0*/  HMMA.16816.F32.BF16 R124, R136.reuse, R148, R124 ;  /* 0x00000094887c723c */ /* 0x050ff0000004187c */
[----:B------:R-:W-:Y:S01]  /*116e0*/  HMMA.16816.F32.BF16 R128, R136, R150, R128 ;  /* 0x000000968880723c */ /* 0x000fe20000041880 */
[----:B------:R-:W4:Y:S03]  /*116f0*/  LDSM.16.MT88.4 R148, [R220+0x1100] ;  /* 0x00110000dc94783b */ /* 0x000f260000004200 */
[--C-:B--2---:R-:W-:Y:S03]  /*11700*/  FFMA.FTZ R134, R200, c[0x0][0x2d0], -R3.reuse ;  /* 0x0000b400c8867a23 */ /* 0x104fe60000010803 */
[----:B------:R-:W-:Y:S01]  /*11710*/  F2FP.BF16.PACK_AB R138, R174, R171 ;  /* 0x000000abae8a723e */ /* 0x000fe200000010ff */
[----:B------:R2:W-:Y:S01]  /*11720*/  MUFU.EX2 R200, R134 ;  /* 0x0000008600c87308 */ /* 0x0005e20000000800 */
[----:B------:R-:W-:Y:S03]  /*11730*/  F2FP.BF16.PACK_AB R136, R170, R176 ;  /* 0x000000b0aa88723e */ /* 0x000fe600000010ff */
[----:B------:R-:W-:Y:S02]  /*11740*/  F2FP.BF16.PACK_AB R137, R206, R207 ;  /* 0x000000cfce89723e */ /* 0x000fe400000010ff */
[----:B------:R-:W-:Y:S07]  /*11750*/  F2FP.BF16.PACK_AB R139, R204, R203 ;  /* 0x000000cbcc8b723e */ /* 0x000fee00000010ff */
[C---:B-1----:R-:W-:Y:S08]  /*11760*/  HMMA.16816.F32.BF16 R4, R136.reuse, R140, R4 ;  /* 0x0000008c8804723c */ /* 0x042ff00000041804 */
[C---:B------:R-:W-:Y:S01]  /*11770*/  HMMA.16816.F32.BF16 R8, R136.reuse, R142, R8 ;  /* 0x0000008e8808723c */ /* 0x040fe20000041808 */
[----:B------:R-:W1:Y:S03]  /*11780*/  LDSM.16.MT88.4 R140, [R219+0x1100] ;  /* 0x00110000db8c783b */ /* 0x000e660000004200 */
[--C-:B--2---:R-:W-:Y:S04]  /*11790*/  FFMA.FTZ R134, R165, c[0x0][0x2d0], -R3.reuse ;  /* 0x0000b400a5867a23 */ /* 0x104fe80000010803 */
[C---:B---3--:R-:W-:Y:S01]  /*117a0*/  HMMA.16816.F32.BF16 R12, R136.reuse, R144, R12 ;  /* 0x00000090880c723c */ /* 0x048fe2000004180c */
[----:B------:R2:W3:Y:S07]  /*117b0*/  MUFU.EX2 R201, R134 ;  /* 0x0000008600c97308 */ /* 0x0004ee0000000800 */
[C---:B------:R-:W-:Y:S01]  /*117c0*/  HMMA.16816.F32.BF16 R16, R136.reuse, R146, R16 ;  /* 0x000000928810723c */ /* 0x040fe20000041810 */
[----:B------:R-:W3:Y:S07]  /*117d0*/  LDSM.16.MT88.4 R144, [R217+0x4100] ;  /* 0x00410000d990783b */ /* 0x000eee0000004200 */
[C---:B----4-:R-:W-:Y:S08]  /*117e0*/  HMMA.16816.F32.BF16 R20, R136.reuse, R148, R20 ;  /* 0x000000948814723c */ /* 0x050ff00000041814 */
[C---:B------:R-:W-:Y:S01]  /*117f0*/  HMMA.16816.F32.BF16 R24, R136.reuse, R150, R24 ;  /* 0x000000968818723c */ /* 0x040fe20000041818 */
[----:B------:R-:W4:Y:S03]  /*11800*/  LDSM.16.MT88.4 R148, [R218+0x4100] ;  /* 0x00410000da94783b */ /* 0x000f260000004200 */
[--C-:B--2---:R-:W-:Y:S04]  /*11810*/  FFMA.FTZ R134, R164, c[0x0][0x2d0], -R194.reuse ;  /* 0x0000b400a4867a23 */ /* 0x104fe800000108c2 */
[----:B------:R2:W-:Y:S01]  /*11820*/  MUFU.EX2 R215, R134 ;  /* 0x0000008600d77308 */ /* 0x0005e20000000800 */
[C---:B-1----:R-:W-:Y:S01]  /*11830*/  HMMA.16816.F32.BF16 R28, R136.reuse, R140, R28 ;  /* 0x0000008c881c723c */ /* 0x042fe2000004181c */
[----:B------:R-:W-:Y:S07]  /*11840*/  LDSM.16.MT88.4 R164, [R219+0x2900] ;  /* 0x00290000dba4783b */ /* 0x000fee0000004200 */
[C---:B------:R-:W-:Y:S01]  /*11850*/  HMMA.16816.F32.BF16 R32, R136.reuse, R142, R32 ;  /* 0x0000008e8820723c */ /* 0x040fe20000041820 */
[----:B------:R-:W1:Y:S07]  /*11860*/  LDSM.16.MT88.4 R140, [R220+0x4100] ;  /* 0x00410000dc8c783b */ /* 0x000e6e0000004200 */
[C---:B---3--:R-:W-:Y:S04]  /*11870*/  HMMA.16816.F32.BF16 R36, R136.reuse, R144, R36 ;  /* 0x000000908824723c */ /* 0x048fe80000041824 */
[--C-:B--2---:R-:W-:Y:S04]  /*11880*/  FFMA.FTZ R134, R163, c[0x0][0x2d0], -R194.reuse ;  /* 0x0000b400a3867a23 */ /* 0x104fe800000108c2 */
[C---:B------:R-:W-:Y:S01]  /*11890*/  HMMA.16816.F32.BF16 R40, R136.reuse, R146, R40 ;  /* 0x000000928828723c */ /* 0x040fe20000041828 */
[----:B------:R-:W2:Y:S01]  /*118a0*/  LDSM.16.MT88.4 R144, [R219+0x4100] ;  /* 0x00410000db90783b */ /* 0x000ea20000004200 */
[----:B------:R3:W2:Y:S06]  /*118b0*/  MUFU.EX2 R214, R134 ;  /* 0x0000008600d67308 */ /* 0x0006ac0000000800 */
[C---:B----4-:R-:W-:Y:S01]  /*118c0*/  HMMA.16816.F32.BF16 R44, R136.reuse, R148, R44 ;  /* 0x00000094882c723c */ /* 0x050fe2000004182c */
[----:B------:R-:W4:Y:S07]  /*118d0*/  LDL.LU R163, [R1+0x8] ;  /* 0x0000080001a37983 */ /* 0x000f2e0000300800 */
[C---:B------:R-:W-:Y:S01]  /*118e0*/  HMMA.16816.F32.BF16 R48, R136.reuse, R150, R48 ;  /* 0x000000968830723c */ /* 0x040fe20000041830 */
[----:B------:R-:W2:Y:S07]  /*118f0*/  LDSM.16.MT88.4 R148, [R217+0x7100] ;  /* 0x00710000d994783b */ /* 0x000eae0000004200 */
[C---:B-1----:R-:W-:Y:S04]  /*11900*/  HMMA.16816.F32.BF16 R52, R136.reuse, R140, R52 ;  /* 0x0000008c8834723c */ /* 0x042fe80000041834 */
[--C-:B---3--:R-:W-:Y:S04]  /*11910*/  FFMA.FTZ R134, R199, c[0x0][0x2d0], -R3.reuse ;  /* 0x0000b400c7867a23 */ /* 0x108fe80000010803 */
[----:B------:R1:W-:Y:S01]  /*11920*/  MUFU.EX2 R199, R134 ;  /* 0x0000008600c77308 */ /* 0x0003e20000000800 */
[C---:B------:R-:W-:Y:S01]  /*11930*/  HMMA.16816.F32.BF16 R56, R136.reuse, R142, R56 ;  /* 0x0000008e8838723c */ /* 0x040fe20000041838 */
[----:B------:R-:W3:Y:S07]  /*11940*/  LDSM.16.MT88.4 R140, [R218+0x7100] ;  /* 0x00710000da8c783b */ /* 0x000eee0000004200 */
[C---:B--2---:R-:W-:Y:S08]  /*11950*/  HMMA.16816.F32.BF16 R60, R136.reuse, R144, R60 ;  /* 0x00000090883c723c */ /* 0x044ff0000004183c */
[C---:B------:R-:W-:Y:S01]  /*11960*/  HMMA.16816.F32.BF16 R64, R136.reuse, R146, R64 ;  /* 0x000000928840723c */ /* 0x040fe20000041840 */
[----:B------:R-:W2:Y:S03]  /*11970*/  LDSM.16.MT88.4 R144, [R220+0x7100] ;  /* 0x00710000dc90783b */ /* 0x000ea60000004200 */
[--C-:B-1----:R-:W-:Y:S04]  /*11980*/  FFMA.FTZ R134, R162, c[0x0][0x2d0], -R3.reuse ;  /* 0x0000b400a2867a23 */ /* 0x102fe80000010803 */
[C---:B------:R-:W-:Y:S04]  /*11990*/  HMMA.16816.F32.BF16 R68, R136.reuse, R148, R68 ;  /* 0x000000948844723c */ /* 0x040fe80000041844 */
[----:B------:R-:W-:Y:S02]  /*119a0*/  MOV R162, R198 ;  /* 0x000000c600a27202 */ /* 0x000fe40000000f00 */
[----:B------:R1:W1:Y:S02]  /*119b0*/  MUFU.EX2 R198, R134 ;  /* 0x0000008600c67308 */ /* 0x0002640000000800 */
[C---:B------:R-:W-:Y:S01]  /*119c0*/  HMMA.16816.F32.BF16 R72, R136.reuse, R150, R72 ;  /* 0x000000968848723c */ /* 0x040fe20000041848 */
[----:B------:R-:W2:Y:S07]  /*119d0*/  LDSM.16.MT88.4 R148, [R219+0x7100] ;  /* 0x00710000db94783b */ /* 0x000eae0000004200 */
[C---:B---3--:R-:W-:Y:S08]  /*119e0*/  HMMA.16816.F32.BF16 R76, R136.reuse, R140, R76 ;  /* 0x0000008c884c723c */ /* 0x048ff0000004184c */
[C---:B------:R-:W-:Y:S01]  /*119f0*/  HMMA.16816.F32.BF16 R80, R136.reuse, R142, R80 ;  /* 0x0000008e8850723c */ /* 0x040fe20000041850 */
[----:B------:R-:W3:Y:S03]  /*11a00*/  LDSM.16.MT88.4 R140, [R217+0xa100] ;  /* 0x00a10000d98c783b */ /* 0x000ee60000004200 */
[--C-:B-1----:R-:W-:Y:S04]  /*11a10*/  FFMA.FTZ R134, R162, c[0x0][0x2d0], -R194.reuse ;  /* 0x0000b400a2867a23 */ /* 0x102fe800000108c2 */
[C---:B--2---:R-:W-:Y:S01]  /*11a20*/  HMMA.16816.F32.BF16 R84, R136.reuse, R144, R84 ;  /* 0x000000908854723c */ /* 0x044fe20000041854 */
[----:B------:R-:W2:Y:S01]  /*11a30*/  LDL.LU R162, [R1+0xc] ;  /* 0x00000c0001a27983 */ /* 0x000ea20000300800 */
[----:B------:R1:W-:Y:S06]  /*11a40*/  MUFU.EX2 R209, R134 ;  /* 0x0000008600d17308 */ /* 0x0003ec0000000800 */
[C---:B------:R-:W-:Y:S01]  /*11a50*/  HMMA.16816.F32.BF16 R88, R136.reuse, R146, R88 ;  /* 0x000000928858723c */ /* 0x040fe20000041858 */
[----:B------:R-:W3:Y:S07]  /*11a60*/  LDSM.16.MT88.4 R144, [R218+0xa100] ;  /* 0x00a10000da90783b */ /* 0x000eee0000004200 */
[C---:B------:R-:W-:Y:S08]  /*11a70*/  HMMA.16816.F32.BF16 R92, R136.reuse, R148, R92 ;  /* 0x00000094885c723c */ /* 0x040ff0000004185c */
[C---:B------:R-:W-:Y:S01]  /*11a80*/  HMMA.16816.F32.BF16 R96, R136.reuse, R150, R96 ;  /* 0x000000968860723c */ /* 0x040fe20000041860 */
[----:B------:R-:W3:Y:S03]  /*11a90*/  LDSM.16.MT88.4 R148, [R220+0xa100] ;  /* 0x00a10000dc94783b */ /* 0x000ee60000004200 */
[--C-:B-1----:R-:W-:Y:S01]  /*11aa0*/  FFMA.FTZ R134, R161, c[0x0][0x2d0], -R194.reuse ;  /* 0x0000b400a1867a23 */ /* 0x102fe200000108c2 */
[----:B------:R-:W-:Y:S02]  /*11ab0*/  MOV R161, R159 ;  /* 0x0000009f00a17202 */ /* 0x000fe40000000f00 */
[----:B------:R-:W-:Y:S01]  /*11ac0*/  MOV R159, R157 ;  /* 0x0000009d009f7202 */ /* 0x000fe20000000f00 */
[----:B------:R1:W-:Y:S01]  /*11ad0*/  MUFU.EX2 R208, R134 ;  /* 0x0000008600d07308 */ /* 0x0003e20000000800 */
[C---:B---3--:R-:W-:Y:S03]  /*11ae0*/  HMMA.16816.F32.BF16 R100, R136.reuse, R140, R100 ;  /* 0x0000008c8864723c */ /* 0x048fe60000041864 */
[----:B------:R-:W-:Y:S02]  /*11af0*/  MOV R157, R192 ;  /* 0x000000c0009d7202 */ /* 0x000fe40000000f00 */
[----:B------:R-:W-:Y:S03]  /*11b00*/  MOV R173, R161 ;  /* 0x000000a100ad7202 */ /* 0x000fe60000000f00 */
[C---:B------:R-:W-:Y:S01]  /*11b10*/  HMMA.16816.F32.BF16 R104, R136.reuse, R142, R104 ;  /* 0x0000008e8868723c */ /* 0x040fe20000041868 */
[----:B------:R-:W3:Y:S07]  /*11b20*/  LDSM.16.MT88.4 R140, [R219+0xa100] ;  /* 0x00a10000db8c783b */ /* 0x000eee0000004200 */
[C---:B------:R-:W-:Y:S04]  /*11b30*/  HMMA.16816.F32.BF16 R108, R136.reuse, R144, R108 ;  /* 0x00000090886c723c */ /* 0x040fe8000004186c */
[--C-:B-1----:R-:W-:Y:S04]  /*11b40*/  FFMA.FTZ R134, R152, c[0x0][0x2d0], -R3.reuse ;  /* 0x0000b40098867a23 */ /* 0x102fe80000010803 */
[C---:B------:R-:W-:Y:S01]  /*11b50*/  HMMA.16816.F32.BF16 R112, R136.reuse, R146, R112 ;  /* 0x000000928870723c */ /* 0x040fe20000041870 */
[----:B------:R-:W1:Y:S03]  /*11b60*/  LDSM.16.MT88.4 R144, [R217+0x1900] ;  /* 0x00190000d990783b */ /* 0x000e660000004200 */
[----:B------:R-:W-:Y:S02]  /*11b70*/  MOV R152, R193 ;  /* 0x000000c100987202 */ /* 0x000fe40000000f00 */
[----:B------:R3:W-:Y:S02]  /*11b80*/  MUFU.EX2 R193, R134 ;  /* 0x0000008600c17308 */ /* 0x0007e40000000800 */
[C---:B------:R-:W-:Y:S08]  /*11b90*/  HMMA.16816.F32.BF16 R116, R136.reuse, R148, R116 ;  /* 0x000000948874723c */ /* 0x040ff00000041874 */
[C---:B------:R-:W-:Y:S01]  /*11ba0*/  HMMA.16816.F32.BF16 R120, R136.reuse, R150, R120 ;  /* 0x000000968878723c */ /* 0x040fe20000041878 */
[----:B------:R-:W1:Y:S07]  /*11bb0*/  LDSM.16.MT88.4 R148, [R218+0x1900] ;  /* 0x00190000da94783b */ /* 0x000e6e0000004200 */
[C---:B---3--:R-:W-:Y:S04]  /*11bc0*/  HMMA.16816.F32.BF16 R124, R136.reuse, R140, R124 ;  /* 0x0000008c887c723c */ /* 0x048fe8000004187c */
[--C-:B------:R-:W-:Y:S01]  /*11bd0*/  FFMA.FTZ R134, R160, c[0x0][0x2d0], -R3.reuse ;  /* 0x0000b400a0867a23 */ /* 0x100fe20000010803 */
[----:B------:R-:W-:Y:S03]  /*11be0*/  MOV R160, R158 ;  /* 0x0000009e00a07202 */ /* 0x000fe60000000f00 */
[----:B------:R-:W-:Y:S01]  /*11bf0*/  HMMA.16816.F32.BF16 R128, R136, R142, R128 ;  /* 0x0000008e8880723c */ /* 0x000fe20000041880 */
[----:B------:R-:W3:Y:S01]  /*11c00*/  LDSM.16.MT88.4 R140, [R220+0x1900] ;  /* 0x00190000dc8c783b */ /* 0x000ee20000004200 */
[----:B------:R1:W-:Y:S02]  /*11c10*/  MUFU.EX2 R192, R134 ;  /* 0x0000008600c07308 */ /* 0x0003e40000000800 */
[----:B------:R-:W-:Y:S02]  /*11c20*/  MOV R158, R155 ;  /* 0x0000009b009e7202 */ /* 0x000fe40000000f00 */
[----:B------:R-:W-:Y:S02]  /*11c30*/  MOV R175, R160 ;  /* 0x000000a000af7202 */ /* 0x000fe40000000f00 */
[----:B------:R-:W-:Y:S04]  /*11c40*/  F2FP.BF16.PACK_AB R136, R252, R180 ;  /* 0x000000b4fc88723e */ /* 0x000fe800000010ff */
[----:B------:R-:W-:Y:S02]  /*11c50*/  F2FP.BF16.PACK_AB R137, R201, R200 ;  /* 0x000000c8c989723e */ /* 0x000fe400000010ff */
[----:B------:R-:W-:Y:S02]  /*11c60*/  F2FP.BF16.PACK_AB R138, R214, R215 ;  /* 0x000000d7d68a723e */ /* 0x000fe400000010ff */
[----:B------:R-:W-:Y:S02]  /*11c70*/  F2FP.BF16.PACK_AB R139, R198, R199 ;  /* 0x000000c7c68b723e */ /* 0x000fe400000010ff */
[----:B------:R-:W-:Y:S02]  /*11c80*/  MOV R160, R159 ;  /* 0x0000009f00a07202 */ /* 0x000fe40000000f00 */
[----:B------:R-:W-:Y:S03]  /*11c90*/  MOV R161, R158 ;  /* 0x0000009e00a17202 */ /* 0x000fe60000000f00 */
[C---:B-1----:R-:W-:Y:S03]  /*11ca0*/  HMMA.16816.F32.BF16 R4, R136.reuse, R144, R4 ;  /* 0x000000908804723c */ /* 0x042fe60000041804 */
[--C-:B------:R-:W-:Y:S01]  /*11cb0*/  FFMA.FTZ R134, R154, c[0x0][0x2d0], -R194.reuse ;  /* 0x0000b4009a867a23 */ /* 0x100fe200000108c2 */
[----:B------:R-:W-:Y:S03]  /*11cc0*/  MOV R181, R161 ;  /* 0x000000a100b57202 */ /* 0x000fe60000000f00 */
[----:B------:R1:W-:Y:S01]  /*11cd0*/  MUFU.EX2 R205, R134 ;  /* 0x0000008600cd7308 */ /* 0x0003e20000000800 */
[C---:B------:R-:W-:Y:S01]  /*11ce0*/  HMMA.16816.F32.BF16 R8, R136.reuse, R146, R8 ;  /* 0x000000928808723c */ /* 0x040fe20000041808 */
[----:B------:R-:W3:Y:S07]  /*11cf0*/  LDSM.16.MT88.4 R144, [R219+0x1900] ;  /* 0x00190000db90783b */ /* 0x000eee0000004200 */
[C---:B------:R-:W-:Y:S08]  /*11d00*/  HMMA.16816.F32.BF16 R12, R136.reuse, R148, R12 ;  /* 0x00000094880c723c */ /* 0x040ff0000004180c */
[C---:B------:R-:W-:Y:S01]  /*11d10*/  HMMA.16816.F32.BF16 R16, R136.reuse, R150, R16 ;  /* 0x000000968810723c */ /* 0x040fe20000041810 */
[----:B------:R-:W3:Y:S03]  /*11d20*/  LDSM.16.MT88.4 R148, [R217+0x4900] ;  /* 0x00490000d994783b */ /* 0x000ee60000004200 */
[--C-:B-1----:R-:W-:Y:S04]  /*11d30*/  FFMA.FTZ R134, R153, c[0x0][0x2d0], -R194.reuse ;  /* 0x0000b40099867a23 */ /* 0x102fe800000108c2 */
[C---:B---3--:R-:W-:Y:S01]  /*11d40*/  HMMA.16816.F32.BF16 R20, R136.reuse, R140, R20 ;  /* 0x0000008c8814723c */ /* 0x048fe20000041814 */
[----:B------:R1:W-:Y:S07]  /*11d50*/  MUFU.EX2 R202, R134 ;  /* 0x0000008600ca7308 */ /* 0x0003ee0000000800 */
[C---:B------:R-:W-:Y:S01]  /*11d60*/  HMMA.16816.F32.BF16 R24, R136.reuse, R142, R24 ;  /* 0x0000008e8818723c */ /* 0x040fe20000041818 */
[----:B------:R-:W3:Y:S07]  /*11d70*/  LDSM.16.MT88.4 R140, [R218+0x4900] ;  /* 0x00490000da8c783b */ /* 0x000eee0000004200 */
[C---:B------:R-:W-:Y:S08]  /*11d80*/  HMMA.16816.F32.BF16 R28, R136.reuse, R144, R28 ;  /* 0x00000090881c723c */ /* 0x040ff0000004181c */
[C---:B------:R-:W-:Y:S01]  /*11d90*/  HMMA.16816.F32.BF16 R32, R136.reuse, R146, R32 ;  /* 0x000000928820723c */ /* 0x040fe20000041820 */
[----:B------:R-:W4:Y:S03]  /*11da0*/  LDSM.16.MT88.4 R144, [R220+0x4900] ;  /* 0x00490000dc90783b */ /* 0x000f260000004200 */
[--C-:B-1----:R-:W-:Y:S04]  /*11db0*/  FFMA.FTZ R134, R191, c[0x0][0x2d0], -R3.reuse ;  /* 0x0000b400bf867a23 */ /* 0x102fe80000010803 */
[C---:B------:R-:W-:Y:S01]  /*11dc0*/  HMMA.16816.F32.BF16 R36, R136.reuse, R148, R36 ;  /* 0x000000948824723c */ /* 0x040fe20000041824 */
[----:B------:R1:W-:Y:S07]  /*11dd0*/  MUFU.EX2 R191, R134 ;  /* 0x0000008600bf7308 */ /* 0x0003ee0000000800 */
[C---:B------:R-:W-:Y:S01]  /*11de0*/  HMMA.16816.F32.BF16 R40, R136.reuse, R150, R40 ;  /* 0x000000968828723c */ /* 0x040fe20000041828 */
[----:B------:R-:W4:Y:S07]  /*11df0*/  LDSM.16.MT88.4 R148, [R219+0x4900] ;  /* 0x00490000db94783b */ /* 0x000f2e0000004200 */
[C---:B---3--:R-:W-:Y:S08]  /*11e00*/  HMMA.16816.F32.BF16 R44, R136.reuse, R140, R44 ;  /* 0x0000008c882c723c */ /* 0x048ff0000004182c */
[C---:B------:R-:W-:Y:S01]  /*11e10*/  HMMA.16816.F32.BF16 R48, R136.reuse, R142, R48 ;  /* 0x0000008e8830723c */ /* 0x040fe20000041830 */
[----:B------:R-:W3:Y:S03]  /*11e20*/  LDSM.16.MT88.4 R140, [R217+0x7900] ;  /* 0x00790000d98c783b */ /* 0x000ee60000004200 */
[----:B-1----:R-:W-:Y:S04]  /*11e30*/  FFMA.FTZ R134, R190, c[0x0][0x2d0], -R3 ;  /* 0x0000b400be867a23 */ /* 0x002fe80000010803 */
[----:B------:R1:W-:Y:S01]  /*11e40*/  MUFU.EX2 R190, R134 ;  /* 0x0000008600be7308 */ /* 0x0003e20000000800 */
[C---:B----4-:R-:W-:Y:S08]  /*11e50*/  HMMA.16816.F32.BF16 R52, R136.reuse, R144, R52 ;  /* 0x000000908834723c */ /* 0x050ff00000041834 */
[C---:B------:R-:W-:Y:S01]  /*11e60*/  HMMA.16816.F32.BF16 R56, R136.reuse, R146, R56 ;  /* 0x000000928838723c */ /* 0x040fe20000041838 */
[----:B------:R-:W4:Y:S03]  /*11e70*/  LDSM.16.MT88.4 R144, [R218+0x7900] ;  /* 0x00790000da90783b */ /* 0x000f260000004200 */
[----:B------:R-:W-:Y:S01]  /*11e80*/  FFMA.FTZ R2, R2, R163, R189 ;  /* 0x000000a302027223 */ /* 0x000fe200000100bd */
[----:B------:R-:W-:Y:S03]  /*11e90*/  MOV R163, R156 ;  /* 0x0000009c00a37202 */ /* 0x000fe60000000f00 */
[C---:B------:R-:W-:Y:S04]  /*11ea0*/  HMMA.16816.F32.BF16 R60, R136.reuse, R148, R60 ;  /* 0x00000094883c723c */ /* 0x040fe8000004183c */
[--C-:B-1----:R-:W-:Y:S04]  /*11eb0*/  FFMA.FTZ R134, R152, c[0x0][0x2d0], -R194.reuse ;  /* 0x0000b40098867a23 */ /* 0x102fe800000108c2 */
[C---:B------:R-:W-:Y:S01]  /*11ec0*/  HMMA.16816.F32.BF16 R64, R136.reuse, R150, R64 ;  /* 0x000000968840723c */ /* 0x040fe20000041840 */
[----:B------:R-:W1:Y:S01]  /*11ed0*/  LDSM.16.MT88.4 R148, [R220+0x7900] ;  /* 0x00790000dc94783b */ /* 0x000e620000004200 */
[----:B------:R-:W-:Y:S02]  /*11ee0*/  MUFU.EX2 R197, R134 ;  /* 0x0000008600c57308 */ /* 0x000fe40000000800 */
[----:B------:R-:W-:Y:S04]  /*11ef0*/  FFMA.FTZ R194, R196, c[0x0][0x2d0], -R194 ;  /* 0x0000b400c4c27a23 */ /* 0x000fe800000108c2 */
[C---:B---3--:R-:W-:Y:S01]  /*11f00*/  HMMA.16816.F32.BF16 R68, R136.reuse, R140, R68 ;  /* 0x0000008c8844723c */ /* 0x048fe20000041844 */
[----:B------:R-:W-:Y:S03]  /*11f10*/  LDSM.16.MT88.4 R152, [R220+0x2100] ;  /* 0x00210000dc98783b */ /* 0x000fe60000004200 */
[----:B------:R-:W-:Y:S04]  /*11f20*/  MUFU.EX2 R194, R194 ;  /* 0x000000c200c27308 */ /* 0x000fe80000000800 */
[C---:B------:R-:W-:Y:S01]  /*11f30*/  HMMA.16816.F32.BF16 R72, R136.reuse, R142, R72 ;  /* 0x0000008e8848723c */ /* 0x040fe20000041848 */
[----:B------:R-:W3:Y:S05]  /*11f40*/  LDSM.16.MT88.4 R140, [R219+0x7900] ;  /* 0x00790000db8c783b */ /* 0x000eea0000004200 */
[----:B------:R-:W3:Y:S02]  /*11f50*/  MUFU.EX2 R196, R135 ;  /* 0x0000008700c47308 */ /* 0x000ee40000000800 */
[C---:B----4-:R-:W-:Y:S08]  /*11f60*/  HMMA.16816.F32.BF16 R76, R136.reuse, R144, R76 ;  /* 0x00000090884c723c */ /* 0x050ff0000004184c */
[C---:B------:R-:W-:Y:S01]  /*11f70*/  HMMA.16816.F32.BF16 R80, R136.reuse, R146, R80 ;  /* 0x000000928850723c */ /* 0x040fe20000041850 */
[----:B------:R-:W4:Y:S01]  /*11f80*/  LDSM.16.MT88.4 R144, [R217+0xa900] ;  /* 0x00a90000d990783b */ /* 0x000f220000004200 */
[----:B------:R3:W-:Y:S06]  /*11f90*/  MUFU.EX2 R135, R184 ;  /* 0x000000b800877308 */ /* 0x0007ec0000000800 */
[C---:B-1----:R-:W-:Y:S08]  /*11fa0*/  HMMA.16816.F32.BF16 R84, R136.reuse, R148, R84 ;  /* 0x000000948854723c */ /* 0x042ff00000041854 */
[C---:B------:R-:W-:Y:S01]  /*11fb0*/  HMMA.16816.F32.BF16 R88, R136.reuse, R150, R88 ;  /* 0x000000968858723c */ /* 0x040fe20000041858 */
[----:B------:R-:W1:Y:S07]  /*11fc0*/  LDSM.16.MT88.4 R148, [R218+0xa900] ;  /* 0x00a90000da94783b */ /* 0x000e6e0000004200 */
[C---:B---3--:R-:W-:Y:S04]  /*11fd0*/  HMMA.16816.F32.BF16 R92, R136.reuse, R140, R92 ;  /* 0x0000008c885c723c */ /* 0x048fe8000004185c */
[----:B------:R-:W-:Y:S04]  /*11fe0*/  F2FP.BF16.PACK_AB R184, R196, R197 ;  /* 0x000000c5c4b8723e */ /* 0x000fe800000010ff */
[C---:B------:R-:W-:Y:S01]  /*11ff0*/  HMMA.16816.F32.BF16 R96, R136.reuse, R142, R96 ;  /* 0x0000008e8860723c */ /* 0x040fe20000041860 */
[----:B------:R-:W3:Y:S03]  /*12000*/  LDSM.16.MT88.4 R140, [R220+0xa900] ;  /* 0x00a90000dc8c783b */ /* 0x000ee60000004200 */
[----:B--2---:R-:W-:Y:S01]  /*12010*/  FFMA.FTZ R168, R0, R162, R186 ;  /* 0x000000a200a87223 */ /* 0x004fe200000100ba */
[----:B------:R-:W-:Y:S01]  /*12020*/  MOV R162, R157 ;  /* 0x0000009d00a27202 */ /* 0x000fe20000000f00 */
[--C-:B------:R-:W-:Y:S01]  /*12030*/  FFMA.FTZ R0, R163, c[0x0][0x2d0], -R3.reuse ;  /* 0x0000b400a3007a23 */ /* 0x100fe20000010803 */
[----:B------:R-:W-:Y:S01]  /*12040*/  F2FP.BF16.PACK_AB R186, R194, R195 ;  /* 0x000000c3c2ba723e */ /* 0x000fe200000010ff */
[C---:B----4-:R-:W-:Y:S01]  /*12050*/  HMMA.16816.F32.BF16 R100, R136.reuse, R144, R100 ;  /* 0x000000908864723c */ /* 0x050fe20000041864 */
[----:B------:R-:W-:Y:S01]  /*12060*/  LDSM.16.MT88.4 R156, [R218+0x5100] ;  /* 0x00510000da9c783b */ /* 0x000fe20000004200 */
[----:B------:R2:W-:Y:S02]  /*12070*/  MUFU.EX2 R189, R0 ;  /* 0x0000000000bd7308 */ /* 0x0005e40000000800 */
[----:B------:R-:W-:Y:S04]  /*12080*/  MOV R172, R162 ;  /* 0x000000a200ac7202 */ /* 0x000fe80000000f00 */
[C---:B------:R-:W-:Y:S01]  /*12090*/  HMMA.16816.F32.BF16 R104, R136.reuse, R146, R104 ;  /* 0x000000928868723c */ /* 0x040fe20000041868 */
[----:B------:R-:W4:Y:S07]  /*120a0*/  LDSM.16.MT88.4 R144, [R219+0xa900] ;  /* 0x00a90000db90783b */ /* 0x000f2e0000004200 */
[C---:B-1----:R-:W-:Y:S08]  /*120b0*/  HMMA.16816.F32.BF16 R108, R136.reuse, R148, R108 ;  /* 0x00000094886c723c */ /* 0x042ff0000004186c */
[C---:B------:R-:W-:Y:S01]  /*120c0*/  HMMA.16816.F32.BF16 R112, R136.reuse, R150, R112 ;  /* 0x000000968870723c */ /* 0x040fe20000041870 */
[----:B------:R-:W1:Y:S03]  /*120d0*/  LDSM.16.MT88.4 R148, [R217+0x2100] ;  /* 0x00210000d994783b */ /* 0x000e660000004200 */
[--C-:B--2---:R-:W-:Y:S02]  /*120e0*/  FFMA.FTZ R0, R188, c[0x0][0x2d0], -R3.reuse ;  /* 0x0000b400bc007a23 */ /* 0x104fe40000010803 */
[----:B------:R-:W-:Y:S02]  /*120f0*/  FFMA.FTZ R3, R185, c[0x0][0x2d0], -R3 ;  /* 0x0000b400b9037a23 */ /* 0x000fe40000010803 */
[C---:B---3--:R-:W-:Y:S01]  /*12100*/  HMMA.16816.F32.BF16 R116, R136.reuse, R140, R116 ;  /* 0x0000008c8874723c */ /* 0x048fe20000041874 */
[----:B------:R2:W3:Y:S07]  /*12110*/  MUFU.EX2 R188, R0 ;  /* 0x0000000000bc7308 */ /* 0x0004ee0000000800 */
[C---:B------:R-:W-:Y:S01]  /*12120*/  HMMA.16816.F32.BF16 R120, R136.reuse, R142, R120 ;  /* 0x0000008e8878723c */ /* 0x040fe20000041878 */
[----:B------:R-:W1:Y:S02]  /*12130*/  LDSM.16.MT88.4 R140, [R218+0x2100] ;  /* 0x00210000da8c783b */ /* 0x000e640000004200 */
[----:B------:R1:W1:Y:S05]  /*12140*/  MUFU.EX2 R134, R3 ;  /* 0x0000000300867308 */ /* 0x00026a0000000800 */
[C---:B----4-:R-:W-:Y:S08]  /*12150*/  HMMA.16816.F32.BF16 R124, R136.reuse, R144, R124 ;  /* 0x00000090887c723c */ /* 0x050ff0000004187c */
[----:B------:R-:W-:Y:S01]  /*12160*/  HMMA.16816.F32.BF16 R128, R136, R146, R128 ;  /* 0x000000928880723c */ /* 0x000fe20000041880 */
[----:B------:R-:W4:Y:S03]  /*12170*/  LDSM.16.MT88.4 R144, [R219+0x2100] ;  /* 0x00210000db90783b */ /* 0x000f260000004200 */
[----:B--2---:R-:W-:Y:S01]  /*12180*/  FADD.FTZ R0, R160, R2 ;  /* 0x00000002a0007221 */ /* 0x004fe20000010000 */
[----:B---3--:R-:W-:Y:S01]  /*12190*/  F2FP.BF16.PACK_AB R185, R188, R189 ;  /* 0x000000bdbcb9723e */ /* 0x008fe200000010ff */
[----:B------:R-:W-:Y:S01]  /*121a0*/  FADD.FTZ R2, R175, R168 ;  /* 0x000000a8af027221 */ /* 0x000fe20000010000 */
[----:B------:R-:W-:Y:S01]  /*121b0*/  F2FP.BF16.PACK_AB R136, R208, R209 ;  /* 0x000000d1d088723e */ /* 0x000fe200000010ff */
[----:B------:R-:W-:Y:S01]  /*121c0*/  FADD.FTZ R0, R173, R0 ;  /* 0x00000000ad007221 */ /* 0x000fe20000010000 */
[----:B------:R-:W-:Y:S01]  /*121d0*/  F2FP.BF16.PACK_AB R137, R192, R193 ;  /* 0x000000c1c089723e */ /* 0x000fe200000010ff */
[----:B------:R-:W-:Y:S02]  /*121e0*/  LDSM.16.MT88.4 R160, [R220+0x2900] ;  /* 0x00290000dca0783b */ /* 0x000fe40000004200 */
[----:B------:R-:W-:Y:S01]  /*121f0*/  F2FP.BF16.PACK_AB R138, R202, R205 ;  /* 0x000000cdca8a723e */ /* 0x000fe200000010ff */
[----:B------:R-:W-:Y:S01]  /*12200*/  FADD.FTZ R0, R172, R0 ;  /* 0x00000000ac007221 */ /* 0x000fe20000010000 */
[----:B------:R-:W-:Y:S01]  /*12210*/  F2FP.BF16.PACK_AB R139, R190, R191 ;  /* 0x000000bfbe8b723e */ /* 0x000fe200000010ff */
[----:B------:R-:W-:Y:S01]  /*12220*/  FADD.FTZ R2, R187, R2 ;  /* 0x00000002bb027221 */ /* 0x000fe20000010000 */
[----:B------:R-:W-:Y:S02]  /*12230*/  MOV R168, R174 ;  /* 0x000000ae00a87202 */ /* 0x000fe40000000f00 */
[----:B------:R-:W-:Y:S01]  /*12240*/  LDSM.16.MT88.4 R172, [R217+0x5900] ;  /* 0x00590000d9ac783b */ /* 0x000fe20000004200 */
[----:B-1----:R-:W-:Y:S01]  /*12250*/  FADD.FTZ R3, R181, R2 ;  /* 0x00000002b5037221 */ /* 0x002fe20000010000 */
[----:B------:R-:W-:Y:S01]  /*12260*/  F2FP.BF16.PACK_AB R187, R134, R135 ;  /* 0x0000008786bb723e */ /* 0x000fe200000010ff */
[C---:B------:R-:W-:Y:S03]  /*12270*/  HMMA.16816.F32.BF16 R4, R136.reuse, R148, R4 ;  /* 0x000000948804723c */ /* 0x040fe60000041804 */
[----:B------:R-:W-:Y:S01]  /*12280*/  FADD.FTZ R2, R169, R0 ;  /* 0x00000000a9027221 */ /* 0x000fe20000010000 */
[----:B------:R-:W-:Y:S02]  /*12290*/  MOV R0, R180 ;  /* 0x000000b400007202 */ /* 0x000fe40000000f00 */
[----:B------:R-:W-:Y:S02]  /*122a0*/  LDSM.16.MT88.4 R180, [R218+0x5900] ;  /* 0x00590000dab4783b */ /* 0x000fe40000004200 */
[C---:B------:R-:W-:Y:S06]  /*122b0*/  HMMA.16816.F32.BF16 R8, R136.reuse, R150, R8 ;  /* 0x000000968808723c */ /* 0x040fec0000041808 */
[----:B------:R-:W1:Y:S02]  /*122c0*/  LDSM.16.MT88.4 R148, [R217+0x5100] ;  /* 0x00510000d994783b */ /* 0x000e640000004200 */
[C---:B------:R-:W-:Y:S08]  /*122d0*/  HMMA.16816.F32.BF16 R12, R136.reuse, R140, R12 ;  /* 0x0000008c880c723c */ /* 0x040ff0000004180c */
[C---:B------:R-:W-:Y:S01]  /*122e0*/  HMMA.16816.F32.BF16 R16, R136.reuse, R142, R16 ;  /* 0x0000008e8810723c */ /* 0x040fe20000041810 */
[----:B------:R-:W2:Y:S07]  /*122f0*/  LDSM.16.MT88.4 R140, [R220+0x5100] ;  /* 0x00510000dc8c783b */ /* 0x000eae0000004200 */
[C---:B------:R-:W-:Y:S08]  /*12300*/  HMMA.16816.F32.BF16 R20, R136.reuse, R152, R20 ;  /* 0x000000988814723c */ /* 0x040ff00000041814 */
        /* <DEDUP_REMOVED lines=8> */
[C---:B------:R-:W-:Y:S08]  /*12390*/  HMMA.16816.F32.BF16 R44, R136.reuse, R156, R44 ;  /* 0x0000009c882c723c */ /* 0x040ff0000004182c */
[C---:B------:R-:W-:Y:S01]  /*123a0*/  HMMA.16816.F32.BF16 R48, R136.reuse, R158, R48 ;  /* 0x0000009e8830723c */ /* 0x040fe20000041830 */
[----:B------:R-:W1:Y:S07]  /*123b0*/  LDSM.16.MT88.4 R156, [R220+0x8100] ;  /* 0x00810000dc9c783b */ /* 0x000e6e0000004200 */
[C---:B--2---:R-:W-:Y:S08]  /*123c0*/  HMMA.16816.F32.BF16 R52, R136.reuse, R140, R52 ;  /* 0x0000008c8834723c */ /* 0x044ff00000041834 */
[C---:B------:R-:W-:Y:S01]  /*123d0*/  HMMA.16816.F32.BF16 R56, R136.reuse, R142, R56 ;  /* 0x0000008e8838723c */ /* 0x040fe20000041838 */
[----:B------:R-:W2:Y:S07]  /*123e0*/  LDSM.16.MT88.4 R140, [R219+0x8100] ;  /* 0x00810000db8c783b */ /* 0x000eae0000004200 */
[C---:B---3--:R-:W-:Y:S08]  /*123f0*/  HMMA.16816.F32.BF16 R60, R136.reuse, R152, R60 ;  /* 0x00000098883c723c */ /* 0x048ff0000004183c */
[C---:B------:R-:W-:Y:S01]  /*12400*/  HMMA.16816.F32.BF16 R64, R136.reuse, R154, R64 ;  /* 0x0000009a8840723c */ /* 0x040fe20000041840 */
[----:B------:R-:W-:Y:S07]  /*12410*/  LDSM.16.MT88.4 R152, [R218+0xb100] ;  /* 0x00b10000da98783b */ /* 0x000fee0000004200 */
[C---:B----4-:R-:W-:Y:S08]  /*12420*/  HMMA.16816.F32.BF16 R68, R136.reuse, R144, R68 ;  /* 0x000000908844723c */ /* 0x050ff00000041844 */
        /* <DEDUP_REMOVED lines=11> */
[C---:B---3--:R-:W-:Y:S08]  /*124e0*/  HMMA.16816.F32.BF16 R100, R136.reuse, R144, R100 ;  /* 0x000000908864723c */ /* 0x048ff00000041864 */
[C---:B------:R-:W-:Y:S08]  /*124f0*/  HMMA.16816.F32.BF16 R104, R136.reuse, R146, R104 ;  /* 0x000000928868723c */ /* 0x040ff00000041868 */
[C---:B------:R-:W-:Y:S08]  /*12500*/  HMMA.16816.F32.BF16 R108, R136.reuse, R152, R108 ;  /* 0x00000098886c723c */ /* 0x040ff0000004186c */
[C---:B------:R-:W-:Y:S01]  /*12510*/  HMMA.16816.F32.BF16 R112, R136.reuse, R154, R112 ;  /* 0x0000009a8870723c */ /* 0x040fe20000041870 */
[----:B------:R-:W3:Y:S07]  /*12520*/  LDSM.16.MT88.4 R152, [R218+0x2900] ;  /* 0x00290000da98783b */ /* 0x000eee0000004200 */
[C---:B-1----:R-:W-:Y:S08]  /*12530*/  HMMA.16816.F32.BF16 R116, R136.reuse, R148, R116 ;  /* 0x000000948874723c */ /* 0x042ff00000041874 */
[C---:B------:R-:W-:Y:S08]  /*12540*/  HMMA.16816.F32.BF16 R120, R136.reuse, R150, R120 ;  /* 0x000000968878723c */ /* 0x040ff00000041878 */
[C---:B----4-:R-:W-:Y:S08]  /*12550*/  HMMA.16816.F32.BF16 R124, R136.reuse, R156, R124 ;  /* 0x0000009c887c723c */ /* 0x050ff0000004187c */
[----:B------:R-:W-:Y:S08]  /*12560*/  HMMA.16816.F32.BF16 R128, R136, R158, R128 ;  /* 0x0000009e8880723c */ /* 0x000ff00000041880 */
[C---:B--2---:R-:W-:Y:S01]  /*12570*/  HMMA.16816.F32.BF16 R136, R184.reuse, R140, R4 ;  /* 0x0000008cb888723c */ /* 0x044fe20000041804 */
[----:B------:R-:W1:Y:S07]  /*12580*/  LDSM.16.MT88.4 R4, [R220+0x5900] ;  /* 0x00590000dc04783b */ /* 0x000e6e0000004200 */
[C---:B------:R-:W-:Y:S01]  /*12590*/  HMMA.16816.F32.BF16 R140, R184.reuse, R142, R8 ;  /* 0x0000008eb88c723c */ /* 0x040fe20000041808 */
[----:B------:R-:W2:Y:S07]  /*125a0*/  LDSM.16.MT88.4 R8, [R219+0x5900] ;  /* 0x00590000db08783b */ /* 0x000eae0000004200 */
[C---:B---3--:R-:W-:Y:S01]  /*125b0*/  HMMA.16816.F32.BF16 R144, R184.reuse, R152, R12 ;  /* 0x00000098b890723c */ /* 0x048fe2000004180c */
        /* <DEDUP_REMOVED lines=9> */
[C---:B------:R-:W-:Y:S07]  /*12650*/  HMMA.16816.F32.BF16 R164, R184.reuse, R166, R32 ;  /* 0x000000a6b8a4723c */ /* 0x040fee0000041820 */
[----:B------:R-:W-:Y:S02]  /*12660*/  MOV R34, R168 ;  /* 0x000000a800227202 */ /* 0x000fe40000000f00 */
[----:B------:R-:W-:Y:S03]  /*12670*/  MOV R33, R171 ;  /* 0x000000ab00217202 */ /* 0x000fe60000000f00 */
[----:B------:R-:W-:Y:S02]  /*12680*/  MOV R32, R170 ;  /* 0x000000aa00207202 */ /* 0x000fe40000000f00 */
[C---:B------:R-:W-:Y:S03]  /*12690*/  HMMA.16816.F32.BF16 R168, R184.reuse, R172, R36 ;  /* 0x000000acb8a8723c */ /* 0x040fe60000041824 */
[----:B------:R-:W-:Y:S01]  /*126a0*/  MOV R35, R0 ;  /* 0x0000000000237202 */ /* 0x000fe20000000f00 */
[----:B------:R-:W-:Y:S03]  /*126b0*/  FADD.FTZ R0, R213, R3 ;  /* 0x00000003d5007221 */ /* 0x000fe60000010000 */
[----:B------:R-:W-:Y:S01]  /*126c0*/  MOV R36, R179 ;  /* 0x000000b300247202 */ /* 0x000fe20000000f00 */
[C---:B------:R-:W-:Y:S04]  /*126d0*/  HMMA.16816.F32.BF16 R172, R184.reuse, R174, R40 ;  /* 0x000000aeb8ac723c */ /* 0x040fe80000041828 */
[----:B------:R-:W-:Y:S01]  /*126e0*/  MOV R37, R178 ;  /* 0x000000b200257202 */ /* 0x000fe20000000f00 */
[----:B------:R-:W-:Y:S01]  /*126f0*/  FADD.FTZ R2, R36, R2 ;  /* 0x0000000224027221 */ /* 0x000fe20000010000 */
[----:B------:R-:W-:Y:S01]  /*12700*/  MOV R38, R177 ;  /* 0x000000b100267202 */ /* 0x000fe20000000f00 */
[----:B------:R-:W-:Y:S01]  /*12710*/  FADD.FTZ R0, R212, R0 ;  /* 0x00000000d4007221 */ /* 0x000fe20000010000 */
[----:B------:R-:W-:Y:S01]  /*12720*/  MOV R39, R176 ;  /* 0x000000b000277202 */ /* 0x000fe20000000f00 */
        /* <DEDUP_REMOVED lines=42> */
[----:B------:R-:W-:Y:S04]  /*129d0*/  FADD.FTZ R0, R191, R0 ;  /* 0x00000000bf007221 */ /* 0x000fe80000010000 */
        /* <DEDUP_REMOVED lines=11> */
[----:B------:R-:W-:Y:S01]  /*12a90*/  FADD.FTZ R0, R135, R3 ;  /* 0x0000000387007221 */ /* 0x000fe20000010000 */
[----:B------:R-:W-:Y:S01]  /*12aa0*/  MOV R135, R132 ;  /* 0x0000008400877202 */ /* 0x000fe20000000f00 */
[C---:B------:R-:W-:Y:S01]  /*12ab0*/  HMMA.16816.F32.BF16 R112, R184.reuse, R6, R112 ;  /* 0x00000006b870723c */ /* 0x040fe20000041870 */
[----:B------:R1:W-:Y:S03]  /*12ac0*/  STL [R1+0x8], R2 ;  /* 0x0000080201007387 */ /* 0x0003e60000100800 */
[----:B------:R-:W-:Y:S01]  /*12ad0*/  FADD.FTZ R0, R134, R0 ;  /* 0x0000000086007221 */ /* 0x000fe20000010000 */
[----:B------:R-:W-:Y:S03]  /*12ae0*/  MOV R134, R133 ;  /* 0x0000008500867202 */ /* 0x000fe60000000f00 */
[C---:B--2---:R-:W-:Y:S01]  /*12af0*/  HMMA.16816.F32.BF16 R116, R184.reuse, R8, R116 ;  /* 0x00000008b874723c */ /* 0x044fe20000041874 */
[----:B------:R1:W-:Y:S07]  /*12b00*/  STL [R1+0xc], R0 ;  /* 0x00000c0001007387 */ /* 0x0003ee0000100800 */
[C---:B------:R-:W-:Y:S08]  /*12b10*/  HMMA.16816.F32.BF16 R120, R184.reuse, R10, R120 ;  /* 0x0000000ab878723c */ /* 0x040ff00000041878 */
[C---:B---3--:R-:W-:Y:S08]  /*12b20*/  HMMA.16816.F32.BF16 R124, R184.reuse, R12, R124 ;  /* 0x0000000cb87c723c */ /* 0x048ff0000004187c */
[----:B------:R-:W-:Y:S01]  /*12b30*/  HMMA.16816.F32.BF16 R128, R184, R14, R128 ;  /* 0x0000000eb880723c */ /* 0x000fe20000041880 */
[----:B------:R-:W-:-:S07]  /*12b40*/  @P0 BRA `(.L_x_1359) ;  /* 0xffffb2f000000947 */ /* 0x000fce000383ffff */
.L_x_1358:
[----:B------:R-:W2:Y:S04]  /*12b50*/  LDL.LU R4, [R1+0x8] ;  /* 0x0000080001047983 */ /* 0x000ea80000300800 */
        /* <DEDUP_REMOVED lines=156> */
.L_x_1348:
        /* <DEDUP_REMOVED lines=184> */
.L_x_1361:
        /* <DEDUP_REMOVED lines=150> */
.L_x_1363:
[----:B--234-:R-:W-:Y:S05]  /*14a00*/  BSYNC B0 ;  /* 0x0000000000007941 */ /* 0x01cfea0003800000 */
.L_x_1362:
        /* <DEDUP_REMOVED lines=30> */
.L_x_1365:
[----:B------:R-:W-:Y:S05]  /*14bf0*/  BSYNC B0 ;  /* 0x0000000000007941 */ /* 0x000fea0003800000 */
.L_x_1364:
        /* <DEDUP_REMOVED lines=30> */
.L_x_1367:
[----:B------:R-:W-:Y:S05]  /*14de0*/  BSYNC B0 ;  /* 0x0000000000007941 */ /* 0x000fea0003800000 */
.L_x_1366:
        /* <DEDUP_REMOVED lines=31> */
.L_x_1360:
        /* <DEDUP_REMOVED lines=19> */
.L_x_1368:
        /* <DEDUP_REMOVED lines=42> */
.L_x_1370:
[----:B------:R-:W-:Y:S05]  /*153b0*/  BSYNC B0 ;  /* 0x0000000000007941 */ /* 0x000fea0003800000 */
.L_x_1369:
        /* <DEDUP_REMOVED lines=73> */
.L_x_1372:
[----:B------:R-:W-:Y:S05]  /*15850*/  BSYNC B0 ;  /* 0x0000000000007941 */ /* 0x000fea0003800000 */
.L_x_1371:
        /* <DEDUP_REMOVED lines=27> */
.L_x_1374:
[----:B------:R-:W-:Y:S05]  /*15a10*/  BSYNC B0 ;  /* 0x0000000000007941 */ /* 0x000fea0003800000 */
.L_x_1373:
        /* <DEDUP_REMOVED lines=27> */
.L_x_1376:
[----:B------:R-:W-:Y:S05]  /*15bd0*/  BSYNC B0 ;  /* 0x0000000000007941 */ /* 0x000fea0003800000 */
.L_x_1375:
        /* <DEDUP_REMOVED lines=28> */
.L_x_1377:
        /* <DEDUP_REMOVED lines=14> */
.L_x_3079:


//--------------------- .text._ZN7cutlass13device_kernelIN5flash19enable_sm80_to_sm89INS1_16FlashAttnFwdSm80INS1_25CollectiveMainloopFwdSm80ILi8ELi1ELb0EN4cute5tupleIJNS5_1CILi128EEENS7_ILi48EEENS7_ILi256EEEEEELi256ENS_10bfloat16_tEfNS_4arch4Sm80ELb1ELb0ELb1ELb1ELb0ELb1ELb1ELb0EEENS1_21CollectiveEpilogueFwdINS6_IJS8_SA_S9_EEENS6_IJNS7_ILi1EEESI_SI_EEESC_SE_Li256ELb1ELb1ELb0ELb0EEENS1_19SingleTileSchedulerILb1ELb0ELb1ELi128EEEEEEEEEvNT_6ParamsE --------------------------
	.section	.text._ZN7cutlass13device_kernelIN5flash19enable_sm80_to_sm89INS1_16FlashAttnFwdSm80INS1_25CollectiveMainloopFwdSm80ILi8ELi1ELb0EN4cute5tupleIJNS5_1CILi128EEENS7_ILi48EEENS7_ILi256EEEEEELi256ENS_10bfloat16_tEfNS_4arch4Sm80ELb1ELb0ELb1ELb1ELb0ELb1ELb1ELb0EEENS1_21CollectiveEpilogueFwdINS6_IJS8_SA_S9_EEENS6_IJNS7_ILi1EEESI_SI_EEESC_SE_Li256ELb1ELb1ELb0ELb0EEENS1_19SingleTileSchedulerILb1ELb0ELb1ELi128EEEEEEEEEvNT_6ParamsE,"ax",@progbits
	.sectioninfo	@"SHI_REGISTERS=252"
	.align	128
.text._ZN7cutlass13device_kernelIN5flash19enable_sm80_to_sm89INS1_16FlashAttnFwdSm80INS1_25CollectiveMainloopFwdSm80ILi8ELi1ELb0EN4cute5tupleIJNS5_1CILi128EEENS7_ILi48EEENS7_ILi256EEEEEELi256ENS_10bfloat16_tEfNS_4arch4Sm80ELb1ELb0ELb1ELb1ELb0ELb1ELb1ELb0EEENS1_21CollectiveEpilogueFwdINS6_IJS8_SA_S9_EEENS6_IJNS7_ILi1EEESI_SI_EEESC_SE_Li256ELb1ELb1ELb0ELb0EEENS1_19SingleTileSchedulerILb1ELb0ELb1ELi128EEEEEEEEEvNT_6ParamsE:
        .type           _ZN7cutlass13device_kernelIN5flash19enable_sm80_to_sm89INS1_16FlashAttnFwdSm80INS1_25CollectiveMainloopFwdSm80ILi8ELi1ELb0EN4cute5tupleIJNS5_1CILi128EEENS7_ILi48EEENS7_ILi256EEEEEELi256ENS_10bfloat16_tEfNS_4arch4Sm80ELb1ELb0ELb1ELb1ELb0ELb1ELb1ELb0EEENS1_21CollectiveEpilogueFwdINS6_IJS8_SA_S9_EEENS6_IJNS7_ILi1EEESI_SI_EEESC_SE_Li256ELb1ELb1ELb0ELb0EEENS1_19SingleTileSchedulerILb1ELb0ELb1ELi128EEEEEEEEEvNT_6ParamsE,@function
        .size           _ZN7cutlass13device_kernelIN5flash19enable_sm80_to_sm89INS1_16FlashAttnFwdSm80INS1_25CollectiveMainloopFwdSm80ILi8ELi1ELb0EN4cute5tupleIJNS5_1CILi128EEENS7_ILi48EEENS7_ILi256EEEEEELi256ENS_10bfloat16_tEfNS_4arch4Sm80ELb1ELb0ELb1ELb1ELb0ELb1ELb1ELb0EEENS1_21CollectiveEpilogueFwdINS6_IJS8_SA_S9_EEENS6_IJNS7_ILi1EEESI_SI_EEESC_SE_Li256ELb1ELb1ELb0ELb0EEENS1_19SingleTileSchedulerILb1ELb0ELb1ELi128EEEEEEEEEvNT_6ParamsE,(.L_x_3080 - _ZN7cutlass13device_kernelIN5flash19enable_sm80_to_sm89INS1_16FlashAttnFwdSm80INS1_25CollectiveMainloopFwdSm80ILi8ELi1ELb0EN4cute5tupleIJNS5_1CILi128EEENS7_ILi48EEENS7_ILi256EEEEEELi256ENS_10bfloat16_tEfNS_4arch4Sm80ELb1ELb0ELb1ELb1ELb0ELb1ELb1ELb0EEENS1_21CollectiveEpilogueFwdINS6_IJS8_SA_S9_EEENS6_IJNS7_ILi1EEESI_SI_EEESC_SE_Li256ELb1ELb1ELb0ELb0EEENS1_19SingleTileSchedulerILb1ELb0ELb1ELi128EEEEEEEEEvNT_6ParamsE)
        .other          _ZN7cutlass13device_kernelIN5flash19enable_sm80_to_sm89INS1_16FlashAttnFwdSm80INS1_25CollectiveMainloopFwdSm80ILi8ELi1ELb0EN4cute5tupleIJNS5_1CILi128EEENS7_ILi48EEENS7_ILi256EEEEEELi256ENS_10bfloat16_tEfNS_4arch4Sm80ELb1ELb0ELb1ELb1ELb0ELb1ELb1ELb0EEENS1_21CollectiveEpilogueFwdINS6_IJS8_SA_S9_EEENS6_IJNS7_ILi1EEESI_SI_EEESC_SE_Li256ELb1ELb1ELb0ELb0EEENS1_19SingleTileSchedulerILb1ELb0ELb1ELi128EEEEEEEEEvNT_6ParamsE,@"STO_CUDA_ENTRY STV_DEFAULT"
_ZN7cutlass13device_kernelIN5flash19enable_sm80_to_sm89INS1_16FlashAttnFwdSm80INS1_25CollectiveMainloopFwdSm80ILi8ELi1ELb0EN4cute5tupleIJNS5_1CILi128EEENS7_ILi48EEENS7_ILi256EEEEEELi256ENS_10bfloat16_tEfNS_4arch4Sm80ELb1ELb0ELb1ELb1ELb0ELb1ELb1ELb0EEENS1_21CollectiveEpilogueFwdINS6_IJS8_SA_S9_EEENS6_IJNS7_ILi1EEESI_SI_EEESC_SE_Li256ELb1ELb1ELb0ELb0EEENS1_19SingleTileSchedulerILb1ELb0ELb1ELi128EEEEEEEEEvNT_6ParamsE:
[----:B------:R-:W-:Y:S02]  /*0000*/  MOV R1, c[0x0][0x28] ;  /* 0x00000a0000017a02 */ /* 0x000fe40000000f00 */
[----:B------:R-:W1:Y:S01]  /*0010*/  S2R R97, SR_TID.X ;  /* 0x0000000000617919 */ /* 0x000e620000002100 */
[----:B------:R-:W2:Y:S01]  /*0020*/  S2UR UR17, SR_CTAID.X ;  /* 0x00000000001179c3 */ /* 0x000ea20000002500 */
[----:B------:R-:W-:Y:S02]  /*0030*/  ULDC.64 UR26, c[0x0][0x118] ;  /* 0x00004600001a7ab9 */ /* 0x000fe40000000a00 */
[----:B------:R-:W3:Y:S05]  /*0040*/  S2R R5, SR_CTAID.Z ;  /* 0x0000000000057919 */ /* 0x000eea0000002700 */
[----:B------:R-:W4:Y:S01]  /*0050*/  S2UR UR24, SR_CTAID.Z ;  /* 0x00000000001879c3 */ /* 0x000f220000002700 */
[----:B-1----:R-:W-:-:S05]  /*0060*/  SHF.R.U32.HI R4, RZ, 0x5, R97 ;  /* 0x00000005ff047819 */ /* 0x002fca0000011661 */
[----:B------:R-:W1:Y:S02]  /*0070*/  SHFL.IDX PT, R0, R4, RZ, 0x1f ;  /* 0x00001fff04007589 */ /* 0x000e6400000e0000 */
[----:B-1----:R-:W-:Y:S02]  /*0080*/  ISETP.NE.AND P0, PT, R0, RZ, PT ;  /* 0x000000ff0000720c */ /* 0x002fe40003f05270 */
[----:B------:R-:W-:-:S05]  /*0090*/  MOV R0, 0x4 ;  /* 0x0000000400007802 */ /* 0x000fca0000000f00 */
[----:B---3--:R-:W-:-:S06]  /*00a0*/  IMAD.WIDE R2, R5, R0, c[0x0][0x568] ;  /* 0x00015a0005027625 */ /* 0x008fcc00078e0200 */
[----:B----4-:R-:W-:Y:S05]  /*00b0*/  @!P0 BRA `(.L_x_1378) ;  /* 0x0000017000008947 */ /* 0x010fea0003800000 */
[----:B--2---:R-:W-:-:S04]  /*00c0*/  ISETP.NE.U32.AND P0, PT, RZ, c[0x0][0x568], PT ;  /* 0x00015a00ff007a0c */ /* 0x004fc80003f05070 */
[----:B------:R-:W-:-:S13]  /*00d0*/  ISETP.NE.AND.EX P0, PT, RZ, c[0x0][0x56c], PT, P0 ;  /* 0x00015b00ff007a0c */ /* 0x000fda0003f05300 */
[----:B------:R-:W-:Y:S05]  /*00e0*/  @!P0 BRA `(.L_x_1379) ;  /* 0x0000003000008947 */ /* 0x000fea0003800000 */
[----:B------:R-:W2:Y:S02]  /*00f0*/  LDG.E R2, [R2.64] ;  /* 0x0000001a02027981 */ /* 0x000ea4000c1e1900 */
[----:B--2---:R1:W2:Y:S02]  /*0100*/  R2UR UR5, R2 ;  /* 0x00000000020573c2 */ /* 0x0042a400000e0000 */
[----:B-12---:R-:W-:Y:S05]  /*0110*/  BRA `(.L_x_1380) ;  /* 0x000000b000007947 */ /* 0x006fea0003800000 */
.L_x_1379:
[----:B------:R-:W-:-:S04]  /*0120*/  ISETP.NE.U32.AND P0, PT, RZ, c[0x0][0x560], PT ;  /* 0x00015800ff007a0c */ /* 0x000fc80003f05070 */
[----:B------:R-:W-:-:S13]  /*0130*/  ISETP.NE.AND.EX P0, PT, RZ, c[0x0][0x564], PT, P0 ;  /* 0x00015900ff007a0c */ /* 0x000fda0003f05300 */
[----:B------:R-:W-:Y:S05]  /*0140*/  @!P0 BRA `(.L_x_1381) ;  /* 0x0000007000008947 */ /* 0x000fea0003800000 */
[----:B------:R-:W-:-:S05]  /*0150*/  IMAD.WIDE R4, R5, R0, c[0x0][0x560] ;  /* 0x0001580005047625 */ /* 0x000fca00078e0200 */
[----:B------:R-:W2:Y:S04]  /*0160*/  LDG.E R3, [R4.64] ;  /* 0x0000001a04037981 */ /* 0x000ea8000c1e1900 */
[----:B------:R-:W3:Y:S01]  /*0170*/  LDG.E R2, [R4.64+0x4] ;  /* 0x0000041a04027981 */ /* 0x000ee2000c1e1900 */
[----:B--2---:R-:W1:Y:S08]  /*0180*/  R2UR UR4, R3 ;  /* 0x00000000030473c2 */ /* 0x004e7000000e0000 */
[----:B---3--:R-:W1:Y:S02]  /*0190*/  R2UR UR5, R2 ;  /* 0x00000000020573c2 */ /* 0x008e6400000e0000 */
[----:B-1----:R-:W-:Y:S01]  /*01a0*/  UIADD3 UR5, -UR4, UR5, URZ ;  /* 0x0000000504057290 */ /* 0x002fe2000fffe13f */
[----:B------:R-:W-:Y:S05]  /*01b0*/  BRA `(.L_x_1380) ;  /* 0x0000001000007947 */ /* 0x000fea0003800000 */
.L_x_1381:
[----:B------:R-:W-:Y:S02]  /*01c0*/  ULDC UR5, c[0x0][0x54c] ;  /* 0x0001530000057ab9 */ /* 0x000fe40000000800 */
.L_x_1380:
[----:B------:R-:W-:Y:S02]  /*01d0*/  ULDC UR4, c[0x0][0x548] ;  /* 0x0001520000047ab9 */ /* 0x000fe40000000800 */
[----:B------:R-:W-:-:S02]  /*01e0*/  USHF.L.U32 UR18, UR17, 0x7, URZ ;  /* 0x0000000711127899 */ /* 0x000fc4000800063f */
[----:B------:R-:W-:-:S04]  /*01f0*/  UIMAD UR4, UR5, UR4, URZ ;  /* 0x00000004050472a4 */ /* 0x000fc8000f8e023f */
[----:B------:R-:W-:-:S04]  /*0200*/  UISETP.GE.AND UP0, UPT, UR18, UR4, UPT ;  /* 0x000000041200728c */ /* 0x000fc8000bf06270 */
[----:B------:R-:W-:Y:S01]  /*0210*/  USEL UR24, UR24, 0xffffffff, !UP0 ;  /* 0xffffffff18187887 */ /* 0x000fe2000c000000 */
[----:B------:R-:W-:Y:S05]  /*0220*/  BRA `(.L_x_1382) ;  /* 0x0000016000007947 */ /* 0x000fea0003800000 */
.L_x_1378:
[----:B--2---:R-:W-:-:S04]  /*0230*/  ISETP.NE.U32.AND P0, PT, RZ, c[0x0][0x568], PT ;  /* 0x00015a00ff007a0c */ /* 0x004fc80003f05070 */
[----:B------:R-:W-:-:S13]  /*0240*/  ISETP.NE.AND.EX P0, PT, RZ, c[0x0][0x56c], PT, P0 ;  /* 0x00015b00ff007a0c */ /* 0x000fda0003f05300 */
[----:B------:R-:W-:Y:S05]  /*0250*/  @!P0 BRA `(.L_x_1383) ;  /* 0x0000003000008947 */ /* 0x000fea0003800000 */
[----:B------:R-:W2:Y:S02]  /*0260*/  LDG.E R2, [R2.64] ;  /* 0x0000001a02027981 */ /* 0x000ea4000c1e1900 */
[----:B--2---:R1:W2:Y:S02]  /*0270*/  R2UR UR5, R2 ;  /* 0x00000000020573c2 */ /* 0x0042a400000e0000 */
[----:B-12---:R-:W-:Y:S05]  /*0280*/  BRA `(.L_x_1384) ;  /* 0x000000b000007947 */ /* 0x006fea0003800000 */
.L_x_1383:
        /* <DEDUP_REMOVED lines=10> */
.L_x_1385:
[----:B------:R-:W-:Y:S02]  /*0330*/  ULDC UR5, c[0x0][0x54c] ;  /* 0x0001530000057ab9 */ /* 0x000fe40000000800 */
.L_x_1384:
[----:B------:R-:W-:Y:S02]  /*0340*/  ULDC UR4, c[0x0][0x548] ;  /* 0x0001520000047ab9 */ /* 0x000fe40000000800 */
[----:B------:R-:W-:-:S02]  /*0350*/  USHF.L.U32 UR18, UR17, 0x7, URZ ;  /* 0x0000000711127899 */ /* 0x000fc4000800063f */
[----:B------:R-:W-:-:S04]  /*0360*/  UIMAD UR4, UR5, UR4, URZ ;  /* 0x00000004050472a4 */ /* 0x000fc8000f8e023f */
[----:B------:R-:W-:-:S04]  /*0370*/  UISETP.GE.AND UP0, UPT, UR18, UR4, UPT ;  /* 0x000000041200728c */ /* 0x000fc8000bf06270 */
[----:B------:R-:W-:-:S06]  /*0380*/  USEL UR24, UR24, 0xffffffff, !UP0 ;  /* 0xffffffff18187887 */ /* 0x000fcc000c000000 */
.L_x_1382:
[----:B------:R-:W-:-:S13]  /*0390*/  ISETP.LE.AND P0, PT, RZ, UR24, PT ;  /* 0x00000018ff007c0c */ /* 0x000fda000bf03270 */
[----:B------:R-:W-:Y:S05]  /*03a0*/  @!P0 EXIT ;  /* 0x000000000000894d */ /* 0x000fea0003800000 */
[----:B------:R-:W-:Y:S01]  /*03b0*/  ISETP.NE.U32.AND P0, PT, RZ, c[0x0][0x370], PT ;  /* 0x0000dc00ff007a0c */ /* 0x000fe20003f05070 */
[----:B------:R-:W-:Y:S01]  /*03c0*/  IMAD.U32 R13, RZ, RZ, UR24 ;  /* 0x00000018ff0d7e24 */ /* 0x000fe2000f8e00ff */
[----:B------:R-:W-:Y:S01]  /*03d0*/  ISETP.NE.U32.AND P1, PT, RZ, c[0x0][0x360], PT ;  /* 0x0000d800ff007a0c */ /* 0x000fe20003f25070 */
[----:B------:R-:W-:Y:S01]  /*03e0*/  ULDC.64 UR4, c[0x0][0x358] ;  /* 0x0000d60000047ab9 */ /* 0x000fe20000000a00 */
[----:B------:R-:W-:Y:S01]  /*03f0*/  ISETP.NE.AND.EX P3, PT, RZ, c[0x0][0x374], PT, P0 ;  /* 0x0000dd00ff007a0c */ /* 0x000fe20003f65300 */
[----:B------:R-:W-:Y:S01]  /*0400*/  IMAD.U32 R15, RZ, RZ, UR24 ;  /* 0x00000018ff0f7e24 */ /* 0x000fe2000f8e00ff */
[----:B------:R-:W-:Y:S01]  /*0410*/  ISETP.NE.AND.EX P1, PT, RZ, c[0x0][0x364], PT, P1 ;  /* 0x0000d900ff007a0c */ /* 0x000fe20003f25310 */
[----:B------:R-:W-:Y:S01]  /*0420*/  UISETP.NE.U32.AND UP3, UPT, URZ, UR4, UPT ;  /* 0x000000043f00728c */ /* 0x000fe2000bf65070 */
[----:B------:R-:W-:Y:S01]  /*0430*/  ISETP.NE.U32.AND P2, PT, RZ, c[0x0][0x348], PT ;  /* 0x0000d200ff007a0c */ /* 0x000fe20003f45070 */
[----:B------:R-:W-:Y:S01]  /*0440*/  IMAD.U32 R11, RZ, RZ, UR24 ;  /* 0x00000018ff0b7e24 */ /* 0x000fe2000f8e00ff */
[----:B------:R-:W-:Y:S01]  /*0450*/  ISETP.NE.U32.AND P0, PT, RZ, c[0x0][0x350], PT ;  /* 0x0000d400ff007a0c */ /* 0x000fe20003f05070 */
[----:B------:R-:W-:Y:S01]  /*0460*/  IMAD.U32 R9, RZ, RZ, UR24 ;  /* 0x00000018ff097e24 */ /* 0x000fe2000f8e00ff */
[----:B------:R-:W-:-:S05]  /*0470*/  ISETP.NE.AND.EX P2, PT, RZ, c[0x0][0x34c], PT, P2 ;  /* 0x0000d300ff007a0c */ /* 0x000fca0003f45320 */
[C---:B------:R-:W-:Y:S01]  /*0480*/  @P3 IMAD.WIDE R12, R0.reuse, R13, c[0x0][0x370] ;  /* 0x0000dc00000c3625 */ /* 0x040fe200078e020d */
[----:B------:R-:W-:Y:S01]  /*0490*/  ISETP.NE.AND.EX P4, PT, RZ, c[0x0][0x354], PT, P0 ;  /* 0x0000d500ff007a0c */ /* 0x000fe20003f85300 */
[----:B------:R-:W-:Y:S02]  /*04a0*/  UISETP.NE.AND.EX UP3, UPT, URZ, UR5, UPT, UP3 ;  /* 0x000000053f00728c */ /* 0x000fe4000bf65330 */
[C---:B------:R-:W-:Y:S01]  /*04b0*/  @P1 IMAD.WIDE R14, R0.reuse, R15, c[0x0][0x360] ;  /* 0x0000d800000e1625 */ /* 0x040fe200078e020f */
[----:B------:R1:W2:Y:S03]  /*04c0*/  @P3 LDG.E R6, [R12.64] ;  /* 0x0000001a0c063981 */ /* 0x0002a6000c1e1900 */
[----:B------:R-:W-:Y:S01]  /*04d0*/  IMAD.U32 R3, RZ, RZ, UR24 ;  /* 0x00000018ff037e24 */ /* 0x000fe2000f8e00ff */
[----:B------:R-:W-:Y:S01]  /*04e0*/  PLOP3.LUT P0, PT, PT, PT, UP3, 0x80, 0x0 ;  /* 0x000000000000781c */ /* 0x000fe20003f0f038 */
[C---:B------:R-:W-:Y:S01]  /*04f0*/  IMAD.WIDE R10, R0.reuse, R11, c[0x0][0x348] ;  /* 0x0000d200000a7625 */ /* 0x040fe200078e020b */
[----:B------:R-:W3:Y:S03]  /*0500*/  @P1 LDG.E R2, [R14.64] ;  /* 0x0000001a0e021981 */ /* 0x000ee6000c1e1900 */
[----:B------:R-:W-:Y:S01]  /*0510*/  IMAD.MOV.U32 R106, RZ, RZ, RZ ;  /* 0x000000ffff6a7224 */ /* 0x000fe200078e00ff */
[----:B------:R-:W4:Y:S01]  /*0520*/  @P2 LDG.E R5, [R10.64] ;  /* 0x0000001a0a052981 */ /* 0x000f22000c1e1900 */
[----:B------:R-:W-:Y:S01]  /*0530*/  IMAD.WIDE R8, R0, R9, c[0x0][0x350] ;  /* 0x0000d40000087625 */ /* 0x000fe200078e0209 */
[----:B------:R-:W1:Y:S01]  /*0540*/  S2UR UR16, SR_CTAID.Y ;  /* 0x00000000001079c3 */ /* 0x000e620000002600 */
[----:B------:R-:W-:Y:S01]  /*0550*/  UMOV UR20, URZ ;  /* 0x0000003f00147c82 */ /* 0x000fe20008000000 */
[----:B------:R-:W-:-:S02]  /*0560*/  P2R R7, PR, RZ, 0x10 ;  /* 0x00000010ff077803 */ /* 0x000fc40000000000 */
[----:B------:R-:W4:Y:S01]  /*0570*/  @P4 LDG.E R4, [R8.64] ;  /* 0x0000001a08044981 */ /* 0x000f22000c1e1900 */
[----:B-1----:R-:W-:-:S05]  /*0580*/  IMAD.WIDE R12, R0, R3, c[0x0][0x358] ;  /* 0x0000d600000c7625 */ /* 0x002fca00078e0203 */
[----:B------:R1:W5:Y:S01]  /*0590*/  @P0 LDG.E R106, [R12.64] ;  /* 0x0000001a0c6a0981 */ /* 0x000362000c1e1900 */
[----:B------:R-:W-:Y:S02]  /*05a0*/  ULDC UR22, c[0x0][0x168] ;  /* 0x00005a0000167ab9 */ /* 0x000fe40000000800 */
[----:B------:R-:W-:Y:S02]  /*05b0*/  UMOV UR21, URZ ;  /* 0x0000003f00157c82 */ /* 0x000fe40008000000 */
[----:B------:R-:W-:Y:S02]  /*05c0*/  UMOV UR19, URZ ;  /* 0x0000003f00137c82 */ /* 0x000fe40008000000 */
[----:B------:R-:W-:Y:S02]  /*05d0*/  USHF.R.S32.HI UR15, URZ, 0x1f, UR16 ;  /* 0x0000001f3f0f7899 */ /* 0x000fe40008011410 */
[----:B------:R-:W-:Y:S02]  /*05e0*/  ULDC UR35, c[0x0][0x1d0] ;  /* 0x0000740000237ab9 */ /* 0x000fe40000000800 */
[----:B------:R-:W-:Y:S01]  /*05f0*/  ULDC UR4, c[0x0][0x228] ;  /* 0x00008a0000047ab9 */ /* 0x000fe20000000800 */
[----:B--2---:R1:W2:Y:S01]  /*0600*/  @P3 R2UR UR20, R6 ;  /* 0x00000000061433c2 */ /* 0x0042a200000e0000 */
[----:B------:R-:W-:-:S07]  /*0610*/  ISETP.NE.AND P3, PT, R7, RZ, PT ;  /* 0x000000ff0700720c */ /* 0x000fce0003f65270 */
[----:B---3--:R1:W3:Y:S08]  /*0620*/  @P1 R2UR UR22, R2 ;  /* 0x00000000021613c2 */ /* 0x0082f000000e0000 */
[----:B----4-:R1:W4:Y:S08]  /*0630*/  @P2 R2UR UR21, R5 ;  /* 0x00000000051523c2 */ /* 0x01033000000e0000 */
[----:B------:R1:W1:Y:S01]  /*0640*/  @P3 R2UR UR19, R4 ;  /* 0x00000000041333c2 */ /* 0x00026200000e0000 */
[----:B------:R-:W-:Y:S05]  /*0650*/  @P1 BRA `(.L_x_1386) ;  /* 0x0000006000001947 */ /* 0x000fea0003800000 */
[----:B--2---:R-:W-:Y:S05]  /*0660*/  @!P2 BRA `(.L_x_1386) ;  /* 0x000000500000a947 */ /* 0x004fea0003800000 */
[----:B-1----:R-:W2:Y:S04]  /*0670*/  LDG.E R2, [R10.64] ;  /* 0x0000001a0a027981 */ /* 0x002ea8000c1e1900 */
[----:B----4-:R-:W4:Y:S01]  /*0680*/  LDG.E R3, [R10.64+0x4] ;  /* 0x0000041a0a037981 */ /* 0x010f22000c1e1900 */
[----:B--23--:R-:W1:Y:S08]  /*0690*/  R2UR UR22, R2 ;  /* 0x00000000021673c2 */ /* 0x00ce7000000e0000 */
[----:B----4-:R-:W1:Y:S02]  /*06a0*/  R2UR UR5, R3 ;  /* 0x00000000030573c2 */ /* 0x010e6400000e0000 */
[----:B-1----:R-:W-:-:S06]  /*06b0*/  UIADD3 UR22, -UR22, UR5, URZ ;  /* 0x0000000516167290 */ /* 0x002fcc000fffe13f */
.L_x_1386:
[----:B--2---:R-:W-:-:S04]  /*06c0*/  ISETP.NE.U32.AND P1, PT, RZ, c[0x0][0x368], PT ;  /* 0x0000da00ff007a0c */ /* 0x004fc80003f25070 */
[----:B------:R-:W-:-:S13]  /*06d0*/  ISETP.NE.AND.EX P1, PT, RZ, c[0x0][0x36c], PT, P1 ;  /* 0x0000db00ff007a0c */ /* 0x000fda0003f25310 */
[----:B------:R-:W-:Y:S05]  /*06e0*/  @!P1 BRA `(.L_x_1387) ;  /* 0x0000005000009947 */ /* 0x000fea0003800000 */
[----:B------:R-:W-:-:S05]  /*06f0*/  MOV R3, UR24 ;  /* 0x0000001800037c02 */ /* 0x000fca0008000f00 */
[----:B-1----:R-:W-:-:S06]  /*0700*/  IMAD.WIDE R2, R0, R3, c[0x0][0x368] ;  /* 0x0000da0000027625 */ /* 0x002fcc00078e0203 */
[----:B------:R-:W2:Y:S02]  /*0710*/  LDG.E R2, [R2.64] ;  /* 0x0000001a02027981 */ /* 0x000ea4000c1e1900 */
[----:B--2---:R1:W2:Y:S02]  /*0720*/  R2UR UR35, R2 ;  /* 0x00000000022373c2 */ /* 0x0042a400000e0000 */
[----:B-12---:R-:W-:Y:S05]  /*0730*/  BRA `(.L_x_1388) ;  /* 0x0000006000007947 */ /* 0x006fea0003800000 */
.L_x_1387:
[----:B------:R-:W-:Y:S05]  /*0740*/  @!P3 BRA `(.L_x_1388) ;  /* 0x000000500000b947 */ /* 0x000fea0003800000 */
[----:B-1----:R-:W2:Y:S04]  /*0750*/  LDG.E R2, [R8.64] ;  /* 0x0000001a08027981 */ /* 0x002ea8000c1e1900 */
[----:B----4-:R-:W4:Y:S01]  /*0760*/  LDG.E R3, [R8.64+0x4] ;  /* 0x0000041a08037981 */ /* 0x010f22000c1e1900 */
[----:B--2---:R-:W1:Y:S08]  /*0770*/  R2UR UR35, R2 ;  /* 0x00000000022373c2 */ /* 0x004e7000000e0000 */
[----:B----4-:R-:W1:Y:S02]  /*0780*/  R2UR UR5, R3 ;  /* 0x00000000030573c2 */ /* 0x010e6400000e0000 */
[----:B-1----:R-:W-:-:S06]  /*0790*/  UIADD3 UR35, -UR35, UR5, URZ ;  /* 0x0000000523237290 */ /* 0x002fcc000fffe13f */
.L_x_1388:
[----:B-1----:R-:W2:Y:S04]  /*07a0*/  @P0 LDG.E R2, [R12.64] ;  /* 0x0000001a0c020981 */ /* 0x002ea8000c1e1900 */
[----:B----4-:R-:W4:Y:S01]  /*07b0*/  @P0 LDG.E R4, [R12.64+0x4] ;  /* 0x0000041a0c040981 */ /* 0x010f22000c1e1900 */
[----:B------:R-:W-:Y:S01]  /*07c0*/  ISETP.NE.U32.AND P1, PT, RZ, c[0x0][0x378], PT ;  /* 0x0000de00ff007a0c */ /* 0x000fe20003f25070 */
[----:B------:R-:W-:-:S02]  /*07d0*/  IMAD.U32 R3, RZ, RZ, UR24 ;  /* 0x00000018ff037e24 */ /* 0x000fc4000f8e00ff */
[----:B------:R-:W-:Y:S01]  /*07e0*/  IMAD.U32 R98, RZ, RZ, UR35 ;  /* 0x00000023ff627e24 */ /* 0x000fe2000f8e00ff */
[----:B------:R-:W-:-:S13]  /*07f0*/  ISETP.NE.AND.EX P1, PT, RZ, c[0x0][0x37c], PT, P1 ;  /* 0x0000df00ff007a0c */ /* 0x000fda0003f25310 */
[----:B------:R-:W-:-:S05]  /*0800*/  @P1 IMAD.WIDE R6, R0, R3, c[0x0][0x378] ;  /* 0x0000de0000061625 */ /* 0x000fca00078e0203 */
[----:B------:R1:W5:Y:S01]  /*0810*/  @P1 LDG.E R98, [R6.64] ;  /* 0x0000001a06621981 */ /* 0x000362000c1e1900 */
[----:B------:R-:W-:Y:S02]  /*0820*/  ULDC UR5, c[0x0][0x2c4] ;  /* 0x0000b10000057ab9 */ /* 0x000fe40000000800 */
[----:B------:R-:W-:Y:S02]  /*0830*/  UISETP.NE.AND UP2, UPT, UR5, 0x1, UPT ;  /* 0x000000010500788c */ /* 0x000fe4000bf45270 */
[----:B------:R-:W-:-:S09]  /*0840*/  UIADD3 UR5, -UR20, UR35, URZ ;  /* 0x0000002314057290 */ /* 0x000fd2000fffe13f */
[----:B------:R-:W-:Y:S01]  /*0850*/  @UP2 UIADD3 UR8, UR18, 0x7f, URZ ;  /* 0x0000007f12082890 */ /* 0x000fe2000fffe03f */
[----:B--2---:R-:W2:Y:S08]  /*0860*/  @P0 R2UR UR6, R2 ;  /* 0x00000000020603c2 */ /* 0x004eb000000e0000 */
[----:B----4-:R-:W2:Y:S02]  /*0870*/  @P0 R2UR UR7, R4 ;  /* 0x00000000040703c2 */ /* 0x010ea400000e0000 */
[----:B--2---:R-:W-:-:S03]  /*0880*/  @UP3 UIADD3 UR4, -UR6, UR7, URZ ;  /* 0x0000000706043290 */ /* 0x004fc6000fffe13f */
[----:B------:R-:W-:Y:S02]  /*0890*/  ULDC.64 UR6, c[0x0][0x2c8] ;  /* 0x0000b20000067ab9 */ /* 0x000fe40000000a00 */
[----:B------:R-:W-:Y:S02]  /*08a0*/  UIMAD.WIDE.U32 UR8, UR8, UR6, URZ ;  /* 0x00000006080872a5 */ /* 0x000fe4000f8e003f */
[----:B------:R-:W-:Y:S02]  /*08b0*/  UIADD3 UR14, UR5, UR4, URZ ;  /* 0x00000004050e7290 */ /* 0x000fe4000fffe03f */
[----:B------:R-:W-:Y:S02]  /*08c0*/  UIADD3 UR6, UR18, 0x7f, URZ ;  /* 0x0000007f12067890 */ /* 0x000fe4000fffe03f */
[----:B---3--:R-:W-:Y:S02]  /*08d0*/  UIADD3 UR12, UR14, 0x30, -UR22 ;  /* 0x000000300e0c7890 */ /* 0x008fe4000fffe816 */
[----:B------:R-:W-:-:S02]  /*08e0*/  @UP2 USHF.R.U32.HI UR6, URZ, UR7, UR9 ;  /* 0x000000073f062299 */ /* 0x000fc40008011609 */
[----:B------:R-:W-:Y:S02]  /*08f0*/  UIADD3 UR7, UR14, 0x2f, URZ ;  /* 0x0000002f0e077890 */ /* 0x000fe4000fffe03f */
[----:B------:R-:W-:Y:S02]  /*0900*/  UIADD3 UR6, UR12, UR6, URZ ;  /* 0x000000060c067290 */ /* 0x000fe4000fffe03f */
[----:B------:R-:W-:Y:S02]  /*0910*/  UIMAD.WIDE UR8, UR7, 0x2aaaaaab, URZ ;  /* 0x2aaaaaab070878a5 */ /* 0x000fe4000f8e023f */
[----:B------:R-:W-:Y:S02]  /*0920*/  UIMAD.WIDE UR6, UR6, 0x2aaaaaab, URZ ;  /* 0x2aaaaaab060678a5 */ /* 0x000fe4000f8e023f */
[----:B------:R-:W-:Y:S02]  /*0930*/  USHF.R.U32.HI UR13, URZ, 0x1f, UR9 ;  /* 0x0000001f3f0d7899 */ /* 0x000fe40008011609 */
[----:B------:R-:W-:-:S02]  /*0940*/  USHF.R.U32.HI UR6, URZ, 0x1f, UR7 ;  /* 0x0000001f3f067899 */ /* 0x000fc40008011607 */
[----:B------:R-:W-:Y:S02]  /*0950*/  ULEA.HI.SX32 UR13, UR9, UR13, 0x1d ;  /* 0x0000000d090d7291 */ /* 0x000fe4000f8fea3f */
[----:B------:R-:W-:-:S04]  /*0960*/  ULEA.HI.SX32 UR6, UR7, UR6, 0x1d ;  /* 0x0000000607067291 */ /* 0x000fc8000f8fea3f */
[----:B------:R-:W-:-:S04]  /*0970*/  UISETP.LT.AND UP0, UPT, UR13, UR6, UPT ;  /* 0x000000060d00728c */ /* 0x000fc8000bf01270 */
[----:B------:R-:W-:Y:S02]  /*0980*/  USEL UR7, UR13, UR6, UP0 ;  /* 0x000000060d077287 */ /* 0x000fe40008000000 */
[----:B------:R-:W-:Y:S02]  /*0990*/  UIADD3 UR6, -UR5, URZ, URZ ;  /* 0x0000003f05067290 */ /* 0x000fe4000fffe13f */
[----:B------:R-:W-:Y:S02]  /*09a0*/  UIMAD UR7, UR7, 0x30, -UR5 ;  /* 0x00000030070778a4 */ /* 0x000fe4000f8e0a05 */
[----:B------:R-:W-:Y:S02]  /*09b0*/  UISETP.LT.AND UP1, UPT, URZ, UR6, UPT ;  /* 0x000000063f00728c */ /* 0x000fe4000bf21270 */
[----:B------:R-:W-:Y:S02]  /*09c0*/  UISETP.LT.AND UP0, UPT, UR7, UR4, UPT ;  /* 0x000000040700728c */ /* 0x000fe4000bf01270 */
[----:B------:R-:W-:-:S02]  /*09d0*/  USEL UR6, URZ, UR6, !UP1 ;  /* 0x000000063f067287 */ /* 0x000fc4000c800000 */
[----:B------:R-:W-:Y:S02]  /*09e0*/  USEL UR7, UR7, UR4, UP0 ;  /* 0x0000000407077287 */ /* 0x000fe40008000000 */
[----:B------:R-:W-:Y:S02]  /*09f0*/  UIMAD.WIDE.U32 UR10, UR6, -0x55555555, URZ ;  /* 0xaaaaaaab060a78a5 */ /* 0x000fe4000f8e003f */
[----:B------:R-:W-:-:S11]  /*0a00*/  UISETP.GT.AND UP0, UPT, UR7, UR6, UPT ;  /* 0x000000060700728c */ /* 0x000fd6000bf04270 */
[----:B------:R-:W-:-:S04]  /*0a10*/  @UP0 UIADD3 UR7, UR7, 0x2f, URZ ;  /* 0x0000002f07070890 */ /* 0x000fc8000fffe03f */
[----:B------:R-:W-:Y:S02]  /*0a20*/  UIMAD.WIDE UR8, UR7, 0x2aaaaaab, URZ ;  /* 0x2aaaaaab070878a5 */ /* 0x000fe4000f8e023f */
[----:B------:R-:W-:Y:S02]  /*0a30*/  USHF.R.U32.HI UR7, URZ, 0x5, UR11 ;  /* 0x000000053f077899 */ /* 0x000fe4000801160b */
[----:B------:R-:W-:-:S05]  /*0a40*/  @UP0 USHF.R.U32.HI UR6, URZ, 0x1f, UR9 ;  /* 0x0000001f3f060899 */ /* 0x000fca0008011609 */
[----:B------:R-:W-:Y:S02]  /*0a50*/  UMOV UR5, UR7 ;  /* 0x0000000700057c82 */ /* 0x000fe40008000000 */
[----:B------:R-:W-:-:S04]  /*0a60*/  @UP0 ULEA.HI.SX32 UR5, UR9, UR6, 0x1d ;  /* 0x0000000609050291 */ /* 0x000fc8000f8fea3f */
[----:B------:R-:W-:-:S06]  /*0a70*/  UISETP.GT.AND UP0, UPT, UR5, UR7, UPT ;  /* 0x000000070500728c */ /* 0x000fcc000bf04270 */
[----:B------:R-:W-:-:S13]  /*0a80*/  PLOP3.LUT P0, PT, PT, PT, UP0, 0x80, 0x0 ;  /* 0x000000000000781c */ /* 0x000fda0003f0f008 */
[----:B------:R-:W-:Y:S05]  /*0a90*/  @!P0 BRA `(.L_x_1389) ;  /* 0x00006d7000008947 */ /* 0x000fea0003800000 */
[----:B-1----:R-:W-:Y:S01]  /*0aa0*/  SHF.R.S32.HI R6, RZ, 0x1f, R97 ;  /* 0x0000001fff067819 */ /* 0x002fe20000011461 */
[----:B------:R-:W-:Y:S02]  /*0ab0*/  UMOV UR30, 0x30 ;  /* 0x00000030001e7882 */ /* 0x000fe40000000000 */
[----:B------:R-:W-:Y:S01]  /*0ac0*/  ULDC.64 UR10, c[0x0][0x238] ;  /* 0x00008e00000a7ab9 */ /* 0x000fe20000000a00 */
[----:B------:R-:W-:Y:S01]  /*0ad0*/  LEA.HI R16, R6, R97, RZ, 0x3 ;  /* 0x0000006106107211 */ /* 0x000fe200078f18ff */
[----:B------:R-:W-:Y:S02]  /*0ae0*/  UIMAD.WIDE.U32 UR28, UR30, UR10, URZ ;  /* 0x0000000a1e1c72a5 */ /* 0x000fe4000f8e003f */
[----:B------:R-:W-:Y:S01]  /*0af0*/  UIADD3 UR6, UR5, -0x1, URZ ;  /* 0xffffffff05067890 */ /* 0x000fe2000fffe03f */
[----:B------:R-:W-:Y:S01]  /*0b00*/  SHF.R.S32.HI R137, RZ, 0x3, R16 ;  /* 0x00000003ff897819 */ /* 0x000fe20000011410 */
[----:B------:R-:W-:Y:S01]  /*0b10*/  ULDC.64 UR8, c[0x0][0x240] ;  /* 0x0000900000087ab9 */ /* 0x000fe20000000a00 */
[----:B------:R-:W-:Y:S01]  /*0b20*/  LOP3.LUT R16, R16, 0xfffffff8, RZ, 0xc0, !PT ;  /* 0xfffffff810107812 */ /* 0x000fe200078ec0ff */
[----:B------:R-:W-:Y:S01]  /*0b30*/  IMAD.U32 R2, RZ, RZ, UR28 ;  /* 0x0000001cff027e24 */ /* 0x000fe2000f8e00ff */
[----:B------:R-:W-:Y:S01]  /*0b40*/  SHF.R.S32.HI R101, RZ, 0x1f, R137 ;  /* 0x0000001fff657819 */ /* 0x000fe20000011489 */
[----:B------:R-:W-:Y:S01]  /*0b50*/  UIMAD UR5, UR6, -0x30, UR4 ;  /* 0xffffffd0060578a4 */ /* 0x000fe2000f8e0204 */
[----:B-----5:R-:W-:Y:S01]  /*0b60*/  IADD3 R107, P0, R137, R106, RZ ;  /* 0x0000006a896b7210 */ /* 0x020fe20007f1e0ff */
[----:B------:R-:W-:Y:S01]  /*0b70*/  IMAD.IADD R16, R97, 0x1, -R16 ;  /* 0x0000000161107824 */ /* 0x000fe200078e0a10 */
[----:B------:R-:W-:Y:S01]  /*0b80*/  UIMAD UR8, UR15, UR8, URZ ;  /* 0x000000080f0872a4 */ /* 0x000fe2000f8e023f */
[----:B------:R-:W-:Y:S01]  /*0b90*/  IMAD.MOV.U32 R100, RZ, RZ, R2 ;  /* 0x000000ffff647224 */ /* 0x000fe200078e0002 */
[----:B------:R-:W-:Y:S01]  /*0ba0*/  LEA.HI.X.SX32 R106, R106, R101, 0x1, P0 ;  /* 0x000000656a6a7211 */ /* 0x000fe200000f0eff */
[----:B------:R-:W-:Y:S01]  /*0bb0*/  IMAD.SHL.U32 R14, R16, 0x8, RZ ;  /* 0x00000008100e7824 */ /* 0x000fe200078e00ff */
[----:B------:R-:W-:Y:S01]  /*0bc0*/  UISETP.LT.AND UP0, UPT, UR5, 0x30, UPT ;  /* 0x000000300500788c */ /* 0x000fe2000bf01270 */
[----:B------:R-:W-:Y:S01]  /*0bd0*/  IMAD.U32 R2, RZ, RZ, UR16 ;  /* 0x00000010ff027e24 */ /* 0x000fe2000f8e00ff */
[----:B------:R-:W-:Y:S01]  /*0be0*/  USHF.R.S32.HI UR25, URZ, 0x1f, UR24 ;  /* 0x0000001f3f197899 */ /* 0x000fe20008011418 */
[----:B------:R-:W-:Y:S01]  /*0bf0*/  IMAD R8, R106, c[0x0][0x238], RZ ;  /* 0x00008e006a087a24 */ /* 0x000fe200078e02ff */
[----:B------:R-:W-:Y:S01]  /*0c00*/  SHF.R.S32.HI R15, RZ, 0x1f, R14 ;  /* 0x0000001fff0f7819 */ /* 0x000fe2000001140e */
[----:B------:R-:W-:Y:S01]  /*0c10*/  IMAD.U32 R3, RZ, RZ, UR29 ;  /* 0x0000001dff037e24 */ /* 0x000fe2000f8e00ff */
[----:B------:R-:W-:Y:S01]  /*0c20*/  UIMAD UR31, UR16, UR9, UR8 ;  /* 0x00000009101f72a4 */ /* 0x000fe2000f8e0208 */
[C---:B------:R-:W-:Y:S01]  /*0c30*/  IMAD R8, R107.reuse, c[0x0][0x23c], R8 ;  /* 0x00008f006b087a24 */ /* 0x040fe200078e0208 */
[----:B------:R-:W-:Y:S01]  /*0c40*/  USEL UR10, UR5, 0x30, UP0 ;  /* 0x00000030050a7887 */ /* 0x000fe20008000000 */
[----:B------:R-:W-:Y:S01]  /*0c50*/  IMAD.WIDE.U32 R4, R107, c[0x0][0x238], R14 ;  /* 0x00008e006b047a25 */ /* 0x000fe200078e000e */
[----:B------:R-:W-:Y:S01]  /*0c60*/  USEL UR23, UR24, URZ, !UP3 ;  /* 0x0000003f18177287 */ /* 0x000fe2000d800000 */
[----:B------:R-:W-:Y:S01]  /*0c70*/  ISETP.GE.AND P2, PT, R14, c[0x0][0x1d4], PT ;  /* 0x000075000e007a0c */ /* 0x000fe20003f46270 */
[----:B------:R-:W-:Y:S01]  /*0c80*/  USEL UR5, UR25, URZ, !UP3 ;  /* 0x0000003f19057287 */ /* 0x000fe2000d800000 */
[----:B------:R-:W-:Y:S01]  /*0c90*/  IMAD.IADD R9, R5, 0x1, R8 ;  /* 0x0000000105097824 */ /* 0x000fe200078e0208 */
[----:B------:R-:W-:Y:S01]  /*0ca0*/  ULDC.64 UR8, c[0x0][0x248] ;  /* 0x0000920000087ab9 */ /* 0x000fe20000000a00 */
[----:B------:R-:W-:Y:S01]  /*0cb0*/  IMAD.MOV.U32 R8, RZ, RZ, R4 ;  /* 0x000000ffff087224 */ /* 0x000fe200078e0004 */
[----:B------:R-:W-:Y:S01]  /*0cc0*/  UIMAD UR8, UR5, UR8, URZ ;  /* 0x00000008050872a4 */ /* 0x000fe2000f8e023f */
[----:B------:R-:W-:Y:S01]  /*0cd0*/  IMAD.U32 R142, RZ, RZ, UR23 ;  /* 0x00000017ff8e7e24 */ /* 0x000fe2000f8e00ff */
[----:B------:R-:W-:Y:S01]  /*0ce0*/  UIMAD UR11, UR30, UR11, URZ ;  /* 0x0000000b1e0b72a4 */ /* 0x000fe2000f8e023f */
[----:B------:R-:W-:Y:S01]  /*0cf0*/  IMAD.WIDE.U32 R2, R2, c[0x0][0x240], R8 ;  /* 0x0000900002027a25 */ /* 0x000fe200078e0008 */
[----:B------:R-:W-:Y:S01]  /*0d00*/  IADD3 R4, -R137, UR10, RZ ;  /* 0x0000000a89047c10 */ /* 0x000fe2000fffe1ff */
[----:B------:R-:W-:Y:S01]  /*0d10*/  UIMAD UR9, UR23, UR9, UR8 ;  /* 0x00000009170972a4 */ /* 0x000fe2000f8e0208 */
[----:B------:R-:W-:Y:S01]  /*0d20*/  P2R R139, PR, RZ, 0x4 ;  /* 0x00000004ff8b7803 */ /* 0x000fe20000000000 */
[----:B------:R-:W-:Y:S01]  /*0d30*/  USHF.R.S32.HI UR10, URZ, 0x1f, UR6 ;  /* 0x0000001f3f0a7899 */ /* 0x000fe20008011406 */
[----:B------:R-:W-:Y:S01]  /*0d40*/  IADD3 R3, R3, UR31, RZ ;  /* 0x0000001f03037c10 */ /* 0x000fe2000fffe0ff */
[----:B------:R-:W-:Y:S01]  /*0d50*/  UIADD3 UR31, UR29, UR11, URZ ;  /* 0x0000000b1d1f7290 */ /* 0x000fe2000fffe03f */
[----:B------:R-:W-:Y:S01]  /*0d60*/  ISETP.GE.AND P1, PT, R4, 0x1, PT ;  /* 0x000000010400780c */ /* 0x000fe20003f26270 */
[----:B------:R-:W-:Y:S01]  /*0d70*/  IMAD.SHL.U32 R16, R16, 0x4, RZ ;  /* 0x0000000410107824 */ /* 0x000fe200078e00ff */
[----:B------:R-:W-:Y:S01]  /*0d80*/  ISETP.GT.AND P0, PT, R4, 0x20, PT ;  /* 0x000000200400780c */ /* 0x000fe20003f04270 */
[----:B------:R-:W-:Y:S01]  /*0d90*/  IMAD.WIDE.U32 R144, R142, c[0x0][0x248], R2 ;  /* 0x000092008e907a25 */ /* 0x000fe200078e0002 */
[----:B------:R-:W-:Y:S01]  /*0da0*/  UIMAD UR8, UR31, UR6, URZ ;  /* 0x000000061f0872a4 */ /* 0x000fe2000f8e023f */
[----:B------:R-:W-:Y:S01]  /*0db0*/  LEA.HI R4, R6, R97, RZ, 0x6 ;  /* 0x0000006106047211 */ /* 0x000fe200078f30ff */
[----:B------:R-:W-:Y:S01]  /*0dc0*/  ULDC UR33, c[0x0][0x238] ;  /* 0x00008e0000217ab9 */ /* 0x000fe20000000800 */
[----:B------:R-:W-:Y:S01]  /*0dd0*/  IMAD.MOV.U32 R160, RZ, RZ, R144 ;  /* 0x000000ffffa07224 */ /* 0x000fe200078e0090 */
[----:B------:R-:W-:Y:S01]  /*0de0*/  IADD3 R161, R145, UR9, RZ ;  /* 0x0000000991a17c10 */ /* 0x000fe2000fffe0ff */
[----:B------:R-:W-:Y:S01]  /*0df0*/  UIMAD UR8, UR10, UR28, UR8 ;  /* 0x0000001c0a0872a4 */ /* 0x000fe2000f8e0208 */
[----:B------:R-:W-:Y:S01]  /*0e00*/  IMAD.SHL.U32 R21, R137, 0x40, RZ ;  /* 0x0000004089157824 */ /* 0x000fe200078e00ff */
[----:B------:R-:W-:Y:S01]  /*0e10*/  IADD3 R12, R16, 0x40, RZ ;  /* 0x00000040100c7810 */ /* 0x000fe20007ffe0ff */
[----:B------:R-:W-:Y:S01]  /*0e20*/  IMAD.SHL.U32 R4, R4, 0x8, RZ ;  /* 0x0000000804047824 */ /* 0x000fe200078e00ff */
[----:B------:R-:W-:Y:S01]  /*0e30*/  IADD3 R135, R14, 0x80, RZ ;  /* 0x000000800e877810 */ /* 0x000fe20007ffe0ff */
[----:B------:R-:W-:Y:S01]  /*0e40*/  IMAD.WIDE.U32 R6, R100, UR6, R160 ;  /* 0x0000000664067c25 */ /* 0x000fe2000f8e00a0 */
[----:B------:R-:W-:Y:S01]  /*0e50*/  LOP3.LUT R21, R21, 0x1c0, RZ, 0xc0, !PT ;  /* 0x000001c015157812 */ /* 0x000fe200078ec0ff */
[----:B------:R-:W-:Y:S01]  /*0e60*/  UMOV UR36, 0x5 ;  /* 0x0000000500247882 */ /* 0x000fe20000000000 */
[----:B------:R-:W-:Y:S01]  /*0e70*/  LOP3.LUT R4, R4, 0xfffffe00, RZ, 0xc0, !PT ;  /* 0xfffffe0004047812 */ /* 0x000fe200078ec0ff */
[----:B------:R-:W-:Y:S01]  /*0e80*/  IMAD.IADD R11, R16, 0x1, R12 ;  /* 0x00000001100b7824 */ /* 0x000fe200078e020c */
[----:B------:R-:W-:Y:S01]  /*0e90*/  IADD3 R2, R7, UR8, RZ ;  /* 0x0000000807027c10 */ /* 0x000fe2000fffe0ff */
[----:B------:R-:W-:Y:S01]  /*0ea0*/  ULDC UR32, c[0x0][0x23c] ;  /* 0x00008f0000207ab9 */ /* 0x000fe20000000800 */
[----:B------:R-:W-:Y:S01]  /*0eb0*/  @P1 LEA R18, P2, R6, c[0x0][0x220], 0x1 ;  /* 0x0000880006121a11 */ /* 0x000fe200078408ff */
[----:B------:R-:W-:Y:S01]  /*0ec0*/  USHF.L.U64.HI UR32, UR33, UR36, UR32 ;  /* 0x0000002421207299 */ /* 0x000fe20008010220 */
[----:B------:R-:W-:Y:S01]  /*0ed0*/  LOP3.LUT R136, R21, 0x38, R14, 0xf8, !PT ;  /* 0x0000003815887812 */ /* 0x000fe200078ef80e */
[----:B------:R-:W-:Y:S01]  /*0ee0*/  USHF.L.U32 UR33, UR33, 0x5, URZ ;  /* 0x0000000521217899 */ /* 0x000fe2000800063f */
[----:B------:R-:W-:Y:S01]  /*0ef0*/  SHF.R.U32.HI R13, RZ, 0x3, R21 ;  /* 0x00000003ff0d7819 */ /* 0x000fe20000011615 */
[----:B------:R-:W-:Y:S01]  /*0f00*/  IMAD.MOV.U32 R113, RZ, RZ, c[0x0][0x27c] ;  /* 0x00009f00ff717624 */ /* 0x000fe200078e00ff */
[----:B------:R-:W-:Y:S01]  /*0f10*/  IADD3 R134, R14, 0xc0, RZ ;  /* 0x000000c00e867810 */ /* 0x000fe20007ffe0ff */
[----:B------:R-:W-:Y:S01]  /*0f20*/  UIADD3 UR35, UR19, UR35, URZ ;  /* 0x0000002313237290 */ /* 0x000fe2000fffe03f */
[----:B------:R-:W-:Y:S01]  /*0f30*/  @P1 LEA.HI.X R19, R6, c[0x0][0x224], R2, 0x1, P2 ;  /* 0x0000890006131a11 */ /* 0x000fe200010f0c02 */
[----:B------:R-:W-:Y:S01]  /*0f40*/  ULDC.64 UR8, c[0x0][0x1e0] ;  /* 0x0000780000087ab9 */ /* 0x000fe20000000a00 */
[----:B------:R-:W-:-:S02]  /*0f50*/  ISETP.NE.AND P2, PT, R139, RZ, PT ;  /* 0x000000ff8b00720c */ /* 0x000fc40003f45270 */
[----:B------:R-:W-:Y:S02]  /*0f60*/  ISETP.GE.AND P6, PT, R11, c[0x0][0x1d4], PT ;  /* 0x000075000b007a0c */ /* 0x000fe40003fc6270 */
[----:B------:R-:W-:Y:S02]  /*0f70*/  ISETP.GE.AND P5, PT, R135, c[0x0][0x1d4], PT ;  /* 0x0000750087007a0c */ /* 0x000fe40003fa6270 */
[----:B------:R-:W-:Y:S02]  /*0f80*/  ISETP.GE.AND P4, PT, R134, c[0x0][0x1d4], PT ;  /* 0x0000750086007a0c */ /* 0x000fe40003f86270 */
[----:B------:R-:W-:-:S05]  /*0f90*/  LOP3.LUT R136, R4, R136, R13, 0xf6, !PT ;  /* 0x0000008804887212 */ /* 0x000fca00078ef60d */
[----:B------:R-:W-:-:S05]  /*0fa0*/  IMAD.SHL.U32 R136, R136, 0x2, RZ ;  /* 0x0000000288887824 */ /* 0x000fca00078e00ff */
[----:B------:R-:W-:Y:S01]  /*0fb0*/  @!PT LDS RZ, [RZ] ;  /* 0x00000000fffff984 */ /* 0x000fe20000000800 */
[----:B------:R-:W-:Y:S01]  /*0fc0*/  @!PT LDS RZ, [RZ] ;  /* 0x00000000fffff984 */ /* 0x000fe20000000800 */
[----:B------:R-:W-:Y:S01]  /*0fd0*/  @!PT LDS RZ, [RZ] ;  /* 0x00000000fffff984 */ /* 0x000fe20000000800 */
[----:B------:R1:W-:Y:S04]  /*0fe0*/  @P1 LDGSTS.E.BYPASS.LTC128B.128 [R136+0xa080], [R18.64], !P2 ;  /* 0x0a08000012881fae */ /* 0x0003e8000d101d5a */
[----:B------:R1:W-:Y:S04]  /*0ff0*/  @P1 LDGSTS.E.BYPASS.LTC128B.128 [R136+0xb880], [R18.64+0x80], !P6 ;  /* 0x0b88008012881fae */ /* 0x0003e8000f101d5a */
[----:B------:R1:W-:Y:S04]  /*1000*/  @P1 LDGSTS.E.BYPASS.LTC128B.128 [R136+0xd080], [R18.64+0x100], !P5 ;  /* 0x0d08010012881fae */ /* 0x0003e8000e901d5a */
[----:B------:R1:W-:Y:S01]  /*1010*/  @P1 LDGSTS.E.BYPASS.LTC128B.128 [R136+0xe880], [R18.64+0x180], !P4 ;  /* 0x0e88018012881fae */ /* 0x0003e2000e101d5a */
[----:B------:R-:W-:-:S04]  /*1020*/  @P0 IADD3 R3, P1, R6, UR33, RZ ;  /* 0x0000002106030c10 */ /* 0x000fc8000ff3e0ff */
[----:B------:R-:W-:Y:S02]  /*1030*/  @P0 IADD3.X R2, R2, UR32, RZ, P1, !PT ;  /* 0x0000002002020c10 */ /* 0x000fe40008ffe4ff */
[----:B------:R-:W-:-:S04]  /*1040*/  @P0 LEA R8, P1, R3, c[0x0][0x220], 0x1 ;  /* 0x0000880003080a11 */ /* 0x000fc800078208ff */
[----:B------:R-:W-:Y:S01]  /*1050*/  @P0 LEA.HI.X R9, R3, c[0x0][0x224], R2, 0x1, P1 ;  /* 0x0000890003090a11 */ /* 0x000fe200008f0c02 */
[----:B------:R-:W-:Y:S01]  /*1060*/  IMAD.U32 R3, RZ, RZ, UR24 ;  /* 0x00000018ff037e24 */ /* 0x000fe2000f8e00ff */
[----:B------:R-:W-:-:S03]  /*1070*/  ISETP.NE.U32.AND P1, PT, RZ, c[0x0][0x340], PT ;  /* 0x0000d000ff007a0c */ /* 0x000fc60003f25070 */
[----:B------:R2:W-:Y:S01]  /*1080*/  @P0 LDGSTS.E.BYPASS.LTC128B.128 [R136+0xb080], [R8.64], !P2 ;  /* 0x0b08000008880fae */ /* 0x0005e2000d101d5a */
[----:B------:R-:W-:-:S03]  /*1090*/  ISETP.NE.AND.EX P1, PT, RZ, c[0x0][0x344], PT, P1 ;  /* 0x0000d100ff007a0c */ /* 0x000fc60003f25310 */
[----:B------:R2:W-:Y:S04]  /*10a0*/  @P0 LDGSTS.E.BYPASS.LTC128B.128 [R136+0xc880], [R8.64+0x80], !P6 ;  /* 0x0c88008008880fae */ /* 0x0005e8000f101d5a */
[----:B------:R2:W-:Y:S04]  /*10b0*/  @P0 LDGSTS.E.BYPASS.LTC128B.128 [R136+0xe080], [R8.64+0x100], !P5 ;  /* 0x0e08010008880fae */ /* 0x0005e8000e901d5a */
[----:B------:R2:W-:Y:S02]  /*10c0*/  @P0 LDGSTS.E.BYPASS.LTC128B.128 [R136+0xf880], [R8.64+0x180], !P4 ;  /* 0x0f88018008880fae */ /* 0x0005e4000e101d5a */
[----:B------:R-:W-:Y:S01]  /*10d0*/  @P1 IMAD.WIDE R6, R0, R3, c[0x0][0x340] ;  /* 0x0000d00000061625 */ /* 0x000fe200078e0203 */
[----:B------:R-:W-:Y:S01]  /*10e0*/  ISETP.GE.AND P0, PT, R14, c[0x0][0x27c], PT ;  /* 0x00009f000e007a0c */ /* 0x000fe20003f06270 */
[----:B------:R-:W-:Y:S01]  /*10f0*/  USHF.R.S32.HI UR34, URZ, 0x1f, UR35 ;  /* 0x0000001f3f227899 */ /* 0x000fe20008011423 */
[----:B------:R-:W-:Y:S01]  /*1100*/  IADD3 R133, R137, 0x20, RZ ;  /* 0x0000002089857810 */ /* 0x000fe20007ffe0ff */
[----:B------:R-:W-:Y:S01]  /*1110*/  IMAD.SHL.U32 R2, R113, 0x2, RZ ;  /* 0x0000000271027824 */ /* 0x000fe200078e00ff */
[----:B------:R-:W-:Y:S01]  /*1120*/  SEL R3, RZ, c[0x0][0x27c], !P0 ;  /* 0x00009f00ff037a07 */ /* 0x000fe20004000000 */
[----:B------:R-:W-:Y:S01]  /*1130*/  UIMAD UR10, UR34, UR8, URZ ;  /* 0x00000008220a72a4 */ /* 0x000fe2000f8e023f */
[----:B------:R3:W4:Y:S01]  /*1140*/  @P1 LDG.E R0, [R6.64] ;  /* 0x0000001a06001981 */ /* 0x000722000c1e1900 */
[----:B------:R-:W-:Y:S01]  /*1150*/  UIMAD.WIDE.U32 UR38, UR35, UR8, URZ ;  /* 0x00000008232672a5 */ /* 0x000fe2000f8e003f */
[----:B------:R-:W-:Y:S01]  /*1160*/  IADD3 R5, -R2, c[0x0][0x1d4], RZ ;  /* 0x0000750002057a10 */ /* 0x000fe20007ffe1ff */
[----:B------:R-:W-:Y:S01]  /*1170*/  IMAD.IADD R3, R14, 0x1, R3 ;  /* 0x000000010e037824 */ /* 0x000fe200078e0203 */
[----:B------:R-:W-:Y:S01]  /*1180*/  UIMAD UR10, UR35, UR9, UR10 ;  /* 0x00000009230a72a4 */ /* 0x000fe2000f8e020a */
[----:B------:R-:W-:Y:S01]  /*1190*/  SHF.R.S32.HI R17, RZ, 0x1f, R16 ;  /* 0x0000001fff117819 */ /* 0x000fe20000011410 */
[----:B------:R-:W-:Y:S01]  /*11a0*/  IMAD R150, R101, c[0x0][0x280], RZ ;  /* 0x0000a00065967a24 */ /* 0x000fe200078e02ff */
[----:B------:R-:W-:Y:S01]  /*11b0*/  ULDC.64 UR8, c[0x0][0x1e8] ;  /* 0x00007a0000087ab9 */ /* 0x000fe20000000a00 */
[----:B-1----:R-:W-:Y:S01]  /*11c0*/  SHF.R.S32.HI R18, RZ, 0x1f, R3 ;  /* 0x0000001fff127819 */ /* 0x002fe20000011403 */
[----:B------:R-:W-:Y:S01]  /*11d0*/  UIADD3 UR39, UR39, UR10, URZ ;  /* 0x0000000a27277290 */ /* 0x000fe2000fffe03f */
[C---:B------:R-:W-:Y:S01]  /*11e0*/  IMAD R150, R137.reuse, c[0x0][0x284], R150 ;  /* 0x0000a10089967a24 */ /* 0x040fe200078e0296 */
[----:B------:R-:W-:Y:S01]  /*11f0*/  UIMAD UR10, UR15, UR8, URZ ;  /* 0x000000080f0a72a4 */ /* 0x000fe2000f8e023f */
[CC--:B------:R-:W-:Y:S01]  /*1200*/  LEA.HI R132, R18.reuse, R3.reuse, RZ, 0x3 ;  /* 0x0000000312847211 */ /* 0x0c0fe200078f18ff */
[C---:B------:R-:W-:Y:S01]  /*1210*/  IMAD.WIDE.U32 R154, R137.reuse, c[0x0][0x280], R16 ;  /* 0x0000a000899a7a25 */ /* 0x040fe200078e0010 */
[----:B------:R-:W-:Y:S01]  /*1220*/  LEA.HI R18, R18, R3, RZ, 0x6 ;  /* 0x0000000312127211 */ /* 0x000fe200078f30ff */
[----:B------:R-:W-:Y:S01]  /*1230*/  UIMAD UR9, UR16, UR9, UR10 ;  /* 0x00000009100972a4 */ /* 0x000fe2000f8e020a */
[----:B------:R-:W0:Y:S01]  /*1240*/  LDGDEPBAR ;  /* 0x00000000000079af */ /* 0x000e220000000000 */
[----:B------:R-:W-:Y:S01]  /*1250*/  IMAD.U32 R3, RZ, RZ, UR16 ;  /* 0x00000010ff037e24 */ /* 0x000fe2000f8e00ff */
[----:B------:R-:W-:Y:S01]  /*1260*/  ULDC.64 UR10, c[0x0][0x260] ;  /* 0x00009800000a7ab9 */ /* 0x000fe20000000a00 */
[----:B------:R-:W-:Y:S01]  /*1270*/  IMAD.WIDE.U32 R24, R137, c[0x0][0x280], R14 ;  /* 0x0000a00089187a25 */ /* 0x000fe200078e000e */
[----:B------:R-:W-:Y:S01]  /*1280*/  UIMAD UR10, UR15, UR10, URZ ;  /* 0x0000000a0f0a72a4 */ /* 0x000fe2000f8e023f */
[----:B------:R-:W-:Y:S01]  /*1290*/  SHF.R.S32.HI R18, RZ, 0x6, R18 ;  /* 0x00000006ff127819 */ /* 0x000fe20000011412 */
[----:B------:R-:W-:Y:S01]  /*12a0*/  UIMAD.WIDE.U32 UR38, UR16, UR8, UR38 ;  /* 0x00000008102672a5 */ /* 0x000fe2000f8e0026 */
[----:B------:R-:W-:Y:S01]  /*12b0*/  IMAD.WIDE.U32 R22, R3, c[0x0][0x260], R14 ;  /* 0x0000980003167a25 */ /* 0x000fe200078e000e */
[----:B------:R-:W-:Y:S01]  /*12c0*/  UIMAD UR10, UR16, UR11, UR10 ;  /* 0x0000000b100a72a4 */ /* 0x000fe2000f8e020a */
[CC--:B---3--:R-:W-:Y:S01]  /*12d0*/  SEL R6, R2.reuse, R5.reuse, !P0 ;  /* 0x0000000502067207 */ /* 0x0c8fe20004000000 */
[----:B------:R-:W-:Y:S01]  /*12e0*/  UIADD3 UR37, UR39, UR9, URZ ;  /* 0x0000000927257290 */ /* 0x000fe2000fffe03f */
[----:B------:R-:W-:Y:S01]  /*12f0*/  ISETP.GE.AND P0, PT, R11, c[0x0][0x27c], PT ;  /* 0x00009f000b007a0c */ /* 0x000fe20003f06270 */
[----:B------:R-:W-:Y:S01]  /*1300*/  IMAD.SHL.U32 R10, R133, 0x40, RZ ;  /* 0x00000040850a7824 */ /* 0x000fe200078e00ff */
[----:B------:R-:W-:Y:S01]  /*1310*/  SHF.R.S32.HI R129, RZ, 0x1f, R6 ;  /* 0x0000001fff817819 */ /* 0x000fe20000011406 */
[----:B------:R-:W-:Y:S01]  /*1320*/  IMAD.IADD R155, R155, 0x1, R150 ;  /* 0x000000019b9b7824 */ /* 0x000fe200078e0296 */
[----:B------:R-:W-:Y:S01]  /*1330*/  SEL R5, R2, R5, !P0 ;  /* 0x0000000502057207 */ /* 0x000fe20004000000 */
[----:B------:R-:W-:Y:S01]  /*1340*/  IMAD.IADD R151, R150, 0x1, R25 ;  /* 0x0000000196977824 */ /* 0x000fe200078e0219 */
[----:B------:R-:W-:Y:S01]  /*1350*/  SEL R2, RZ, c[0x0][0x27c], !P0 ;  /* 0x00009f00ff027a07 */ /* 0x000fe20004000000 */
[----:B------:R-:W-:Y:S01]  /*1360*/  IMAD.MOV.U32 R150, RZ, RZ, R24 ;  /* 0x000000ffff967224 */ /* 0x000fe200078e0018 */
[----:B------:R-:W-:Y:S01]  /*1370*/  IADD3 R23, R23, UR10, RZ ;  /* 0x0000000a17177c10 */ /* 0x000fe2000fffe0ff */
[----:B------:R-:W-:Y:S01]  /*1380*/  IMAD R148, R101, c[0x0][0x290], RZ ;  /* 0x0000a40065947a24 */ /* 0x000fe200078e02ff */
[----:B------:R-:W-:Y:S01]  /*1390*/  LOP3.LUT R24, R21, 0x38, R132, 0xf8, !PT ;  /* 0x0000003815187812 */ /* 0x000fe200078ef884 */
[----:B------:R-:W-:Y:S01]  /*13a0*/  IMAD.IADD R3, R11, 0x1, R2 ;  /* 0x000000010b037824 */ /* 0x000fe200078e0202 */
[----:B------:R-:W-:Y:S01]  /*13b0*/  SHF.R.S32.HI R2, RZ, 0x1f, R133 ;  /* 0x0000001fff027819 */ /* 0x000fe20000011485 */
[----:B------:R-:W-:Y:S01]  /*13c0*/  IMAD.WIDE.U32 R142, R142, c[0x0][0x268], R22 ;  /* 0x00009a008e8e7a25 */ /* 0x000fe200078e0016 */
[----:B------:R-:W-:Y:S01]  /*13d0*/  LOP3.LUT R10, R10, 0x1c0, RZ, 0xc0, !PT ;  /* 0x000001c00a0a7812 */ /* 0x000fe200078ec0ff */
[----:B------:R-:W-:Y:S01]  /*13e0*/  ULDC.64 UR8, c[0x0][0x210] ;  /* 0x0000840000087ab9 */ /* 0x000fe20000000a00 */
[----:B------:R-:W-:Y:S01]  /*13f0*/  SHF.R.S32.HI R20, RZ, 0x1f, R3 ;  /* 0x0000001fff147819 */ /* 0x000fe20000011403 */
[----:B------:R-:W-:Y:S01]  /*1400*/  IMAD R22, R18, 0xc00, R4 ;  /* 0x00000c0012167824 */ /* 0x000fe200078e0204 */
[----:B------:R-:W-:Y:S01]  /*1410*/  LOP3.LUT R127, R24, R13, RZ, 0x3c, !PT ;  /* 0x0000000d187f7212 */ /* 0x000fe200078e3cff */
[C---:B------:R-:W-:Y:S01]  /*1420*/  IMAD R148, R137.reuse, c[0x0][0x294], R148 ;  /* 0x0000a50089947a24 */ /* 0x040fe200078e0294 */
[CC--:B------:R-:W-:Y:S01]  /*1430*/  LEA.HI R131, R20.reuse, R3.reuse, RZ, 0x3 ;  /* 0x0000000314837211 */ /* 0x0c0fe200078f18ff */
[C---:B------:R-:W-:Y:S01]  /*1440*/  IMAD.WIDE.U32 R152, R137.reuse, c[0x0][0x290], R16 ;  /* 0x0000a40089987a25 */ /* 0x040fe200078e0010 */
[----:B------:R-:W-:Y:S01]  /*1450*/  LEA.HI R20, R20, R3, RZ, 0x6 ;  /* 0x0000000314147211 */ /* 0x000fe200078f30ff */
[----:B------:R-:W-:Y:S01]  /*1460*/  UIMAD UR8, UR15, UR8, URZ ;  /* 0x000000080f0872a4 */ /* 0x000fe2000f8e023f */
[----:B------:R-:W-:Y:S01]  /*1470*/  LEA.HI R3, R2, R133, RZ, 0x3 ;  /* 0x0000008502037211 */ /* 0x000fe200078f18ff */
[----:B------:R-:W-:Y:S01]  /*1480*/  IMAD.IADD R127, R22, 0x1, R127 ;  /* 0x00000001167f7824 */ /* 0x000fe200078e027f */
[----:B------:R-:W-:Y:S01]  /*1490*/  SHF.R.U32.HI R2, RZ, 0x3, R10 ;  /* 0x00000003ff027819 */ /* 0x000fe2000001160a */
[----:B--2---:R-:W-:Y:S01]  /*14a0*/  IMAD.WIDE.U32 R8, R137, c[0x0][0x290], R14 ;  /* 0x0000a40089087a25 */ /* 0x004fe200078e000e */
[----:B------:R-:W-:Y:S01]  /*14b0*/  LOP3.LUT R123, R10, 0x38, R132, 0xf8, !PT ;  /* 0x000000380a7b7812 */ /* 0x000fe200078ef884 */
[----:B------:R-:W-:Y:S01]  /*14c0*/  UIMAD UR8, UR16, UR9, UR8 ;  /* 0x00000009100872a4 */ /* 0x000fe2000f8e0208 */
[----:B------:R-:W-:Y:S01]  /*14d0*/  LEA.HI R129, R129, R6, RZ, 0x4 ;  /* 0x0000000681817211 */ /* 0x000fe200078f20ff */
[----:B------:R-:W-:Y:S01]  /*14e0*/  IMAD.SHL.U32 R3, R3, 0x40, RZ ;  /* 0x0000004003037824 */ /* 0x000fe200078e00ff */
[----:B------:R-:W-:Y:S01]  /*14f0*/  LOP3.LUT R123, R123, R2, RZ, 0x3c, !PT ;  /* 0x000000027b7b7212 */ /* 0x000fe200078e3cff */
[----:B------:R-:W-:Y:S01]  /*1500*/  IMAD.IADD R153, R153, 0x1, R148 ;  /* 0x0000000199997824 */ /* 0x000fe200078e0294 */
[----:B------:R-:W-:Y:S01]  /*1510*/  SHF.R.S32.HI R20, RZ, 0x6, R20 ;  /* 0x00000006ff147819 */ /* 0x000fe20000011414 */
[----:B------:R-:W-:Y:S01]  /*1520*/  IMAD.IADD R149, R148, 0x1, R9 ;  /* 0x0000000194957824 */ /* 0x000fe200078e0209 */
[----:B------:R-:W-:Y:S01]  /*1530*/  LOP3.LUT R3, R3, 0xfffffe00, RZ, 0xc0, !PT ;  /* 0xfffffe0003037812 */ /* 0x000fe200078ec0ff */
[----:B------:R-:W-:Y:S01]  /*1540*/  IMAD.MOV.U32 R148, RZ, RZ, R8 ;  /* 0x000000ffff947224 */ /* 0x000fe200078e0008 */
[----:B------:R-:W-:Y:S01]  /*1550*/  LOP3.LUT R22, R21, 0x38, R131, 0xf8, !PT ;  /* 0x0000003815167812 */ /* 0x000fe200078ef883 */
[----:B------:R-:W-:Y:S01]  /*1560*/  IMAD.U32 R147, RZ, RZ, UR39 ;  /* 0x00000027ff937e24 */ /* 0x000fe2000f8e00ff */
[----:B------:R-:W-:Y:S01]  /*1570*/  SHF.R.S32.HI R129, RZ, 0x4, R129 ;  /* 0x00000004ff817819 */ /* 0x000fe20000011481 */
[----:B------:R-:W-:Y:S01]  /*1580*/  IMAD R18, R18, 0xc00, R3 ;  /* 0x00000c0012127824 */ /* 0x000fe200078e0203 */
[----:B------:R-:W-:Y:S01]  /*1590*/  LOP3.LUT R125, R22, R13, RZ, 0x3c, !PT ;  /* 0x0000000d167d7212 */ /* 0x000fe200078e3cff */
[----:B------:R-:W-:Y:S01]  /*15a0*/  IMAD.U32 R146, RZ, RZ, UR38 ;  /* 0x00000026ff927e24 */ /* 0x000fe2000f8e00ff */
[----:B------:R-:W-:Y:S01]  /*15b0*/  SHF.R.S32.HI R8, RZ, 0x1f, R5 ;  /* 0x0000001fff087819 */ /* 0x000fe20000011405 */
[----:B------:R-:W-:Y:S01]  /*15c0*/  IMAD.IADD R123, R18, 0x1, R123 ;  /* 0x00000001127b7824 */ /* 0x000fe200078e027b */
[----:B------:R-:W-:Y:S01]  /*15d0*/  LEA.HI.SX32 R129, R132, R129, 0x1d ;  /* 0x0000008184817211 */ /* 0x000fe200078feaff */
[----:B------:R-:W-:Y:S01]  /*15e0*/  IMAD R18, R20, 0xc00, R4 ;  /* 0x00000c0014127824 */ /* 0x000fe200078e0204 */
[----:B------:R-:W-:Y:S01]  /*15f0*/  LEA.HI R8, R8, R5, RZ, 0x4 ;  /* 0x0000000508087211 */ /* 0x000fe200078f20ff */
[----:B------:R-:W-:Y:S01]  /*1600*/  IMAD R20, R20, 0xc00, R3 ;  /* 0x00000c0014147824 */ /* 0x000fe200078e0203 */
[----:B------:R-:W-:Y:S01]  /*1610*/  LOP3.LUT R119, R10, 0x38, R131, 0xf8, !PT ;  /* 0x000000380a777812 */ /* 0x000fe200078ef883 */
[----:B------:R-:W-:Y:S01]  /*1620*/  IMAD.IADD R125, R18, 0x1, R125 ;  /* 0x00000001127d7824 */ /* 0x000fe200078e027d */
[----:B------:R-:W-:Y:S01]  /*1630*/  SHF.R.S32.HI R18, RZ, 0x1f, R129 ;  /* 0x0000001fff127819 */ /* 0x000fe20000011481 */
[----:B------:R-:W-:Y:S01]  /*1640*/  IMAD.U32 R147, RZ, RZ, UR37 ;  /* 0x00000025ff937e24 */ /* 0x000fe2000f8e00ff */
[----:B------:R-:W-:Y:S01]  /*1650*/  SHF.R.S32.HI R8, RZ, 0x4, R8 ;  /* 0x00000004ff087819 */ /* 0x000fe20000011408 */
[----:B------:R-:W-:Y:S01]  /*1660*/  IMAD.WIDE.U32 R158, R137, c[0x0][0x1e0], RZ ;  /* 0x00007800899e7a25 */ /* 0x000fe200078e00ff */
[----:B------:R-:W-:Y:S01]  /*1670*/  LEA.HI R9, R18, R129, RZ, 0x3 ;  /* 0x0000008112097211 */ /* 0x000fe200078f18ff */
[----:B------:R-:W-:Y:S01]  /*1680*/  ULDC.U8 UR44, c[0x0][0x298] ;  /* 0x0000a600002c7ab9 */ /* 0x000fe20000000000 */
[----:B------:R-:W-:Y:S01]  /*1690*/  LEA.HI.SX32 R8, R131, R8, 0x1d ;  /* 0x0000000883087211 */ /* 0x000fe200078feaff */
[----:B------:R-:W-:Y:S01]  /*16a0*/  IMAD.SHL.U32 R129, R129, 0x8, RZ ;  /* 0x0000000881817824 */ /* 0x000fe200078e00ff */
[----:B------:R-:W-:Y:S01]  /*16b0*/  SHF.R.S32.HI R9, RZ, 0x3, R9 ;  /* 0x00000003ff097819 */ /* 0x000fe20000011409 */
[----:B------:R-:W-:Y:S01]  /*16c0*/  IMAD.WIDE.U32 R156, R133, c[0x0][0x1e0], RZ ;  /* 0x00007800859c7a25 */ /* 0x000fe200078e00ff */
[----:B------:R-:W-:Y:S01]  /*16d0*/  SHF.R.S32.HI R5, RZ, 0x1f, R8 ;  /* 0x0000001fff057819 */ /* 0x000fe20000011408 */
[----:B------:R-:W-:Y:S01]  /*16e0*/  ULDC UR46, c[0x0][0x280] ;  /* 0x0000a000002e7ab9 */ /* 0x000fe20000000800 */
[----:B------:R-:W-:Y:S01]  /*16f0*/  LOP3.LUT R126, R21, 0x38, R129, 0xf8, !PT ;  /* 0x00000038157e7812 */ /* 0x000fe200078ef881 */
[----:B------:R-:W-:Y:S01]  /*1700*/  IMAD.SHL.U32 R128, R8, 0x8, RZ ;  /* 0x0000000808807824 */ /* 0x000fe200078e00ff */
[----:B------:R-:W-:Y:S01]  /*1710*/  LEA.HI R5, R5, R8, RZ, 0x3 ;  /* 0x0000000805057211 */ /* 0x000fe200078f18ff */
[C---:B------:R-:W-:Y:S01]  /*1720*/  IMAD R19, R9.reuse, 0xc00, R4 ;  /* 0x00000c0009137824 */ /* 0x040fe200078e0204 */
[-C--:B------:R-:W-:Y:S01]  /*1730*/  LOP3.LUT R126, R126, R13.reuse, RZ, 0x3c, !PT ;  /* 0x0000000d7e7e7212 */ /* 0x080fe200078e3cff */
[----:B------:R-:W-:Y:S01]  /*1740*/  IMAD R121, R9, 0xc00, R3 ;  /* 0x00000c0009797824 */ /* 0x000fe200078e0203 */
[----:B------:R-:W-:Y:S01]  /*1750*/  SHF.R.S32.HI R5, RZ, 0x3, R5 ;  /* 0x00000003ff057819 */ /* 0x000fe20000011405 */
[----:B------:R-:W-:Y:S01]  /*1760*/  IMAD.WIDE.U32 R154, R98, c[0x0][0x280], R154 ;  /* 0x0000a000629a7a25 */ /* 0x000fe200078e009a */
[C---:B------:R-:W-:Y:S01]  /*1770*/  LOP3.LUT R9, R10.reuse, 0x38, R128, 0xf8, !PT ;  /* 0x000000380a097812 */ /* 0x040fe200078ef880 */
[----:B------:R-:W-:Y:S01]  /*1780*/  ULDC UR37, c[0x0][0x290] ;  /* 0x0000a40000257ab9 */ /* 0x000fe20000000800 */
[-C--:B------:R-:W-:Y:S01]  /*1790*/  LOP3.LUT R119, R119, R2.reuse, RZ, 0x3c, !PT ;  /* 0x0000000277777212 */ /* 0x080fe200078e3cff */
[----:B------:R-:W-:Y:S01]  /*17a0*/  IMAD.IADD R126, R19, 0x1, R126 ;  /* 0x00000001137e7824 */ /* 0x000fe200078e027e */
[----:B------:R-:W-:Y:S01]  /*17b0*/  LOP3.LUT R19, R10, 0x38, R129, 0xf8, !PT ;  /* 0x000000380a137812 */ /* 0x000fe200078ef881 */
[----:B------:R-:W-:Y:S01]  /*17c0*/  IMAD.WIDE.U32 R150, R98, c[0x0][0x280], R150 ;  /* 0x0000a00062967a25 */ /* 0x000fe200078e0096 */
[----:B------:R-:W-:Y:S01]  /*17d0*/  LOP3.LUT R8, R21, 0x38, R128, 0xf8, !PT ;  /* 0x0000003815087812 */ /* 0x000fe200078ef880 */
[----:B------:R-:W-:Y:S01]  /*17e0*/  ULDC UR45, c[0x0][0x294] ;  /* 0x0000a500002d7ab9 */ /* 0x000fe20000000800 */
[-C--:B------:R-:W-:Y:S01]  /*17f0*/  LOP3.LUT R18, R19, R2.reuse, RZ, 0x3c, !PT ;  /* 0x0000000213127212 */ /* 0x080fe200078e3cff */
[----:B------:R-:W-:Y:S01]  /*1800*/  IMAD.IADD R119, R20, 0x1, R119 ;  /* 0x0000000114777824 */ /* 0x000fe200078e0277 */
[----:B------:R-:W-:Y:S01]  /*1810*/  LOP3.LUT R9, R9, R2, RZ, 0x3c, !PT ;  /* 0x0000000209097212 */ /* 0x000fe200078e3cff */
[----:B------:R-:W-:Y:S01]  /*1820*/  IMAD R2, R5, 0xc00, R3 ;  /* 0x00000c0005027824 */ /* 0x000fe200078e0203 */
[----:B------:R-:W-:Y:S01]  /*1830*/  ISETP.GE.AND P0, PT, R113, 0x1, PT ;  /* 0x000000017100780c */ /* 0x000fe20003f06270 */
[----:B------:R-:W-:Y:S01]  /*1840*/  IMAD.U32 R3, RZ, RZ, UR25 ;  /* 0x00000019ff037e24 */ /* 0x000fe2000f8e00ff */
[----:B------:R-:W-:Y:S01]  /*1850*/  LOP3.LUT R8, R8, R13, RZ, 0x3c, !PT ;  /* 0x0000000d08087212 */ /* 0x000fe200078e3cff */
[----:B------:R-:W-:Y:S01]  /*1860*/  IMAD R13, R5, 0xc00, R4 ;  /* 0x00000c00050d7824 */ /* 0x000fe200078e0204 */
[----:B------:R-:W-:Y:S01]  /*1870*/  P2R R7, PR, RZ, 0x1 ;  /* 0x00000001ff077803 */ /* 0x000fe20000000000 */
[----:B------:R-:W-:Y:S01]  /*1880*/  IMAD.U32 R4, RZ, RZ, UR24 ;  /* 0x00000018ff047e24 */ /* 0x000fe2000f8e00ff */
[----:B------:R-:W-:Y:S01]  /*1890*/  LOP3.LUT R132, R132, 0xfffffff8, RZ, 0xc0, !PT ;  /* 0xfffffff884847812 */ /* 0x000fe200078ec0ff */
[----:B------:R-:W-:Y:S01]  /*18a0*/  IMAD.U32 R7, RZ, RZ, UR16 ;  /* 0x00000010ff077e24 */ /* 0x000fe2000f8e00ff */
[----:B------:R-:W-:Y:S01]  /*18b0*/  LOP3.LUT R131, R131, 0xfffffff8, RZ, 0xc0, !PT ;  /* 0xfffffff883837812 */ /* 0x000fe200078ec0ff */
[----:B------:R-:W-:Y:S01]  /*18c0*/  IMAD.IADD R121, R121, 0x1, R18 ;  /* 0x0000000179797824 */ /* 0x000fe200078e0212 */
[----:B------:R-:W-:Y:S01]  /*18d0*/  IADD3 R130, -R137, 0x30, RZ ;  /* 0x0000003089827810 */ /* 0x000fe20007ffe1ff */
[----:B------:R-:W-:Y:S01]  /*18e0*/  IMAD.WIDE.U32 R6, R7, c[0x0][0x210], R14 ;  /* 0x0000840007067a25 */ /* 0x000fe200078e000e */
[----:B------:R-:W-:Y:S01]  /*18f0*/  IADD3 R10, R16, 0x20, RZ ;  /* 0x00000020100a7810 */ /* 0x000fe20007ffe0ff */
[----:B------:R-:W-:Y:S01]  /*1900*/  USHF.L.U32 UR25, UR46, 0x5, URZ ;  /* 0x000000052e197899 */ /* 0x000fe2000800063f */
[----:B------:R-:W-:Y:S01]  /*1910*/  SHF.R.S32.HI R122, RZ, 0x1f, R132 ;  /* 0x0000001fff7a7819 */ /* 0x000fe20000011484 */
[----:B------:R-:W-:Y:S01]  /*1920*/  IMAD.IADD R124, R13, 0x1, R8 ;  /* 0x000000010d7c7824 */ /* 0x000fe200078e0208 */
[----:B------:R-:W-:Y:S01]  /*1930*/  IADD3 R7, R7, UR8, RZ ;  /* 0x0000000807077c10 */ /* 0x000fe2000fffe0ff */
[----:B------:R-:W-:Y:S01]  /*1940*/  ULDC.64 UR8, c[0x0][0x1e0] ;  /* 0x0000780000087ab9 */ /* 0x000fe20000000a00 */
[----:B------:R-:W-:Y:S01]  /*1950*/  IMAD.IADD R117, R2, 0x1, R9 ;  /* 0x0000000102757824 */ /* 0x000fe200078e0209 */
[----:B------:R-:W-:Y:S01]  /*1960*/  UIMAD UR10, UR30, UR9, URZ ;  /* 0x000000091e0a72a4 */ /* 0x000fe2000f8e023f */
[----:B------:R-:W-:Y:S01]  /*1970*/  IMAD.WIDE.U32 R152, R98, c[0x0][0x290], R152 ;  /* 0x0000a40062987a25 */ /* 0x000fe200078e0098 */
[----:B------:R-:W-:Y:S01]  /*1980*/  UIMAD.WIDE.U32 UR38, UR30, UR8, URZ ;  /* 0x000000081e2672a5 */ /* 0x000fe2000f8e003f */
[----:B------:R-:W-:-:S02]  /*1990*/  IADD3 R9, R16, 0x60, RZ ;  /* 0x0000006010097810 */ /* 0x000fc40007ffe0ff */
[----:B------:R-:W-:Y:S01]  /*19a0*/  ULDC.64 UR8, c[0x0][0x280] ;  /* 0x0000a00000087ab9 */ /* 0x000fe20000000a00 */
[----:B------:R-:W-:Y:S01]  /*19b0*/  IMAD.WIDE.U32 R148, R98, c[0x0][0x290], R148 ;  /* 0x0000a40062947a25 */ /* 0x000fe200078e0094 */
[----:B------:R-:W-:Y:S01]  /*19c0*/  UIMAD UR11, UR30, UR9, URZ ;  /* 0x000000091e0b72a4 */ /* 0x000fe2000f8e023f */
[----:B------:R-:W-:Y:S01]  /*19d0*/  SHF.R.S32.HI R118, RZ, 0x1f, R129 ;  /* 0x0000001fff767819 */ /* 0x000fe20000011481 */
[----:B------:R-:W-:Y:S01]  /*19e0*/  UIMAD.WIDE.U32 UR40, UR30, UR8, URZ ;  /* 0x000000081e2872a5 */ /* 0x000fe2000f8e003f */
[----:B------:R-:W-:Y:S01]  /*19f0*/  IMAD.SHL.U32 R127, R127, 0x2, RZ ;  /* 0x000000027f7f7824 */ /* 0x000fe200078e00ff */
[----:B------:R-:W-:Y:S01]  /*1a00*/  SHF.R.S32.HI R120, RZ, 0x1f, R131 ;  /* 0x0000001fff787819 */ /* 0x000fe20000011483 */
[----:B------:R-:W-:Y:S01]  /*1a10*/  ULDC.64 UR8, c[0x0][0x290] ;  /* 0x0000a40000087ab9 */ /* 0x000fe20000000a00 */
[----:B------:R-:W-:Y:S01]  /*1a20*/  IMAD.SHL.U32 R123, R123, 0x2, RZ ;  /* 0x000000027b7b7824 */ /* 0x000fe200078e00ff */
[----:B------:R-:W-:Y:S01]  /*1a30*/  UIMAD.WIDE.U32 UR42, UR30, UR8, URZ ;  /* 0x000000081e2a72a5 */ /* 0x000fe2000f8e003f */
[----:B------:R-:W-:Y:S01]  /*1a40*/  SHF.R.S32.HI R116, RZ, 0x1f, R128 ;  /* 0x0000001fff747819 */ /* 0x000fe20000011480 */
[----:B------:R-:W-:Y:S01]  /*1a50*/  UIMAD UR30, UR30, UR9, URZ ;  /* 0x000000091e1e72a4 */ /* 0x000fe2000f8e023f */
[----:B------:R-:W-:Y:S01]  /*1a60*/  IMAD.SHL.U32 R125, R125, 0x2, RZ ;  /* 0x000000027d7d7824 */ /* 0x000fe200078e00ff */
[----:B------:R-:W-:Y:S01]  /*1a70*/  UIADD3 UR10, UR39, UR10, URZ ;  /* 0x0000000a270a7290 */ /* 0x000fe2000fffe03f */
[----:B------:R-:W-:Y:S01]  /*1a80*/  IMAD.SHL.U32 R119, R119, 0x2, RZ ;  /* 0x0000000277777824 */ /* 0x000fe200078e00ff */
[----:B------:R-:W-:Y:S01]  /*1a90*/  ULDC.64 UR8, c[0x0][0x268] ;  /* 0x00009a0000087ab9 */ /* 0x000fe20000000a00 */
[----:B------:R-:W-:Y:S01]  /*1aa0*/  IMAD.SHL.U32 R126, R126, 0x2, RZ ;  /* 0x000000027e7e7824 */ /* 0x000fe200078e00ff */
[----:B------:R-:W-:Y:S01]  /*1ab0*/  UIMAD UR5, UR5, UR8, URZ ;  /* 0x00000008050572a4 */ /* 0x000fe2000f8e023f */
[----:B------:R-:W-:Y:S01]  /*1ac0*/  IMAD.SHL.U32 R121, R121, 0x2, RZ ;  /* 0x0000000279797824 */ /* 0x000fe200078e00ff */
[----:B------:R-:W-:Y:S01]  /*1ad0*/  UIADD3 UR11, UR41, UR11, URZ ;  /* 0x0000000b290b7290 */ /* 0x000fe2000fffe03f */
[----:B------:R-:W-:Y:S01]  /*1ae0*/  IMAD.SHL.U32 R124, R124, 0x2, RZ ;  /* 0x000000027c7c7824 */ /* 0x000fe200078e00ff */
[----:B------:R-:W-:Y:S01]  /*1af0*/  UIMAD UR5, UR23, UR9, UR5 ;  /* 0x00000009170572a4 */ /* 0x000fe2000f8e0205 */
[----:B------:R-:W-:Y:S01]  /*1b00*/  IMAD.SHL.U32 R117, R117, 0x2, RZ ;  /* 0x0000000275757824 */ /* 0x000fe200078e00ff */
[----:B------:R-:W-:-:S02]  /*1b10*/  ULDC UR8, c[0x0][0x1e4] ;  /* 0x0000790000087ab9 */ /* 0x000fc40000000800 */
[----:B------:R-:W-:Y:S02]  /*1b20*/  ULDC UR9, c[0x0][0x1e0] ;  /* 0x0000780000097ab9 */ /* 0x000fe40000000800 */
[----:B------:R-:W-:Y:S01]  /*1b30*/  ULDC UR23, c[0x0][0x284] ;  /* 0x0000a10000177ab9 */ /* 0x000fe20000000800 */
[----:B------:R-:W-:Y:S01]  /*1b40*/  IADD3 R103, R143, UR5, RZ ;  /* 0x000000058f677c10 */ /* 0x000fe2000fffe0ff */
[----:B------:R-:W-:Y:S02]  /*1b50*/  USHF.L.U64.HI UR8, UR9, UR36, UR8 ;  /* 0x0000002409087299 */ /* 0x000fe40008010208 */
[----:B------:R-:W-:Y:S02]  /*1b60*/  USHF.L.U64.HI UR23, UR46, UR36, UR23 ;  /* 0x000000242e177299 */ /* 0x000fe40008010217 */
[----:B------:R-:W-:Y:S02]  /*1b70*/  USHF.L.U64.HI UR36, UR37, UR36, UR45 ;  /* 0x0000002425247299 */ /* 0x000fe4000801022d */
[----:B------:R-:W-:-:S02]  /*1b80*/  USHF.L.U32 UR9, UR9, 0x5, URZ ;  /* 0x0000000509097899 */ /* 0x000fc4000800063f */
[----:B------:R-:W-:Y:S02]  /*1b90*/  USHF.L.U32 UR37, UR37, 0x5, URZ ;  /* 0x0000000525257899 */ /* 0x000fe4000800063f */
[----:B------:R-:W-:Y:S01]  /*1ba0*/  UIADD3 UR30, UR43, UR30, URZ ;  /* 0x0000001e2b1e7290 */ /* 0x000fe2000fffe03f */
[----:B----4-:R-:W-:Y:S01]  /*1bb0*/  @P1 SHF.R.S32.HI R19, RZ, 0x1f, R0 ;  /* 0x0000001fff131819 */ /* 0x010fe20000011400 */
[----:B------:R-:W-:Y:S01]  /*1bc0*/  @!P1 IMAD.MOV.U32 R19, RZ, RZ, R3 ;  /* 0x000000ffff139224 */ /* 0x000fe200078e0003 */
[----:B------:R-:W-:Y:S01]  /*1bd0*/  SHF.R.S32.HI R3, RZ, 0x1f, R98 ;  /* 0x0000001fff037819 */ /* 0x000fe20000011462 */
[----:B------:R-:W-:Y:S02]  /*1be0*/  @P1 IMAD.MOV.U32 R18, RZ, RZ, R0 ;  /* 0x000000ffff121224 */ /* 0x000fe400078e0000 */
[----:B------:R-:W-:Y:S01]  /*1bf0*/  @!P1 IMAD.MOV.U32 R18, RZ, RZ, R4 ;  /* 0x000000ffff129224 */ /* 0x000fe200078e0004 */
[----:B------:R-:W-:Y:S01]  /*1c00*/  SEL R99, R19, RZ, !P3 ;  /* 0x000000ff13637207 */ /* 0x000fe20005800000 */
[----:B------:R-:W-:-:S02]  /*1c10*/  IMAD R0, R101, c[0x0][0x1e0], RZ ;  /* 0x0000780065007a24 */ /* 0x000fc400078e02ff */
[----:B------:R-:W-:Y:S01]  /*1c20*/  IMAD R5, R3, c[0x0][0x280], RZ ;  /* 0x0000a00003057a24 */ /* 0x000fe200078e02ff */
[----:B------:R-:W-:Y:S01]  /*1c30*/  SEL R140, R18, RZ, !P3 ;  /* 0x000000ff128c7207 */ /* 0x000fe20005800000 */
[----:B------:R-:W-:Y:S02]  /*1c40*/  IMAD R109, R99, c[0x0][0x1f0], RZ ;  /* 0x00007c00636d7a24 */ /* 0x000fe400078e02ff */
[----:B------:R-:W-:Y:S01]  /*1c50*/  IMAD R115, R137, c[0x0][0x1e4], R0 ;  /* 0x0000790089737a24 */ /* 0x000fe200078e0200 */
[----:B------:R-:W-:Y:S01]  /*1c60*/  SHF.R.S32.HI R0, RZ, 0x1f, R133 ;  /* 0x0000001fff007819 */ /* 0x000fe20000011485 */
[C---:B------:R-:W-:Y:S02]  /*1c70*/  IMAD R109, R140.reuse, c[0x0][0x1f4], R109 ;  /* 0x00007d008c6d7a24 */ /* 0x040fe400078e026d */
[----:B------:R-:W-:-:S04]  /*1c80*/  IMAD.WIDE.U32 R146, R140, c[0x0][0x1f0], R146 ;  /* 0x00007c008c927a25 */ /* 0x000fc800078e0092 */
[----:B------:R-:W-:Y:S01]  /*1c90*/  IMAD.IADD R115, R159, 0x1, R115 ;  /* 0x000000019f737824 */ /* 0x000fe200078e0273 */
[----:B------:R-:W-:Y:S01]  /*1ca0*/  BAR.SYNC.DEFER_BLOCKING 0x0 ;  /* 0x0000000000007b1d */ /* 0x000fe20000010000 */
[----:B------:R-:W-:Y:S01]  /*1cb0*/  IMAD.IADD R109, R147, 0x1, R109 ;  /* 0x00000001936d7824 */ /* 0x000fe200078e026d */
[----:B------:R-:W-:Y:S01]  /*1cc0*/  IADD3 R105, P1, P0, R146, R158, R14 ;  /* 0x0000009e92697210 */ /* 0x000fe2000783e00e */
[----:B------:R-:W-:Y:S02]  /*1cd0*/  IMAD R99, R99, c[0x0][0x218], RZ ;  /* 0x0000860063637a24 */ /* 0x000fe400078e02ff */
[----:B------:R-:W-:Y:S01]  /*1ce0*/  IMAD R3, R3, c[0x0][0x290], RZ ;  /* 0x0000a40003037a24 */ /* 0x000fe200078e02ff */
[----:B------:R-:W-:Y:S01]  /*1cf0*/  IADD3.X R104, R109, R115, R15, P1, P0 ;  /* 0x000000736d687210 */ /* 0x000fe20000fe040f */
[----:B------:R-:W-:Y:S01]  /*1d00*/  IMAD R0, R0, c[0x0][0x1e0], RZ ;  /* 0x0000780000007a24 */ /* 0x000fe200078e02ff */
[----:B------:R-:W-:Y:S01]  /*1d10*/  ISETP.NE.AND P0, PT, RZ, UR44, PT ;  /* 0x0000002cff007c0c */ /* 0x000fe2000bf05270 */
[----:B------:R-:W-:-:S02]  /*1d20*/  IMAD R99, R140, c[0x0][0x21c], R99 ;  /* 0x000087008c637a24 */ /* 0x000fc400078e0263 */
[----:B------:R-:W-:Y:S01]  /*1d30*/  IMAD.WIDE.U32 R140, R140, c[0x0][0x218], R6 ;  /* 0x000086008c8c7a25 */ /* 0x000fe200078e0006 */
[----:B------:R-:W-:Y:S02]  /*1d40*/  P2R R138, PR, RZ, 0x1 ;  /* 0x00000001ff8a7803 */ /* 0x000fe40000000000 */
[----:B------:R-:W-:Y:S01]  /*1d50*/  IADD3 R102, P0, R137, UR35, RZ ;  /* 0x0000002389667c10 */ /* 0x000fe2000ff1e0ff */
[C---:B------:R-:W-:Y:S02]  /*1d60*/  IMAD R5, R98.reuse, c[0x0][0x284], R5 ;  /* 0x0000a10062057a24 */ /* 0x040fe400078e0205 */
[----:B------:R-:W-:Y:S01]  /*1d70*/  IMAD R3, R98, c[0x0][0x294], R3 ;  /* 0x0000a50062037a24 */ /* 0x000fe200078e0203 */
[----:B------:R-:W-:Y:S01]  /*1d80*/  IADD3.X R101, R101, UR34, RZ, P0, !PT ;  /* 0x0000002265657c10 */ /* 0x000fe200087fe4ff */
[----:B------:R-:W-:Y:S02]  /*1d90*/  IMAD R7, R133, c[0x0][0x1e4], R0 ;  /* 0x0000790085077a24 */ /* 0x000fe400078e0200 */
[----:B------:R-:W-:-:S02]  /*1da0*/  IMAD.IADD R112, R155, 0x1, R5 ;  /* 0x000000019b707824 */ /* 0x000fc400078e0205 */
[----:B------:R-:W-:Y:S02]  /*1db0*/  IMAD.IADD R114, R157, 0x1, R7 ;  /* 0x000000019d727824 */ /* 0x000fe400078e0207 */
[----:B------:R-:W-:Y:S02]  /*1dc0*/  IMAD.IADD R110, R5, 0x1, R151 ;  /* 0x00000001056e7824 */ /* 0x000fe400078e0297 */
[----:B------:R-:W-:Y:S02]  /*1dd0*/  IMAD.IADD R111, R153, 0x1, R3 ;  /* 0x00000001996f7824 */ /* 0x000fe400078e0203 */
[----:B------:R-:W-:Y:S02]  /*1de0*/  IMAD.IADD R108, R3, 0x1, R149 ;  /* 0x00000001036c7824 */ /* 0x000fe400078e0295 */
[----:B------:R-:W-:Y:S02]  /*1df0*/  IMAD.IADD R99, R141, 0x1, R99 ;  /* 0x000000018d637824 */ /* 0x000fe400078e0263 */
.L_x_1429:
[----:B------:R-:W-:Y:S01]  /*1e00*/  ISETP.GE.AND P2, PT, R113, 0x1, PT ;  /* 0x000000017100780c */ /* 0x000fe20003f46270 */
[----:B------:R-:W-:Y:S01]  /*1e10*/  USHF.R.S32.HI UR34, URZ, 0x1f, UR6 ;  /* 0x0000001f3f227899 */ /* 0x000fe20008011406 */
[----:B------:R-:W-:Y:S01]  /*1e20*/  IMAD.U32 R0, RZ, RZ, UR9 ;  /* 0x00000009ff007e24 */ /* 0x000fe2000f8e00ff */
[----:B------:R-:W-:Y:S01]  /*1e30*/  UIMAD UR45, UR10, UR6, URZ ;  /* 0x000000060a2d72a4 */ /* 0x000fe2000f8e023f */
[----:B------:R-:W-:Y:S04]  /*1e40*/  DEPBAR.LE SB0, 0x0 ;  /* 0x000080000000791a */ /* 0x000fe80000000000 */
[----:B------:R-:W-:Y:S01]  /*1e50*/  UIMAD.WIDE.U32 UR52, UR38, UR6, URZ ;  /* 0x00000006263472a5 */ /* 0x000fe2000f8e003f */
[----:B------:R-:W-:Y:S01]  /*1e60*/  BAR.SYNC.DEFER_BLOCKING 0x0 ;  /* 0x0000000000007b1d */ /* 0x000fe20000010000 */
[----:B------:R-:W-:Y:S01]  /*1e70*/  UIMAD UR45, UR34, UR38, UR45 ;  /* 0x00000026222d72a4 */ /* 0x000fe2000f8e022d */
[----:B-1----:R-:W-:Y:S03]  /*1e80*/  IMAD.U32 R5, RZ, RZ, UR8 ;  /* 0x00000008ff057e24 */ /* 0x002fe6000f8e00ff */
[C---:B------:R-:W-:Y:S01]  /*1e90*/  IADD3 R3, P1, P0, R105.reuse, UR52, R0 ;  /* 0x0000003469037c10 */ /* 0x040fe2000f83e000 */
[----:B------:R-:W-:Y:S06]  /*1ea0*/  UIADD3 UR45, UR53, UR45, URZ ;  /* 0x0000002d352d7290 */ /* 0x000fec000fffe03f */
[C---:B------:R-:W-:Y:S02]  /*1eb0*/  IADD3.X R0, R104.reuse, UR45, R5, P1, P0 ;  /* 0x0000002d68007c10 */ /* 0x040fe40008fe0405 */
[----:B------:R-:W-:Y:S04]  /*1ec0*/  IADD3 R5, P0, R105, UR52, RZ ;  /* 0x0000003469057c10 */ /* 0x000fe8000ff1e0ff */
[----:B------:R-:W-:Y:S02]  /*1ed0*/  IADD3.X R2, R104, UR45, RZ, P0, !PT ;  /* 0x0000002d68027c10 */ /* 0x000fe400087fe4ff */
[C---:B------:R-:W-:Y:S04]  /*1ee0*/  LEA R86, P0, R5.reuse, c[0x0][0x1c8], 0x1 ;  /* 0x0000720005567a11 */ /* 0x040fe800078008ff */
[----:B------:R-:W-:Y:S01]  /*1ef0*/  LEA.HI.X R87, R5, c[0x0][0x1cc], R2, 0x1, P0 ;  /* 0x0000730005577a11 */ /* 0x000fe200000f0c02 */
[----:B------:R-:W-:Y:S01]  /*1f00*/  BSSY B2, `(.L_x_1390) ;  /* 0x0000504000027945 */ /* 0x000fe20003800000 */
[C---:B------:R-:W-:Y:S04]  /*1f10*/  LEA R84, P0, R3.reuse, c[0x0][0x1c8], 0x1 ;  /* 0x0000720003547a11 */ /* 0x040fe800078008ff */
[----:B------:R-:W-:Y:S01]  /*1f20*/  LEA.HI.X R85, R3, c[0x0][0x1cc], R0, 0x1, P0 ;  /* 0x0000730003557a11 */ /* 0x000fe200000f0c00 */
[----:B------:R-:W-:-:S05]  /*1f30*/  @!P2 BRA `(.L_x_1391) ;  /* 0x00004d500000a947 */ /* 0x000fca0003800000 */
[----:B------:R-:W-:Y:S01]  /*1f40*/  UIMAD UR44, UR11, UR6, URZ ;  /* 0x000000060b2c72a4 */ /* 0x000fe2000f8e023f */
[----:B------:R-:W-:Y:S01]  /*1f50*/  ISETP.NE.AND P2, PT, R138, RZ, PT ;  /* 0x000000ff8a00720c */ /* 0x000fe20003f45270 */
        /* <DEDUP_REMOVED lines=23> */
[----:B------:R-:W-:Y:S01]  /*20d0*/  IADD3 R3, P0, R154, UR50, RZ ;  /* 0x000000329a037c10 */ /* 0x000fe2000ff1e0ff */
[----:B------:R-:W-:Y:S01]  /*20e0*/  CS2R R44, SRZ ;  /* 0x00000000002c7805 */ /* 0x000fe2000001ff00 */
[----:B------:R-:W-:Y:S01]  /*20f0*/  CS2R R52, SRZ ;  /* 0x0000000000347805 */ /* 0x000fe2000001ff00 */
[----:B------:R-:W-:Y:S01]  /*2100*/  CS2R R48, SRZ ;  /* 0x0000000000307805 */ /* 0x000fe2000001ff00 */
[----:B------:R-:W-:Y:S01]  /*2110*/  IADD3.X R0, R112, UR44, RZ, P0, !PT ;  /* 0x0000002c70007c10 */ /* 0x000fe200087fe4ff */
[----:B------:R-:W-:Y:S01]  /*2120*/  CS2R R82, SRZ ;  /* 0x0000000000527805 */ /* 0x000fe2000001ff00 */
[----:B------:R-:W-:Y:S01]  /*2130*/  IADD3 R5, P0, R152, UR48, RZ ;  /* 0x0000003098057c10 */ /* 0x000fe2000ff1e0ff */
[----:B------:R-:W-:Y:S01]  /*2140*/  CS2R R46, SRZ ;  /* 0x00000000002e7805 */ /* 0x000fe2000001ff00 */
[----:B------:R-:W-:Y:S01]  /*2150*/  CS2R R78, SRZ ;  /* 0x00000000004e7805 */ /* 0x000fe2000001ff00 */
[----:B------:R-:W-:Y:S01]  /*2160*/  CS2R R38, SRZ ;  /* 0x0000000000267805 */ /* 0x000fe2000001ff00 */
[----:B------:R-:W-:Y:S01]  /*2170*/  IADD3.X R2, R111, UR35, RZ, P0, !PT ;  /* 0x000000236f027c10 */ /* 0x000fe200087fe4ff */
        /* <DEDUP_REMOVED lines=21> */
.L_x_1394:
[----:B------:R-:W-:Y:S05]  /*22d0*/  BSYNC B0 ;  /* 0x0000000000007941 */ /* 0x000fea0003800000 */
.L_x_1393:
[----:B------:R-:W-:Y:S01]  /*22e0*/  ISETP.GE.AND P3, PT, R133, UR46, PT ;  /* 0x0000002e85007c0c */ /* 0x000fe2000bf66270 */
        /* <DEDUP_REMOVED lines=41> */
[----:B------:R-:W-:Y:S01]  /*2580*/  IMAD.U32 R5, RZ, RZ, UR25 ;  /* 0x00000019ff057e24 */ /* 0x000fe2000f8e00ff */
[----:B------:R-:W-:Y:S01]  /*2590*/  CS2R R36, SRZ ;  /* 0x0000000000247805 */ /* 0x000fe2000001ff00 */
[----:B------:R-:W-:Y:S01]  /*25a0*/  IMAD.U32 R3, RZ, RZ, UR23 ;  /* 0x00000017ff037e24 */ /* 0x000fe2000f8e00ff */
[----:B------:R-:W-:Y:S01]  /*25b0*/  CS2R R70, SRZ ;  /* 0x0000000000467805 */ /* 0x000fe2000001ff00 */
[----:B------:R-:W-:Y:S01]  /*25c0*/  IMAD.U32 R0, RZ, RZ, UR36 ;  /* 0x00000024ff007e24 */ /* 0x000fe2000f8e00ff */
[----:B------:R-:W-:Y:S01]  /*25d0*/  IADD3 R5, P1, P0, R154, UR50, R5 ;  /* 0x000000329a057c10 */ /* 0x000fe2000f83e005 */
[----:B------:R-:W-:Y:S01]  /*25e0*/  CS2R R32, SRZ ;  /* 0x0000000000207805 */ /* 0x000fe2000001ff00 */
[----:B------:R-:W-:Y:S01]  /*25f0*/  CS2R R66, SRZ ;  /* 0x0000000000427805 */ /* 0x000fe2000001ff00 */
[----:B------:R-:W-:Y:S01]  /*2600*/  CS2R R28, SRZ ;  /* 0x00000000001c7805 */ /* 0x000fe2000001ff00 */
[----:B------:R-:W-:Y:S01]  /*2610*/  IADD3.X R2, R112, UR44, R3, P1, P0 ;  /* 0x0000002c70027c10 */ /* 0x000fe20008fe0403 */
[----:B------:R-:W-:Y:S01]  /*2620*/  IMAD.U32 R3, RZ, RZ, UR37 ;  /* 0x00000025ff037e24 */ /* 0x000fe2000f8e00ff */
[----:B------:R-:W-:Y:S01]  /*2630*/  CS2R R62, SRZ ;  /* 0x00000000003e7805 */ /* 0x000fe2000001ff00 */
[----:B------:R-:W-:Y:S01]  /*2640*/  CS2R R18, SRZ ;  /* 0x0000000000127805 */ /* 0x000fe2000001ff00 */
[----:B------:R-:W-:Y:S02]  /*2650*/  CS2R R58, SRZ ;  /* 0x00000000003a7805 */ /* 0x000fe4000001ff00 */
[----:B------:R-:W-:Y:S04]  /*2660*/  IADD3 R3, P1, P0, R152, UR48, R3 ;  /* 0x0000003098037c10 */ /* 0x000fe8000f83e003 */
[----:B------:R-:W-:Y:S02]  /*2670*/  IADD3.X R0, R111, UR35, R0, P1, P0 ;  /* 0x000000236f007c10 */ /* 0x000fe40008fe0400 */
        /* <DEDUP_REMOVED lines=20> */
.L_x_1396:
[----:B------:R-:W-:Y:S05]  /*27c0*/  BSYNC B0 ;  /* 0x0000000000007941 */ /* 0x000fea0003800000 */
.L_x_1395:
        /* <DEDUP_REMOVED lines=52> */
[----:B------:R-:W-:Y:S01]  /*2b10*/  @!P0 PRMT R55, R55, 0x5410, R54 ;  /* 0x0000541037378816 */ /* 0x000fe20000000036 */
        /* <DEDUP_REMOVED lines=37> */
.L_x_1400:
[----:B------:R-:W-:Y:S05]  /*2d70*/  BSYNC B0 ;  /* 0x0000000000007941 */ /* 0x000fea0003800000 */
.L_x_1399:
        /* <DEDUP_REMOVED lines=56> */
.L_x_1402:
[----:B------:R-:W-:Y:S05]  /*3100*/  BSYNC B0 ;  /* 0x0000000000007941 */ /* 0x000fea0003800000 */
.L_x_1401:
        /* <DEDUP_REMOVED lines=56> */
.L_x_1404:
[----:B------:R-:W-:Y:S05]  /*3490*/  BSYNC B0 ;  /* 0x0000000000007941 */ /* 0x000fea0003800000 */
.L_x_1403:
        /* <DEDUP_REMOVED lines=55> */
.L_x_1398:
[----:B------:R-:W-:Y:S05]  /*3810*/  BSYNC B1 ;  /* 0x0000000000017941 */ /* 0x000fea0003800000 */
.L_x_1397:
        /* <DEDUP_REMOVED lines=57> */
.L_x_1407:
[----:B------:R-:W-:Y:S05]  /*3bb0*/  BSYNC B0 ;  /* 0x0000000000007941 */ /* 0x000fea0003800000 */
.L_x_1406:
        /* <DEDUP_REMOVED lines=56> */
.L_x_1409:
[----:B------:R-:W-:Y:S05]  /*3f40*/  BSYNC B0 ;  /* 0x0000000000007941 */ /* 0x000fea0003800000 */
.L_x_1408:
[----:B------:R-:W-:Y:S01]  /*3f50*/  ISETP.GE.AND P0, PT, R135, c[0x0][0x1d4], PT ;  /* 0x0000750087007a0c */ /* 0x000fe20003f06270 */
[----:B------:R-:W-:Y:S01]  /*3f60*/  @!UPT UIADD3 URZ, URZ, URZ, URZ ;  /* 0x0000003f3f3ff290 */ /* 0x000fe2000fffe03f */
[----:B------:R-:W-:Y:S11]  /*3f70*/  BSSY B0, `(.L_x_1410) ;  /* 0x0000036000007945 */ /* 0x000ff60003800000 */
[----:B------:R-:W-:-:S05]  /*3f80*/  @P0 BRA `(.L_x_1411) ;  /* 0x0000034000000947 */ /* 0x000fca0003800000 */
[----:B------:R-:W-:Y:S01]  /*3f90*/  ISETP.GE.AND P0, PT, R12, c[0x0][0x27c], PT ;  /* 0x00009f000c007a0c */ /* 0x000fe20003f06270 */
[----:B------:R-:W2:Y:S11]  /*3fa0*/  LDS.128 R20, [R136+0xe080] ;  /* 0x00e0800088147984 */ /* 0x000eb60000000c00 */
[----:B------:R-:W-:Y:S01]  /*3fb0*/  @!UPT UIADD3 URZ, URZ, URZ, URZ ;  /* 0x0000003f3f3ff290 */ /* 0x000fe2000fffe03f */
[----:B-1----:R-:W-:Y:S02]  /*3fc0*/  @!P0 SHF.R.U64 R26, R62, 0x10, R63 ;  /* 0x000000103e1a8819 */ /* 0x002fe4000000123f */
        /* <DEDUP_REMOVED lines=48> */
.L_x_1411:
[----:B------:R-:W-:Y:S05]  /*42d0*/  BSYNC B0 ;  /* 0x0000000000007941 */ /* 0x000fea0003800000 */
.L_x_1410:
        /* <DEDUP_REMOVED lines=56> */
.L_x_1392:
        /* <DEDUP_REMOVED lines=36> */
.L_x_1413:
[----:B------:R-:W-:Y:S05]  /*48a0*/  BSYNC B0 ;  /* 0x0000000000007941 */ /* 0x000fea0003800000 */
.L_x_1412:
[----:B------:R-:W-:Y:S01]  /*48b0*/  ISETP.GE.AND P3, PT, R133, UR46, PT ;  /* 0x0000002e85007c0c */ /* 0x000fe2000bf66270 */
[----:B-1---5:R-:W-:Y:S01]  /*48c0*/  IMAD.MOV.U32 R4, RZ, RZ, R38 ;  /* 0x000000ffff047224 */ /* 0x022fe200078e0026 */
        /* <DEDUP_REMOVED lines=44> */
[----:B------:R-:W-:Y:S01]  /*4b90*/  CS2R R78, SRZ ;  /* 0x00000000004e7805 */ /* 0x000fe2000001ff00 */
[----:B------:R-:W-:Y:S01]  /*4ba0*/  IADD3 R7, P1, P0, R150, UR50, R7 ;  /* 0x0000003296077c10 */ /* 0x000fe2000f83e007 */
[----:B------:R-:W-:Y:S01]  /*4bb0*/  IMAD.U32 R5, RZ, RZ, UR37 ;  /* 0x00000025ff057e24 */ /* 0x000fe2000f8e00ff */
[----:B------:R-:W-:Y:S01]  /*4bc0*/  CS2R R76, SRZ ;  /* 0x00000000004c7805 */ /* 0x000fe2000001ff00 */
[----:B------:R-:W-:Y:S01]  /*4bd0*/  CS2R R22, SRZ ;  /* 0x0000000000167805 */ /* 0x000fe2000001ff00 */
[----:B------:R-:W-:Y:S01]  /*4be0*/  IADD3.X R0, R110, UR44, R3, P1, P0 ;  /* 0x0000002c6e007c10 */ /* 0x000fe20008fe0403 */
[----:B------:R-:W-:Y:S01]  /*4bf0*/  IMAD.U32 R3, RZ, RZ, UR36 ;  /* 0x00000024ff037e24 */ /* 0x000fe2000f8e00ff */
[----:B------:R-:W-:Y:S01]  /*4c00*/  IADD3 R5, P1, P0, R148, UR48, R5 ;  /* 0x0000003094057c10 */ /* 0x000fe2000f83e005 */
[----:B------:R-:W-:Y:S01]  /*4c10*/  CS2R R20, SRZ ;  /* 0x0000000000147805 */ /* 0x000fe2000001ff00 */
[----:B------:R-:W-:Y:S01]  /*4c20*/  CS2R R74, SRZ ;  /* 0x00000000004a7805 */ /* 0x000fe2000001ff00 */
[----:B------:R-:W-:Y:S01]  /*4c30*/  CS2R R72, SRZ ;  /* 0x0000000000487805 */ /* 0x000fe2000001ff00 */
[----:B------:R-:W-:Y:S02]  /*4c40*/  IADD3.X R2, R108, UR35, R3, P1, P0 ;  /* 0x000000236c027c10 */ /* 0x000fe40008fe0403 */
        /* <DEDUP_REMOVED lines=12> */
.L_x_1415:
[----:B------:R-:W-:Y:S05]  /*4d10*/  BSYNC B0 ;  /* 0x0000000000007941 */ /* 0x000fea0003800000 */
.L_x_1414:
        /* <DEDUP_REMOVED lines=34> */
[----:B------:R-:W-:Y:S01]  /*4f40*/  IADD3 R163, P0, R158, UR52, RZ ;  /* 0x000000349ea37c10 */ /* 0x000fe2000ff1e0ff */
[----:B------:R-:W-:Y:S03]  /*4f50*/  BSSY B0, `(.L_x_1418) ;  /* 0x0000074000007945 */ /* 0x000fe60003800000 */
[----:B------:R-:W-:Y:S02]  /*4f60*/  IADD3.X R162, R115, UR45, RZ, P0, !PT ;  /* 0x0000002d73a27c10 */ /* 0x000fe400087fe4ff */
[----:B------:R-:W-:Y:S11]  /*4f70*/  ISETP.GE.AND P0, PT, R14, c[0x0][0x1d4], PT ;  /* 0x000075000e007a0c */ /* 0x000ff60003f06270 */
[----:B------:R-:W-:Y:S02]  /*4f80*/  @!UPT UIADD3 URZ, URZ, URZ, URZ ;  /* 0x0000003f3f3ff290 */ /* 0x000fe4000fffe03f */
[----:B------:R-:W-:-:S05]  /*4f90*/  @P0 BRA `(.L_x_1419) ;  /* 0x000006f000000947 */ /* 0x000fca0003800000 */
[----:B------:R-:W-:Y:S01]  /*4fa0*/  ISETP.GE.AND P2, PT, R129, c[0x0][0x1d4], PT ;  /* 0x0000750081007a0c */ /* 0x000fe20003f46270 */
[----:B------:R-:W-:Y:S01]  /*4fb0*/  LDS.128 R32, [R126+0xa080] ;  /* 0x00a080007e207984 */ /* 0x000fe20000000c00 */
        /* <DEDUP_REMOVED lines=13> */
[----:B------:R-:W-:Y:S01]  /*5090*/  @!P0 SHF.R.U32.HI R64, RZ, 0x10, R59 ;  /* 0x00000010ff408819 */ /* 0x000fe2000001163b */
[----:B-1----:R-:W-:Y:S01]  /*50a0*/  @!P0 IMAD.U32 R66, R91, 0x10000, RZ ;  /* 0x000100005b428824 */ /* 0x002fe200078e00ff */
[----:B------:R-:W-:Y:S02]  /*50b0*/  @!P0 LOP3.LUT R59, R88, 0xffff0000, RZ, 0xc0, !PT ;  /* 0xffff0000583b8812 */ /* 0x000fe400078ec0ff */
[----:B------:R-:W-:Y:S02]  /*50c0*/  @!P0 LOP3.LUT R61, R89, 0xffff0000, RZ, 0xc0, !PT ;  /* 0xffff0000593d8812 */ /* 0x000fe400078ec0ff */
[----:B------:R-:W-:Y:S02]  /*50d0*/  @!P0 LOP3.LUT R69, R91, 0xffff0000, RZ, 0xc0, !PT ;  /* 0xffff00005b458812 */ /* 0x000fe400078ec0ff */
[C---:B------:R-:W-:Y:S02]  /*50e0*/  @!P0 LOP3.LUT R65, R90.reuse, 0xffff0000, RZ, 0xc0, !PT ;  /* 0xffff00005a418812 */ /* 0x040fe400078ec0ff */
[----:B------:R-:W-:Y:S01]  /*50f0*/  @!P0 PRMT R63, R63, 0x5410, R62 ;  /* 0x000054103f3f8816 */ /* 0x000fe2000000003e */
[----:B------:R-:W-:Y:S01]  /*5100*/  @!P0 IMAD.U32 R62, R90, 0x10000, RZ ;  /* 0x000100005a3e8824 */ /* 0x000fe200078e00ff */
[----:B------:R-:W-:Y:S02]  /*5110*/  @!P0 SHF.R.U32.HI R60, RZ, 0x10, R57 ;  /* 0x00000010ff3c8819 */ /* 0x000fe40000011639 */
[----:B------:R-:W-:Y:S01]  /*5120*/  @!P0 PRMT R57, R55, 0x5410, R56 ;  /* 0x0000541037398816 */ /* 0x000fe20000000038 */
[----:B------:R-:W-:Y:S01]  /*5130*/  @!P0 IMAD.U32 R56, R88, 0x10000, RZ ;  /* 0x0001000058388824 */ /* 0x000fe200078e00ff */
[--C-:B------:R-:W-:Y:S02]  /*5140*/  @!P0 SHF.R.U32.HI R54, RZ, 0x10, R47.reuse ;  /* 0x00000010ff368819 */ /* 0x100fe4000001162f */
[----:B------:R-:W-:Y:S01]  /*5150*/  @!P0 SHF.R.U64 R47, R46, 0x10, R47 ;  /* 0x000000102e2f8819 */ /* 0x000fe2000000122f */
[----:B------:R-:W-:Y:S01]  /*5160*/  @!P0 IMAD.U32 R46, R32, 0x10000, RZ ;  /* 0x00010000202e8824 */ /* 0x000fe200078e00ff */
[----:B------:R-:W-:Y:S01]  /*5170*/  @!P0 SHF.R.U64 R53, R44, 0x10, R45 ;  /* 0x000000102c358819 */ /* 0x000fe2000000122d */
[C---:B------:R-:W-:Y:S01]  /*5180*/  @!P0 IMAD.U32 R55, R57.reuse, 0x10000, RZ ;  /* 0x0001000039378824 */ /* 0x040fe200078e00ff */
[----:B------:R-:W-:Y:S02]  /*5190*/  @!P0 PRMT R52, R52, 0x5410, R47 ;  /* 0x0000541034348816 */ /* 0x000fe4000000002f */
[----:B------:R-:W-:Y:S01]  /*51a0*/  @!P0 LOP3.LUT R47, R32, 0xffff0000, RZ, 0xc0, !PT ;  /* 0xffff0000202f8812 */ /* 0x000fe200078ec0ff */
[----:B------:R-:W-:Y:S01]  /*51b0*/  @!P0 FMUL.FTZ R166, R46, R55 ;  /* 0x000000372ea68220 */ /* 0x000fe20000410000 */
[----:B------:R-:W-:Y:S02]  /*51c0*/  @!P0 LOP3.LUT R57, R57, 0xffff0000, RZ, 0xc0, !PT ;  /* 0xffff000039398812 */ /* 0x000fe400078ec0ff */
[----:B------:R-:W-:Y:S02]  /*51d0*/  @!P0 PRMT R50, R50, 0x5410, R53 ;  /* 0x0000541032328816 */ /* 0x000fe40000000035 */
[----:B------:R-:W-:Y:S01]  /*51e0*/  @!P0 SHF.R.U32.HI R44, RZ, 0x10, R45 ;  /* 0x00000010ff2c8819 */ /* 0x000fe2000001162d */
[----:B------:R-:W-:Y:S01]  /*51f0*/  @!P0 FMUL.FTZ R167, R47, R57 ;  /* 0x000000392fa78220 */ /* 0x000fe20000410000 */
[----:B------:R-:W-:Y:S01]  /*5200*/  @!P0 PRMT R58, R13, 0x5432, R60 ;  /* 0x000054320d3a8816 */ /* 0x000fe2000000003c */
[C---:B------:R-:W-:Y:S01]  /*5210*/  @!P0 IMAD.U32 R45, R50.reuse, 0x10000, RZ ;  /* 0x00010000322d8824 */ /* 0x040fe200078e00ff */
[----:B------:R-:W-:Y:S01]  /*5220*/  @!P0 PRMT R49, R49, 0x5410, R44 ;  /* 0x0000541031318816 */ /* 0x000fe2000000002c */
[C---:B------:R-:W-:Y:S01]  /*5230*/  @!P0 IMAD.U32 R60, R63.reuse, 0x10000, RZ ;  /* 0x000100003f3c8824 */ /* 0x040fe200078e00ff */
[----:B------:R-:W-:Y:S01]  /*5240*/  @!P0 LOP3.LUT R44, R50, 0xffff0000, RZ, 0xc0, !PT ;  /* 0xffff0000322c8812 */ /* 0x000fe200078ec0ff */
[-C--:B------:R-:W-:Y:S01]  /*5250*/  @!P0 FMUL.FTZ R0, R46, R45.reuse ;  /* 0x0000002d2e008220 */ /* 0x080fe20000410000 */
[----:B------:R-:W-:Y:S01]  /*5260*/  @!P0 LOP3.LUT R63, R63, 0xffff0000, RZ, 0xc0, !PT ;  /* 0xffff00003f3f8812 */ /* 0x000fe200078ec0ff */
[----:B------:R-:W-:Y:S01]  /*5270*/  @!P0 IMAD.U32 R46, R33, 0x10000, RZ ;  /* 0x00010000212e8824 */ /* 0x000fe200078e00ff */
[----:B------:R-:W-:Y:S01]  /*5280*/  @!P0 PRMT R67, R67, 0x5410, R64 ;  /* 0x0000541043438816 */ /* 0x000fe20000000040 */
[----:B------:R-:W-:Y:S01]  /*5290*/  @!P0 FFMA.FTZ R0, R55, R56, R0 ;  /* 0x0000003837008223 */ /* 0x000fe20000010000 */
[C---:B------:R-:W-:Y:S01]  /*52a0*/  @!P0 SHF.L.U32 R55, R58.reuse, 0x10, RZ ;  /* 0x000000103a378819 */ /* 0x040fe200000006ff */
[-C--:B------:R-:W-:Y:S01]  /*52b0*/  @!P0 FMUL.FTZ R2, R47, R44.reuse ;  /* 0x0000002c2f028220 */ /* 0x080fe20000410000 */
[----:B------:R-:W-:Y:S01]  /*52c0*/  @!P0 LOP3.LUT R47, R33, 0xffff0000, RZ, 0xc0, !PT ;  /* 0xffff0000212f8812 */ /* 0x000fe200078ec0ff */
[----:B------:R-:W-:Y:S01]  /*52d0*/  @!P0 FFMA.FTZ R167, R59, R44, -R167 ;  /* 0x0000002c3ba78223 */ /* 0x000fe200000108a7 */
[----:B------:R-:W-:Y:S01]  /*52e0*/  @!P0 LOP3.LUT R58, R58, 0xffff0000, RZ, 0xc0, !PT ;  /* 0xffff00003a3a8812 */ /* 0x000fe200078ec0ff */
[----:B------:R-:W-:Y:S01]  /*52f0*/  @!P0 FFMA.FTZ R166, R56, R45, -R166 ;  /* 0x0000002d38a68223 */ /* 0x000fe200000108a6 */
[C---:B------:R-:W-:Y:S01]  /*5300*/  @!P0 LOP3.LUT R44, R49.reuse, 0xffff0000, RZ, 0xc0, !PT ;  /* 0xffff0000312c8812 */ /* 0x040fe200078ec0ff */
[----:B------:R-:W-:Y:S01]  /*5310*/  @!P0 IMAD.U32 R45, R49, 0x10000, RZ ;  /* 0x00010000312d8824 */ /* 0x000fe200078e00ff */
[----:B------:R-:W-:Y:S01]  /*5320*/  @!P0 PRMT R51, R51, 0x5410, R54 ;  /* 0x0000541033338816 */ /* 0x000fe20000000036 */
        /* <DEDUP_REMOVED lines=22> */
[----:B------:R-:W-:Y:S02]  /*5490*/  @!P0 FFMA.FTZ R172, R66, R45, -R172 ;  /* 0x0000002d42ac8223 */ /* 0x000fe400000108ac */
[C---:B------:R-:W-:Y:S02]  /*54a0*/  @!P0 IMAD.U32 R45, R52.reuse, 0x10000, RZ ;  /* 0x00010000342d8824 */ /* 0x040fe400078e00ff */
[----:B------:R-:W-:Y:S01]  /*54b0*/  @!P0 FFMA.FTZ R175, R69, R44, -R175 ;  /* 0x0000002c45af8223 */ /* 0x000fe200000108af */
[----:B------:R-:W-:Y:S01]  /*54c0*/  @!P0 LOP3.LUT R44, R52, 0xffff0000, RZ, 0xc0, !PT ;  /* 0xffff0000342c8812 */ /* 0x000fe200078ec0ff */
[C---:B------:R-:W-:Y:S02]  /*54d0*/  @!P0 FMUL.FTZ R173, R46.reuse, R60 ;  /* 0x0000003c2ead8220 */ /* 0x040fe40000410000 */
        /* <DEDUP_REMOVED lines=27> */
.L_x_1419:
[----:B------:R-:W-:Y:S05]  /*5690*/  BSYNC B0 ;  /* 0x0000000000007941 */ /* 0x000fea0003800000 */
.L_x_1418:
[----:B------:R-:W-:Y:S11]  /*56a0*/  ISETP.GE.AND P0, PT, R11, c[0x0][0x1d4], PT ;  /* 0x000075000b007a0c */ /* 0x000ff60003f06270 */
[----:B------:R-:W-:Y:S02]  /*56b0*/  @!UPT UIADD3 URZ, URZ, URZ, URZ ;  /* 0x0000003f3f3ff290 */ /* 0x000fe4000fffe03f */
[----:B------:R-:W-:-:S05]  /*56c0*/  @P0 BRA `(.L_x_1417) ;  /* 0x000006f000000947 */ /* 0x000fca0003800000 */
[----:B------:R-:W-:Y:S01]  /*56d0*/  ISETP.GE.AND P2, PT, R128, c[0x0][0x1d4], PT ;  /* 0x0000750080007a0c */ /* 0x000fe20003f46270 */
[----:B-1----:R-:W1:Y:S01]  /*56e0*/  LDS.128 R32, [R124+0xa080] ;  /* 0x00a080007c207984 */ /* 0x002e620000000c00 */
[CC--:B------:R-:W-:Y:S04]  /*56f0*/  IADD3 R63, P1, P0, R146.reuse, R163.reuse, R131 ;  /* 0x000000a3923f7210 */ /* 0x0c0fe8000783e083 */
[CC--:B------:R-:W-:Y:S03]  /*5700*/  IADD3.X R60, R109.reuse, R162.reuse, R120, P1, P0 ;  /* 0x000000a26d3c7210 */ /* 0x0c0fe60000fe0478 */
[----:B------:R-:W2:Y:S04]  /*5710*/  LDS.128 R64, [R125+0xa080] ;  /* 0x00a080007d407984 */ /* 0x000ea80000000c00 */
        /* <DEDUP_REMOVED lines=8> */
[--C-:B------:R-:W-:Y:S02]  /*57a0*/  @!P0 SHF.R.U32.HI R44, RZ, 0x10, R39.reuse ;  /* 0x00000010ff2c8819 */ /* 0x100fe40000011627 */
[----:B------:R-:W-:Y:S01]  /*57b0*/  @!P0 SHF.R.U64 R39, R38, 0x10, R39 ;  /* 0x0000001026278819 */ /* 0x000fe20000001227 */
[----:B-1----:R-:W-:Y:S01]  /*57c0*/  @!P0 IMAD.U32 R38, R32, 0x10000, RZ ;  /* 0x0001000020268824 */ /* 0x002fe200078e00ff */
[----:B------:R-:W-:Y:S01]  /*57d0*/  @!P0 SHF.R.U64 R45, R36, 0x10, R37 ;  /* 0x00000010242d8819 */ /* 0x000fe20000001225 */
[C---:B--2---:R-:W-:Y:S01]  /*57e0*/  @!P0 IMAD.U32 R46, R64.reuse, 0x10000, RZ ;  /* 0x00010000402e8824 */ /* 0x044fe200078e00ff */
[----:B------:R-:W-:Y:S01]  /*57f0*/  @!P0 LOP3.LUT R51, R64, 0xffff0000, RZ, 0xc0, !PT ;  /* 0xffff000040338812 */ /* 0x000fe200078ec0ff */
[C---:B------:R-:W-:Y:S01]  /*5800*/  @!P0 IMAD.U32 R50, R65.reuse, 0x10000, RZ ;  /* 0x0001000041328824 */ /* 0x040fe200078e00ff */
[----:B------:R-:W-:Y:S01]  /*5810*/  @!P0 LOP3.LUT R53, R65, 0xffff0000, RZ, 0xc0, !PT ;  /* 0xffff000041358812 */ /* 0x000fe200078ec0ff */
[C---:B------:R-:W-:Y:S01]  /*5820*/  @!P0 IMAD.U32 R58, R67.reuse, 0x10000, RZ ;  /* 0x00010000433a8824 */ /* 0x040fe200078e00ff */
[----:B------:R-:W-:Y:S01]  /*5830*/  @!P0 LOP3.LUT R61, R67, 0xffff0000, RZ, 0xc0, !PT ;  /* 0xffff0000433d8812 */ /* 0x000fe200078ec0ff */
[C---:B------:R-:W-:Y:S01]  /*5840*/  @!P0 IMAD.U32 R54, R66.reuse, 0x10000, RZ ;  /* 0x0001000042368824 */ /* 0x040fe200078e00ff */
[----:B------:R-:W-:Y:S02]  /*5850*/  @!P0 LOP3.LUT R57, R66, 0xffff0000, RZ, 0xc0, !PT ;  /* 0xffff000042398812 */ /* 0x000fe400078ec0ff */
[----:B------:R-:W-:Y:S02]  /*5860*/  @!P0 PRMT R48, R48, 0x5410, R39 ;  /* 0x0000541030308816 */ /* 0x000fe40000000027 */
[----:B------:R-:W-:Y:S02]  /*5870*/  @!P0 LOP3.LUT R39, R32, 0xffff0000, RZ, 0xc0, !PT ;  /* 0xffff000020278812 */ /* 0x000fe400078ec0ff */
[----:B------:R-:W-:Y:S02]  /*5880*/  @!P0 SHF.R.U64 R47, R84, 0x10, R85 ;  /* 0x00000010542f8819 */ /* 0x000fe40000001255 */
[----:B------:R-:W-:Y:S02]  /*5890*/  @!P0 PRMT R42, R42, 0x5410, R45 ;  /* 0x000054102a2a8816 */ /* 0x000fe4000000002d */
[----:B------:R-:W-:Y:S02]  /*58a0*/  @!P0 PRMT R96, R96, 0x5410, R47 ;  /* 0x0000541060608816 */ /* 0x000fe4000000002f */
[----:B------:R-:W-:Y:S01]  /*58b0*/  @!P0 SHF.R.U32.HI R36, RZ, 0x10, R37 ;  /* 0x00000010ff248819 */ /* 0x000fe20000011625 */
[----:B------:R-:W-:Y:S01]  /*58c0*/  @!P0 IMAD.U32 R37, R42, 0x10000, RZ ;  /* 0x000100002a258824 */ /* 0x000fe200078e00ff */
[----:B------:R-:W-:Y:S01]  /*58d0*/  @!P0 SHF.R.U32.HI R49, RZ, 0x10, R87 ;  /* 0x00000010ff318819 */ /* 0x000fe20000011657 */
[----:B------:R-:W-:Y:S01]  /*58e0*/  @!P0 IMAD.U32 R47, R96, 0x10000, RZ ;  /* 0x00010000602f8824 */ /* 0x000fe200078e00ff */
[----:B------:R-:W-:Y:S01]  /*58f0*/  @!P0 PRMT R41, R41, 0x5410, R36 ;  /* 0x0000541029298816 */ /* 0x000fe20000000024 */
[----:B------:R-:W-:Y:S01]  /*5900*/  @!P0 FMUL.FTZ R0, R38, R37 ;  /* 0x0000002526008220 */ /* 0x000fe20000410000 */
[----:B------:R-:W-:Y:S01]  /*5910*/  @!P0 LOP3.LUT R36, R42, 0xffff0000, RZ, 0xc0, !PT ;  /* 0xffff00002a248812 */ /* 0x000fe200078ec0ff */
[----:B------:R-:W-:Y:S01]  /*5920*/  @!P0 FMUL.FTZ R60, R38, R47 ;  /* 0x0000002f263c8220 */ /* 0x000fe20000410000 */
[----:B------:R-:W-:Y:S01]  /*5930*/  @!P0 PRMT R94, R94, 0x5410, R49 ;  /* 0x000054105e5e8816 */ /* 0x000fe20000000031 */
[----:B------:R-:W-:Y:S01]  /*5940*/  @!P0 FFMA.FTZ R0, R47, R46, R0 ;  /* 0x0000002e2f008223 */ /* 0x000fe20000010000 */
[----:B------:R-:W-:Y:S01]  /*5950*/  @!P0 LOP3.LUT R49, R96, 0xffff0000, RZ, 0xc0, !PT ;  /* 0xffff000060318812 */ /* 0x000fe200078ec0ff */
[-C--:B------:R-:W-:Y:S01]  /*5960*/  @!P0 FMUL.FTZ R2, R39, R36.reuse ;  /* 0x0000002427028220 */ /* 0x080fe20000410000 */
[----:B------:R-:W-:Y:S01]  /*5970*/  @!P0 LOP3.LUT R59, R94, 0xffff0000, RZ, 0xc0, !PT ;  /* 0xffff00005e3b8812 */ /* 0x000fe200078ec0ff */
[----:B------:R-:W-:Y:S01]  /*5980*/  @!P0 FFMA.FTZ R60, R46, R37, -R60 ;  /* 0x000000252e3c8223 */ /* 0x000fe2000001083c */
[----:B------:R-:W-:Y:S01]  /*5990*/  @!P0 PRMT R43, R43, 0x5410, R44 ;  /* 0x000054102b2b8816 */ /* 0x000fe2000000002c */
[----:B------:R-:W-:Y:S01]  /*59a0*/  @!P0 FMUL.FTZ R69, R39, R49 ;  /* 0x0000003127458220 */ /* 0x000fe20000410000 */
[C---:B------:R-:W-:Y:S01]  /*59b0*/  @!P0 LOP3.LUT R39, R33.reuse, 0xffff0000, RZ, 0xc0, !PT ;  /* 0xffff000021278812 */ /* 0x040fe200078ec0ff */
[----:B------:R-:W-:Y:S01]  /*59c0*/  @!P0 IMAD.U32 R38, R33, 0x10000, RZ ;  /* 0x0001000021268824 */ /* 0x000fe200078e00ff */
[----:B------:R-:W-:Y:S01]  /*59d0*/  @!P0 SHF.R.U32.HI R84, RZ, 0x10, R85 ;  /* 0x00000010ff548819 */ /* 0x000fe20000011655 */
[----:B------:R-:W-:Y:S01]  /*59e0*/  @!P0 FFMA.FTZ R69, R51, R36, -R69 ;  /* 0x0000002433458223 */ /* 0x000fe20000010845 */
[C---:B------:R-:W-:Y:S01]  /*59f0*/  @!P0 LOP3.LUT R36, R41.reuse, 0xffff0000, RZ, 0xc0, !PT ;  /* 0xffff000029248812 */ /* 0x040fe200078ec0ff */
[----:B------:R-:W-:Y:S01]  /*5a00*/  @!P0 IMAD.U32 R37, R41, 0x10000, RZ ;  /* 0x0001000029258824 */ /* 0x000fe200078e00ff */
[----:B------:R-:W-:Y:S01]  /*5a10*/  @!P0 PRMT R95, R95, 0x5410, R84 ;  /* 0x000054105f5f8816 */ /* 0x000fe20000000054 */
[----:B------:R-:W-:Y:S01]  /*5a20*/  @!P0 IMAD.U32 R56, R94, 0x10000, RZ ;  /* 0x000100005e388824 */ /* 0x000fe200078e00ff */
[----:B------:R-:W-:Y:S01]  /*5a30*/  @!P0 F2FP.BF16.PACK_AB R60, R69, R60 ;  /* 0x0000003c453c823e */ /* 0x000fe200000010ff */
[C---:B------:R-:W-:Y:S01]  /*5a40*/  @!P0 FMUL.FTZ R3, R38.reuse, R37 ;  /* 0x0000002526038220 */ /* 0x040fe20000410000 */
[----:B------:R-:W-:Y:S01]  /*5a50*/  @!P0 LOP3.LUT R47, R95, 0xffff0000, RZ, 0xc0, !PT ;  /* 0xffff00005f2f8812 */ /* 0x000fe200078ec0ff */
[----:B------:R-:W-:Y:S01]  /*5a60*/  @!P0 FMUL.FTZ R4, R39, R36 ;  /* 0x0000002427048220 */ /* 0x000fe20000410000 */
[----:B------:R-:W-:Y:S01]  /*5a70*/  @!P0 SHF.L.U32 R46, R95, 0x10, RZ ;  /* 0x000000105f2e8819 */ /* 0x000fe200000006ff */
[----:B------:R-:W-:Y:S01]  /*5a80*/  @!P0 FFMA.FTZ R2, R49, R51, R2 ;  /* 0x0000003331028223 */ /* 0x000fe20000010002 */
[----:B------:R-:W-:Y:S01]  /*5a90*/  @!P0 MOV R64, R60 ;  /* 0x0000003c00408202 */ /* 0x000fe20000000f00 */
[----:B------:R-:W-:Y:S01]  /*5aa0*/  @!P0 FMUL.FTZ R91, R39, R47 ;  /* 0x0000002f275b8220 */ /* 0x000fe20000410000 */
[----:B------:R-:W-:Y:S01]  /*5ab0*/  @!P0 LOP3.LUT R39, R35, 0xffff0000, RZ, 0xc0, !PT ;  /* 0xffff000023278812 */ /* 0x000fe200078ec0ff */
[----:B------:R-:W-:Y:S01]  /*5ac0*/  @!P0 FMUL.FTZ R90, R38, R46 ;  /* 0x0000002e265a8220 */ /* 0x000fe20000410000 */
[----:B------:R-:W-:Y:S01]  /*5ad0*/  @!P0 SHF.R.U64 R86, R86, 0x10, R87 ;  /* 0x0000001056568819 */ /* 0x000fe20000001257 */
[----:B------:R-:W-:Y:S01]  /*5ae0*/  @!P0 FFMA.FTZ R91, R53, R36, -R91 ;  /* 0x00000024355b8223 */ /* 0x000fe2000001085b */
[----:B------:R-:W-:Y:S01]  /*5af0*/  @!P0 F2FP.BF16.PACK_AB R69, R2, R0 ;  /* 0x000000000245823e */ /* 0x000fe200000010ff */
[----:B------:R-:W-:Y:S01]  /*5b00*/  @!P0 IMAD.U32 R38, R35, 0x10000, RZ ;  /* 0x0001000023268824 */ /* 0x000fe200078e00ff */
[C---:B------:R-:W-:Y:S01]  /*5b10*/  @!P0 LOP3.LUT R36, R43.reuse, 0xffff0000, RZ, 0xc0, !PT ;  /* 0xffff00002b248812 */ /* 0x040fe200078ec0ff */
[----:B------:R-:W-:Y:S01]  /*5b20*/  @!P0 FFMA.FTZ R90, R50, R37, -R90 ;  /* 0x00000025325a8223 */ /* 0x000fe2000001085a */
[----:B------:R-:W-:Y:S01]  /*5b30*/  @!P0 SHF.L.U32 R37, R43, 0x10, RZ ;  /* 0x000000102b258819 */ /* 0x000fe200000006ff */
[----:B------:R-:W-:Y:S01]  /*5b40*/  @!P0 FMUL.FTZ R162, R38, R56 ;  /* 0x0000003826a28220 */ /* 0x000fe20000410000 */
[----:B------:R-:W-:Y:S01]  /*5b50*/  @!P0 PRMT R93, R93, 0x5410, R86 ;  /* 0x000054105d5d8816 */ /* 0x000fe20000000056 */
[----:B------:R-:W-:Y:S01]  /*5b60*/  @!P0 FMUL.FTZ R165, R39, R59 ;  /* 0x0000003b27a58220 */ /* 0x000fe20000410000 */
[----:B------:R-:W-:Y:S01]  /*5b70*/  @!P0 F2FP.BF16.PACK_AB R91, R91, R90 ;  /* 0x0000005a5b5b823e */ /* 0x000fe200000010ff */
[-C--:B------:R-:W-:Y:S01]  /*5b80*/  @!P0 FMUL.FTZ R8, R39, R36.reuse ;  /* 0x0000002427088220 */ /* 0x080fe20000410000 */
[----:B------:R-:W-:Y:S01]  /*5b90*/  @!P0 LOP3.LUT R39, R34, 0xffff0000, RZ, 0xc0, !PT ;  /* 0xffff000022278812 */ /* 0x000fe200078ec0ff */
[-C--:B------:R-:W-:Y:S01]  /*5ba0*/  @!P0 FMUL.FTZ R7, R38, R37.reuse ;  /* 0x0000002526078220 */ /* 0x080fe20000410000 */
[C---:B------:R-:W-:Y:S01]  /*5bb0*/  @!P0 LOP3.LUT R55, R93.reuse, 0xffff0000, RZ, 0xc0, !PT ;  /* 0xffff00005d378812 */ /* 0x040fe200078ec0ff */
[----:B------:R-:W-:Y:S02]  /*5bc0*/  @!P0 IMAD.U32 R38, R34, 0x10000, RZ ;  /* 0x0001000022268824 */ /* 0x000fe400078e00ff */
        /* <DEDUP_REMOVED lines=8> */
[-C--:B------:R-:W-:Y:S02]  /*5c50*/  @!P0 FMUL.FTZ R5, R38, R37.reuse ;  /* 0x0000002526058220 */ /* 0x080fe40000410000 */
[----:B------:R-:W-:Y:S02]  /*5c60*/  @!P0 FFMA.FTZ R3, R46, R50, R3 ;  /* 0x000000322e038223 */ /* 0x000fe40000010003 */
        /* <DEDUP_REMOVED lines=21> */
.L_x_1417:
[----:B------:R-:W-:Y:S05]  /*5dc0*/  BSYNC B1 ;  /* 0x0000000000017941 */ /* 0x000fea0003800000 */
.L_x_1416:
[----:B------:R-:W-:Y:S04]  /*5dd0*/  IADD3 R55, P0, R156, UR52, RZ ;  /* 0x000000349c377c10 */ /* 0x000fe8000ff1e0ff */
[----:B------:R-:W-:Y:S01]  /*5de0*/  IADD3.X R52, R114, UR45, RZ, P0, !PT ;  /* 0x0000002d72347c10 */ /* 0x000fe200087fe4ff */
[----:B------:R-:W-:-:S05]  /*5df0*/  @P3 BRA `(.L_x_1405) ;  /* 0x0000114000003947 */ /* 0x000fca0003800000 */
[----:B------:R-:W-:Y:S01]  /*5e00*/  ISETP.GE.AND P0, PT, R14, c[0x0][0x1d4], PT ;  /* 0x000075000e007a0c */ /* 0x000fe20003f06270 */
[----:B------:R-:W-:Y:S01]  /*5e10*/  @!UPT UIADD3 URZ, URZ, URZ, URZ ;  /* 0x0000003f3f3ff290 */ /* 0x000fe2000fffe03f */
[----:B------:R-:W-:Y:S11]  /*5e20*/  BSSY B0, `(.L_x_1420) ;  /* 0x0000071000007945 */ /* 0x000ff60003800000 */
        /* <DEDUP_REMOVED lines=67> */
[----:B------:R-:W-:Y:S01]  /*6260*/  @!P0 LOP3.LUT R24, R31, 0xffff0000, RZ, 0xc0, !PT ;  /* 0xffff00001f188812 */ /* 0x000fe200078ec0ff */
[----:B------:R-:W-:Y:S01]  /*6270*/  @!P0 IMAD.U32 R26, R35, 0x10000, RZ ;  /* 0x00010000231a8824 */ /* 0x000fe200078e00ff */
[----:B------:R-:W-:Y:S01]  /*6280*/  @!P0 PRMT R81, R81, 0x5410, R78 ;  /* 0x0000541051518816 */ /* 0x000fe2000000004e */
[----:B------:R-:W-:Y:S01]  /*6290*/  @!P0 FFMA.FTZ R64, R42, R25, -R64 ;  /* 0x000000192a408223 */ /* 0x000fe20000010840 */
[----:B------:R-:W-:Y:S01]  /*62a0*/  @!P0 SHF.L.U32 R25, R31, 0x10, RZ ;  /* 0x000000101f198819 */ /* 0x000fe200000006ff */
[----:B------:R-:W-:Y:S01]  /*62b0*/  @!P0 FMUL.FTZ R66, R26, R48 ;  /* 0x000000301a428220 */ /* 0x000fe20000410000 */
[----:B------:R-:W-:Y:S01]  /*62c0*/  @!P0 LOP3.LUT R47, R81, 0xffff0000, RZ, 0xc0, !PT ;  /* 0xffff0000512f8812 */ /* 0x000fe200078ec0ff */
[----:B------:R-:W-:Y:S01]  /*62d0*/  @!P0 FMUL.FTZ R85, R27, R51 ;  /* 0x000000331b558220 */ /* 0x000fe20000410000 */
[----:B------:R-:W-:Y:S01]  /*62e0*/  @!P0 F2FP.BF16.PACK_AB R67, R67, R64 ;  /* 0x000000404343823e */ /* 0x000fe200000010ff */
[----:B------:R-:W-:Y:S01]  /*62f0*/  @!P0 FMUL.FTZ R8, R27, R24 ;  /* 0x000000181b088220 */ /* 0x000fe20000410000 */
[----:B------:R-:W-:Y:S01]  /*6300*/  @!P0 LOP3.LUT R27, R34, 0xffff0000, RZ, 0xc0, !PT ;  /* 0xffff0000221b8812 */ /* 0x000fe200078ec0ff */
[-C--:B------:R-:W-:Y:S01]  /*6310*/  @!P0 FMUL.FTZ R7, R26, R25.reuse ;  /* 0x000000191a078220 */ /* 0x080fe20000410000 */
[----:B------:R-:W-:Y:S01]  /*6320*/  @!P0 F2FP.BF16.PACK_AB R64, R2, R0 ;  /* 0x000000000240823e */ /* 0x000fe200000010ff */
        /* <DEDUP_REMOVED lines=32> */
.L_x_1421:
[----:B------:R-:W-:Y:S05]  /*6530*/  BSYNC B0 ;  /* 0x0000000000007941 */ /* 0x000fea0003800000 */
.L_x_1420:
[----:B------:R-:W-:Y:S11]  /*6540*/  ISETP.GE.AND P0, PT, R11, c[0x0][0x1d4], PT ;  /* 0x000075000b007a0c */ /* 0x000ff60003f06270 */
[----:B------:R-:W-:Y:S02]  /*6550*/  @!UPT UIADD3 URZ, URZ, URZ, URZ ;  /* 0x0000003f3f3ff290 */ /* 0x000fe4000fffe03f */
[----:B------:R-:W-:-:S05]  /*6560*/  @P0 BRA `(.L_x_1405) ;  /* 0x000009d000000947 */ /* 0x000fca0003800000 */
[----:B------:R-:W-:Y:S01]  /*6570*/  IADD3 R54, P1, P0, R146, R55, R131 ;  /* 0x0000003792367210 */ /* 0x000fe2000783e083 */
[----:B------:R-:W2:Y:S03]  /*6580*/  LDS.128 R24, [R117+0xa080] ;  /* 0x00a0800075187984 */ /* 0x000ea60000000c00 */
[----:B------:R-:W-:Y:S02]  /*6590*/  IADD3.X R47, R109, R52, R120, P1, P0 ;  /* 0x000000346d2f7210 */ /* 0x000fe40000fe0478 */
[C---:B-1----:R-:W-:Y:S03]  /*65a0*/  LEA R56, P0, R54.reuse, c[0x0][0x1c8], 0x1 ;  /* 0x0000720036387a11 */ /* 0x042fe600078008ff */
[----:B------:R-:W1:Y:S01]  /*65b0*/  LDS.128 R48, [R119+0xa080] ;  /* 0x00a0800077307984 */ /* 0x000e620000000c00 */
[----:B------:R-:W-:Y:S02]  /*65c0*/  LEA.HI.X R57, R54, c[0x0][0x1cc], R47, 0x1, P0 ;  /* 0x0000730036397a11 */ /* 0x000fe400000f0c2f */
[----:B------:R-:W-:Y:S11]  /*65d0*/  ISETP.GE.AND P0, PT, R11, c[0x0][0x27c], PT ;  /* 0x00009f000b007a0c */ /* 0x000ff60003f06270 */
[----:B------:R-:W-:Y:S02]  /*65e0*/  @!UPT UIADD3 URZ, URZ, URZ, URZ ;  /* 0x0000003f3f3ff290 */ /* 0x000fe4000fffe03f */
[----:B------:R-:W-:Y:S02]  /*65f0*/  @!P0 SHF.R.U32.HI R30, RZ, 0x10, R21 ;  /* 0x00000010ff1e8819 */ /* 0x000fe40000011615 */
[----:B------:R-:W-:Y:S02]  /*6600*/  @!P0 SHF.R.U32.HI R33, RZ, 0x10, R73 ;  /* 0x00000010ff218819 */ /* 0x000fe40000011649 */
[----:B------:R-:W-:Y:S02]  /*6610*/  @!P0 SHF.R.U64 R21, R20, 0x10, R21 ;  /* 0x0000001014158819 */ /* 0x000fe40000001215 */
[----:B------:R-:W-:Y:S02]  /*6620*/  @!P0 PRMT R20, R13, 0x5410, R30 ;  /* 0x000054100d148816 */ /* 0x000fe4000000001e */
[----:B------:R-:W-:Y:S02]  /*6630*/  @!P0 PRMT R18, R18, 0x5410, R21 ;  /* 0x0000541012128816 */ /* 0x000fe40000000015 */
[----:B------:R-:W-:Y:S01]  /*6640*/  @!P0 PRMT R80, R80, 0x5410, R33 ;  /* 0x0000541050508816 */ /* 0x000fe20000000021 */
[C---:B------:R-:W-:Y:S01]  /*6650*/  @!P0 IMAD.U32 R30, R20.reuse, 0x10000, RZ ;  /* 0x00010000141e8824 */ /* 0x040fe200078e00ff */
[----:B------:R-:W-:Y:S02]  /*6660*/  @!P0 LOP3.LUT R20, R20, 0xffff0000, RZ, 0xc0, !PT ;  /* 0xffff000014148812 */ /* 0x000fe400078ec0ff */
[C---:B------:R-:W-:Y:S01]  /*6670*/  @!P0 LOP3.LUT R36, R80.reuse, 0xffff0000, RZ, 0xc0, !PT ;  /* 0xffff000050248812 */ /* 0x040fe200078ec0ff */
[----:B------:R-:W-:Y:S01]  /*6680*/  @!P0 IMAD.U32 R34, R80, 0x10000, RZ ;  /* 0x0001000050228824 */ /* 0x000fe200078e00ff */
[--C-:B------:R-:W-:Y:S01]  /*6690*/  @!P0 SHF.R.U64 R29, R22, 0x10, R23.reuse ;  /* 0x00000010161d8819 */ /* 0x100fe20000001217 */
[----:B--2---:R-:W-:Y:S01]  /*66a0*/  @!P0 IMAD.U32 R21, R25, 0x10000, RZ ;  /* 0x0001000019158824 */ /* 0x004fe200078e00ff */
[----:B------:R-:W-:Y:S02]  /*66b0*/  @!P0 SHF.R.U32.HI R22, RZ, 0x10, R23 ;  /* 0x00000010ff168819 */ /* 0x000fe40000011617 */
[----:B------:R-:W-:Y:S01]  /*66c0*/  @!P0 PRMT R28, R28, 0x5410, R29 ;  /* 0x000054101c1c8816 */ /* 0x000fe2000000001d */
[----:B------:R-:W-:Y:S01]  /*66d0*/  @!P0 FMUL.FTZ R47, R21, R34 ;  /* 0x00000022152f8220 */ /* 0x000fe20000410000 */
[----:B------:R-:W-:Y:S01]  /*66e0*/  @!P0 PRMT R13, R19, 0x5410, R22 ;  /* 0x00005410130d8816 */ /* 0x000fe20000000016 */
[-C--:B------:R-:W-:Y:S01]  /*66f0*/  @!P0 FMUL.FTZ R3, R21, R30.reuse ;  /* 0x0000001e15038220 */ /* 0x080fe20000410000 */
[----:B-1----:R-:W-:Y:S01]  /*6700*/  @!P0 LOP3.LUT R39, R49, 0xffff0000, RZ, 0xc0, !PT ;  /* 0xffff000031278812 */ /* 0x002fe200078ec0ff */
[----:B------:R-:W-:Y:S01]  /*6710*/  @!P0 IMAD.U32 R19, R18, 0x10000, RZ ;  /* 0x0001000012138824 */ /* 0x000fe200078e00ff */
[C---:B------:R-:W-:Y:S01]  /*6720*/  @!P0 LOP3.LUT R35, R48.reuse, 0xffff0000, RZ, 0xc0, !PT ;  /* 0xffff000030238812 */ /* 0x040fe200078ec0ff */
[----:B------:R-:W-:Y:S01]  /*6730*/  @!P0 IMAD.U32 R32, R48, 0x10000, RZ ;  /* 0x0001000030208824 */ /* 0x000fe200078e00ff */
[C---:B------:R-:W-:Y:S01]  /*6740*/  @!P0 LOP3.LUT R43, R50.reuse, 0xffff0000, RZ, 0xc0, !PT ;  /* 0xffff0000322b8812 */ /* 0x040fe200078ec0ff */
[----:B------:R-:W-:Y:S01]  /*6750*/  @!P0 IMAD.U32 R41, R50, 0x10000, RZ ;  /* 0x0001000032298824 */ /* 0x000fe200078e00ff */
[----:B------:R-:W-:Y:S01]  /*6760*/  @!P0 SHF.L.U32 R44, R51, 0x10, RZ ;  /* 0x00000010332c8819 */ /* 0x000fe200000006ff */
[----:B------:R-:W-:Y:S01]  /*6770*/  @!P0 IMAD.U32 R37, R49, 0x10000, RZ ;  /* 0x0001000031258824 */ /* 0x000fe200078e00ff */
[----:B------:R-:W-:Y:S02]  /*6780*/  @!P0 LOP3.LUT R46, R51, 0xffff0000, RZ, 0xc0, !PT ;  /* 0xffff0000332e8812 */ /* 0x000fe400078ec0ff */
[----:B------:R-:W-:Y:S01]  /*6790*/  @!P0 SHF.L.U32 R22, R24, 0x10, RZ ;  /* 0x0000001018168819 */ /* 0x000fe200000006ff */
[----:B------:R-:W-:Y:S01]  /*67a0*/  @!P0 FFMA.FTZ R47, R37, R30, -R47 ;  /* 0x0000001e252f8223 */ /* 0x000fe2000001082f */
[----:B------:R-:W-:Y:S02]  /*67b0*/  @!P0 LOP3.LUT R21, R25, 0xffff0000, RZ, 0xc0, !PT ;  /* 0xffff000019158812 */ /* 0x000fe400078ec0ff */
[----:B------:R-:W-:Y:S01]  /*67c0*/  @!P0 SHF.R.U64 R31, R74, 0x10, R75 ;  /* 0x000000104a1f8819 */ /* 0x000fe2000000124b */
[----:B------:R-:W-:Y:S01]  /*67d0*/  @!P0 FMUL.FTZ R0, R22, R19 ;  /* 0x0000001316008220 */ /* 0x000fe20000410000 */
[----:B------:R-:W-:Y:S01]  /*67e0*/  @!P0 SHF.R.U64 R72, R72, 0x10, R73 ;  /* 0x0000001048488819 */ /* 0x000fe20000001249 */
[C---:B------:R-:W-:Y:S01]  /*67f0*/  @!P0 FMUL.FTZ R54, R21.reuse, R36 ;  /* 0x0000002415368220 */ /* 0x040fe20000410000 */
[----:B------:R-:W-:Y:S01]  /*6800*/  @!P0 PRMT R70, R70, 0x5410, R31 ;  /* 0x0000541046468816 */ /* 0x000fe2000000001f */
[-C--:B------:R-:W-:Y:S01]  /*6810*/  @!P0 FMUL.FTZ R4, R21, R20.reuse ;  /* 0x0000001415048220 */ /* 0x080fe20000410000 */
[----:B------:R-:W-:Y:S01]  /*6820*/  @!P0 LOP3.LUT R21, R24, 0xffff0000, RZ, 0xc0, !PT ;  /* 0xffff000018158812 */ /* 0x000fe200078ec0ff */
[----:B------:R-:W-:Y:S01]  /*6830*/  @!P0 FFMA.FTZ R54, R39, R20, -R54 ;  /* 0x0000001427368223 */ /* 0x000fe20000010836 */
[----:B------:R-:W-:Y:S01]  /*6840*/  @!P0 LOP3.LUT R20, R18, 0xffff0000, RZ, 0xc0, !PT ;  /* 0xffff000012148812 */ /* 0x000fe200078ec0ff */
[C---:B------:R-:W-:Y:S01]  /*6850*/  @!P0 IMAD.U32 R38, R70.reuse, 0x10000, RZ ;  /* 0x0001000046268824 */ /* 0x040fe200078e00ff */
[----:B------:R-:W-:Y:S01]  /*6860*/  @!P0 LOP3.LUT R40, R70, 0xffff0000, RZ, 0xc0, !PT ;  /* 0xffff000046288812 */ /* 0x000fe200078ec0ff */
[----:B------:R-:W-:Y:S01]  /*6870*/  @!P0 IMAD.U32 R18, R28, 0x10000, RZ ;  /* 0x000100001c128824 */ /* 0x000fe200078e00ff */
[----:B------:R-:W-:Y:S01]  /*6880*/  @!P0 PRMT R71, R71, 0x5410, R72 ;  /* 0x0000541047478816 */ /* 0x000fe20000000048 */
[----:B------:R-:W-:Y:S01]  /*6890*/  @!P0 FMUL.FTZ R2, R21, R20 ;  /* 0x0000001415028220 */ /* 0x000fe20000410000 */
[----:B------:R-:W-:Y:S02]  /*68a0*/  @!P0 F2FP.BF16.PACK_AB R47, R54, R47 ;  /* 0x0000002f362f823e */ /* 0x000fe400000010ff */
[C---:B------:R-:W-:Y:S01]  /*68b0*/  @!P0 LOP3.LUT R33, R71.reuse, 0xffff0000, RZ, 0xc0, !PT ;  /* 0xffff000047218812 */ /* 0x040fe200078ec0ff */
[----:B------:R-:W-:Y:S01]  /*68c0*/  @!P0 IMAD.U32 R31, R71, 0x10000, RZ ;  /* 0x00010000471f8824 */ /* 0x000fe200078e00ff */
[----:B------:R-:W-:Y:S01]  /*68d0*/  @!P0 SHF.R.U32.HI R75, RZ, 0x10, R75 ;  /* 0x00000010ff4b8819 */ /* 0x000fe2000001164b */
[----:B------:R-:W-:Y:S02]  /*68e0*/  @!P0 IMAD.MOV.U32 R49, RZ, RZ, R47 ;  /* 0x000000ffff318224 */ /* 0x000fe400078e002f */
[----:B------:R-:W-:Y:S01]  /*68f0*/  @!P0 FMUL.FTZ R53, R22, R31 ;  /* 0x0000001f16358220 */ /* 0x000fe20000410000 */
[----:B------:R-:W-:Y:S01]  /*6900*/  @!P0 PRMT R68, R68, 0x5410, R75 ;  /* 0x0000541044448816 */ /* 0x000fe2000000004b */
[----:B------:R-:W-:Y:S01]  /*6910*/  @!P0 FMUL.FTZ R58, R21, R33 ;  /* 0x00000021153a8220 */ /* 0x000fe20000410000 */
[----:B------:R-:W-:Y:S01]  /*6920*/  @!P0 LOP3.LUT R21, R26, 0xffff0000, RZ, 0xc0, !PT ;  /* 0xffff00001a158812 */ /* 0x000fe200078ec0ff */
[----:B------:R-:W-:Y:S01]  /*6930*/  @!P0 FFMA.FTZ R53, R32, R19, -R53 ;  /* 0x0000001320358223 */ /* 0x000fe20000010835 */
[----:B------:R-:W-:Y:S01]  /*6940*/  @!P0 SHF.L.U32 R19, R26, 0x10, RZ ;  /* 0x000000101a138819 */ /* 0x000fe200000006ff */
[----:B------:R-:W-:Y:S01]  /*6950*/  @!P0 IMAD.U32 R22, R27, 0x10000, RZ ;  /* 0x000100001b168824 */ /* 0x000fe200078e00ff */
[C---:B------:R-:W-:Y:S01]  /*6960*/  @!P0 LOP3.LUT R45, R68.reuse, 0xffff0000, RZ, 0xc0, !PT ;  /* 0xffff0000442d8812 */ /* 0x040fe200078ec0ff */
[----:B------:R-:W-:Y:S02]  /*6970*/  @!P0 IMAD.U32 R42, R68, 0x10000, RZ ;  /* 0x00010000442a8824 */ /* 0x000fe400078e00ff */
[C---:B------:R-:W-:Y:S02]  /*6980*/  @!P0 FMUL.FTZ R59, R19.reuse, R38 ;  /* 0x00000026133b8220 */ /* 0x040fe40000410000 */
[-C--:B------:R-:W-:Y:S02]  /*6990*/  @!P0 FMUL.FTZ R5, R19, R18.reuse ;  /* 0x0000001213058220 */ /* 0x080fe40000410000 */
[----:B------:R-:W-:Y:S01]  /*69a0*/  @!P0 FFMA.FTZ R59, R41, R18, -R59 ;  /* 0x00000012293b8223 */ /* 0x000fe2000001083b */
[----:B------:R-:W-:Y:S01]  /*69b0*/  @!P0 LOP3.LUT R18, R27, 0xffff0000, RZ, 0xc0, !PT ;  /* 0xffff00001b128812 */ /* 0x000fe200078ec0ff */
[----:B------:R-:W-:Y:S01]  /*69c0*/  @!P0 FFMA.FTZ R58, R35, R20, -R58 ;  /* 0x00000014233a8223 */ /* 0x000fe2000001083a */
[----:B------:R-:W-:Y:S01]  /*69d0*/  @!P0 LOP3.LUT R20, R28, 0xffff0000, RZ, 0xc0, !PT ;  /* 0xffff00001c148812 */ /* 0x000fe200078ec0ff */
[C---:B------:R-:W-:Y:S01]  /*69e0*/  @!P0 IMAD.U32 R19, R13.reuse, 0x10000, RZ ;  /* 0x000100000d138824 */ /* 0x040fe200078e00ff */
[----:B------:R-:W-:Y:S01]  /*69f0*/  @!P0 LOP3.LUT R13, R13, 0xffff0000, RZ, 0xc0, !PT ;  /* 0xffff00000d0d8812 */ /* 0x000fe200078ec0ff */
[----:B------:R-:W-:Y:S01]  /*6a00*/  @!P0 FMUL.FTZ R62, R21, R40 ;  /* 0x00000028153e8220 */ /* 0x000fe20000410000 */
[----:B------:R-:W-:Y:S01]  /*6a10*/  @!P0 F2FP.BF16.PACK_AB R58, R58, R53 ;  /* 0x000000353a3a823e */ /* 0x000fe200000010ff */
[----:B------:R-:W-:Y:S02]  /*6a20*/  @!P0 FFMA.FTZ R0, R31, R32, R0 ;  /* 0x000000201f008223 */ /* 0x000fe40000010000 */
[----:B------:R-:W-:Y:S01]  /*6a30*/  @!P0 FMUL.FTZ R61, R22, R42 ;  /* 0x0000002a163d8220 */ /* 0x000fe20000410000 */
[----:B------:R-:W-:Y:S01]  /*6a40*/  @!P0 MOV R48, R58 ;  /* 0x0000003a00308202 */ /* 0x000fe20000000f00 */
[----:B------:R-:W-:Y:S02]  /*6a50*/  @!P0 FMUL.FTZ R60, R18, R45 ;  /* 0x0000002d123c8220 */ /* 0x000fe40000410000 */
[----:B------:R-:W-:Y:S02]  /*6a60*/  @!P0 FFMA.FTZ R2, R33, R35, R2 ;  /* 0x0000002321028223 */ /* 0x000fe40000010002 */
[----:B------:R-:W-:Y:S02]  /*6a70*/  @!P0 FFMA.FTZ R62, R43, R20, -R62 ;  /* 0x000000142b3e8223 */ /* 0x000fe4000001083e */
[----:B------:R-:W-:Y:S01]  /*6a80*/  @!P0 FFMA.FTZ R3, R34, R37, R3 ;  /* 0x0000002522038223 */ /* 0x000fe20000010003 */
[----:B------:R-:W-:Y:S01]  /*6a90*/  @!P0 F2FP.BF16.PACK_AB R47, R2, R0 ;  /* 0x00000000022f823e */ /* 0x000fe200000010ff */
[----:B------:R-:W-:Y:S01]  /*6aa0*/  @!P0 FFMA.FTZ R61, R44, R19, -R61 ;  /* 0x000000132c3d8223 */ /* 0x000fe2000001083d */
[----:B------:R-:W-:Y:S01]  /*6ab0*/  @!P0 F2FP.BF16.PACK_AB R59, R62, R59 ;  /* 0x0000003b3e3b823e */ /* 0x000fe200000010ff */
[----:B------:R-:W-:Y:S02]  /*6ac0*/  @!P0 FFMA.FTZ R60, R46, R13, -R60 ;  /* 0x0000000d2e3c8223 */ /* 0x000fe4000001083c */
[----:B------:R-:W-:Y:S02]  /*6ad0*/  @!P0 FMUL.FTZ R6, R21, R20 ;  /* 0x0000001415068220 */ /* 0x000fe40000410000 */
[----:B------:R-:W-:Y:S01]  /*6ae0*/  @!P0 FFMA.FTZ R4, R36, R39, R4 ;  /* 0x0000002724048223 */ /* 0x000fe20000010004 */
[----:B------:R-:W-:Y:S01]  /*6af0*/  @!P0 F2FP.BF16.PACK_AB R60, R60, R61 ;  /* 0x0000003d3c3c823e */ /* 0x000fe200000010ff */
[----:B------:R-:W-:Y:S02]  /*6b00*/  @!P0 FMUL.FTZ R7, R22, R19 ;  /* 0x0000001316078220 */ /* 0x000fe40000410000 */
[----:B------:R-:W-:Y:S01]  /*6b10*/  @!P0 FFMA.FTZ R5, R38, R41, R5 ;  /* 0x0000002926058223 */ /* 0x000fe20000010005 */
[----:B------:R-:W-:Y:S01]  /*6b20*/  @!P0 MOV R51, R60 ;  /* 0x0000003c00338202 */ /* 0x000fe20000000f00 */
[----:B------:R-:W-:Y:S01]  /*6b30*/  @!P0 FMUL.FTZ R8, R18, R13 ;  /* 0x0000000d12088220 */ /* 0x000fe20000410000 */
[----:B------:R-:W-:Y:S01]  /*6b40*/  @!P0 F2FP.BF16.PACK_AB R54, R4, R3 ;  /* 0x000000030436823e */ /* 0x000fe200000010ff */
[----:B------:R-:W-:Y:S02]  /*6b50*/  @!P0 FFMA.FTZ R6, R40, R43, R6 ;  /* 0x0000002b28068223 */ /* 0x000fe40000010006 */
[----:B------:R-:W-:Y:S02]  /*6b60*/  @!P0 FFMA.FTZ R7, R42, R44, R7 ;  /* 0x0000002c2a078223 */ /* 0x000fe40000010007 */
[----:B------:R-:W-:Y:S01]  /*6b70*/  @!P0 IMAD.MOV.U32 R50, RZ, RZ, R59 ;  /* 0x000000ffff328224 */ /* 0x000fe200078e003b */
[----:B------:R-:W-:Y:S01]  /*6b80*/  @!P0 F2FP.BF16.PACK_AB R53, R6, R5 ;  /* 0x000000050635823e */ /* 0x000fe200000010ff */
[----:B------:R-:W-:Y:S02]  /*6b90*/  @!P0 FFMA.FTZ R8, R45, R46, R8 ;  /* 0x0000002e2d088223 */ /* 0x000fe40000010008 */
[----:B------:R-:W-:Y:S01]  /*6ba0*/  @!P0 IMAD.MOV.U32 R24, RZ, RZ, R47 ;  /* 0x000000ffff188224 */ /* 0x000fe200078e002f */
[----:B------:R1:W-:Y:S01]  /*6bb0*/  STG.E.128 [R56.64], R48 ;  /* 0x0000003038007986 */ /* 0x0003e2000c101d1a */
[----:B------:R-:W-:Y:S01]  /*6bc0*/  @!P0 MOV R26, R53 ;  /* 0x00000035001a8202 */ /* 0x000fe20000000f00 */
[----:B------:R-:W-:Y:S01]  /*6bd0*/  @!P0 IMAD.MOV.U32 R25, RZ, RZ, R54 ;  /* 0x000000ffff198224 */ /* 0x000fe200078e0036 */
[----:B------:R-:W-:Y:S05]  /*6be0*/  @!P0 F2FP.BF16.PACK_AB R58, R8, R7 ;  /* 0x00000007083a823e */ /* 0x000fea00000010ff */
[----:B------:R-:W-:Y:S01]  /*6bf0*/  @!P0 IMAD.MOV.U32 R27, RZ, RZ, R58 ;  /* 0x000000ffff1b8224 */ /* 0x000fe200078e003a */
[----:B------:R-:W-:Y:S11]  /*6c00*/  ISETP.GE.AND P0, PT, R128, c[0x0][0x1d4], PT ;  /* 0x0000750080007a0c */ /* 0x000ff60003f06270 */
[----:B------:R-:W-:Y:S02]  /*6c10*/  @!UPT UIADD3 URZ, URZ, URZ, URZ ;  /* 0x0000003f3f3ff290 */ /* 0x000fe4000fffe03f */
[----:B------:R-:W-:-:S05]  /*6c20*/  @P0 BRA `(.L_x_1405) ;  /* 0x0000031000000947 */ /* 0x000fca0003800000 */
[----:B------:R-:W-:Y:S04]  /*6c30*/  IADD3 R55, P1, P0, R146, R55, R128 ;  /* 0x0000003792377210 */ /* 0x000fe8000783e080 */
[----:B------:R-:W-:Y:S02]  /*6c40*/  IADD3.X R52, R109, R52, R116, P1, P0 ;  /* 0x000000346d347210 */ /* 0x000fe40000fe0474 */
[C---:B------:R-:W-:Y:S04]  /*6c50*/  LEA R2, P0, R55.reuse, c[0x0][0x1c8], 0x1 ;  /* 0x0000720037027a11 */ /* 0x040fe800078008ff */
[----:B------:R-:W-:Y:S05]  /*6c60*/  LEA.HI.X R3, R55, c[0x0][0x1cc], R52, 0x1, P0 ;  /* 0x0000730037037a11 */ /* 0x000fea00000f0c34 */
[----:B------:R2:W-:Y:S01]  /*6c70*/  STG.E.128 [R2.64], R24 ;  /* 0x0000001802007986 */ /* 0x0005e2000c101d1a */
[----:B------:R-:W-:-:S05]  /*6c80*/  BRA `(.L_x_1405) ;  /* 0x000002b000007947 */ /* 0x000fca0003800000 */
.L_x_1391:
[----:B------:R-:W-:Y:S01]  /*6c90*/  UIMAD UR5, UR6, -0x30, UR4 ;  /* 0xffffffd0060578a4 */ /* 0x000fe2000f8e0204 */
[----:B------:R-:W-:Y:S03]  /*6ca0*/  BSSY B0, `(.L_x_1422) ;  /* 0x0000016000007945 */ /* 0x000fe60003800000 */
[----:B------:R-:W-:Y:S04]  /*6cb0*/  UISETP.LT.AND UP0, UPT, UR5, 0x30, UPT ;  /* 0x000000300500788c */ /* 0x000fe8000bf01270 */
[----:B------:R-:W-:Y:S06]  /*6cc0*/  USEL UR46, UR5, 0x30, UP0 ;  /* 0x00000030052e7887 */ /* 0x000fec0008000000 */
[----:B------:R-:W-:Y:S11]  /*6cd0*/  ISETP.GE.AND P0, PT, R137, UR46, PT ;  /* 0x0000002e89007c0c */ /* 0x000ff6000bf06270 */
        /* <DEDUP_REMOVED lines=18> */
.L_x_1423:
[----:B------:R-:W-:Y:S05]  /*6e00*/  BSYNC B0 ;  /* 0x0000000000007941 */ /* 0x000fea0003800000 */
.L_x_1422:
[----:B------:R-:W-:Y:S11]  /*6e10*/  ISETP.GE.AND P0, PT, R133, UR46, PT ;  /* 0x0000002e85007c0c */ /* 0x000ff6000bf06270 */
        /* <DEDUP_REMOVED lines=18> */
.L_x_1405:
[----:B------:R-:W-:Y:S05]  /*6f40*/  BSYNC B2 ;  /* 0x0000000000027941 */ /* 0x000fea0003800000 */
.L_x_1390:
[----:B------:R-:W-:Y:S01]  /*6f50*/  UIMAD.WIDE.U32 UR44, UR6, 0x30, URZ ;  /* 0x00000030062c78a5 */ /* 0x000fe2000f8e003f */
[----:B--2---:R-:W-:Y:S01]  /*6f60*/  IADD3 R3, -R137, UR46, RZ ;  /* 0x0000002e89037c10 */ /* 0x004fe2000fffe1ff */
[----:B------:R-:W-:Y:S01]  /*6f70*/  UIMAD UR5, UR34, 0x30, URZ ;  /* 0x00000030220578a4 */ /* 0x000fe2000f8e023f */
[----:B------:R-:W-:Y:S01]  /*6f80*/  ISETP.NE.AND P3, PT, R139, RZ, PT ;  /* 0x000000ff8b00720c */ /* 0x000fe20003f65270 */
[----:B------:R-:W-:Y:S02]  /*6f90*/  BSSY B0, `(.L_x_1424) ;  /* 0x0000043000007945 */ /* 0x000fe40003800000 */
[----:B------:R-:W-:Y:S01]  /*6fa0*/  UIADD3 UR5, UR45, UR5, URZ ;  /* 0x000000052d057290 */ /* 0x000fe2000fffe03f */
[----:B------:R-:W-:Y:S05]  /*6fb0*/  IADD3 R2, P0, R107, UR44, RZ ;  /* 0x0000002c6b027c10 */ /* 0x000fea000ff1e0ff */
[----:B------:R-:W-:Y:S02]  /*6fc0*/  IADD3.X R0, R106, UR5, RZ, P0, !PT ;  /* 0x000000056a007c10 */ /* 0x000fe400087fe4ff */
[C---:B------:R-:W-:Y:S11]  /*6fd0*/  ISETP.GE.AND P0, PT, R3.reuse, 0x21, PT ;  /* 0x000000210300780c */ /* 0x040ff60003f06270 */
[----:B------:R-:W-:Y:S02]  /*6fe0*/  @!UPT UIADD3 URZ, URZ, URZ, URZ ;  /* 0x0000003f3f3ff290 */ /* 0x000fe4000fffe03f */
[----:B-1----:R-:W-:Y:S05]  /*6ff0*/  @P0 IADD3 R5, P1, R2, 0x20, RZ ;  /* 0x0000002002050810 */ /* 0x002fea0007f3e0ff */
[----:B------:R-:W-:Y:S01]  /*7000*/  @P0 IMAD.X R4, RZ, RZ, R0, P1 ;  /* 0x000000ffff040224 */ /* 0x000fe200008e0600 */
[----:B------:R-:W-:Y:S03]  /*7010*/  ISETP.GE.AND P1, PT, R3, 0x1, PT ;  /* 0x000000010300780c */ /* 0x000fe60003f26270 */
[----:B------:R-:W-:Y:S04]  /*7020*/  @P0 IMAD R4, R4, c[0x0][0x258], RZ ;  /* 0x0000960004040a24 */ /* 0x000fe800078e02ff */
[----:B------:R-:W-:Y:S06]  /*7030*/  @P0 IMAD R4, R5, c[0x0][0x25c], R4 ;  /* 0x0000970005040a24 */ /* 0x000fec00078e0204 */
[----:B------:R-:W-:Y:S02]  /*7040*/  @P1 IMAD.MOV.U32 R6, RZ, RZ, R142 ;  /* 0x000000ffff061224 */ /* 0x000fe400078e008e */
[----:B------:R-:W-:Y:S02]  /*7050*/  @P1 IMAD.MOV.U32 R7, RZ, RZ, R103 ;  /* 0x000000ffff071224 */ /* 0x000fe400078e0067 */
[----:B------:R-:W-:Y:S02]  /*7060*/  @P1 IMAD R3, R0, c[0x0][0x258], RZ ;  /* 0x0000960000031a24 */ /* 0x000fe400078e02ff */
[C---:B------:R-:W-:Y:S04]  /*7070*/  @P1 IMAD.WIDE.U32 R6, R2.reuse, c[0x0][0x258], R6 ;  /* 0x0000960002061a25 */ /* 0x040fe800078e0006 */
[----:B------:R-:W-:Y:S01]  /*7080*/  @P1 IMAD R3, R2, c[0x0][0x25c], R3 ;  /* 0x0000970002031a24 */ /* 0x000fe200078e0203 */
[C---:B------:R-:W-:Y:S01]  /*7090*/  @P1 LEA R18, P2, R6.reuse, c[0x0][0x250], 0x1 ;  /* 0x0000940006121a11 */ /* 0x040fe200078408ff */
[----:B------:R-:W-:Y:S02]  /*70a0*/  @P0 IMAD.MOV.U32 R2, RZ, RZ, R142 ;  /* 0x000000ffff020224 */ /* 0x000fe400078e008e */
[----:B------:R-:W-:Y:S05]  /*70b0*/  @P1 IMAD.IADD R3, R7, 0x1, R3 ;  /* 0x0000000107031824 */ /* 0x000fea00078e0203 */
[----:B------:R-:W-:Y:S01]  /*70c0*/  @P1 LEA.HI.X R19, R6, c[0x0][0x254], R3, 0x1, P2 ;  /* 0x0000950006131a11 */ /* 0x000fe200010f0c03 */
[----:B------:R-:W-:Y:S04]  /*70d0*/  @P0 IMAD.MOV.U32 R3, RZ, RZ, R103 ;  /* 0x000000ffff030224 */ /* 0x000fe800078e0067 */
[----:B------:R-:W-:Y:S01]  /*70e0*/  @!PT LDS RZ, [RZ] ;  /* 0x00000000fffff984 */ /* 0x000fe20000000800 */
[----:B------:R-:W-:Y:S01]  /*70f0*/  @!PT LDS RZ, [RZ] ;  /* 0x00000000fffff984 */ /* 0x000fe20000000800 */
[----:B------:R-:W-:Y:S01]  /*7100*/  @!PT LDS RZ, [RZ] ;  /* 0x00000000fffff984 */ /* 0x000fe20000000800 */
[----:B------:R1:W-:Y:S01]  /*7110*/  @P1 LDGSTS.E.BYPASS.LTC128B.128 [R136+0x4080], [R18.64], !P3 ;  /* 0x0408000012881fae */ /* 0x0003e2000d901d5a */
[----:B------:R-:W-:Y:S03]  /*7120*/  @P0 IMAD.WIDE.U32 R2, R5, c[0x0][0x258], R2 ;  /* 0x0000960005020a25 */ /* 0x000fe600078e0002 */
[----:B------:R1:W-:Y:S01]  /*7130*/  @P1 LDGSTS.E.BYPASS.LTC128B.128 [R136+0x5880], [R18.64+0x80], !P6 ;  /* 0x0588008012881fae */ /* 0x0003e2000f101d5a */
[----:B------:R-:W-:Y:S01]  /*7140*/  @P0 IMAD.IADD R4, R3, 0x1, R4 ;  /* 0x0000000103040824 */ /* 0x000fe200078e0204 */
[C---:B------:R-:W-:Y:S02]  /*7150*/  @P0 LEA R6, P2, R2.reuse, c[0x0][0x250], 0x1 ;  /* 0x0000940002060a11 */ /* 0x040fe400078408ff */
[----:B------:R1:W-:Y:S02]  /*7160*/  @P1 LDGSTS.E.BYPASS.LTC128B.128 [R136+0x7080], [R18.64+0x100], !P5 ;  /* 0x0708010012881fae */ /* 0x0003e4000e901d5a */
[----:B------:R-:W-:Y:S02]  /*7170*/  @P0 LEA.HI.X R7, R2, c[0x0][0x254], R4, 0x1, P2 ;  /* 0x0000950002070a11 */ /* 0x000fe400010f0c04 */
[----:B------:R1:W-:Y:S04]  /*7180*/  @P1 LDGSTS.E.BYPASS.LTC128B.128 [R136+0x8880], [R18.64+0x180], !P4 ;  /* 0x0888018012881fae */ /* 0x0003e8000e101d5a */
[----:B------:R1:W-:Y:S04]  /*7190*/  @P0 LDGSTS.E.BYPASS.LTC128B.128 [R136+0x5080], [R6.64], !P3 ;  /* 0x0508000006880fae */ /* 0x0003e8000d901d5a */
[----:B------:R1:W-:Y:S04]  /*71a0*/  @P0 LDGSTS.E.BYPASS.LTC128B.128 [R136+0x6880], [R6.64+0x80], !P6 ;  /* 0x0688008006880fae */ /* 0x0003e8000f101d5a */
[----:B------:R1:W-:Y:S04]  /*71b0*/  @P0 LDGSTS.E.BYPASS.LTC128B.128 [R136+0x8080], [R6.64+0x100], !P5 ;  /* 0x0808010006880fae */ /* 0x0003e8000e901d5a */
[----:B------:R1:W-:Y:S01]  /*71c0*/  @P0 LDGSTS.E.BYPASS.LTC128B.128 [R136+0x9880], [R6.64+0x180], !P4 ;  /* 0x0988018006880fae */ /* 0x0003e2000e101d5a */
[----:B------:R-:W-:Y:S03]  /*71d0*/  IADD3 R2, P0, R102, UR44, RZ ;  /* 0x0000002c66027c10 */ /* 0x000fe6000ff1e0ff */
[----:B------:R-:W0:Y:S01]  /*71e0*/  LDGDEPBAR ;  /* 0x00000000000079af */ /* 0x000e220000000000 */
[----:B------:R-:W-:Y:S02]  /*71f0*/  IADD3.X R0, R101, UR5, RZ, P0, !PT ;  /* 0x0000000565007c10 */ /* 0x000fe400087fe4ff */
[----:B------:R-:W-:Y:S01]  /*7200*/  ISETP.LT.AND P0, PT, R137, UR46, PT ;  /* 0x0000002e89007c0c */ /* 0x000fe2000bf01270 */
[----:B------:R-:W-:Y:S04]  /*7210*/  DEPBAR.LE SB0, 0x0 ;  /* 0x000080000000791a */ /* 0x000fe80000000000 */
[----:B------:R-:W-:Y:S08]  /*7220*/  BAR.SYNC.DEFER_BLOCKING 0x0 ;  /* 0x0000000000007b1d */ /* 0x000ff00000010000 */
[----:B------:R-:W-:-:S05]  /*7230*/  @!P0 BRA `(.L_x_1425) ;  /* 0x0000018000008947 */ /* 0x000fca0003800000 */
[----:B-1----:R-:W-:Y:S02]  /*7240*/  IMAD.MOV.U32 R4, RZ, RZ, R140 ;  /* 0x000000ffff047224 */ /* 0x002fe400078e008c */
[----:B------:R-:W-:Y:S02]  /*7250*/  IMAD.MOV.U32 R5, RZ, RZ, R99 ;  /* 0x000000ffff057224 */ /* 0x000fe400078e0063 */
        /* <DEDUP_REMOVED lines=22> */
.L_x_1425:
[----:B-1----:R-:W-:Y:S05]  /*73c0*/  BSYNC B0 ;  /* 0x0000000000007941 */ /* 0x002fea0003800000 */
.L_x_1424:
[----:B------:R-:W-:Y:S01]  /*73d0*/  ISETP.GE.AND P0, PT, R133, UR46, PT ;  /* 0x0000002e85007c0c */ /* 0x000fe2000bf06270 */
[----:B------:R-:W-:Y:S01]  /*73e0*/  @!UPT UIADD3 URZ, URZ, URZ, URZ ;  /* 0x0000003f3f3ff290 */ /* 0x000fe2000fffe03f */
[----:B------:R-:W-:Y:S11]  /*73f0*/  BSSY B0, `(.L_x_1426) ;  /* 0x000001c000007945 */ /* 0x000ff60003800000 */
[----:B------:R-:W-:-:S05]  /*7400*/  @P0 BRA `(.L_x_1427) ;  /* 0x000001a000000947 */ /* 0x000fca0003800000 */
[----:B------:R-:W-:Y:S01]  /*7410*/  IADD3 R2, P0, R2, 0x20, RZ ;  /* 0x0000002002027810 */ /* 0x000fe20007f1e0ff */
[----:B------:R-:W-:Y:S02]  /*7420*/  IMAD.MOV.U32 R4, RZ, RZ, R140 ;  /* 0x000000ffff047224 */ /* 0x000fe400078e008c */
[----:B------:R-:W-:Y:S02]  /*7430*/  IMAD.MOV.U32 R5, RZ, RZ, R99 ;  /* 0x000000ffff057224 */ /* 0x000fe400078e0063 */
[----:B------:R-:W-:Y:S02]  /*7440*/  IMAD.X R3, RZ, RZ, R0, P0 ;  /* 0x000000ffff037224 */ /* 0x000fe400000e0600 */
[----:B------:R-:W-:Y:S04]  /*7450*/  IMAD.WIDE.U32 R4, R2, c[0x0][0x208], R4 ;  /* 0x0000820002047a25 */ /* 0x000fe800078e0004 */
[----:B------:R-:W-:Y:S01]  /*7460*/  IMAD R3, R3, c[0x0][0x208], RZ ;  /* 0x0000820003037a24 */ /* 0x000fe200078e02ff */
[----:B------:R-:W-:Y:S03]  /*7470*/  LEA R18, P0, R4, c[0x0][0x1f8], 0x1 ;  /* 0x00007e0004127a11 */ /* 0x000fe600078008ff */
        /* <DEDUP_REMOVED lines=19> */
.L_x_1427:
[----:B------:R-:W-:Y:S05]  /*75b0*/  BSYNC B0 ;  /* 0x0000000000007941 */ /* 0x000fea0003800000 */
.L_x_1426:
[----:B------:R-:W-:Y:S06]  /*75c0*/  UISETP.GT.AND UP0, UPT, UR6, UR7, UPT ;  /* 0x000000070600728c */ /* 0x000fec000bf04270 */
[----:B------:R-:W-:Y:S11]  /*75d0*/  PLOP3.LUT P0, PT, PT, PT, UP0, 0x80, 0x0 ;  /* 0x000000000000781c */ /* 0x000ff60003f0f008 */
[----:B------:R-:W-:Y:S02]  /*75e0*/  @!UPT UIADD3 URZ, URZ, URZ, URZ ;  /* 0x0000003f3f3ff290 */ /* 0x000fe4000fffe03f */
[----:B------:R-:W-:-:S05]  /*75f0*/  @!P0 BRA `(.L_x_1428) ;  /* 0x000001b000008947 */ /* 0x000fca0003800000 */
[----:B------:R-:W-:Y:S01]  /*7600*/  UIADD3 UR35, UR6, -0x1, URZ ;  /* 0xffffffff06237890 */ /* 0x000fe2000fffe03f */
[----:B------:R-:W-:Y:S01]  /*7610*/  ISETP.GE.AND P1, PT, R130, 0x1, PT ;  /* 0x000000018200780c */ /* 0x000fe20003f26270 */
[----:B------:R-:W-:Y:S02]  /*7620*/  IMAD.MOV.U32 R2, RZ, RZ, R144 ;  /* 0x000000ffff027224 */ /* 0x000fe400078e0090 */
[----:B------:R-:W-:Y:S01]  /*7630*/  USHF.R.S32.HI UR34, URZ, 0x1f, UR35 ;  /* 0x0000001f3f227899 */ /* 0x000fe20008011423 */
[----:B------:R-:W-:Y:S01]  /*7640*/  IMAD.MOV.U32 R3, RZ, RZ, R161 ;  /* 0x000000ffff037224 */ /* 0x000fe200078e00a1 */
[----:B------:R-:W-:Y:S03]  /*7650*/  UIMAD UR5, UR31, UR35, URZ ;  /* 0x000000231f0572a4 */ /* 0x000fe6000f8e023f */
[----:B------:R-:W-:Y:S01]  /*7660*/  IMAD.WIDE.U32 R2, R100, UR35, R2 ;  /* 0x0000002364027c25 */ /* 0x000fe2000f8e0002 */
[----:B------:R-:W-:Y:S04]  /*7670*/  UIMAD UR5, UR34, UR28, UR5 ;  /* 0x0000001c220572a4 */ /* 0x000fe8000f8e0205 */
[C---:B-1----:R-:W-:Y:S02]  /*7680*/  @P1 LEA R4, P0, R2.reuse, c[0x0][0x220], 0x1 ;  /* 0x0000880002041a11 */ /* 0x042fe400078008ff */
[----:B------:R-:W-:Y:S04]  /*7690*/  IADD3 R0, R3, UR5, RZ ;  /* 0x0000000503007c10 */ /* 0x000fe8000fffe0ff */
[----:B------:R-:W-:Y:S02]  /*76a0*/  @P1 LEA.HI.X R5, R2, c[0x0][0x224], R0, 0x1, P0 ;  /* 0x0000890002051a11 */ /* 0x000fe400000f0c00 */
[----:B------:R-:W-:Y:S03]  /*76b0*/  ISETP.GE.AND P0, PT, R130, 0x21, PT ;  /* 0x000000218200780c */ /* 0x000fe60003f06270 */
[----:B------:R-:W-:Y:S01]  /*76c0*/  @!PT LDS RZ, [RZ] ;  /* 0x00000000fffff984 */ /* 0x000fe20000000800 */
[----:B------:R-:W-:Y:S01]  /*76d0*/  @!PT LDS RZ, [RZ] ;  /* 0x00000000fffff984 */ /* 0x000fe20000000800 */
[----:B------:R-:W-:Y:S01]  /*76e0*/  @!PT LDS RZ, [RZ] ;  /* 0x00000000fffff984 */ /* 0x000fe20000000800 */
[----:B------:R1:W-:Y:S04]  /*76f0*/  @P1 LDGSTS.E.BYPASS.LTC128B.128 [R136+0xa080], [R4.64], !P3 ;  /* 0x0a08000004881fae */ /* 0x0003e8000d901d5a */
[----:B------:R1:W-:Y:S04]  /*7700*/  @P1 LDGSTS.E.BYPASS.LTC128B.128 [R136+0xb880], [R4.64+0x80], !P6 ;  /* 0x0b88008004881fae */ /* 0x0003e8000f101d5a */
[----:B------:R1:W-:Y:S02]  /*7710*/  @P1 LDGSTS.E.BYPASS.LTC128B.128 [R136+0xd080], [R4.64+0x100], !P5 ;  /* 0x0d08010004881fae */ /* 0x0003e4000e901d5a */
[----:B------:R-:W-:Y:S02]  /*7720*/  @P0 IADD3 R2, P2, R2, UR33, RZ ;  /* 0x0000002102020c10 */ /* 0x000fe4000ff5e0ff */
[----:B------:R1:W-:Y:S02]  /*7730*/  @P1 LDGSTS.E.BYPASS.LTC128B.128 [R136+0xe880], [R4.64+0x180], !P4 ;  /* 0x0e88018004881fae */ /* 0x0003e4000e101d5a */
[----:B------:R-:W-:Y:S02]  /*7740*/  @P0 IADD3.X R3, R0, UR32, RZ, P2, !PT ;  /* 0x0000002000030c10 */ /* 0x000fe400097fe4ff */
[C---:B------:R-:W-:Y:S04]  /*7750*/  @P0 LEA R6, P2, R2.reuse, c[0x0][0x220], 0x1 ;  /* 0x0000880002060a11 */ /* 0x040fe800078408ff */
[----:B------:R-:W-:Y:S05]  /*7760*/  @P0 LEA.HI.X R7, R2, c[0x0][0x224], R3, 0x1, P2 ;  /* 0x0000890002070a11 */ /* 0x000fea00010f0c03 */
[----:B------:R1:W-:Y:S04]  /*7770*/  @P0 LDGSTS.E.BYPASS.LTC128B.128 [R136+0xb080], [R6.64], !P3 ;  /* 0x0b08000006880fae */ /* 0x0003e8000d901d5a */
[----:B------:R1:W-:Y:S04]  /*7780*/  @P0 LDGSTS.E.BYPASS.LTC128B.128 [R136+0xc880], [R6.64+0x80], !P6 ;  /* 0x0c88008006880fae */ /* 0x0003e8000f101d5a */
[----:B------:R1:W-:Y:S04]  /*7790*/  @P0 LDGSTS.E.BYPASS.LTC128B.128 [R136+0xe080], [R6.64+0x100], !P5 ;  /* 0x0e08010006880fae */ /* 0x0003e8000e901d5a */
[----:B------:R1:W-:Y:S02]  /*77a0*/  @P0 LDGSTS.E.BYPASS.LTC128B.128 [R136+0xf880], [R6.64+0x180], !P4 ;  /* 0x0f88018006880fae */ /* 0x0003e4000e101d5a */
.L_x_1428:
[----:B------:R-:W0:Y:S01]  /*77b0*/  LDGDEPBAR ;  /* 0x00000000000079af */ /* 0x000e220000000000 */
[----:B------:R-:W-:Y:S01]  /*77c0*/  UIADD3 UR6, UR6, -0x1, URZ ;  /* 0xffffffff06067890 */ /* 0x000fe2000fffe03f */
[----:B------:R-:W-:Y:S11]  /*77d0*/  PLOP3.LUT P0, PT, PT, PT, UP0, 0x80, 0x0 ;  /* 0x000000000000781c */ /* 0x000ff60003f0f008 */
[----:B------:R-:W-:Y:S02]  /*77e0*/  @!UPT UIADD3 URZ, URZ, URZ, URZ ;  /* 0x0000003f3f3ff290 */ /* 0x000fe4000fffe03f */
[----:B------:R-:W-:-:S05]  /*77f0*/  @P0 BRA `(.L_x_1429) ;  /* 0xffffa60000000947 */ /* 0x000fca000383ffff */
[----:B------:R-:W-:Y:S06]  /*7800*/  BAR.SYNC.DEFER_BLOCKING 0x0 ;  /* 0x0000000000007b1d */ /* 0x000fec0000010000 */
.L_x_1389:
[----:B-1----:R-:W-:Y:S01]  /*7810*/  UIADD3 UR6, UR18, 0x7f, URZ ;  /* 0x0000007f12067890 */ /* 0x002fe2000fffe03f */
[----:B------:R-:W-:Y:S01]  /*7820*/  PLOP3.LUT P2, PT, PT, PT, PT, 0x80, 0x0 ;  /* 0x000000000000781c */ /* 0x000fe20003f4f070 */
[----:B------:R-:W-:Y:S01]  /*7830*/  ULDC.64 UR4, c[0x0][0x2c8] ;  /* 0x0000b20000047ab9 */ /* 0x000fe20000000a00 */
[----:B------:R-:W-:Y:S01]  /*7840*/  IMAD.MOV.U32 R3, RZ, RZ, RZ ;  /* 0x000000ffff037224 */ /* 0x000fe200078e00ff */
[----:B------:R-:W-:Y:S01]  /*7850*/  UIMAD.WIDE.U32 UR8, UR6, UR4, URZ ;  /* 0x00000004060872a5 */ /* 0x000fe2000f8e003f */
[----:B------:R-:W-:Y:S01]  /*7860*/  IMAD.MOV.U32 R130, RZ, RZ, RZ ;  /* 0x000000ffff827224 */ /* 0x000fe200078e00ff */
[----:B------:R-:W-:Y:S01]  /*7870*/  UIADD3 UR19, UR19, UR20, URZ ;  /* 0x0000001413137290 */ /* 0x000fe2000fffe03f */
[----:B------:R-:W-:Y:S01]  /*7880*/  CS2R R128, SRZ ;  /* 0x0000000000807805 */ /* 0x000fe2000001ff00 */
[----:B------:R-:W-:Y:S01]  /*7890*/  @UP2 USHF.R.U32.HI UR6, URZ, UR5, UR9 ;  /* 0x000000053f062299 */ /* 0x000fe20008011609 */
[----:B------:R-:W-:Y:S01]  /*78a0*/  CS2R R126, SRZ ;  /* 0x00000000007e7805 */ /* 0x000fe2000001ff00 */
[----:B------:R-:W-:Y:S01]  /*78b0*/  CS2R R124, SRZ ;  /* 0x00000000007c7805 */ /* 0x000fe2000001ff00 */
[----:B------:R-:W-:Y:S01]  /*78c0*/  CS2R R122, SRZ ;  /* 0x00000000007a7805 */ /* 0x000fe2000001ff00 */
[----:B------:R-:W-:Y:S01]  /*78d0*/  UIADD3 UR6, UR12, UR6, URZ ;  /* 0x000000060c067290 */ /* 0x000fe2000fffe03f */
[----:B------:R-:W-:Y:S01]  /*78e0*/  CS2R R120, SRZ ;  /* 0x0000000000787805 */ /* 0x000fe2000001ff00 */
[----:B------:R-:W-:Y:S01]  /*78f0*/  CS2R R118, SRZ ;  /* 0x0000000000767805 */ /* 0x000fe2000001ff00 */
[----:B------:R-:W-:Y:S01]  /*7900*/  CS2R R116, SRZ ;  /* 0x0000000000747805 */ /* 0x000fe2000001ff00 */
[----:B------:R-:W-:Y:S01]  /*7910*/  UIMAD.WIDE UR4, UR6, 0x2aaaaaab, URZ ;  /* 0x2aaaaaab060478a5 */ /* 0x000fe2000f8e023f */
[----:B------:R-:W-:Y:S01]  /*7920*/  CS2R R114, SRZ ;  /* 0x0000000000727805 */ /* 0x000fe2000001ff00 */
[----:B------:R-:W-:Y:S01]  /*7930*/  CS2R R112, SRZ ;  /* 0x0000000000707805 */ /* 0x000fe2000001ff00 */
[----:B------:R-:W-:Y:S01]  /*7940*/  CS2R R110, SRZ ;  /* 0x00000000006e7805 */ /* 0x000fe2000001ff00 */
[----:B------:R-:W-:Y:S01]  /*7950*/  USHF.R.U32.HI UR4, URZ, 0x1f, UR5 ;  /* 0x0000001f3f047899 */ /* 0x000fe20008011605 */
[----:B------:R-:W-:Y:S01]  /*7960*/  CS2R R108, SRZ ;  /* 0x00000000006c7805 */ /* 0x000fe2000001ff00 */
[----:B-----5:R-:W-:Y:S01]  /*7970*/  CS2R R106, SRZ ;  /* 0x00000000006a7805 */ /* 0x020fe2000001ff00 */
[----:B------:R-:W-:Y:S01]  /*7980*/  CS2R R104, SRZ ;  /* 0x0000000000687805 */ /* 0x000fe2000001ff00 */
[----:B------:R-:W-:Y:S01]  /*7990*/  ULEA.HI.SX32 UR4, UR5, UR4, 0x1d ;  /* 0x0000000405047291 */ /* 0x000fe2000f8fea3f */
[----:B------:R-:W-:Y:S01]  /*79a0*/  CS2R R102, SRZ ;  /* 0x0000000000667805 */ /* 0x000fe2000001ff00 */
[----:B------:R-:W-:Y:S01]  /*79b0*/  CS2R R100, SRZ ;  /* 0x0000000000647805 */ /* 0x000fe2000001ff00 */
[----:B------:R-:W-:Y:S01]  /*79c0*/  MOV R99, RZ ;  /* 0x000000ff00637202 */ /* 0x000fe20000000f00 */
[----:B------:R-:W-:Y:S01]  /*79d0*/  UISETP.LT.AND UP0, UPT, UR13, UR4, UPT ;  /* 0x000000040d00728c */ /* 0x000fe2000bf01270 */
[----:B------:R-:W-:Y:S01]  /*79e0*/  IMAD.MOV.U32 R4, RZ, RZ, RZ ;  /* 0x000000ffff047224 */ /* 0x000fe200078e00ff */
[----:B------:R-:W-:Y:S01]  /*79f0*/  CS2R R6, SRZ ;  /* 0x0000000000067805 */ /* 0x000fe2000001ff00 */
[----:B------:R-:W-:Y:S01]  /*7a00*/  MOV R96, RZ ;  /* 0x000000ff00607202 */ /* 0x000fe20000000f00 */
[----:B------:R-:W-:Y:S01]  /*7a10*/  USEL UR13, UR13, UR4, UP0 ;  /* 0x000000040d0d7287 */ /* 0x000fe20008000000 */
[----:B------:R-:W-:Y:S01]  /*7a20*/  CS2R R94, SRZ ;  /* 0x00000000005e7805 */ /* 0x000fe2000001ff00 */
[----:B------:R-:W-:Y:S01]  /*7a30*/  CS2R R92, SRZ ;  /* 0x00000000005c7805 */ /* 0x000fe2000001ff00 */
[----:B------:R-:W-:Y:S01]  /*7a40*/  CS2R R90, SRZ ;  /* 0x00000000005a7805 */ /* 0x000fe2000001ff00 */
[----:B------:R-:W-:Y:S01]  /*7a50*/  UISETP.GE.AND UP0, UPT, UR13, 0x1, UPT ;  /* 0x000000010d00788c */ /* 0x000fe2000bf06270 */
[----:B------:R-:W-:Y:S01]  /*7a60*/  CS2R R88, SRZ ;  /* 0x0000000000587805 */ /* 0x000fe2000001ff00 */
[----:B------:R-:W-:Y:S01]  /*7a70*/  CS2R R86, SRZ ;  /* 0x0000000000567805 */ /* 0x000fe2000001ff00 */
        /* <DEDUP_REMOVED lines=54> */
[----:B------:R-:W-:Y:S02]  /*7de0*/  USHF.R.S32.HI UR6, URZ, 0x1f, UR21 ;  /* 0x0000001f3f067899 */ /* 0x000fe40008011415 */
[----:B------:R-:W-:Y:S01]  /*7df0*/  ULDC.64 UR4, c[0x0][0x178] ;  /* 0x00005e0000047ab9 */ /* 0x000fe20000000a00 */
[----:B------:R-:W2:Y:S01]  /*7e00*/  @P0 LDG.E R24, [R24.64] ;  /* 0x0000001a18180981 */ /* 0x000ea2000c1e1900 */
[-C--:B------:R-:W-:Y:S01]  /*7e10*/  LEA.HI R196, R4, R97.reuse, RZ, 0x3 ;  /* 0x0000006104c47211 */ /* 0x080fe200078f18ff */
[----:B------:R-:W-:Y:S01]  /*7e20*/  UIMAD UR6, UR6, UR4, URZ ;  /* 0x00000004060672a4 */ /* 0x000fe2000f8e023f */
[----:B------:R-:W-:Y:S01]  /*7e30*/  PLOP3.LUT P2, PT, PT, PT, UP2, 0x80, 0x0 ;  /* 0x000000000000781c */ /* 0x000fe20003f4f028 */
[----:B------:R-:W-:Y:S01]  /*7e40*/  UIMAD.WIDE.U32 UR8, UR21, UR4, URZ ;  /* 0x00000004150872a5 */ /* 0x000fe2000f8e003f */
[----:B------:R-:W-:Y:S01]  /*7e50*/  LOP3.LUT R0, R196, 0xfffffff8, RZ, 0xc0, !PT ;  /* 0xfffffff8c4007812 */ /* 0x000fe200078ec0ff */
[----:B------:R-:W-:Y:S01]  /*7e60*/  UIMAD UR21, UR21, UR5, UR6 ;  /* 0x00000005151572a4 */ /* 0x000fe2000f8e0206 */
[----:B------:R-:W-:Y:S01]  /*7e70*/  SHF.R.S32.HI R196, RZ, 0x3, R196 ;  /* 0x00000003ffc47819 */ /* 0x000fe200000114c4 */
[----:B------:R-:W-:Y:S01]  /*7e80*/  IMAD.U32 R228, RZ, RZ, UR16 ;  /* 0x00000010ffe47e24 */ /* 0x000fe2000f8e00ff */
[----:B------:R-:W-:Y:S01]  /*7e90*/  ULDC.64 UR6, c[0x0][0x348] ;  /* 0x0000d20000067ab9 */ /* 0x000fe20000000a00 */
[----:B------:R-:W-:Y:S01]  /*7ea0*/  IMAD.IADD R33, R97, 0x1, -R0 ;  /* 0x0000000161217824 */ /* 0x000fe200078e0a00 */
[----:B------:R-:W-:Y:S01]  /*7eb0*/  UIADD3 UR9, UR9, UR21, URZ ;  /* 0x0000001509097290 */ /* 0x000fe2000fffe03f */
[----:B------:R-:W-:Y:S01]  /*7ec0*/  PLOP3.LUT P1, PT, PT, PT, UP2, 0x80, 0x0 ;  /* 0x000000000000781c */ /* 0x000fe20003f2f028 */
[----:B------:R-:W-:Y:S01]  /*7ed0*/  UISETP.NE.U32.AND UP0, UPT, URZ, UR6, UPT ;  /* 0x000000063f00728c */ /* 0x000fe2000bf05070 */
[C---:B------:R-:W-:Y:S01]  /*7ee0*/  IMAD R0, R33.reuse, 0x20, R196 ;  /* 0x0000002021007824 */ /* 0x040fe200078e02c4 */
[----:B------:R-:W-:Y:S01]  /*7ef0*/  ULDC.64 UR4, c[0x0][0x1b8] ;  /* 0x00006e0000047ab9 */ /* 0x000fe20000000a00 */
[-C--:B------:R-:W-:Y:S01]  /*7f00*/  LEA.HI R6, R4, R97.reuse, RZ, 0x4 ;  /* 0x0000006104067211 */ /* 0x080fe200078f20ff */
[----:B------:R-:W-:Y:S01]  /*7f10*/  UIMAD.WIDE.U32 UR10, UR16, UR4, UR8 ;  /* 0x00000004100a72a5 */ /* 0x000fe2000f8e0008 */
[----:B------:R-:W-:Y:S01]  /*7f20*/  IADD3 R12, R196, UR18, RZ ;  /* 0x00000012c40c7c10 */ /* 0x000fe2000fffe0ff */
[----:B------:R-:W-:Y:S01]  /*7f30*/  UIMAD UR6, UR15, UR4, URZ ;  /* 0x000000040f0672a4 */ /* 0x000fe2000f8e023f */
[----:B------:R-:W-:Y:S01]  /*7f40*/  IADD3 R0, R0, UR18, RZ ;  /* 0x0000001200007c10 */ /* 0x000fe2000fffe0ff */
[----:B------:R-:W-:Y:S01]  /*7f50*/  UISETP.NE.AND.EX UP0, UPT, URZ, UR7, UPT, UP0 ;  /* 0x000000073f00728c */ /* 0x000fe2000bf05300 */
[C---:B------:R-:W-:Y:S01]  /*7f60*/  IMAD.SHL.U32 R76, R33.reuse, 0x8, RZ ;  /* 0x00000008214c7824 */ /* 0x040fe200078e00ff */
[----:B------:R-:W-:Y:S01]  /*7f70*/  USHF.R.S32.HI UR9, URZ, 0x1f, UR24 ;  /* 0x0000001f3f097899 */ /* 0x000fe20008011418 */
[----:B------:R-:W-:Y:S01]  /*7f80*/  IADD3 R23, P3, R196, UR19, RZ ;  /* 0x00000013c4177c10 */ /* 0x000fe2000ff7e0ff */
[----:B------:R-:W-:Y:S01]  /*7f90*/  UIMAD UR6, UR16, UR5, UR6 ;  /* 0x00000005100672a4 */ /* 0x000fe2000f8e0206 */
[----:B------:R-:W-:Y:S01]  /*7fa0*/  @P2 IMAD.HI.U32 R2, R0, c[0x0][0x2c8], RZ ;  /* 0x0000b20000022a27 */ /* 0x000fe200078e00ff */
[----:B------:R-:W-:Y:S01]  /*7fb0*/  USEL UR7, UR9, URZ, !UP0 ;  /* 0x0000003f09077287 */ /* 0x000fe2000c000000 */
[----:B------:R-:W-:Y:S01]  /*7fc0*/  LEA.HI R145, R4, R97, RZ, 0x6 ;  /* 0x0000006104917211 */ /* 0x000fe200078f30ff */
[----:B------:R-:W-:Y:S01]  /*7fd0*/  ULDC.64 UR4, c[0x0][0x1c0] ;  /* 0x0000700000047ab9 */ /* 0x000fe20000000a00 */
[----:B------:R-:W-:Y:S01]  /*7fe0*/  IMAD.MOV.U32 R8, RZ, RZ, R0 ;  /* 0x000000ffff087224 */ /* 0x000fe200078e0000 */
[----:B------:R-:W-:Y:S01]  /*7ff0*/  USEL UR8, UR24, URZ, !UP0 ;  /* 0x0000003f18087287 */ /* 0x000fe2000c000000 */
[----:B------:R-:W-:Y:S01]  /*8000*/  @P1 SHF.R.U32.HI R8, RZ, c[0x0][0x2cc], R2 ;  /* 0x0000b300ff081a19 */ /* 0x000fe20000011602 */
[----:B------:R-:W-:Y:S01]  /*8010*/  UIMAD UR7, UR7, UR4, URZ ;  /* 0x00000004070772a4 */ /* 0x000fe2000f8e023f */
[----:B------:R-:W-:Y:S01]  /*8020*/  IMAD.SHL.U32 R142, R33, 0x8, RZ ;  /* 0x00000008218e7824 */ /* 0x000fe200078e00ff */
[----:B------:R-:W-:Y:S01]  /*8030*/  UIADD3 UR11, UR11, UR6, URZ ;  /* 0x000000060b0b7290 */ /* 0x000fe2000fffe03f */
[--C-:B------:R-:W-:Y:S01]  /*8040*/  SHF.R.S32.HI R5, RZ, 0x1f, R8.reuse ;  /* 0x0000001fff057819 */ /* 0x100fe20000011408 */
[----:B------:R-:W-:Y:S01]  /*8050*/  UIMAD UR5, UR8, UR5, UR7 ;  /* 0x00000005080572a4 */ /* 0x000fe2000f8e0207 */
[----:B------:R-:W-:Y:S01]  /*8060*/  IMAD.MOV R3, RZ, RZ, -R8 ;  /* 0x000000ffff037224 */ /* 0x000fe200078e0a08 */
[----:B------:R-:W-:Y:S01]  /*8070*/  UIMAD.WIDE.U32 UR10, UR8, UR4, UR10 ;  /* 0x00000004080a72a5 */ /* 0x000fe2000f8e000a */
[----:B------:R-:W-:Y:S01]  /*8080*/  SHF.R.S32.HI R143, RZ, 0x1f, R142 ;  /* 0x0000001fff8f7819 */ /* 0x000fe2000001148e */
[----:B------:R-:W-:Y:S01]  /*8090*/  IMAD R5, R5, c[0x0][0x1b0], RZ ;  /* 0x00006c0005057a24 */ /* 0x000fe200078e02ff */
[----:B------:R-:W-:Y:S01]  /*80a0*/  ULDC UR6, c[0x0][0x2c4] ;  /* 0x0000b10000067ab9 */ /* 0x000fe20000000800 */
[----:B------:R-:W-:Y:S01]  /*80b0*/  IMAD R2, R3, c[0x0][0x2c4], R0 ;  /* 0x0000b10003027a24 */ /* 0x000fe200078e0200 */
[----:B------:R-:W-:Y:S01]  /*80c0*/  UIADD3 UR5, UR11, UR5, URZ ;  /* 0x000000050b057290 */ /* 0x000fe2000fffe03f */
[----:B------:R-:W-:Y:S01]  /*80d0*/  SHF.R.S32.HI R3, RZ, 0x4, R6 ;  /* 0x00000004ff037819 */ /* 0x000fe20000011406 */
[----:B------:R-:W-:Y:S01]  /*80e0*/  IMAD.U32 R11, RZ, RZ, UR11 ;  /* 0x0000000bff0b7e24 */ /* 0x000fe2000f8e00ff */
[----:B------:R-:W-:Y:S01]  /*80f0*/  UIMAD UR6, UR22, UR6, URZ ;  /* 0x00000006160672a4 */ /* 0x000fe2000f8e023f */
[----:B------:R-:W-:Y:S01]  /*8100*/  IMAD.U32 R10, RZ, RZ, UR10 ;  /* 0x0000000aff0a7e24 */ /* 0x000fe2000f8e00ff */
[----:B------:R-:W-:Y:S01]  /*8110*/  LEA.HI R35, R6, R3, RZ, 0x1 ;  /* 0x0000000306237211 */ /* 0x000fe200078f08ff */
[----:B------:R-:W-:Y:S01]  /*8120*/  IMAD.U32 R11, RZ, RZ, UR5 ;  /* 0x00000005ff0b7e24 */ /* 0x000fe2000f8e00ff */
[----:B------:R-:W-:Y:S01]  /*8130*/  SHF.R.S32.HI R15, RZ, 0x1f, R2 ;  /* 0x0000001fff0f7819 */ /* 0x000fe20000011402 */
[C---:B------:R-:W-:Y:S01]  /*8140*/  IMAD R5, R8.reuse, c[0x0][0x1b4], R5 ;  /* 0x00006d0008057a24 */ /* 0x040fe200078e0205 */
[----:B------:R-:W-:Y:S01]  /*8150*/  LOP3.LUT R35, R35, 0xfffffffe, RZ, 0xc0, !PT ;  /* 0xfffffffe23237812 */ /* 0x000fe200078ec0ff */
[----:B------:R-:W-:Y:S01]  /*8160*/  IMAD.WIDE.U32 R8, R8, c[0x0][0x1b0], R10 ;  /* 0x00006c0008087a25 */ /* 0x000fe200078e000a */
[----:B------:R-:W-:Y:S01]  /*8170*/  IADD3 R0, R12, 0x20, RZ ;  /* 0x000000200c007810 */ /* 0x000fe20007ffe0ff */
[----:B------:R-:W-:Y:S01]  /*8180*/  USHF.R.S32.HI UR4, URZ, 0x1f, UR19 ;  /* 0x0000001f3f047899 */ /* 0x000fe20008011413 */
[----:B------:R-:W-:Y:S01]  /*8190*/  LOP3.LUT R6, R6, 0xfffffff0, RZ, 0xc0, !PT ;  /* 0xfffffff006067812 */ /* 0x000fe200078ec0ff */
[----:B------:R-:W-:Y:S01]  /*81a0*/  IMAD R15, R15, c[0x0][0x1a8], RZ ;  /* 0x00006a000f0f7a24 */ /* 0x000fe200078e02ff */
[----:B------:R-:W-:Y:S01]  /*81b0*/  ISETP.GE.AND P1, PT, R0, UR6, PT ;  /* 0x0000000600007c0c */ /* 0x000fe2000bf26270 */
[----:B------:R-:W-:Y:S01]  /*81c0*/  IMAD.IADD R9, R9, 0x1, R5 ;  /* 0x0000000109097824 */ /* 0x000fe200078e0205 */
[----:B------:R-:W-:Y:S01]  /*81d0*/  IADD3 R0, R76, 0x80, RZ ;  /* 0x000000804c007810 */ /* 0x000fe20007ffe0ff */
[----:B------:R-:W-:Y:S01]  /*81e0*/  IMAD.IADD R35, R3, 0x1, -R35 ;  /* 0x0000000103237824 */ /* 0x000fe200078e0a23 */
[----:B------:R-:W-:Y:S01]  /*81f0*/  P2R R10, PR, RZ, 0x2 ;  /* 0x00000002ff0a7803 */ /* 0x000fe20000000000 */
[----:B------:R-:W-:Y:S01]  /*8200*/  IMAD R15, R2, c[0x0][0x1ac], R15 ;  /* 0x00006b00020f7a24 */ /* 0x000fe200078e020f */
[----:B------:R-:W-:Y:S01]  /*8210*/  ISETP.GE.AND P6, PT, R0, c[0x0][0x198], PT ;  /* 0x0000660000007a0c */ /* 0x000fe20003fc6270 */
[----:B------:R-:W-:Y:S01]  /*8220*/  IMAD.WIDE.U32 R2, R2, c[0x0][0x1a8], R8 ;  /* 0x00006a0002027a25 */ /* 0x000fe200078e0008 */
[----:B------:R-:W-:Y:S01]  /*8230*/  LEA.HI.X.SX32 R26, R196, UR4, 0x1, P3 ;  /* 0x00000004c41a7c11 */ /* 0x000fe200098f0eff */
[----:B------:R-:W-:Y:S01]  /*8240*/  ULDC.64 UR4, c[0x0][0x1e8] ;  /* 0x00007a0000047ab9 */ /* 0x000fe20000000a00 */
[----:B------:R-:W-:Y:S01]  /*8250*/  ISETP.GE.AND P2, PT, R12, UR6, PT ;  /* 0x000000060c007c0c */ /* 0x000fe2000bf46270 */
[----:B------:R-:W-:Y:S01]  /*8260*/  IMAD.IADD R15, R3, 0x1, R15 ;  /* 0x00000001030f7824 */ /* 0x000fe200078e020f */
[----:B------:R-:W-:Y:S01]  /*8270*/  LEA R16, P1, R2, c[0x0][0x160], 0x1 ;  /* 0x0000580002107a11 */ /* 0x000fe200078208ff */
[----:B------:R-:W-:Y:S01]  /*8280*/  IMAD R20, R26, c[0x0][0x1e0], RZ ;  /* 0x000078001a147a24 */ /* 0x000fe200078e02ff */
[----:B------:R-:W-:Y:S01]  /*8290*/  P2R R3, PR, RZ, 0x40 ;  /* 0x00000040ff037803 */ /* 0x000fe20000000000 */
[----:B------:R-:W-:Y:S01]  /*82a0*/  IMAD.IADD R3, R97, 0x1, -R6 ;  /* 0x0000000161037824 */ /* 0x000fe200078e0a06 */
[----:B------:R-:W-:Y:S01]  /*82b0*/  LEA.HI.X R15, R2, c[0x0][0x164], R15, 0x1, P1 ;  /* 0x00005900020f7a11 */ /* 0x000fe200008f0c0f */
[----:B------:R-:W1:Y:S01]  /*82c0*/  SHFL.IDX PT, R18, R16, RZ, 0x181f ;  /* 0x00181fff10127589 */ /* 0x000e6200000e0000 */
[----:B------:R-:W-:Y:S01]  /*82d0*/  IMAD R26, R26, c[0x0][0x208], RZ ;  /* 0x000082001a1a7a24 */ /* 0x000fe200078e02ff */
[----:B------:R-:W-:Y:S01]  /*82e0*/  IADD3 R6, R76, 0xc0, RZ ;  /* 0x000000c04c067810 */ /* 0x000fe20007ffe0ff */
[C---:B------:R-:W-:Y:S01]  /*82f0*/  IMAD R20, R23.reuse, c[0x0][0x1e4], R20 ;  /* 0x0000790017147a24 */ /* 0x040fe200078e0214 */
[----:B------:R-:W3:Y:S01]  /*8300*/  SHFL.IDX PT, R19, R15, RZ, 0x181f ;  /* 0x00181fff0f137589 */ /* 0x000ee200000e0000 */
[----:B------:R-:W-:Y:S01]  /*8310*/  SHF.R.S32.HI R8, RZ, 0x1f, R3 ;  /* 0x0000001fff087819 */ /* 0x000fe20000011403 */
[C---:B------:R-:W-:Y:S01]  /*8320*/  IMAD R26, R23.reuse, c[0x0][0x20c], R26 ;  /* 0x00008300171a7a24 */ /* 0x040fe200078e021a */
[----:B------:R-:W-:Y:S01]  /*8330*/  ISETP.GE.AND P5, PT, R6, c[0x0][0x198], PT ;  /* 0x0000660006007a0c */ /* 0x000fe20003fa6270 */
[C-C-:B------:R-:W-:Y:S01]  /*8340*/  IMAD.WIDE.U32 R28, R23.reuse, c[0x0][0x1e0], R142.reuse ;  /* 0x00007800171c7a25 */ /* 0x140fe200078e008e */
[----:B------:R-:W-:Y:S01]  /*8350*/  LEA.HI R8, R8, R3, RZ, 0x3 ;  /* 0x0000000308087211 */ /* 0x000fe200078f18ff */
[----:B------:R-:W-:Y:S01]  /*8360*/  @!UP1 UMOV UR8, UR24 ;  /* 0x0000001800089c82 */ /* 0x000fe20008000000 */
[----:B------:R-:W-:Y:S01]  /*8370*/  IADD3 R34, R142, 0x40, RZ ;  /* 0x000000408e227810 */ /* 0x000fe20007ffe0ff */
[----:B------:R-:W-:Y:S01]  /*8380*/  IMAD.WIDE.U32 R22, R23, c[0x0][0x208], R142 ;  /* 0x0000820017167a25 */ /* 0x000fe200078e008e */
[----:B------:R-:W-:Y:S01]  /*8390*/  LOP3.LUT R2, R8, 0xfffffff8, RZ, 0xc0, !PT ;  /* 0xfffffff808027812 */ /* 0x000fe200078ec0ff */
[----:B------:R-:W-:Y:S01]  /*83a0*/  UIMAD UR4, UR15, UR4, URZ ;  /* 0x000000040f0472a4 */ /* 0x000fe2000f8e023f */
[----:B------:R-:W-:Y:S01]  /*83b0*/  @!P2 SHF.R.S32.HI R13, RZ, 0x1f, R34 ;  /* 0x0000001fff0da819 */ /* 0x000fe20000011422 */
[----:B------:R-:W-:Y:S01]  /*83c0*/  IMAD.IADD R27, R23, 0x1, R26 ;  /* 0x00000001171b7824 */ /* 0x000fe200078e021a */
[----:B------:R-:W-:Y:S01]  /*83d0*/  @!P2 SHF.R.S32.HI R11, RZ, 0x1f, R0 ;  /* 0x0000001fff0ba819 */ /* 0x000fe20000011400 */
[----:B------:R-:W-:Y:S01]  /*83e0*/  IMAD.MOV.U32 R26, RZ, RZ, R22 ;  /* 0x000000ffff1a7224 */ /* 0x000fe200078e0016 */
[----:B------:R-:W-:Y:S01]  /*83f0*/  ISETP.GE.AND P3, PT, R76, c[0x0][0x198], PT ;  /* 0x000066004c007a0c */ /* 0x000fe20003f66270 */
[----:B------:R-:W-:Y:S01]  /*8400*/  IMAD.IADD R2, R3, 0x1, -R2 ;  /* 0x0000000103027824 */ /* 0x000fe200078e0a02 */
[----:B------:R-:W-:Y:S01]  /*8410*/  P2R R3, PR, RZ, 0x20 ;  /* 0x00000020ff037803 */ /* 0x000fe20000000000 */
[----:B------:R-:W-:Y:S01]  /*8420*/  IMAD.SHL.U32 R147, R196, 0x40, RZ ;  /* 0x00000040c4937824 */ /* 0x000fe200078e00ff */
[----:B------:R-:W-:Y:S01]  /*8430*/  @!P2 LEA.HI R13, R13, R34, RZ, 0x3 ;  /* 0x000000220d0da211 */ /* 0x000fe200078f18ff */
[----:B------:R-:W-:Y:S01]  /*8440*/  IMAD.SHL.U32 R145, R145, 0x8, RZ ;  /* 0x0000000891917824 */ /* 0x000fe200078e00ff */
[----:B-1----:R-:W-:Y:S01]  /*8450*/  @!P2 LEA R22, P1, R76, R18, 0x1 ;  /* 0x000000124c16a211 */ /* 0x002fe200078208ff */
[----:B------:R-:W-:Y:S01]  /*8460*/  IMAD.MOV.U32 R5, RZ, RZ, 0x10 ;  /* 0x00000010ff057424 */ /* 0x000fe200078e00ff */
[----:B------:R-:W-:Y:S01]  /*8470*/  LOP3.LUT P4, RZ, R2, 0x4, RZ, 0xc0, !PT ;  /* 0x0000000402ff7812 */ /* 0x000fe2000788c0ff */
[----:B------:R-:W-:Y:S01]  /*8480*/  IMAD.SHL.U32 R3, R35, 0x8, RZ ;  /* 0x0000000823037824 */ /* 0x000fe200078e00ff */
[----:B---3--:R-:W-:Y:S01]  /*8490*/  @!P2 LEA.HI.X R23, R76, R19, R143, 0x1, P1 ;  /* 0x000000134c17a211 */ /* 0x008fe200008f0c8f */
[----:B------:R-:W-:Y:S01]  /*84a0*/  IMAD.IADD R21, R29, 0x1, R20 ;  /* 0x000000011d157824 */ /* 0x000fe200078e0214 */
[C---:B------:R-:W-:Y:S01]  /*84b0*/  LOP3.LUT P1, RZ, R2.reuse, 0x2, RZ, 0xc0, !PT ;  /* 0x0000000202ff7812 */ /* 0x040fe2000782c0ff */
[----:B------:R-:W-:Y:S01]  /*84c0*/  IMAD.SHL.U32 R2, R2, 0x40, RZ ;  /* 0x0000004002027824 */ /* 0x000fe200078e00ff */
[----:B------:R-:W-:Y:S01]  /*84d0*/  LOP3.LUT R147, R147, 0x1c0, RZ, 0xc0, !PT ;  /* 0x000001c093937812 */ /* 0x000fe200078ec0ff */
[----:B------:R-:W-:Y:S01]  /*84e0*/  IMAD.MOV.U32 R20, RZ, RZ, R28 ;  /* 0x000000ffff147224 */ /* 0x000fe200078e001c */
[----:B------:R-:W-:Y:S01]  /*84f0*/  LOP3.LUT R145, R145, 0xfffffe00, RZ, 0xc0, !PT ;  /* 0xfffffe0091917812 */ /* 0x000fe200078ec0ff */
[----:B------:R-:W-:Y:S01]  /*8500*/  UIMAD UR4, UR16, UR5, UR4 ;  /* 0x00000005100472a4 */ /* 0x000fe2000f8e0204 */
[----:B------:R-:W-:Y:S01]  /*8510*/  LOP3.LUT R2, R2, 0x1c0, RZ, 0xc0, !PT ;  /* 0x000001c002027812 */ /* 0x000fe200078ec0ff */
[----:B------:R-:W-:Y:S01]  /*8520*/  IMAD.WIDE.U32 R228, R228, c[0x0][0x1e8], R20 ;  /* 0x00007a00e4e47a25 */ /* 0x000fe200078e0014 */
[----:B------:R-:W-:Y:S01]  /*8530*/  LOP3.LUT R32, R147, 0x38, R142, 0xf8, !PT ;  /* 0x0000003893207812 */ /* 0x000fe200078ef88e */
[----:B------:R-:W-:Y:S01]  /*8540*/  BSSY B0, `(.L_x_1431) ;  /* 0x0000056000007945 */ /* 0x000fe20003800000 */
[----:B------:R-:W-:Y:S01]  /*8550*/  SHF.R.U32.HI R144, RZ, 0x3, R147 ;  /* 0x00000003ff907819 */ /* 0x000fe20000011693 */
[----:B------:R-:W-:Y:S01]  /*8560*/  IMAD.U32 R20, RZ, RZ, UR16 ;  /* 0x00000010ff147e24 */ /* 0x000fe2000f8e00ff */
[----:B------:R-:W-:-:S02]  /*8570*/  SEL R5, R5, 0xfffffff0, !P1 ;  /* 0xfffffff005057807 */ /* 0x000fc40004800000 */
[----:B------:R-:W-:Y:S01]  /*8580*/  @!P2 LEA.HI R11, R11, R0, RZ, 0x3 ;  /* 0x000000000b0ba211 */ /* 0x000fe200078f18ff */
[----:B------:R-:W-:Y:S01]  /*8590*/  IMAD.WIDE.U32 R20, R20, c[0x0][0x210], R26 ;  /* 0x0000840014147a25 */ /* 0x000fe200078e001a */
[----:B------:R-:W-:Y:S02]  /*85a0*/  ISETP.GE.AND P1, PT, R34, c[0x0][0x198], PT ;  /* 0x0000660022007a0c */ /* 0x000fe40003f26270 */
[----:B------:R-:W-:Y:S02]  /*85b0*/  LOP3.LUT R3, R2, 0x8, R3, 0xf8, !PT ;  /* 0x0000000802037812 */ /* 0x000fe400078ef803 */
[----:B------:R-:W-:Y:S02]  /*85c0*/  SHF.R.U32.HI R2, RZ, 0x3, R2 ;  /* 0x00000003ff027819 */ /* 0x000fe40000011602 */
[----:B------:R-:W-:Y:S02]  /*85d0*/  LOP3.LUT R32, R145, R32, R144, 0xf6, !PT ;  /* 0x0000002091207212 */ /* 0x000fe400078ef690 */
[----:B------:R-:W-:-:S02]  /*85e0*/  @!P2 LOP3.LUT R13, R13, 0xfffffff8, RZ, 0xc0, !PT ;  /* 0xfffffff80d0da812 */ /* 0x000fc400078ec0ff */
[----:B------:R-:W-:Y:S01]  /*85f0*/  @!P2 LOP3.LUT R11, R11, 0xfffffff8, RZ, 0xc0, !PT ;  /* 0xfffffff80b0ba812 */ /* 0x000fe200078ec0ff */
[----:B------:R-:W-:Y:S01]  /*8600*/  @!P2 IMAD.SHL.U32 R9, R32, 0x2, RZ ;  /* 0x000000022009a824 */ /* 0x000fe200078e00ff */
[----:B------:R-:W-:Y:S02]  /*8610*/  @!P2 SHF.R.S32.HI R7, RZ, 0x1f, R6 ;  /* 0x0000001fff07a819 */ /* 0x000fe40000011406 */
[----:B------:R-:W-:Y:S01]  /*8620*/  LOP3.LUT R2, R3, R2, RZ, 0x3c, !PT ;  /* 0x0000000203027212 */ /* 0x000fe200078e3cff */
[----:B------:R-:W-:Y:S01]  /*8630*/  @!P2 IMAD.WIDE R26, R11, 0x2, R18 ;  /* 0x000000020b1aa825 */ /* 0x000fe200078e0212 */
[----:B------:R-:W-:Y:S01]  /*8640*/  IADD3 R229, R229, UR4, RZ ;  /* 0x00000004e5e57c10 */ /* 0x000fe2000fffe0ff */
[----:B------:R-:W-:Y:S01]  /*8650*/  ULDC.64 UR4, c[0x0][0x210] ;  /* 0x0000840000047ab9 */ /* 0x000fe20000000a00 */
[----:B------:R-:W-:Y:S01]  /*8660*/  @!P2 LEA.HI R7, R7, R6, RZ, 0x3 ;  /* 0x000000060707a211 */ /* 0x000fe200078f18ff */
[----:B------:R-:W-:Y:S01]  /*8670*/  UIMAD UR4, UR15, UR4, URZ ;  /* 0x000000040f0472a4 */ /* 0x000fe2000f8e023f */
[----:B------:R-:W-:Y:S01]  /*8680*/  @!PT LDS RZ, [RZ] ;  /* 0x00000000fffff984 */ /* 0x000fe20000000800 */
[----:B------:R1:W-:Y:S01]  /*8690*/  @!P2 LDGSTS.E.BYPASS.LTC128B.128 [R9+0x10080], [R22.64], !P3 ;  /* 0x100800001609afae */ /* 0x0003e2000d901d5a */
[----:B------:R-:W-:-:S02]  /*86a0*/  LOP3.LUT R223, R223, 0xfffffffe, RZ, 0xc0, !PT ;  /* 0xfffffffedfdf7812 */ /* 0x000fc400078ec0ff */
[----:B------:R-:W-:Y:S01]  /*86b0*/  @!P2 LOP3.LUT R7, R7, 0xfffffff8, RZ, 0xc0, !PT ;  /* 0xfffffff80707a812 */ /* 0x000fe200078ec0ff */
[----:B------:R-:W-:-:S04]  /*86c0*/  UIMAD UR4, UR16, UR5, UR4 ;  /* 0x00000005100472a4 */ /* 0x000fc8000f8e0204 */
[----:B------:R-:W-:Y:S01]  /*86d0*/  @!P2 IMAD.WIDE R28, R7, 0x2, R18 ;  /* 0x00000002071ca825 */ /* 0x000fe200078e0212 */
[----:B------:R-:W-:Y:S02]  /*86e0*/  IADD3 R7, R142, 0x80, RZ ;  /* 0x000000808e077810 */ /* 0x000fe40007ffe0ff */
[----:B------:R-:W-:Y:S02]  /*86f0*/  IADD3 R21, R21, UR4, RZ ;  /* 0x0000000415157c10 */ /* 0x000fe4000fffe0ff */
[----:B--2---:R-:W-:Y:S01]  /*8700*/  @P0 SHF.R.S32.HI R25, RZ, 0x1f, R24 ;  /* 0x0000001fff190819 */ /* 0x004fe20000011418 */
[----:B------:R-:W-:Y:S02]  /*8710*/  @!P0 IMAD.U32 R24, RZ, RZ, UR8 ;  /* 0x00000008ff188e24 */ /* 0x000fe4000f8e00ff */
[----:B------:R-:W-:Y:S01]  /*8720*/  @!P0 IMAD.U32 R25, RZ, RZ, UR9 ;  /* 0x00000009ff198e24 */ /* 0x000fe2000f8e00ff */
[----:B------:R-:W-:-:S04]  /*8730*/  ISETP.NE.U32.AND P0, PT, RZ, c[0x0][0x350], PT ;  /* 0x0000d400ff007a0c */ /* 0x000fc80003f05070 */
[----:B------:R-:W-:-:S04]  /*8740*/  ISETP.NE.AND.EX P0, PT, RZ, c[0x0][0x354], PT, P0 ;  /* 0x0000d500ff007a0c */ /* 0x000fc80003f05300 */
[----:B------:R-:W-:Y:S02]  /*8750*/  SEL R224, R24, RZ, !P0 ;  /* 0x000000ff18e07207 */ /* 0x000fe40004000000 */
[----:B------:R-:W-:Y:S01]  /*8760*/  SEL R3, R25, RZ, !P0 ;  /* 0x000000ff19037207 */ /* 0x000fe20004000000 */
[----:B------:R-:W-:Y:S01]  /*8770*/  @!P2 IMAD.WIDE R24, R13, 0x2, R18 ;  /* 0x000000020d18a825 */ /* 0x000fe200078e0212 */
[----:B------:R-:W-:Y:S01]  /*8780*/  ISETP.NE.AND P0, PT, R10, RZ, PT ;  /* 0x000000ff0a00720c */ /* 0x000fe20003f05270 */
[----:B------:R2:W3:Y:S02]  /*8790*/  SHFL.IDX PT, R18, R16, 0x1, 0x181f ;  /* 0x00381f0010127f89 */ /* 0x0004e400000e0000 */
[C---:B------:R-:W-:Y:S02]  /*87a0*/  IMAD R233, R3.reuse, c[0x0][0x1f0], RZ ;  /* 0x00007c0003e97a24 */ /* 0x040fe400078e02ff */
[----:B------:R1:W-:Y:S01]  /*87b0*/  @!P2 LDGSTS.E.BYPASS.LTC128B.128 [R9+0x14080], [R24.64], !P1 ;  /* 0x140800001809afae */ /* 0x0003e2000c901d5a */
[----:B------:R-:W-:-:S02]  /*87c0*/  IMAD R231, R3, c[0x0][0x218], RZ ;  /* 0x0000860003e77a24 */ /* 0x000fc400078e02ff */
[----:B------:R-:W-:Y:S01]  /*87d0*/  IMAD.MOV.U32 R3, RZ, RZ, 0x20 ;  /* 0x00000020ff037424 */ /* 0x000fe200078e00ff */
[----:B------:R1:W-:Y:S01]  /*87e0*/  @!P2 LDGSTS.E.BYPASS.LTC128B.128 [R9+0x18080], [R26.64], !P6 ;  /* 0x180800001a09afae */ /* 0x0003e2000f101d5a */
[----:B------:R-:W-:Y:S01]  /*87f0*/  ISETP.GE.AND P6, PT, R142, c[0x0][0x1d4], PT ;  /* 0x000075008e007a0c */ /* 0x000fe20003fc6270 */
[C---:B------:R-:W-:Y:S02]  /*8800*/  IMAD R233, R224.reuse, c[0x0][0x1f4], R233 ;  /* 0x00007d00e0e97a24 */ /* 0x040fe400078e02e9 */
[----:B------:R1:W-:Y:S01]  /*8810*/  @!P2 LDGSTS.E.BYPASS.LTC128B.128 [R9+0x1c080], [R28.64], !P5 ;  /* 0x1c0800001c09afae */ /* 0x0003e2000e901d5a */
[C---:B------:R-:W-:Y:S01]  /*8820*/  IMAD R231, R224.reuse, c[0x0][0x21c], R231 ;  /* 0x00008700e0e77a24 */ /* 0x040fe200078e02e7 */
[----:B------:R-:W-:Y:S01]  /*8830*/  ISETP.GE.AND P5, PT, R7, c[0x0][0x1d4], PT ;  /* 0x0000750007007a0c */ /* 0x000fe20003fa6270 */
[----:B------:R-:W-:Y:S01]  /*8840*/  IMAD.WIDE.U32 R228, R224, c[0x0][0x1f0], R228 ;  /* 0x00007c00e0e47a25 */ /* 0x000fe200078e00e4 */
[----:B------:R-:W-:Y:S01]  /*8850*/  IADD3 R7, R142, 0xc0, RZ ;  /* 0x000000c08e077810 */ /* 0x000fe20007ffe0ff */
[----:B------:R2:W4:Y:S01]  /*8860*/  SHFL.IDX PT, R19, R15, 0x1, 0x181f ;  /* 0x00381f000f137f89 */ /* 0x00052200000e0000 */
[----:B------:R-:W-:Y:S01]  /*8870*/  SEL R3, R3, 0xffffffe0, !P4 ;  /* 0xffffffe003037807 */ /* 0x000fe20006000000 */
[----:B------:R-:W-:Y:S01]  /*8880*/  IMAD.WIDE.U32 R224, R224, c[0x0][0x218], R20 ;  /* 0x00008600e0e07a25 */ /* 0x000fe200078e0014 */
[----:B------:R-:W-:-:S02]  /*8890*/  ISETP.GE.AND P4, PT, R7, c[0x0][0x1d4], PT ;  /* 0x0000750007007a0c */ /* 0x000fc40003f86270 */
[----:B------:R-:W-:Y:S01]  /*88a0*/  @P6 LOP3.LUT R223, R223, 0x1, RZ, 0xfc, !PT ;  /* 0x00000001dfdf6812 */ /* 0x000fe200078efcff */
[----:B------:R-:W-:Y:S01]  /*88b0*/  IMAD.IADD R233, R229, 0x1, R233 ;  /* 0x00000001e5e97824 */ /* 0x000fe200078e02e9 */
[----:B------:R-:W-:Y:S01]  /*88c0*/  ISETP.GE.AND P6, PT, R34, c[0x0][0x1d4], PT ;  /* 0x0000750022007a0c */ /* 0x000fe20003fc6270 */
[----:B------:R-:W-:Y:S02]  /*88d0*/  IMAD.IADD R231, R225, 0x1, R231 ;  /* 0x00000001e1e77824 */ /* 0x000fe400078e02e7 */
[----:B-1----:R-:W-:-:S05]  /*88e0*/  IMAD.SHL.U32 R9, R8, 0x40, RZ ;  /* 0x0000004008097824 */ /* 0x002fca00078e00ff */
[----:B------:R-:W-:Y:S01]  /*88f0*/  LOP3.LUT R2, R2, 0xfffffe00, R9, 0xf8, !PT ;  /* 0xfffffe0002027812 */ /* 0x000fe200078ef809 */
[----:B------:R-:W-:Y:S05]  /*8900*/  @P0 BRA `(.L_x_1432) ;  /* 0x0000019000000947 */ /* 0x000fea0003800000 */
[----:B--234-:R-:W-:Y:S01]  /*8910*/  IADD3 R14, R76, 0x80, RZ ;  /* 0x000000804c0e7810 */ /* 0x01cfe20007ffe0ff */
[----:B------:R-:W-:Y:S01]  /*8920*/  IMAD.SHL.U32 R17, R32, 0x2, RZ ;  /* 0x0000000220117824 */ /* 0x000fe200078e00ff */
[C---:B------:R-:W-:Y:S02]  /*8930*/  IADD3 R8, R76.reuse, 0xc0, RZ ;  /* 0x000000c04c087810 */ /* 0x040fe40007ffe0ff */
[----:B------:R-:W-:Y:S02]  /*8940*/  SHF.R.S32.HI R11, RZ, 0x1f, R34 ;  /* 0x0000001fff0b7819 */ /* 0x000fe40000011422 */
[----:B------:R-:W-:Y:S02]  /*8950*/  SHF.R.S32.HI R9, RZ, 0x1f, R14 ;  /* 0x0000001fff097819 */ /* 0x000fe4000001140e */
[----:B------:R-:W-:Y:S02]  /*8960*/  LEA R20, P0, R76, R18, 0x1 ;  /* 0x000000124c147211 */ /* 0x000fe400078008ff */
[----:B------:R-:W-:-:S02]  /*8970*/  SHF.R.S32.HI R7, RZ, 0x1f, R8 ;  /* 0x0000001fff077819 */ /* 0x000fc40000011408 */
[----:B------:R-:W-:Y:S02]  /*8980*/  LEA.HI R11, R11, R34, RZ, 0x3 ;  /* 0x000000220b0b7211 */ /* 0x000fe400078f18ff */
[----:B------:R-:W-:Y:S02]  /*8990*/  P2R R13, PR, RZ, 0x4 ;  /* 0x00000004ff0d7803 */ /* 0x000fe40000000000 */
[----:B------:R-:W-:Y:S02]  /*89a0*/  LEA.HI R9, R9, R14, RZ, 0x3 ;  /* 0x0000000e09097211 */ /* 0x000fe400078f18ff */
[----:B------:R-:W-:Y:S02]  /*89b0*/  LEA.HI.X R21, R76, R19, R143, 0x1, P0 ;  /* 0x000000134c157211 */ /* 0x000fe400000f0c8f */
[----:B------:R-:W-:Y:S02]  /*89c0*/  LEA.HI R7, R7, R8, RZ, 0x3 ;  /* 0x0000000807077211 */ /* 0x000fe400078f18ff */
[----:B------:R-:W-:Y:S01]  /*89d0*/  ISETP.GE.AND P2, PT, R0, c[0x0][0x198], PT ;  /* 0x0000660000007a0c */ /* 0x000fe20003f46270 */
[----:B------:R1:W-:Y:S01]  /*89e0*/  LDGSTS.E.BYPASS.LTC128B.128 [R17+0x11080], [R20.64], !P3 ;  /* 0x1108000014117fae */ /* 0x0003e2000d901d5a */
[----:B------:R-:W-:-:S02]  /*89f0*/  ISETP.GE.AND P0, PT, R6, c[0x0][0x198], PT ;  /* 0x0000660006007a0c */ /* 0x000fc40003f06270 */
[----:B------:R-:W-:Y:S02]  /*8a00*/  LOP3.LUT R11, R11, 0xfffffff8, RZ, 0xc0, !PT ;  /* 0xfffffff80b0b7812 */ /* 0x000fe400078ec0ff */
[----:B------:R-:W-:Y:S02]  /*8a10*/  LOP3.LUT R9, R9, 0xfffffff8, RZ, 0xc0, !PT ;  /* 0xfffffff809097812 */ /* 0x000fe400078ec0ff */
[----:B------:R-:W-:Y:S01]  /*8a20*/  LOP3.LUT R7, R7, 0xfffffff8, RZ, 0xc0, !PT ;  /* 0xfffffff807077812 */ /* 0x000fe200078ec0ff */
[----:B------:R-:W-:-:S04]  /*8a30*/  IMAD.WIDE R22, R11, 0x2, R18 ;  /* 0x000000020b167825 */ /* 0x000fc800078e0212 */
[--C-:B------:R-:W-:Y:S01]  /*8a40*/  IMAD.WIDE R8, R9, 0x2, R18.reuse ;  /* 0x0000000209087825 */ /* 0x100fe200078e0212 */
[----:B------:R1:W-:Y:S03]  /*8a50*/  LDGSTS.E.BYPASS.LTC128B.128 [R17+0x15080], [R22.64], !P1 ;  /* 0x1508000016117fae */ /* 0x0003e6000c901d5a */
[----:B------:R-:W-:Y:S01]  /*8a60*/  IMAD.WIDE R18, R7, 0x2, R18 ;  /* 0x0000000207127825 */ /* 0x000fe200078e0212 */
[----:B------:R1:W-:Y:S01]  /*8a70*/  LDGSTS.E.BYPASS.LTC128B.128 [R17+0x19080], [R8.64], !P2 ;  /* 0x1908000008117fae */ /* 0x0003e2000d101d5a */
[----:B------:R-:W-:-:S03]  /*8a80*/  ISETP.NE.AND P2, PT, R13, RZ, PT ;  /* 0x000000ff0d00720c */ /* 0x000fc60003f45270 */
[----:B------:R1:W-:Y:S05]  /*8a90*/  LDGSTS.E.BYPASS.LTC128B.128 [R17+0x1d080], [R18.64], !P0 ;  /* 0x1d08000012117fae */ /* 0x0003ea000c101d5a */
.L_x_1432:
[----:B--234-:R-:W-:Y:S05]  /*8aa0*/  BSYNC B0 ;  /* 0x0000000000007941 */ /* 0x01cfea0003800000 */
.L_x_1431:
[----:B------:R-:W-:Y:S01]  /*8ab0*/  IADD3 R7, R12, 0x40, RZ ;  /* 0x000000400c077810 */ /* 0x000fe20007ffe0ff */
[----:B-1----:R1:W2:Y:S01]  /*8ac0*/  SHFL.IDX PT, R19, R15, 0x2, 0x181f ;  /* 0x00581f000f137f89 */ /* 0x0022a200000e0000 */
[----:B------:R-:W-:Y:S02]  /*8ad0*/  BSSY B0, `(.L_x_1433) ;  /* 0x000001f000007945 */ /* 0x000fe40003800000 */
[----:B------:R-:W-:Y:S01]  /*8ae0*/  ISETP.GE.AND P0, PT, R7, UR6, PT ;  /* 0x0000000607007c0c */ /* 0x000fe2000bf06270 */
[----:B------:R1:W3:Y:S03]  /*8af0*/  SHFL.IDX PT, R18, R16, 0x2, 0x181f ;  /* 0x00581f0010127f89 */ /* 0x0002e600000e0000 */
[----:B------:R-:W-:-:S09]  /*8b00*/  P2R R9, PR, RZ, 0x1 ;  /* 0x00000001ff097803 */ /* 0x000fd20000000000 */
[----:B------:R-:W-:Y:S05]  /*8b10*/  @P0 BRA `(.L_x_1434) ;  /* 0x000001a000000947 */ /* 0x000fea0003800000 */
[----:B------:R-:W-:Y:S01]  /*8b20*/  IADD3 R14, R76, 0x80, RZ ;  /* 0x000000804c0e7810 */ /* 0x000fe20007ffe0ff */
[----:B------:R-:W-:Y:S01]  /*8b30*/  IMAD.SHL.U32 R23, R32, 0x2, RZ ;  /* 0x0000000220177824 */ /* 0x000fe200078e00ff */
[C---:B------:R-:W-:Y:S02]  /*8b40*/  IADD3 R8, R76.reuse, 0xc0, RZ ;  /* 0x000000c04c087810 */ /* 0x040fe40007ffe0ff */
[----:B------:R-:W-:Y:S02]  /*8b50*/  SHF.R.S32.HI R13, RZ, 0x1f, R34 ;  /* 0x0000001fff0d7819 */ /* 0x000fe40000011422 */
[----:B------:R-:W-:Y:S02]  /*8b60*/  SHF.R.S32.HI R11, RZ, 0x1f, R14 ;  /* 0x0000001fff0b7819 */ /* 0x000fe4000001140e */
[----:B---3--:R-:W-:Y:S02]  /*8b70*/  LEA R20, P0, R76, R18, 0x1 ;  /* 0x000000124c147211 */ /* 0x008fe400078008ff */
[----:B------:R-:W-:-:S02]  /*8b80*/  SHF.R.S32.HI R7, RZ, 0x1f, R8 ;  /* 0x0000001fff077819 */ /* 0x000fc40000011408 */
[----:B------:R-:W-:Y:S02]  /*8b90*/  LEA.HI R13, R13, R34, RZ, 0x3 ;  /* 0x000000220d0d7211 */ /* 0x000fe400078f18ff */
[----:B------:R-:W-:Y:S02]  /*8ba0*/  P2R R17, PR, RZ, 0x4 ;  /* 0x00000004ff117803 */ /* 0x000fe40000000000 */
[----:B------:R-:W-:Y:S02]  /*8bb0*/  LEA.HI R11, R11, R14, RZ, 0x3 ;  /* 0x0000000e0b0b7211 */ /* 0x000fe400078f18ff */
[----:B--2---:R-:W-:Y:S02]  /*8bc0*/  LEA.HI.X R21, R76, R19, R143, 0x1, P0 ;  /* 0x000000134c157211 */ /* 0x004fe400000f0c8f */
[----:B------:R-:W-:Y:S02]  /*8bd0*/  LEA.HI R7, R7, R8, RZ, 0x3 ;  /* 0x0000000807077211 */ /* 0x000fe400078f18ff */
[----:B------:R-:W-:Y:S01]  /*8be0*/  ISETP.GE.AND P2, PT, R0, c[0x0][0x198], PT ;  /* 0x0000660000007a0c */ /* 0x000fe20003f46270 */
[----:B------:R-:W-:Y:S01]  /*8bf0*/  @!PT LDS RZ, [RZ] ;  /* 0x00000000fffff984 */ /* 0x000fe20000000800 */
        /* <DEDUP_REMOVED lines=12> */
.L_x_1434:
[----:B------:R-:W-:Y:S05]  /*8cc0*/  BSYNC B0 ;  /* 0x0000000000007941 */ /* 0x000fea0003800000 */
.L_x_1433:
[----:B------:R-:W-:Y:S01]  /*8cd0*/  IADD3 R7, R12, 0x60, RZ ;  /* 0x000000600c077810 */ /* 0x000fe20007ffe0ff */
[----:B------:R-:W-:Y:S01]  /*8ce0*/  UMOV UR12, 0x30 ;  /* 0x00000030000c7882 */ /* 0x000fe20000000000 */
[----:B------:R4:W1:Y:S01]  /*8cf0*/  SHFL.IDX PT, R17, R15, 0x3, 0x181f ;  /* 0x00781f000f117f89 */ /* 0x00086200000e0000 */
[----:B------:R-:W-:Y:S01]  /*8d00*/  ULDC.64 UR4, c[0x0][0x1e0] ;  /* 0x0000780000047ab9 */ /* 0x000fe20000000a00 */
[----:B------:R-:W-:Y:S01]  /*8d10*/  ISETP.GE.AND P0, PT, R7, UR6, PT ;  /* 0x0000000607007c0c */ /* 0x000fe2000bf06270 */
[----:B------:R-:W-:Y:S01]  /*8d20*/  UIMAD.WIDE.U32 UR20, UR12, UR4, URZ ;  /* 0x000000040c1472a5 */ /* 0x000fe2000f8e003f */
[----:B-1----:R-:W1:Y:S01]  /*8d30*/  SHFL.IDX PT, R16, R16, 0x3, 0x181f ;  /* 0x00781f0010107f89 */ /* 0x002e6200000e0000 */
[----:B------:R-:W-:Y:S01]  /*8d40*/  UIMAD UR5, UR12, UR5, URZ ;  /* 0x000000050c0572a4 */ /* 0x000fe2000f8e023f */
[----:B------:R-:W-:Y:S01]  /*8d50*/  BSSY B0, `(.L_x_1435) ;  /* 0x000001c000007945 */ /* 0x000fe20003800000 */
[----:B------:R-:W-:Y:S02]  /*8d60*/  P2R R8, PR, RZ, 0x1 ;  /* 0x00000001ff087803 */ /* 0x000fe40000000000 */
[----:B------:R-:W-:-:S06]  /*8d70*/  UIADD3 UR9, UR21, UR5, URZ ;  /* 0x0000000515097290 */ /* 0x000fcc000fffe03f */
[----:B------:R-:W-:Y:S05]  /*8d80*/  @P0 BRA `(.L_x_1436) ;  /* 0x0000018000000947 */ /* 0x000fea0003800000 */
[----:B------:R-:W-:Y:S01]  /*8d90*/  SHF.R.S32.HI R7, RZ, 0x1f, R34 ;  /* 0x0000001fff077819 */ /* 0x000fe20000011422 */
[----:B------:R-:W-:Y:S01]  /*8da0*/  IMAD.SHL.U32 R11, R32, 0x2, RZ ;  /* 0x00000002200b7824 */ /* 0x000fe200078e00ff */
[C---:B------:R-:W-:Y:S02]  /*8db0*/  IADD3 R14, R76.reuse, 0x80, RZ ;  /* 0x000000804c0e7810 */ /* 0x040fe40007ffe0ff */
[----:B------:R-:W-:Y:S02]  /*8dc0*/  LEA.HI R7, R7, R34, RZ, 0x3 ;  /* 0x0000002207077211 */ /* 0x000fe400078f18ff */
[C---:B-123--:R-:W-:Y:S02]  /*8dd0*/  LEA R18, P0, R76.reuse, R16, 0x1 ;  /* 0x000000104c127211 */ /* 0x04efe400078008ff */
[----:B------:R-:W-:Y:S02]  /*8de0*/  LOP3.LUT R7, R7, 0xfffffff8, RZ, 0xc0, !PT ;  /* 0xfffffff807077812 */ /* 0x000fe400078ec0ff */
[----:B------:R-:W-:-:S02]  /*8df0*/  LEA.HI.X R19, R76, R17, R143, 0x1, P0 ;  /* 0x000000114c137211 */ /* 0x000fc400000f0c8f */
[----:B------:R-:W-:Y:S01]  /*8e00*/  ISETP.GE.AND P0, PT, R0, c[0x0][0x198], PT ;  /* 0x0000660000007a0c */ /* 0x000fe20003f06270 */
[----:B------:R-:W-:Y:S01]  /*8e10*/  IMAD.WIDE R20, R7, 0x2, R16 ;  /* 0x0000000207147825 */ /* 0x000fe200078e0210 */
[----:B------:R-:W-:Y:S01]  /*8e20*/  SHF.R.S32.HI R7, RZ, 0x1f, R14 ;  /* 0x0000001fff077819 */ /* 0x000fe2000001140e */
[----:B------:R-:W-:Y:S01]  /*8e30*/  @!PT LDS RZ, [RZ] ;  /* 0x00000000fffff984 */ /* 0x000fe20000000800 */
[----:B------:R1:W-:Y:S03]  /*8e40*/  LDGSTS.E.BYPASS.LTC128B.128 [R11+0x13080], [R18.64], !P3 ;  /* 0x13080000120b7fae */ /* 0x0003e6000d901d5a */
[----:B------:R-:W-:Y:S01]  /*8e50*/  LEA.HI R7, R7, R14, RZ, 0x3 ;  /* 0x0000000e07077211 */ /* 0x000fe200078f18ff */
[----:B------:R1:W-:Y:S03]  /*8e60*/  LDGSTS.E.BYPASS.LTC128B.128 [R11+0x17080], [R20.64], !P1 ;  /* 0x17080000140b7fae */ /* 0x0003e6000c901d5a */
[----:B------:R-:W-:-:S05]  /*8e70*/  LOP3.LUT R7, R7, 0xfffffff8, RZ, 0xc0, !PT ;  /* 0xfffffff807077812 */ /* 0x000fca00078ec0ff */
[----:B----4-:R-:W-:Y:S01]  /*8e80*/  IMAD.WIDE R14, R7, 0x2, R16 ;  /* 0x00000002070e7825 */ /* 0x010fe200078e0210 */
[----:B------:R-:W-:-:S04]  /*8e90*/  IADD3 R7, R76, 0xc0, RZ ;  /* 0x000000c04c077810 */ /* 0x000fc80007ffe0ff */
[----:B------:R-:W-:Y:S01]  /*8ea0*/  SHF.R.S32.HI R0, RZ, 0x1f, R7 ;  /* 0x0000001fff007819 */ /* 0x000fe20000011407 */
[----:B------:R1:W-:Y:S01]  /*8eb0*/  LDGSTS.E.BYPASS.LTC128B.128 [R11+0x1b080], [R14.64], !P0 ;  /* 0x1b0800000e0b7fae */ /* 0x0003e2000c101d5a */
[----:B------:R-:W-:Y:S02]  /*8ec0*/  ISETP.GE.AND P0, PT, R6, c[0x0][0x198], PT ;  /* 0x0000660006007a0c */ /* 0x000fe40003f06270 */
[----:B------:R-:W-:-:S04]  /*8ed0*/  LEA.HI R7, R0, R7, RZ, 0x3 ;  /* 0x0000000700077211 */ /* 0x000fc800078f18ff */
[----:B------:R-:W-:-:S05]  /*8ee0*/  LOP3.LUT R7, R7, 0xfffffff8, RZ, 0xc0, !PT ;  /* 0xfffffff807077812 */ /* 0x000fca00078ec0ff */
[----:B------:R-:W-:-:S05]  /*8ef0*/  IMAD.WIDE R16, R7, 0x2, R16 ;  /* 0x0000000207107825 */ /* 0x000fca00078e0210 */
[----:B------:R1:W-:Y:S02]  /*8f00*/  LDGSTS.E.BYPASS.LTC128B.128 [R11+0x1f080], [R16.64], !P0 ;  /* 0x1f080000100b7fae */ /* 0x0003e4000c101d5a */
.L_x_1436:
[----:B------:R-:W-:Y:S05]  /*8f10*/  BSYNC B0 ;  /* 0x0000000000007941 */ /* 0x000fea0003800000 */
.L_x_1435:
[----:B------:R-:W-:Y:S01]  /*8f20*/  UIMAD UR12, UR13, -0x30, UR12 ;  /* 0xffffffd00d0c78a4 */ /* 0x000fe2000f8e020c */
[----:B-1----:R-:W-:Y:S01]  /*8f30*/  IMAD.U32 R16, RZ, RZ, UR20 ;  /* 0x00000014ff107e24 */ /* 0x002fe2000f8e00ff */
[----:B------:R-:W-:Y:S01]  /*8f40*/  UIADD3 UR15, UR13, -0x1, URZ ;  /* 0xffffffff0d0f7890 */ /* 0x000fe2000fffe03f */
[----:B------:R-:W-:Y:S01]  /*8f50*/  IMAD.MOV.U32 R232, RZ, RZ, R228 ;  /* 0x000000ffffe87224 */ /* 0x000fe200078e00e4 */
[----:B------:R-:W-:Y:S01]  /*8f60*/  UIADD3 UR11, UR14, UR12, URZ ;  /* 0x0000000c0e0b7290 */ /* 0x000fe2000fffe03f */
[----:B------:R-:W-:Y:S01]  /*8f70*/  IMAD.U32 R17, RZ, RZ, UR21 ;  /* 0x00000015ff117e24 */ /* 0x000fe2000f8e00ff */
[----:B------:R-:W-:Y:S01]  /*8f80*/  USHF.R.S32.HI UR10, URZ, 0x1f, UR15 ;  /* 0x0000001f3f0a7899 */ /* 0x000fe2000801140f */
[----:B------:R-:W0:Y:S01]  /*8f90*/  LDGDEPBAR ;  /* 0x00000000000079af */ /* 0x000e220000000000 */
[----:B------:R-:W-:Y:S01]  /*8fa0*/  UISETP.LT.AND UP0, UPT, UR11, 0x30, UPT ;  /* 0x000000300b00788c */ /* 0x000fe2000bf01270 */
[----:B------:R-:W-:Y:S01]  /*8fb0*/  IMAD.WIDE.U32 R16, R16, UR15, R232 ;  /* 0x0000000f10107c25 */ /* 0x000fe2000f8e00e8 */
[----:B------:R-:W-:-:S02]  /*8fc0*/  UIMAD UR4, UR9, UR15, URZ ;  /* 0x0000000f090472a4 */ /* 0x000fc4000f8e023f */
[----:B------:R-:W-:Y:S02]  /*8fd0*/  USEL UR5, UR11, 0x30, UP0 ;  /* 0x000000300b057887 */ /* 0x000fe40008000000 */
[----:B------:R-:W-:Y:S02]  /*8fe0*/  UIMAD UR4, UR10, UR20, UR4 ;  /* 0x000000140a0472a4 */ /* 0x000fe4000f8e0204 */
[----:B------:R-:W-:Y:S02]  /*8ff0*/  UMOV UR7, 0x5 ;  /* 0x0000000500077882 */ /* 0x000fe40000000000 */
[----:B------:R-:W-:Y:S02]  /*9000*/  IADD3 R6, -R196, UR5, RZ ;  /* 0x00000005c4067c10 */ /* 0x000fe4000fffe1ff */
[----:B------:R-:W-:Y:S01]  /*9010*/  IADD3 R0, R17, UR4, RZ ;  /* 0x0000000411007c10 */ /* 0x000fe2000fffe0ff */
[----:B------:R-:W-:Y:S01]  /*9020*/  ULDC.64 UR4, c[0x0][0x1e0] ;  /* 0x0000780000047ab9 */ /* 0x000fe20000000a00 */
[----:B------:R-:W-:Y:S01]  /*9030*/  BAR.SYNC.DEFER_BLOCKING 0x0 ;  /* 0x0000000000007b1d */ /* 0x000fe20000010000 */
[----:B------:R-:W-:Y:S01]  /*9040*/  ISETP.GE.AND P1, PT, R6, 0x1, PT ;  /* 0x000000010600780c */ /* 0x000fe20003f26270 */
[----:B------:R-:W-:-:S02]  /*9050*/  USHF.L.U32 UR8, UR4, 0x5, URZ ;  /* 0x0000000504087899 */ /* 0x000fc4000800063f */
[----:B------:R-:W-:-:S10]  /*9060*/  USHF.L.U64.HI UR7, UR4, UR7, UR5 ;  /* 0x0000000704077299 */ /* 0x000fd40008010205 */
[----:B------:R-:W-:Y:S01]  /*9070*/  @P1 LEA R14, P0, R16, c[0x0][0x1c8], 0x1 ;  /* 0x00007200100e1a11 */ /* 0x000fe200078008ff */
[----:B------:R-:W-:-:S03]  /*9080*/  @P1 IMAD.SHL.U32 R13, R32, 0x2, RZ ;  /* 0x00000002200d1824 */ /* 0x000fc600078e00ff */
[----:B----4-:R-:W-:Y:S02]  /*9090*/  @P1 LEA.HI.X R15, R16, c[0x0][0x1cc], R0, 0x1, P0 ;  /* 0x00007300100f1a11 */ /* 0x010fe400000f0c00 */
[----:B------:R-:W-:-:S13]  /*90a0*/  ISETP.GE.AND P0, PT, R6, 0x21, PT ;  /* 0x000000210600780c */ /* 0x000fda0003f06270 */
[----:B------:R-:W-:Y:S01]  /*90b0*/  @P0 IADD3 R6, P3, R16, UR8, RZ ;  /* 0x0000000810060c10 */ /* 0x000fe2000ff7e0ff */
[----:B------:R-:W-:-:S03]  /*90c0*/  @P0 IMAD.SHL.U32 R11, R32, 0x2, RZ ;  /* 0x00000002200b0824 */ /* 0x000fc600078e00ff */
[----:B------:R-:W-:Y:S02]  /*90d0*/  @P0 IADD3.X R7, R0, UR7, RZ, P3, !PT ;  /* 0x0000000700070c10 */ /* 0x000fe40009ffe4ff */
[----:B------:R-:W-:-:S04]  /*90e0*/  @P0 LEA R16, P3, R6, c[0x0][0x1c8], 0x1 ;  /* 0x0000720006100a11 */ /* 0x000fc800078608ff */
[----:B------:R-:W-:Y:S02]  /*90f0*/  @P0 LEA.HI.X R17, R6, c[0x0][0x1cc], R7, 0x1, P3 ;  /* 0x0000730006110a11 */ /* 0x000fe400018f0c07 */
[----:B------:R-:W-:Y:S02]  /*9100*/  LOP3.LUT P3, RZ, R223, 0x1, RZ, 0xc0, !PT ;  /* 0x00000001dfff7812 */ /* 0x000fe4000786c0ff */
[----:B------:R-:W-:Y:S02]  /*9110*/  LEA.HI R6, R4, R97, RZ, 0x5 ;  /* 0x0000006104067211 */ /* 0x000fe400078f28ff */
[----:B------:R-:W-:Y:S02]  /*9120*/  SEL R0, RZ, 0x1, P3 ;  /* 0x00000001ff007807 */ /* 0x000fe40001800000 */
[----:B------:R-:W-:-:S07]  /*9130*/  SHF.R.S32.HI R7, RZ, 0x5, R6 ;  /* 0x00000005ff077819 */ /* 0x000fce0000011406 */
        /* <DEDUP_REMOVED lines=16> */
.L_x_1437:
[----:B------:R-:W-:Y:S01]  /*9240*/  ULDC.U8 UR4, c[0x0][0x298] ;  /* 0x0000a60000047ab9 */ /* 0x000fe20000000000 */
[----:B-1----:R-:W-:Y:S01]  /*9250*/  SHF.R.S32.HI R11, RZ, 0x1f, R98 ;  /* 0x0000001fff0b7819 */ /* 0x002fe20000011462 */
        /* <DEDUP_REMOVED lines=11> */
[----:B--2---:R-:W-:Y:S01]  /*9310*/  IADD3 R21, R11, R99, RZ ;  /* 0x000000630b157210 */ /* 0x004fe20007ffe0ff */
[----:B------:R-:W-:Y:S05]  /*9320*/  @!P0 BRA `(.L_x_1439) ;  /* 0x00004ae000008947 */ /* 0x000fea0003800000 */
[----:B------:R-:W-:Y:S01]  /*9330*/  PLOP3.LUT P0, PT, PT, PT, UP2, 0x80, 0x0 ;  /* 0x000000000000781c */ /* 0x000fe20003f0f028 */
[----:B------:R-:W-:Y:S01]  /*9340*/  IMAD.MOV.U32 R16, RZ, RZ, R14 ;  /* 0x000000ffff107224 */ /* 0x000fe200078e000e */
[----:B------:R-:W-:Y:S01]  /*9350*/  BSSY B0, `(.L_x_1440) ;  /* 0x0000049000007945 */ /* 0x000fe20003800000 */
[----:B------:R-:W-:Y:S01]  /*9360*/  IMAD.MOV.U32 R20, RZ, RZ, R98 ;  /* 0x000000ffff147224 */ /* 0x000fe200078e0062 */
        /* <DEDUP_REMOVED lines=10> */
[----:B------:R-:W-:-:S13]  /*9410*/  PLOP3.LUT P0, PT, PT, PT, UP2, 0x80, 0x0 ;  /* 0x000000000000781c */ /* 0x000fda0003f0f028 */
[----:B------:R-:W-:-:S04]  /*9420*/  @P0 SHF.R.U32.HI R12, RZ, c[0x0][0x2cc], R11 ;  /* 0x0000b300ff0c0a19 */ /* 0x000fc8000001160b */
[----:B------:R-:W-:Y:S01]  /*9430*/  SHF.R.S32.HI R11, RZ, 0x1f, R12 ;  /* 0x0000001fff0b7819 */ /* 0x000fe2000001140c */
[----:B------:R-:W-:-:S04]  /*9440*/  IMAD.WIDE.U32 R14, R12, c[0x0][0x280], R16 ;  /* 0x0000a0000c0e7a25 */ /* 0x000fc800078e0010 */
[C---:B------:R-:W-:Y:S01]  /*9450*/  IMAD R13, R11.reuse, c[0x0][0x280], RZ ;  /* 0x0000a0000b0d7a24 */ /* 0x040fe200078e02ff */
[----:B------:R-:W-:Y:S01]  /*9460*/  LEA R16, P0, R14, c[0x0][0x270], 0x1 ;  /* 0x00009c000e107a11 */ /* 0x000fe200078008ff */
[----:B------:R-:W-:Y:S02]  /*9470*/  IMAD R11, R11, c[0x0][0x290], RZ ;  /* 0x0000a4000b0b7a24 */ /* 0x000fe400078e02ff */
[C---:B------:R-:W-:Y:S02]  /*9480*/  IMAD R13, R12.reuse, c[0x0][0x284], R13 ;  /* 0x0000a1000c0d7a24 */ /* 0x040fe400078e020d */
[C---:B------:R-:W-:Y:S01]  /*9490*/  IMAD.WIDE.U32 R20, R12.reuse, c[0x0][0x290], R20 ;  /* 0x0000a4000c147a25 */ /* 0x040fe200078e0014 */
[----:B------:R1:W2:Y:S02]  /*94a0*/  SHFL.IDX PT, R24, R16, RZ, 0x181f ;  /* 0x00181fff10187589 */ /* 0x0002a400000e0000 */
[----:B---3--:R-:W-:Y:S01]  /*94b0*/  IADD3 R18, R15, R13, RZ ;  /* 0x0000000d0f127210 */ /* 0x008fe20007ffe0ff */
[----:B------:R-:W-:-:S03]  /*94c0*/  IMAD R11, R12, c[0x0][0x294], R11 ;  /* 0x0000a5000c0b7a24 */ /* 0x000fc600078e020b */
[----:B------:R-:W-:Y:S02]  /*94d0*/  LEA.HI.X R18, R14, c[0x0][0x274], R18, 0x1, P0 ;  /* 0x00009d000e127a11 */ /* 0x000fe400000f0c12 */
[----:B------:R-:W-:Y:S02]  /*94e0*/  IADD3 R13, R21, R11, RZ ;  /* 0x0000000b150d7210 */ /* 0x000fe40007ffe0ff */
[C---:B------:R-:W-:Y:S01]  /*94f0*/  LEA R12, P0, R20.reuse, c[0x0][0x288], 0x1 ;  /* 0x0000a200140c7a11 */ /* 0x040fe200078008ff */
[----:B------:R1:W3:Y:S03]  /*9500*/  SHFL.IDX PT, R25, R18, RZ, 0x181f ;  /* 0x00181fff12197589 */ /* 0x0002e600000e0000 */
[----:B------:R-:W-:Y:S01]  /*9510*/  LEA.HI.X R13, R20, c[0x0][0x28c], R13, 0x1, P0 ;  /* 0x0000a300140d7a11 */ /* 0x000fe200000f0c0d */
[----:B------:R1:W4:Y:S01]  /*9520*/  SHFL.IDX PT, R22, R12, RZ, 0x181f ;  /* 0x00181fff0c167589 */ /* 0x00032200000e0000 */
[----:B------:R-:W-:-:S03]  /*9530*/  IMAD.SHL.U32 R20, R33, 0x4, RZ ;  /* 0x0000000421147824 */ /* 0x000fc600078e00ff */
        /* <DEDUP_REMOVED lines=42> */
.L_x_1441:
[----:B------:R-:W-:Y:S05]  /*97e0*/  BSYNC B0 ;  /* 0x0000000000007941 */ /* 0x000fea0003800000 */
.L_x_1440:
[----:B------:R-:W-:Y:S01]  /*97f0*/  ISETP.NE.AND P0, PT, R10, RZ, PT ;  /* 0x000000ff0a00720c */ /* 0x000fe20003f05270 */
[----:B-----5:R-:W-:Y:S01]  /*9800*/  IMAD.MOV.U32 R11, RZ, RZ, R144 ;  /* 0x000000ffff0b7224 */ /* 0x020fe200078e0090 */
[----:B-1-3--:R1:W3:Y:S01]  /*9810*/  SHFL.IDX PT, R23, R18, 0x1, 0x181f ;  /* 0x00381f0012177f89 */ /* 0x00a2e200000e0000 */
        /* <DEDUP_REMOVED lines=27> */
[----:B----4-:R1:W4:Y:S01]  /*99d0*/  SHFL.IDX PT, R22, R16, 0x1, 0x181f ;  /* 0x00381f0010167f89 */ /* 0x01032200000e0000 */
[----:B------:R-:W-:Y:S01]  /*99e0*/  IMAD.MOV.U32 R10, RZ, RZ, R131 ;  /* 0x000000ffff0a7224 */ /* 0x000fe200078e0083 */
[----:B------:R-:W-:Y:S01]  /*99f0*/  PRMT R114, R19, 0x7610, R114 ;  /* 0x0000761013727816 */ /* 0x000fe20000000072 */
[----:B------:R-:W-:Y:S01]  /*9a00*/  CS2R R112, SRZ ;  /* 0x0000000000707805 */ /* 0x000fe2000001ff00 */
[----:B------:R1:W2:Y:S01]  /*9a10*/  SHFL.IDX PT, R15, R13, 0x1, 0x181f ;  /* 0x00381f000d0f7f89 */ /* 0x0002a200000e0000 */
        /* <DEDUP_REMOVED lines=11> */
[C---:B---3--:R-:W-:Y:S01]  /*9ad0*/  ISETP.GE.AND P0, PT, R20.reuse, c[0x0][0x27c], PT ;  /* 0x00009f0014007a0c */ /* 0x048fe20003f06270 */
[----:B------:R-:W-:Y:S01]  /*9ae0*/  CS2R R134, SRZ ;  /* 0x0000000000867805 */ /* 0x000fe2000001ff00 */
[----:B------:R-:W-:Y:S01]  /*9af0*/  CS2R R132, SRZ ;  /* 0x0000000000847805 */ /* 0x000fe2000001ff00 */
[----:B------:R-:W-:-:S10]  /*9b00*/  IADD3 R11, R20, 0x20, RZ ;  /* 0x00000020140b7810 */ /* 0x000fd40007ffe0ff */
[----:B----4-:R-:W-:-:S04]  /*9b10*/  @!P0 IMAD.WIDE R26, R20, 0x2, R22 ;  /* 0x00000002141a8825 */ /* 0x010fc800078e0216 */
[----:B-12---:R-:W-:Y:S01]  /*9b20*/  @!P0 IMAD.WIDE R24, R20, 0x2, R14 ;  /* 0x0000000214188825 */ /* 0x006fe200078e020e */
        /* <DEDUP_REMOVED lines=34> */
.L_x_1443:
[----:B---3--:R-:W-:Y:S05]  /*9d50*/  BSYNC B0 ;  /* 0x0000000000007941 */ /* 0x008fea0003800000 */
.L_x_1442:
[----:B------:R-:W-:Y:S01]  /*9d60*/  ISETP.NE.AND P0, PT, R9, RZ, PT ;  /* 0x000000ff0900720c */ /* 0x000fe20003f05270 */
[----:B-1---5:R-:W-:Y:S01]  /*9d70*/  IMAD.MOV.U32 R14, RZ, RZ, R108 ;  /* 0x000000ffff0e7224 */ /* 0x022fe200078e006c */
[----:B------:R1:W3:Y:S01]  /*9d80*/  SHFL.IDX PT, R25, R18, 0x2, 0x181f ;  /* 0x00581f0012197f89 */ /* 0x0002e200000e0000 */
        /* <DEDUP_REMOVED lines=27> */
[----:B--2---:R1:W2:Y:S01]  /*9f40*/  SHFL.IDX PT, R24, R16, 0x2, 0x181f ;  /* 0x00581f0010187f89 */ /* 0x0042a200000e0000 */
[----:B------:R-:W-:Y:S01]  /*9f50*/  IMAD.MOV.U32 R9, RZ, RZ, R133 ;  /* 0x000000ffff097224 */ /* 0x000fe200078e0085 */
[----:B------:R-:W-:Y:S01]  /*9f60*/  PRMT R75, R14, 0x7610, R75 ;  /* 0x000076100e4b7816 */ /* 0x000fe2000000004b */
[----:B------:R-:W-:Y:S01]  /*9f70*/  CS2R R38, SRZ ;  /* 0x0000000000267805 */ /* 0x000fe2000001ff00 */
[----:B------:R1:W4:Y:S01]  /*9f80*/  SHFL.IDX PT, R23, R13, 0x2, 0x181f ;  /* 0x00581f000d177f89 */ /* 0x00032200000e0000 */
        /* <DEDUP_REMOVED lines=13> */
[C---:B---3--:R-:W-:Y:S01]  /*a060*/  IADD3 R10, R20.reuse, 0x20, RZ ;  /* 0x00000020140a7810 */ /* 0x048fe20007ffe0ff */
[----:B------:R-:W-:Y:S01]  /*a070*/  CS2R R100, SRZ ;  /* 0x0000000000647805 */ /* 0x000fe2000001ff00 */
[----:B------:R-:W-:Y:S01]  /*a080*/  ISETP.GE.AND P1, PT, R20, c[0x0][0x27c], PT ;  /* 0x00009f0014007a0c */ /* 0x000fe20003f26270 */
[----:B------:R-:W-:Y:S01]  /*a090*/  CS2R R98, SRZ ;  /* 0x0000000000627805 */ /* 0x000fe2000001ff00 */
[----:B------:R-:W-:Y:S01]  /*a0a0*/  ISETP.GE.AND P0, PT, R10, c[0x0][0x27c], PT ;  /* 0x00009f000a007a0c */ /* 0x000fe20003f06270 */
[----:B------:R-:W-:Y:S01]  /*a0b0*/  CS2R R90, SRZ ;  /* 0x00000000005a7805 */ /* 0x000fe2000001ff00 */
[----:B------:R-:W-:Y:S01]  /*a0c0*/  CS2R R88, SRZ ;  /* 0x0000000000587805 */ /* 0x000fe2000001ff00 */
[----:B------:R-:W-:-:S08]  /*a0d0*/  IADD3 R14, R20, 0x40, RZ ;  /* 0x00000040140e7810 */ /* 0x000fd00007ffe0ff */
[C---:B--2---:R-:W-:Y:S02]  /*a0e0*/  @!P1 IMAD.WIDE R36, R20.reuse, 0x2, R24 ;  /* 0x0000000214249825 */ /* 0x044fe400078e0218 */
[----:B------:R-:W-:Y:S02]  /*a0f0*/  @!P0 SHF.R.S32.HI R9, RZ, 0x1f, R10 ;  /* 0x0000001fff098819 */ /* 0x000fe4000001140a */
[----:B----4-:R-:W-:Y:S01]  /*a100*/  @!P1 IMAD.WIDE R30, R20, 0x2, R22 ;  /* 0x00000002141e9825 */ /* 0x010fe200078e0216 */
        /* <DEDUP_REMOVED lines=29> */
.L_x_1445:
[----:B---3--:R-:W-:Y:S05]  /*a2e0*/  BSYNC B0 ;  /* 0x0000000000007941 */ /* 0x008fea0003800000 */
.L_x_1444:
[----:B------:R-:W-:Y:S01]  /*a2f0*/  ISETP.NE.AND P0, PT, R8, RZ, PT ;  /* 0x000000ff0800720c */ /* 0x000fe20003f05270 */
[----:B--2--5:R-:W-:Y:S01]  /*a300*/  IMAD.MOV.U32 R11, RZ, RZ, R78 ;  /* 0x000000ffff0b7224 */ /* 0x024fe200078e004e */
        /* <DEDUP_REMOVED lines=28> */
[----:B-1----:R-:W1:Y:S01]  /*a4d0*/  SHFL.IDX PT, R16, R16, 0x3, 0x181f ;  /* 0x00781f0010107f89 */ /* 0x002e6200000e0000 */
        /* <DEDUP_REMOVED lines=18> */
[----:B--2---:R-:W-:-:S02]  /*a600*/  IADD3 R13, R20, 0x20, RZ ;  /* 0x00000020140d7810 */ /* 0x004fc40007ffe0ff */
[C---:B------:R-:W-:Y:S02]  /*a610*/  IADD3 R11, R20.reuse, 0x40, RZ ;  /* 0x00000040140b7810 */ /* 0x040fe40007ffe0ff */
[----:B------:R-:W-:-:S06]  /*a620*/  IADD3 R9, R20, 0x60, RZ ;  /* 0x0000006014097810 */ /* 0x000fcc0007ffe0ff */
[----:B-1--4-:R-:W-:-:S04]  /*a630*/  @!P0 IMAD.WIDE R22, R20, 0x2, R16 ;  /* 0x0000000214168825 */ /* 0x012fc800078e0210 */
        /* <DEDUP_REMOVED lines=33> */
.L_x_1447:
[----:B---3--:R-:W-:Y:S05]  /*a850*/  BSYNC B0 ;  /* 0x0000000000007941 */ /* 0x008fea0003800000 */
.L_x_1446:
        /* <DEDUP_REMOVED lines=18> */
[----:B--2---:R-:W-:Y:S01]  /*a980*/  PRMT R18, R11, 0x7610, R18 ;  /* 0x000076100b127816 */ /* 0x004fe20000000012 */
        /* <DEDUP_REMOVED lines=70> */
.L_x_1451:
[----:B------:R-:W-:Y:S05]  /*adf0*/  BSYNC B0 ;  /* 0x0000000000007941 */ /* 0x000fea0003800000 */
.L_x_1450:
        /* <DEDUP_REMOVED lines=50> */
.L_x_1453:
[----:B------:R-:W-:Y:S05]  /*b120*/  BSYNC B0 ;  /* 0x0000000000007941 */ /* 0x000fea0003800000 */
.L_x_1452:
        /* <DEDUP_REMOVED lines=50> */
.L_x_1455:
[----:B------:R-:W-:Y:S05]  /*b450*/  BSYNC B0 ;  /* 0x0000000000007941 */ /* 0x000fea0003800000 */
.L_x_1454:
        /* <DEDUP_REMOVED lines=15> */
[C---:B-1----:R-:W-:Y:S01]  /*b550*/  IMAD.U32 R104, R10.reuse, 0x10000, RZ ;  /* 0x000100000a687824 */ /* 0x042fe200078e00ff */
        /* <DEDUP_REMOVED lines=20> */
[C---:B------:R-:W-:Y:S02]  /*b6a0*/  FMUL.FTZ R105, R107.reuse, R96 ;  /* 0x000000606b697220 */ /* 0x040fe40000410000 */
[C---:B------:R-:W-:Y:S02]  /*b6b0*/  FMUL.FTZ R10, R94.reuse, R93 ;  /* 0x0000005d5e0a7220 */ /* 0x040fe40000410000 */
[-C--:B------:R-:W-:Y:S02]  /*b6c0*/  FMUL.FTZ R107, R107, R104.reuse ;  /* 0x000000686b6b7220 */ /* 0x080fe40000410000 */
[----:B------:R-:W-:Y:S02]  /*b6d0*/  FMUL.FTZ R94, R94, R95 ;  /* 0x0000005f5e5e7220 */ /* 0x000fe40000410000 */
[----:B------:R-:W-:-:S02]  /*b6e0*/  FFMA.FTZ R105, R114, R104, -R105 ;  /* 0x0000006872697223 */ /* 0x000fc40000010869 */
[----:B------:R-:W-:Y:S02]  /*b6f0*/  FFMA.FTZ R96, R114, R96, R107 ;  /* 0x0000006072607223 */ /* 0x000fe4000001006b */
[C---:B------:R-:W-:Y:S01]  /*b700*/  FFMA.FTZ R95, R8.reuse, R95, -R10 ;  /* 0x0000005f085f7223 */ /* 0x040fe2000001080a */
[----:B------:R-:W-:Y:S01]  /*b710*/  F2FP.BF16.PACK_AB R10, R11, R92 ;  /* 0x0000005c0b0a723e */ /* 0x000fe200000010ff */
[----:B------:R-:W-:Y:S01]  /*b720*/  FFMA.FTZ R94, R8, R93, R94 ;  /* 0x0000005d085e7223 */ /* 0x000fe2000001005e */
[----:B------:R-:W-:Y:S02]  /*b730*/  F2FP.BF16.PACK_AB R11, R106, R9 ;  /* 0x000000096a0b723e */ /* 0x000fe400000010ff */
[----:B------:R-:W-:Y:S02]  /*b740*/  F2FP.BF16.PACK_AB R8, R96, R105 ;  /* 0x000000696008723e */ /* 0x000fe400000010ff */
[----:B------:R-:W-:-:S05]  /*b750*/  F2FP.BF16.PACK_AB R9, R94, R95 ;  /* 0x0000005f5e09723e */ /* 0x000fca00000010ff */
[----:B------:R1:W-:Y:S02]  /*b760*/  STS.128 [R146+0x1c080], R8 ;  /* 0x01c0800892007388 */ /* 0x0003e40000000c00 */
.L_x_1449:
[----:B------:R-:W-:Y:S05]  /*b770*/  BSYNC B1 ;  /* 0x0000000000017941 */ /* 0x000fea0003800000 */
.L_x_1448:
        /* <DEDUP_REMOVED lines=18> */
[C---:B-1----:R-:W-:Y:S01]  /*b8a0*/  LOP3.LUT R92, R10.reuse, 0xffff0000, RZ, 0xc0, !PT ;  /* 0xffff00000a5c7812 */ /* 0x042fe200078ec0ff */
        /* <DEDUP_REMOVED lines=33> */
[----:B------:R1:W-:Y:S02]  /*bac0*/  STS.128 [R146+0x11080], R8 ;  /* 0x0110800892007388 */ /* 0x0003e40000000c00 */
.L_x_1459:
[----:B------:R-:W-:Y:S05]  /*bad0*/  BSYNC B0 ;  /* 0x0000000000007941 */ /* 0x000fea0003800000 */
.L_x_1458:
        /* <DEDUP_REMOVED lines=50> */
.L_x_1461:
[----:B------:R-:W-:Y:S05]  /*be00*/  BSYNC B0 ;  /* 0x0000000000007941 */ /* 0x000fea0003800000 */
.L_x_1460:
        /* <DEDUP_REMOVED lines=50> */
.L_x_1463:
[----:B------:R-:W-:Y:S05]  /*c130*/  BSYNC B0 ;  /* 0x0000000000007941 */ /* 0x000fea0003800000 */
.L_x_1462:
        /* <DEDUP_REMOVED lines=49> */
.L_x_1457:
[----:B------:R-:W-:Y:S05]  /*c450*/  BSYNC B1 ;  /* 0x0000000000017941 */ /* 0x000fea0003800000 */
.L_x_1456:
        /* <DEDUP_REMOVED lines=53> */
.L_x_1467:
[----:B------:R-:W-:Y:S05]  /*c7b0*/  BSYNC B0 ;  /* 0x0000000000007941 */ /* 0x000fea0003800000 */
.L_x_1466:
        /* <DEDUP_REMOVED lines=50> */
.L_x_1469:
[----:B------:R-:W-:Y:S05]  /*cae0*/  BSYNC B0 ;  /* 0x0000000000007941 */ /* 0x000fea0003800000 */
.L_x_1468:
        /* <DEDUP_REMOVED lines=50> */
.L_x_1471:
[----:B------:R-:W-:Y:S05]  /*ce10*/  BSYNC B0 ;  /* 0x0000000000007941 */ /* 0x000fea0003800000 */
.L_x_1470:
        /* <DEDUP_REMOVED lines=49> */
.L_x_1465:
[----:B------:R-:W-:Y:S05]  /*d130*/  BSYNC B1 ;  /* 0x0000000000017941 */ /* 0x000fea0003800000 */
.L_x_1464:
        /* <DEDUP_REMOVED lines=52> */
.L_x_1474:
[----:B------:R-:W-:Y:S05]  /*d480*/  BSYNC B0 ;  /* 0x0000000000007941 */ /* 0x000fea0003800000 */
.L_x_1473:
        /* <DEDUP_REMOVED lines=50> */
.L_x_1476:
[----:B------:R-:W-:Y:S05]  /*d7b0*/  BSYNC B0 ;  /* 0x0000000000007941 */ /* 0x000fea0003800000 */
.L_x_1475:
        /* <DEDUP_REMOVED lines=50> */
.L_x_1478:
[----:B------:R-:W-:Y:S05]  /*dae0*/  BSYNC B0 ;  /* 0x0000000000007941 */ /* 0x000fea0003800000 */
.L_x_1477:
        /* <DEDUP_REMOVED lines=50> */
.L_x_1439:
        /* <DEDUP_REMOVED lines=20> */
[----:B------:R-:W-:Y:S02]  /*df50*/  IMAD R14, R12, c[0x0][0x284], R13 ;  /* 0x0000a1000c0e7a24 */ /* 0x000fe400078e020d */
[----:B---3--:R1:W2:Y:S03]  /*df60*/  SHFL.IDX PT, R18, R15, RZ, 0x181f ;  /* 0x00181fff0f127589 */ /* 0x0082a600000e0000 */
[----:B------:R-:W-:Y:S02]  /*df70*/  IADD3 R14, R17, R14, RZ ;  /* 0x0000000e110e7210 */ /* 0x000fe40007ffe0ff */
[----:B------:R-:W-:-:S02]  /*df80*/  MOV R17, R21 ;  /* 0x0000001500117202 */ /* 0x000fc40000000f00 */
[----:B------:R-:W-:Y:S01]  /*df90*/  LEA.HI.X R14, R16, c[0x0][0x274], R14, 0x1, P0 ;  /* 0x00009d00100e7a11 */ /* 0x000fe200000f0c0e */
[----:B------:R-:W-:-:S04]  /*dfa0*/  IMAD.MOV.U32 R16, RZ, RZ, R98 ;  /* 0x000000ffff107224 */ /* 0x000fc800078e0062 */
[C---:B------:R-:W-:Y:S01]  /*dfb0*/  IMAD.WIDE.U32 R16, R12.reuse, c[0x0][0x290], R16 ;  /* 0x0000a4000c107a25 */ /* 0x040fe200078e0010 */
[----:B------:R1:W3:Y:S03]  /*dfc0*/  SHFL.IDX PT, R19, R14, RZ, 0x181f ;  /* 0x00181fff0e137589 */ /* 0x0002e600000e0000 */
[----:B------:R-:W-:Y:S01]  /*dfd0*/  IMAD R12, R12, c[0x0][0x294], R11 ;  /* 0x0000a5000c0c7a24 */ /* 0x000fe200078e020b */
[----:B------:R-:W-:-:S03]  /*dfe0*/  LEA R13, P0, R16, c[0x0][0x288], 0x1 ;  /* 0x0000a200100d7a11 */ /* 0x000fc600078008ff */
[----:B------:R-:W-:-:S05]  /*dff0*/  IMAD.IADD R12, R17, 0x1, R12 ;  /* 0x00000001110c7824 */ /* 0x000fca00078e020c */
        /* <DEDUP_REMOVED lines=29> */
.L_x_1480:
[----:B--2---:R-:W-:Y:S05]  /*e1d0*/  BSYNC B0 ;  /* 0x0000000000007941 */ /* 0x004fea0003800000 */
.L_x_1479:
        /* <DEDUP_REMOVED lines=71> */
.L_x_1482:
[----:B------:R-:W-:Y:S05]  /*e650*/  BSYNC B0 ;  /* 0x0000000000007941 */ /* 0x000fea0003800000 */
.L_x_1481:
        /* <DEDUP_REMOVED lines=73> */
.L_x_1484:
[----:B--2---:R-:W-:Y:S05]  /*eaf0*/  BSYNC B0 ;  /* 0x0000000000007941 */ /* 0x004fea0003800000 */
.L_x_1483:
        /* <DEDUP_REMOVED lines=71> */
.L_x_1486:
[----:B------:R-:W-:Y:S05]  /*ef70*/  BSYNC B0 ;  /* 0x0000000000007941 */ /* 0x000fea0003800000 */
.L_x_1485:
        /* <DEDUP_REMOVED lines=45> */
[--C-:B------:R-:W-:Y:S02]  /*f250*/  SHF.R.U64 R157, R108, 0x10, R109.reuse ;  /* 0x000000106c9d7819 */ /* 0x100fe4000000126d */
[----:B------:R-:W-:Y:S02]  /*f260*/  SHF.R.U32.HI R108, RZ, 0x10, R109 ;  /* 0x00000010ff6c7819 */ /* 0x000fe4000001166d */
[----:B------:R-:W-:Y:S02]  /*f270*/  LEA.HI R9, R8, R33, RZ, 0x1d ;  /* 0x0000002108097211 */ /* 0x000fe400078fe8ff */
[----:B------:R-:W-:Y:S02]  /*f280*/  SHF.R.U64 R109, R110, 0x10, R111 ;  /* 0x000000106e6d7819 */ /* 0x000fe4000000126f */
[----:B------:R-:W-:Y:S01]  /*f290*/  SHF.R.S32.HI R8, RZ, 0x1f, R9 ;  /* 0x0000001fff087819 */ /* 0x000fe20000011409 */
[----:B------:R-:W-:Y:S01]  /*f2a0*/  IMAD.SHL.U32 R10, R9, 0x8, RZ ;  /* 0x00000008090a7824 */ /* 0x000fe200078e00ff */
[----:B------:R-:W-:-:S02]  /*f2b0*/  SHF.R.U32.HI R110, RZ, 0x10, R111 ;  /* 0x00000010ff6e7819 */ /* 0x000fc4000001166f */
[----:B------:R-:W-:Y:S02]  /*f2c0*/  LEA.HI R8, R8, R9, RZ, 0x3 ;  /* 0x0000000908087211 */ /* 0x000fe400078f18ff */
[----:B------:R-:W-:Y:S02]  /*f2d0*/  LOP3.LUT R9, R147, 0x38, R10, 0xf8, !PT ;  /* 0x0000003893097812 */ /* 0x000fe400078ef80a */
[--C-:B------:R-:W-:Y:S01]  /*f2e0*/  SHF.R.U64 R111, R104, 0x10, R105.reuse ;  /* 0x00000010686f7819 */ /* 0x100fe20000001269 */
[----:B------:R-:W-:Y:S01]  /*f2f0*/  IMAD.SHL.U32 R8, R8, 0x400, RZ ;  /* 0x0000040008087824 */ /* 0x000fe200078e00ff */
[----:B------:R-:W-:Y:S02]  /*f300*/  LOP3.LUT R148, R9, R144, RZ, 0x3c, !PT ;  /* 0x0000009009947212 */ /* 0x000fe400078e3cff */
[----:B------:R-:W-:Y:S02]  /*f310*/  SHF.R.U32.HI R104, RZ, 0x10, R105 ;  /* 0x00000010ff687819 */ /* 0x000fe40000011669 */
[----:B------:R-:W-:-:S02]  /*f320*/  LOP3.LUT R8, R8, 0x7fffe000, RZ, 0xc0, !PT ;  /* 0x7fffe00008087812 */ /* 0x000fc400078ec0ff */
[----:B------:R-:W-:Y:S02]  /*f330*/  PRMT R150, R150, 0x5410, R111 ;  /* 0x0000541096967816 */ /* 0x000fe4000000006f */
[----:B------:R-:W-:Y:S02]  /*f340*/  IADD3 R148, R148, R8, R145 ;  /* 0x0000000894947210 */ /* 0x000fe40007ffe091 */
[----:B------:R-:W-:Y:S01]  /*f350*/  PRMT R154, R154, 0x5410, R157 ;  /* 0x000054109a9a7816 */ /* 0x000fe2000000009d */
[----:B------:R-:W-:Y:S01]  /*f360*/  IMAD.U32 R160, R150, 0x10000, RZ ;  /* 0x0001000096a07824 */ /* 0x000fe200078e00ff */
[--C-:B------:R-:W-:Y:S01]  /*f370*/  SHF.R.U64 R105, R106, 0x10, R107.reuse ;  /* 0x000000106a697819 */ /* 0x100fe2000000126b */
[----:B------:R-:W-:Y:S01]  /*f380*/  IMAD.SHL.U32 R148, R148, 0x2, RZ ;  /* 0x0000000294947824 */ /* 0x000fe200078e00ff */
[----:B------:R-:W-:Y:S01]  /*f390*/  SHF.R.U32.HI R106, RZ, 0x10, R107 ;  /* 0x00000010ff6a7819 */ /* 0x000fe2000001166b */
[----:B------:R-:W-:Y:S01]  /*f3a0*/  IMAD.U32 R158, R154, 0x10000, RZ ;  /* 0x000100009a9e7824 */ /* 0x000fe200078e00ff */
[----:B------:R-:W-:-:S02]  /*f3b0*/  PRMT R149, R149, 0x5410, R104 ;  /* 0x0000541095957816 */ /* 0x000fc40000000068 */
[----:B------:R-:W2:Y:S01]  /*f3c0*/  LDS.128 R8, [R148+0x10080] ;  /* 0x0100800094087984 */ /* 0x000ea20000000c00 */
[----:B------:R-:W-:Y:S02]  /*f3d0*/  PRMT R153, R153, 0x5410, R108 ;  /* 0x0000541099997816 */ /* 0x000fe4000000006c */
[----:B-1----:R-:W-:Y:S01]  /*f3e0*/  SHF.L.U32 R104, R13, 0x10, RZ ;  /* 0x000000100d687819 */ /* 0x002fe200000006ff */
[----:B------:R-:W-:Y:S01]  /*f3f0*/  IMAD.U32 R159, R149, 0x10000, RZ ;  /* 0x00010000959f7824 */ /* 0x000fe200078e00ff */
[----:B------:R-:W-:Y:S01]  /*f400*/  LOP3.LUT R107, R13, 0xffff0000, RZ, 0xc0, !PT ;  /* 0xffff00000d6b7812 */ /* 0x000fe200078ec0ff */
[----:B------:R-:W-:Y:S01]  /*f410*/  IMAD.U32 R13, R15, 0x10000, RZ ;  /* 0x000100000f0d7824 */ /* 0x000fe200078e00ff */
[----:B------:R-:W-:Y:S02]  /*f420*/  PRMT R155, R155, 0x5410, R110 ;  /* 0x000054109b9b7816 */ /* 0x000fe4000000006e */
[----:B------:R-:W-:Y:S02]  /*f430*/  LOP3.LUT R108, R15, 0xffff0000, RZ, 0xc0, !PT ;  /* 0xffff00000f6c7812 */ /* 0x000fe400078ec0ff */
[----:B------:R-:W-:-:S02]  /*f440*/  PRMT R156, R156, 0x5410, R109 ;  /* 0x000054109c9c7816 */ /* 0x000fc4000000006d */
[----:B------:R-:W-:Y:S01]  /*f450*/  PRMT R152, R152, 0x5410, R105 ;  /* 0x0000541098987816 */ /* 0x000fe20000000069 */
[----:B------:R-:W-:Y:S01]  /*f460*/  IMAD.U32 R105, R12, 0x10000, RZ ;  /* 0x000100000c697824 */ /* 0x000fe200078e00ff */
[----:B------:R-:W-:Y:S01]  /*f470*/  PRMT R151, R151, 0x5410, R106 ;  /* 0x0000541097977816 */ /* 0x000fe2000000006a */
[----:B------:R-:W-:Y:S01]  /*f480*/  IMAD.U32 R106, R14, 0x10000, RZ ;  /* 0x000100000e6a7824 */ /* 0x000fe200078e00ff */
[----:B------:R-:W-:Y:S02]  /*f490*/  LOP3.LUT R12, R12, 0xffff0000, RZ, 0xc0, !PT ;  /* 0xffff00000c0c7812 */ /* 0x000fe400078ec0ff */
[----:B------:R-:W-:Y:S02]  /*f4a0*/  LOP3.LUT R149, R149, 0xffff0000, RZ, 0xc0, !PT ;  /* 0xffff000095957812 */ /* 0x000fe400078ec0ff */
[----:B------:R-:W-:Y:S01]  /*f4b0*/  LOP3.LUT R14, R14, 0xffff0000, RZ, 0xc0, !PT ;  /* 0xffff00000e0e7812 */ /* 0x000fe200078ec0ff */
[----:B--2---:R-:W-:Y:S01]  /*f4c0*/  IMAD.U32 R161, R8, 0x10000, RZ ;  /* 0x0001000008a17824 */ /* 0x004fe200078e00ff */
[----:B------:R-:W-:Y:S01]  /*f4d0*/  SHF.L.U32 R15, R9, 0x10, RZ ;  /* 0x00000010090f7819 */ /* 0x000fe200000006ff */
[----:B------:R-:W-:Y:S01]  /*f4e0*/  IMAD.U32 R111, R11, 0x10000, RZ ;  /* 0x000100000b6f7824 */ /* 0x000fe200078e00ff */
[----:B------:R-:W-:Y:S01]  /*f4f0*/  LOP3.LUT R110, R9, 0xffff0000, RZ, 0xc0, !PT ;  /* 0xffff0000096e7812 */ /* 0x000fe200078ec0ff */
[----:B------:R-:W-:Y:S01]  /*f500*/  FMUL.FTZ R162, R161, R158 ;  /* 0x0000009ea1a27220 */ /* 0x000fe20000410000 */
[----:B------:R-:W-:-:S02]  /*f510*/  SHF.L.U32 R109, R10, 0x10, RZ ;  /* 0x000000100a6d7819 */ /* 0x000fc400000006ff */
[----:B------:R-:W-:Y:S01]  /*f520*/  LOP3.LUT R9, R10, 0xffff0000, RZ, 0xc0, !PT ;  /* 0xffff00000a097812 */ /* 0x000fe200078ec0ff */
[----:B------:R-:W-:Y:S01]  /*f530*/  FMUL.FTZ R10, R161, R160 ;  /* 0x000000a0a10a7220 */ /* 0x000fe20000410000 */
[----:B------:R-:W-:Y:S01]  /*f540*/  LOP3.LUT R157, R11, 0xffff0000, RZ, 0xc0, !PT ;  /* 0xffff00000b9d7812 */ /* 0x000fe200078ec0ff */
[----:B------:R-:W-:Y:S01]  /*f550*/  FMUL.FTZ R161, R15, R159 ;  /* 0x0000009f0fa17220 */ /* 0x000fe20000410000 */
[----:B------:R-:W-:Y:S01]  /*f560*/  LOP3.LUT R8, R8, 0xffff0000, RZ, 0xc0, !PT ;  /* 0xffff000008087812 */ /* 0x000fe200078ec0ff */
[----:B------:R-:W-:Y:S02]  /*f570*/  FFMA.FTZ R11, R105, R158, -R10 ;  /* 0x0000009e690b7223 */ /* 0x000fe4000001080a */
[C---:B------:R-:W-:Y:S01]  /*f580*/  IMAD.U32 R10, R153.reuse, 0x10000, RZ ;  /* 0x00010000990a7824 */ /* 0x040fe200078e00ff */
[----:B------:R-:W-:Y:S01]  /*f590*/  LOP3.LUT R153, R153, 0xffff0000, RZ, 0xc0, !PT ;  /* 0xffff000099997812 */ /* 0x000fe200078ec0ff */
[----:B------:R-:W-:Y:S01]  /*f5a0*/  FFMA.FTZ R105, R105, R160, R162 ;  /* 0x000000a069697223 */ /* 0x000fe200000100a2 */
[----:B------:R-:W-:Y:S01]  /*f5b0*/  SHF.L.U32 R160, R155, 0x10, RZ ;  /* 0x000000109ba07819 */ /* 0x000fe200000006ff */
[C---:B------:R-:W-:Y:S01]  /*f5c0*/  IMAD.U32 R158, R151.reuse, 0x10000, RZ ;  /* 0x00010000979e7824 */ /* 0x040fe200078e00ff */
[----:B------:R-:W-:Y:S01]  /*f5d0*/  LOP3.LUT R151, R151, 0xffff0000, RZ, 0xc0, !PT ;  /* 0xffff000097977812 */ /* 0x000fe200078ec0ff */
[-C--:B------:R-:W-:Y:S01]  /*f5e0*/  FMUL.FTZ R162, R15, R10.reuse ;  /* 0x0000000a0fa27220 */ /* 0x080fe20000410000 */
[----:B------:R-:W-:Y:S01]  /*f5f0*/  LOP3.LUT R155, R155, 0xffff0000, RZ, 0xc0, !PT ;  /* 0xffff00009b9b7812 */ /* 0x000fe200078ec0ff */
[----:B------:R-:W-:Y:S01]  /*f600*/  FFMA.FTZ R10, R104, R10, -R161 ;  /* 0x0000000a680a7223 */ /* 0x000fe200000108a1 */
[----:B------:R-:W-:Y:S01]  /*f610*/  LOP3.LUT R161, R150, 0xffff0000, RZ, 0xc0, !PT ;  /* 0xffff000096a17812 */ /* 0x000fe200078ec0ff */
[----:B------:R-:W-:-:S02]  /*f620*/  FMUL.FTZ R15, R111, R158 ;  /* 0x0000009e6f0f7220 */ /* 0x000fc40000410000 */
[-C--:B------:R-:W-:Y:S02]  /*f630*/  FMUL.FTZ R111, R111, R160.reuse ;  /* 0x000000a06f6f7220 */ /* 0x080fe40000410000 */
[----:B------:R-:W-:Y:S01]  /*f640*/  FFMA.FTZ R104, R104, R159, R162 ;  /* 0x0000009f68687223 */ /* 0x000fe200000100a2 */
[----:B------:R-:W-:Y:S01]  /*f650*/  LOP3.LUT R159, R154, 0xffff0000, RZ, 0xc0, !PT ;  /* 0xffff00009a9f7812 */ /* 0x000fe200078ec0ff */
[C---:B------:R-:W-:Y:S02]  /*f660*/  FFMA.FTZ R15, R13.reuse, R160, -R15 ;  /* 0x000000a00d0f7223 */ /* 0x040fe4000001080f */
[----:B------:R-:W-:Y:S02]  /*f670*/  FFMA.FTZ R111, R13, R158, R111 ;  /* 0x0000009e0d6f7223 */ /* 0x000fe4000001006f */
[----:B------:R-:W-:Y:S02]  /*f680*/  FMUL.FTZ R13, R8, R161 ;  /* 0x000000a1080d7220 */ /* 0x000fe40000410000 */
[C---:B------:R-:W-:Y:S01]  /*f690*/  IMAD.U32 R158, R156.reuse, 0x10000, RZ ;  /* 0x000100009c9e7824 */ /* 0x040fe200078e00ff */
[----:B------:R-:W-:Y:S01]  /*f6a0*/  LOP3.LUT R156, R156, 0xffff0000, RZ, 0xc0, !PT ;  /* 0xffff00009c9c7812 */ /* 0x000fe200078ec0ff */
[----:B------:R-:W-:-:S02]  /*f6b0*/  FFMA.FTZ R154, R12, R159, -R13 ;  /* 0x0000009f0c9a7223 */ /* 0x000fc4000001080d */
[C---:B------:R-:W-:Y:S01]  /*f6c0*/  IMAD.U32 R13, R152.reuse, 0x10000, RZ ;  /* 0x00010000980d7824 */ /* 0x040fe200078e00ff */
[----:B------:R-:W-:Y:S01]  /*f6d0*/  LOP3.LUT R152, R152, 0xffff0000, RZ, 0xc0, !PT ;  /* 0xffff000098987812 */ /* 0x000fe200078ec0ff */
[----:B------:R-:W-:Y:S02]  /*f6e0*/  FMUL.FTZ R8, R8, R159 ;  /* 0x0000009f08087220 */ /* 0x000fe40000410000 */
[CC--:B------:R-:W-:Y:S02]  /*f6f0*/  FMUL.FTZ R159, R109.reuse, R13.reuse ;  /* 0x0000000d6d9f7220 */ /* 0x0c0fe40000410000 */
[-C--:B------:R-:W-:Y:S02]  /*f700*/  FMUL.FTZ R109, R109, R158.reuse ;  /* 0x0000009e6d6d7220 */ /* 0x080fe40000410000 */
[C---:B------:R-:W-:Y:S02]  /*f710*/  FFMA.FTZ R159, R106.reuse, R158, -R159 ;  /* 0x0000009e6a9f7223 */ /* 0x040fe4000001089f */
[----:B------:R-:W-:-:S02]  /*f720*/  FFMA.FTZ R109, R106, R13, R109 ;  /* 0x0000000d6a6d7223 */ /* 0x000fc4000001006d */
[C---:B------:R-:W-:Y:S02]  /*f730*/  FMUL.FTZ R150, R110.reuse, R149 ;  /* 0x000000956e967220 */ /* 0x040fe40000410000 */
[----:B------:R-:W-:Y:S02]  /*f740*/  FMUL.FTZ R13, R9, R152 ;  /* 0x00000098090d7220 */ /* 0x000fe40000410000 */
[----:B------:R-:W-:Y:S02]  /*f750*/  FMUL.FTZ R106, R157, R151 ;  /* 0x000000979d6a7220 */ /* 0x000fe40000410000 */
[----:B------:R-:W-:Y:S02]  /*f760*/  FMUL.FTZ R110, R110, R153 ;  /* 0x000000996e6e7220 */ /* 0x000fe40000410000 */
[----:B------:R-:W-:Y:S02]  /*f770*/  FMUL.FTZ R9, R9, R156 ;  /* 0x0000009c09097220 */ /* 0x000fe40000410000 */
[----:B------:R-:W-:-:S02]  /*f780*/  FMUL.FTZ R157, R157, R155 ;  /* 0x0000009b9d9d7220 */ /* 0x000fc40000410000 */
[----:B------:R-:W-:Y:S02]  /*f790*/  FFMA.FTZ R153, R107, R153, -R150 ;  /* 0x000000996b997223 */ /* 0x000fe40000010896 */
[----:B------:R-:W-:Y:S02]  /*f7a0*/  FFMA.FTZ R156, R14, R156, -R13 ;  /* 0x0000009c0e9c7223 */ /* 0x000fe4000001080d */
        /* <DEDUP_REMOVED lines=8> */
[----:B------:R-:W-:Y:S01]  /*f830*/  FFMA.FTZ R108, R108, R151, R157 ;  /* 0x000000976c6c7223 */ /* 0x000fe2000001009d */
[----:B------:R-:W-:-:S02]  /*f840*/  F2FP.BF16.PACK_AB R8, R8, R105 ;  /* 0x000000690808723e */ /* 0x000fc400000010ff */
[----:B------:R-:W-:Y:S01]  /*f850*/  F2FP.BF16.PACK_AB R9, R107, R104 ;  /* 0x000000686b09723e */ /* 0x000fe200000010ff */
[----:B------:R1:W-:Y:S01]  /*f860*/  STS.128 [R146+0x10080], R12 ;  /* 0x0100800c92007388 */ /* 0x0003e20000000c00 */
[----:B------:R-:W-:Y:S02]  /*f870*/  F2FP.BF16.PACK_AB R10, R152, R109 ;  /* 0x0000006d980a723e */ /* 0x000fe400000010ff */
[----:B------:R-:W-:-:S05]  /*f880*/  F2FP.BF16.PACK_AB R11, R108, R111 ;  /* 0x0000006f6c0b723e */ /* 0x000fca00000010ff */
[----:B------:R1:W-:Y:S02]  /*f890*/  STS.128 [R148+0x10080], R8 ;  /* 0x0100800894007388 */ /* 0x0003e40000000c00 */
.L_x_1490:
[----:B------:R-:W-:Y:S05]  /*f8a0*/  BSYNC B0 ;  /* 0x0000000000007941 */ /* 0x000fea0003800000 */
.L_x_1489:
        /* <DEDUP_REMOVED lines=26> */
[----:B------:R-:W-:Y:S02]  /*fa50*/  SHF.R.U64 R92, R92, 0x10, R93 ;  /* 0x000000105c5c7819 */ /* 0x000fe4000000125d */
[----:B------:R-:W-:Y:S01]  /*fa60*/  SHF.R.U32.HI R91, RZ, 0x10, R91 ;  /* 0x00000010ff5b7819 */ /* 0x000fe2000001165b */
[----:B------:R-:W-:Y:S01]  /*fa70*/  IMAD.SHL.U32 R105, R105, 0x2, RZ ;  /* 0x0000000269697824 */ /* 0x000fe200078e00ff */
[----:B------:R-:W-:-:S02]  /*fa80*/  SHF.R.U32.HI R93, RZ, 0x10, R93 ;  /* 0x00000010ff5d7819 */ /* 0x000fc4000001165d */
[----:B------:R-:W-:Y:S02]  /*fa90*/  PRMT R135, R135, 0x5410, R88 ;  /* 0x0000541087877816 */ /* 0x000fe40000000058 */
[----:B------:R-:W2:Y:S01]  /*faa0*/  LDS.128 R8, [R105+0x10080] ;  /* 0x0100800069087984 */ /* 0x000ea20000000c00 */
[----:B------:R-:W-:Y:S02]  /*fab0*/  PRMT R134, R134, 0x5410, R89 ;  /* 0x0000541086867816 */ /* 0x000fe40000000059 */
[----:B------:R-:W-:Y:S02]  /*fac0*/  SHF.R.U64 R94, R94, 0x10, R95 ;  /* 0x000000105e5e7819 */ /* 0x000fe4000000125f */
[----:B------:R-:W-:Y:S01]  /*fad0*/  PRMT R136, R136, 0x5410, R91 ;  /* 0x0000541088887816 */ /* 0x000fe2000000005b */
[----:B------:R-:W-:Y:S01]  /*fae0*/  IMAD.U32 R109, R134, 0x10000, RZ ;  /* 0x00010000866d7824 */ /* 0x000fe200078e00ff */
[----:B------:R-:W-:Y:S02]  /*faf0*/  SHF.R.U32.HI R95, RZ, 0x10, R95 ;  /* 0x00000010ff5f7819 */ /* 0x000fe4000001165f */
        /* <DEDUP_REMOVED lines=32> */
[----:B------:R-:W-:Y:S02]  /*fd00*/  FMUL.FTZ R89, R8, R109 ;  /* 0x0000006d08597220 */ /* 0x000fe40000410000 */
[----:B------:R-:W-:Y:S02]  /*fd10*/  FFMA.FTZ R95, R88, R110, -R95 ;  /* 0x0000006e585f7223 */ /* 0x000fe4000001085f */
        /* <DEDUP_REMOVED lines=8> */
[C---:B------:R-:W-:Y:S02]  /*fda0*/  FFMA.FTZ R89, R12.reuse, R9, -R89 ;  /* 0x000000090c597223 */ /* 0x040fe40000010859 */
[----:B------:R-:W-:Y:S02]  /*fdb0*/  FFMA.FTZ R9, R12, R109, R8 ;  /* 0x0000006d0c097223 */ /* 0x000fe40000010008 */
[C---:B------:R-:W-:Y:S02]  /*fdc0*/  FMUL.FTZ R8, R94.reuse, R110 ;  /* 0x0000006e5e087220 */ /* 0x040fe40000410000 */
[-C--:B------:R-:W-:Y:S02]  /*fdd0*/  FMUL.FTZ R94, R94, R88.reuse ;  /* 0x000000585e5e7220 */ /* 0x080fe40000410000 */
[C---:B------:R-:W-:Y:S01]  /*fde0*/  IMAD.U32 R12, R137.reuse, 0x10000, RZ ;  /* 0x00010000890c7824 */ /* 0x040fe200078e00ff */
[----:B------:R-:W-:Y:S01]  /*fdf0*/  LOP3.LUT R137, R137, 0xffff0000, RZ, 0xc0, !PT ;  /* 0xffff000089897812 */ /* 0x000fe200078ec0ff */
[C---:B------:R-:W-:Y:S01]  /*fe00*/  IMAD.U32 R109, R141.reuse, 0x10000, RZ ;  /* 0x000100008d6d7824 */ /* 0x040fe200078e00ff */
[----:B------:R-:W-:Y:S01]  /*fe10*/  LOP3.LUT R141, R141, 0xffff0000, RZ, 0xc0, !PT ;  /* 0xffff00008d8d7812 */ /* 0x000fe200078ec0ff */
[----:B------:R-:W-:-:S02]  /*fe20*/  FFMA.FTZ R88, R13, R88, -R8 ;  /* 0x000000580d587223 */ /* 0x000fc40000010808 */
[----:B------:R-:W-:Y:S02]  /*fe30*/  FFMA.FTZ R110, R13, R110, R94 ;  /* 0x0000006e0d6e7223 */ /* 0x000fe4000001005e */
[C---:B------:R-:W-:Y:S02]  /*fe40*/  FMUL.FTZ R13, R107.reuse, R12 ;  /* 0x0000000c6b0d7220 */ /* 0x040fe40000410000 */
[-C--:B------:R-:W-:Y:S02]  /*fe50*/  FMUL.FTZ R107, R107, R109.reuse ;  /* 0x0000006d6b6b7220 */ /* 0x080fe40000410000 */
[C---:B------:R-:W-:Y:S02]  /*fe60*/  FMUL.FTZ R8, R108.reuse, R134 ;  /* 0x000000866c087220 */ /* 0x040fe40000410000 */
[----:B------:R-:W-:Y:S02]  /*fe70*/  FMUL.FTZ R108, R108, R138 ;  /* 0x0000008a6c6c7220 */ /* 0x000fe40000410000 */
[----:B------:R-:W-:-:S02]  /*fe80*/  FFMA.FTZ R109, R90, R109, -R13 ;  /* 0x0000006d5a6d7223 */ /* 0x000fc4000001080d */
[----:B------:R-:W-:Y:S02]  /*fe90*/  FFMA.FTZ R107, R90, R12, R107 ;  /* 0x0000000c5a6b7223 */ /* 0x000fe4000001006b */
[----:B------:R-:W-:Y:S02]  /*fea0*/  FFMA.FTZ R138, R91, R138, -R8 ;  /* 0x0000008a5b8a7223 */ /* 0x000fe40000010808 */
[----:B------:R-:W-:Y:S02]  /*feb0*/  FMUL.FTZ R90, R106, R137 ;  /* 0x000000896a5a7220 */ /* 0x000fe40000410000 */
[C---:B------:R-:W-:Y:S01]  /*fec0*/  FMUL.FTZ R12, R11.reuse, R136 ;  /* 0x000000880b0c7220 */ /* 0x040fe20000410000 */
[----:B------:R-:W-:Y:S01]  /*fed0*/  F2FP.BF16.PACK_AB R13, R138, R89 ;  /* 0x000000598a0d723e */ /* 0x000fe200000010ff */
[----:B------:R-:W-:Y:S02]  /*fee0*/  FMUL.FTZ R94, R106, R141 ;  /* 0x0000008d6a5e7220 */ /* 0x000fe40000410000 */
[----:B------:R-:W-:-:S02]  /*fef0*/  FMUL.FTZ R8, R11, R140 ;  /* 0x0000008c0b087220 */ /* 0x000fc40000410000 */
[C---:B------:R-:W-:Y:S02]  /*ff00*/  FFMA.FTZ R90, R14.reuse, R141, -R90 ;  /* 0x0000008d0e5a7223 */ /* 0x040fe4000001085a */
[----:B------:R-:W-:Y:S01]  /*ff10*/  FFMA.FTZ R11, R93, R140, -R12 ;  /* 0x0000008c5d0b7223 */ /* 0x000fe2000001080c */
[----:B------:R-:W-:Y:S01]  /*ff20*/  F2FP.BF16.PACK_AB R12, R95, R10 ;  /* 0x0000000a5f0c723e */ /* 0x000fe200000010ff */
[----:B------:R-:W-:Y:S02]  /*ff30*/  FFMA.FTZ R108, R91, R134, R108 ;  /* 0x000000865b6c7223 */ /* 0x000fe4000001006c */
[----:B------:R-:W-:Y:S01]  /*ff40*/  FFMA.FTZ R94, R14, R137, R94 ;  /* 0x000000890e5e7223 */ /* 0x000fe2000001005e */
[----:B------:R-:W-:Y:S01]  /*ff50*/  F2FP.BF16.PACK_AB R14, R90, R109 ;  /* 0x0000006d5a0e723e */ /* 0x000fe200000010ff */
[----:B------:R-:W-:Y:S01]  /*ff60*/  FFMA.FTZ R93, R93, R136, R8 ;  /* 0x000000885d5d7223 */ /* 0x000fe20000010008 */
[----:B------:R-:W-:Y:S02]  /*ff70*/  F2FP.BF16.PACK_AB R8, R15, R92 ;  /* 0x0000005c0f08723e */ /* 0x000fe400000010ff */
[----:B------:R-:W-:-:S02]  /*ff80*/  F2FP.BF16.PACK_AB R15, R11, R88 ;  /* 0x000000580b0f723e */ /* 0x000fc400000010ff */
[----:B------:R-:W-:Y:S02]  /*ff90*/  F2FP.BF16.PACK_AB R9, R108, R9 ;  /* 0x000000096c09723e */ /* 0x000fe400000010ff */
[----:B------:R-:W-:Y:S01]  /*ffa0*/  F2FP.BF16.PACK_AB R10, R94, R107 ;  /* 0x0000006b5e0a723e */ /* 0x000fe200000010ff */
[----:B------:R1:W-:Y:S01]  /*ffb0*/  STS.128 [R104+0x10080], R12 ;  /* 0x0100800c68007388 */ /* 0x0003e20000000c00 */
[----:B------:R-:W-:-:S05]  /*ffc0*/  F2FP.BF16.PACK_AB R11, R93, R110 ;  /* 0x0000006e5d0b723e */ /* 0x000fca00000010ff */
[----:B------:R1:W-:Y:S02]  /*ffd0*/  STS.128 [R105+0x10080], R8 ;  /* 0x0100800869007388 */ /* 0x0003e40000000c00 */
.L_x_1488:
[----:B------:R-:W-:Y:S05]  /*ffe0*/  BSYNC B1 ;  /* 0x0000000000017941 */ /* 0x000fea0003800000 */
.L_x_1487:
        /* <DEDUP_REMOVED lines=29> */
[----:B------:R-:W-:Y:S01]  /*101c0*/  SHF.R.U64 R70, R70, 0x10, R71 ;  /* 0x0000001046467819 */ /* 0x000fe20000001247 */
[----:B------:R-:W-:Y:S01]  /*101d0*/  IMAD.SHL.U32 R89, R89, 0x2, RZ ;  /* 0x0000000259597824 */ /* 0x000fe200078e00ff */
[----:B------:R-:W-:Y:S02]  /*101e0*/  SHF.R.U64 R72, R72, 0x10, R73 ;  /* 0x0000001048487819 */ /* 0x000fe40000001249 */
[----:B------:R-:W1:Y:S01]  /*101f0*/  LDS.128 R12, [R90+0x10080] ;  /* 0x010080005a0c7984 */ /* 0x000e620000000c00 */
[----:B------:R-:W-:-:S02]  /*10200*/  SHF.R.U32.HI R71, RZ, 0x10, R71 ;  /* 0x00000010ff477819 */ /* 0x000fc40000011647 */
[----:B------:R-:W-:Y:S01]  /*10210*/  SHF.R.U32.HI R73, RZ, 0x10, R73 ;  /* 0x00000010ff497819 */ /* 0x000fe20000011649 */
[----:B------:R-:W2:Y:S01]  /*10220*/  LDS.128 R8, [R89+0x10080] ;  /* 0x0100800059087984 */ /* 0x000ea20000000c00 */
[----:B------:R-:W-:Y:S02]  /*10230*/  PRMT R127, R127, 0x5410, R68 ;  /* 0x000054107f7f7816 */ /* 0x000fe40000000044 */
[----:B------:R-:W-:Y:S02]  /*10240*/  PRMT R126, R126, 0x5410, R69 ;  /* 0x000054107e7e7816 */ /* 0x000fe40000000045 */
[----:B------:R-:W-:Y:S02]  /*10250*/  SHF.R.U64 R74, R74, 0x10, R75 ;  /* 0x000000104a4a7819 */ /* 0x000fe4000000124b */
[----:B------:R-:W-:Y:S01]  /*10260*/  PRMT R128, R128, 0x5410, R71 ;  /* 0x0000541080807816 */ /* 0x000fe20000000047 */
[----:B------:R-:W-:Y:S01]  /*10270*/  IMAD.U32 R95, R126, 0x10000, RZ ;  /* 0x000100007e5f7824 */ /* 0x000fe200078e00ff */
[----:B------:R-:W-:-:S02]  /*10280*/  SHF.R.U32.HI R75, RZ, 0x10, R75 ;  /* 0x00000010ff4b7819 */ /* 0x000fc4000001164b */
[----:B------:R-:W-:Y:S02]  /*10290*/  PRMT R131, R131, 0x5410, R72 ;  /* 0x0000541083837816 */ /* 0x000fe40000000048 */
[----:B------:R-:W-:Y:S02]  /*102a0*/  PRMT R130, R130, 0x5410, R73 ;  /* 0x0000541082827816 */ /* 0x000fe40000000049 */
[----:B------:R-:W-:Y:S01]  /*102b0*/  PRMT R132, R132, 0x5410, R75 ;  /* 0x0000541084847816 */ /* 0x000fe2000000004b */
[C---:B------:R-:W-:Y:S01]  /*102c0*/  IMAD.U32 R75, R131.reuse, 0x10000, RZ ;  /* 0x00010000834b7824 */ /* 0x040fe200078e00ff */
[----:B------:R-:W-:Y:S02]  /*102d0*/  LOP3.LUT R94, R131, 0xffff0000, RZ, 0xc0, !PT ;  /* 0xffff0000835e7812 */ /* 0x000fe400078ec0ff */
[----:B------:R-:W-:Y:S02]  /*102e0*/  PRMT R129, R129, 0x5410, R70 ;  /* 0x0000541081817816 */ /* 0x000fe40000000046 */
[----:B------:R-:W-:-:S02]  /*102f0*/  PRMT R133, R133, 0x5410, R74 ;  /* 0x0000541085857816 */ /* 0x000fc4000000004a */
[----:B------:R-:W-:-:S03]  /*10300*/  LOP3.LUT R126, R126, 0xffff0000, RZ, 0xc0, !PT ;  /* 0xffff00007e7e7812 */ /* 0x000fc600078ec0ff */
[C---:B------:R-:W-:Y:S01]  /*10310*/  IMAD.U32 R105, R133.reuse, 0x10000, RZ ;  /* 0x0001000085697824 */ /* 0x040fe200078e00ff */
        /* <DEDUP_REMOVED lines=13> */
[C---:B------:R-:W-:Y:S01]  /*103f0*/  IMAD.U32 R9, R127.reuse, 0x10000, RZ ;  /* 0x000100007f097824 */ /* 0x040fe200078e00ff */
        /* <DEDUP_REMOVED lines=9> */
[C---:B------:R-:W-:Y:S01]  /*10490*/  SHF.L.U32 R9, R130.reuse, 0x10, RZ ;  /* 0x0000001082097819 */ /* 0x040fe200000006ff */
[C---:B------:R-:W-:Y:S01]  /*104a0*/  FMUL.FTZ R75, R15.reuse, R127 ;  /* 0x0000007f0f4b7220 */ /* 0x040fe20000410000 */
[----:B------:R-:W-:Y:S01]  /*104b0*/  LOP3.LUT R130, R130, 0xffff0000, RZ, 0xc0, !PT ;  /* 0xffff000082827812 */ /* 0x000fe200078ec0ff */
[C---:B------:R-:W-:Y:S02]  /*104c0*/  FMUL.FTZ R69, R8.reuse, R95 ;  /* 0x0000005f08457220 */ /* 0x040fe40000410000 */
[-C--:B------:R-:W-:Y:S02]  /*104d0*/  FMUL.FTZ R15, R15, R94.reuse ;  /* 0x0000005e0f0f7220 */ /* 0x080fe40000410000 */
[----:B------:R-:W-:Y:S02]  /*104e0*/  FMUL.FTZ R8, R8, R9 ;  /* 0x0000000908087220 */ /* 0x000fe40000410000 */
[----:B------:R-:W-:-:S02]  /*104f0*/  FFMA.FTZ R75, R68, R94, -R75 ;  /* 0x0000005e444b7223 */ /* 0x000fc4000001084b */
[C---:B------:R-:W-:Y:S01]  /*10500*/  IMAD.U32 R94, R128.reuse, 0x10000, RZ ;  /* 0x00010000805e7824 */ /* 0x040fe200078e00ff */
[----:B------:R-:W-:Y:S01]  /*10510*/  LOP3.LUT R128, R128, 0xffff0000, RZ, 0xc0, !PT ;  /* 0xffff000080807812 */ /* 0x000fe200078ec0ff */
[----:B------:R-:W-:Y:S02]  /*10520*/  FFMA.FTZ R69, R12, R9, -R69 ;  /* 0x000000090c457223 */ /* 0x000fe40000010845 */
[----:B------:R-:W-:Y:S02]  /*10530*/  FFMA.FTZ R15, R68, R127, R15 ;  /* 0x0000007f440f7223 */ /* 0x000fe4000001000f */
[----:B------:R-:W-:Y:S02]  /*10540*/  FFMA.FTZ R9, R12, R95, R8 ;  /* 0x0000005f0c097223 */ /* 0x000fe40000010008 */
[C---:B------:R-:W-:Y:S01]  /*10550*/  IMAD.U32 R68, R132.reuse, 0x10000, RZ ;  /* 0x0001000084447824 */ /* 0x040fe200078e00ff */
[----:B------:R-:W-:Y:S01]  /*10560*/  LOP3.LUT R132, R132, 0xffff0000, RZ, 0xc0, !PT ;  /* 0xffff000084847812 */ /* 0x000fe200078ec0ff */
[C---:B------:R-:W-:Y:S01]  /*10570*/  IMAD.U32 R95, R129.reuse, 0x10000, RZ ;  /* 0x00010000815f7824 */ /* 0x040fe200078e00ff */
[----:B------:R-:W-:Y:S01]  /*10580*/  LOP3.LUT R129, R129, 0xffff0000, RZ, 0xc0, !PT ;  /* 0xffff000081817812 */ /* 0x000fe200078ec0ff */
[----:B------:R-:W-:-:S02]  /*10590*/  FMUL.FTZ R8, R74, R94 ;  /* 0x0000005e4a087220 */ /* 0x000fc40000410000 */
[-C--:B------:R-:W-:Y:S02]  /*105a0*/  FMUL.FTZ R74, R74, R68.reuse ;  /* 0x000000444a4a7220 */ /* 0x080fe40000410000 */
[C---:B------:R-:W-:Y:S02]  /*105b0*/  FMUL.FTZ R12, R92.reuse, R95 ;  /* 0x0000005f5c0c7220 */ /* 0x040fe40000410000 */
[----:B------:R-:W-:Y:S02]  /*105c0*/  FFMA.FTZ R68, R13, R68, -R8 ;  /* 0x000000440d447223 */ /* 0x000fe40000010808 */
[----:B------:R-:W-:Y:S02]  /*105d0*/  FMUL.FTZ R92, R92, R105 ;  /* 0x000000695c5c7220 */ /* 0x000fe40000410000 */
[C---:B------:R-:W-:Y:S02]  /*105e0*/  FMUL.FTZ R8, R93.reuse, R126 ;  /* 0x0000007e5d087220 */ /* 0x040fe40000410000 */
[----:B------:R-:W-:-:S02]  /*105f0*/  FMUL.FTZ R93, R93, R130 ;  /* 0x000000825d5d7220 */ /* 0x000fc40000410000 */
[C---:B------:R-:W-:Y:S02]  /*10600*/  FFMA.FTZ R105, R70.reuse, R105, -R12 ;  /* 0x0000006946697223 */ /* 0x040fe4000001080c */
[----:B------:R-:W-:Y:S02]  /*10610*/  FFMA.FTZ R92, R70, R95, R92 ;  /* 0x0000005f465c7223 */ /* 0x000fe4000001005c */
[----:B------:R-:W-:Y:S02]  /*10620*/  FFMA.FTZ R130, R71, R130, -R8 ;  /* 0x0000008247827223 */ /* 0x000fe40000010808 */
[----:B------:R-:W-:Y:S02]  /*10630*/  FMUL.FTZ R70, R91, R129 ;  /* 0x000000815b467220 */ /* 0x000fe40000410000 */
[----:B------:R-:W-:Y:S02]  /*10640*/  FMUL.FTZ R12, R11, R128 ;  /* 0x000000800b0c7220 */ /* 0x000fe40000410000 */
[----:B------:R-:W-:-:S02]  /*10650*/  FMUL.FTZ R91, R91, R133 ;  /* 0x000000855b5b7220 */ /* 0x000fc40000410000 */
[-C--:B------:R-:W-:Y:S02]  /*10660*/  FMUL.FTZ R8, R11, R132.reuse ;  /* 0x000000840b087220 */ /* 0x080fe40000410000 */
[----:B------:R-:W-:Y:S02]  /*10670*/  FFMA.FTZ R70, R14, R133, -R70 ;  /* 0x000000850e467223 */ /* 0x000fe40000010846 */
[----:B------:R-:W-:Y:S01]  /*10680*/  FFMA.FTZ R11, R73, R132, -R12 ;  /* 0x00000084490b7223 */ /* 0x000fe2000001080c */
[----:B------:R-:W-:Y:S01]  /*10690*/  F2FP.BF16.PACK_AB R12, R75, R10 ;  /* 0x0000000a4b0c723e */ /* 0x000fe200000010ff */
[----:B------:R-:W-:Y:S01]  /*106a0*/  FFMA.FTZ R94, R13, R94, R74 ;  /* 0x0000005e0d5e7223 */ /* 0x000fe2000001004a */
[----:B------:R-:W-:Y:S01]  /*106b0*/  F2FP.BF16.PACK_AB R13, R130, R69 ;  /* 0x00000045820d723e */ /* 0x000fe200000010ff */
[----:B------:R-:W-:Y:S02]  /*106c0*/  FFMA.FTZ R126, R71, R126, R93 ;  /* 0x0000007e477e7223 */ /* 0x000fe4000001005d */
[----:B------:R-:W-:Y:S01]  /*106d0*/  FFMA.FTZ R129, R14, R129, R91 ;  /* 0x000000810e817223 */ /* 0x000fe2000001005b */
[----:B------:R-:W-:Y:S01]  /*106e0*/  F2FP.BF16.PACK_AB R14, R70, R105 ;  /* 0x00000069460e723e */ /* 0x000fe200000010ff */
[----:B------:R-:W-:Y:S01]  /*106f0*/  FFMA.FTZ R73, R73, R128, R8 ;  /* 0x0000008049497223 */ /* 0x000fe20000010008 */
[----:B------:R-:W-:-:S02]  /*10700*/  F2FP.BF16.PACK_AB R8, R15, R72 ;  /* 0x000000480f08723e */ /* 0x000fc400000010ff */
[----:B------:R-:W-:Y:S02]  /*10710*/  F2FP.BF16.PACK_AB R15, R11, R68 ;  /* 0x000000440b0f723e */ /* 0x000fe400000010ff */
[----:B------:R-:W-:Y:S02]  /*10720*/  F2FP.BF16.PACK_AB R9, R126, R9 ;  /* 0x000000097e09723e */ /* 0x000fe400000010ff */
[----:B------:R-:W-:Y:S01]  /*10730*/  F2FP.BF16.PACK_AB R10, R129, R92 ;  /* 0x0000005c810a723e */ /* 0x000fe200000010ff */
[----:B------:R1:W-:Y:S01]  /*10740*/  STS.128 [R90+0x10080], R12 ;  /* 0x0100800c5a007388 */ /* 0x0003e20000000c00 */
[----:B------:R-:W-:-:S05]  /*10750*/  F2FP.BF16.PACK_AB R11, R73, R94 ;  /* 0x0000005e490b723e */ /* 0x000fca00000010ff */
[----:B------:R1:W-:Y:S02]  /*10760*/  STS.128 [R89+0x10080], R8 ;  /* 0x0100800859007388 */ /* 0x0003e40000000c00 */
.L_x_1494:
[----:B------:R-:W-:Y:S05]  /*10770*/  BSYNC B0 ;  /* 0x0000000000007941 */ /* 0x000fea0003800000 */
.L_x_1493:
        /* <DEDUP_REMOVED lines=32> */
[----:B------:R-:W-:Y:S02]  /*10980*/  SHF.R.U64 R54, R54, 0x10, R55 ;  /* 0x0000001036367819 */ /* 0x000fe40000001237 */
[----:B------:R-:W1:Y:S01]  /*10990*/  LDS.128 R12, [R69+0x10080] ;  /* 0x01008000450c7984 */ /* 0x000e620000000c00 */
[----:B------:R-:W-:Y:S02]  /*109a0*/  SHF.R.U64 R56, R56, 0x10, R57 ;  /* 0x0000001038387819 */ /* 0x000fe40000001239 */
[----:B------:R-:W-:Y:S01]  /*109b0*/  SHF.R.U32.HI R55, RZ, 0x10, R55 ;  /* 0x00000010ff377819 */ /* 0x000fe20000011637 */
[----:B------:R-:W2:Y:S01]  /*109c0*/  LDS.128 R8, [R68+0x10080] ;  /* 0x0100800044087984 */ /* 0x000ea20000000c00 */
[----:B------:R-:W-:-:S02]  /*109d0*/  SHF.R.U32.HI R57, RZ, 0x10, R57 ;  /* 0x00000010ff397819 */ /* 0x000fc40000011639 */
[----:B------:R-:W-:Y:S02]  /*109e0*/  PRMT R119, R119, 0x5410, R52 ;  /* 0x0000541077777816 */ /* 0x000fe40000000034 */
        /* <DEDUP_REMOVED lines=58> */
[----:B------:R-:W-:Y:S02]  /*10d90*/  FMUL.FTZ R71, R71, R73 ;  /* 0x0000004947477220 */ /* 0x000fe40000410000 */
[C---:B------:R-:W-:Y:S02]  /*10da0*/  FMUL.FTZ R8, R72.reuse, R118 ;  /* 0x0000007648087220 */ /* 0x040fe40000410000 */
[----:B------:R-:W-:-:S02]  /*10db0*/  FMUL.FTZ R72, R72, R122 ;  /* 0x0000007a48487220 */ /* 0x000fc40000410000 */
[C---:B------:R-:W-:Y:S02]  /*10dc0*/  FFMA.FTZ R73, R54.reuse, R73, -R13 ;  /* 0x0000004936497223 */ /* 0x040fe4000001080d */
[----:B------:R-:W-:Y:S02]  /*10dd0*/  FFMA.FTZ R71, R54, R12, R71 ;  /* 0x0000000c36477223 */ /* 0x000fe40000010047 */
[----:B------:R-:W-:Y:S02]  /*10de0*/  FFMA.FTZ R122, R55, R122, -R8 ;  /* 0x0000007a377a7223 */ /* 0x000fe40000010808 */
[----:B------:R-:W-:Y:S02]  /*10df0*/  FMUL.FTZ R54, R70, R121 ;  /* 0x0000007946367220 */ /* 0x000fe40000410000 */
[----:B------:R-:W-:Y:S01]  /*10e00*/  FMUL.FTZ R12, R11, R120 ;  /* 0x000000780b0c7220 */ /* 0x000fe20000410000 */
[----:B------:R-:W-:Y:S01]  /*10e10*/  F2FP.BF16.PACK_AB R13, R122, R53 ;  /* 0x000000357a0d723e */ /* 0x000fe200000010ff */
[----:B------:R-:W-:-:S02]  /*10e20*/  FMUL.FTZ R58, R70, R125 ;  /* 0x0000007d463a7220 */ /* 0x000fc40000410000 */
[-C--:B------:R-:W-:Y:S02]  /*10e30*/  FMUL.FTZ R8, R11, R124.reuse ;  /* 0x0000007c0b087220 */ /* 0x080fe40000410000 */
[C---:B------:R-:W-:Y:S02]  /*10e40*/  FFMA.FTZ R54, R14.reuse, R125, -R54 ;  /* 0x0000007d0e367223 */ /* 0x040fe40000010836 */
        /* <DEDUP_REMOVED lines=13> */
.L_x_1492:
[----:B------:R-:W-:Y:S05]  /*10f20*/  BSYNC B1 ;  /* 0x0000000000017941 */ /* 0x000fea0003800000 */
.L_x_1491:
        /* <DEDUP_REMOVED lines=120> */
.L_x_1498:
[----:B------:R-:W-:Y:S05]  /*116b0*/  BSYNC B0 ;  /* 0x0000000000007941 */ /* 0x000fea0003800000 */
.L_x_1497:
        /* <DEDUP_REMOVED lines=34> */
[--C-:B------:R-:W-:Y:S02]  /*118e0*/  SHF.R.U64 R40, R40, 0x10, R41.reuse ;  /* 0x0000001028287819 */ /* 0x100fe40000001229 */
[----:B------:R-:W-:Y:S01]  /*118f0*/  SHF.R.U32.HI R41, RZ, 0x10, R41 ;  /* 0x00000010ff297819 */ /* 0x000fe20000011629 */
[----:B------:R-:W2:Y:S01]  /*11900*/  LDS.128 R8, [R44+0x10080] ;  /* 0x010080002c087984 */ /* 0x000ea20000000c00 */
[----:B------:R-:W-:-:S02]  /*11910*/  PRMT R85, R85, 0x5410, R36 ;  /* 0x0000541055557816 */ /* 0x000fc40000000024 */
[----:B------:R-:W-:Y:S02]  /*11920*/  PRMT R96, R96, 0x5410, R37 ;  /* 0x0000541060607816 */ /* 0x000fe40000000025 */
[----:B------:R-:W-:Y:S01]  /*11930*/  SHF.R.U64 R42, R42, 0x10, R43 ;  /* 0x000000102a2a7819 */ /* 0x000fe2000000122b */
[----:B------:R-:W-:Y:S01]  /*11940*/  IMAD.U32 R49, R85, 0x10000, RZ ;  /* 0x0001000055317824 */ /* 0x000fe200078e00ff */
[----:B------:R-:W-:Y:S02]  /*11950*/  SHF.R.U32.HI R38, RZ, 0x10, R39 ;  /* 0x00000010ff267819 */ /* 0x000fe40000011627 */
[----:B------:R-:W-:Y:S02]  /*11960*/  PRMT R86, R86, 0x5410, R47 ;  /* 0x0000541056567816 */ /* 0x000fe4000000002f */
        /* <DEDUP_REMOVED lines=36> */
[----:B------:R-:W-:Y:S02]  /*11bb0*/  IMAD.U32 R50, R87, 0x10000, RZ ;  /* 0x0001000057327824 */ /* 0x000fe400078e00ff */
[----:B------:R-:W-:-:S02]  /*11bc0*/  FFMA.FTZ R15, R36, R86, R15 ;  /* 0x00000056240f7223 */ /* 0x000fc4000001000f */
[C---:B------:R-:W-:Y:S01]  /*11bd0*/  IMAD.U32 R36, R100.reuse, 0x10000, RZ ;  /* 0x0001000064247824 */ /* 0x040fe200078e00ff */
[----:B------:R-:W-:Y:S01]  /*11be0*/  LOP3.LUT R100, R100, 0xffff0000, RZ, 0xc0, !PT ;  /* 0xffff000064647812 */ /* 0x000fe200078ec0ff */
[C---:B------:R-:W-:Y:S02]  /*11bf0*/  FFMA.FTZ R37, R12.reuse, R9, -R37 ;  /* 0x000000090c257223 */ /* 0x040fe40000010825 */
[----:B------:R-:W-:Y:S02]  /*11c00*/  FFMA.FTZ R9, R12, R49, R8 ;  /* 0x000000310c097223 */ /* 0x000fe40000010008 */
[C---:B------:R-:W-:Y:S02]  /*11c10*/  FMUL.FTZ R8, R42.reuse, R50 ;  /* 0x000000322a087220 */ /* 0x040fe40000410000 */
[----:B------:R-:W-:Y:S02]  /*11c20*/  FMUL.FTZ R42, R42, R36 ;  /* 0x000000242a2a7220 */ /* 0x000fe40000410000 */
[----:B------:R-:W-:-:S02]  /*11c30*/  IMAD.U32 R12, R96, 0x10000, RZ ;  /* 0x00010000600c7824 */ /* 0x000fc400078e00ff */
[----:B------:R-:W-:Y:S02]  /*11c40*/  FFMA.FTZ R36, R13, R36, -R8 ;  /* 0x000000240d247223 */ /* 0x000fe40000010808 */
[C---:B------:R-:W-:Y:S01]  /*11c50*/  IMAD.U32 R49, R101.reuse, 0x10000, RZ ;  /* 0x0001000065317824 */ /* 0x040fe200078e00ff */
[----:B------:R-:W-:Y:S01]  /*11c60*/  LOP3.LUT R101, R101, 0xffff0000, RZ, 0xc0, !PT ;  /* 0xffff000065657812 */ /* 0x000fe200078ec0ff */
[----:B------:R-:W-:Y:S02]  /*11c70*/  FFMA.FTZ R50, R13, R50, R42 ;  /* 0x000000320d327223 */ /* 0x000fe4000001002a */
[C---:B------:R-:W-:Y:S01]  /*11c80*/  IMAD.U32 R38, R14.reuse, 0x10000, RZ ;  /* 0x000100000e267824 */ /* 0x040fe200078e00ff */
[----:B------:R-:W-:Y:S01]  /*11c90*/  LOP3.LUT R14, R14, 0xffff0000, RZ, 0xc0, !PT ;  /* 0xffff00000e0e7812 */ /* 0x000fe200078ec0ff */
[----:B------:R-:W-:Y:S02]  /*11ca0*/  FMUL.FTZ R8, R48, R85 ;  /* 0x0000005530087220 */ /* 0x000fe40000410000 */
[----:B------:R-:W-:-:S02]  /*11cb0*/  FMUL.FTZ R13, R47, R12 ;  /* 0x0000000c2f0d7220 */ /* 0x000fc40000410000 */
[-C--:B------:R-:W-:Y:S02]  /*11cc0*/  FMUL.FTZ R48, R48, R98.reuse ;  /* 0x0000006230307220 */ /* 0x080fe40000410000 */
[-C--:B------:R-:W-:Y:S02]  /*11cd0*/  FMUL.FTZ R47, R47, R49.reuse ;  /* 0x000000312f2f7220 */ /* 0x080fe40000410000 */
[----:B------:R-:W-:Y:S01]  /*11ce0*/  FFMA.FTZ R98, R39, R98, -R8 ;  /* 0x0000006227627223 */ /* 0x000fe20000010808 */
[----:B------:R-:W-:Y:S01]  /*11cf0*/  LOP3.LUT R8, R87, 0xffff0000, RZ, 0xc0, !PT ;  /* 0xffff000057087812 */ /* 0x000fe200078ec0ff */
[----:B------:R-:W-:Y:S01]  /*11d00*/  FFMA.FTZ R49, R38, R49, -R13 ;  /* 0x0000003126317223 */ /* 0x000fe2000001080d */
[----:B------:R-:W-:Y:S01]  /*11d10*/  LOP3.LUT R13, R96, 0xffff0000, RZ, 0xc0, !PT ;  /* 0xffff0000600d7812 */ /* 0x000fe200078ec0ff */
[----:B------:R-:W-:Y:S02]  /*11d20*/  FFMA.FTZ R48, R39, R85, R48 ;  /* 0x0000005527307223 */ /* 0x000fe40000010030 */
[----:B------:R-:W-:-:S02]  /*11d30*/  FFMA.FTZ R47, R38, R12, R47 ;  /* 0x0000000c262f7223 */ /* 0x000fc4000001002f */
[----:B------:R-:W-:Y:S01]  /*11d40*/  FMUL.FTZ R38, R46, R13 ;  /* 0x0000000d2e267220 */ /* 0x000fe20000410000 */
[----:B------:R-:W-:Y:S01]  /*11d50*/  F2FP.BF16.PACK_AB R9, R48, R9 ;  /* 0x000000093009723e */ /* 0x000fe200000010ff */
[C---:B------:R-:W-:Y:S02]  /*11d60*/  FMUL.FTZ R39, R11.reuse, R8 ;  /* 0x000000080b277220 */ /* 0x040fe40000410000 */
[-C--:B------:R-:W-:Y:S02]  /*11d70*/  FMUL.FTZ R42, R46, R101.reuse ;  /* 0x000000652e2a7220 */ /* 0x080fe40000410000 */
[-C--:B------:R-:W-:Y:S02]  /*11d80*/  FMUL.FTZ R12, R11, R100.reuse ;  /* 0x000000640b0c7220 */ /* 0x080fe40000410000 */
[----:B------:R-:W-:Y:S02]  /*11d90*/  FFMA.FTZ R38, R14, R101, -R38 ;  /* 0x000000650e267223 */ /* 0x000fe40000010826 */
[----:B------:R-:W-:-:S02]  /*11da0*/  FFMA.FTZ R11, R41, R100, -R39 ;  /* 0x00000064290b7223 */ /* 0x000fc40000010827 */
[----:B------:R-:W-:Y:S01]  /*11db0*/  FFMA.FTZ R42, R14, R13, R42 ;  /* 0x0000000d0e2a7223 */ /* 0x000fe2000001002a */
[----:B------:R-:W-:Y:S01]  /*11dc0*/  F2FP.BF16.PACK_AB R13, R98, R37 ;  /* 0x00000025620d723e */ /* 0x000fe200000010ff */
[----:B------:R-:W-:Y:S01]  /*11dd0*/  FFMA.FTZ R41, R41, R8, R12 ;  /* 0x0000000829297223 */ /* 0x000fe2000001000c */
[----:B------:R-:W-:Y:S02]  /*11de0*/  F2FP.BF16.PACK_AB R8, R15, R40 ;  /* 0x000000280f08723e */ /* 0x000fe400000010ff */
[----:B------:R-:W-:Y:S02]  /*11df0*/  F2FP.BF16.PACK_AB R12, R43, R10 ;  /* 0x0000000a2b0c723e */ /* 0x000fe400000010ff */
[----:B------:R-:W-:Y:S02]  /*11e00*/  F2FP.BF16.PACK_AB R14, R38, R49 ;  /* 0x00000031260e723e */ /* 0x000fe400000010ff */
[----:B------:R-:W-:Y:S02]  /*11e10*/  F2FP.BF16.PACK_AB R15, R11, R36 ;  /* 0x000000240b0f723e */ /* 0x000fe400000010ff */
[----:B------:R-:W-:-:S02]  /*11e20*/  F2FP.BF16.PACK_AB R10, R42, R47 ;  /* 0x0000002f2a0a723e */ /* 0x000fc400000010ff */
[----:B------:R-:W-:Y:S01]  /*11e30*/  F2FP.BF16.PACK_AB R11, R41, R50 ;  /* 0x00000032290b723e */ /* 0x000fe200000010ff */
[----:B------:R1:W-:Y:S04]  /*11e40*/  STS.128 [R45+0x10080], R12 ;  /* 0x0100800c2d007388 */ /* 0x0003e80000000c00 */
[----:B------:R1:W-:Y:S02]  /*11e50*/  STS.128 [R44+0x10080], R8 ;  /* 0x010080082c007388 */ /* 0x0003e40000000c00 */
.L_x_1496:
[----:B------:R-:W-:Y:S05]  /*11e60*/  BSYNC B1 ;  /* 0x0000000000017941 */ /* 0x000fea0003800000 */
.L_x_1495:
        /* <DEDUP_REMOVED lines=119> */
.L_x_1500:
[----:B------:R-:W-:Y:S05]  /*125e0*/  BSYNC B0 ;  /* 0x0000000000007941 */ /* 0x000fea0003800000 */
.L_x_1499:
        /* <DEDUP_REMOVED lines=30> */
[--C-:B------:R-:W-:Y:S01]  /*127d0*/  SHF.R.U64 R20, R20, 0x10, R21.reuse ;  /* 0x0000001014147819 */ /* 0x100fe20000001215 */
[----:B------:R-:W-:Y:S01]  /*127e0*/  IMAD.SHL.U32 R16, R16, 0x2, RZ ;  /* 0x0000000210107824 */ /* 0x000fe200078e00ff */
[----:B------:R-:W-:Y:S02]  /*127f0*/  SHF.R.U32.HI R21, RZ, 0x10, R21 ;  /* 0x00000010ff157819 */ /* 0x000fe40000011615 */
[----:B------:R-:W1:Y:S01]  /*12800*/  LDS.128 R12, [R17+0x10080] ;  /* 0x01008000110c7984 */ /* 0x000e620000000c00 */
[--C-:B------:R-:W-:Y:S02]  /*12810*/  SHF.R.U64 R22, R22, 0x10, R23.reuse ;  /* 0x0000001016167819 */ /* 0x100fe40000001217 */
[----:B------:R-:W-:Y:S01]  /*12820*/  SHF.R.U32.HI R23, RZ, 0x10, R23 ;  /* 0x00000010ff177819 */ /* 0x000fe20000011617 */
[----:B------:R-:W2:Y:S01]  /*12830*/  LDS.128 R8, [R16+0x10080] ;  /* 0x0100800010087984 */ /* 0x000ea20000000c00 */
[----:B------:R-:W-:-:S02]  /*12840*/  PRMT R65, R65, 0x5410, R18 ;  /* 0x0000541041417816 */ /* 0x000fc40000000012 */
[----:B------:R-:W-:Y:S02]  /*12850*/  PRMT R61, R61, 0x5410, R20 ;  /* 0x000054103d3d7816 */ /* 0x000fe40000000014 */
[----:B------:R-:W-:Y:S01]  /*12860*/  PRMT R60, R60, 0x5410, R21 ;  /* 0x000054103c3c7816 */ /* 0x000fe20000000015 */
[----:B------:R-:W-:Y:S01]  /*12870*/  IMAD.U32 R25, R65, 0x10000, RZ ;  /* 0x0001000041197824 */ /* 0x000fe200078e00ff */
[----:B------:R-:W-:Y:S02]  /*12880*/  PRMT R62, R62, 0x5410, R23 ;  /* 0x000054103e3e7816 */ /* 0x000fe40000000017 */
[----:B------:R-:W-:Y:S02]  /*12890*/  PRMT R63, R63, 0x5410, R22 ;  /* 0x000054103f3f7816 */ /* 0x000fe40000000016 */
[----:B------:R-:W-:Y:S02]  /*128a0*/  SHF.R.U32.HI R29, RZ, 0x10, R29 ;  /* 0x00000010ff1d7819 */ /* 0x000fe4000001161d */
[----:B------:R-:W-:-:S02]  /*128b0*/  SHF.R.U64 R24, R30, 0x10, R31 ;  /* 0x000000101e187819 */ /* 0x000fc4000000121f */
[----:B------:R-:W-:Y:S01]  /*128c0*/  PRMT R64, R64, 0x5410, R29 ;  /* 0x0000541040407816 */ /* 0x000fe2000000001d */
[----:B------:R-:W-:Y:S01]  /*128d0*/  IMAD.U32 R29, R60, 0x10000, RZ ;  /* 0x000100003c1d7824 */ /* 0x000fe200078e00ff */
[----:B------:R-:W-:Y:S02]  /*128e0*/  LOP3.LUT R30, R65, 0xffff0000, RZ, 0xc0, !PT ;  /* 0xffff0000411e7812 */ /* 0x000fe400078ec0ff */
[----:B------:R-:W-:Y:S02]  /*128f0*/  SHF.R.U32.HI R31, RZ, 0x10, R31 ;  /* 0x00000010ff1f7819 */ /* 0x000fe4000001161f */
        /* <DEDUP_REMOVED lines=73> */
.L_x_1472:
[----:B------:R-:W-:Y:S05]  /*12d90*/  BSYNC B2 ;  /* 0x0000000000027941 */ /* 0x000fea0003800000 */
.L_x_1438:
[----:B------:R-:W-:Y:S01]  /*12da0*/  ULDC.64 UR4, c[0x0][0x208] ;  /* 0x0000820000047ab9 */ /* 0x000fe20000000a00 */
[----:B-1----:R-:W-:Y:S01]  /*12db0*/  IMAD.SHL.U32 R10, R33, 0x40, RZ ;  /* 0x00000040210a7824 */ /* 0x002fe200078e00ff */
[----:B------:R-:W-:Y:S01]  /*12dc0*/  UIMAD UR10, UR10, UR4, URZ ;  /* 0x000000040a0a72a4 */ /* 0x000fe2000f8e023f */
[----:B------:R-:W-:Y:S01]  /*12dd0*/  IMAD.SHL.U32 R9, R196, 0x8, RZ ;  /* 0x00000008c4097824 */ /* 0x000fe200078e00ff */
[----:B------:R-:W-:Y:S01]  /*12de0*/  UIMAD.WIDE.U32 UR28, UR15, UR4, URZ ;  /* 0x000000040f1c72a5 */ /* 0x000fe2000f8e003f */
[----:B------:R-:W-:Y:S01]  /*12df0*/  IMAD.MOV.U32 R230, RZ, RZ, R224 ;  /* 0x000000ffffe67224 */ /* 0x000fe200078e00e0 */
[----:B------:R-:W-:Y:S01]  /*12e00*/  UIMAD UR5, UR15, UR5, UR10 ;  /* 0x000000050f0572a4 */ /* 0x000fe2000f8e020a */
[----:B------:R-:W-:Y:S01]  /*12e10*/  LOP3.LUT R10, R10, 0x1c0, RZ, 0xc0, !PT ;  /* 0x000001c00a0a7812 */ /* 0x000fe200078ec0ff */
[----:B------:R-:W-:-:S04]  /*12e20*/  DEPBAR.LE SB0, 0x0 ;  /* 0x000080000000791a */ /* 0x000fc80000000000 */
[----:B------:R-:W-:Y:S01]  /*12e30*/  UIADD3 UR4, UR29, UR5, URZ ;  /* 0x000000051d047290 */ /* 0x000fe2000fffe03f */
[----:B--2---:R-:W-:Y:S01]  /*12e40*/  IMAD.U32 R12, RZ, RZ, UR28 ;  /* 0x0000001cff0c7e24 */ /* 0x004fe2000f8e00ff */
[----:B------:R-:W-:Y:S01]  /*12e50*/  LOP3.LUT R9, R10, 0x8, R9, 0xf8, !PT ;  /* 0x000000080a097812 */ /* 0x000fe200078ef809 */
[----:B------:R-:W-:Y:S01]  /*12e60*/  IMAD.U32 R13, RZ, RZ, UR29 ;  /* 0x0000001dff0d7e24 */ /* 0x000fe2000f8e00ff */
[----:B------:R-:W-:Y:S01]  /*12e70*/  ISETP.GT.AND P3, PT, R97, 0x7f, PT ;  /* 0x0000007f6100780c */ /* 0x000fe20003f64270 */
[----:B------:R-:W-:Y:S01]  /*12e80*/  UIMAD UR4, UR4, 0x30, URZ ;  /* 0x00000030040478a4 */ /* 0x000fe2000f8e023f */
[----:B------:R-:W-:Y:S01]  /*12e90*/  SHF.R.U32.HI R10, RZ, 0x3, R10 ;  /* 0x00000003ff0a7819 */ /* 0x000fe2000001160a */
[----:B------:R-:W-:Y:S01]  /*12ea0*/  IMAD.WIDE.U32 R12, R12, 0x30, R230 ;  /* 0x000000300c0c7825 */ /* 0x000fe200078e00e6 */
[----:B------:R-:W-:Y:S01]  /*12eb0*/  SEL R11, RZ, 0x2, P6 ;  /* 0x00000002ff0b7807 */ /* 0x000fe20003000000 */
[----:B------:R-:W-:Y:S01]  /*12ec0*/  UISETP.GE.AND UP0, UPT, UR13, 0x2, UPT ;  /* 0x000000020d00788c */ /* 0x000fe2000bf06270 */
[----:B------:R-:W-:Y:S01]  /*12ed0*/  LOP3.LUT R10, R9, R10, RZ, 0x3c, !PT ;  /* 0x0000000a090a7212 */ /* 0x000fe200078e3cff */
[----:B------:R-:W-:Y:S01]  /*12ee0*/  IMAD.U32 R19, RZ, RZ, UR12 ;  /* 0x0000000cff137e24 */ /* 0x000fe2000f8e00ff */
[----:B------:R-:W-:Y:S01]  /*12ef0*/  SEL R9, RZ, 0x4, P5 ;  /* 0x00000004ff097807 */ /* 0x000fe20002800000 */
[----:B------:R-:W-:Y:S01]  /*12f00*/  IMAD.SHL.U32 R226, R32, 0x2, RZ ;  /* 0x0000000220e27824 */ /* 0x000fe200078e00ff */
[----:B------:R-:W-:Y:S01]  /*12f10*/  IADD3 R8, R13, UR4, RZ ;  /* 0x000000040d087c10 */ /* 0x000fe2000fffe0ff */
[----:B------:R-:W-:Y:S01]  /*12f20*/  IMAD R221, R35, 0x200, R10 ;  /* 0x0000020023dd7824 */ /* 0x000fe200078e020a */
[----:B------:R-:W-:Y:S01]  /*12f30*/  IADD3 R0, R9, R11, R0 ;  /* 0x0000000b09007210 */ /* 0x000fe20007ffe000 */
[----:B------:R-:W-:Y:S01]  /*12f40*/  @!P3 IMAD.MOV.U32 R11, RZ, RZ, c[0x0][0x208] ;  /* 0x00008200ff0bb624 */ /* 0x000fe200078e00ff */
[----:B------:R-:W-:Y:S01]  /*12f50*/  SEL R13, RZ, 0x8, P4 ;  /* 0x00000008ff0d7807 */ /* 0x000fe20002000000 */
[----:B------:R-:W-:Y:S01]  /*12f60*/  @!P3 IMAD.MOV.U32 R9, RZ, RZ, c[0x0][0x20c] ;  /* 0x00008300ff09b624 */ /* 0x000fe200078e00ff */
[----:B------:R-:W-:Y:S01]  /*12f70*/  BAR.SYNC.DEFER_BLOCKING 0x0 ;  /* 0x0000000000007b1d */ /* 0x000fe20000010000 */
[C---:B------:R-:W-:Y:S01]  /*12f80*/  LEA R26, P0, R12.reuse, c[0x0][0x1f8], 0x1 ;  /* 0x00007e000c1a7a11 */ /* 0x040fe200078008ff */
[----:B------:R-:W-:Y:S01]  /*12f90*/  IMAD.SHL.U32 R221, R221, 0x2, RZ ;  /* 0x00000002dddd7824 */ /* 0x000fe200078e00ff */
[----:B------:R-:W-:Y:S01]  /*12fa0*/  LOP3.LUT P1, RZ, R33, 0x2, RZ, 0xc0, !PT ;  /* 0x0000000221ff7812 */ /* 0x000fe2000782c0ff */
[----:B---3--:R-:W-:Y:S01]  /*12fb0*/  IMAD.IADD R18, R13, 0x1, R0 ;  /* 0x000000010d127824 */ /* 0x008fe200078e0200 */
[----:B------:R-:W-:Y:S01]  /*12fc0*/  LEA.HI.X R27, R12, c[0x0][0x1fc], R8, 0x1, P0 ;  /* 0x00007f000c1b7a11 */ /* 0x000fe200000f0c08 */
[----:B------:R-:W-:Y:S01]  /*12fd0*/  IMAD R0, R7, 0x400, R2 ;  /* 0x0000040007007824 */ /* 0x000fe200078e0202 */
[----:B------:R-:W-:-:S02]  /*12fe0*/  P2R R16, PR, RZ, 0x40 ;  /* 0x00000040ff107803 */ /* 0x000fc40000000000 */
[----:B------:R-:W-:Y:S01]  /*12ff0*/  @!P3 LEA R24, P0, R11, R26, 0x6 ;  /* 0x0000001a0b18b211 */ /* 0x000fe200078030ff */
[----:B------:R-:W-:Y:S01]  /*13000*/  IMAD.SHL.U32 R12, R0, 0x2, RZ ;  /* 0x00000002000c7824 */ /* 0x000fe200078e00ff */
[----:B------:R-:W-:Y:S02]  /*13010*/  IADD3 R19, R19, UR14, -R196 ;  /* 0x0000000e13137c10 */ /* 0x000fe4000fffe8c4 */
[----:B------:R-:W-:Y:S02]  /*13020*/  LOP3.LUT P6, RZ, R18, 0x1, RZ, 0xc0, !PT ;  /* 0x0000000112ff7812 */ /* 0x000fe400078cc0ff */
[----:B------:R-:W-:Y:S02]  /*13030*/  @!P3 LEA.HI.X R25, R11, R27, R9, 0x6, P0 ;  /* 0x0000001b0b19b211 */ /* 0x000fe400000f3409 */
[----:B------:R-:W-:Y:S02]  /*13040*/  ISETP.LT.OR P0, PT, R19, 0x1, !P6 ;  /* 0x000000011300780c */ /* 0x000fe40007701670 */
[----:B------:R-:W-:Y:S01]  /*13050*/  LEA R222, R0, 0x10080, 0x1 ;  /* 0x0001008000de7811 */ /* 0x000fe200078e08ff */
[----:B------:R-:W-:Y:S01]  /*13060*/  IMAD.MOV.U32 R0, RZ, RZ, 0x40 ;  /* 0x00000040ff007424 */ /* 0x000fe200078e00ff */
[----:B------:R-:W-:-:S02]  /*13070*/  IADD3 R8, R221, 0xa080, RZ ;  /* 0x0000a080dd087810 */ /* 0x000fc40007ffe0ff */
[----:B------:R-:W-:Y:S01]  /*13080*/  IADD3 R219, R221, 0xa0a0, RZ ;  /* 0x0000a0a0dddb7810 */ /* 0x000fe20007ffe0ff */
[--C-:B------:R-:W-:Y:S01]  /*13090*/  IMAD R220, R5, 0x2, R222.reuse ;  /* 0x0000000205dc7824 */ /* 0x100fe200078e02de */
[----:B------:R-:W-:Y:S01]  /*130a0*/  @P1 IADD3 R219, R8, -0x20, RZ ;  /* 0xffffffe008db1810 */ /* 0x000fe20007ffe0ff */
[----:B------:R-:W-:Y:S01]  /*130b0*/  LDSM.16.M88.4 R12, [R12+0x10080] ;  /* 0x010080000c0c783b */ /* 0x000fe20000000200 */
[C---:B------:R-:W-:Y:S01]  /*130c0*/  LOP3.LUT P2, RZ, R18.reuse, 0x2, RZ, 0xc0, !PT ;  /* 0x0000000212ff7812 */ /* 0x040fe2000784c0ff */
[C---:B------:R-:W-:Y:S01]  /*130d0*/  IMAD R218, R3.reuse, 0x2, R222 ;  /* 0x0000000203da7824 */ /* 0x040fe200078e02de */
[----:B------:R-:W-:Y:S01]  /*130e0*/  LOP3.LUT P1, RZ, R18, 0x4, RZ, 0xc0, !PT ;  /* 0x0000000412ff7812 */ /* 0x000fe2000782c0ff */
[----:B------:R-:W-:Y:S01]  /*130f0*/  LDSM.16.M88.4 R8, [R220] ;  /* 0x00000000dc08783b */ /* 0x000fe20000000200 */
[----:B------:R-:W-:Y:S01]  /*13100*/  P2R R17, PR, RZ, 0x20 ;  /* 0x00000020ff117803 */ /* 0x000fe20000000000 */
[----:B------:R-:W-:Y:S01]  /*13110*/  IMAD R217, R3, 0x2, R220 ;  /* 0x0000000203d97824 */ /* 0x000fe200078e02dc */
[----:B------:R-:W-:Y:S01]  /*13120*/  @!P3 ISETP.LT.OR P6, PT, R19, 0x21, !P6 ;  /* 0x000000211300b80c */ /* 0x000fe200077c1670 */
[----:B------:R-:W-:Y:S01]  /*13130*/  LDSM.16.M88.4 R44, [R221+0xa080] ;  /* 0x00a08000dd2c783b */ /* 0x000fe20000000200 */
[----:B------:R-:W-:-:S02]  /*13140*/  IADD3 R211, R219, 0x800, RZ ;  /* 0x00000800dbd37810 */ /* 0x000fc40007ffe0ff */
[C---:B------:R-:W-:Y:S01]  /*13150*/  IADD3 R210, R219.reuse, 0x1000, RZ ;  /* 0x00001000dbd27810 */ /* 0x040fe20007ffe0ff */
[----:B------:R-:W1:Y:S01]  /*13160*/  LDSM.16.M88.4 R36, [R221+0xa880] ;  /* 0x00a88000dd24783b */ /* 0x000e620000000200 */
[C---:B------:R-:W-:Y:S02]  /*13170*/  IADD3 R208, R219.reuse, 0x1800, RZ ;  /* 0x00001800dbd07810 */ /* 0x040fe40007ffe0ff */
[C---:B------:R-:W-:Y:S01]  /*13180*/  IADD3 R207, R219.reuse, 0x2000, RZ ;  /* 0x00002000dbcf7810 */ /* 0x040fe20007ffe0ff */
[----:B------:R-:W2:Y:S01]  /*13190*/  LDSM.16.M88.4 R20, [R221+0xb080] ;  /* 0x00b08000dd14783b */ /* 0x000ea20000000200 */
[C---:B------:R-:W-:Y:S02]  /*131a0*/  IADD3 R206, R219.reuse, 0x2800, RZ ;  /* 0x00002800dbce7810 */ /* 0x040fe40007ffe0ff */
[C---:B------:R-:W-:Y:S01]  /*131b0*/  IADD3 R205, R219.reuse, 0x3000, RZ ;  /* 0x00003000dbcd7810 */ /* 0x040fe20007ffe0ff */
[----:B------:R-:W-:Y:S01]  /*131c0*/  LDSM.16.M88.4 R64, [R219] ;  /* 0x00000000db40783b */ /* 0x000fe20000000200 */
[----:B------:R-:W-:-:S02]  /*131d0*/  IADD3 R204, R219, 0x3800, RZ ;  /* 0x00003800dbcc7810 */ /* 0x000fc40007ffe0ff */
[C---:B------:R-:W-:Y:S01]  /*131e0*/  IADD3 R203, R219.reuse, 0x4000, RZ ;  /* 0x00004000dbcb7810 */ /* 0x040fe20007ffe0ff */
[----:B------:R-:W3:Y:S01]  /*131f0*/  LDSM.16.M88.4 R48, [R219+0x800] ;  /* 0x00080000db30783b */ /* 0x000ee20000000200 */
[C---:B------:R-:W-:Y:S02]  /*13200*/  IADD3 R202, R219.reuse, 0x4800, RZ ;  /* 0x00004800dbca7810 */ /* 0x040fe40007ffe0ff */
[C---:B------:R-:W-:Y:S01]  /*13210*/  IADD3 R201, R219.reuse, 0x5000, RZ ;  /* 0x00005000dbc97810 */ /* 0x040fe20007ffe0ff */
[----:B------:R-:W4:Y:S01]  /*13220*/  LDSM.16.M88.4 R28, [R219+0x1000] ;  /* 0x00100000db1c783b */ /* 0x000f220000000200 */
[----:B------:R-:W-:-:S03]  /*13230*/  IADD3 R200, R219, 0x5800, RZ ;  /* 0x00005800dbc87810 */ /* 0x000fc60007ffe0ff */
[----:B------:R-:W-:Y:S01]  /*13240*/  @!PT LDS RZ, [RZ] ;  /* 0x00000000fffff984 */ /* 0x000fe20000000800 */
[----:B------:R-:W-:Y:S01]  /*13250*/  @!PT LDS RZ, [RZ] ;  /* 0x00000000fffff984 */ /* 0x000fe20000000800 */
[----:B------:R-:W-:Y:S01]  /*13260*/  @!PT LDS RZ, [RZ] ;  /* 0x00000000fffff984 */ /* 0x000fe20000000800 */
[----:B------:R5:W-:Y:S01]  /*13270*/  LDGSTS.E.BYPASS.LTC128B.128 [R226+0x4080], [R26.64], !P0 ;  /* 0x040800001ae27fae */ /* 0x000be2000c101d5a */
[----:B------:R-:W-:-:S04]  /*13280*/  LOP3.LUT P0, RZ, R33, 0x4, RZ, 0xc0, !PT ;  /* 0x0000000421ff7812 */ /* 0x000fc8000780c0ff */
[----:B------:R-:W-:Y:S02]  /*13290*/  SEL R0, R0, 0xffffffc0, !P0 ;  /* 0xffffffc000007807 */ /* 0x000fe40004000000 */
[C---:B------:R-:W-:Y:S02]  /*132a0*/  ISETP.LT.OR P0, PT, R19.reuse, 0x1, !P2 ;  /* 0x000000011300780c */ /* 0x040fe40005701670 */
[----:B------:R-:W-:Y:S01]  /*132b0*/  @!P3 ISETP.LT.OR P2, PT, R19, 0x21, !P2 ;  /* 0x000000211300b80c */ /* 0x000fe20005741670 */
[--C-:B------:R-:W-:Y:S02]  /*132c0*/  IMAD.IADD R215, R221, 0x1, R0.reuse ;  /* 0x00000001ddd77824 */ /* 0x100fe400078e0200 */
[----:B------:R-:W-:-:S08]  /*132d0*/  IMAD.IADD R209, R219, 0x1, R0 ;  /* 0x00000001dbd17824 */ /* 0x000fd000078e0200 */
[----:B------:R5:W-:Y:S01]  /*132e0*/  LDGSTS.E.BYPASS.LTC128B.128 [R226+0x5880], [R26.64+0x80], !P0 ;  /* 0x058800801ae27fae */ /* 0x000be2000c101d5a */
[C---:B------:R-:W-:Y:S01]  /*132f0*/  ISETP.LT.OR P0, PT, R19.reuse, 0x1, !P1 ;  /* 0x000000011300780c */ /* 0x040fe20004f01670 */
[----:B-1----:R-:W-:Y:S01]  /*13300*/  HMMA.16816.F32.BF16 R40, R12, R36, RZ ;  /* 0x000000240c28723c */ /* 0x002fe200000418ff */
[----:B------:R-:W-:-:S07]  /*13310*/  @!P3 ISETP.LT.OR P1, PT, R19, 0x21, !P1 ;  /* 0x000000211300b80c */ /* 0x000fce0004f21670 */
[----:B------:R-:W-:Y:S04]  /*13320*/  HMMA.16816.F32.BF16 R36, R12, R38, RZ ;  /* 0x000000260c24723c */ /* 0x000fe800000418ff */
[----:B------:R5:W-:Y:S01]  /*13330*/  LDGSTS.E.BYPASS.LTC128B.128 [R226+0x7080], [R26.64+0x100], !P0 ;  /* 0x070801001ae27fae */ /* 0x000be2000c101d5a */
[----:B------:R-:W-:-:S03]  /*13340*/  LOP3.LUT P0, RZ, R18, 0x8, RZ, 0xc0, !PT ;  /* 0x0000000812ff7812 */ /* 0x000fc6000780c0ff */
[----:B--2---:R-:W-:Y:S01]  /*13350*/  HMMA.16816.F32.BF16 R32, R12, R20, RZ ;  /* 0x000000140c20723c */ /* 0x004fe200000418ff */
[C---:B------:R-:W-:Y:S02]  /*13360*/  ISETP.LT.OR P5, PT, R19.reuse, 0x1, !P0 ;  /* 0x000000011300780c */ /* 0x040fe400047a1670 */
[----:B------:R-:W-:-:S05]  /*13370*/  @!P3 ISETP.LT.OR P0, PT, R19, 0x21, !P0 ;  /* 0x000000211300b80c */ /* 0x000fca0004701670 */
[C---:B---3--:R-:W-:Y:S06]  /*13380*/  HMMA.16816.F32.BF16 R40, R8.reuse, R48, R40 ;  /* 0x000000300828723c */ /* 0x048fec0000041828 */
[----:B------:R5:W-:Y:S01]  /*13390*/  LDGSTS.E.BYPASS.LTC128B.128 [R226+0x8880], [R26.64+0x180], !P5 ;  /* 0x088801801ae27fae */ /* 0x000be2000e901d5a */
[----:B------:R-:W-:Y:S01]  /*133a0*/  ISETP.NE.AND P5, PT, R17, RZ, PT ;  /* 0x000000ff1100720c */ /* 0x000fe20003fa5270 */
[----:B------:R-:W-:Y:S02]  /*133b0*/  HMMA.16816.F32.BF16 R36, R8, R50, R36 ;  /* 0x000000320824723c */ /* 0x000fe40000041824 */
[----:B------:R5:W-:Y:S01]  /*133c0*/  @!P3 LDGSTS.E.BYPASS.LTC128B.128 [R226+0x5080], [R24.64], !P6 ;  /* 0x0508000018e2bfae */ /* 0x000be2000f101d5a */
[----:B------:R-:W-:-:S03]  /*133d0*/  ISETP.NE.AND P6, PT, R16, RZ, PT ;  /* 0x000000ff1000720c */ /* 0x000fc60003fc5270 */
[----:B------:R5:W-:Y:S02]  /*133e0*/  @!P3 LDGSTS.E.BYPASS.LTC128B.128 [R226+0x6880], [R24.64+0x80], !P2 ;  /* 0x0688008018e2bfae */ /* 0x000be4000d101d5a */
[C---:B------:R-:W-:Y:S02]  /*133f0*/  HMMA.16816.F32.BF16 R16, R12.reuse, R44, RZ ;  /* 0x0000002c0c10723c */ /* 0x040fe400000418ff */
[----:B------:R5:W-:Y:S04]  /*13400*/  @!P3 LDGSTS.E.BYPASS.LTC128B.128 [R226+0x8080], [R24.64+0x100], !P1 ;  /* 0x0808010018e2bfae */ /* 0x000be8000c901d5a */
[----:B------:R5:W-:Y:S01]  /*13410*/  @!P3 LDGSTS.E.BYPASS.LTC128B.128 [R226+0x9880], [R24.64+0x180], !P0 ;  /* 0x0988018018e2bfae */ /* 0x000be2000c101d5a */
[----:B------:R-:W-:Y:S01]  /*13420*/  PLOP3.LUT P0, PT, PT, PT, UP0, 0x80, 0x0 ;  /* 0x000000000000781c */ /* 0x000fe20003f0f008 */
[C---:B------:R-:W-:Y:S02]  /*13430*/  HMMA.16816.F32.BF16 R44, R12.reuse, R46, RZ ;  /* 0x0000002e0c2c723c */ /* 0x040fe400000418ff */
[----:B------:R-:W-:Y:S04]  /*13440*/  LDSM.16.M88.4 R60, [R218] ;  /* 0x00000000da3c783b */ /* 0x000fe80000000200 */
[----:B------:R-:W1:Y:S02]  /*13450*/  LDSM.16.M88.4 R68, [R215+0xa080] ;  /* 0x00a08000d744783b */ /* 0x000e640000000200 */
[----:B------:R-:W-:Y:S02]  /*13460*/  HMMA.16816.F32.BF16 R12, R12, R22, RZ ;  /* 0x000000160c0c723c */ /* 0x000fe400000418ff */
[----:B------:R-:W2:Y:S04]  /*13470*/  LDSM.16.M88.4 R52, [R215+0xa880] ;  /* 0x00a88000d734783b */ /* 0x000ea80000000200 */
[----:B------:R-:W-:Y:S02]  /*13480*/  LDSM.16.M88.4 R20, [R217] ;  /* 0x00000000d914783b */ /* 0x000fe40000000200 */
[C---:B------:R-:W-:Y:S02]  /*13490*/  HMMA.16816.F32.BF16 R16, R8.reuse, R64, R16 ;  /* 0x000000400810723c */ /* 0x040fe40000041810 */
[----:B------:R-:W-:Y:S04]  /*134a0*/  LDSM.16.M88.4 R56, [R209] ;  /* 0x00000000d138783b */ /* 0x000fe80000000200 */
[----:B------:R-:W-:Y:S02]  /*134b0*/  LDSM.16.M88.4 R48, [R209+0x800] ;  /* 0x00080000d130783b */ /* 0x000fe40000000200 */
[C---:B------:R-:W-:Y:S02]  /*134c0*/  HMMA.16816.F32.BF16 R44, R8.reuse, R66, R44 ;  /* 0x00000042082c723c */ /* 0x040fe4000004182c */
[----:B-----5:R-:W3:Y:S04]  /*134d0*/  LDSM.16.M88.4 R24, [R215+0xb080] ;  /* 0x00b08000d718783b */ /* 0x020ee80000000200 */
[----:B------:R-:W-:Y:S02]  /*134e0*/  LDSM.16.M88.4 R64, [R221+0xb880] ;  /* 0x00b88000dd40783b */ /* 0x000fe40000000200 */
[C---:B----4-:R-:W-:Y:S02]  /*134f0*/  HMMA.16816.F32.BF16 R32, R8.reuse, R28, R32 ;  /* 0x0000001c0820723c */ /* 0x050fe40000041820 */
[----:B------:R-:W-:Y:S04]  /*13500*/  LDSM.16.M88.4 R72, [R219+0x4800] ;  /* 0x00480000db48783b */ /* 0x000fe80000000200 */
[----:B------:R-:W0:Y:S02]  /*13510*/  LDGDEPBAR ;  /* 0x00000000000079af */ /* 0x000e240000000000 */
[----:B------:R-:W-:Y:S02]  /*13520*/  HMMA.16816.F32.BF16 R12, R8, R30, R12 ;  /* 0x0000001e080c723c */ /* 0x000fe4000004180c */
[----:B------:R-:W4:Y:S04]  /*13530*/  LDSM.16.M88.4 R28, [R209+0x1000] ;  /* 0x00100000d11c783b */ /* 0x000f280000000200 */
[----:B------:R-:W5:Y:S02]  /*13540*/  LDSM.16.M88.4 R8, [R222+0x4000] ;  /* 0x00400000de08783b */ /* 0x000f640000000200 */
        /* <DEDUP_REMOVED lines=8> */
[----:B------:R-:W2:Y:S04]  /*135d0*/  LDSM.16.M88.4 R24, [R221+0xc880] ;  /* 0x00c88000dd18783b */ /* 0x000ea80000000200 */
[----:B------:R-:W3:Y:S03]  /*135e0*/  LDSM.16.M88.4 R12, [R220+0x4000] ;  /* 0x00400000dc0c783b */ /* 0x000ee60000000200 */
[C---:B------:R-:W-:Y:S08]  /*135f0*/  HMMA.16816.F32.BF16 R16, R20.reuse, R56, R16 ;  /* 0x000000381410723c */ /* 0x040ff00000041810 */
[C---:B------:R-:W-:Y:S01]  /*13600*/  HMMA.16816.F32.BF16 R44, R20.reuse, R58, R44 ;  /* 0x0000003a142c723c */ /* 0x040fe2000004182c */
[----:B------:R-:W-:Y:S07]  /*13610*/  LDSM.16.M88.4 R56, [R215+0xb880] ;  /* 0x00b88000d738783b */ /* 0x000fee0000000200 */
[C---:B------:R-:W-:Y:S08]  /*13620*/  HMMA.16816.F32.BF16 R40, R20.reuse, R48, R40 ;  /* 0x000000301428723c */ /* 0x040ff00000041828 */
[C---:B------:R-:W-:Y:S01]  /*13630*/  HMMA.16816.F32.BF16 R36, R20.reuse, R50, R36 ;  /* 0x000000321424723c */ /* 0x040fe20000041824 */
[----:B------:R-:W2:Y:S07]  /*13640*/  LDSM.16.M88.4 R48, [R219+0x2000] ;  /* 0x00200000db30783b */ /* 0x000eae0000000200 */
[C---:B----4-:R-:W-:Y:S08]  /*13650*/  HMMA.16816.F32.BF16 R32, R20.reuse, R28, R32 ;  /* 0x0000001c1420723c */ /* 0x050ff00000041820 */
[----:B------:R-:W-:Y:S01]  /*13660*/  HMMA.16816.F32.BF16 R60, R20, R30, R60 ;  /* 0x0000001e143c723c */ /* 0x000fe2000004183c */
[----:B------:R-:W4:Y:S04]  /*13670*/  LDSM.16.M88.4 R28, [R219+0x2800] ;  /* 0x00280000db1c783b */ /* 0x000f280000000200 */
[----:B------:R-:W3:Y:S03]  /*13680*/  LDSM.16.M88.4 R20, [R218+0x4000] ;  /* 0x00400000da14783b */ /* 0x000ee60000000200 */
        /* <DEDUP_REMOVED lines=8> */
[----:B------:R-:W2:Y:S04]  /*13710*/  LDSM.16.M88.4 R24, [R215+0xc880] ;  /* 0x00c88000d718783b */ /* 0x000ea80000000200 */
[----:B------:R-:W5:Y:S03]  /*13720*/  LDSM.16.M88.4 R8, [R217+0x4000] ;  /* 0x00400000d908783b */ /* 0x000f660000000200 */
[C---:B---3--:R-:W-:Y:S08]  /*13730*/  HMMA.16816.F32.BF16 R16, R12.reuse, R68, R16 ;  /* 0x000000440c10723c */ /* 0x048ff00000041810 */
[C---:B------:R-:W-:Y:S01]  /*13740*/  HMMA.16816.F32.BF16 R44, R12.reuse, R70, R44 ;  /* 0x000000460c2c723c */ /* 0x040fe2000004182c */
[----:B------:R-:W-:Y:S07]  /*13750*/  LDSM.16.M88.4 R68, [R221+0xd080] ;  /* 0x00d08000dd44783b */ /* 0x000fee0000000200 */
[C---:B------:R-:W-:Y:S08]  /*13760*/  HMMA.16816.F32.BF16 R40, R12.reuse, R48, R40 ;  /* 0x000000300c28723c */ /* 0x040ff00000041828 */
[C---:B------:R-:W-:Y:S01]  /*13770*/  HMMA.16816.F32.BF16 R36, R12.reuse, R50, R36 ;  /* 0x000000320c24723c */ /* 0x040fe20000041824 */
[----:B------:R-:W-:Y:S07]  /*13780*/  LDSM.16.M88.4 R48, [R222+0x8000] ;  /* 0x00800000de30783b */ /* 0x000fee0000000200 */
[C---:B----4-:R-:W-:Y:S08]  /*13790*/  HMMA.16816.F32.BF16 R32, R12.reuse, R28, R32 ;  /* 0x0000001c0c20723c */ /* 0x050ff00000041820 */
[----:B------:R-:W-:Y:S01]  /*137a0*/  HMMA.16816.F32.BF16 R60, R12, R30, R60 ;  /* 0x0000001e0c3c723c */ /* 0x000fe2000004183c */
[----:B------:R-:W3:Y:S04]  /*137b0*/  LDSM.16.M88.4 R28, [R209+0x2000] ;  /* 0x00200000d11c783b */ /* 0x000ee80000000200 */
[----:B------:R-:W4:Y:S03]  /*137c0*/  LDSM.16.M88.4 R12, [R209+0x2800] ;  /* 0x00280000d10c783b */ /* 0x000f260000000200 */
[C---:B------:R-:W-:Y:S08]  /*137d0*/  HMMA.16816.F32.BF16 R16, R20.reuse, R56, R16 ;  /* 0x000000381410723c */ /* 0x040ff00000041810 */
[C---:B------:R-:W-:Y:S01]  /*137e0*/  HMMA.16816.F32.BF16 R44, R20.reuse, R58, R44 ;  /* 0x0000003a142c723c */ /* 0x040fe2000004182c */
[----:B------:R-:W3:Y:S07]  /*137f0*/  LDSM.16.M88.4 R56, [R221+0xd880] ;  /* 0x00d88000dd38783b */ /* 0x000eee0000000200 */
[C---:B-1----:R-:W-:Y:S08]  /*13800*/  HMMA.16816.F32.BF16 R40, R20.reuse, R52, R40 ;  /* 0x000000341428723c */ /* 0x042ff00000041828 */
[C---:B------:R-:W-:Y:S01]  /*13810*/  HMMA.16816.F32.BF16 R36, R20.reuse, R54, R36 ;  /* 0x000000361424723c */ /* 0x040fe20000041824 */
[----:B------:R-:W1:Y:S07]  /*13820*/  LDSM.16.M88.4 R52, [R221+0xe080] ;  /* 0x00e08000dd34783b */ /* 0x000e6e0000000200 */
[C---:B--2---:R-:W-:Y:S08]  /*13830*/  HMMA.16816.F32.BF16 R32, R20.reuse, R24, R32 ;  /* 0x000000181420723c */ /* 0x044ff00000041820 */
[----:B------:R-:W-:Y:S01]  /*13840*/  HMMA.16816.F32.BF16 R60, R20, R26, R60 ;  /* 0x0000001a143c723c */ /* 0x000fe2000004183c */
[----:B------:R-:W-:Y:S04]  /*13850*/  LDSM.16.M88.4 R24, [R220+0x8000] ;  /* 0x00800000dc18783b */ /* 0x000fe80000000200 */
[----:B------:R-:W2:Y:S03]  /*13860*/  LDSM.16.M88.4 R20, [R219+0x3000] ;  /* 0x00300000db14783b */ /* 0x000ea60000000200 */
[C---:B-----5:R-:W-:Y:S08]  /*13870*/  HMMA.16816.F32.BF16 R16, R8.reuse, R64, R16 ;  /* 0x000000400810723c */ /* 0x060ff00000041810 */
[C---:B------:R-:W-:Y:S01]  /*13880*/  HMMA.16816.F32.BF16 R44, R8.reuse, R66, R44 ;  /* 0x00000042082c723c */ /* 0x040fe2000004182c */
[----:B------:R-:W5:Y:S07]  /*13890*/  LDSM.16.M88.4 R64, [R219+0x3800] ;  /* 0x00380000db40783b */ /* 0x000f6e0000000200 */
[C---:B---3--:R-:W-:Y:S08]  /*138a0*/  HMMA.16816.F32.BF16 R40, R8.reuse, R28, R40 ;  /* 0x0000001c0828723c */ /* 0x048ff00000041828 */
[C---:B------:R-:W-:Y:S01]  /*138b0*/  HMMA.16816.F32.BF16 R36, R8.reuse, R30, R36 ;  /* 0x0000001e0824723c */ /* 0x040fe20000041824 */
[----:B------:R-:W3:Y:S07]  /*138c0*/  LDSM.16.M88.4 R28, [R219+0x4000] ;  /* 0x00400000db1c783b */ /* 0x000eee0000000200 */
[C---:B----4-:R-:W-:Y:S08]  /*138d0*/  HMMA.16816.F32.BF16 R32, R8.reuse, R12, R32 ;  /* 0x0000000c0820723c */ /* 0x050ff00000041820 */
[----:B------:R-:W-:Y:S01]  /*138e0*/  HMMA.16816.F32.BF16 R60, R8, R14, R60 ;  /* 0x0000000e083c723c */ /* 0x000fe2000004183c */
[----:B------:R-:W-:Y:S04]  /*138f0*/  LDSM.16.M88.4 R8, [R218+0x8000] ;  /* 0x00800000da08783b */ /* 0x000fe80000000200 */
[----:B------:R-:W4:Y:S03]  /*13900*/  LDSM.16.M88.4 R12, [R215+0xd080] ;  /* 0x00d08000d70c783b */ /* 0x000f260000000200 */
[C---:B------:R-:W-:Y:S08]  /*13910*/  HMMA.16816.F32.BF16 R16, R48.reuse, R68, R16 ;  /* 0x000000443010723c */ /* 0x040ff00000041810 */
[C---:B------:R-:W-:Y:S01]  /*13920*/  HMMA.16816.F32.BF16 R44, R48.reuse, R70, R44 ;  /* 0x00000046302c723c */ /* 0x040fe2000004182c */
[----:B------:R-:W-:Y:S07]  /*13930*/  LDSM.16.M88.4 R68, [R221+0xf880] ;  /* 0x00f88000dd44783b */ /* 0x000fee0000000200 */
[C---:B------:R-:W-:Y:S08]  /*13940*/  HMMA.16816.F32.BF16 R40, R48.reuse, R56, R40 ;  /* 0x000000383028723c */ /* 0x040ff00000041828 */
[C---:B------:R-:W-:Y:S01]  /*13950*/  HMMA.16816.F32.BF16 R36, R48.reuse, R58, R36 ;  /* 0x0000003a3024723c */ /* 0x040fe20000041824 */
[----:B------:R-:W3:Y:S07]  /*13960*/  LDSM.16.M88.4 R56, [R215+0xd880] ;  /* 0x00d88000d738783b */ /* 0x000eee0000000200 */
[C---:B-1----:R-:W-:Y:S08]  /*13970*/  HMMA.16816.F32.BF16 R32, R48.reuse, R52, R32 ;  /* 0x000000343020723c */ /* 0x042ff00000041820 */
[----:B------:R-:W-:Y:S01]  /*13980*/  HMMA.16816.F32.BF16 R60, R48, R54, R60 ;  /* 0x00000036303c723c */ /* 0x000fe2000004183c */
[----:B------:R-:W1:Y:S04]  /*13990*/  LDSM.16.M88.4 R52, [R215+0xe080] ;  /* 0x00e08000d734783b */ /* 0x000e680000000200 */
[----:B------:R-:W-:Y:S03]  /*139a0*/  LDSM.16.M88.4 R48, [R209+0x3000] ;  /* 0x00300000d130783b */ /* 0x000fe60000000200 */
[C---:B--2---:R-:W-:Y:S08]  /*139b0*/  HMMA.16816.F32.BF16 R16, R24.reuse, R20, R16 ;  /* 0x000000141810723c */ /* 0x044ff00000041810 */
[C---:B------:R-:W-:Y:S01]  /*139c0*/  HMMA.16816.F32.BF16 R44, R24.reuse, R22, R44 ;  /* 0x00000016182c723c */ /* 0x040fe2000004182c */
[----:B------:R-:W2:Y:S07]  /*139d0*/  LDSM.16.M88.4 R20, [R217+0x8000] ;  /* 0x00800000d914783b */ /* 0x000eae0000000200 */
[C---:B-----5:R-:W-:Y:S08]  /*139e0*/  HMMA.16816.F32.BF16 R40, R24.reuse, R64, R40 ;  /* 0x000000401828723c */ /* 0x060ff00000041828 */
[C---:B------:R-:W-:Y:S01]  /*139f0*/  HMMA.16816.F32.BF16 R36, R24.reuse, R66, R36 ;  /* 0x000000421824723c */ /* 0x040fe20000041824 */
[----:B------:R-:W-:Y:S07]  /*13a00*/  LDSM.16.M88.4 R64, [R222+0xc000] ;  /* 0x00c00000de40783b */ /* 0x000fee0000000200 */
[C---:B---3--:R-:W-:Y:S08]  /*13a10*/  HMMA.16816.F32.BF16 R32, R24.reuse, R28, R32 ;  /* 0x0000001c1820723c */ /* 0x048ff00000041820 */
[----:B------:R-:W-:Y:S01]  /*13a20*/  HMMA.16816.F32.BF16 R60, R24, R30, R60 ;  /* 0x0000001e183c723c */ /* 0x000fe2000004183c */
[----:B------:R-:W3:Y:S04]  /*13a30*/  LDSM.16.M88.4 R28, [R209+0x3800] ;  /* 0x00380000d11c783b */ /* 0x000ee80000000200 */
[----:B------:R-:W5:Y:S03]  /*13a40*/  LDSM.16.M88.4 R24, [R209+0x4000] ;  /* 0x00400000d118783b */ /* 0x000f660000000200 */
[C---:B----4-:R-:W-:Y:S08]  /*13a50*/  HMMA.16816.F32.BF16 R16, R8.reuse, R12, R16 ;  /* 0x0000000c0810723c */ /* 0x050ff00000041810 */
[C---:B------:R-:W-:Y:S01]  /*13a60*/  HMMA.16816.F32.BF16 R44, R8.reuse, R14, R44 ;  /* 0x0000000e082c723c */ /* 0x040fe2000004182c */
[----:B------:R-:W4:Y:S07]  /*13a70*/  LDSM.16.M88.4 R12, [R221+0xe880] ;  /* 0x00e88000dd0c783b */ /* 0x000f2e0000000200 */
[C---:B------:R-:W-:Y:S08]  /*13a80*/  HMMA.16816.F32.BF16 R40, R8.reuse, R56, R40 ;  /* 0x000000380828723c */ /* 0x040ff00000041828 */
[C---:B------:R-:W-:Y:S01]  /*13a90*/  HMMA.16816.F32.BF16 R36, R8.reuse, R58, R36 ;  /* 0x0000003a0824723c */ /* 0x040fe20000041824 */
[----:B------:R-:W-:Y:S07]  /*13aa0*/  LDSM.16.M88.4 R56, [R220+0xc000] ;  /* 0x00c00000dc38783b */ /* 0x000fee0000000200 */
[C---:B-1----:R-:W-:Y:S08]  /*13ab0*/  HMMA.16816.F32.BF16 R32, R8.reuse, R52, R32 ;  /* 0x000000340820723c */ /* 0x042ff00000041820 */
[----:B------:R-:W-:Y:S01]  /*13ac0*/  HMMA.16816.F32.BF16 R60, R8, R54, R60 ;  /* 0x00000036083c723c */ /* 0x000fe2000004183c */
[----:B------:R-:W1:Y:S04]  /*13ad0*/  LDSM.16.M88.4 R8, [R221+0xf080] ;  /* 0x00f08000dd08783b */ /* 0x000e680000000200 */
[----:B------:R-:W1:Y:S03]  /*13ae0*/  LDSM.16.M88.4 R52, [R219+0x5000] ;  /* 0x00500000db34783b */ /* 0x000e660000000200 */
[C---:B--2---:R-:W-:Y:S08]  /*13af0*/  HMMA.16816.F32.BF16 R16, R20.reuse, R48, R16 ;  /* 0x000000301410723c */ /* 0x044ff00000041810 */
[C---:B------:R-:W-:Y:S01]  /*13b00*/  HMMA.16816.F32.BF16 R44, R20.reuse, R50, R44 ;  /* 0x00000032142c723c */ /* 0x040fe2000004182c */
[----:B------:R-:W2:Y:S07]  /*13b10*/  LDSM.16.M88.4 R48, [R219+0x5800] ;  /* 0x00580000db30783b */ /* 0x000eae0000000200 */
[C---:B---3--:R-:W-:Y:S08]  /*13b20*/  HMMA.16816.F32.BF16 R40, R20.reuse, R28, R40 ;  /* 0x0000001c1428723c */ /* 0x048ff00000041828 */
[C---:B------:R-:W-:Y:S01]  /*13b30*/  HMMA.16816.F32.BF16 R36, R20.reuse, R30, R36 ;  /* 0x0000001e1424723c */ /* 0x040fe20000041824 */
[----:B------:R-:W-:Y:S07]  /*13b40*/  LDSM.16.M88.4 R28, [R218+0xc000] ;  /* 0x00c00000da1c783b */ /* 0x000fee0000000200 */
[C---:B-----5:R-:W-:Y:S08]  /*13b50*/  HMMA.16816.F32.BF16 R32, R20.reuse, R24, R32 ;  /* 0x000000181420723c */ /* 0x060ff00000041820 */
[----:B------:R-:W-:Y:S01]  /*13b60*/  HMMA.16816.F32.BF16 R60, R20, R26, R60 ;  /* 0x0000001a143c723c */ /* 0x000fe2000004183c */
[----:B------:R-:W3:Y:S04]  /*13b70*/  LDSM.16.M88.4 R24, [R215+0xe880] ;  /* 0x00e88000d718783b */ /* 0x000ee80000000200 */
[----:B------:R-:W5:Y:S03]  /*13b80*/  LDSM.16.M88.4 R20, [R215+0xf080] ;  /* 0x00f08000d714783b */ /* 0x000f660000000200 */
[C---:B----4-:R-:W-:Y:S08]  /*13b90*/  HMMA.16816.F32.BF16 R16, R64.reuse, R12, R16 ;  /* 0x0000000c4010723c */ /* 0x050ff00000041810 */
[C---:B------:R-:W-:Y:S01]  /*13ba0*/  HMMA.16816.F32.BF16 R44, R64.reuse, R14, R44 ;  /* 0x0000000e402c723c */ /* 0x040fe2000004182c */
[----:B------:R-:W-:Y:S07]  /*13bb0*/  LDSM.16.M88.4 R12, [R217+0xc000] ;  /* 0x00c00000d90c783b */ /* 0x000fee0000000200 */
[C---:B-1----:R-:W-:Y:S08]  /*13bc0*/  HMMA.16816.F32.BF16 R40, R64.reuse, R8, R40 ;  /* 0x000000084028723c */ /* 0x042ff00000041828 */
[C---:B------:R-:W-:Y:S01]  /*13bd0*/  HMMA.16816.F32.BF16 R36, R64.reuse, R10, R36 ;  /* 0x0000000a4024723c */ /* 0x040fe20000041824 */
[----:B------:R-:W-:Y:S07]  /*13be0*/  LDSM.16.M88.4 R8, [R209+0x4800] ;  /* 0x00480000d108783b */ /* 0x000fee0000000200 */
[C---:B------:R-:W-:Y:S08]  /*13bf0*/  HMMA.16816.F32.BF16 R32, R64.reuse, R68, R32 ;  /* 0x000000444020723c */ /* 0x040ff00000041820 */
[----:B------:R-:W-:Y:S01]  /*13c00*/  HMMA.16816.F32.BF16 R60, R64, R70, R60 ;  /* 0x00000046403c723c */ /* 0x000fe2000004183c */
[----:B------:R-:W1:Y:S07]  /*13c10*/  LDSM.16.M88.4 R64, [R215+0xf880] ;  /* 0x00f88000d740783b */ /* 0x000e6e0000000200 */
[C---:B------:R-:W-:Y:S08]  /*13c20*/  HMMA.16816.F32.BF16 R16, R56.reuse, R72, R16 ;  /* 0x000000483810723c */ /* 0x040ff00000041810 */
[C---:B------:R-:W-:Y:S08]  /*13c30*/  HMMA.16816.F32.BF16 R44, R56.reuse, R74, R44 ;  /* 0x0000004a382c723c */ /* 0x040ff0000004182c */
[C---:B------:R-:W-:Y:S08]  /*13c40*/  HMMA.16816.F32.BF16 R40, R56.reuse, R52, R40 ;  /* 0x000000343828723c */ /* 0x040ff00000041828 */
[C---:B------:R-:W-:Y:S01]  /*13c50*/  HMMA.16816.F32.BF16 R52, R56.reuse, R54, R36 ;  /* 0x000000363834723c */ /* 0x040fe20000041824 */
[----:B------:R-:W4:Y:S07]  /*13c60*/  LDSM.16.M88.4 R36, [R209+0x5000] ;  /* 0x00500000d124783b */ /* 0x000f2e0000000200 */
[C---:B--2---:R-:W-:Y:S08]  /*13c70*/  HMMA.16816.F32.BF16 R32, R56.reuse, R48, R32 ;  /* 0x000000303820723c */ /* 0x044ff00000041820 */
[----:B------:R-:W-:Y:S08]  /*13c80*/  HMMA.16816.F32.BF16 R60, R56, R50, R60 ;  /* 0x00000032383c723c */ /* 0x000ff0000004183c */
[C---:B---3--:R-:W-:Y:S08]  /*13c90*/  HMMA.16816.F32.BF16 R16, R28.reuse, R24, R16 ;  /* 0x000000181c10723c */ /* 0x048ff00000041810 */
[----:B------:R-:W-:Y:S01]  /*13ca0*/  HMMA.16816.F32.BF16 R44, R28, R26, R44 ;  /* 0x0000001a1c2c723c */ /* 0x000fe2000004182c */
[----:B------:R-:W2:Y:S01]  /*13cb0*/  LDSM.16.M88.4 R24, [R209+0x5800] ;  /* 0x00580000d118783b */ /* 0x000ea20000000200 */
[----:B------:R-:W-:-:S06]  /*13cc0*/  DEPBAR.LE SB0, 0x0 ;  /* 0x000080000000791a */ /* 0x000fcc0000000000 */
[C---:B-----5:R-:W-:Y:S08]  /*13cd0*/  HMMA.16816.F32.BF16 R40, R28.reuse, R20, R40 ;  /* 0x000000141c28723c */ /* 0x060ff00000041828 */
[C---:B------:R-:W-:Y:S08]  /*13ce0*/  HMMA.16816.F32.BF16 R52, R28.reuse, R22, R52 ;  /* 0x000000161c34723c */ /* 0x040ff00000041834 */
[C---:B-1----:R-:W-:Y:S08]  /*13cf0*/  HMMA.16816.F32.BF16 R32, R28.reuse, R64, R32 ;  /* 0x000000401c20723c */ /* 0x042ff00000041820 */
[----:B------:R-:W-:Y:S08]  /*13d00*/  HMMA.16816.F32.BF16 R60, R28, R66, R60 ;  /* 0x000000421c3c723c */ /* 0x000ff0000004183c */
[C---:B------:R-:W-:Y:S08]  /*13d10*/  HMMA.16816.F32.BF16 R16, R12.reuse, R8, R16 ;  /* 0x000000080c10723c */ /* 0x040ff00000041810 */
[C---:B------:R-:W-:Y:S08]  /*13d20*/  HMMA.16816.F32.BF16 R44, R12.reuse, R10, R44 ;  /* 0x0000000a0c2c723c */ /* 0x040ff0000004182c */
[C---:B----4-:R-:W-:Y:S08]  /*13d30*/  HMMA.16816.F32.BF16 R40, R12.reuse, R36, R40 ;  /* 0x000000240c28723c */ /* 0x050ff00000041828 */
[----:B------:R-:W-:Y:S01]  /*13d40*/  HMMA.16816.F32.BF16 R52, R12, R38, R52 ;  /* 0x000000260c34723c */ /* 0x000fe20000041834 */
[----:B------:R-:W-:-:S02]  /*13d50*/  FMUL.FTZ R0, R16, c[0x0][0x320] ;  /* 0x0000c80010007a20 */ /* 0x000fc40000410000 */
[----:B------:R-:W-:Y:S02]  /*13d60*/  FMUL.FTZ R9, R17, c[0x0][0x320] ;  /* 0x0000c80011097a20 */ /* 0x000fe40000410000 */
[----:B------:R-:W-:Y:S02]  /*13d70*/  FMUL.FTZ R8, R18, c[0x0][0x320] ;  /* 0x0000c80012087a20 */ /* 0x000fe40000410000 */
[----:B------:R-:W-:Y:S01]  /*13d80*/  FMUL.FTZ R10, R19, c[0x0][0x320] ;  /* 0x0000c800130a7a20 */ /* 0x000fe20000410000 */
[C---:B--2---:R-:W-:Y:S01]  /*13d90*/  HMMA.16816.F32.BF16 R32, R12.reuse, R24, R32 ;  /* 0x000000180c20723c */ /* 0x044fe20000041820 */
[----:B------:R-:W-:Y:S01]  /*13da0*/  FMUL.FTZ R11, R44, c[0x0][0x320] ;  /* 0x0000c8002c0b7a20 */ /* 0x000fe20000410000 */
[----:B------:R-:W1:Y:S06]  /*13db0*/  MUFU.TANH R0, R0 ;  /* 0x0000000000007308 */ /* 0x000e6c0000002400 */
[----:B------:R-:W-:Y:S02]  /*13dc0*/  HMMA.16816.F32.BF16 R60, R12, R26, R60 ;  /* 0x0000001a0c3c723c */ /* 0x000fe4000004183c */
[----:B------:R-:W2:Y:S05]  /*13dd0*/  MUFU.TANH R9, R9 ;  /* 0x0000000900097308 */ /* 0x000eaa0000002400 */
[----:B------:R-:W-:-:S03]  /*13de0*/  FMUL.FTZ R12, R45, c[0x0][0x320] ;  /* 0x0000c8002d0c7a20 */ /* 0x000fc60000410000 */
[----:B------:R-:W3:Y:S08]  /*13df0*/  MUFU.TANH R8, R8 ;  /* 0x0000000800087308 */ /* 0x000ef00000002400 */
[----:B------:R-:W4:Y:S08]  /*13e00*/  MUFU.TANH R10, R10 ;  /* 0x0000000a000a7308 */ /* 0x000f300000002400 */
[----:B------:R-:W1:Y:S08]  /*13e10*/  MUFU.TANH R11, R11 ;  /* 0x0000000b000b7308 */ /* 0x000e700000002400 */
[----:B------:R-:W1:Y:S01]  /*13e20*/  MUFU.TANH R12, R12 ;  /* 0x0000000c000c7308 */ /* 0x000e620000002400 */
[----:B------:R-:W-:Y:S06]  /*13e30*/  BAR.SYNC.DEFER_BLOCKING 0x0 ;  /* 0x0000000000007b1d */ /* 0x000fec0000010000 */
[----:B------:R-:W-:Y:S05]  /*13e40*/  @!P0 BRA `(.L_x_1501) ;  /* 0x000001f000008947 */ /* 0x000fea0003800000 */
[----:B--234-:R-:W-:Y:S01]  /*13e50*/  IADD3 R13, -R196, 0x30, RZ ;  /* 0x00000030c40d7810 */ /* 0x01cfe20007ffe1ff */
[----:B------:R-:W-:Y:S01]  /*13e60*/  UIADD3 UR5, UR13, -0x2, URZ ;  /* 0xfffffffe0d057890 */ /* 0x000fe2000fffe03f */
[----:B------:R-:W-:-:S02]  /*13e70*/  IMAD.U32 R17, RZ, RZ, UR8 ;  /* 0x00000008ff117e24 */ /* 0x000fc4000f8e00ff */
[----:B------:R-:W-:Y:S01]  /*13e80*/  ISETP.GE.AND P0, PT, R13, 0x21, PT ;  /* 0x000000210d00780c */ /* 0x000fe20003f06270 */
[----:B------:R-:W-:Y:S01]  /*13e90*/  USHF.R.S32.HI UR4, URZ, 0x1f, UR5 ;  /* 0x0000001f3f047899 */ /* 0x000fe20008011405 */
[----:B------:R-:W-:Y:S01]  /*13ea0*/  IMAD.U32 R15, RZ, RZ, UR7 ;  /* 0x00000007ff0f7e24 */ /* 0x000fe2000f8e00ff */
[----:B------:R-:W-:Y:S02]  /*13eb0*/  UIMAD UR9, UR9, UR5, URZ ;  /* 0x00000005090972a4 */ /* 0x000fe4000f8e023f */
        /* <DEDUP_REMOVED lines=24> */
.L_x_1501:
[----:B--234-:R-:W-:Y:S01]  /*14040*/  LOP3.LUT R18, R6, 0xffffffe0, RZ, 0xc0, !PT ;  /* 0xffffffe006127812 */ /* 0x01cfe200078ec0ff */
[----:B------:R-:W-:Y:S01]  /*14050*/  FMUL.FTZ R21, R40, c[0x0][0x320] ;  /* 0x0000c80028157a20 */ /* 0x000fe20000410000 */
[----:B------:R-:W-:Y:S01]  /*14060*/  SHF.R.S32.HI R16, RZ, 0x1f, R7 ;  /* 0x0000001fff107819 */ /* 0x000fe20000011407 */
[----:B------:R-:W-:Y:S01]  /*14070*/  FMUL.FTZ R15, R41, c[0x0][0x320] ;  /* 0x0000c800290f7a20 */ /* 0x000fe20000410000 */
[----:B------:R-:W-:Y:S01]  /*14080*/  LEA.HI R6, R4, R97, RZ, 0x2 ;  /* 0x0000006104067211 */ /* 0x000fe200078f10ff */
[----:B------:R-:W-:Y:S01]  /*14090*/  FMUL.FTZ R14, R52, c[0x0][0x320] ;  /* 0x0000c800340e7a20 */ /* 0x000fe20000410000 */
[----:B------:R-:W-:Y:S01]  /*140a0*/  LEA.HI R4, R16, R7, RZ, 0x3 ;  /* 0x0000000710047211 */ /* 0x000fe200078f18ff */
[----:B------:R-:W-:Y:S01]  /*140b0*/  IMAD.IADD R16, R97, 0x1, -R18 ;  /* 0x0000000161107824 */ /* 0x000fe200078e0a12 */
[----:B------:R-:W-:Y:S01]  /*140c0*/  LOP3.LUT R6, R6, 0xfffffffc, RZ, 0xc0, !PT ;  /* 0xfffffffc06067812 */ /* 0x000fe200078ec0ff */
[----:B------:R-:W2:Y:S01]  /*140d0*/  MUFU.TANH R21, R21 ;  /* 0x0000001500157308 */ /* 0x000ea20000002400 */
[----:B------:R-:W-:Y:S01]  /*140e0*/  LOP3.LUT R4, R4, 0xffffff8, RZ, 0xc0, !PT ;  /* 0x0ffffff804047812 */ /* 0x000fe200078ec0ff */
[----:B------:R-:W-:Y:S01]  /*140f0*/  FMUL.FTZ R13, R53, c[0x0][0x320] ;  /* 0x0000c800350d7a20 */ /* 0x000fe20000410000 */
[----:B------:R-:W-:Y:S01]  /*14100*/  SHF.R.S32.HI R17, RZ, 0x1f, R16 ;  /* 0x0000001fff117819 */ /* 0x000fe20000011410 */
[----:B------:R-:W-:Y:S01]  /*14110*/  IMAD.IADD R97, R97, 0x1, -R6 ;  /* 0x0000000161617824 */ /* 0x000fe200078e0a06 */
[----:B------:R-:W-:Y:S01]  /*14120*/  PLOP3.LUT P1, PT, PT, PT, UP2, 0x80, 0x0 ;  /* 0x000000000000781c */ /* 0x000fe20003f2f028 */
[----:B------:R-:W-:Y:S01]  /*14130*/  IMAD.IADD R4, R7, 0x1, -R4 ;  /* 0x0000000107047824 */ /* 0x000fe200078e0a04 */
[----:B------:R-:W-:Y:S01]  /*14140*/  LEA.HI R7, R17, R16, RZ, 0x2 ;  /* 0x0000001011077211 */ /* 0x000fe200078f10ff */
[----:B------:R-:W3:Y:S01]  /*14150*/  MUFU.TANH R15, R15 ;  /* 0x0000000f000f7308 */ /* 0x000ee20000002400 */
[----:B------:R-:W-:Y:S01]  /*14160*/  LEA.HI R6, R97, R97, RZ, 0x1 ;  /* 0x0000006161067211 */ /* 0x000fe200078f08ff */
[----:B------:R-:W-:Y:S01]  /*14170*/  FMUL.FTZ R32, R32, c[0x0][0x320] ;  /* 0x0000c80020207a20 */ /* 0x000fe20000410000 */
[----:B------:R-:W-:Y:S01]  /*14180*/  LEA.HI.SX32 R17, R7, UR18, 0x1e ;  /* 0x0000001207117c11 */ /* 0x000fe2000f8ff2ff */
[----:B------:R-:W-:Y:S01]  /*14190*/  FMUL.FTZ R33, R33, c[0x0][0x320] ;  /* 0x0000c80021217a20 */ /* 0x000fe20000410000 */
[----:B------:R-:W-:Y:S01]  /*141a0*/  LOP3.LUT R6, R6, 0x1ffffffe, RZ, 0xc0, !PT ;  /* 0x1ffffffe06067812 */ /* 0x000fe200078ec0ff */
[----:B------:R-:W-:Y:S01]  /*141b0*/  FMUL.FTZ R60, R60, c[0x0][0x320] ;  /* 0x0000c8003c3c7a20 */ /* 0x000fe20000410000 */
[----:B------:R-:W-:Y:S01]  /*141c0*/  PLOP3.LUT P0, PT, PT, PT, UP2, 0x80, 0x0 ;  /* 0x000000000000781c */ /* 0x000fe20003f0f028 */
[----:B------:R-:W-:Y:S01]  /*141d0*/  IMAD R4, R4, 0x10, R17 ;  /* 0x0000001004047824 */ /* 0x000fe200078e0211 */
[----:B------:R-:W-:Y:S01]  /*141e0*/  LOP3.LUT R7, R7, 0x7ffffffc, RZ, 0xc0, !PT ;  /* 0x7ffffffc07077812 */ /* 0x000fe200078ec0ff */
[----:B------:R-:W-:Y:S01]  /*141f0*/  IMAD.IADD R197, R97, 0x1, -R6 ;  /* 0x0000000161c57824 */ /* 0x000fe200078e0a06 */
[----:B------:R-:W4:Y:S01]  /*14200*/  MUFU.TANH R14, R14 ;  /* 0x0000000e000e7308 */ /* 0x000f220000002400 */
[----:B------:R-:W-:Y:S01]  /*14210*/  FMUL.FTZ R61, R61, c[0x0][0x320] ;  /* 0x0000c8003d3d7a20 */ /* 0x000fe20000410000 */
[----:B------:R-:W-:Y:S01]  /*14220*/  @UP2 USHF.L.U32 UR17, UR17, 0x7, URZ ;  /* 0x0000000711112899 */ /* 0x000fe2000800063f */
[----:B------:R-:W-:Y:S01]  /*14230*/  IMAD R197, R197, 0x8, R4 ;  /* 0x00000008c5c57824 */ /* 0x000fe200078e0204 */
[----:B------:R-:W-:Y:S01]  /*14240*/  ULDC.64 UR4, c[0x0][0x2c8] ;  /* 0x0000b20000047ab9 */ /* 0x000fe20000000a00 */
[----:B------:R-:W-:Y:S01]  /*14250*/  IMAD.IADD R198, R16, 0x1, -R7 ;  /* 0x0000000110c67824 */ /* 0x000fe200078e0a07 */
[----:B------:R-:W-:Y:S01]  /*14260*/  UIADD3 UR13, UR13, -0x2, URZ ;  /* 0xfffffffe0d0d7890 */ /* 0x000fe2000fffe03f */
[----:B------:R-:W-:Y:S01]  /*14270*/  @P1 IMAD.HI.U32 R17, R197, c[0x0][0x2c8], RZ ;  /* 0x0000b200c5111a27 */ /* 0x000fe200078e00ff */
[----:B------:R-:W5:Y:S01]  /*14280*/  MUFU.TANH R13, R13 ;  /* 0x0000000d000d7308 */ /* 0x000f620000002400 */
[----:B------:R-:W0:Y:S02]  /*14290*/  LDGDEPBAR ;  /* 0x00000000000079af */ /* 0x000e240000000000 */
[----:B------:R-:W-:Y:S01]  /*142a0*/  IMAD.MOV.U32 R22, RZ, RZ, R197 ;  /* 0x000000ffff167224 */ /* 0x000fe200078e00c5 */
[----:B------:R-:W-:Y:S01]  /*142b0*/  @P0 SHF.R.U32.HI R22, RZ, c[0x0][0x2cc], R17 ;  /* 0x0000b300ff160a19 */ /* 0x000fe20000011611 */
[----:B------:R-:W-:-:S02]  /*142c0*/  IMAD.U32 R7, RZ, RZ, UR11 ;  /* 0x0000000bff077e24 */ /* 0x000fc4000f8e00ff */
[----:B------:R-:W-:Y:S01]  /*142d0*/  IMAD.SHL.U32 R198, R198, 0x2, RZ ;  /* 0x00000002c6c67824 */ /* 0x000fe200078e00ff */
[----:B------:R-:W1:Y:S01]  /*142e0*/  MUFU.TANH R237, R32 ;  /* 0x0000002000ed7308 */ /* 0x000e620000002400 */
[----:B------:R-:W1:Y:S01]  /*142f0*/  SHFL.IDX PT, R18, R22, RZ, 0x1c1f ;  /* 0x001c1fff16127589 */ /* 0x000e6200000e0000 */
[----:B------:R-:W-:Y:S02]  /*14300*/  FMUL.FTZ R25, R46, c[0x0][0x320] ;  /* 0x0000c8002e197a20 */ /* 0x000fe40000410000 */
[C---:B------:R-:W-:Y:S01]  /*14310*/  IADD3 R7, -R198.reuse, 0x1, R7 ;  /* 0x00000001c6077810 */ /* 0x040fe20007ffe107 */
[----:B------:R-:W2:Y:S01]  /*14320*/  SHFL.IDX PT, R20, R22, 0x1, 0x1c1f ;  /* 0x003c1f0016147f89 */ /* 0x000ea200000e0000 */
[----:B------:R-:W-:Y:S02]  /*14330*/  FMUL.FTZ R47, R47, c[0x0][0x320] ;  /* 0x0000c8002f2f7a20 */ /* 0x000fe40000410000 */
[----:B------:R-:W-:Y:S01]  /*14340*/  IADD3 R23, R7, -UR22, RZ ;  /* 0x8000001607177c10 */ /* 0x000fe2000fffe0ff */
[----:B------:R-:W1:Y:S01]  /*14350*/  MUFU.TANH R199, R33 ;  /* 0x0000002100c77308 */ /* 0x000e620000002400 */
[----:B------:R-:W-:Y:S01]  /*14360*/  IADD3 R7, -R198, UR11, RZ ;  /* 0x0000000bc6077c10 */ /* 0x000fe2000fffe1ff */
[----:B------:R-:W-:Y:S01]  /*14370*/  FMUL.FTZ R6, R42, c[0x0][0x320] ;  /* 0x0000c8002a067a20 */ /* 0x000fe20000410000 */
[----:B------:R-:W-:Y:S01]  /*14380*/  UIMAD.WIDE.U32 UR10, UR17, UR4, URZ ;  /* 0x00000004110a72a5 */ /* 0x000fe2000f8e003f */
[----:B------:R-:W-:-:S02]  /*14390*/  FMUL.FTZ R4, R43, c[0x0][0x320] ;  /* 0x0000c8002b047a20 */ /* 0x000fc40000410000 */
[----:B------:R-:W-:Y:S02]  /*143a0*/  FMUL.FTZ R19, R54, c[0x0][0x320] ;  /* 0x0000c80036137a20 */ /* 0x000fe40000410000 */
[----:B------:R-:W3:Y:S01]  /*143b0*/  MUFU.TANH R227, R60 ;  /* 0x0000003c00e37308 */ /* 0x000ee20000002400 */
[----:B------:R-:W-:Y:S01]  /*143c0*/  FMUL.FTZ R17, R55, c[0x0][0x320] ;  /* 0x0000c80037117a20 */ /* 0x000fe20000410000 */
[----:B------:R-:W-:Y:S01]  /*143d0*/  @UP2 UMOV UR9, UR11 ;  /* 0x0000000b00092c82 */ /* 0x000fe20008000000 */
[----:B------:R-:W-:Y:S01]  /*143e0*/  FMUL.FTZ R34, R34, c[0x0][0x320] ;  /* 0x0000c80022227a20 */ /* 0x000fe20000410000 */
[----:B------:R-:W-:Y:S01]  /*143f0*/  @UP2 USHF.R.U32.HI UR18, URZ, UR5, UR9 ;  /* 0x000000053f122299 */ /* 0x000fe20008011609 */
[----:B------:R-:W-:Y:S02]  /*14400*/  FMUL.FTZ R35, R35, c[0x0][0x320] ;  /* 0x0000c80023237a20 */ /* 0x000fe40000410000 */
[----:B------:R-:W-:Y:S01]  /*14410*/  FMUL.FTZ R62, R62, c[0x0][0x320] ;  /* 0x0000c8003e3e7a20 */ /* 0x000fe20000410000 */
[----:B------:R-:W3:Y:S01]  /*14420*/  MUFU.TANH R235, R61 ;  /* 0x0000003d00eb7308 */ /* 0x000ee20000002400 */
[----:B-1----:R-:W-:Y:S01]  /*14430*/  IMAD.IADD R18, R23, 0x1, R18 ;  /* 0x0000000117127824 */ /* 0x002fe200078e0212 */
[----:B------:R-:W-:Y:S01]  /*14440*/  UIADD3 UR18, UR18, UR14, -UR22 ;  /* 0x0000000e12127290 */ /* 0x000fe2000fffe816 */
[----:B------:R-:W-:-:S02]  /*14450*/  FMUL.FTZ R63, R63, c[0x0][0x320] ;  /* 0x0000c8003f3f7a20 */ /* 0x000fc40000410000 */
[----:B--2---:R-:W-:Y:S01]  /*14460*/  IMAD.IADD R20, R23, 0x1, R20 ;  /* 0x0000000117147824 */ /* 0x004fe200078e0214 */
[----:B------:R-:W-:Y:S01]  /*14470*/  IMNMX R18, R7, R18, PT ;  /* 0x0000001207127217 */ /* 0x000fe20003800200 */
[----:B------:R-:W-:Y:S01]  /*14480*/  IMAD.SHL.U32 R216, R2, 0x2, RZ ;  /* 0x0000000202d87824 */ /* 0x000fe200078e00ff */
[----:B------:R-:W1:Y:S01]  /*14490*/  MUFU.TANH R25, R25 ;  /* 0x0000001900197308 */ /* 0x000e620000002400 */
[----:B------:R-:W-:Y:S01]  /*144a0*/  UIMAD.WIDE UR4, UR18, 0x2aaaaaab, URZ ;  /* 0x2aaaaaab120478a5 */ /* 0x000fe2000f8e023f */
[C---:B------:R-:W-:Y:S01]  /*144b0*/  ISETP.GT.AND P0, PT, R18.reuse, RZ, PT ;  /* 0x000000ff1200720c */ /* 0x040fe20003f04270 */
[--C-:B------:R-:W-:Y:S01]  /*144c0*/  IMAD R214, R5, 0x2, R216.reuse ;  /* 0x0000000205d67824 */ /* 0x100fe200078e02d8 */
[----:B------:R-:W-:Y:S01]  /*144d0*/  ISETP.GT.AND P1, PT, R18, 0x1, PT ;  /* 0x000000011200780c */ /* 0x000fe20003f24270 */
[----:B------:R-:W-:Y:S01]  /*144e0*/  LDSM.16.MT88.4 R148, [R216+0x4080] ;  /* 0x00408000d894783b */ /* 0x000fe20000004200 */
[----:B------:R-:W-:Y:S01]  /*144f0*/  FSEL R16, R0, -INF , P0 ;  /* 0xff80000000107808 */ /* 0x000fe20000000000 */
[----:B------:R-:W-:Y:S01]  /*14500*/  IMAD R213, R3, 0x2, R216 ;  /* 0x0000000203d57824 */ /* 0x000fe200078e02d8 */
[C---:B------:R-:W-:Y:S01]  /*14510*/  ISETP.GT.AND P0, PT, R18.reuse, 0x8, PT ;  /* 0x000000081200780c */ /* 0x040fe20003f04270 */
[----:B------:R-:W2:Y:S01]  /*14520*/  MUFU.TANH R23, R47 ;  /* 0x0000002f00177308 */ /* 0x000ea20000002400 */
[----:B------:R-:W-:Y:S01]  /*14530*/  FSEL R31, R9, -INF , P1 ;  /* 0xff800000091f7808 */ /* 0x000fe20000800000 */
[----:B------:R-:W-:Y:S01]  /*14540*/  IMAD R212, R3, 0x2, R214 ;  /* 0x0000000203d47824 */ /* 0x000fe200078e02d6 */
[C---:B------:R-:W-:Y:S01]  /*14550*/  ISETP.GT.AND P1, PT, R18.reuse, 0x9, PT ;  /* 0x000000091200780c */ /* 0x040fe20003f24270 */
[----:B------:R-:W-:Y:S01]  /*14560*/  LDSM.16.MT88.4 R140, [R214+0x4080] ;  /* 0x00408000d68c783b */ /* 0x000fe20000004200 */
[----:B------:R-:W-:Y:S01]  /*14570*/  FSEL R29, R11, -INF , P0 ;  /* 0xff8000000b1d7808 */ /* 0x000fe20000000000 */
[----:B------:R-:W-:Y:S01]  /*14580*/  USHF.R.U32.HI UR4, URZ, 0x1f, UR5 ;  /* 0x0000001f3f047899 */ /* 0x000fe20008011605 */
[----:B------:R-:W-:Y:S01]  /*14590*/  ISETP.GT.AND P0, PT, R18, 0x10, PT ;  /* 0x000000101200780c */ /* 0x000fe20003f04270 */
[----:B------:R-:W1:Y:S01]  /*145a0*/  MUFU.TANH R6, R6 ;  /* 0x0000000600067308 */ /* 0x000e620000002400 */
[----:B------:R-:W-:Y:S01]  /*145b0*/  FSEL R27, R12, -INF , P1 ;  /* 0xff8000000c1b7808 */ /* 0x000fe20000800000 */
[----:B------:R-:W-:Y:S01]  /*145c0*/  LDSM.16.MT88.4 R132, [R213+0x4080] ;  /* 0x00408000d584783b */ /* 0x000fe20000004200 */
[C---:B------:R-:W-:Y:S01]  /*145d0*/  ISETP.GT.AND P1, PT, R18.reuse, 0x11, PT ;  /* 0x000000111200780c */ /* 0x040fe20003f24270 */
[----:B------:R-:W-:Y:S01]  /*145e0*/  ULEA.HI.SX32 UR4, UR5, UR4, 0x1d ;  /* 0x0000000405047291 */ /* 0x000fe2000f8fea3f */
[----:B------:R-:W-:Y:S01]  /*145f0*/  FSEL R21, R21, -INF , P0 ;  /* 0xff80000015157808 */ /* 0x000fe20000000000 */
[----:B------:R-:W-:Y:S01]  /*14600*/  LDSM.16.MT88.4 R40, [R216+0x5880] ;  /* 0x00588000d828783b */ /* 0x000fe20000004200 */
[C---:B------:R-:W-:Y:S01]  /*14610*/  ISETP.GT.AND P0, PT, R18.reuse, 0x18, PT ;  /* 0x000000181200780c */ /* 0x040fe20003f04270 */
[----:B------:R-:W1:Y:S01]  /*14620*/  MUFU.TANH R4, R4 ;  /* 0x0000000400047308 */ /* 0x000e620000002400 */
[----:B---3--:R-:W-:Y:S01]  /*14630*/  FSEL R15, R15, -INF , P1 ;  /* 0xff8000000f0f7808 */ /* 0x008fe20000800000 */
[----:B------:R-:W-:Y:S01]  /*14640*/  LDSM.16.MT88.4 R48, [R214+0x5880] ;  /* 0x00588000d630783b */ /* 0x000fe20000004200 */
[----:B------:R-:W-:-:S02]  /*14650*/  ISETP.GT.AND P1, PT, R18, 0x19, PT ;  /* 0x000000191200780c */ /* 0x000fc40003f24270 */
[----:B------:R-:W-:Y:S01]  /*14660*/  IMNMX R0, R7, R20, PT ;  /* 0x0000001407007217 */ /* 0x000fe20003800200 */
[----:B------:R-:W-:Y:S01]  /*14670*/  LDSM.16.MT88.4 R56, [R213+0x5880] ;  /* 0x00588000d538783b */ /* 0x000fe20000004200 */
[----:B----4-:R-:W-:Y:S01]  /*14680*/  FSEL R7, R14, -INF , P0 ;  /* 0xff8000000e077808 */ /* 0x010fe20000000000 */
[----:B------:R-:W3:Y:S01]  /*14690*/  MUFU.TANH R19, R19 ;  /* 0x0000001300137308 */ /* 0x000ee20000002400 */
[C---:B------:R-:W-:Y:S01]  /*146a0*/  ISETP.GT.AND P0, PT, R18.reuse, 0x20, PT ;  /* 0x000000201200780c */ /* 0x040fe20003f04270 */
[----:B------:R-:W-:Y:S01]  /*146b0*/  LDSM.16.MT88.4 R64, [R212+0x5880] ;  /* 0x00588000d440783b */ /* 0x000fe20000004200 */
[----:B-----5:R-:W-:Y:S02]  /*146c0*/  FSEL R11, R13, -INF , P1 ;  /* 0xff8000000d0b7808 */ /* 0x020fe40000800000 */
[----:B------:R-:W-:Y:S01]  /*146d0*/  ISETP.GT.AND P1, PT, R18, 0x21, PT ;  /* 0x000000211200780c */ /* 0x000fe20003f24270 */
[----:B------:R-:W-:Y:S01]  /*146e0*/  LDSM.16.MT88.4 R72, [R216+0x7080] ;  /* 0x00708000d848783b */ /* 0x000fe20000004200 */
[----:B------:R-:W-:Y:S01]  /*146f0*/  FMNMX.FTZ R12, R16, R31, !PT ;  /* 0x0000001f100c7209 */ /* 0x000fe20007810000 */
[----:B------:R-:W4:Y:S01]  /*14700*/  MUFU.TANH R17, R17 ;  /* 0x0000001100117308 */ /* 0x000f220000002400 */
[----:B------:R-:W-:Y:S01]  /*14710*/  FSEL R237, R237, -INF , P0 ;  /* 0xff800000eded7808 */ /* 0x000fe20000000000 */
[----:B------:R-:W-:Y:S01]  /*14720*/  LDSM.16.MT88.4 R80, [R214+0x7080] ;  /* 0x00708000d650783b */ /* 0x000fe20000004200 */
[----:B------:R-:W-:-:S02]  /*14730*/  ISETP.GT.AND P0, PT, R18, 0x28, PT ;  /* 0x000000281200780c */ /* 0x000fc40003f04270 */
[----:B------:R-:W-:Y:S01]  /*14740*/  FSEL R199, R199, -INF , P1 ;  /* 0xff800000c7c77808 */ /* 0x000fe20000800000 */
[----:B------:R-:W-:Y:S01]  /*14750*/  LDSM.16.MT88.4 R88, [R213+0x7080] ;  /* 0x00708000d558783b */ /* 0x000fe20000004200 */
[----:B------:R-:W-:Y:S01]  /*14760*/  FMNMX.FTZ R12, R29, R12, !PT ;  /* 0x0000000c1d0c7209 */ /* 0x000fe20007810000 */
[----:B------:R-:W5:Y:S01]  /*14770*/  MUFU.TANH R183, R34 ;  /* 0x0000002200b77308 */ /* 0x000f620000002400 */
[----:B------:R-:W-:Y:S01]  /*14780*/  ISETP.GT.AND P1, PT, R18, 0x29, PT ;  /* 0x000000291200780c */ /* 0x000fe20003f24270 */
[----:B------:R-:W-:Y:S01]  /*14790*/  LDSM.16.MT88.4 R96, [R212+0x7080] ;  /* 0x00708000d460783b */ /* 0x000fe20000004200 */
[----:B------:R-:W-:Y:S02]  /*147a0*/  FSEL R227, R227, -INF , P0 ;  /* 0xff800000e3e37808 */ /* 0x000fe40000000000 */
[----:B------:R-:W-:Y:S01]  /*147b0*/  FMNMX.FTZ R12, R27, R12, !PT ;  /* 0x0000000c1b0c7209 */ /* 0x000fe20007810000 */
[----:B------:R-:W-:Y:S01]  /*147c0*/  LDSM.16.MT88.4 R104, [R216+0x8880] ;  /* 0x00888000d868783b */ /* 0x000fe20000004200 */
[C---:B------:R-:W-:Y:S01]  /*147d0*/  ISETP.GT.AND P0, PT, R0.reuse, RZ, PT ;  /* 0x000000ff0000720c */ /* 0x040fe20003f04270 */
[----:B------:R-:W1:Y:S01]  /*147e0*/  MUFU.TANH R181, R35 ;  /* 0x0000002300b57308 */ /* 0x000e620000002400 */
[----:B------:R-:W-:Y:S01]  /*147f0*/  FSEL R235, R235, -INF , P1 ;  /* 0xff800000ebeb7808 */ /* 0x000fe20000800000 */
[----:B------:R-:W-:Y:S01]  /*14800*/  LDSM.16.MT88.4 R112, [R214+0x8880] ;  /* 0x00888000d670783b */ /* 0x000fe20000004200 */
[----:B------:R-:W-:-:S02]  /*14810*/  ISETP.GT.AND P1, PT, R0, 0x1, PT ;  /* 0x000000010000780c */ /* 0x000fc40003f24270 */
[----:B------:R-:W-:Y:S01]  /*14820*/  FMNMX.FTZ R12, R21, R12, !PT ;  /* 0x0000000c150c7209 */ /* 0x000fe20007810000 */
[----:B------:R-:W-:Y:S01]  /*14830*/  LDSM.16.MT88.4 R120, [R213+0x8880] ;  /* 0x00888000d578783b */ /* 0x000fe20000004200 */
[----:B------:R-:W-:Y:S01]  /*14840*/  FSEL R8, R8, -INF , P0 ;  /* 0xff80000008087808 */ /* 0x000fe20000000000 */
[----:B------:R-:W3:Y:S01]  /*14850*/  MUFU.TANH R179, R62 ;  /* 0x0000003e00b37308 */ /* 0x000ee20000002400 */
[----:B------:R-:W-:Y:S01]  /*14860*/  ISETP.GT.AND P0, PT, R0, 0x8, PT ;  /* 0x000000080000780c */ /* 0x000fe20003f04270 */
[----:B------:R-:W-:Y:S01]  /*14870*/  LDSM.16.MT88.4 R172, [R212+0x4880] ;  /* 0x00488000d4ac783b */ /* 0x000fe20000004200 */
[----:B------:R-:W-:Y:S02]  /*14880*/  FSEL R33, R10, -INF , P1 ;  /* 0xff8000000a217808 */ /* 0x000fe40000800000 */
[----:B------:R-:W-:Y:S01]  /*14890*/  FMNMX.FTZ R10, R15, R12, !PT ;  /* 0x0000000c0f0a7209 */ /* 0x000fe20007810000 */
[----:B------:R-:W-:Y:S01]  /*148a0*/  LDSM.16.MT88.4 R168, [R216+0x6080] ;  /* 0x00608000d8a8783b */ /* 0x000fe20000004200 */
[----:B------:R-:W-:Y:S01]  /*148b0*/  ISETP.GT.AND P1, PT, R0, 0x9, PT ;  /* 0x000000090000780c */ /* 0x000fe20003f24270 */
[----:B------:R-:W3:Y:S01]  /*148c0*/  MUFU.TANH R177, R63 ;  /* 0x0000003f00b17308 */ /* 0x000ee20000002400 */
[----:B-1----:R-:W-:Y:S01]  /*148d0*/  FSEL R25, R25, -INF , P0 ;  /* 0xff80000019197808 */ /* 0x002fe20000000000 */
[----:B------:R-:W-:Y:S01]  /*148e0*/  LDSM.16.MT88.4 R164, [R213+0x6080] ;  /* 0x00608000d5a4783b */ /* 0x000fe20000004200 */
[----:B------:R-:W-:-:S02]  /*148f0*/  FMNMX.FTZ R12, R8, R33, !PT ;  /* 0x00000021080c7209 */ /* 0x000fc40007810000 */
[----:B------:R-:W-:Y:S01]  /*14900*/  ISETP.GT.AND P0, PT, R0, 0x10, PT ;  /* 0x000000100000780c */ /* 0x000fe20003f04270 */
[----:B------:R-:W-:Y:S01]  /*14910*/  LDSM.16.MT88.4 R160, [R216+0x7880] ;  /* 0x00788000d8a0783b */ /* 0x000fe20000004200 */
[----:B--2---:R-:W-:Y:S02]  /*14920*/  FSEL R23, R23, -INF , P1 ;  /* 0xff80000017177808 */ /* 0x004fe40000800000 */
[----:B------:R-:W-:Y:S02]  /*14930*/  FMNMX.FTZ R12, R25, R12, !PT ;  /* 0x0000000c190c7209 */ /* 0x000fe40007810000 */
[----:B------:R-:W-:Y:S02]  /*14940*/  FSEL R9, R6, -INF , P0 ;  /* 0xff80000006097808 */ /* 0x000fe40000000000 */
[----:B------:R-:W-:Y:S02]  /*14950*/  ISETP.GT.AND P1, PT, R0, 0x11, PT ;  /* 0x000000110000780c */ /* 0x000fe40003f24270 */
[----:B------:R-:W-:-:S02]  /*14960*/  FMNMX.FTZ R6, R23, R12, !PT ;  /* 0x0000000c17067209 */ /* 0x000fc40007810000 */
[----:B------:R-:W-:Y:S02]  /*14970*/  ISETP.GT.AND P0, PT, R0, 0x18, PT ;  /* 0x000000180000780c */ /* 0x000fe40003f04270 */
[----:B------:R-:W-:Y:S02]  /*14980*/  FSEL R13, R4, -INF , P1 ;  /* 0xff800000040d7808 */ /* 0x000fe40000800000 */
[----:B------:R-:W-:Y:S02]  /*14990*/  FMNMX.FTZ R6, R9, R6, !PT ;  /* 0x0000000609067209 */ /* 0x000fe40007810000 */
[----:B------:R-:W-:Y:S02]  /*149a0*/  FMNMX.FTZ R10, R7, R10, !PT ;  /* 0x0000000a070a7209 */ /* 0x000fe40007810000 */
[----:B------:R-:W-:Y:S02]  /*149b0*/  ISETP.GT.AND P1, PT, R0, 0x19, PT ;  /* 0x000000190000780c */ /* 0x000fe40003f24270 */
[----:B---3--:R-:W-:-:S02]  /*149c0*/  FSEL R19, R19, -INF , P0 ;  /* 0xff80000013137808 */ /* 0x008fc40000000000 */
[----:B------:R-:W-:Y:S02]  /*149d0*/  FMNMX.FTZ R6, R13, R6, !PT ;  /* 0x000000060d067209 */ /* 0x000fe40007810000 */
[----:B------:R-:W-:Y:S02]  /*149e0*/  FMNMX.FTZ R10, R11, R10, !PT ;  /* 0x0000000a0b0a7209 */ /* 0x000fe40007810000 */
[----:B------:R-:W-:Y:S02]  /*149f0*/  ISETP.GT.AND P0, PT, R0, 0x20, PT ;  /* 0x000000200000780c */ /* 0x000fe40003f04270 */
[----:B----4-:R-:W-:Y:S02]  /*14a00*/  FSEL R17, R17, -INF , P1 ;  /* 0xff80000011117808 */ /* 0x010fe40000800000 */
[----:B------:R-:W-:Y:S02]  /*14a10*/  FMNMX.FTZ R6, R19, R6, !PT ;  /* 0x0000000613067209 */ /* 0x000fe40007810000 */
[----:B------:R-:W-:-:S02]  /*14a20*/  FMNMX.FTZ R10, R237, R10, !PT ;  /* 0x0000000aed0a7209 */ /* 0x000fc40007810000 */
[C---:B------:R-:W-:Y:S02]  /*14a30*/  ISETP.GT.AND P2, PT, R0.reuse, 0x21, PT ;  /* 0x000000210000780c */ /* 0x040fe40003f44270 */
[----:B-----5:R-:W-:Y:S02]  /*14a40*/  FSEL R183, R183, -INF , P0 ;  /* 0xff800000b7b77808 */ /* 0x020fe40000000000 */
        /* <DEDUP_REMOVED lines=8> */
[----:B------:R-:W-:Y:S02]  /*14ad0*/  FMNMX.FTZ R6, R181, R6, !PT ;  /* 0x00000006b5067209 */ /* 0x000fe40007810000 */
[----:B------:R-:W-:-:S02]  /*14ae0*/  FMNMX.FTZ R4, R235, R4, !PT ;  /* 0x00000004eb047209 */ /* 0x000fc40007810000 */
[----:B------:R-:W-:Y:S02]  /*14af0*/  FSEL R177, R177, -INF , P0 ;  /* 0xff800000b1b17808 */ /* 0x000fe40000000000 */
[----:B------:R-:W-:Y:S01]  /*14b00*/  FMNMX.FTZ R6, R179, R6, !PT ;  /* 0x00000006b3067209 */ /* 0x000fe20007810000 */
[----:B------:R-:W1:Y:S01]  /*14b10*/  SHFL.BFLY PT, R35, R4, 0x2, 0x1f ;  /* 0x0c401f0004237f89 */ /* 0x000e6200000e0000 */
[----:B------:R-:W-:Y:S02]  /*14b20*/  IMNMX R236, RZ, UR4, !PT ;  /* 0x00000004ffec7c17 */ /* 0x000fe4000f800200 */
        /* <DEDUP_REMOVED lines=8> */
[----:B------:R-:W-:Y:S01]  /*14bb0*/  FMUL.FTZ R178, R0, c[0x0][0x2d0] ;  /* 0x0000b40000b27a20 */ /* 0x000fe20000410000 */
[----:B--2---:R-:W-:-:S04]  /*14bc0*/  FMNMX.FTZ R159, R4, R159, !PT ;  /* 0x0000009f049f7209 */ /* 0x004fc80007810000 */
[----:B------:R-:W-:Y:S02]  /*14bd0*/  FSEL R178, R178, RZ, P0 ;  /* 0x000000ffb2b27208 */ /* 0x000fe40000000000 */
[C---:B------:R-:W-:Y:S01]  /*14be0*/  FSETP.NEU.FTZ.AND P0, PT, R159.reuse, -INF , PT ;  /* 0xff8000009f00780b */ /* 0x040fe20003f1d000 */
[----:B------:R-:W-:Y:S02]  /*14bf0*/  FMUL.FTZ R176, R159, c[0x0][0x2d0] ;  /* 0x0000b4009fb07a20 */ /* 0x000fe40000410000 */
[--C-:B------:R-:W-:Y:S02]  /*14c00*/  FFMA.FTZ R185, R16, c[0x0][0x2d0], -R178.reuse ;  /* 0x0000b40010b97a23 */ /* 0x100fe400000108b2 */
[--C-:B------:R-:W-:Y:S01]  /*14c10*/  FFMA.FTZ R158, R31, c[0x0][0x2d0], -R178.reuse ;  /* 0x0000b4001f9e7a23 */ /* 0x100fe200000108b2 */
[----:B------:R-:W-:Y:S01]  /*14c20*/  FSEL R176, R176, RZ, P0 ;  /* 0x000000ffb0b07208 */ /* 0x000fe20000000000 */
[--C-:B------:R-:W-:Y:S01]  /*14c30*/  FFMA.FTZ R157, R29, c[0x0][0x2d0], -R178.reuse ;  /* 0x0000b4001d9d7a23 */ /* 0x100fe200000108b2 */
[----:B------:R-:W-:Y:S01]  /*14c40*/  ISETP.LE.AND P0, PT, R236, UR13, PT ;  /* 0x0000000dec007c0c */ /* 0x000fe2000bf03270 */
[----:B------:R-:W-:Y:S01]  /*14c50*/  FFMA.FTZ R156, R27, c[0x0][0x2d0], -R178 ;  /* 0x0000b4001b9c7a23 */ /* 0x000fe200000108b2 */
[----:B------:R-:W-:Y:S01]  /*14c60*/  MUFU.EX2 R185, R185 ;  /* 0x000000b900b97308 */ /* 0x000fe20000000800 */
[----:B------:R-:W-:-:S02]  /*14c70*/  FFMA.FTZ R187, R8, c[0x0][0x2d0], -R176 ;  /* 0x0000b40008bb7a23 */ /* 0x000fc400000108b0 */
[--C-:B------:R-:W-:Y:S02]  /*14c80*/  FFMA.FTZ R184, R33, c[0x0][0x2d0], -R176.reuse ;  /* 0x0000b40021b87a23 */ /* 0x100fe400000108b0 */
[--C-:B------:R-:W-:Y:S01]  /*14c90*/  FFMA.FTZ R2, R25, c[0x0][0x2d0], -R176.reuse ;  /* 0x0000b40019027a23 */ /* 0x100fe200000108b0 */
[----:B------:R-:W1:Y:S01]  /*14ca0*/  LDSM.16.MT88.4 R32, [R212+0x4080] ;  /* 0x00408000d420783b */ /* 0x000e620000004200 */
[----:B------:R-:W-:Y:S01]  /*14cb0*/  FFMA.FTZ R23, R23, c[0x0][0x2d0], -R176 ;  /* 0x0000b40017177a23 */ /* 0x000fe200000108b0 */
[----:B------:R-:W2:Y:S01]  /*14cc0*/  MUFU.EX2 R158, R158 ;  /* 0x0000009e009e7308 */ /* 0x000ea20000000800 */
[--C-:B------:R-:W-:Y:S01]  /*14cd0*/  FFMA.FTZ R186, R7, c[0x0][0x2d0], -R178.reuse ;  /* 0x0000b40007ba7a23 */ /* 0x100fe200000108b2 */
[----:B------:R-:W-:Y:S01]  /*14ce0*/  LDSM.16.MT88.4 R24, [R214+0x7880] ;  /* 0x00788000d618783b */ /* 0x000fe20000004200 */
[----:B------:R-:W-:Y:S02]  /*14cf0*/  FFMA.FTZ R189, R11, c[0x0][0x2d0], -R178 ;  /* 0x0000b4000bbd7a23 */ /* 0x000fe400000108b2 */
[----:B------:R-:W-:Y:S01]  /*14d00*/  FFMA.FTZ R192, R9, c[0x0][0x2d0], -R176 ;  /* 0x0000b40009c07a23 */ /* 0x000fe200000108b0 */
[----:B------:R-:W3:Y:S01]  /*14d10*/  LDSM.16.MT88.4 R4, [R212+0x8880] ;  /* 0x00888000d404783b */ /* 0x000ee20000004200 */
[--C-:B------:R-:W-:Y:S01]  /*14d20*/  FFMA.FTZ R188, R21, c[0x0][0x2d0], -R178.reuse ;  /* 0x0000b40015bc7a23 */ /* 0x100fe200000108b2 */
[----:B------:R-:W-:Y:S01]  /*14d30*/  MUFU.EX2 R157, R157 ;  /* 0x0000009d009d7308 */ /* 0x000fe20000000800 */
[----:B------:R-:W-:Y:S01]  /*14d40*/  FFMA.FTZ R191, R15, c[0x0][0x2d0], -R178 ;  /* 0x0000b4000fbf7a23 */ /* 0x000fe200000108b2 */
[----:B------:R-:W4:Y:S01]  /*14d50*/  LDSM.16.MT88.4 R8, [R216+0x4880] ;  /* 0x00488000d808783b */ /* 0x000f220000004200 */
[----:B------:R-:W-:-:S02]  /*14d60*/  FFMA.FTZ R195, R13, c[0x0][0x2d0], -R176 ;  /* 0x0000b4000dc37a23 */ /* 0x000fc400000108b0 */
[--C-:B------:R-:W-:Y:S01]  /*14d70*/  FFMA.FTZ R190, R19, c[0x0][0x2d0], -R176.reuse ;  /* 0x0000b40013be7a23 */ /* 0x100fe200000108b0 */
[----:B------:R-:W5:Y:S01]  /*14d80*/  LDSM.16.MT88.4 R12, [R214+0x4880] ;  /* 0x00488000d60c783b */ /* 0x000f620000004200 */
[----:B------:R-:W-:Y:S01]  /*14d90*/  FFMA.FTZ R193, R17, c[0x0][0x2d0], -R176 ;  /* 0x0000b40011c17a23 */ /* 0x000fe200000108b0 */
[----:B------:R-:W1:Y:S01]  /*14da0*/  MUFU.EX2 R156, R156 ;  /* 0x0000009c009c7308 */ /* 0x000e620000000800 */
[----:B--2---:R-:W-:Y:S01]  /*14db0*/  F2FP.BF16.PACK_AB R128, R158, R185 ;  /* 0x000000b99e80723e */ /* 0x004fe200000010ff */
[----:B------:R-:W-:Y:S01]  /*14dc0*/  LDSM.16.MT88.4 R16, [R214+0x6080] ;  /* 0x00608000d610783b */ /* 0x000fe20000004200 */
[--C-:B------:R-:W-:Y:S02]  /*14dd0*/  FFMA.FTZ R194, R237, c[0x0][0x2d0], -R178.reuse ;  /* 0x0000b400edc27a23 */ /* 0x100fe400000108b2 */
[--C-:B------:R-:W-:Y:S02]  /*14de0*/  FFMA.FTZ R234, R235, c[0x0][0x2d0], -R178.reuse ;  /* 0x0000b400ebea7a23 */ /* 0x100fe400000108b2 */
[--C-:B------:R-:W-:Y:S01]  /*14df0*/  FFMA.FTZ R199, R199, c[0x0][0x2d0], -R178.reuse ;  /* 0x0000b400c7c77a23 */ /* 0x100fe200000108b2 */
[----:B------:R-:W-:Y:S01]  /*14e00*/  MUFU.EX2 R187, R187 ;  /* 0x000000bb00bb7308 */ /* 0x000fe20000000800 */
[----:B------:R-:W-:-:S02]  /*14e10*/  FFMA.FTZ R227, R227, c[0x0][0x2d0], -R178 ;  /* 0x0000b400e3e37a23 */ /* 0x000fc400000108b2 */
[--C-:B------:R-:W-:Y:S02]  /*14e20*/  FFMA.FTZ R235, R183, c[0x0][0x2d0], -R176.reuse ;  /* 0x0000b400b7eb7a23 */ /* 0x100fe400000108b0 */
[--C-:B------:R-:W-:Y:S02]  /*14e30*/  FFMA.FTZ R238, R181, c[0x0][0x2d0], -R176.reuse ;  /* 0x0000b400b5ee7a23 */ /* 0x100fe400000108b0 */
[--C-:B------:R-:W-:Y:S01]  /*14e40*/  FFMA.FTZ R237, R179, c[0x0][0x2d0], -R176.reuse ;  /* 0x0000b400b3ed7a23 */ /* 0x100fe200000108b0 */
[----:B------:R-:W2:Y:S01]  /*14e50*/  MUFU.EX2 R184, R184 ;  /* 0x000000b800b87308 */ /* 0x000ea20000000800 */
[----:B-1----:R-:W-:Y:S01]  /*14e60*/  F2FP.BF16.PACK_AB R130, R156, R157 ;  /* 0x0000009d9c82723e */ /* 0x002fe200000010ff */
[----:B------:R-:W-:Y:S01]  /*14e70*/  FFMA.FTZ R240, R177, c[0x0][0x2d0], -R176 ;  /* 0x0000b400b1f07a23 */ /* 0x000fe200000108b0 */
[----:B------:R-:W-:Y:S01]  /*14e80*/  LDSM.16.MT88.4 R180, [R214+0x6880] ;  /* 0x00688000d6b4783b */ /* 0x000fe20000004200 */
[----:B------:R-:W-:-:S03]  /*14e90*/  FADD.FTZ R158, R185, R158 ;  /* 0x0000009eb99e7221 */ /* 0x000fc60000010000 */
[----:B------:R-:W-:Y:S01]  /*14ea0*/  LDSM.16.MT88.4 R176, [R213+0x6880] ;  /* 0x00688000d5b0783b */ /* 0x000fe20000004200 */
[----:B------:R-:W-:Y:S01]  /*14eb0*/  MUFU.EX2 R2, R2 ;  /* 0x0000000200027308 */ /* 0x000fe20000000800 */
[----:B------:R-:W-:-:S04]  /*14ec0*/  FADD.FTZ R157, R157, R158 ;  /* 0x0000009e9d9d7221 */ /* 0x000fc80000010000 */
[----:B------:R-:W-:-:S03]  /*14ed0*/  FADD.FTZ R157, R156, R157 ;  /* 0x0000009d9c9d7221 */ /* 0x000fc60000010000 */
[----:B------:R-:W1:Y:S01]  /*14ee0*/  MUFU.EX2 R3, R23 ;  /* 0x0000001700037308 */ /* 0x000e620000000800 */
[----:B--2---:R-:W-:Y:S01]  /*14ef0*/  F2FP.BF16.PACK_AB R129, R184, R187 ;  /* 0x000000bbb881723e */ /* 0x004fe200000010ff */
[----:B------:R-:W-:-:S06]  /*14f00*/  FADD.FTZ R187, R187, R184 ;  /* 0x000000b8bbbb7221 */ /* 0x000fcc0000010000 */
[----:B------:R-:W-:Y:S01]  /*14f10*/  MUFU.EX2 R188, R188 ;  /* 0x000000bc00bc7308 */ /* 0x000fe20000000800 */
[----:B-1----:R-:W-:-:S07]  /*14f20*/  F2FP.BF16.PACK_AB R131, R3, R2 ;  /* 0x000000020383723e */ /* 0x002fce00000010ff */
[----:B------:R-:W1:Y:S01]  /*14f30*/  MUFU.EX2 R191, R191 ;  /* 0x000000bf00bf7308 */ /* 0x000e620000000800 */
[----:B------:R-:W2:Y:S01]  /*14f40*/  LDSM.16.MT88.4 R20, [R213+0x4880] ;  /* 0x00488000d514783b */ /* 0x000ea20000004200 */
[----:B------:R-:W-:Y:S01]  /*14f50*/  FADD.FTZ R2, R2, R187 ;  /* 0x000000bb02027221 */ /* 0x000fe20000010000 */
[C---:B------:R-:W-:Y:S03]  /*14f60*/  HMMA.16816.F32.BF16 R152, R128.reuse, R148, RZ ;  /* 0x000000948098723c */ /* 0x040fe600000418ff */
[----:B------:R-:W-:Y:S02]  /*14f70*/  FADD.FTZ R3, R3, R2 ;  /* 0x0000000203037221 */ /* 0x000fe40000010000 */
[----:B------:R-:W-:Y:S03]  /*14f80*/  MUFU.EX2 R186, R186 ;  /* 0x000000ba00ba7308 */ /* 0x000fe60000000800 */
[C---:B------:R-:W-:Y:S05]  /*14f90*/  HMMA.16816.F32.BF16 R148, R128.reuse, R150, RZ ;  /* 0x000000968094723c */ /* 0x040fea00000418ff */
[----:B------:R-:W-:Y:S03]  /*14fa0*/  MUFU.EX2 R189, R189 ;  /* 0x000000bd00bd7308 */ /* 0x000fe60000000800 */
[C---:B------:R-:W-:Y:S05]  /*14fb0*/  HMMA.16816.F32.BF16 R144, R128.reuse, R140, RZ ;  /* 0x0000008c8090723c */ /* 0x040fea00000418ff */
[----:B------:R-:W-:Y:S03]  /*14fc0*/  MUFU.EX2 R192, R192 ;  /* 0x000000c000c07308 */ /* 0x000fe60000000800 */
[C---:B------:R-:W-:Y:S05]  /*14fd0*/  HMMA.16816.F32.BF16 R136, R128.reuse, R132, RZ ;  /* 0x000000848088723c */ /* 0x040fea00000418ff */
[----:B------:R-:W1:Y:S03]  /*14fe0*/  MUFU.EX2 R195, R195 ;  /* 0x000000c300c37308 */ /* 0x000e660000000800 */
        /* <DEDUP_REMOVED lines=39> */
[----:B------:R-:W-:Y:S01]  /*15260*/  F2FP.BF16.PACK_AB R5, R195, R192 ;  /* 0x000000c0c305723e */ /* 0x000fe200000010ff */
        /* <DEDUP_REMOVED lines=15> */
[----:B------:R-:W3:Y:S07]  /*15360*/  LDSM.16.MT88.4 R12, [R213+0x7880] ;  /* 0x00788000d50c783b */ /* 0x000eee0000004200 */
[C---:B--2---:R-:W-:Y:S08]  /*15370*/  HMMA.16816.F32.BF16 R136, R4.reuse, R20, R136 ;  /* 0x000000140488723c */ /* 0x044ff00000041888 */
[C---:B------:R-:W-:Y:S01]  /*15380*/  HMMA.16816.F32.BF16 R132, R4.reuse, R22, R132 ;  /* 0x000000160484723c */ /* 0x040fe20000041884 */
[----:B------:R-:W-:Y:S07]  /*15390*/  LDSM.16.MT88.4 R20, [R212+0x7880] ;  /* 0x00788000d414783b */ /* 0x000fee0000004200 */
[C---:B------:R-:W-:Y:S08]  /*153a0*/  HMMA.16816.F32.BF16 R44, R4.reuse, R16, R44 ;  /* 0x00000010042c723c */ /* 0x040ff0000004182c */
[C---:B-1----:R-:W-:Y:S08]  /*153b0*/  HMMA.16816.F32.BF16 R60, R4.reuse, R8, R60 ;  /* 0x00000008043c723c */ /* 0x042ff0000004183c */
[C---:B------:R-:W-:Y:S01]  /*153c0*/  HMMA.16816.F32.BF16 R64, R4.reuse, R10, R64 ;  /* 0x0000000a0440723c */ /* 0x040fe20000041840 */
[----:B------:R-:W1:Y:S07]  /*153d0*/  LDSM.16.MT88.4 R8, [R214+0x9080] ;  /* 0x00908000d608783b */ /* 0x000e6e0000004200 */
        /* <DEDUP_REMOVED lines=37> */
[----:B------:R-:W-:Y:S01]  /*15630*/  F2FP.BF16.PACK_AB R5, R238, R235 ;  /* 0x000000ebee05723e */ /* 0x000fe200000010ff */
[----:B------:R-:W-:Y:S01]  /*15640*/  FADD.FTZ R235, R235, R190 ;  /* 0x000000beebeb7221 */ /* 0x000fe20000010000 */
[----:B------:R-:W-:Y:S01]  /*15650*/  F2FP.BF16.PACK_AB R6, R234, R227 ;  /* 0x000000e3ea06723e */ /* 0x000fe200000010ff */
[----:B------:R-:W-:Y:S01]  /*15660*/  FADD.FTZ R194, R199, R194 ;  /* 0x000000c2c7c27221 */ /* 0x000fe20000010000 */
[----:B------:R-:W-:Y:S01]  /*15670*/  F2FP.BF16.PACK_AB R7, R240, R237 ;  /* 0x000000edf007723e */ /* 0x000fe200000010ff */
[----:B------:R-:W-:-:S02]  /*15680*/  FADD.FTZ R238, R238, R235 ;  /* 0x000000ebeeee7221 */ /* 0x000fc40000010000 */
[----:B------:R-:W-:Y:S02]  /*15690*/  FADD.FTZ R227, R227, R194 ;  /* 0x000000c2e3e37221 */ /* 0x000fe40000010000 */
[----:B------:R-:W-:Y:S02]  /*156a0*/  FADD.FTZ R237, R237, R238 ;  /* 0x000000eeeded7221 */ /* 0x000fe40000010000 */
[----:B-1----:R-:W-:Y:S01]  /*156b0*/  HMMA.16816.F32.BF16 R152, R4, R8, R152 ;  /* 0x000000080498723c */ /* 0x002fe20000041898 */
[----:B------:R-:W-:Y:S02]  /*156c0*/  FADD.FTZ R234, R234, R227 ;  /* 0x000000e3eaea7221 */ /* 0x000fe40000010000 */
[----:B------:R-:W-:-:S05]  /*156d0*/  FADD.FTZ R227, R240, R237 ;  /* 0x000000edf0e37221 */ /* 0x000fca0000010000 */
        /* <DEDUP_REMOVED lines=37> */
[----:B------:R-:W-:Y:S01]  /*15930*/  PLOP3.LUT P0, PT, PT, PT, UP2, 0x80, 0x0 ;  /* 0x000000000000781c */ /* 0x000fe20003f0f028 */
[----:B------:R-:W-:Y:S01]  /*15940*/  IMAD.MOV.U32 R2, RZ, RZ, R159 ;  /* 0x000000ffff027224 */ /* 0x000fe200078e009f */
[----:B------:R-:W-:Y:S01]  /*15950*/  PLOP3.LUT P1, PT, PT, PT, UP2, 0x80, 0x0 ;  /* 0x000000000000781c */ /* 0x000fe20003f2f028 */
[----:B------:R-:W-:-:S10]  /*15960*/  IMAD.MOV.U32 R3, RZ, RZ, R0 ;  /* 0x000000ffff037224 */ /* 0x000fd400078e0000 */
[----:B------:R-:W-:Y:S01]  /*15970*/  @P0 IMAD.HI.U32 R199, R197, c[0x0][0x2c8], RZ ;  /* 0x0000b200c5c70a27 */ /* 0x000fe200078e00ff */
[----:B------:R-:W-:-:S04]  /*15980*/  IADD3 RZ, P0, R228, 0xc0, RZ ;  /* 0x000000c0e4ff7810 */ /* 0x000fc80007f1e0ff */
[----:B------:R-:W-:Y:S01]  /*15990*/  @P1 SHF.R.U32.HI R199, RZ, c[0x0][0x2cc], R199 ;  /* 0x0000b300ffc71a19 */ /* 0x000fe200000116c7 */
[----:B------:R-:W-:Y:S02]  /*159a0*/  IMAD.X R235, RZ, RZ, R233, P0 ;  /* 0x000000ffffeb7224 */ /* 0x000fe400000e06e9 */
.L_x_1505:
[----:B------:R-:W-:Y:S04]  /*159b0*/  DEPBAR.LE SB0, 0x0 ;  /* 0x000080000000791a */ /* 0x000fe80000000000 */
[----:B------:R-:W-:Y:S01]  /*159c0*/  BAR.SYNC.DEFER_BLOCKING 0x0 ;  /* 0x0000000000007b1d */ /* 0x000fe20000010000 */
[----:B------:R-:W-:Y:S05]  /*159d0*/  ISETP.LE.AND P0, PT, RZ, UR13, PT ;  /* 0x0000000dff007c0c */ /* 0x000fea000bf03270 */
[----:B------:R1:W2:Y:S04]  /*159e0*/  LDSM.16.M88.4 R156, [R222] ;  /* 0x00000000de9c783b */ /* 0x0002a80000000200 */
[----:B------:R1:W3:Y:S04]  /*159f0*/  LDSM.16.M88.4 R160, [R221+0xa080] ;  /* 0x00a08000dda0783b */ /* 0x0002e80000000200 */
[----:B------:R1:W4:Y:S04]  /*15a00*/  LDSM.16.M88.4 R164, [R221+0xa880] ;  /* 0x00a88000dda4783b */ /* 0x0003280000000200 */
[----:B------:R1:W1:Y:S04]  /*15a10*/  LDSM.16.M88.4 R168, [R221+0xb080] ;  /* 0x00b08000dda8783b */ /* 0x0002680000000200 */
[----:B------:R1:W1:Y:S04]  /*15a20*/  LDSM.16.M88.4 R172, [R220] ;  /* 0x00000000dcac783b */ /* 0x0002680000000200 */
[----:B------:R1:W1:Y:S04]  /*15a30*/  LDSM.16.M88.4 R176, [R219] ;  /* 0x00000000dbb0783b */ /* 0x0002680000000200 */
[----:B------:R1:W1:Y:S04]  /*15a40*/  LDSM.16.M88.4 R180, [R211] ;  /* 0x00000000d3b4783b */ /* 0x0002680000000200 */
[----:B------:R1:W1:Y:S01]  /*15a50*/  LDSM.16.M88.4 R184, [R210] ;  /* 0x00000000d2b8783b */ /* 0x0002620000000200 */
[----:B------:R-:W-:-:S05]  /*15a60*/  @!P0 BRA `(.L_x_1503) ;  /* 0x000003f000008947 */ /* 0x000fca0003800000 */
[----:B------:R-:W-:Y:S01]  /*15a70*/  IADD3 R6, P0, R224, 0x40, RZ ;  /* 0x00000040e0067810 */ /* 0x000fe20007f1e0ff */
[----:B------:R-:W-:Y:S01]  /*15a80*/  USHF.R.S32.HI UR6, URZ, 0x1f, UR13 ;  /* 0x0000001f3f067899 */ /* 0x000fe2000801140d */
[----:B------:R-:W-:Y:S01]  /*15a90*/  @!P3 IMAD.MOV.U32 R0, RZ, RZ, c[0x0][0x208] ;  /* 0x00008200ff00b624 */ /* 0x000fe200078e00ff */
[----:B------:R-:W-:Y:S01]  /*15aa0*/  ULDC.64 UR4, c[0x0][0x208] ;  /* 0x0000820000047ab9 */ /* 0x000fe20000000a00 */
[----:B------:R-:W-:Y:S01]  /*15ab0*/  @!P3 IMAD.MOV.U32 R13, RZ, RZ, c[0x0][0x20c] ;  /* 0x00008300ff0db624 */ /* 0x000fe200078e00ff */
[----:B------:R-:W-:Y:S01]  /*15ac0*/  UIMAD UR6, UR6, UR4, URZ ;  /* 0x00000004060672a4 */ /* 0x000fe2000f8e023f */
[----:B------:R-:W-:Y:S01]  /*15ad0*/  IMAD.X R4, RZ, RZ, R231, P0 ;  /* 0x000000ffff047224 */ /* 0x000fe200000e06e7 */
[----:B------:R-:W-:Y:S02]  /*15ae0*/  UIMAD.WIDE.U32 UR10, UR13, UR4, URZ ;  /* 0x000000040d0a72a5 */ /* 0x000fe4000f8e003f */
[----:B------:R-:W-:Y:S04]  /*15af0*/  UIMAD UR6, UR13, UR5, UR6 ;  /* 0x000000050d0672a4 */ /* 0x000fe8000f8e0206 */
[----:B------:R-:W-:Y:S02]  /*15b00*/  UIADD3 UR4, UR11, UR6, URZ ;  /* 0x000000060b047290 */ /* 0x000fe4000fffe03f */
[----:B------:R-:W-:Y:S02]  /*15b10*/  UIMAD.WIDE.U32 UR10, UR10, 0x30, URZ ;  /* 0x000000300a0a78a5 */ /* 0x000fe4000f8e003f */
[----:B------:R-:W-:Y:S04]  /*15b20*/  UIMAD UR4, UR4, 0x30, URZ ;  /* 0x00000030040478a4 */ /* 0x000fe8000f8e023f */
[----:B------:R-:W-:Y:S01]  /*15b30*/  @!P3 LEA R15, P1, R0, UR10, 0x5 ;  /* 0x0000000a000fbc11 */ /* 0x000fe2000f8228ff */
[----:B------:R-:W-:Y:S01]  /*15b40*/  UIADD3 UR4, UR11, UR4, URZ ;  /* 0x000000040b047290 */ /* 0x000fe2000fffe03f */
[----:B------:R-:W-:Y:S02]  /*15b50*/  IADD3 R8, P2, R224, UR10, RZ ;  /* 0x0000000ae0087c10 */ /* 0x000fe4000ff5e0ff */
[----:B------:R-:W-:Y:S03]  /*15b60*/  IADD3 R7, P0, R6, UR10, RZ ;  /* 0x0000000a06077c10 */ /* 0x000fe6000ff1e0ff */
[----:B------:R-:W-:Y:S02]  /*15b70*/  @!P3 LEA.HI.X R13, R0, UR4, R13, 0x5, P1 ;  /* 0x00000004000dbc11 */ /* 0x000fe400088f2c0d */
[----:B------:R-:W-:Y:S02]  /*15b80*/  IADD3.X R5, R231, UR4, RZ, P2, !PT ;  /* 0x00000004e7057c10 */ /* 0x000fe400097fe4ff */
[----:B------:R-:W-:Y:S02]  /*15b90*/  LEA R22, P1, R8, c[0x0][0x1f8], 0x1 ;  /* 0x00007e0008167a11 */ /* 0x000fe400078208ff */
[----:B------:R-:W-:Y:S02]  /*15ba0*/  IADD3.X R0, R4, UR4, RZ, P0, !PT ;  /* 0x0000000404007c10 */ /* 0x000fe400087fe4ff */
[C---:B------:R-:W-:Y:S02]  /*15bb0*/  LEA R20, P0, R7.reuse, c[0x0][0x1f8], 0x1 ;  /* 0x00007e0007147a11 */ /* 0x040fe400078008ff */
[----:B------:R-:W-:Y:S02]  /*15bc0*/  LEA.HI.X R23, R8, c[0x0][0x1fc], R5, 0x1, P1 ;  /* 0x00007f0008177a11 */ /* 0x000fe400008f0c05 */
[C---:B------:R-:W-:Y:S02]  /*15bd0*/  IADD3 R5, P1, R224.reuse, 0x80, RZ ;  /* 0x00000080e0057810 */ /* 0x040fe40007f3e0ff */
[----:B------:R-:W-:Y:S02]  /*15be0*/  LEA.HI.X R21, R7, c[0x0][0x1fc], R0, 0x1, P0 ;  /* 0x00007f0007157a11 */ /* 0x000fe400000f0c00 */
[----:B------:R-:W-:Y:S01]  /*15bf0*/  IADD3 R8, P0, R224, 0xc0, RZ ;  /* 0x000000c0e0087810 */ /* 0x000fe20007f1e0ff */
[--C-:B------:R-:W-:Y:S01]  /*15c00*/  IMAD.X R0, RZ, RZ, R231.reuse, P1 ;  /* 0x000000ffff007224 */ /* 0x100fe200008e06e7 */
[----:B------:R-:W-:Y:S02]  /*15c10*/  IADD3 R10, P1, R5, UR10, RZ ;  /* 0x0000000a050a7c10 */ /* 0x000fe4000ff3e0ff */
[----:B------:R-:W-:Y:S01]  /*15c20*/  @!P3 IADD3 R6, P2, R15, R6, RZ ;  /* 0x000000060f06b210 */ /* 0x000fe20007f5e0ff */
[----:B------:R-:W-:Y:S01]  /*15c30*/  IMAD.X R7, RZ, RZ, R231, P0 ;  /* 0x000000ffff077224 */ /* 0x000fe200000e06e7 */
[----:B------:R-:W-:Y:S02]  /*15c40*/  IADD3 R12, P0, R8, UR10, RZ ;  /* 0x0000000a080c7c10 */ /* 0x000fe4000ff1e0ff */
[----:B------:R-:W-:Y:S02]  /*15c50*/  IADD3.X R9, R0, UR4, RZ, P1, !PT ;  /* 0x0000000400097c10 */ /* 0x000fe40008ffe4ff */
[----:B------:R-:W-:Y:S02]  /*15c60*/  LEA R18, P1, R10, c[0x0][0x1f8], 0x1 ;  /* 0x00007e000a127a11 */ /* 0x000fe400078208ff */
[----:B------:R-:W-:Y:S02]  /*15c70*/  IADD3.X R11, R7, UR4, RZ, P0, !PT ;  /* 0x00000004070b7c10 */ /* 0x000fe400087fe4ff */
[----:B------:R-:W-:Y:S02]  /*15c80*/  LEA R16, P0, R12, c[0x0][0x1f8], 0x1 ;  /* 0x00007e000c107a11 */ /* 0x000fe400078008ff */
[----:B------:R-:W-:Y:S01]  /*15c90*/  LEA.HI.X R19, R10, c[0x0][0x1fc], R9, 0x1, P1 ;  /* 0x00007f000a137a11 */ /* 0x000fe200008f0c09 */
[----:B------:R-:W-:Y:S01]  /*15ca0*/  @!P3 IMAD.X R9, R13, 0x1, R4, P2 ;  /* 0x000000010d09b824 */ /* 0x000fe200010e0604 */
[----:B------:R-:W-:Y:S02]  /*15cb0*/  LEA.HI.X R17, R12, c[0x0][0x1fc], R11, 0x1, P0 ;  /* 0x00007f000c117a11 */ /* 0x000fe400000f0c0b */
[C---:B------:R-:W-:Y:S02]  /*15cc0*/  @!P3 IADD3 R5, P1, R15.reuse, R5, RZ ;  /* 0x000000050f05b210 */ /* 0x040fe40007f3e0ff */
[C---:B------:R-:W-:Y:S02]  /*15cd0*/  @!P3 IADD3 R8, P0, R15.reuse, R8, RZ ;  /* 0x000000080f08b210 */ /* 0x040fe40007f1e0ff */
[----:B------:R-:W-:Y:S01]  /*15ce0*/  @!P3 IADD3 R15, P2, R15, R224, RZ ;  /* 0x000000e00f0fb210 */ /* 0x000fe20007f5e0ff */
[C---:B------:R-:W-:Y:S02]  /*15cf0*/  @!P3 IMAD.X R0, R13.reuse, 0x1, R0, P1 ;  /* 0x000000010d00b824 */ /* 0x040fe400008e0600 */
[----:B------:R-:W-:Y:S01]  /*15d00*/  @!P3 IMAD.X R7, R13, 0x1, R7, P0 ;  /* 0x000000010d07b824 */ /* 0x000fe200000e0607 */
[----:B------:R-:W-:Y:S01]  /*15d10*/  @!P3 LEA R10, P1, R15, c[0x0][0x1f8], 0x1 ;  /* 0x00007e000f0aba11 */ /* 0x000fe200078208ff */
[----:B------:R-:W-:Y:S01]  /*15d20*/  @!P3 IMAD.X R4, R13, 0x1, R231, P2 ;  /* 0x000000010d04b824 */ /* 0x000fe200010e06e7 */
[----:B------:R-:W-:Y:S02]  /*15d30*/  LOP3.LUT P2, RZ, R223, 0x1, RZ, 0xc0, !PT ;  /* 0x00000001dfff7812 */ /* 0x000fe4000784c0ff */
[C---:B------:R-:W-:Y:S02]  /*15d40*/  @!P3 LEA R12, P0, R6.reuse, c[0x0][0x1f8], 0x1 ;  /* 0x00007e00060cba11 */ /* 0x040fe400078008ff */
[----:B------:R-:W-:Y:S02]  /*15d50*/  @!P3 LEA.HI.X R11, R15, c[0x0][0x1fc], R4, 0x1, P1 ;  /* 0x00007f000f0bba11 */ /* 0x000fe400008f0c04 */
[----:B------:R-:W-:Y:S02]  /*15d60*/  @!P3 LEA.HI.X R13, R6, c[0x0][0x1fc], R9, 0x1, P0 ;  /* 0x00007f00060dba11 */ /* 0x000fe400000f0c09 */
[C---:B------:R-:W-:Y:S02]  /*15d70*/  @!P3 LEA R14, P1, R5.reuse, c[0x0][0x1f8], 0x1 ;  /* 0x00007e00050eba11 */ /* 0x040fe400078208ff */
[C---:B------:R-:W-:Y:S02]  /*15d80*/  @!P3 LEA R4, P0, R8.reuse, c[0x0][0x1f8], 0x1 ;  /* 0x00007e000804ba11 */ /* 0x040fe400078008ff */
[----:B------:R-:W-:Y:S01]  /*15d90*/  @!P3 LEA.HI.X R15, R5, c[0x0][0x1fc], R0, 0x1, P1 ;  /* 0x00007f00050fba11 */ /* 0x000fe200008f0c00 */
[----:B------:R-:W-:Y:S01]  /*15da0*/  @!PT LDS RZ, [RZ] ;  /* 0x00000000fffff984 */ /* 0x000fe20000000800 */
[----:B------:R-:W-:Y:S01]  /*15db0*/  @!PT LDS RZ, [RZ] ;  /* 0x00000000fffff984 */ /* 0x000fe20000000800 */
[----:B------:R-:W-:Y:S01]  /*15dc0*/  @!PT LDS RZ, [RZ] ;  /* 0x00000000fffff984 */ /* 0x000fe20000000800 */
[----:B------:R4:W-:Y:S01]  /*15dd0*/  LDGSTS.E.BYPASS.LTC128B.128 [R226+0x4080], [R22.64], !P2 ;  /* 0x0408000016e27fae */ /* 0x0009e2000d101d5a */
[----:B------:R-:W-:Y:S04]  /*15de0*/  @!P3 LEA.HI.X R5, R8, c[0x0][0x1fc], R7, 0x1, P0 ;  /* 0x00007f000805ba11 */ /* 0x000fe800000f0c07 */
[----:B------:R4:W-:Y:S05]  /*15df0*/  LDGSTS.E.BYPASS.LTC128B.128 [R226+0x5880], [R20.64], !P6 ;  /* 0x0588000014e27fae */ /* 0x0009ea000f101d5a */
[----:B------:R4:W-:Y:S05]  /*15e00*/  LDGSTS.E.BYPASS.LTC128B.128 [R226+0x7080], [R18.64], !P5 ;  /* 0x0708000012e27fae */ /* 0x0009ea000e901d5a */
[----:B------:R4:W-:Y:S05]  /*15e10*/  LDGSTS.E.BYPASS.LTC128B.128 [R226+0x8880], [R16.64], !P4 ;  /* 0x0888000010e27fae */ /* 0x0009ea000e101d5a */
[----:B------:R4:W-:Y:S05]  /*15e20*/  @!P3 LDGSTS.E.BYPASS.LTC128B.128 [R226+0x5080], [R10.64], !P2 ;  /* 0x050800000ae2bfae */ /* 0x0009ea000d101d5a */
[----:B------:R4:W-:Y:S05]  /*15e30*/  @!P3 LDGSTS.E.BYPASS.LTC128B.128 [R226+0x6880], [R12.64], !P6 ;  /* 0x068800000ce2bfae */ /* 0x0009ea000f101d5a */
[----:B------:R4:W-:Y:S05]  /*15e40*/  @!P3 LDGSTS.E.BYPASS.LTC128B.128 [R226+0x8080], [R14.64], !P5 ;  /* 0x080800000ee2bfae */ /* 0x0009ea000e901d5a */
[----:B------:R4:W-:Y:S02]  /*15e50*/  @!P3 LDGSTS.E.BYPASS.LTC128B.128 [R226+0x9880], [R4.64], !P4 ;  /* 0x0988000004e2bfae */ /* 0x0009e4000e101d5a */
.L_x_1503:
[C---:B--234-:R-:W-:Y:S01]  /*15e60*/  HMMA.16816.F32.BF16 R4, R156.reuse, R160, RZ ;  /* 0x000000a09c04723c */ /* 0x05cfe200000418ff */
[----:B------:R-:W-:Y:S01]  /*15e70*/  LDSM.16.M88.4 R188, [R218] ;  /* 0x00000000dabc783b */ /* 0x000fe20000000200 */
[----:B------:R-:W-:Y:S06]  /*15e80*/  UISETP.GE.AND UP0, UPT, UR13, 0x1, UPT ;  /* 0x000000010d00788c */ /* 0x000fec000bf06270 */
[C---:B------:R-:W-:Y:S01]  /*15e90*/  HMMA.16816.F32.BF16 R8, R156.reuse, R162, RZ ;  /* 0x000000a29c08723c */ /* 0x040fe200000418ff */
[----:B------:R-:W0:Y:S01]  /*15ea0*/  LDGDEPBAR ;  /* 0x00000000000079af */ /* 0x000e220000000000 */
[----:B------:R-:W-:Y:S06]  /*15eb0*/  PLOP3.LUT P0, PT, PT, PT, UP0, 0x80, 0x0 ;  /* 0x000000000000781c */ /* 0x000fec0003f0f008 */
        /* <DEDUP_REMOVED lines=31> */
[----:B------:R-:W-:Y:S07]  /*160b0*/  LDSM.16.M88.4 R168, [R206] ;  /* 0x00000000cea8783b */ /* 0x000fee0000000200 */
[C---:B----4-:R-:W-:Y:S08]  /*160c0*/  HMMA.16816.F32.BF16 R12, R164.reuse, R172, R12 ;  /* 0x000000aca40c723c */ /* 0x050ff0000004180c */
[C---:B------:R-:W-:Y:S01]  /*160d0*/  HMMA.16816.F32.BF16 R16, R164.reuse, R174, R16 ;  /* 0x000000aea410723c */ /* 0x040fe20000041810 */
[----:B------:R-:W-:Y:S07]  /*160e0*/  LDSM.16.M88.4 R172, [R218+0x4000] ;  /* 0x00400000daac783b */ /* 0x000fee0000000200 */
        /* <DEDUP_REMOVED lines=165> */
[----:B--234-:R-:W-:Y:S01]  /*16b40*/  IADD3 R8, -R196, 0x30, RZ ;  /* 0x00000030c4087810 */ /* 0x01cfe20007ffe1ff */
[----:B------:R-:W-:Y:S01]  /*16b50*/  UIADD3 UR9, UR13, -0x1, URZ ;  /* 0xffffffff0d097890 */ /* 0x000fe2000fffe03f */
[----:B------:R-:W-:Y:S01]  /*16b60*/  IADD3 R7, P0, R228, 0x40, RZ ;  /* 0x00000040e4077810 */ /* 0x000fe20007f1e0ff */
[----:B------:R-:W-:Y:S01]  /*16b70*/  ULDC.64 UR4, c[0x0][0x1e0] ;  /* 0x0000780000047ab9 */ /* 0x000fe20000000a00 */
[----:B------:R-:W-:Y:S01]  /*16b80*/  ISETP.GE.AND P1, PT, R8, 0x1, PT ;  /* 0x000000010800780c */ /* 0x000fe20003f26270 */
[----:B------:R-:W-:Y:S02]  /*16b90*/  USHF.R.S32.HI UR6, URZ, 0x1f, UR9 ;  /* 0x0000001f3f067899 */ /* 0x000fe40008011409 */
[----:B------:R-:W-:Y:S01]  /*16ba0*/  UIMAD.WIDE.U32 UR10, UR9, UR4, URZ ;  /* 0x00000004090a72a5 */ /* 0x000fe2000f8e003f */
[--C-:B------:R-:W-:Y:S01]  /*16bb0*/  IMAD.X R4, RZ, RZ, R233.reuse, P0 ;  /* 0x000000ffff047224 */ /* 0x100fe200000e06e9 */
[C---:B------:R-:W-:Y:S01]  /*16bc0*/  IADD3 R6, P0, R228.reuse, 0x80, RZ ;  /* 0x00000080e4067810 */ /* 0x040fe20007f1e0ff */
[----:B------:R-:W-:Y:S04]  /*16bd0*/  UIMAD UR6, UR6, UR4, URZ ;  /* 0x00000004060672a4 */ /* 0x000fe8000f8e023f */
[----:B------:R-:W-:Y:S01]  /*16be0*/  UIMAD UR6, UR9, UR5, UR6 ;  /* 0x00000005090672a4 */ /* 0x000fe2000f8e0206 */
[----:B------:R-:W-:Y:S03]  /*16bf0*/  IMAD.X R5, RZ, RZ, R233, P0 ;  /* 0x000000ffff057224 */ /* 0x000fe600000e06e9 */
[----:B------:R-:W-:Y:S02]  /*16c00*/  UIADD3 UR6, UR11, UR6, URZ ;  /* 0x000000060b067290 */ /* 0x000fe4000fffe03f */
[----:B------:R-:W-:Y:S02]  /*16c10*/  UIMAD.WIDE.U32 UR10, UR10, 0x30, URZ ;  /* 0x000000300a0a78a5 */ /* 0x000fe4000f8e003f */
[----:B------:R-:W-:Y:S04]  /*16c20*/  UIMAD UR4, UR6, 0x30, URZ ;  /* 0x00000030060478a4 */ /* 0x000fe8000f8e023f */
[----:B------:R-:W-:Y:S01]  /*16c30*/  @P1 IADD3 R10, P0, R228, UR10, RZ ;  /* 0x0000000ae40a1c10 */ /* 0x000fe2000ff1e0ff */
[----:B------:R-:W-:Y:S06]  /*16c40*/  UIADD3 UR4, UR11, UR4, URZ ;  /* 0x000000040b047290 */ /* 0x000fec000fffe03f */
[----:B------:R-:W-:Y:S02]  /*16c50*/  @P1 IADD3.X R9, R233, UR4, RZ, P0, !PT ;  /* 0x00000004e9091c10 */ /* 0x000fe400087fe4ff */
[----:B------:R-:W-:Y:S04]  /*16c60*/  @P1 IADD3 R12, P0, R7, UR10, RZ ;  /* 0x0000000a070c1c10 */ /* 0x000fe8000ff1e0ff */
[----:B------:R-:W-:Y:S02]  /*16c70*/  @P1 IADD3.X R11, R4, UR4, RZ, P0, !PT ;  /* 0x00000004040b1c10 */ /* 0x000fe400087fe4ff */
[----:B------:R-:W-:Y:S04]  /*16c80*/  @P1 IADD3 R14, P0, R6, UR10, RZ ;  /* 0x0000000a060e1c10 */ /* 0x000fe8000ff1e0ff */
[----:B------:R-:W-:Y:S02]  /*16c90*/  @P1 IADD3.X R13, R5, UR4, RZ, P0, !PT ;  /* 0x00000004050d1c10 */ /* 0x000fe400087fe4ff */
[C---:B------:R-:W-:Y:S04]  /*16ca0*/  @P1 LEA R16, P0, R10.reuse, c[0x0][0x1c8], 0x1 ;  /* 0x000072000a101a11 */ /* 0x040fe800078008ff */
[----:B------:R-:W-:Y:S02]  /*16cb0*/  @P1 LEA.HI.X R17, R10, c[0x0][0x1cc], R9, 0x1, P0 ;  /* 0x000073000a111a11 */ /* 0x000fe400000f0c09 */
[----:B------:R-:W-:Y:S02]  /*16cc0*/  @P1 LEA R18, P0, R12, c[0x0][0x1c8], 0x1 ;  /* 0x000072000c121a11 */ /* 0x000fe400078008ff */
[----:B------:R-:W-:Y:S02]  /*16cd0*/  IADD3 R9, R228, 0xc0, RZ ;  /* 0x000000c0e4097810 */ /* 0x000fe40007ffe0ff */
[----:B------:R-:W-:Y:S02]  /*16ce0*/  @P1 LEA.HI.X R19, R12, c[0x0][0x1cc], R11, 0x1, P0 ;  /* 0x000073000c131a11 */ /* 0x000fe400000f0c0b */
[C---:B------:R-:W-:Y:S04]  /*16cf0*/  @P1 LEA R12, P0, R14.reuse, c[0x0][0x1c8], 0x1 ;  /* 0x000072000e0c1a11 */ /* 0x040fe800078008ff */
[----:B------:R-:W-:Y:S02]  /*16d00*/  @P1 LEA.HI.X R13, R14, c[0x0][0x1cc], R13, 0x1, P0 ;  /* 0x000073000e0d1a11 */ /* 0x000fe400000f0c0d */
[----:B------:R-:W-:Y:S04]  /*16d10*/  @P1 IADD3 R11, P0, R9, UR10, RZ ;  /* 0x0000000a090b1c10 */ /* 0x000fe8000ff1e0ff */
[----:B------:R-:W-:Y:S02]  /*16d20*/  @P1 IADD3.X R10, R235, UR4, RZ, P0, !PT ;  /* 0x00000004eb0a1c10 */ /* 0x000fe400087fe4ff */
[C---:B------:R-:W-:Y:S04]  /*16d30*/  @P1 LEA R14, P0, R11.reuse, c[0x0][0x1c8], 0x1 ;  /* 0x000072000b0e1a11 */ /* 0x040fe800078008ff */
[----:B------:R-:W-:Y:S02]  /*16d40*/  @P1 LEA.HI.X R15, R11, c[0x0][0x1cc], R10, 0x1, P0 ;  /* 0x000073000b0f1a11 */ /* 0x000fe400000f0c0a */
[----:B------:R-:W-:Y:S11]  /*16d50*/  ISETP.GE.AND P0, PT, R8, 0x21, PT ;  /* 0x000000210800780c */ /* 0x000ff60003f06270 */
[----:B------:R-:W-:Y:S02]  /*16d60*/  @!UPT UIADD3 URZ, URZ, URZ, URZ ;  /* 0x0000003f3f3ff290 */ /* 0x000fe4000fffe03f */
[----:B------:R-:W-:Y:S05]  /*16d70*/  VOTEU.ANY UP0, P0 ;  /* 0x00000000003f7886 */ /* 0x000fea0000000100 */
[----:B------:R-:W-:Y:S04]  /*16d80*/  @UP0 UIADD3 UR10, UP1, UR8, UR10, URZ ;  /* 0x0000000a080a0290 */ /* 0x000fe8000ff3e03f */
[----:B------:R-:W-:Y:S02]  /*16d90*/  @UP0 UIADD3.X UR4, UR4, UR7, URZ, UP1, !UPT ;  /* 0x0000000704040290 */ /* 0x000fe40008ffe43f */
[----:B------:R-:W-:Y:S04]  /*16da0*/  @P0 IADD3 R11, P2, R228, UR10, RZ ;  /* 0x0000000ae40b0c10 */ /* 0x000fe8000ff5e0ff */
[----:B------:R-:W-:Y:S02]  /*16db0*/  @P0 IADD3.X R8, R233, UR4, RZ, P2, !PT ;  /* 0x00000004e9080c10 */ /* 0x000fe400097fe4ff */
[C---:B------:R-:W-:Y:S04]  /*16dc0*/  @P0 LEA R10, P2, R11.reuse, c[0x0][0x1c8], 0x1 ;  /* 0x000072000b0a0a11 */ /* 0x040fe800078408ff */
[----:B------:R-:W-:Y:S02]  /*16dd0*/  @P0 LEA.HI.X R11, R11, c[0x0][0x1cc], R8, 0x1, P2 ;  /* 0x000073000b0b0a11 */ /* 0x000fe400010f0c08 */
        /* <DEDUP_REMOVED lines=12> */
[----:B------:R-:W-:Y:S11]  /*16ea0*/  LOP3.LUT P2, RZ, R223, 0x1, RZ, 0xc0, !PT ;  /* 0x00000001dfff7812 */ /* 0x000ff6000784c0ff */
[----:B------:R-:W-:Y:S02]  /*16eb0*/  @!UPT UIADD3 URZ, URZ, URZ, URZ ;  /* 0x0000003f3f3ff290 */ /* 0x000fe4000fffe03f */
[----:B------:R-:W-:Y:S01]  /*16ec0*/  @!PT LDS RZ, [RZ] ;  /* 0x00000000fffff984 */ /* 0x000fe20000000800 */
[----:B------:R-:W-:Y:S01]  /*16ed0*/  @!PT LDS RZ, [RZ] ;  /* 0x00000000fffff984 */ /* 0x000fe20000000800 */
[----:B------:R-:W-:Y:S01]  /*16ee0*/  @!PT LDS RZ, [RZ] ;  /* 0x00000000fffff984 */ /* 0x000fe20000000800 */
[----:B------:R2:W-:Y:S05]  /*16ef0*/  @P1 LDGSTS.E.BYPASS.LTC128B.128 [R226+0xa080], [R16.64], !P2 ;  /* 0x0a08000010e21fae */ /* 0x0005ea000d101d5a */
[----:B------:R2:W-:Y:S05]  /*16f00*/  @P1 LDGSTS.E.BYPASS.LTC128B.128 [R226+0xb880], [R18.64], !P6 ;  /* 0x0b88000012e21fae */ /* 0x0005ea000f101d5a */
[----:B------:R2:W-:Y:S05]  /*16f10*/  @P1 LDGSTS.E.BYPASS.LTC128B.128 [R226+0xd080], [R12.64], !P5 ;  /* 0x0d0800000ce21fae */ /* 0x0005ea000e901d5a */
[----:B------:R2:W-:Y:S05]  /*16f20*/  @P1 LDGSTS.E.BYPASS.LTC128B.128 [R226+0xe880], [R14.64], !P4 ;  /* 0x0e8800000ee21fae */ /* 0x0005ea000e101d5a */
[----:B------:R2:W-:Y:S05]  /*16f30*/  @P0 LDGSTS.E.BYPASS.LTC128B.128 [R226+0xb080], [R10.64], !P2 ;  /* 0x0b0800000ae20fae */ /* 0x0005ea000d101d5a */
[----:B------:R2:W-:Y:S05]  /*16f40*/  @P0 LDGSTS.E.BYPASS.LTC128B.128 [R226+0xc880], [R20.64], !P6 ;  /* 0x0c88000014e20fae */ /* 0x0005ea000f101d5a */
[----:B------:R2:W-:Y:S05]  /*16f50*/  @P0 LDGSTS.E.BYPASS.LTC128B.128 [R226+0xe080], [R22.64], !P5 ;  /* 0x0e08000016e20fae */ /* 0x0005ea000e901d5a */
[----:B------:R2:W-:Y:S02]  /*16f60*/  @P0 LDGSTS.E.BYPASS.LTC128B.128 [R226+0xf880], [R6.64], !P4 ;  /* 0x0f88000006e20fae */ /* 0x0005e4000e101d5a */
.L_x_1504:
[----:B--234-:R-:W-:Y:S01]  /*16f70*/  PLOP3.LUT P0, PT, PT, PT, UP2, 0x80, 0x0 ;  /* 0x000000000000781c */ /* 0x01cfe20003f0f028 */
[----:B------:R-:W-:Y:S01]  /*16f80*/  UIMAD UR4, UR13, -0x30, URZ ;  /* 0xffffffd00d0478a4 */ /* 0x000fe2000f8e023f */
[----:B------:R-:W-:Y:S01]  /*16f90*/  MOV R8, R197 ;  /* 0x000000c500087202 */ /* 0x000fe20000000f00 */
[----:B------:R-:W-:Y:S01]  /*16fa0*/  LDSM.16.MT88.4 R20, [R214+0x4080] ;  /* 0x00408000d614783b */ /* 0x000fe20000004200 */
[----:B------:R-:W-:Y:S03]  /*16fb0*/  MOV R5, UR22 ;  /* 0x0000001600057c02 */ /* 0x000fe60008000f00 */
[----:B------:R-:W-:Y:S04]  /*16fc0*/  MOV R7, UR4 ;  /* 0x0000000400077c02 */ /* 0x000fe80008000f00 */
[----:B------:R-:W-:Y:S01]  /*16fd0*/  IADD3 R6, -R198, 0x1, R7 ;  /* 0x00000001c6067810 */ /* 0x000fe20007ffe107 */
[----:B------:R-:W-:Y:S01]  /*16fe0*/  LDSM.16.MT88.4 R172, [R216+0x7880] ;  /* 0x00788000d8ac783b */ /* 0x000fe20000004200 */
[----:B------:R-:W-:Y:S02]  /*16ff0*/  @P0 MOV R8, R199 ;  /* 0x000000c700080202 */ /* 0x000fe40000000f00 */
[----:B------:R-:W-:Y:S05]  /*17000*/  IADD3 R5, -R5, UR14, R6 ;  /* 0x0000000e05057c10 */ /* 0x000fea000fffe106 */
[----:B------:R-:W-:Y:S08]  /*17010*/  SHFL.IDX PT, R4, R8, 0x1, 0x1c1f ;  /* 0x003c1f0008047f89 */ /* 0x000ff000000e0000 */
[----:B------:R-:W2:Y:S08]  /*17020*/  SHFL.IDX PT, R12, R8, RZ, 0x1c1f ;  /* 0x001c1fff080c7589 */ /* 0x000eb000000e0000 */
[----:B------:R-:W0:Y:S01]  /*17030*/  LDGDEPBAR ;  /* 0x00000000000079af */ /* 0x000e220000000000 */
[C---:B--2---:R-:W-:Y:S02]  /*17040*/  IADD3 R12, R5.reuse, R12, RZ ;  /* 0x0000000c050c7210 */ /* 0x044fe40007ffe0ff */
[----:B------:R-:W-:Y:S04]  /*17050*/  IADD3 R4, R5, R4, RZ ;  /* 0x0000000405047210 */ /* 0x000fe80007ffe0ff */
[C---:B------:R-:W-:Y:S02]  /*17060*/  ISETP.GT.AND P0, PT, R4.reuse, RZ, PT ;  /* 0x000000ff0400720c */ /* 0x040fe40003f04270 */
[----:B------:R-:W-:Y:S02]  /*17070*/  ISETP.GT.AND P1, PT, R4, 0x1, PT ;  /* 0x000000010400780c */ /* 0x000fe40003f24270 */
[----:B------:R-:W-:Y:S02]  /*17080*/  FSEL R13, R180, -INF , P0 ;  /* 0xff800000b40d7808 */ /* 0x000fe40000000000 */
[C---:B------:R-:W-:Y:S02]  /*17090*/  ISETP.GT.AND P0, PT, R4.reuse, 0x8, PT ;  /* 0x000000080400780c */ /* 0x040fe40003f04270 */
[----:B------:R-:W-:Y:S02]  /*170a0*/  FSEL R11, R181, -INF , P1 ;  /* 0xff800000b50b7808 */ /* 0x000fe40000800000 */
[----:B------:R-:W-:Y:S02]  /*170b0*/  ISETP.GT.AND P1, PT, R4, 0x10, PT ;  /* 0x000000100400780c */ /* 0x000fe40003f24270 */
[----:B------:R-:W-:Y:S02]  /*170c0*/  FMNMX.FTZ R6, R13, R2, !PT ;  /* 0x000000020d067209 */ /* 0x000fe40007810000 */
[----:B-1----:R-:W-:Y:S02]  /*170d0*/  FSEL R171, R240, -INF , P1 ;  /* 0xff800000f0ab7808 */ /* 0x002fe40000800000 */
[----:B------:R-:W-:Y:S02]  /*170e0*/  FSEL R9, R184, -INF , P0 ;  /* 0xff800000b8097808 */ /* 0x000fe40000000000 */
[----:B------:R-:W-:Y:S02]  /*170f0*/  ISETP.GT.AND P0, PT, R4, 0x11, PT ;  /* 0x000000110400780c */ /* 0x000fe40003f04270 */
[----:B------:R-:W-:Y:S02]  /*17100*/  ISETP.GT.AND P1, PT, R12, RZ, PT ;  /* 0x000000ff0c00720c */ /* 0x000fe40003f24270 */
[----:B------:R-:W-:Y:S02]  /*17110*/  FSEL R169, R187, -INF , P0 ;  /* 0xff800000bba97808 */ /* 0x000fe40000000000 */
[C---:B------:R-:W-:Y:S02]  /*17120*/  ISETP.GT.AND P2, PT, R4.reuse, 0x9, PT ;  /* 0x000000090400780c */ /* 0x040fe40003f44270 */
[----:B------:R-:W-:Y:S02]  /*17130*/  ISETP.GT.AND P0, PT, R4, 0x18, PT ;  /* 0x000000180400780c */ /* 0x000fe40003f04270 */
[----:B------:R-:W-:Y:S02]  /*17140*/  FSEL R10, R178, -INF , P1 ;  /* 0xff800000b20a7808 */ /* 0x000fe40000800000 */
[----:B------:R-:W-:Y:S02]  /*17150*/  FMNMX.FTZ R6, R11, R6, !PT ;  /* 0x000000060b067209 */ /* 0x000fe40007810000 */
[----:B------:R-:W-:Y:S02]  /*17160*/  ISETP.GT.AND P1, PT, R12, 0x1, PT ;  /* 0x000000010c00780c */ /* 0x000fe40003f24270 */
[----:B------:R-:W-:Y:S02]  /*17170*/  FSEL R167, R245, -INF , P0 ;  /* 0xff800000f5a77808 */ /* 0x000fe40000000000 */
[----:B------:R-:W-:Y:S02]  /*17180*/  FSEL R7, R186, -INF , P2 ;  /* 0xff800000ba077808 */ /* 0x000fe40001000000 */
[----:B------:R-:W-:Y:S02]  /*17190*/  ISETP.GT.AND P0, PT, R4, 0x19, PT ;  /* 0x000000190400780c */ /* 0x000fe40003f04270 */
[----:B------:R-:W-:Y:S02]  /*171a0*/  FMNMX.FTZ R6, R9, R6, !PT ;  /* 0x0000000609067209 */ /* 0x000fe40007810000 */
        /* <DEDUP_REMOVED lines=17> */
[----:B------:R-:W-:Y:S02]  /*172c0*/  FSEL R187, R247, -INF , P0 ;  /* 0xff800000f7bb7808 */ /* 0x000fe40000000000 */
[----:B------:R-:W-:Y:S02]  /*172d0*/  ISETP.GT.AND P0, PT, R4, 0x28, PT ;  /* 0x000000280400780c */ /* 0x000fe40003f04270 */
[----:B------:R-:W-:Y:S02]  /*172e0*/  FMNMX.FTZ R0, R171, R0, !PT ;  /* 0x00000000ab007209 */ /* 0x000fe40007810000 */
[----:B------:R-:W-:Y:S02]  /*172f0*/  FSEL R177, R248, -INF , P0 ;  /* 0xff800000f8b17808 */ /* 0x000fe40000000000 */
[----:B------:R-:W-:Y:S02]  /*17300*/  FSEL R168, R185, -INF , P1 ;  /* 0xff800000b9a87808 */ /* 0x000fe40000800000 */
[----:B------:R-:W-:Y:S02]  /*17310*/  FMNMX.FTZ R15, R170, R5, !PT ;  /* 0x00000005aa0f7209 */ /* 0x000fe40007810000 */
[----:B------:R-:W-:Y:S02]  /*17320*/  ISETP.GT.AND P0, PT, R4, 0x29, PT ;  /* 0x000000290400780c */ /* 0x000fe40003f04270 */
[----:B------:R-:W-:Y:S02]  /*17330*/  ISETP.GT.AND P1, PT, R12, 0x18, PT ;  /* 0x000000180c00780c */ /* 0x000fe40003f24270 */
[----:B------:R-:W-:Y:S02]  /*17340*/  FMNMX.FTZ R0, R169, R0, !PT ;  /* 0x00000000a9007209 */ /* 0x000fe40007810000 */
[----:B------:R-:W-:Y:S02]  /*17350*/  FSEL R166, R239, -INF , P1 ;  /* 0xff800000efa67808 */ /* 0x000fe40000800000 */
[----:B------:R-:W-:Y:S02]  /*17360*/  FMNMX.FTZ R15, R168, R15, !PT ;  /* 0x0000000fa80f7209 */ /* 0x000fe40007810000 */
[----:B------:R-:W-:Y:S02]  /*17370*/  FSEL R157, R246, -INF , P0 ;  /* 0xff800000f69d7808 */ /* 0x000fe40000000000 */
[----:B------:R-:W-:Y:S02]  /*17380*/  ISETP.GT.AND P0, PT, R12, 0x19, PT ;  /* 0x000000190c00780c */ /* 0x000fe40003f04270 */
[----:B------:R-:W-:Y:S02]  /*17390*/  FMNMX.FTZ R0, R167, R0, !PT ;  /* 0x00000000a7007209 */ /* 0x000fe40007810000 */
[----:B------:R-:W-:Y:S02]  /*173a0*/  FSEL R164, R237, -INF , P0 ;  /* 0xff800000eda47808 */ /* 0x000fe40000000000 */
[----:B------:R-:W-:Y:S02]  /*173b0*/  FMNMX.FTZ R15, R166, R15, !PT ;  /* 0x0000000fa60f7209 */ /* 0x000fe40007810000 */
[----:B------:R-:W-:Y:S02]  /*173c0*/  ISETP.GT.AND P1, PT, R12, 0x20, PT ;  /* 0x000000200c00780c */ /* 0x000fe40003f24270 */
[----:B------:R-:W-:Y:S02]  /*173d0*/  FMNMX.FTZ R0, R165, R0, !PT ;  /* 0x00000000a5007209 */ /* 0x000fe40007810000 */
[----:B------:R-:W-:Y:S02]  /*173e0*/  FMNMX.FTZ R15, R164, R15, !PT ;  /* 0x0000000fa40f7209 */ /* 0x000fe40007810000 */
[----:B------:R-:W-:Y:S02]  /*173f0*/  ISETP.GT.AND P0, PT, R12, 0x21, PT ;  /* 0x000000210c00780c */ /* 0x000fe40003f04270 */
[----:B------:R-:W-:Y:S02]  /*17400*/  FSEL R190, R238, -INF , P1 ;  /* 0xff800000eebe7808 */ /* 0x000fe40000800000 */
[----:B------:R-:W-:Y:S02]  /*17410*/  FMNMX.FTZ R0, R189, R0, !PT ;  /* 0x00000000bd007209 */ /* 0x000fe40007810000 */
[----:B------:R-:W-:Y:S02]  /*17420*/  ISETP.GT.AND P1, PT, R12, 0x28, PT ;  /* 0x000000280c00780c */ /* 0x000fe40003f24270 */
[----:B------:R-:W-:Y:S02]  /*17430*/  FSEL R188, R241, -INF , P0 ;  /* 0xff800000f1bc7808 */ /* 0x000fe40000000000 */
[----:B------:R-:W-:Y:S02]  /*17440*/  FMNMX.FTZ R15, R190, R15, !PT ;  /* 0x0000000fbe0f7209 */ /* 0x000fe40007810000 */
[----:B------:R-:W-:Y:S02]  /*17450*/  FMNMX.FTZ R0, R187, R0, !PT ;  /* 0x00000000bb007209 */ /* 0x000fe40007810000 */
[----:B------:R-:W-:Y:S02]  /*17460*/  ISETP.GT.AND P0, PT, R12, 0x29, PT ;  /* 0x000000290c00780c */ /* 0x000fe40003f04270 */
[----:B------:R-:W-:Y:S02]  /*17470*/  FSEL R186, R243, -INF , P1 ;  /* 0xff800000f3ba7808 */ /* 0x000fe40000800000 */
[----:B------:R-:W-:Y:S02]  /*17480*/  FMNMX.FTZ R15, R188, R15, !PT ;  /* 0x0000000fbc0f7209 */ /* 0x000fe40007810000 */
[----:B------:R-:W-:Y:S02]  /*17490*/  FMNMX.FTZ R4, R177, R0, !PT ;  /* 0x00000000b1047209 */ /* 0x000fe40007810000 */
[----:B------:R-:W-:Y:S02]  /*174a0*/  FSEL R178, R242, -INF , P0 ;  /* 0xff800000f2b27808 */ /* 0x000fe40000000000 */
[----:B------:R-:W-:Y:S02]  /*174b0*/  FMNMX.FTZ R15, R186, R15, !PT ;  /* 0x0000000fba0f7209 */ /* 0x000fe40007810000 */
[----:B------:R-:W-:Y:S02]  /*174c0*/  FMNMX.FTZ R0, R157, R4, !PT ;  /* 0x000000049d007209 */ /* 0x000fe40007810000 */
[----:B------:R-:W-:Y:S03]  /*174d0*/  FMNMX.FTZ R12, R178, R15, !PT ;  /* 0x0000000fb20c7209 */ /* 0x000fe60007810000 */
[----:B------:R-:W1:Y:S08]  /*174e0*/  SHFL.BFLY PT, R5, R0, 0x2, 0x1f ;  /* 0x0c401f0000057f89 */ /* 0x000e7000000e0000 */
[----:B------:R-:W2:Y:S01]  /*174f0*/  SHFL.BFLY PT, R15, R12, 0x2, 0x1f ;  /* 0x0c401f000c0f7f89 */ /* 0x000ea200000e0000 */
[----:B-1----:R-:W-:Y:S07]  /*17500*/  FMNMX.FTZ R5, R0, R5, !PT ;  /* 0x0000000500057209 */ /* 0x002fee0007810000 */
[----:B------:R-:W1:Y:S01]  /*17510*/  SHFL.BFLY PT, R156, R5, 0x1, 0x1f ;  /* 0x0c201f00059c7f89 */ /* 0x000e6200000e0000 */
[----:B--2---:R-:W-:Y:S07]  /*17520*/  FMNMX.FTZ R4, R12, R15, !PT ;  /* 0x0000000f0c047209 */ /* 0x004fee0007810000 */
[----:B------:R-:W2:Y:S01]  /*17530*/  SHFL.BFLY PT, R15, R4, 0x1, 0x1f ;  /* 0x0c201f00040f7f89 */ /* 0x000ea200000e0000 */
[----:B-1----:R-:W-:Y:S04]  /*17540*/  FMNMX.FTZ R156, R5, R156, !PT ;  /* 0x0000009c059c7209 */ /* 0x002fe80007810000 */
[C---:B------:R-:W-:Y:S01]  /*17550*/  FSETP.NEU.FTZ.AND P0, PT, R156.reuse, -INF , PT ;  /* 0xff8000009c00780b */ /* 0x040fe20003f1d000 */
[----:B------:R-:W-:Y:S01]  /*17560*/  FMUL.FTZ R176, R156, c[0x0][0x2d0] ;  /* 0x0000b4009cb07a20 */ /* 0x000fe20000410000 */
[----:B--2---:R-:W-:Y:S04]  /*17570*/  FMNMX.FTZ R0, R4, R15, !PT ;  /* 0x0000000f04007209 */ /* 0x004fe80007810000 */
[----:B------:R-:W-:Y:S02]  /*17580*/  FSEL R176, R176, RZ, P0 ;  /* 0x000000ffb0b07208 */ /* 0x000fe40000000000 */
[C---:B------:R-:W-:Y:S01]  /*17590*/  FSETP.NEU.FTZ.AND P1, PT, R0.reuse, -INF , PT ;  /* 0xff8000000000780b */ /* 0x040fe20003f3d000 */
[----:B------:R-:W-:Y:S01]  /*175a0*/  FMUL.FTZ R179, R0, c[0x0][0x2d0] ;  /* 0x0000b40000b37a20 */ /* 0x000fe20000410000 */
[----:B------:R-:W-:Y:S01]  /*175b0*/  FSEL R5, R156, RZ, P0 ;  /* 0x000000ff9c057208 */ /* 0x000fe20000000000 */
[----:B------:R-:W-:Y:S01]  /*175c0*/  FFMA.FTZ R181, R13, c[0x0][0x2d0], -R176 ;  /* 0x0000b4000db57a23 */ /* 0x000fe200000108b0 */
[----:B------:R-:W-:Y:S01]  /*175d0*/  FSEL R4, R0, RZ, P1 ;  /* 0x000000ff00047208 */ /* 0x000fe20000800000 */
[----:B------:R-:W1:Y:S01]  /*175e0*/  LDSM.16.MT88.4 R12, [R216+0x4080] ;  /* 0x00408000d80c783b */ /* 0x000e620000004200 */
[----:B------:R-:W-:Y:S01]  /*175f0*/  FSEL R179, R179, RZ, P1 ;  /* 0x000000ffb3b37208 */ /* 0x000fe20000800000 */
[----:B------:R-:W-:Y:S01]  /*17600*/  FADD.FTZ R5, -R5, R2 ;  /* 0x0000000205057221 */ /* 0x000fe20000010100 */
[----:B------:R-:W-:Y:S01]  /*17610*/  ISETP.LT.AND P0, PT, R236, UR13, PT ;  /* 0x0000000dec007c0c */ /* 0x000fe2000bf01270 */
[----:B------:R-:W-:Y:S01]  /*17620*/  FADD.FTZ R4, -R4, R3 ;  /* 0x0000000304047221 */ /* 0x000fe20000010100 */
[----:B------:R-:W-:Y:S01]  /*17630*/  MUFU.EX2 R181, R181 ;  /* 0x000000b500b57308 */ /* 0x000fe20000000800 */
[--C-:B------:R-:W-:Y:S01]  /*17640*/  FFMA.FTZ R180, R11, c[0x0][0x2d0], -R176.reuse ;  /* 0x0000b4000bb47a23 */ /* 0x100fe200000108b0 */
[----:B------:R-:W-:Y:S01]  /*17650*/  UIADD3 UR13, UR13, -0x1, URZ ;  /* 0xffffffff0d0d7890 */ /* 0x000fe2000fffe03f */
[--C-:B------:R-:W-:Y:S02]  /*17660*/  FFMA.FTZ R159, R9, c[0x0][0x2d0], -R176.reuse ;  /* 0x0000b400099f7a23 */ /* 0x100fe400000108b0 */
[--C-:B------:R-:W-:Y:S02]  /*17670*/  FFMA.FTZ R158, R7, c[0x0][0x2d0], -R176.reuse ;  /* 0x0000b400079e7a23 */ /* 0x100fe400000108b0 */
[--C-:B------:R-:W-:Y:S02]  /*17680*/  FFMA.FTZ R185, R10, c[0x0][0x2d0], -R179.reuse ;  /* 0x0000b4000ab97a23 */ /* 0x100fe400000108b3 */
[--C-:B------:R-:W-:Y:S01]  /*17690*/  FFMA.FTZ R184, R8, c[0x0][0x2d0], -R179.reuse ;  /* 0x0000b40008b87a23 */ /* 0x100fe200000108b3 */
[----:B------:R-:W2:Y:S01]  /*176a0*/  MUFU.EX2 R180, R180 ;  /* 0x000000b400b47308 */ /* 0x000ea20000000800 */
[--C-:B------:R-:W-:Y:S02]  /*176b0*/  FFMA.FTZ R183, R6, c[0x0][0x2d0], -R179.reuse ;  /* 0x0000b40006b77a23 */ /* 0x100fe400000108b3 */
[--C-:B------:R-:W-:Y:S02]  /*176c0*/  FFMA.FTZ R182, R182, c[0x0][0x2d0], -R179.reuse ;  /* 0x0000b400b6b67a23 */ /* 0x100fe400000108b3 */
[----:B------:R-:W-:Y:S02]  /*176d0*/  FMUL.FTZ R3, R4, c[0x0][0x2d0] ;  /* 0x0000b40004037a20 */ /* 0x000fe40000410000 */
[----:B------:R-:W-:Y:S02]  /*176e0*/  FMUL.FTZ R2, R5, c[0x0][0x2d0] ;  /* 0x0000b40005027a20 */ /* 0x000fe40000410000 */
[--C-:B------:R-:W-:Y:S01]  /*176f0*/  FFMA.FTZ R191, R170, c[0x0][0x2d0], -R179.reuse ;  /* 0x0000b400aabf7a23 */ /* 0x100fe200000108b3 */
[----:B------:R-:W-:Y:S01]  /*17700*/  MUFU.EX2 R159, R159 ;  /* 0x0000009f009f7308 */ /* 0x000fe20000000800 */
[--C-:B------:R-:W-:Y:S02]  /*17710*/  FFMA.FTZ R192, R168, c[0x0][0x2d0], -R179.reuse ;  /* 0x0000b400a8c07a23 */ /* 0x100fe400000108b3 */
[--C-:B------:R-:W-:Y:S02]  /*17720*/  FFMA.FTZ R193, R171, c[0x0][0x2d0], -R176.reuse ;  /* 0x0000b400abc17a23 */ /* 0x100fe400000108b0 */
[--C-:B------:R-:W-:Y:S02]  /*17730*/  FFMA.FTZ R194, R169, c[0x0][0x2d0], -R176.reuse ;  /* 0x0000b400a9c27a23 */ /* 0x100fe400000108b0 */
[----:B------:R-:W-:Y:S01]  /*17740*/  LDSM.16.MT88.4 R168, [R212+0x6080] ;  /* 0x00608000d4a8783b */ /* 0x000fe20000004200 */
[--C-:B------:R-:W-:Y:S02]  /*17750*/  FFMA.FTZ R238, R166, c[0x0][0x2d0], -R179.reuse ;  /* 0x0000b400a6ee7a23 */ /* 0x100fe400000108b3 */
[----:B------:R-:W3:Y:S01]  /*17760*/  MUFU.EX2 R158, R158 ;  /* 0x0000009e009e7308 */ /* 0x000ee20000000800 */
[--C-:B------:R-:W-:Y:S02]  /*17770*/  FFMA.FTZ R195, R164, c[0x0][0x2d0], -R179.reuse ;  /* 0x0000b400a4c37a23 */ /* 0x100fe400000108b3 */
[--C-:B------:R-:W-:Y:S01]  /*17780*/  FFMA.FTZ R237, R167, c[0x0][0x2d0], -R176.reuse ;  /* 0x0000b400a7ed7a23 */ /* 0x100fe200000108b0 */
[----:B--2---:R-:W-:Y:S01]  /*17790*/  F2FP.BF16.PACK_AB R161, R180, R181 ;  /* 0x000000b5b4a1723e */ /* 0x004fe200000010ff */
[--C-:B------:R-:W-:Y:S02]  /*177a0*/  FFMA.FTZ R240, R165, c[0x0][0x2d0], -R176.reuse ;  /* 0x0000b400a5f07a23 */ /* 0x100fe400000108b0 */
[----:B------:R-:W-:Y:S01]  /*177b0*/  LDSM.16.MT88.4 R164, [R216+0x6080] ;  /* 0x00608000d8a4783b */ /* 0x000fe20000004200 */
[--C-:B------:R-:W-:Y:S02]  /*177c0*/  FFMA.FTZ R241, R177, c[0x0][0x2d0], -R176.reuse ;  /* 0x0000b400b1f17a23 */ /* 0x100fe400000108b0 */
[----:B------:R-:W-:Y:S01]  /*177d0*/  MUFU.EX2 R185, R185 ;  /* 0x000000b900b97308 */ /* 0x000fe20000000800 */
[--C-:B------:R-:W-:Y:S02]  /*177e0*/  FFMA.FTZ R190, R190, c[0x0][0x2d0], -R179.reuse ;  /* 0x0000b400bebe7a23 */ /* 0x100fe400000108b3 */
[--C-:B------:R-:W-:Y:S02]  /*177f0*/  FFMA.FTZ R239, R188, c[0x0][0x2d0], -R179.reuse ;  /* 0x0000b400bcef7a23 */ /* 0x100fe400000108b3 */
[--C-:B------:R-:W-:Y:S02]  /*17800*/  FFMA.FTZ R188, R189, c[0x0][0x2d0], -R176.reuse ;  /* 0x0000b400bdbc7a23 */ /* 0x100fe400000108b0 */
[--C-:B------:R-:W-:Y:S02]  /*17810*/  FFMA.FTZ R187, R187, c[0x0][0x2d0], -R176.reuse ;  /* 0x0000b400bbbb7a23 */ /* 0x100fe400000108b0 */
[----:B------:R-:W-:Y:S01]  /*17820*/  FFMA.FTZ R176, R157, c[0x0][0x2d0], -R176 ;  /* 0x0000b4009db07a23 */ /* 0x000fe200000108b0 */
[----:B------:R-:W2:Y:S01]  /*17830*/  MUFU.EX2 R184, R184 ;  /* 0x000000b800b87308 */ /* 0x000ea20000000800 */
[--C-:B------:R-:W-:Y:S02]  /*17840*/  FFMA.FTZ R186, R186, c[0x0][0x2d0], -R179.reuse ;  /* 0x0000b400baba7a23 */ /* 0x100fe400000108b3 */
[----:B------:R-:W-:Y:S01]  /*17850*/  FFMA.FTZ R179, R178, c[0x0][0x2d0], -R179 ;  /* 0x0000b400b2b37a23 */ /* 0x000fe200000108b3 */
[----:B---3--:R-:W-:Y:S06]  /*17860*/  F2FP.BF16.PACK_AB R163, R158, R159 ;  /* 0x0000009f9ea3723e */ /* 0x008fec00000010ff */
[----:B------:R-:W-:Y:S10]  /*17870*/  MUFU.EX2 R183, R183 ;  /* 0x000000b700b77308 */ /* 0x000ff40000000800 */
[----:B------:R-:W3:Y:S01]  /*17880*/  MUFU.EX2 R182, R182 ;  /* 0x000000b600b67308 */ /* 0x000ee20000000800 */
[----:B--2---:R-:W-:Y:S09]  /*17890*/  F2FP.BF16.PACK_AB R160, R184, R185 ;  /* 0x000000b9b8a0723e */ /* 0x004ff200000010ff */
[----:B------:R-:W2:Y:S10]  /*178a0*/  MUFU.EX2 R3, R3 ;  /* 0x0000000300037308 */ /* 0x000eb40000000800 */
[----:B------:R-:W4:Y:S01]  /*178b0*/  MUFU.EX2 R2, R2 ;  /* 0x0000000200027308 */ /* 0x000f220000000800 */
[----:B---3--:R-:W-:Y:S09]  /*178c0*/  F2FP.BF16.PACK_AB R162, R182, R183 ;  /* 0x000000b7b6a2723e */ /* 0x008ff200000010ff */
[----:B------:R-:W-:Y:S01]  /*178d0*/  MUFU.EX2 R189, R179 ;  /* 0x000000b300bd7308 */ /* 0x000fe20000000800 */
[C---:B--2---:R-:W-:Y:S02]  /*178e0*/  FMUL.FTZ R4, R3.reuse, R152 ;  /* 0x0000009803047220 */ /* 0x044fe40000410000 */
[C---:B------:R-:W-:Y:S02]  /*178f0*/  FMUL.FTZ R5, R3.reuse, R153 ;  /* 0x0000009903057220 */ /* 0x040fe40000410000 */
[C---:B------:R-:W-:Y:S02]  /*17900*/  FMUL.FTZ R8, R3.reuse, R148 ;  /* 0x0000009403087220 */ /* 0x040fe40000410000 */
[C---:B------:R-:W-:Y:S03]  /*17910*/  FMUL.FTZ R9, R3.reuse, R149 ;  /* 0x0000009503097220 */ /* 0x040fe60000410000 */
[----:B------:R2:W-:Y:S01]  /*17920*/  MUFU.EX2 R242, R176 ;  /* 0x000000b000f27308 */ /* 0x0005e20000000800 */
[C---:B------:R-:W-:Y:S02]  /*17930*/  FMUL.FTZ R16, R3.reuse, R140 ;  /* 0x0000008c03107220 */ /* 0x040fe40000410000 */
[C---:B----4-:R-:W-:Y:S02]  /*17940*/  FMUL.FTZ R6, R2.reuse, R154 ;  /* 0x0000009a02067220 */ /* 0x050fe40000410000 */
[C---:B------:R-:W-:Y:S02]  /*17950*/  FMUL.FTZ R7, R2.reuse, R155 ;  /* 0x0000009b02077220 */ /* 0x040fe40000410000 */
[----:B------:R-:W3:Y:S01]  /*17960*/  LDSM.16.MT88.4 R152, [R213+0x4080] ;  /* 0x00408000d598783b */ /* 0x000ee20000004200 */
[C---:B------:R-:W-:Y:S02]  /*17970*/  FMUL.FTZ R10, R2.reuse, R150 ;  /* 0x00000096020a7220 */ /* 0x040fe40000410000 */
[C---:B------:R-:W-:Y:S01]  /*17980*/  FMUL.FTZ R11, R2.reuse, R151 ;  /* 0x00000097020b7220 */ /* 0x040fe20000410000 */
[----:B------:R-:W-:Y:S01]  /*17990*/  MUFU.EX2 R191, R191 ;  /* 0x000000bf00bf7308 */ /* 0x000fe20000000800 */
[C---:B-1----:R-:W-:Y:S03]  /*179a0*/  HMMA.16816.F32.BF16 R4, R160.reuse, R12, R4 ;  /* 0x0000000ca004723c */ /* 0x042fe60000041804 */
[----:B------:R-:W-:Y:S02]  /*179b0*/  LDSM.16.MT88.4 R148, [R213+0x4880] ;  /* 0x00488000d594783b */ /* 0x000fe40000004200 */
[C---:B------:R-:W-:Y:S02]  /*179c0*/  FMUL.FTZ R17, R3.reuse, R141 ;  /* 0x0000008d03117220 */ /* 0x040fe40000410000 */
[C---:B------:R-:W-:Y:S01]  /*179d0*/  FMUL.FTZ R12, R3.reuse, R144 ;  /* 0x00000090030c7220 */ /* 0x040fe20000410000 */
[C---:B------:R-:W-:Y:S01]  /*179e0*/  HMMA.16816.F32.BF16 R8, R160.reuse, R14, R8 ;  /* 0x0000000ea008723c */ /* 0x040fe20000041808 */
[----:B------:R-:W1:Y:S03]  /*179f0*/  MUFU.EX2 R192, R192 ;  /* 0x000000c000c07308 */ /* 0x000e660000000800 */
[C---:B------:R-:W-:Y:S01]  /*17a00*/  FMUL.FTZ R13, R3.reuse, R145 ;  /* 0x00000091030d7220 */ /* 0x040fe20000410000 */
[----:B--2---:R-:W-:Y:S01]  /*17a10*/  LDSM.16.MT88.4 R176, [R216+0x6880] ;  /* 0x00688000d8b0783b */ /* 0x004fe20000004200 */
[C---:B------:R-:W-:Y:S02]  /*17a20*/  FMUL.FTZ R18, R2.reuse, R142 ;  /* 0x0000008e02127220 */ /* 0x040fe40000410000 */
[C---:B------:R-:W-:Y:S03]  /*17a30*/  FMUL.FTZ R14, R2.reuse, R146 ;  /* 0x00000092020e7220 */ /* 0x040fe60000410000 */
[----:B------:R-:W-:Y:S01]  /*17a40*/  MUFU.EX2 R193, R193 ;  /* 0x000000c100c17308 */ /* 0x000fe20000000800 */
[C---:B------:R-:W-:Y:S02]  /*17a50*/  FMUL.FTZ R15, R2.reuse, R147 ;  /* 0x00000093020f7220 */ /* 0x040fe40000410000 */
[----:B------:R-:W2:Y:S01]  /*17a60*/  LDSM.16.MT88.4 R144, [R212+0x4080] ;  /* 0x00408000d490783b */ /* 0x000ea20000004200 */
[C---:B------:R-:W-:Y:S02]  /*17a70*/  FMUL.FTZ R19, R2.reuse, R143 ;  /* 0x0000008f02137220 */ /* 0x040fe40000410000 */
[C---:B------:R-:W-:Y:S02]  /*17a80*/  FMUL.FTZ R24, R3.reuse, R132 ;  /* 0x0000008403187220 */ /* 0x040fe40000410000 */
[C---:B------:R-:W-:Y:S02]  /*17a90*/  HMMA.16816.F32.BF16 R12, R160.reuse, R20, R12 ;  /* 0x00000014a00c723c */ /* 0x040fe4000004180c */
[----:B------:R-:W4:Y:S01]  /*17aa0*/  MUFU.EX2 R194, R194 ;  /* 0x000000c200c27308 */ /* 0x000f220000000800 */
[----:B------:R-:W-:Y:S01]  /*17ab0*/  LDSM.16.MT88.4 R140, [R213+0x5880] ;  /* 0x00588000d58c783b */ /* 0x000fe20000004200 */
[C---:B------:R-:W-:Y:S02]  /*17ac0*/  FMUL.FTZ R25, R3.reuse, R133 ;  /* 0x0000008503197220 */ /* 0x040fe40000410000 */
[C---:B------:R-:W-:Y:S02]  /*17ad0*/  FMUL.FTZ R26, R2.reuse, R134 ;  /* 0x00000086021a7220 */ /* 0x040fe40000410000 */
[C---:B------:R-:W-:Y:S04]  /*17ae0*/  HMMA.16816.F32.BF16 R16, R160.reuse, R22, R16 ;  /* 0x00000016a010723c */ /* 0x040fe80000041810 */
[C---:B------:R-:W-:Y:S01]  /*17af0*/  FMUL.FTZ R20, R3.reuse, R136 ;  /* 0x0000008803147220 */ /* 0x040fe20000410000 */
[----:B------:R-:W-:Y:S01]  /*17b00*/  MUFU.EX2 R238, R238 ;  /* 0x000000ee00ee7308 */ /* 0x000fe20000000800 */
[C---:B------:R-:W-:Y:S02]  /*17b10*/  FMUL.FTZ R21, R3.reuse, R137 ;  /* 0x0000008903157220 */ /* 0x040fe40000410000 */
[C---:B------:R-:W-:Y:S04]  /*17b20*/  FMUL.FTZ R22, R2.reuse, R138 ;  /* 0x0000008a02167220 */ /* 0x040fe80000410000 */
[C---:B------:R-:W-:Y:S02]  /*17b30*/  FMUL.FTZ R23, R2.reuse, R139 ;  /* 0x0000008b02177220 */ /* 0x040fe40000410000 */
[----:B------:R-:W5:Y:S01]  /*17b40*/  LDSM.16.MT88.4 R136, [R216+0x5880] ;  /* 0x00588000d888783b */ /* 0x000f620000004200 */
[C---:B------:R-:W-:Y:S01]  /*17b50*/  FMUL.FTZ R27, R2.reuse, R135 ;  /* 0x00000087021b7220 */ /* 0x040fe20000410000 */
[----:B------:R-:W1:Y:S01]  /*17b60*/  MUFU.EX2 R195, R195 ;  /* 0x000000c300c37308 */ /* 0x000e620000000800 */
[C---:B------:R-:W-:Y:S02]  /*17b70*/  FMUL.FTZ R28, R3.reuse, R28 ;  /* 0x0000001c031c7220 */ /* 0x040fe40000410000 */
[C---:B---3--:R-:W-:Y:S03]  /*17b80*/  HMMA.16816.F32.BF16 R20, R160.reuse, R152, R20 ;  /* 0x00000098a014723c */ /* 0x048fe60000041814 */
[----:B------:R-:W3:Y:S01]  /*17b90*/  LDSM.16.MT88.4 R132, [R214+0x5880] ;  /* 0x00588000d684783b */ /* 0x000ee20000004200 */
[C---:B------:R-:W-:Y:S02]  /*17ba0*/  FMUL.FTZ R29, R3.reuse, R29 ;  /* 0x0000001d031d7220 */ /* 0x040fe40000410000 */
[C---:B------:R-:W-:Y:S01]  /*17bb0*/  FMUL.FTZ R30, R2.reuse, R30 ;  /* 0x0000001e021e7220 */ /* 0x040fe20000410000 */
[----:B------:R-:W-:Y:S01]  /*17bc0*/  MUFU.EX2 R237, R237 ;  /* 0x000000ed00ed7308 */ /* 0x000fe20000000800 */
[C---:B------:R-:W-:Y:S03]  /*17bd0*/  HMMA.16816.F32.BF16 R24, R160.reuse, R154, R24 ;  /* 0x0000009aa018723c */ /* 0x040fe60000041818 */
[----:B------:R-:W-:Y:S01]  /*17be0*/  LDSM.16.MT88.4 R152, [R212+0x4880] ;  /* 0x00488000d498783b */ /* 0x000fe20000004200 */
[C---:B------:R-:W-:Y:S02]  /*17bf0*/  FMUL.FTZ R31, R2.reuse, R31 ;  /* 0x0000001f021f7220 */ /* 0x040fe40000410000 */
[C---:B------:R-:W-:Y:S02]  /*17c00*/  FMUL.FTZ R32, R3.reuse, R32 ;  /* 0x0000002003207220 */ /* 0x040fe40000410000 */
[C---:B------:R-:W-:Y:S01]  /*17c10*/  FMUL.FTZ R33, R3.reuse, R33 ;  /* 0x0000002103217220 */ /* 0x040fe20000410000 */
[----:B------:R-:W1:Y:S02]  /*17c20*/  MUFU.EX2 R240, R240 ;  /* 0x000000f000f07308 */ /* 0x000e640000000800 */
[C---:B--2---:R-:W-:Y:S03]  /*17c30*/  HMMA.16816.F32.BF16 R28, R160.reuse, R144, R28 ;  /* 0x00000090a01c723c */ /* 0x044fe6000004181c */
[C---:B------:R-:W-:Y:S02]  /*17c40*/  FMUL.FTZ R34, R2.reuse, R34 ;  /* 0x0000002202227220 */ /* 0x040fe40000410000 */
[C---:B------:R-:W-:Y:S02]  /*17c50*/  FMUL.FTZ R35, R2.reuse, R35 ;  /* 0x0000002302237220 */ /* 0x040fe40000410000 */
[C---:B------:R-:W-:Y:S01]  /*17c60*/  FMUL.FTZ R36, R3.reuse, R36 ;  /* 0x0000002403247220 */ /* 0x040fe20000410000 */
[----:B------:R-:W-:Y:S01]  /*17c70*/  MUFU.EX2 R190, R190 ;  /* 0x000000be00be7308 */ /* 0x000fe20000000800 */
[C---:B------:R-:W-:Y:S03]  /*17c80*/  FMUL.FTZ R37, R3.reuse, R37 ;  /* 0x0000002503257220 */ /* 0x040fe60000410000 */
[C---:B------:R-:W-:Y:S01]  /*17c90*/  HMMA.16816.F32.BF16 R32, R160.reuse, R146, R32 ;  /* 0x00000092a020723c */ /* 0x040fe20000041820 */
[----:B------:R-:W-:Y:S02]  /*17ca0*/  LDSM.16.MT88.4 R144, [R214+0x4880] ;  /* 0x00488000d690783b */ /* 0x000fe40000004200 */
[C---:B------:R-:W-:Y:S02]  /*17cb0*/  FMUL.FTZ R38, R2.reuse, R38 ;  /* 0x0000002602267220 */ /* 0x040fe40000410000 */
[C---:B------:R-:W-:Y:S01]  /*17cc0*/  FMUL.FTZ R39, R2.reuse, R39 ;  /* 0x0000002702277220 */ /* 0x040fe20000410000 */
[----:B------:R-:W2:Y:S01]  /*17cd0*/  MUFU.EX2 R239, R239 ;  /* 0x000000ef00ef7308 */ /* 0x000ea20000000800 */
[C---:B------:R-:W-:Y:S02]  /*17ce0*/  FMUL.FTZ R40, R3.reuse, R40 ;  /* 0x0000002803287220 */ /* 0x040fe40000410000 */
[C---:B------:R-:W-:Y:S03]  /*17cf0*/  FMUL.FTZ R41, R3.reuse, R41 ;  /* 0x0000002903297220 */ /* 0x040fe60000410000 */
[C---:B-----5:R-:W-:Y:S03]  /*17d00*/  HMMA.16816.F32.BF16 R36, R160.reuse, R136, R36 ;  /* 0x00000088a024723c */ /* 0x060fe60000041824 */
[C---:B------:R-:W-:Y:S01]  /*17d10*/  FMUL.FTZ R42, R2.reuse, R42 ;  /* 0x0000002a022a7220 */ /* 0x040fe20000410000 */
[----:B------:R-:W-:Y:S01]  /*17d20*/  MUFU.EX2 R188, R188 ;  /* 0x000000bc00bc7308 */ /* 0x000fe20000000800 */
[C---:B------:R-:W-:Y:S02]  /*17d30*/  FMUL.FTZ R43, R2.reuse, R43 ;  /* 0x0000002b022b7220 */ /* 0x040fe40000410000 */
[C---:B------:R-:W-:Y:S02]  /*17d40*/  FMUL.FTZ R44, R3.reuse, R44 ;  /* 0x0000002c032c7220 */ /* 0x040fe40000410000 */
[C---:B------:R-:W-:Y:S03]  /*17d50*/  FMUL.FTZ R45, R3.reuse, R45 ;  /* 0x0000002d032d7220 */ /* 0x040fe60000410000 */
[C---:B------:R-:W-:Y:S01]  /*17d60*/  HMMA.16816.F32.BF16 R40, R160.reuse, R138, R40 ;  /* 0x0000008aa028723c */ /* 0x040fe20000041828 */
[----:B------:R-:W5:Y:S01]  /*17d70*/  LDSM.16.MT88.4 R136, [R212+0x5880] ;  /* 0x00588000d488783b */ /* 0x000f620000004200 */
[----:B------:R-:W1:Y:S01]  /*17d80*/  MUFU.EX2 R187, R187 ;  /* 0x000000bb00bb7308 */ /* 0x000e620000000800 */
[C---:B------:R-:W-:Y:S02]  /*17d90*/  FMUL.FTZ R46, R2.reuse, R46 ;  /* 0x0000002e022e7220 */ /* 0x040fe40000410000 */
[C---:B------:R-:W-:Y:S02]  /*17da0*/  FMUL.FTZ R47, R2.reuse, R47 ;  /* 0x0000002f022f7220 */ /* 0x040fe40000410000 */
[C---:B------:R-:W-:Y:S02]  /*17db0*/  FMUL.FTZ R48, R3.reuse, R48 ;  /* 0x0000003003307220 */ /* 0x040fe40000410000 */
[C---:B------:R-:W-:Y:S03]  /*17dc0*/  FMUL.FTZ R49, R3.reuse, R49 ;  /* 0x0000003103317220 */ /* 0x040fe60000410000 */
[C---:B---3--:R-:W-:Y:S01]  /*17dd0*/  HMMA.16816.F32.BF16 R44, R160.reuse, R132, R44 ;  /* 0x00000084a02c723c */ /* 0x048fe2000004182c */
[----:B------:R-:W3:Y:S02]  /*17de0*/  MUFU.EX2 R186, R186 ;  /* 0x000000ba00ba7308 */ /* 0x000ee40000000800 */
[C---:B------:R-:W-:Y:S02]  /*17df0*/  FMUL.FTZ R50, R2.reuse, R50 ;  /* 0x0000003202327220 */ /* 0x040fe40000410000 */
[C---:B------:R-:W-:Y:S02]  /*17e00*/  FMUL.FTZ R51, R2.reuse, R51 ;  /* 0x0000003302337220 */ /* 0x040fe40000410000 */
[C---:B------:R-:W-:Y:S02]  /*17e10*/  FMUL.FTZ R52, R3.reuse, R52 ;  /* 0x0000003403347220 */ /* 0x040fe40000410000 */
[C---:B------:R-:W-:Y:S02]  /*17e20*/  FMUL.FTZ R53, R3.reuse, R53 ;  /* 0x0000003503357220 */ /* 0x040fe40000410000 */
[----:B------:R-:W1:Y:S01]  /*17e30*/  MUFU.EX2 R241, R241 ;  /* 0x000000f100f17308 */ /* 0x000e620000000800 */
[C---:B------:R-:W-:Y:S01]  /*17e40*/  HMMA.16816.F32.BF16 R48, R160.reuse, R134, R48 ;  /* 0x00000086a030723c */ /* 0x040fe20000041830 */
[----:B------:R-:W1:Y:S02]  /*17e50*/  LDSM.16.MT88.4 R132, [R216+0x7080] ;  /* 0x00708000d884783b */ /* 0x000e640000004200 */
        /* <DEDUP_REMOVED lines=94> */
[----:B------:R-:W-:Y:S02]  /*18440*/  FMUL.FTZ R123, R2, R123 ;  /* 0x0000007b027b7220 */ /* 0x000fe40000410000 */
[C---:B------:R-:W-:Y:S01]  /*18450*/  FMUL.FTZ R124, R3.reuse, R124 ;  /* 0x0000007c037c7220 */ /* 0x040fe20000410000 */
[----:B------:R-:W-:Y:S01]  /*18460*/  F2FP.BF16.PACK_AB R132, R192, R191 ;  /* 0x000000bfc084723e */ /* 0x000fe200000010ff */
[C---:B------:R-:W-:Y:S03]  /*18470*/  FMUL.FTZ R125, R3.reuse, R125 ;  /* 0x0000007d037d7220 */ /* 0x040fe60000410000 */
[C---:B------:R-:W-:Y:S03]  /*18480*/  HMMA.16816.F32.BF16 R120, R160.reuse, R134, R120 ;  /* 0x00000086a078723c */ /* 0x040fe60000041878 */
[----:B------:R-:W-:Y:S01]  /*18490*/  FMUL.FTZ R126, R2, R126 ;  /* 0x0000007e027e7220 */ /* 0x000fe20000410000 */
[----:B----4-:R-:W-:Y:S01]  /*184a0*/  F2FP.BF16.PACK_AB R133, R194, R193 ;  /* 0x000000c1c285723e */ /* 0x010fe200000010ff */
[C---:B------:R-:W-:Y:S02]  /*184b0*/  FMUL.FTZ R127, R2.reuse, R127 ;  /* 0x0000007f027f7220 */ /* 0x040fe40000410000 */
[----:B------:R-:W-:Y:S01]  /*184c0*/  FMUL.FTZ R128, R3, R128 ;  /* 0x0000008003807220 */ /* 0x000fe20000410000 */
[----:B------:R-:W-:Y:S01]  /*184d0*/  F2FP.BF16.PACK_AB R134, R195, R238 ;  /* 0x000000eec386723e */ /* 0x000fe200000010ff */
[C---:B------:R-:W-:Y:S03]  /*184e0*/  FMUL.FTZ R129, R3.reuse, R129 ;  /* 0x0000008103817220 */ /* 0x040fe60000410000 */
[C---:B--2---:R-:W-:Y:S03]  /*184f0*/  HMMA.16816.F32.BF16 R124, R160.reuse, R140, R124 ;  /* 0x0000008ca07c723c */ /* 0x044fe6000004187c */
        /* <DEDUP_REMOVED lines=8> */
[----:B------:R-:W-:Y:S02]  /*18580*/  FADD.FTZ R180, R180, R181 ;  /* 0x000000b5b4b47221 */ /* 0x000fe40000010000 */
[----:B------:R-:W-:Y:S02]  /*18590*/  FADD.FTZ R184, R184, R185 ;  /* 0x000000b9b8b87221 */ /* 0x000fe40000010000 */
[----:B------:R-:W-:Y:S01]  /*185a0*/  FADD.FTZ R159, R159, R180 ;  /* 0x000000b49f9f7221 */ /* 0x000fe20000010000 */
[C---:B-----5:R-:W-:Y:S01]  /*185b0*/  HMMA.16816.F32.BF16 R4, R132.reuse, R136, R4 ;  /* 0x000000888404723c */ /* 0x060fe20000041804 */
[----:B------:R-:W2:Y:S04]  /*185c0*/  LDSM.16.MT88.4 R160, [R213+0x6080] ;  /* 0x00608000d5a0783b */ /* 0x000ea80000004200 */
[----:B------:R-:W-:Y:S02]  /*185d0*/  FADD.FTZ R183, R183, R184 ;  /* 0x000000b8b7b77221 */ /* 0x000fe40000010000 */
[----:B------:R-:W-:Y:S01]  /*185e0*/  FADD.FTZ R158, R158, R159 ;  /* 0x0000009f9e9e7221 */ /* 0x000fe20000010000 */
[C---:B------:R-:W-:Y:S01]  /*185f0*/  HMMA.16816.F32.BF16 R8, R132.reuse, R138, R8 ;  /* 0x0000008a8408723c */ /* 0x040fe20000041808 */
[----:B------:R-:W4:Y:S03]  /*18600*/  LDSM.16.MT88.4 R136, [R214+0x7880] ;  /* 0x00788000d688783b */ /* 0x000f260000004200 */
[----:B------:R-:W-:Y:S01]  /*18610*/  FADD.FTZ R182, R182, R183 ;  /* 0x000000b7b6b67221 */ /* 0x000fe20000010000 */
[----:B------:R-:W-:Y:S01]  /*18620*/  MOV R159, R156 ;  /* 0x0000009c009f7202 */ /* 0x000fe20000000f00 */
[----:B------:R-:W-:Y:S02]  /*18630*/  FADD.FTZ R193, R193, R158 ;  /* 0x0000009ec1c17221 */ /* 0x000fe40000010000 */
[C---:B------:R-:W-:Y:S04]  /*18640*/  HMMA.16816.F32.BF16 R12, R132.reuse, R144, R12 ;  /* 0x00000090840c723c */ /* 0x040fe8000004180c */
[----:B------:R-:W-:Y:S02]  /*18650*/  FADD.FTZ R3, R191, R182 ;  /* 0x000000b6bf037221 */ /* 0x000fe40000010000 */
[----:B------:R-:W-:Y:S02]  /*18660*/  FADD.FTZ R194, R194, R193 ;  /* 0x000000c1c2c27221 */ /* 0x000fe40000010000 */
[C---:B------:R-:W-:Y:S01]  /*18670*/  HMMA.16816.F32.BF16 R16, R132.reuse, R146, R16 ;  /* 0x000000928410723c */ /* 0x040fe20000041810 */
[----:B------:R-:W5:Y:S03]  /*18680*/  LDSM.16.MT88.4 R144, [R213+0x7880] ;  /* 0x00788000d590783b */ /* 0x000f660000004200 */
[----:B------:R-:W-:Y:S02]  /*18690*/  FADD.FTZ R3, R192, R3 ;  /* 0x00000003c0037221 */ /* 0x000fe40000010000 */
[----:B------:R-:W-:Y:S02]  /*186a0*/  FADD.FTZ R237, R237, R194 ;  /* 0x000000c2eded7221 */ /* 0x000fe40000010000 */
[C---:B------:R-:W-:Y:S04]  /*186b0*/  HMMA.16816.F32.BF16 R20, R132.reuse, R148, R20 ;  /* 0x000000948414723c */ /* 0x040fe80000041814 */
[----:B------:R-:W-:Y:S02]  /*186c0*/  FADD.FTZ R238, R238, R3 ;  /* 0x00000003eeee7221 */ /* 0x000fe40000010000 */
[----:B------:R-:W-:Y:S02]  /*186d0*/  FADD.FTZ R3, R240, R237 ;  /* 0x000000edf0037221 */ /* 0x000fe40000010000 */
[C---:B------:R-:W-:Y:S01]  /*186e0*/  HMMA.16816.F32.BF16 R24, R132.reuse, R150, R24 ;  /* 0x000000968418723c */ /* 0x040fe20000041818 */
[----:B------:R-:W-:Y:S03]  /*186f0*/  LDSM.16.MT88.4 R148, [R216+0x9080] ;  /* 0x00908000d894783b */ /* 0x000fe60000004200 */
        /* <DEDUP_REMOVED lines=13> */
[----:B------:R-:W-:Y:S01]  /*187d0*/  FADD.FTZ R188, R188, R3 ;  /* 0x00000003bcbc7221 */ /* 0x000fe20000010000 */
[----:B------:R-:W-:Y:S01]  /*187e0*/  MOV R3, R0 ;  /* 0x0000000000037202 */ /* 0x000fe20000000f00 */
[----:B------:R-:W-:Y:S01]  /*187f0*/  FADD.FTZ R190, R190, R195 ;  /* 0x000000c3bebe7221 */ /* 0x000fe20000010000 */
[C---:B------:R-:W-:Y:S04]  /*18800*/  HMMA.16816.F32.BF16 R60, R132.reuse, R168, R60 ;  /* 0x000000a8843c723c */ /* 0x040fe8000004183c */
[----:B---3--:R-:W-:Y:S01]  /*18810*/  F2FP.BF16.PACK_AB R162, R189, R186 ;  /* 0x000000babda2723e */ /* 0x008fe200000010ff */
[----:B------:R-:W-:Y:S01]  /*18820*/  FADD.FTZ R188, R187, R188 ;  /* 0x000000bcbbbc7221 */ /* 0x000fe20000010000 */
[----:B------:R-:W-:Y:S01]  /*18830*/  F2FP.BF16.PACK_AB R163, R242, R241 ;  /* 0x000000f1f2a3723e */ /* 0x000fe200000010ff */
[----:B------:R-:W-:Y:S01]  /*18840*/  FADD.FTZ R239, R239, R190 ;  /* 0x000000beefef7221 */ /* 0x000fe20000010000 */
[C---:B------:R-:W-:Y:S01]  /*18850*/  HMMA.16816.F32.BF16 R64, R132.reuse, R170, R64 ;  /* 0x000000aa8440723c */ /* 0x040fe20000041840 */
[----:B------:R-:W-:Y:S03]  /*18860*/  LDSM.16.MT88.4 R168, [R213+0x5080] ;  /* 0x00508000d5a8783b */ /* 0x000fe60000004200 */
[----:B------:R-:W-:Y:S02]  /*18870*/  FADD.FTZ R227, R241, R188 ;  /* 0x000000bcf1e37221 */ /* 0x000fe40000010000 */
[----:B------:R-:W-:Y:S02]  /*18880*/  FADD.FTZ R186, R186, R239 ;  /* 0x000000efbaba7221 */ /* 0x000fe40000010000 */
[C---:B------:R-:W-:Y:S04]  /*18890*/  HMMA.16816.F32.BF16 R68, R132.reuse, R172, R68 ;  /* 0x000000ac8444723c */ /* 0x040fe80000041844 */
[----:B------:R-:W-:Y:S02]  /*188a0*/  FADD.FTZ R227, R242, R227 ;  /* 0x000000e3f2e37221 */ /* 0x000fe40000010000 */
[----:B------:R-:W-:Y:S02]  /*188b0*/  FADD.FTZ R234, R189, R186 ;  /* 0x000000babdea7221 */ /* 0x000fe40000010000 */
        /* <DEDUP_REMOVED lines=43> */
[C---:B--2---:R-:W-:Y:S08]  /*18b70*/  HMMA.16816.F32.BF16 R52, R160.reuse, R8, R52 ;  /* 0x00000008a034723c */ /* 0x044ff00000041834 */
[C---:B------:R-:W-:Y:S08]  /*18b80*/  HMMA.16816.F32.BF16 R56, R160.reuse, R10, R56 ;  /* 0x0000000aa038723c */ /* 0x040ff00000041838 */
        /* <DEDUP_REMOVED lines=19> */
.L_x_1502:
[----:B------:R-:W-:-:S13]  /*18cc0*/  ISETP.LE.AND P0, PT, RZ, UR13, PT ;  /* 0x0000000dff007c0c */ /* 0x000fda000bf03270 */
[----:B------:R-:W-:Y:S05]  /*18cd0*/  @!P0 BRA `(.L_x_1506) ;  /* 0x00002f5000008947 */ /* 0x000fea0003800000 */
[C---:B------:R-:W-:Y:S01]  /*18ce0*/  IADD3 RZ, P0, R224.reuse, 0x40, RZ ;  /* 0x00000040e0ff7810 */ /* 0x040fe20007f1e0ff */
[----:B------:R-:W-:Y:S01]  /*18cf0*/  ULDC.64 UR4, c[0x0][0x208] ;  /* 0x0000820000047ab9 */ /* 0x000fe20000000a00 */
[----:B------:R-:W-:Y:S01]  /*18d00*/  IADD3 RZ, P1, R224, 0x80, RZ ;  /* 0x00000080e0ff7810 */ /* 0x000fe20007f3e0ff */
[----:B------:R-:W-:Y:S01]  /*18d10*/  UIMAD.WIDE.U32 UR14, UR4, 0x30, URZ ;  /* 0x00000030040e78a5 */ /* 0x000fe2000f8e003f */
[----:B------:R-:W-:Y:S01]  /*18d20*/  IADD3 RZ, P2, R228, 0x40, RZ ;  /* 0x00000040e4ff7810 */ /* 0x000fe20007f5e0ff */
[--C-:B------:R-:W-:Y:S01]  /*18d30*/  IMAD.X R246, RZ, RZ, R231.reuse, P0 ;  /* 0x000000fffff67224 */ /* 0x100fe200000e06e7 */
[----:B------:R-:W-:Y:S01]  /*18d40*/  IADD3 RZ, P0, R224, 0xc0, RZ ;  /* 0x000000c0e0ff7810 */ /* 0x000fe20007f1e0ff */
[----:B------:R-:W-:Y:S01]  /*18d50*/  IMAD.X R245, RZ, RZ, R231, P1 ;  /* 0x000000fffff57224 */ /* 0x000fe200008e06e7 */
[----:B------:R-:W-:Y:S01]  /*18d60*/  IADD3 RZ, P1, R228, 0x80, RZ ;  /* 0x00000080e4ff7810 */ /* 0x000fe20007f3e0ff */
[----:B------:R-:W-:Y:S01]  /*18d70*/  UIMAD UR5, UR5, 0x30, URZ ;  /* 0x00000030050578a4 */ /* 0x000fe2000f8e023f */
[----:B------:R-:W-:Y:S01]  /*18d80*/  IMAD.X R242, RZ, RZ, R233, P2 ;  /* 0x000000fffff27224 */ /* 0x000fe200010e06e9 */
[----:B------:R-:W-:Y:S01]  /*18d90*/  IADD3 R243, -R196, 0x30, RZ ;  /* 0x00000030c4f37810 */ /* 0x000fe20007ffe1ff */
[----:B------:R-:W-:Y:S01]  /*18da0*/  IMAD.X R244, RZ, RZ, R231, P0 ;  /* 0x000000fffff47224 */ /* 0x000fe200000e06e7 */
[----:B------:R-:W-:Y:S01]  /*18db0*/  IADD3 RZ, P0, R228, 0xc0, RZ ;  /* 0x000000c0e4ff7810 */ /* 0x000fe20007f1e0ff */
[--C-:B------:R-:W-:Y:S01]  /*18dc0*/  IMAD.X R241, RZ, RZ, R233.reuse, P1 ;  /* 0x000000fffff17224 */ /* 0x100fe200008e06e9 */
[C---:B------:R-:W-:Y:S01]  /*18dd0*/  IADD3 R237, R224.reuse, 0x40, RZ ;  /* 0x00000040e0ed7810 */ /* 0x040fe20007ffe0ff */
[----:B------:R-:W-:Y:S01]  /*18de0*/  IMAD.MOV.U32 R239, RZ, RZ, c[0x0][0x208] ;  /* 0x00008200ffef7624 */ /* 0x000fe200078e00ff */
[C---:B------:R-:W-:Y:S01]  /*18df0*/  IADD3 R236, R224.reuse, 0x80, RZ ;  /* 0x00000080e0ec7810 */ /* 0x040fe20007ffe0ff */
[----:B------:R-:W-:Y:S01]  /*18e00*/  IMAD.X R240, RZ, RZ, R233, P0 ;  /* 0x000000fffff07224 */ /* 0x000fe200000e06e9 */
[----:B------:R-:W-:Y:S01]  /*18e10*/  IADD3 R235, R224, 0xc0, RZ ;  /* 0x000000c0e0eb7810 */ /* 0x000fe20007ffe0ff */
[----:B------:R-:W-:Y:S01]  /*18e20*/  IMAD.MOV.U32 R238, RZ, RZ, c[0x0][0x20c] ;  /* 0x00008300ffee7624 */ /* 0x000fe200078e00ff */
[----:B------:R-:W-:Y:S01]  /*18e30*/  UIADD3 UR9, UR15, UR5, URZ ;  /* 0x000000050f097290 */ /* 0x000fe2000fffe03f */
[----:B------:R-:W-:Y:S05]  /*18e40*/  BRA `(.L_x_1507) ;  /* 0x0000041000007947 */ /* 0x000fea0003800000 */
.L_x_1509:
[----:B------:R-:W-:Y:S01]  /*18e50*/  ISETP.GE.AND P1, PT, R243, 0x1, PT ;  /* 0x00000001f300780c */ /* 0x000fe20003f26270 */
[----:B------:R-:W-:Y:S01]  /*18e60*/  UIADD3 UR10, UR13, -0x1, URZ ;  /* 0xffffffff0d0a7890 */ /* 0x000fe2000fffe03f */
[C---:B------:R-:W-:Y:S01]  /*18e70*/  IADD3 R5, R228.reuse, 0x40, RZ ;  /* 0x00000040e4057810 */ /* 0x040fe20007ffe0ff */
[----:B------:R-:W-:Y:S01]  /*18e80*/  ULDC.64 UR4, c[0x0][0x1e0] ;  /* 0x0000780000047ab9 */ /* 0x000fe20000000a00 */
[C---:B------:R-:W-:Y:S01]  /*18e90*/  IADD3 R4, R228.reuse, 0x80, RZ ;  /* 0x00000080e4047810 */ /* 0x040fe20007ffe0ff */
[----:B------:R-:W-:Y:S02]  /*18ea0*/  USHF.R.S32.HI UR6, URZ, 0x1f, UR10 ;  /* 0x0000001f3f067899 */ /* 0x000fe4000801140a */
[----:B------:R-:W-:Y:S02]  /*18eb0*/  UIMAD.WIDE.U32 UR18, UR10, UR4, URZ ;  /* 0x000000040a1272a5 */ /* 0x000fe4000f8e003f */
[----:B------:R-:W-:Y:S04]  /*18ec0*/  UIMAD UR6, UR6, UR4, URZ ;  /* 0x00000004060672a4 */ /* 0x000fe8000f8e023f */
[----:B------:R-:W-:Y:S04]  /*18ed0*/  UIMAD UR6, UR10, UR5, UR6 ;  /* 0x000000050a0672a4 */ /* 0x000fe8000f8e0206 */
        /* <DEDUP_REMOVED lines=12> */
[C---:B------:R-:W-:Y:S04]  /*18fa0*/  @P1 LEA R16, P0, R9.reuse, c[0x0][0x1c8], 0x1 ;  /* 0x0000720009101a11 */ /* 0x040fe800078008ff */
[----:B------:R-:W-:Y:S02]  /*18fb0*/  @P1 LEA.HI.X R17, R9, c[0x0][0x1cc], R2, 0x1, P0 ;  /* 0x0000730009111a11 */ /* 0x000fe400000f0c02 */
[C---:B------:R-:W-:Y:S02]  /*18fc0*/  @P1 LEA R14, P0, R7.reuse, c[0x0][0x1c8], 0x1 ;  /* 0x00007200070e1a11 */ /* 0x040fe400078008ff */
[----:B------:R-:W-:Y:S02]  /*18fd0*/  IADD3 R2, R228, 0xc0, RZ ;  /* 0x000000c0e4027810 */ /* 0x000fe40007ffe0ff */
        /* <DEDUP_REMOVED lines=38> */
[----:B------:R1:W-:Y:S01]  /*19240*/  @P0 LDGSTS.E.BYPASS.LTC128B.128 [R226+0xf880], [R4.64], !P4 ;  /* 0x0f88000004e20fae */ /* 0x0003e2000e101d5a */
[----:B------:R-:W-:-:S05]  /*19250*/  BRA `(.L_x_1508) ;  /* 0x000010c000007947 */ /* 0x000fca0003800000 */
.L_x_1507:
[----:B------:R-:W-:Y:S04]  /*19260*/  DEPBAR.LE SB0, 0x0 ;  /* 0x000080000000791a */ /* 0x000fe80000000000 */
[----:B------:R-:W-:Y:S01]  /*19270*/  BAR.SYNC.DEFER_BLOCKING 0x0 ;  /* 0x0000000000007b1d */ /* 0x000fe20000010000 */
[----:B------:R-:W-:Y:S02]  /*19280*/  USHF.R.S32.HI UR5, URZ, 0x1f, UR13 ;  /* 0x0000001f3f057899 */ /* 0x000fe4000801140d */
[----:B------:R-:W-:Y:S02]  /*19290*/  UIMAD UR4, UR9, UR13, URZ ;  /* 0x0000000d090472a4 */ /* 0x000fe4000f8e023f */
[----:B------:R-:W-:Y:S02]  /*192a0*/  UIMAD.WIDE.U32 UR10, UR14, UR13, URZ ;  /* 0x0000000d0e0a72a5 */ /* 0x000fe4000f8e003f */
[----:B------:R-:W-:Y:S02]  /*192b0*/  UIMAD UR4, UR5, UR14, UR4 ;  /* 0x0000000e050472a4 */ /* 0x000fe4000f8e0204 */
[----:B------:R-:W-:Y:S02]  /*192c0*/  UISETP.GT.AND UP1, UPT, UR13, URZ, UPT ;  /* 0x0000003f0d00728c */ /* 0x000fe4000bf24270 */
[----:B------:R-:W-:Y:S01]  /*192d0*/  UIADD3 UR4, UR11, UR4, URZ ;  /* 0x000000040b047290 */ /* 0x000fe2000fffe03f */
[----:B------:R-:W-:Y:S02]  /*192e0*/  IADD3 R7, P1, R224, UR10, RZ ;  /* 0x0000000ae0077c10 */ /* 0x000fe4000ff3e0ff */
[----:B------:R-:W-:Y:S03]  /*192f0*/  IADD3 R3, P0, R237, UR10, RZ ;  /* 0x0000000aed037c10 */ /* 0x000fe6000ff1e0ff */
[----:B------:R-:W-:Y:S02]  /*19300*/  IADD3.X R4, R231, UR4, RZ, P1, !PT ;  /* 0x00000004e7047c10 */ /* 0x000fe40008ffe4ff */
[C---:B------:R-:W-:Y:S02]  /*19310*/  LEA R14, P1, R7.reuse, c[0x0][0x1f8], 0x1 ;  /* 0x00007e00070e7a11 */ /* 0x040fe400078208ff */
[----:B------:R-:W-:Y:S02]  /*19320*/  IADD3.X R2, R246, UR4, RZ, P0, !PT ;  /* 0x00000004f6027c10 */ /* 0x000fe400087fe4ff */
[----:B------:R-:W-:Y:S01]  /*19330*/  LEA.HI.X R15, R7, c[0x0][0x1fc], R4, 0x1, P1 ;  /* 0x00007f00070f7a11 */ /* 0x000fe200008f0c04 */
[----:B------:R-:W-:Y:S01]  /*19340*/  LDSM.16.M88.4 R24, [R222] ;  /* 0x00000000de18783b */ /* 0x000fe20000000200 */
[C---:B------:R-:W-:Y:S02]  /*19350*/  LEA R12, P1, R3.reuse, c[0x0][0x1f8], 0x1 ;  /* 0x00007e00030c7a11 */ /* 0x040fe400078208ff */
[----:B------:R-:W-:Y:S02]  /*19360*/  IADD3 R5, P0, R236, UR10, RZ ;  /* 0x0000000aec057c10 */ /* 0x000fe4000ff1e0ff */
[----:B------:R-:W-:Y:S01]  /*19370*/  LEA.HI.X R13, R3, c[0x0][0x1fc], R2, 0x1, P1 ;  /* 0x00007f00030d7a11 */ /* 0x000fe200008f0c02 */
[----:B------:R-:W1:Y:S01]  /*19380*/  LDSM.16.M88.4 R8, [R221+0xa080] ;  /* 0x00a08000dd08783b */ /* 0x000e620000000200 */
[----:B------:R-:W-:Y:S02]  /*19390*/  IADD3 R7, P1, R235, UR10, RZ ;  /* 0x0000000aeb077c10 */ /* 0x000fe4000ff3e0ff */
[----:B------:R-:W-:Y:S02]  /*193a0*/  IADD3.X R4, R245, UR4, RZ, P0, !PT ;  /* 0x00000004f5047c10 */ /* 0x000fe400087fe4ff */
[----:B------:R-:W-:Y:S01]  /*193b0*/  LEA R20, P2, R7, c[0x0][0x1f8], 0x1 ;  /* 0x00007e0007147a11 */ /* 0x000fe200078408ff */
[----:B------:R-:W2:Y:S01]  /*193c0*/  LDSM.16.M88.4 R16, [R221+0xa880] ;  /* 0x00a88000dd10783b */ /* 0x000ea20000000200 */
[----:B------:R-:W-:Y:S02]  /*193d0*/  IADD3.X R2, R244, UR4, RZ, P1, !PT ;  /* 0x00000004f4027c10 */ /* 0x000fe40008ffe4ff */
[----:B------:R-:W-:Y:S02]  /*193e0*/  LEA R22, P0, R5, c[0x0][0x1f8], 0x1 ;  /* 0x00007e0005167a11 */ /* 0x000fe400078008ff */
[----:B------:R-:W-:Y:S01]  /*193f0*/  LEA.HI.X R21, R7, c[0x0][0x1fc], R2, 0x1, P2 ;  /* 0x00007f0007157a11 */ /* 0x000fe200010f0c02 */
[----:B------:R-:W3:Y:S01]  /*19400*/  LDSM.16.M88.4 R160, [R221+0xb080] ;  /* 0x00b08000dda0783b */ /* 0x000ee20000000200 */
[----:B------:R-:W-:Y:S02]  /*19410*/  LOP3.LUT P2, RZ, R223, 0x1, RZ, 0xc0, !PT ;  /* 0x00000001dfff7812 */ /* 0x000fe4000784c0ff */
[----:B------:R-:W-:Y:S02]  /*19420*/  LEA.HI.X R23, R5, c[0x0][0x1fc], R4, 0x1, P0 ;  /* 0x00007f0005177a11 */ /* 0x000fe400000f0c04 */
[C---:B------:R-:W-:Y:S01]  /*19430*/  @!P3 LEA R6, P0, R239.reuse, UR10, 0x5 ;  /* 0x0000000aef06bc11 */ /* 0x040fe2000f8028ff */
[----:B------:R-:W-:Y:S03]  /*19440*/  LDSM.16.M88.4 R164, [R220] ;  /* 0x00000000dca4783b */ /* 0x000fe60000000200 */
[C---:B------:R-:W-:Y:S02]  /*19450*/  @!P3 IADD3 R3, P1, R6.reuse, R224, RZ ;  /* 0x000000e00603b210 */ /* 0x040fe40007f3e0ff */
[----:B------:R-:W-:Y:S01]  /*19460*/  @!P3 LEA.HI.X R5, R239, UR4, R238, 0x5, P0 ;  /* 0x00000004ef05bc11 */ /* 0x000fe200080f2cee */
[----:B------:R-:W4:Y:S01]  /*19470*/  LDSM.16.M88.4 R168, [R219] ;  /* 0x00000000dba8783b */ /* 0x000f220000000200 */
[C---:B------:R-:W-:Y:S03]  /*19480*/  @!P3 IADD3 R7, P0, R6.reuse, R237, RZ ;  /* 0x000000ed0607b210 */ /* 0x040fe60007f1e0ff */
[----:B------:R-:W-:Y:S01]  /*19490*/  @!P3 IMAD.X R2, R5, 0x1, R231, P1 ;  /* 0x000000010502b824 */ /* 0x000fe200008e06e7 */
[----:B------:R-:W-:Y:S01]  /*194a0*/  @!P3 LEA R190, P1, R3, c[0x0][0x1f8], 0x1 ;  /* 0x00007e0003beba11 */ /* 0x000fe200078208ff */
[----:B------:R-:W5:Y:S01]  /*194b0*/  LDSM.16.M88.4 R172, [R211] ;  /* 0x00000000d3ac783b */ /* 0x000f620000000200 */
[----:B------:R-:W-:Y:S01]  /*194c0*/  @!P3 IMAD.X R4, R5, 0x1, R246, P0 ;  /* 0x000000010504b824 */ /* 0x000fe200000e06f6 */
[----:B------:R-:W-:Y:S02]  /*194d0*/  @!P3 LEA R188, P0, R7, c[0x0][0x1f8], 0x1 ;  /* 0x00007e0007bcba11 */ /* 0x000fe400078008ff */
[----:B------:R-:W-:Y:S02]  /*194e0*/  @!P3 LEA.HI.X R191, R3, c[0x0][0x1fc], R2, 0x1, P1 ;  /* 0x00007f0003bfba11 */ /* 0x000fe400008f0c02 */
[----:B------:R-:W3:Y:S01]  /*194f0*/  LDSM.16.M88.4 R176, [R210] ;  /* 0x00000000d2b0783b */ /* 0x000ee20000000200 */
[----:B------:R-:W-:Y:S02]  /*19500*/  @!P3 LEA.HI.X R189, R7, c[0x0][0x1fc], R4, 0x1, P0 ;  /* 0x00007f0007bdba11 */ /* 0x000fe400000f0c04 */
[C---:B------:R-:W-:Y:S02]  /*19510*/  @!P3 IADD3 R4, P1, R6.reuse, R236, RZ ;  /* 0x000000ec0604b210 */ /* 0x040fe40007f3e0ff */
[----:B------:R-:W-:Y:S01]  /*19520*/  @!P3 IADD3 R6, P0, R6, R235, RZ ;  /* 0x000000eb0606b210 */ /* 0x000fe20007f1e0ff */
[----:B------:R-:W-:Y:S01]  /*19530*/  @!PT LDS RZ, [RZ] ;  /* 0x00000000fffff984 */ /* 0x000fe20000000800 */
[----:B------:R-:W-:Y:S01]  /*19540*/  @!PT LDS RZ, [RZ] ;  /* 0x00000000fffff984 */ /* 0x000fe20000000800 */
[----:B------:R-:W-:Y:S01]  /*19550*/  @!PT LDS RZ, [RZ] ;  /* 0x00000000fffff984 */ /* 0x000fe20000000800 */
[----:B------:R2:W-:Y:S02]  /*19560*/  LDGSTS.E.BYPASS.LTC128B.128 [R226+0x4080], [R14.64], !P2 ;  /* 0x040800000ee27fae */ /* 0x0005e4000d101d5a */
[C---:B------:R-:W-:Y:S01]  /*19570*/  @!P3 IMAD.X R3, R5.reuse, 0x1, R245, P1 ;  /* 0x000000010503b824 */ /* 0x040fe200008e06f5 */
[----:B------:R-:W-:Y:S01]  /*19580*/  @!P3 LEA R156, P1, R4, c[0x0][0x1f8], 0x1 ;  /* 0x00007e00049cba11 */ /* 0x000fe200078208ff */
[----:B------:R-:W-:Y:S01]  /*19590*/  @!P3 IMAD.X R5, R5, 0x1, R244, P0 ;  /* 0x000000010505b824 */ /* 0x000fe200000e06f4 */
[----:B------:R-:W-:Y:S01]  /*195a0*/  @!P3 LEA R2, P0, R6, c[0x0][0x1f8], 0x1 ;  /* 0x00007e000602ba11 */ /* 0x000fe200078008ff */
[----:B------:R2:W-:Y:S01]  /*195b0*/  LDGSTS.E.BYPASS.LTC128B.128 [R226+0x5880], [R12.64], !P6 ;  /* 0x058800000ce27fae */ /* 0x0005e2000f101d5a */
[----:B------:R-:W-:Y:S02]  /*195c0*/  @!P3 LEA.HI.X R157, R4, c[0x0][0x1fc], R3, 0x1, P1 ;  /* 0x00007f00049dba11 */ /* 0x000fe400008f0c03 */
[----:B------:R-:W-:Y:S02]  /*195d0*/  @!P3 LEA.HI.X R3, R6, c[0x0][0x1fc], R5, 0x1, P0 ;  /* 0x00007f000603ba11 */ /* 0x000fe400000f0c05 */
[C---:B-1----:R-:W-:Y:S01]  /*195e0*/  HMMA.16816.F32.BF16 R4, R24.reuse, R8, RZ ;  /* 0x000000081804723c */ /* 0x042fe200000418ff */
[----:B------:R3:W-:Y:S01]  /*195f0*/  LDGSTS.E.BYPASS.LTC128B.128 [R226+0x7080], [R22.64], !P5 ;  /* 0x0708000016e27fae */ /* 0x0007e2000e901d5a */
[----:B------:R-:W-:Y:S05]  /*19600*/  PLOP3.LUT P0, PT, PT, PT, UP1, 0x80, 0x0 ;  /* 0x000000000000781c */ /* 0x000fea0003f0f018 */
[----:B------:R3:W-:Y:S01]  /*19610*/  LDGSTS.E.BYPASS.LTC128B.128 [R226+0x8880], [R20.64], !P4 ;  /* 0x0888000014e27fae */ /* 0x0007e2000e101d5a */
[C---:B------:R-:W-:Y:S05]  /*19620*/  HMMA.16816.F32.BF16 R8, R24.reuse, R10, RZ ;  /* 0x0000000a1808723c */ /* 0x040fea00000418ff */
[----:B------:R1:W-:Y:S06]  /*19630*/  @!P3 LDGSTS.E.BYPASS.LTC128B.128 [R226+0x5080], [R190.64], !P2 ;  /* 0x05080000bee2bfae */ /* 0x0003ec000d101d5a */
[----:B------:R1:W-:Y:S01]  /*19640*/  @!P3 LDGSTS.E.BYPASS.LTC128B.128 [R226+0x6880], [R188.64], !P6 ;  /* 0x06880000bce2bfae */ /* 0x0003e2000f101d5a */
[C---:B--2---:R-:W-:Y:S05]  /*19650*/  HMMA.16816.F32.BF16 R12, R24.reuse, R16, RZ ;  /* 0x00000010180c723c */ /* 0x044fea00000418ff */
[----:B------:R2:W-:Y:S03]  /*19660*/  @!P3 LDGSTS.E.BYPASS.LTC128B.128 [R226+0x8080], [R156.64], !P5 ;  /* 0x080800009ce2bfae */ /* 0x0005e6000e901d5a */
[C---:B------:R-:W-:Y:S03]  /*19670*/  HMMA.16816.F32.BF16 R16, R24.reuse, R18, RZ ;  /* 0x000000121810723c */ /* 0x040fe600000418ff */
[----:B------:R1:W-:Y:S06]  /*19680*/  @!P3 LDGSTS.E.BYPASS.LTC128B.128 [R226+0x9880], [R2.64], !P4 ;  /* 0x0988000002e2bfae */ /* 0x0003ec000e101d5a */
[----:B------:R-:W-:Y:S01]  /*19690*/  LDSM.16.M88.4 R180, [R218] ;  /* 0x00000000dab4783b */ /* 0x000fe20000000200 */
[C---:B---3--:R-:W-:Y:S05]  /*196a0*/  HMMA.16816.F32.BF16 R20, R24.reuse, R160, RZ ;  /* 0x000000a01814723c */ /* 0x048fea00000418ff */
[----:B------:R-:W0:Y:S03]  /*196b0*/  LDGDEPBAR ;  /* 0x00000000000079af */ /* 0x000e260000000000 */
[----:B------:R-:W-:Y:S03]  /*196c0*/  HMMA.16816.F32.BF16 R24, R24, R162, RZ ;  /* 0x000000a21818723c */ /* 0x000fe600000418ff */
[----:B------:R-:W3:Y:S05]  /*196d0*/  LDSM.16.M88.4 R184, [R215+0xa080] ;  /* 0x00a08000d7b8783b */ /* 0x000eea0000000200 */
[C---:B----4-:R-:W-:Y:S01]  /*196e0*/  HMMA.16816.F32.BF16 R4, R164.reuse, R168, R4 ;  /* 0x000000a8a404723c */ /* 0x050fe20000041804 */
[----:B------:R-:W4:Y:S04]  /*196f0*/  LDSM.16.M88.4 R160, [R215+0xa880] ;  /* 0x00a88000d7a0783b */ /* 0x000f280000000200 */
[----:B-1----:R-:W-:Y:S02]  /*19700*/  IMAD.MOV.U32 R3, RZ, RZ, R0 ;  /* 0x000000ffff037224 */ /* 0x002fe400078e0000 */
        /* <DEDUP_REMOVED lines=14> */
[----:B------:R-:W-:Y:S07]  /*197f0*/  LDSM.16.M88.4 R184, [R220+0x4000] ;  /* 0x00400000dcb8783b */ /* 0x000fee0000000200 */
[C---:B----4-:R-:W-:Y:S08]  /*19800*/  HMMA.16816.F32.BF16 R12, R180.reuse, R160, R12 ;  /* 0x000000a0b40c723c */ /* 0x050ff0000004180c */
[C---:B------:R-:W-:Y:S01]  /*19810*/  HMMA.16816.F32.BF16 R16, R180.reuse, R162, R16 ;  /* 0x000000a2b410723c */ /* 0x040fe20000041810 */
[----:B------:R-:W3:Y:S07]  /*19820*/  LDSM.16.M88.4 R160, [R221+0xc080] ;  /* 0x00c08000dda0783b */ /* 0x000eee0000000200 */
[C---:B-1----:R-:W-:Y:S08]  /*19830*/  HMMA.16816.F32.BF16 R20, R180.reuse, R188, R20 ;  /* 0x000000bcb414723c */ /* 0x042ff00000041814 */
[----:B------:R-:W-:Y:S01]  /*19840*/  HMMA.16816.F32.BF16 R24, R180, R190, R24 ;  /* 0x000000beb418723c */ /* 0x000fe20000041818 */
[----:B------:R-:W1:Y:S06]  /*19850*/  LDSM.16.M88.4 R180, [R221+0xc880] ;  /* 0x00c88000ddb4783b */ /* 0x000e6c0000000200 */
[----:B------:R-:W4:Y:S01]  /*19860*/  LDSM.16.M88.4 R188, [R208] ;  /* 0x00000000d0bc783b */ /* 0x000f220000000200 */
[C---:B-----5:R-:W-:Y:S08]  /*19870*/  HMMA.16816.F32.BF16 R4, R192.reuse, R196, R4 ;  /* 0x000000c4c004723c */ /* 0x060ff00000041804 */
[C---:B------:R-:W-:Y:S01]  /*19880*/  HMMA.16816.F32.BF16 R8, R192.reuse, R198, R8 ;  /* 0x000000c6c008723c */ /* 0x040fe20000041808 */
[----:B------:R-:W-:Y:S07]  /*19890*/  LDSM.16.M88.4 R196, [R215+0xb880] ;  /* 0x00b88000d7c4783b */ /* 0x000fee0000000200 */
[C---:B--2---:R-:W-:Y:S08]  /*198a0*/  HMMA.16816.F32.BF16 R12, R192.reuse, R164, R12 ;  /* 0x000000a4c00c723c */ /* 0x044ff0000004180c */
[C---:B------:R-:W-:Y:S01]  /*198b0*/  HMMA.16816.F32.BF16 R16, R192.reuse, R166, R16 ;  /* 0x000000a6c010723c */ /* 0x040fe20000041810 */
[----:B------:R-:W2:Y:S07]  /*198c0*/  LDSM.16.M88.4 R164, [R207] ;  /* 0x00000000cfa4783b */ /* 0x000eae0000000200 */
[C---:B------:R-:W-:Y:S08]  /*198d0*/  HMMA.16816.F32.BF16 R20, R192.reuse, R168, R20 ;  /* 0x000000a8c014723c */ /* 0x040ff00000041814 */
[----:B------:R-:W-:Y:S01]  /*198e0*/  HMMA.16816.F32.BF16 R24, R192, R170, R24 ;  /* 0x000000aac018723c */ /* 0x000fe20000041818 */
[----:B------:R-:W5:Y:S06]  /*198f0*/  LDSM.16.M88.4 R168, [R206] ;  /* 0x00000000cea8783b */ /* 0x000f6c0000000200 */
        /* <DEDUP_REMOVED lines=17> */
[C---:B-----5:R-:W-:Y:S08]  /*19a10*/  HMMA.16816.F32.BF16 R20, R184.reuse, R168, R20 ;  /* 0x000000a8b814723c */ /* 0x060ff00000041814 */
        /* <DEDUP_REMOVED lines=42> */
[----:B------:R-:W2:Y:S01]  /*19cc0*/  LDSM.16.M88.4 R192, [R222+0xc000] ;  /* 0x00c00000dec0783b */ /* 0x000ea20000000200 */
        /* <DEDUP_REMOVED lines=31> */
[C---:B------:R-:W-:Y:S08]  /*19ec0*/  HMMA.16816.F32.BF16 R8, R176.reuse, R182, R8 ;  /* 0x000000b6b008723c */ /* 0x040ff00000041808 */
[C---:B--2---:R-:W-:Y:S08]  /*19ed0*/  HMMA.16816.F32.BF16 R12, R176.reuse, R164, R12 ;  /* 0x000000a4b00c723c */ /* 0x044ff0000004180c */
[C---:B------:R-:W-:Y:S08]  /*19ee0*/  HMMA.16816.F32.BF16 R16, R176.reuse, R166, R16 ;  /* 0x000000a6b010723c */ /* 0x040ff00000041810 */
[C---:B----4-:R-:W-:Y:S08]  /*19ef0*/  HMMA.16816.F32.BF16 R20, R176.reuse, R168, R20 ;  /* 0x000000a8b014723c */ /* 0x050ff00000041814 */
[----:B------:R-:W-:Y:S08]  /*19f00*/  HMMA.16816.F32.BF16 R24, R176, R170, R24 ;  /* 0x000000aab018723c */ /* 0x000ff00000041818 */
[C---:B-----5:R-:W-:Y:S08]  /*19f10*/  HMMA.16816.F32.BF16 R4, R184.reuse, R188, R4 ;  /* 0x000000bcb804723c */ /* 0x060ff00000041804 */
[C---:B------:R-:W-:Y:S08]  /*19f20*/  HMMA.16816.F32.BF16 R8, R184.reuse, R190, R8 ;  /* 0x000000beb808723c */ /* 0x040ff00000041808 */
[C---:B---3--:R-:W-:Y:S08]  /*19f30*/  HMMA.16816.F32.BF16 R12, R184.reuse, R160, R12 ;  /* 0x000000a0b80c723c */ /* 0x048ff0000004180c */
[C---:B------:R-:W-:Y:S01]  /*19f40*/  HMMA.16816.F32.BF16 R16, R184.reuse, R162, R16 ;  /* 0x000000a2b810723c */ /* 0x040fe20000041810 */
[----:B------:R-:W2:Y:S07]  /*19f50*/  LDSM.16.M88.4 R160, [R209+0x5000] ;  /* 0x00500000d1a0783b */ /* 0x000eae0000000200 */
[C---:B-1----:R-:W-:Y:S08]  /*19f60*/  HMMA.16816.F32.BF16 R20, R184.reuse, R172, R20 ;  /* 0x000000acb814723c */ /* 0x042ff00000041814 */
[----:B------:R-:W-:Y:S08]  /*19f70*/  HMMA.16816.F32.BF16 R24, R184, R174, R24 ;  /* 0x000000aeb818723c */ /* 0x000ff00000041818 */
[C---:B------:R-:W-:Y:S08]  /*19f80*/  HMMA.16816.F32.BF16 R4, R192.reuse, R196, R4 ;  /* 0x000000c4c004723c */ /* 0x040ff00000041804 */
[C---:B------:R-:W-:Y:S08]  /*19f90*/  HMMA.16816.F32.BF16 R8, R192.reuse, R198, R8 ;  /* 0x000000c6c008723c */ /* 0x040ff00000041808 */
[C---:B--2---:R-:W-:Y:S08]  /*19fa0*/  HMMA.16816.F32.BF16 R12, R192.reuse, R160, R12 ;  /* 0x000000a0c00c723c */ /* 0x044ff0000004180c */
        /* <DEDUP_REMOVED lines=23> */
[----:B------:R-:W-:Y:S05]  /*1a120*/  FMUL.FTZ R19, R19, c[0x0][0x320] ;  /* 0x0000c80013137a20 */ /* 0x000fea0000410000 */
[----:B------:R1:W1:Y:S01]  /*1a130*/  MUFU.TANH R8, R2 ;  /* 0x0000000200087308 */ /* 0x0002620000002400 */
[C---:B--2---:R-:W-:Y:S09]  /*1a140*/  HMMA.16816.F32.BF16 R20, R192.reuse, R4, R20 ;  /* 0x00000004c014723c */ /* 0x044ff20000041814 */
[----:B------:R2:W1:Y:S01]  /*1a150*/  MUFU.TANH R160, R9 ;  /* 0x0000000900a07308 */ /* 0x0004620000002400 */
[----:B------:R-:W-:Y:S09]  /*1a160*/  HMMA.16816.F32.BF16 R24, R192, R6, R24 ;  /* 0x00000006c018723c */ /* 0x000ff20000041818 */
        /* <DEDUP_REMOVED lines=27> */
.L_x_1508:
[----:B-1----:R-:W-:Y:S01]  /*1a320*/  FMNMX.FTZ R5, R175, R0, !PT ;  /* 0x00000000af057209 */ /* 0x002fe20007810000 */
[----:B------:R-:W-:Y:S01]  /*1a330*/  LDSM.16.MT88.4 R20, [R214+0x4080] ;  /* 0x00408000d614783b */ /* 0x000fe20000004200 */
[----:B------:R-:W-:Y:S01]  /*1a340*/  FMNMX.FTZ R6, R172, R159, !PT ;  /* 0x0000009fac067209 */ /* 0x000fe20007810000 */
[----:B------:R-:W-:Y:S01]  /*1a350*/  UIADD3 UR13, UR13, -0x1, URZ ;  /* 0xffffffff0d0d7890 */ /* 0x000fe2000fffe03f */
        /* <DEDUP_REMOVED lines=23> */
[----:B------:R-:W-:Y:S01]  /*1a4d0*/  PLOP3.LUT P0, PT, PT, PT, UP1, 0x80, 0x0 ;  /* 0x000000000000781c */ /* 0x000fe20003f0f018 */
        /* <DEDUP_REMOVED lines=28> */
[----:B------:R-:W3:Y:S01]  /*1a6a0*/  LDSM.16.MT88.4 R160, [R213+0x4080] ;  /* 0x00408000d5a0783b */ /* 0x000ee20000004200 */
[--C-:B------:R-:W-:Y:S02]  /*1a6b0*/  FFMA.FTZ R192, R168, c[0x0][0x2d0], -R187.reuse ;  /* 0x0000b400a8c07a23 */ /* 0x100fe400000108bb */
[--C-:B------:R-:W-:Y:S02]  /*1a6c0*/  FFMA.FTZ R193, R171, c[0x0][0x2d0], -R176.reuse ;  /* 0x0000b400abc17a23 */ /* 0x100fe400000108b0 */
[--C-:B------:R-:W-:Y:S02]  /*1a6d0*/  FFMA.FTZ R194, R169, c[0x0][0x2d0], -R176.reuse ;  /* 0x0000b400a9c27a23 */ /* 0x100fe400000108b0 */
[--C-:B------:R-:W-:Y:S01]  /*1a6e0*/  FFMA.FTZ R196, R166, c[0x0][0x2d0], -R187.reuse ;  /* 0x0000b400a6c47a23 */ /* 0x100fe200000108bb */
[----:B------:R-:W-:Y:S01]  /*1a6f0*/  LDSM.16.MT88.4 R168, [R212+0x6080] ;  /* 0x00608000d4a8783b */ /* 0x000fe20000004200 */
[----:B------:R4:W5:Y:S01]  /*1a700*/  MUFU.EX2 R2, R4 ;  /* 0x0000000400027308 */ /* 0x0009620000000800 */
        /* <DEDUP_REMOVED lines=9> */
[----:B------:R-:W-:Y:S02]  /*1a7a0*/  FMUL.FTZ R25, R3, R133 ;  /* 0x0000008503197220 */ /* 0x000fe40000410000 */
[--C-:B------:R-:W-:Y:S01]  /*1a7b0*/  FFMA.FTZ R198, R165, c[0x0][0x2d0], -R176.reuse ;  /* 0x0000b400a5c67a23 */ /* 0x100fe200000108b0 */
[----:B------:R-:W-:Y:S01]  /*1a7c0*/  MUFU.EX2 R184, R184 ;  /* 0x000000b800b87308 */ /* 0x000fe20000000800 */
[----:B------:R-:W-:Y:S01]  /*1a7d0*/  LDSM.16.MT88.4 R164, [R216+0x6080] ;  /* 0x00608000d8a4783b */ /* 0x000fe20000004200 */
[--C-:B------:R-:W-:Y:S02]  /*1a7e0*/  FFMA.FTZ R247, R178, c[0x0][0x2d0], -R187.reuse ;  /* 0x0000b400b2f77a23 */ /* 0x100fe400000108bb */
[----:B----4-:R-:W-:Y:S02]  /*1a7f0*/  FMUL.FTZ R4, R3, R152 ;  /* 0x0000009803047220 */ /* 0x010fe40000410000 */
[C---:B-----5:R-:W-:Y:S02]  /*1a800*/  FMUL.FTZ R6, R2.reuse, R154 ;  /* 0x0000009a02067220 */ /* 0x060fe40000410000 */
[C---:B------:R-:W-:Y:S02]  /*1a810*/  FMUL.FTZ R7, R2.reuse, R155 ;  /* 0x0000009b02077220 */ /* 0x040fe40000410000 */
        /* <DEDUP_REMOVED lines=19> */
[----:B----4-:R-:W-:Y:S01]  /*1a950*/  F2FP.BF16.PACK_AB R154, R183, R184 ;  /* 0x000000b8b79a723e */ /* 0x010fe200000010ff */
[C---:B------:R-:W-:Y:S02]  /*1a960*/  FMUL.FTZ R34, R2.reuse, R34 ;  /* 0x0000002202227220 */ /* 0x040fe40000410000 */
[C---:B------:R-:W-:Y:S02]  /*1a970*/  FMUL.FTZ R35, R2.reuse, R35 ;  /* 0x0000002302237220 */ /* 0x040fe40000410000 */
[C---:B------:R-:W-:Y:S01]  /*1a980*/  FMUL.FTZ R36, R3.reuse, R36 ;  /* 0x0000002403247220 */ /* 0x040fe20000410000 */
[----:B------:R-:W4:Y:S01]  /*1a990*/  MUFU.EX2 R159, R159 ;  /* 0x0000009f009f7308 */ /* 0x000f220000000800 */
[----:B------:R-:W-:Y:S02]  /*1a9a0*/  FMUL.FTZ R37, R3, R37 ;  /* 0x0000002503257220 */ /* 0x000fe40000410000 */
[C---:B------:R-:W-:Y:S01]  /*1a9b0*/  FMUL.FTZ R38, R2.reuse, R38 ;  /* 0x0000002602267220 */ /* 0x040fe20000410000 */
        /* <DEDUP_REMOVED lines=13> */
[----:B----4-:R-:W-:Y:S01]  /*1aa90*/  F2FP.BF16.PACK_AB R155, R159, R180 ;  /* 0x000000b49f9b723e */ /* 0x010fe200000010ff */
        /* <DEDUP_REMOVED lines=14> */
[----:B------:R-:W4:Y:S01]  /*1ab80*/  LDSM.16.MT88.4 R144, [R212+0x4080] ;  /* 0x00408000d490783b */ /* 0x000f220000004200 */
[C---:B------:R-:W-:Y:S02]  /*1ab90*/  FMUL.FTZ R54, R2.reuse, R54 ;  /* 0x0000003602367220 */ /* 0x040fe40000410000 */
[C---:B------:R-:W-:Y:S02]  /*1aba0*/  FMUL.FTZ R55, R2.reuse, R55 ;  /* 0x0000003702377220 */ /* 0x040fe40000410000 */
[C---:B------:R-:W-:Y:S02]  /*1abb0*/  HMMA.16816.F32.BF16 R12, R152.reuse, R20, R12 ;  /* 0x00000014980c723c */ /* 0x040fe4000004180c */
[----:B------:R-:W5:Y:S01]  /*1abc0*/  MUFU.EX2 R195, R195 ;  /* 0x000000c300c37308 */ /* 0x000f620000000800 */
        /* <DEDUP_REMOVED lines=9> */
[----:B------:R-:W1:Y:S01]  /*1ac60*/  LDSM.16.MT88.4 R136, [R216+0x5880] ;  /* 0x00588000d888783b */ /* 0x000e620000004200 */
[C---:B------:R-:W-:Y:S01]  /*1ac70*/  FMUL.FTZ R59, R2.reuse, R59 ;  /* 0x0000003b023b7220 */ /* 0x040fe20000410000 */
[----:B------:R-:W1:Y:S01]  /*1ac80*/  MUFU.EX2 R198, R198 ;  /* 0x000000c600c67308 */ /* 0x000e620000000800 */
[C---:B------:R-:W-:Y:S02]  /*1ac90*/  FMUL.FTZ R60, R3.reuse, R60 ;  /* 0x0000003c033c7220 */ /* 0x040fe40000410000 */
[C---:B---3--:R-:W-:Y:S03]  /*1aca0*/  HMMA.16816.F32.BF16 R20, R152.reuse, R160, R20 ;  /* 0x000000a09814723c */ /* 0x048fe60000041814 */
        /* <DEDUP_REMOVED lines=8> */
[C---:B----4-:R-:W-:Y:S04]  /*1ad30*/  HMMA.16816.F32.BF16 R28, R152.reuse, R144, R28 ;  /* 0x00000090981c723c */ /* 0x050fe8000004181c */
[C---:B------:R-:W-:Y:S02]  /*1ad40*/  FMUL.FTZ R66, R2.reuse, R66 ;  /* 0x0000004202427220 */ /* 0x040fe40000410000 */
[C---:B------:R-:W-:Y:S02]  /*1ad50*/  FMUL.FTZ R67, R2.reuse, R67 ;  /* 0x0000004302437220 */ /* 0x040fe40000410000 */
[C---:B------:R-:W-:Y:S01]  /*1ad60*/  HMMA.16816.F32.BF16 R32, R152.reuse, R146, R32 ;  /* 0x000000929820723c */ /* 0x040fe20000041820 */
[----:B------:R-:W-:Y:S03]  /*1ad70*/  LDSM.16.MT88.4 R144, [R214+0x4880] ;  /* 0x00488000d690783b */ /* 0x000fe60000004200 */
        /* <DEDUP_REMOVED lines=22> */
[----:B------:R-:W4:Y:S03]  /*1aee0*/  LDSM.16.MT88.4 R140, [R214+0x7080] ;  /* 0x00708000d68c783b */ /* 0x000f260000004200 */
        /* <DEDUP_REMOVED lines=63> */
[----:B------:R-:W-:Y:S02]  /*1b2e0*/  FMUL.FTZ R123, R2, R123 ;  /* 0x0000007b027b7220 */ /* 0x000fe40000410000 */
[C---:B------:R-:W-:Y:S01]  /*1b2f0*/  FMUL.FTZ R124, R3.reuse, R124 ;  /* 0x0000007c037c7220 */ /* 0x040fe20000410000 */
[----:B--2---:R-:W-:Y:S01]  /*1b300*/  F2FP.BF16.PACK_AB R132, R192, R191 ;  /* 0x000000bfc084723e */ /* 0x004fe200000010ff */
[C---:B------:R-:W-:Y:S03]  /*1b310*/  FMUL.FTZ R125, R3.reuse, R125 ;  /* 0x0000007d037d7220 */ /* 0x040fe60000410000 */
[C---:B------:R-:W-:Y:S03]  /*1b320*/  HMMA.16816.F32.BF16 R120, R152.reuse, R134, R120 ;  /* 0x000000869878723c */ /* 0x040fe60000041878 */
[----:B------:R-:W-:Y:S01]  /*1b330*/  FMUL.FTZ R126, R2, R126 ;  /* 0x0000007e027e7220 */ /* 0x000fe20000410000 */
[----:B------:R-:W-:Y:S01]  /*1b340*/  F2FP.BF16.PACK_AB R133, R194, R193 ;  /* 0x000000c1c285723e */ /* 0x000fe200000010ff */
[C---:B------:R-:W-:Y:S02]  /*1b350*/  FMUL.FTZ R127, R2.reuse, R127 ;  /* 0x0000007f027f7220 */ /* 0x040fe40000410000 */
[----:B------:R-:W-:Y:S01]  /*1b360*/  FMUL.FTZ R128, R3, R128 ;  /* 0x0000008003807220 */ /* 0x000fe20000410000 */
[----:B-----5:R-:W-:Y:S01]  /*1b370*/  F2FP.BF16.PACK_AB R134, R195, R196 ;  /* 0x000000c4c386723e */ /* 0x020fe200000010ff */
[----:B------:R-:W-:Y:S03]  /*1b380*/  FMUL.FTZ R129, R3, R129 ;  /* 0x0000008103817220 */ /* 0x000fe60000410000 */
[C---:B----4-:R-:W-:Y:S03]  /*1b390*/  HMMA.16816.F32.BF16 R124, R152.reuse, R140, R124 ;  /* 0x0000008c987c723c */ /* 0x050fe6000004187c */
[----:B------:R-:W-:Y:S01]  /*1b3a0*/  FMUL.FTZ R130, R2, R130 ;  /* 0x0000008202827220 */ /* 0x000fe20000410000 */
[----:B------:R-:W-:Y:S01]  /*1b3b0*/  F2FP.BF16.PACK_AB R135, R198, R197 ;  /* 0x000000c5c687723e */ /* 0x000fe200000010ff */
[----:B------:R-:W-:Y:S02]  /*1b3c0*/  FMUL.FTZ R131, R2, R131 ;  /* 0x0000008302837220 */ /* 0x000fe40000410000 */
[--C-:B------:R-:W-:Y:S02]  /*1b3d0*/  FFMA.FTZ R188, R188, c[0x0][0x2d0], -R187.reuse ;  /* 0x0000b400bcbc7a23 */ /* 0x100fe400000108bb */
[--C-:B------:R-:W-:Y:S03]  /*1b3e0*/  FFMA.FTZ R199, R190, c[0x0][0x2d0], -R187.reuse ;  /* 0x0000b400bec77a23 */ /* 0x100fe600000108bb */
[----:B------:R-:W-:Y:S01]  /*1b3f0*/  HMMA.16816.F32.BF16 R128, R152, R142, R128 ;  /* 0x0000008e9880723c */ /* 0x000fe20000041880 */
[----:B------:R-:W2:Y:S01]  /*1b400*/  LDSM.16.MT88.4 R140, [R214+0x6080] ;  /* 0x00608000d68c783b */ /* 0x000ea20000004200 */
[----:B------:R-:W-:Y:S01]  /*1b410*/  MUFU.EX2 R188, R188 ;  /* 0x000000bc00bc7308 */ /* 0x000fe20000000800 */
[--C-:B------:R-:W-:Y:S02]  /*1b420*/  FFMA.FTZ R190, R179, c[0x0][0x2d0], -R176.reuse ;  /* 0x0000b400b3be7a23 */ /* 0x100fe400000108b0 */
[----:B------:R-:W-:Y:S02]  /*1b430*/  FFMA.FTZ R187, R177, c[0x0][0x2d0], -R187 ;  /* 0x0000b400b1bb7a23 */ /* 0x000fe400000108bb */
[--C-:B------:R-:W-:Y:S01]  /*1b440*/  FFMA.FTZ R189, R189, c[0x0][0x2d0], -R176.reuse ;  /* 0x0000b400bdbd7a23 */ /* 0x100fe200000108b0 */
[C---:B-1----:R-:W-:Y:S01]  /*1b450*/  HMMA.16816.F32.BF16 R4, R132.reuse, R136, R4 ;  /* 0x000000888404723c */ /* 0x042fe20000041804 */
[----:B------:R-:W1:Y:S03]  /*1b460*/  LDSM.16.MT88.4 R152, [R213+0x6080] ;  /* 0x00608000d598783b */ /* 0x000e660000004200 */
[----:B------:R-:W3:Y:S01]  /*1b470*/  MUFU.EX2 R199, R199 ;  /* 0x000000c700c77308 */ /* 0x000ee20000000800 */
[--C-:B------:R-:W-:Y:S02]  /*1b480*/  FFMA.FTZ R158, R158, c[0x0][0x2d0], -R176.reuse ;  /* 0x0000b4009e9e7a23 */ /* 0x100fe400000108b0 */
[----:B------:R-:W-:Y:S01]  /*1b490*/  FFMA.FTZ R176, R157, c[0x0][0x2d0], -R176 ;  /* 0x0000b4009db07a23 */ /* 0x000fe200000108b0 */
[C---:B------:R-:W-:Y:S01]  /*1b4a0*/  HMMA.16816.F32.BF16 R8, R132.reuse, R138, R8 ;  /* 0x0000008a8408723c */ /* 0x040fe20000041808 */
[----:B------:R-:W4:Y:S03]  /*1b4b0*/  LDSM.16.MT88.4 R136, [R214+0x7880] ;  /* 0x00788000d688783b */ /* 0x000f260000004200 */
[----:B------:R-:W-:Y:S02]  /*1b4c0*/  FFMA.FTZ R186, R3, R234, R186 ;  /* 0x000000ea03ba7223 */ /* 0x000fe400000100ba */
[----:B------:R5:W-:Y:S01]  /*1b4d0*/  MUFU.EX2 R157, R176 ;  /* 0x000000b0009d7308 */ /* 0x000be20000000800 */
[----:B------:R-:W-:Y:S01]  /*1b4e0*/  FFMA.FTZ R182, R2, R227, R182 ;  /* 0x000000e302b67223 */ /* 0x000fe200000100b6 */
[C---:B------:R-:W-:Y:S04]  /*1b4f0*/  HMMA.16816.F32.BF16 R12, R132.reuse, R144, R12 ;  /* 0x00000090840c723c */ /* 0x040fe8000004180c */
[----:B------:R-:W-:Y:S02]  /*1b500*/  FADD.FTZ R185, R185, R186 ;  /* 0x000000bab9b97221 */ /* 0x000fe40000010000 */
[----:B------:R-:W-:Y:S02]  /*1b510*/  FADD.FTZ R181, R181, R182 ;  /* 0x000000b6b5b57221 */ /* 0x000fe40000010000 */
[C---:B------:R-:W-:Y:S01]  /*1b520*/  HMMA.16816.F32.BF16 R16, R132.reuse, R146, R16 ;  /* 0x000000928410723c */ /* 0x040fe20000041810 */
[----:B------:R-:W1:Y:S01]  /*1b530*/  LDSM.16.MT88.4 R144, [R213+0x7880] ;  /* 0x00788000d590783b */ /* 0x000e620000004200 */
[----:B------:R-:W-:Y:S02]  /*1b540*/  MUFU.EX2 R189, R189 ;  /* 0x000000bd00bd7308 */ /* 0x000fe40000000800 */
[----:B------:R-:W-:Y:S04]  /*1b550*/  FADD.FTZ R2, R184, R185 ;  /* 0x000000b9b8027221 */ /* 0x000fe80000010000 */
[C---:B------:R-:W-:Y:S04]  /*1b560*/  HMMA.16816.F32.BF16 R20, R132.reuse, R148, R20 ;  /* 0x000000948414723c */ /* 0x040fe80000041814 */
[----:B------:R-:W2:Y:S01]  /*1b570*/  MUFU.EX2 R190, R190 ;  /* 0x000000be00be7308 */ /* 0x000ea20000000800 */
[----:B------:R-:W-:Y:S01]  /*1b580*/  FADD.FTZ R2, R183, R2 ;  /* 0x00000002b7027221 */ /* 0x000fe20000010000 */
[----:B-----5:R-:W-:Y:S02]  /*1b590*/  LDSM.16.MT88.4 R176, [R216+0x6880] ;  /* 0x00688000d8b0783b */ /* 0x020fe40000004200 */
[C---:B------:R-:W-:Y:S04]  /*1b5a0*/  HMMA.16816.F32.BF16 R24, R132.reuse, R150, R24 ;  /* 0x000000968418723c */ /* 0x040fe80000041818 */
[----:B------:R-:W-:Y:S02]  /*1b5b0*/  FADD.FTZ R3, R191, R2 ;  /* 0x00000002bf037221 */ /* 0x000fe40000010000 */
[----:B------:R-:W-:Y:S01]  /*1b5c0*/  LDSM.16.MT88.4 R148, [R216+0x9080] ;  /* 0x00908000d894783b */ /* 0x000fe20000004200 */
[----:B------:R-:W5:Y:S01]  /*1b5d0*/  MUFU.EX2 R248, R187 ;  /* 0x000000bb00f87308 */ /* 0x000f620000000800 */
[C---:B------:R-:W-:Y:S04]  /*1b5e0*/  HMMA.16816.F32.BF16 R28, R132.reuse, R160, R28 ;  /* 0x000000a0841c723c */ /* 0x040fe8000004181c */
[----:B------:R-:W-:Y:S03]  /*1b5f0*/  FADD.FTZ R3, R192, R3 ;  /* 0x00000003c0037221 */ /* 0x000fe60000010000 */
[----:B---3--:R-:W-:Y:S01]  /*1b600*/  F2FP.BF16.PACK_AB R160, R199, R188 ;  /* 0x000000bcc7a0723e */ /* 0x008fe200000010ff */
[C---:B------:R-:W-:Y:S01]  /*1b610*/  HMMA.16816.F32.BF16 R32, R132.reuse, R162, R32 ;  /* 0x000000a28420723c */ /* 0x040fe20000041820 */
[----:B------:R-:W3:Y:S03]  /*1b620*/  MUFU.EX2 R158, R158 ;  /* 0x0000009e009e7308 */ /* 0x000ee60000000800 */
[----:B--2---:R-:W-:Y:S01]  /*1b630*/  F2FP.BF16.PACK_AB R161, R190, R189 ;  /* 0x000000bdbea1723e */ /* 0x004fe200000010ff */
[----:B------:R-:W-:Y:S03]  /*1b640*/  FADD.FTZ R196, R196, R3 ;  /* 0x00000003c4c47221 */ /* 0x000fe60000010000 */
[C---:B------:R-:W-:Y:S04]  /*1b650*/  HMMA.16816.F32.BF16 R36, R132.reuse, R164, R36 ;  /* 0x000000a48424723c */ /* 0x040fe80000041824 */
[----:B------:R-:W-:Y:S01]  /*1b660*/  FADD.FTZ R195, R195, R196 ;  /* 0x000000c4c3c37221 */ /* 0x000fe20000010000 */
[----:B-----5:R-:W-:Y:S03]  /*1b670*/  F2FP.BF16.PACK_AB R162, R248, R247 ;  /* 0x000000f7f8a2723e */ /* 0x020fe600000010ff */
[C---:B------:R-:W-:Y:S01]  /*1b680*/  HMMA.16816.F32.BF16 R40, R132.reuse, R166, R40 ;  /* 0x000000a68428723c */ /* 0x040fe20000041828 */
[----:B------:R-:W-:Y:S03]  /*1b690*/  LDSM.16.MT88.4 R164, [R214+0x5080] ;  /* 0x00508000d6a4783b */ /* 0x000fe60000004200 */
[----:B------:R-:W-:Y:S04]  /*1b6a0*/  FADD.FTZ R188, R188, R195 ;  /* 0x000000c3bcbc7221 */ /* 0x000fe80000010000 */
[C---:B------:R-:W-:Y:S04]  /*1b6b0*/  HMMA.16816.F32.BF16 R44, R132.reuse, R140, R44 ;  /* 0x0000008c842c723c */ /* 0x040fe8000004182c */
[----:B---3--:R-:W-:Y:S01]  /*1b6c0*/  F2FP.BF16.PACK_AB R163, R157, R158 ;  /* 0x0000009e9da3723e */ /* 0x008fe200000010ff */
[----:B------:R-:W-:Y:S03]  /*1b6d0*/  FADD.FTZ R188, R199, R188 ;  /* 0x000000bcc7bc7221 */ /* 0x000fe60000010000 */
[C---:B------:R-:W-:Y:S01]  /*1b6e0*/  HMMA.16816.F32.BF16 R48, R132.reuse, R142, R48 ;  /* 0x0000008e8430723c */ /* 0x040fe20000041830 */
[----:B------:R-:W2:Y:S03]  /*1b6f0*/  LDSM.16.MT88.4 R140, [R212+0x7880] ;  /* 0x00788000d48c783b */ /* 0x000ea60000004200 */
[----:B------:R-:W-:Y:S04]  /*1b700*/  FADD.FTZ R247, R247, R188 ;  /* 0x000000bcf7f77221 */ /* 0x000fe80000010000 */
[C---:B-1----:R-:W-:Y:S04]  /*1b710*/  HMMA.16816.F32.BF16 R52, R132.reuse, R152, R52 ;  /* 0x000000988434723c */ /* 0x042fe80000041834 */
        /* <DEDUP_REMOVED lines=11> */
[C---:B------:R-:W-:Y:S08]  /*1b7d0*/  HMMA.16816.F32.BF16 R84, R132.reuse, R144, R84 ;  /* 0x000000908454723c */ /* 0x040ff00000041854 */
        /* <DEDUP_REMOVED lines=9> */
[C---:B------:R-:W-:Y:S08]  /*1b870*/  HMMA.16816.F32.BF16 R112, R132.reuse, R138, R112 ;  /* 0x0000008a8470723c */ /* 0x040ff00000041870 */
[C---:B---3--:R-:W-:Y:S08]  /*1b880*/  HMMA.16816.F32.BF16 R116, R132.reuse, R144, R116 ;  /* 0x000000908474723c */ /* 0x048ff00000041874 */
[C---:B------:R-:W-:Y:S08]  /*1b890*/  HMMA.16816.F32.BF16 R120, R132.reuse, R146, R120 ;  /* 0x000000928478723c */ /* 0x040ff00000041878 */
[C---:B--2---:R-:W-:Y:S08]  /*1b8a0*/  HMMA.16816.F32.BF16 R124, R132.reuse, R140, R124 ;  /* 0x0000008c847c723c */ /* 0x044ff0000004187c */
        /* <DEDUP_REMOVED lines=56> */
.L_x_1506:
        /* <DEDUP_REMOVED lines=10> */
[----:B-1----:R-:W-:Y:S01]  /*1bcd0*/  FADD.FTZ R5, R6, R5 ;  /* 0x0000000506057221 */ /* 0x002fe20000010000 */
[----:B------:R-:W-:Y:S01]  /*1bce0*/  MOV R6, 0xff800000 ;  /* 0xff80000000067802 */ /* 0x000fe20000000f00 */
        /* <DEDUP_REMOVED lines=143> */
.L_x_1430:
[----:B------:R-:W-:Y:S01]  /*1c5e0*/  USHF.R.S32.HI UR8, URZ, 0x1f, UR16 ;  /* 0x0000001f3f087899 */ /* 0x000fe20008011410 */
[----:B------:R-:W-:Y:S05]  /*1c5f0*/  @P2 BRA `(.L_x_1510) ;  /* 0x00001c3000002947 */ /* 0x000fea0003800000 */
[----:B------:R-:W1:Y:S01]  /*1c600*/  S2R R0, SR_TID.X ;  /* 0x0000000000007919 */ /* 0x000e620000002100 */
[----:B------:R-:W-:Y:S01]  /*1c610*/  F2FP.BF16.PACK_AB R152, R153, R152 ;  /* 0x000000989998723e */ /* 0x000fe200000010ff */
[----:B------:R-:W-:Y:S01]  /*1c620*/  ULDC.64 UR6, c[0x0][0x500] ;  /* 0x0001400000067ab9 */ /* 0x000fe20000000a00 */
[----:B------:R-:W-:Y:S01]  /*1c630*/  F2FP.BF16.PACK_AB R154, R155, R154 ;  /* 0x0000009a9b9a723e */ /* 0x000fe200000010ff */
[----:B------:R-:W-:Y:S01]  /*1c640*/  ULDC.64 UR4, c[0x0][0x508] ;  /* 0x0001420000047ab9 */ /* 0x000fe20000000a00 */
[----:B------:R-:W-:Y:S01]  /*1c650*/  F2FP.BF16.PACK_AB R148, R149, R148 ;  /* 0x000000949594723e */ /* 0x000fe200000010ff */
[----:B------:R-:W-:Y:S01]  /*1c660*/  UISETP.NE.U32.AND UP1, UPT, URZ, UR6, UPT ;  /* 0x000000063f00728c */ /* 0x000fe2000bf25070 */
[----:B------:R-:W-:Y:S01]  /*1c670*/  F2FP.BF16.PACK_AB R150, R151, R150 ;  /* 0x000000969796723e */ /* 0x000fe200000010ff */
[----:B------:R-:W-:Y:S01]  /*1c680*/  UISETP.NE.U32.AND UP0, UPT, URZ, UR4, UPT ;  /* 0x000000043f00728c */ /* 0x000fe2000bf05070 */
[----:B------:R-:W-:Y:S01]  /*1c690*/  F2FP.BF16.PACK_AB R144, R145, R144 ;  /* 0x000000909190723e */ /* 0x000fe200000010ff */
[----:B------:R-:W-:Y:S01]  /*1c6a0*/  UISETP.NE.AND.EX UP1, UPT, URZ, UR7, UPT, UP1 ;  /* 0x000000073f00728c */ /* 0x000fe2000bf25310 */
[----:B------:R-:W-:Y:S01]  /*1c6b0*/  F2FP.BF16.PACK_AB R146, R147, R146 ;  /* 0x000000929392723e */ /* 0x000fe200000010ff */
[----:B------:R-:W-:Y:S01]  /*1c6c0*/  UISETP.NE.AND.EX UP0, UPT, URZ, UR5, UPT, UP0 ;  /* 0x000000053f00728c */ /* 0x000fe2000bf05300 */
[----:B------:R-:W-:Y:S01]  /*1c6d0*/  F2FP.BF16.PACK_AB R140, R141, R140 ;  /* 0x0000008c8d8c723e */ /* 0x000fe200000010ff */
[----:B------:R-:W-:Y:S01]  /*1c6e0*/  UMOV UR4, 0x4 ;  /* 0x0000000400047882 */ /* 0x000fe20000000000 */
[----:B------:R-:W-:Y:S01]  /*1c6f0*/  F2FP.BF16.PACK_AB R142, R143, R142 ;  /* 0x0000008e8f8e723e */ /* 0x000fe200000010ff */
[----:B------:R-:W-:Y:S01]  /*1c700*/  ULDC.64 UR6, c[0x0][0x500] ;  /* 0x0001400000067ab9 */ /* 0x000fe20000000a00 */
[----:B------:R-:W-:Y:S01]  /*1c710*/  F2FP.BF16.PACK_AB R136, R137, R136 ;  /* 0x000000888988723e */ /* 0x000fe200000010ff */
[----:B------:R-:W-:Y:S01]  /*1c720*/  UIMAD.WIDE UR6, UR24, UR4, UR6 ;  /* 0x00000004180672a5 */ /* 0x000fe2000f8e0206 */
[----:B------:R-:W-:-:S02]  /*1c730*/  F2FP.BF16.PACK_AB R138, R139, R138 ;  /* 0x0000008a8b8a723e */ /* 0x000fc400000010ff */
[----:B------:R-:W-:Y:S02]  /*1c740*/  F2FP.BF16.PACK_AB R132, R133, R132 ;  /* 0x000000848584723e */ /* 0x000fe400000010ff */
[----:B------:R-:W-:Y:S02]  /*1c750*/  F2FP.BF16.PACK_AB R134, R135, R134 ;  /* 0x000000868786723e */ /* 0x000fe400000010ff */
[----:B-1----:R-:W-:Y:S02]  /*1c760*/  SHF.R.S32.HI R5, RZ, 0x1f, R0 ;  /* 0x0000001fff057819 */ /* 0x002fe40000011400 */
[----:B------:R-:W-:Y:S02]  /*1c770*/  F2FP.BF16.PACK_AB R28, R29, R28 ;  /* 0x0000001c1d1c723e */ /* 0x000fe400000010ff */
[----:B------:R-:W-:Y:S02]  /*1c780*/  LEA.HI R2, R5, R0, RZ, 0x2 ;  /* 0x0000000005027211 */ /* 0x000fe400078f10ff */
[----:B------:R-:W-:-:S02]  /*1c790*/  F2FP.BF16.PACK_AB R30, R31, R30 ;  /* 0x0000001e1f1e723e */ /* 0x000fc400000010ff */
[--C-:B------:R-:W-:Y:S02]  /*1c7a0*/  SHF.R.S32.HI R10, RZ, 0x2, R2.reuse ;  /* 0x00000002ff0a7819 */ /* 0x100fe40000011402 */
[----:B------:R-:W-:Y:S02]  /*1c7b0*/  SHF.R.S32.HI R9, RZ, 0x1f, R2 ;  /* 0x0000001fff097819 */ /* 0x000fe40000011402 */
[----:B------:R-:W-:Y:S02]  /*1c7c0*/  LOP3.LUT R11, R2, 0xfffffffc, RZ, 0xc0, !PT ;  /* 0xfffffffc020b7812 */ /* 0x000fe400078ec0ff */
[----:B------:R-:W-:Y:S02]  /*1c7d0*/  LEA.HI R9, R9, R10, RZ, 0x3 ;  /* 0x0000000a09097211 */ /* 0x000fe400078f18ff */
[----:B------:R-:W-:Y:S01]  /*1c7e0*/  F2FP.BF16.PACK_AB R32, R33, R32 ;  /* 0x000000202120723e */ /* 0x000fe200000010ff */
[----:B------:R-:W-:Y:S01]  /*1c7f0*/  IMAD.IADD R11, R0, 0x1, -R11 ;  /* 0x00000001000b7824 */ /* 0x000fe200078e0a0b */
[----:B------:R-:W-:-:S02]  /*1c800*/  LOP3.LUT R9, R9, 0xfffffff8, RZ, 0xc0, !PT ;  /* 0xfffffff809097812 */ /* 0x000fc400078ec0ff */
[----:B------:R-:W-:Y:S02]  /*1c810*/  F2FP.BF16.PACK_AB R34, R35, R34 ;  /* 0x000000222322723e */ /* 0x000fe400000010ff */
[----:B------:R-:W-:Y:S01]  /*1c820*/  F2FP.BF16.PACK_AB R36, R37, R36 ;  /* 0x000000242524723e */ /* 0x000fe200000010ff */
[----:B------:R-:W-:Y:S01]  /*1c830*/  IMAD.IADD R10, R10, 0x1, -R9 ;  /* 0x000000010a0a7824 */ /* 0x000fe200078e0a09 */
[----:B------:R-:W-:Y:S02]  /*1c840*/  LEA.HI R9, R5, R0, RZ, 0x5 ;  /* 0x0000000005097211 */ /* 0x000fe400078f28ff */
[----:B------:R-:W-:Y:S01]  /*1c850*/  F2FP.BF16.PACK_AB R38, R39, R38 ;  /* 0x000000262726723e */ /* 0x000fe200000010ff */
[C---:B------:R-:W-:Y:S01]  /*1c860*/  IMAD.SHL.U32 R12, R10.reuse, 0x40, RZ ;  /* 0x000000400a0c7824 */ /* 0x040fe200078e00ff */
[----:B------:R-:W-:Y:S02]  /*1c870*/  SHF.R.S32.HI R2, RZ, 0x5, R9 ;  /* 0x00000005ff027819 */ /* 0x000fe40000011409 */
[----:B------:R-:W-:-:S02]  /*1c880*/  LOP3.LUT R14, R10, 0x1, RZ, 0xc0, !PT ;  /* 0x000000010a0e7812 */ /* 0x000fc400078ec0ff */
[----:B------:R-:W-:Y:S01]  /*1c890*/  LOP3.LUT R12, R12, 0x1c0, RZ, 0xc0, !PT ;  /* 0x000001c00c0c7812 */ /* 0x000fe200078ec0ff */
[----:B------:R-:W-:Y:S01]  /*1c8a0*/  IMAD R13, R2, 0x200, R11 ;  /* 0x00000200020d7824 */ /* 0x000fe200078e020b */
[----:B------:R-:W-:Y:S01]  /*1c8b0*/  ISETP.NE.U32.AND P0, PT, R14, 0x1, PT ;  /* 0x000000010e00780c */ /* 0x000fe20003f05070 */
[----:B------:R-:W-:Y:S01]  /*1c8c0*/  IMAD.U32 R14, RZ, RZ, UR6 ;  /* 0x00000006ff0e7e24 */ /* 0x000fe2000f8e00ff */
        /* <DEDUP_REMOVED lines=10> */
[C---:B------:R-:W-:Y:S01]  /*1c970*/  IMAD.IADD R17, R13.reuse, 0x1, R10 ;  /* 0x000000010d117824 */ /* 0x040fe200078e020a */
[C---:B------:R-:W-:Y:S02]  /*1c980*/  IADD3 R12, R13.reuse, 0x80, RZ ;  /* 0x000000800d0c7810 */ /* 0x040fe40007ffe0ff */
[----:B------:R-:W-:Y:S02]  /*1c990*/  IADD3 R15, R13, 0x70, RZ ;  /* 0x000000700d0f7810 */ /* 0x000fe40007ffe0ff */
[----:B------:R-:W-:Y:S01]  /*1c9a0*/  @P0 IADD3 R15, R12, 0x10, RZ ;  /* 0x000000100c0f0810 */ /* 0x000fe20007ffe0ff */
[----:B------:R-:W-:Y:S01]  /*1c9b0*/  IMAD.MOV.U32 R12, RZ, RZ, 0x40 ;  /* 0x00000040ff0c7424 */ /* 0x000fe200078e00ff */
[----:B------:R-:W-:-:S02]  /*1c9c0*/  F2FP.BF16.PACK_AB R46, R47, R46 ;  /* 0x0000002e2f2e723e */ /* 0x000fc400000010ff */
[----:B------:R-:W-:Y:S01]  /*1c9d0*/  F2FP.BF16.PACK_AB R48, R49, R48 ;  /* 0x000000303130723e */ /* 0x000fe200000010ff */
[--C-:B------:R-:W-:Y:S01]  /*1c9e0*/  IMAD.IADD R19, R10, 0x1, R15.reuse ;  /* 0x000000010a137824 */ /* 0x100fe200078e020f */
[----:B------:R-:W-:Y:S02]  /*1c9f0*/  SEL R12, R12, 0xffffffc0, !P2 ;  /* 0xffffffc00c0c7807 */ /* 0x000fe40005000000 */
[----:B------:R-:W-:Y:S02]  /*1ca00*/  F2FP.BF16.PACK_AB R50, R51, R50 ;  /* 0x000000323332723e */ /* 0x000fe400000010ff */
        /* <DEDUP_REMOVED lines=8> */
[----:B------:R-:W-:-:S02]  /*1ca90*/  F2FP.BF16.PACK_AB R58, R59, R58 ;  /* 0x0000003a3b3a723e */ /* 0x000fc400000010ff */
[----:B------:R-:W-:Y:S01]  /*1caa0*/  STS [R13+0x480], R154 ;  /* 0x0004809a0d007388 */ /* 0x000fe20000000800 */
[----:B------:R-:W-:Y:S02]  /*1cab0*/  F2FP.BF16.PACK_AB R60, R61, R60 ;  /* 0x0000003c3d3c723e */ /* 0x000fe400000010ff */
        /* <DEDUP_REMOVED lines=53> */
[----:B------:R-:W-:-:S02]  /*1ce10*/  PLOP3.LUT P0, PT, PT, PT, UP1, 0x80, 0x0 ;  /* 0x000000000000781c */ /* 0x000fc40003f0f018 */
[----:B------:R-:W-:Y:S01]  /*1ce20*/  PLOP3.LUT P1, PT, PT, PT, UP0, 0x80, 0x0 ;  /* 0x000000000000781c */ /* 0x000fe20003f2f008 */
        /* <DEDUP_REMOVED lines=33> */
[----:B------:R2:W-:Y:S04]  /*1d040*/  STS [R17+0xc480], R110 ;  /* 0x00c4806e11007388 */ /* 0x0005e80000000800 */
[----:B------:R3:W-:Y:S04]  /*1d050*/  STS [R19+0xc000], R112 ;  /* 0x00c0007013007388 */ /* 0x0007e80000000800 */
[----:B------:R3:W-:Y:S04]  /*1d060*/  STS [R19+0xc400], R114 ;  /* 0x00c4007213007388 */ /* 0x0007e80000000800 */
[----:B------:R3:W-:Y:S04]  /*1d070*/  STS [R21+0xc080], R116 ;  /* 0x00c0807415007388 */ /* 0x0007e80000000800 */
[----:B------:R3:W-:Y:S01]  /*1d080*/  STS [R21+0xc480], R118 ;  /* 0x00c4807615007388 */ /* 0x0007e20000000800 */
[----:B-1----:R-:W-:Y:S01]  /*1d090*/  IMAD.U32 R15, RZ, RZ, UR7 ;  /* 0x00000007ff0f7e24 */ /* 0x002fe2000f8e00ff */
[----:B------:R-:W-:-:S02]  /*1d0a0*/  ULDC.64 UR6, c[0x0][0x508] ;  /* 0x0001420000067ab9 */ /* 0x000fc40000000a00 */
[----:B------:R3:W-:Y:S01]  /*1d0b0*/  STS [R23+0xc000], R120 ;  /* 0x00c0007817007388 */ /* 0x0007e20000000800 */
[----:B------:R-:W-:-:S03]  /*1d0c0*/  @UP0 UIMAD.WIDE UR6, UR24, UR4, UR6 ;  /* 0x00000004180602a5 */ /* 0x000fc6000f8e0206 */
[----:B------:R3:W-:Y:S04]  /*1d0d0*/  STS [R23+0xc400], R122 ;  /* 0x00c4007a17007388 */ /* 0x0007e80000000800 */
[----:B------:R3:W-:Y:S04]  /*1d0e0*/  STS [R25+0xc080], R124 ;  /* 0x00c0807c19007388 */ /* 0x0007e80000000800 */
[----:B------:R3:W-:Y:S04]  /*1d0f0*/  STS [R25+0xc480], R126 ;  /* 0x00c4807e19007388 */ /* 0x0007e80000000800 */
[----:B------:R3:W-:Y:S04]  /*1d100*/  STS [R27+0xc000], R128 ;  /* 0x00c000801b007388 */ /* 0x0007e80000000800 */
[----:B------:R3:W-:Y:S04]  /*1d110*/  STS [R27+0xc400], R3 ;  /* 0x00c400031b007388 */ /* 0x0007e80000000800 */
[----:B------:R-:W-:Y:S01]  /*1d120*/  BAR.SYNC.DEFER_BLOCKING 0x1, 0x100 ;  /* 0x0044000000007b1d */ /* 0x000fe20000010000 */
[----:B------:R-:W-:-:S02]  /*1d130*/  IMAD.MOV.U32 R4, RZ, RZ, c[0x0][0x388] ;  /* 0x0000e200ff047624 */ /* 0x000fc400078e00ff */
[----:B------:R-:W-:Y:S02]  /*1d140*/  IMAD.U32 R16, RZ, RZ, UR6 ;  /* 0x00000006ff107e24 */ /* 0x000fe4000f8e00ff */
[----:B--2---:R-:W-:Y:S01]  /*1d150*/  IMAD.U32 R17, RZ, RZ, UR7 ;  /* 0x00000007ff117e24 */ /* 0x004fe2000f8e00ff */
[----:B------:R-:W2:Y:S04]  /*1d160*/  @P0 LDG.E R7, [R14.64] ;  /* 0x0000001a0e070981 */ /* 0x000ea8000c1e1900 */
[----:B------:R3:W5:Y:S01]  /*1d170*/  @P1 LDG.E R4, [R16.64] ;  /* 0x0000001a10041981 */ /* 0x000762000c1e1900 */
[----:B------:R-:W-:Y:S02]  /*1d180*/  CS2R R12, SRZ ;  /* 0x00000000000c7805 */ /* 0x000fe4000001ff00 */
[--C-:B--2---:R-:W-:Y:S01]  /*1d190*/  @P0 SHF.R.S32.HI R13, RZ, 0x1f, R7.reuse ;  /* 0x0000001fff0d0819 */ /* 0x104fe20000011407 */
[----:B------:R-:W-:Y:S01]  /*1d1a0*/  @P0 IMAD.MOV.U32 R12, RZ, RZ, R7 ;  /* 0x000000ffff0c0224 */ /* 0x000fe200078e0007 */
[----:B------:R-:W-:Y:S05]  /*1d1b0*/  @P1 BRA `(.L_x_1511) ;  /* 0x0000004000001947 */ /* 0x000fea0003800000 */
[----:B---3--:R-:W-:Y:S05]  /*1d1c0*/  @!P0 BRA `(.L_x_1511) ;  /* 0x0000003000008947 */ /* 0x008fea0003800000 */
[----:B-----5:R-:W2:Y:S04]  /*1d1d0*/  LDG.E R4, [R14.64] ;  /* 0x0000001a0e047981 */ /* 0x020ea8000c1e1900 */
[----:B------:R-:W2:Y:S02]  /*1d1e0*/  LDG.E R3, [R14.64+0x4] ;  /* 0x0000041a0e037981 */ /* 0x000ea4000c1e1900 */
[----:B--2---:R-:W-:-:S02]  /*1d1f0*/  IADD3 R4, -R4, R3, RZ ;  /* 0x0000000304047210 */ /* 0x004fc40007ffe1ff */
.L_x_1511:
[----:B---3--:R-:W-:Y:S01]  /*1d200*/  SHF.R.S32.HI R7, RZ, 0x1f, R2 ;  /* 0x0000001fff077819 */ /* 0x008fe20000011402 */
[----:B------:R-:W1:Y:S01]  /*1d210*/  S2R R75, SR_CTAID.X ;  /* 0x00000000004b7919 */ /* 0x000e620000002500 */
[----:B------:R-:W-:Y:S01]  /*1d220*/  LOP3.LUT R3, R9, 0xffffffe0, RZ, 0xc0, !PT ;  /* 0xffffffe009037812 */ /* 0x000fe200078ec0ff */
[----:B------:R-:W2:Y:S01]  /*1d230*/  R2UR UR12, R12 ;  /* 0x000000000c0c73c2 */ /* 0x000ea200000e0000 */
[----:B------:R-:W-:Y:S01]  /*1d240*/  LEA.HI R7, R7, R2, RZ, 0x3 ;  /* 0x0000000207077211 */ /* 0x000fe200078f18ff */
[----:B------:R-:W-:Y:S01]  /*1d250*/  IMAD.MOV.U32 R9, RZ, RZ, c[0x0][0x4e8] ;  /* 0x00013a00ff097624 */ /* 0x000fe200078e00ff */
[----:B------:R-:W-:Y:S01]  /*1d260*/  LEA.HI R10, R11, R11, RZ, 0x1 ;  /* 0x0000000b0b0a7211 */ /* 0x000fe200078f08ff */
[----:B------:R-:W-:Y:S01]  /*1d270*/  IMAD.IADD R3, R0, 0x1, -R3 ;  /* 0x0000000100037824 */ /* 0x000fe200078e0a03 */
[----:B------:R-:W-:Y:S01]  /*1d280*/  LOP3.LUT R7, R7, 0xffffff8, RZ, 0xc0, !PT ;  /* 0x0ffffff807077812 */ /* 0x000fe200078ec0ff */
[----:B------:R-:W-:Y:S01]  /*1d290*/  ULDC.64 UR4, c[0x0][0x490] ;  /* 0x0001240000047ab9 */ /* 0x000fe20000000a00 */
[----:B------:R-:W-:Y:S01]  /*1d2a0*/  LOP3.LUT R10, R10, 0x1ffffffe, RZ, 0xc0, !PT ;  /* 0x1ffffffe0a0a7812 */ /* 0x000fe200078ec0ff */
[----:B------:R-:W3:Y:S01]  /*1d2b0*/  R2UR UR7, R13 ;  /* 0x000000000d0773c2 */ /* 0x000ee200000e0000 */
[----:B------:R-:W-:Y:S01]  /*1d2c0*/  SHF.R.S32.HI R14, RZ, 0x1f, R3 ;  /* 0x0000001fff0e7819 */ /* 0x000fe20000011403 */
[----:B------:R-:W-:Y:S01]  /*1d2d0*/  IMAD.IADD R2, R2, 0x1, -R7 ;  /* 0x0000000102027824 */ /* 0x000fe200078e0a07 */
[----:B------:R-:W-:Y:S01]  /*1d2e0*/  ISETP.NE.AND P1, PT, R9, 0x1, PT ;  /* 0x000000010900780c */ /* 0x000fe20003f25270 */
[----:B------:R-:W-:Y:S01]  /*1d2f0*/  IMAD.IADD R11, R11, 0x1, -R10 ;  /* 0x000000010b0b7824 */ /* 0x000fe200078e0a0a */
[----:B------:R-:W-:Y:S01]  /*1d300*/  LEA.HI R7, R14, R3, RZ, 0x2 ;  /* 0x000000030e077211 */ /* 0x000fe200078f10ff */
[----:B------:R-:W-:Y:S01]  /*1d310*/  USHF.R.S32.HI UR9, URZ, 0x1f, UR24 ;  /* 0x0000001f3f097899 */ /* 0x000fe20008011418 */
[----:B------:R-:W-:Y:S01]  /*1d320*/  LOP3.LUT P2, RZ, R3, 0x3, RZ, 0xc0, !PT ;  /* 0x0000000303ff7812 */ /* 0x000fe2000784c0ff */
[----:B------:R-:W4:Y:S01]  /*1d330*/  R2UR UR18, R12 ;  /* 0x000000000c1273c2 */ /* 0x000f2200000e0000 */
[----:B------:R-:W-:Y:S01]  /*1d340*/  SHF.R.S32.HI R7, RZ, 0x2, R7 ;  /* 0x00000002ff077819 */ /* 0x000fe20000011407 */
[----:B------:R-:W-:Y:S01]  /*1d350*/  ULDC UR14, c[0x0][0x3a0] ;  /* 0x0000e800000e7ab9 */ /* 0x000fe20000000800 */
[CC--:B------:R-:W-:Y:S01]  /*1d360*/  LEA.HI R16, R5.reuse, R0.reuse, RZ, 0x3 ;  /* 0x0000000005107211 */ /* 0x0c0fe200078f18ff */
[----:B------:R-:W-:Y:S01]  /*1d370*/  USEL UR9, UR9, URZ, !UP1 ;  /* 0x0000003f09097287 */ /* 0x000fe2000c800000 */
[----:B------:R-:W-:Y:S01]  /*1d380*/  LEA.HI R5, R5, R0, RZ, 0x6 ;  /* 0x0000000005057211 */ /* 0x000fe200078f30ff */
[----:B------:R-:W-:Y:S01]  /*1d390*/  IMAD R2, R2, 0x10, R7 ;  /* 0x0000001002027824 */ /* 0x000fe200078e0207 */
[----:B------:R-:W-:Y:S01]  /*1d3a0*/  USEL UR24, UR24, URZ, !UP1 ;  /* 0x0000003f18187287 */ /* 0x000fe2000c800000 */
[----:B------:R-:W4:Y:S01]  /*1d3b0*/  R2UR UR11, R13 ;  /* 0x000000000d0b73c2 */ /* 0x000f2200000e0000 */
[----:B------:R-:W-:Y:S01]  /*1d3c0*/  BSSY B0, `(.L_x_1512) ;  /* 0x0000089000007945 */ /* 0x000fe20003800000 */
[----:B------:R-:W-:-:S05]  /*1d3d0*/  IMAD R10, R11, 0x8, R2 ;  /* 0x000000080b0a7824 */ /* 0x000fca00078e0202 */
[----:B-1----:R-:W-:Y:S01]  /*1d3e0*/  LEA R7, R75, R10, 0x7 ;  /* 0x0000000a4b077211 */ /* 0x002fe200078e38ff */
[----:B------:R1:W2:Y:S02]  /*1d3f0*/  R2UR UR6, R12 ;  /* 0x000000000c0673c2 */ /* 0x0002a400000e0000 */
[----:B--2---:R-:W-:Y:S02]  /*1d400*/  UMOV UR6, UR12 ;  /* 0x0000000c00067c82 */ /* 0x004fe40008000000 */
[----:B------:R-:W-:Y:S01]  /*1d410*/  UIMAD UR12, UR8, UR4, URZ ;  /* 0x00000004080c72a4 */ /* 0x000fe2000f8e023f */
[----:B------:R-:W-:Y:S01]  /*1d420*/  @P1 IMAD.HI.U32 R3, R7, c[0x0][0x4ec], RZ ;  /* 0x00013b0007031a27 */ /* 0x000fe200078e00ff */
[----:B---3--:R-:W-:Y:S02]  /*1d430*/  UIMAD.WIDE.U32 UR20, UR16, UR4, UR6 ;  /* 0x00000004101472a5 */ /* 0x008fe4000f8e0006 */
[----:B------:R-:W-:Y:S01]  /*1d440*/  UIMAD UR12, UR16, UR5, UR12 ;  /* 0x00000005100c72a4 */ /* 0x000fe2000f8e020c */
[----:B------:R2:W4:Y:S01]  /*1d450*/  R2UR UR19, R13 ;  /* 0x000000000d1373c2 */ /* 0x00052200000e0000 */
[----:B------:R-:W-:-:S02]  /*1d460*/  ULDC.64 UR6, c[0x0][0x498] ;  /* 0x0001260000067ab9 */ /* 0x000fc40000000a00 */
[----:B----4-:R-:W-:Y:S02]  /*1d470*/  UIMAD.WIDE.U32 UR18, UR18, UR14, URZ ;  /* 0x0000000e121272a5 */ /* 0x010fe4000f8e003f */
[----:B------:R-:W-:Y:S02]  /*1d480*/  UIADD3 UR21, UR21, UR12, URZ ;  /* 0x0000000c15157290 */ /* 0x000fe4000fffe03f */
[----:B------:R-:W-:Y:S01]  /*1d490*/  ULDC.64 UR4, c[0x0][0x3e8] ;  /* 0x0000fa0000047ab9 */ /* 0x000fe20000000a00 */
[----:B------:R1:W3:Y:S01]  /*1d4a0*/  R2UR UR10, R12 ;  /* 0x000000000c0a73c2 */ /* 0x0002e200000e0000 */
[----:B------:R-:W-:Y:S02]  /*1d4b0*/  UIMAD UR14, UR11, UR14, URZ ;  /* 0x0000000e0b0e72a4 */ /* 0x000fe4000f8e023f */
[----:B------:R-:W-:Y:S02]  /*1d4c0*/  UIMAD UR11, UR9, UR6, URZ ;  /* 0x00000006090b72a4 */ /* 0x000fe4000f8e023f */
[----:B------:R-:W-:-:S02]  /*1d4d0*/  UIMAD.WIDE.U32 UR20, UR24, UR6, UR20 ;  /* 0x00000006181472a5 */ /* 0x000fc4000f8e0014 */
[----:B------:R-:W-:Y:S01]  /*1d4e0*/  UIMAD UR7, UR24, UR7, UR11 ;  /* 0x00000007180772a4 */ /* 0x000fe2000f8e020b */
[----:B------:R2:W4:Y:S02]  /*1d4f0*/  R2UR UR13, R13 ;  /* 0x000000000d0d73c2 */ /* 0x00052400000e0000 */
[----:B----4-:R-:W-:Y:S02]  /*1d500*/  ULDC UR13, c[0x0][0x3a4] ;  /* 0x0000e900000d7ab9 */ /* 0x010fe40000000800 */
[----:B------:R-:W-:-:S04]  /*1d510*/  UIMAD UR8, UR8, UR4, URZ ;  /* 0x00000004080872a4 */ /* 0x000fc8000f8e023f */
[----:B------:R-:W-:Y:S01]  /*1d520*/  UIMAD UR5, UR16, UR5, UR8 ;  /* 0x00000005100572a4 */ /* 0x000fe2000f8e0208 */
[----:B-1----:R-:W-:Y:S01]  /*1d530*/  IMAD.MOV.U32 R12, RZ, RZ, R7 ;  /* 0x000000ffff0c7224 */ /* 0x002fe200078e0007 */
[----:B------:R-:W-:Y:S01]  /*1d540*/  @P1 SHF.R.U32.HI R12, RZ, c[0x0][0x4f0], R3 ;  /* 0x00013c00ff0c1a19 */ /* 0x000fe20000011603 */
[----:B---3--:R-:W-:Y:S01]  /*1d550*/  UIMAD UR13, UR10, UR13, UR14 ;  /* 0x0000000d0a0d72a4 */ /* 0x008fe2000f8e020e */
[----:B------:R-:W-:Y:S02]  /*1d560*/  LOP3.LUT R3, R16, 0xfffffff8, RZ, 0xc0, !PT ;  /* 0xfffffff810037812 */ /* 0x000fe400078ec0ff */
[----:B------:R-:W-:Y:S01]  /*1d570*/  SHF.R.S32.HI R16, RZ, 0x3, R16 ;  /* 0x00000003ff107819 */ /* 0x000fe20000011410 */
[--C-:B------:R-:W-:Y:S01]  /*1d580*/  IMAD.MOV R10, RZ, RZ, -R12.reuse ;  /* 0x000000ffff0a7224 */ /* 0x100fe200078e0a0c */
[----:B------:R-:W-:Y:S01]  /*1d590*/  UIADD3 UR19, UR19, UR13, URZ ;  /* 0x0000000d13137290 */ /* 0x000fe2000fffe03f */
[----:B------:R-:W-:Y:S02]  /*1d5a0*/  IMAD.IADD R3, R0, 0x1, -R3 ;  /* 0x0000000100037824 */ /* 0x000fe400078e0a03 */
[----:B------:R-:W-:Y:S01]  /*1d5b0*/  IMAD R10, R10, c[0x0][0x4e8], R7 ;  /* 0x00013a000a0a7a24 */ /* 0x000fe200078e0207 */
[----:B------:R-:W-:Y:S01]  /*1d5c0*/  SHF.R.S32.HI R7, RZ, 0x1f, R12 ;  /* 0x0000001fff077819 */ /* 0x000fe2000001140c */
[----:B------:R-:W-:Y:S01]  /*1d5d0*/  IMAD.U32 R0, RZ, RZ, UR7 ;  /* 0x00000007ff007e24 */ /* 0x000fe2000f8e00ff */
[----:B------:R-:W-:Y:S01]  /*1d5e0*/  IADD3 R12, P0, R12, UR20, RZ ;  /* 0x000000140c0c7c10 */ /* 0x000fe2000ff1e0ff */
[----:B------:R-:W-:Y:S01]  /*1d5f0*/  IMAD.SHL.U32 R17, R16, 0x40, RZ ;  /* 0x0000004010117824 */ /* 0x000fe200078e00ff */
[----:B------:R-:W-:Y:S01]  /*1d600*/  SHF.R.S32.HI R11, RZ, 0x1f, R10 ;  /* 0x0000001fff0b7819 */ /* 0x000fe2000001140a */
[----:B------:R-:W-:Y:S01]  /*1d610*/  UIMAD.WIDE.U32 UR16, UR16, UR4, UR18 ;  /* 0x00000004101072a5 */ /* 0x000fe2000f8e0012 */
[----:B--2---:R-:W-:Y:S01]  /*1d620*/  IADD3.X R13, R7, UR21, R0, P0, !PT ;  /* 0x00000015070d7c10 */ /* 0x004fe200087fe400 */
[----:B------:R-:W-:Y:S01]  /*1d630*/  ULDC.64 UR6, c[0x0][0x3f0] ;  /* 0x0000fc0000067ab9 */ /* 0x000fe20000000a00 */
[----:B------:R-:W-:Y:S01]  /*1d640*/  LEA R0, R3, R16, 0x5 ;  /* 0x0000001003007211 */ /* 0x000fe200078e28ff */
[----:B------:R-:W-:Y:S01]  /*1d650*/  IMAD R11, R11, c[0x0][0x488], RZ ;  /* 0x000122000b0b7a24 */ /* 0x000fe200078e02ff */
[----:B------:R-:W-:Y:S01]  /*1d660*/  LOP3.LUT R17, R17, 0x1c0, RZ, 0xc0, !PT ;  /* 0x000001c011117812 */ /* 0x000fe200078ec0ff */
[----:B------:R-:W-:Y:S01]  /*1d670*/  IMAD.WIDE.U32 R12, R10, c[0x0][0x488], R12 ;  /* 0x000122000a0c7a25 */ /* 0x000fe200078e000c */
[----:B------:R-:W-:-:S02]  /*1d680*/  UIMAD UR9, UR9, UR6, URZ ;  /* 0x00000006090972a4 */ /* 0x000fc4000f8e023f */
[----:B------:R-:W-:Y:S01]  /*1d690*/  UIADD3 UR17, UR17, UR5, URZ ;  /* 0x0000000511117290 */ /* 0x000fe2000fffe03f */
[----:B------:R-:W-:Y:S01]  /*1d6a0*/  IMAD R15, R75, 0x80, R0 ;  /* 0x000000804b0f7824 */ /* 0x000fe200078e0200 */
[----:B------:R-:W-:Y:S01]  /*1d6b0*/  UIMAD UR7, UR24, UR7, UR9 ;  /* 0x00000007180772a4 */ /* 0x000fe2000f8e0209 */
[----:B------:R-:W-:Y:S01]  /*1d6c0*/  IMAD.SHL.U32 R0, R3, 0x8, RZ ;  /* 0x0000000803007824 */ /* 0x000fe200078e00ff */
[----:B------:R-:W-:Y:S01]  /*1d6d0*/  SHF.R.U32.HI R3, RZ, 0x3, R17 ;  /* 0x00000003ff037819 */ /* 0x000fe20000011611 */
[----:B------:R-:W-:Y:S01]  /*1d6e0*/  IMAD R11, R10, c[0x0][0x48c], R11 ;  /* 0x000123000a0b7a24 */ /* 0x000fe200078e020b */
[----:B------:R-:W-:Y:S01]  /*1d6f0*/  UIMAD.WIDE.U32 UR16, UR24, UR6, UR16 ;  /* 0x00000006181072a5 */ /* 0x000fe2000f8e0010 */
[----:B------:R-:W-:Y:S01]  /*1d700*/  @P1 IMAD.HI.U32 R9, R15, c[0x0][0x4ec], RZ ;  /* 0x00013b000f091a27 */ /* 0x000fe200078e00ff */
[----:B------:R-:W-:Y:S02]  /*1d710*/  LOP3.LUT R10, R17, 0x38, R0, 0xf8, !PT ;  /* 0x00000038110a7812 */ /* 0x000fe400078ef800 */
[----:B------:R-:W-:Y:S01]  /*1d720*/  LEA R17, P0, R12, c[0x0][0x450], 0x2 ;  /* 0x000114000c117a11 */ /* 0x000fe200078010ff */
[----:B------:R-:W-:Y:S01]  /*1d730*/  IMAD.IADD R14, R13, 0x1, R11 ;  /* 0x000000010d0e7824 */ /* 0x000fe200078e020b */
[----:B------:R-:W-:Y:S01]  /*1d740*/  LOP3.LUT R3, R10, R3, RZ, 0x3c, !PT ;  /* 0x000000030a037212 */ /* 0x000fe200078e3cff */
[----:B------:R-:W-:Y:S01]  /*1d750*/  IMAD.MOV.U32 R7, RZ, RZ, R15 ;  /* 0x000000ffff077224 */ /* 0x000fe200078e000f */
[----:B------:R-:W-:Y:S01]  /*1d760*/  @P1 SHF.R.U32.HI R7, RZ, c[0x0][0x4f0], R9 ;  /* 0x00013c00ff071a19 */ /* 0x000fe20000011609 */
[----:B------:R-:W-:Y:S01]  /*1d770*/  SHFL.IDX PT, R10, R17, 0x1, 0x1c1f ;  /* 0x003c1f00110a7f89 */ /* 0x000fe200000e0000 */
[----:B------:R-:W-:Y:S01]  /*1d780*/  LEA.HI.X R14, R12, c[0x0][0x454], R14, 0x2, P0 ;  /* 0x000115000c0e7a11 */ /* 0x000fe200000f140e */
[----:B------:R-:W-:Y:S01]  /*1d790*/  UIADD3 UR7, UR17, UR7, URZ ;  /* 0x0000000711077290 */ /* 0x000fe2000fffe03f */
[--C-:B------:R-:W-:Y:S01]  /*1d7a0*/  SHF.R.S32.HI R9, RZ, 0x1f, R7.reuse ;  /* 0x0000001fff097819 */ /* 0x100fe20000011407 */
[----:B------:R-:W-:Y:S01]  /*1d7b0*/  IMAD.MOV R18, RZ, RZ, -R7 ;  /* 0x000000ffff127224 */ /* 0x000fe200078e0a07 */
[----:B------:R-:W-:Y:S01]  /*1d7c0*/  SHFL.IDX PT, R12, R17, RZ, 0x1c1f ;  /* 0x001c1fff110c7589 */ /* 0x000fe200000e0000 */
[----:B------:R-:W-:Y:S01]  /*1d7d0*/  MOV R20, UR16 ;  /* 0x0000001000147c02 */ /* 0x000fe20008000f00 */
[----:B------:R-:W-:-:S02]  /*1d7e0*/  IMAD.U32 R21, RZ, RZ, UR17 ;  /* 0x00000011ff157e24 */ /* 0x000fc4000f8e00ff */
[----:B------:R-:W1:Y:S01]  /*1d7f0*/  SHFL.IDX PT, R13, R14, RZ, 0x1c1f ;  /* 0x001c1fff0e0d7589 */ /* 0x000e6200000e0000 */
[----:B------:R-:W-:Y:S02]  /*1d800*/  IMAD R18, R18, c[0x0][0x4e8], R15 ;  /* 0x00013a0012127a24 */ /* 0x000fe400078e020f */
[----:B------:R-:W-:Y:S01]  /*1d810*/  IMAD R15, R75, 0x80, R2 ;  /* 0x000000804b0f7824 */ /* 0x000fe200078e0202 */
[----:B------:R2:W3:Y:S01]  /*1d820*/  SHFL.IDX PT, R11, R14, 0x1, 0x1c1f ;  /* 0x003c1f000e0b7f89 */ /* 0x0004e200000e0000 */
[----:B-----5:R-:W-:Y:S01]  /*1d830*/  IMAD R2, R4, c[0x0][0x4e8], RZ ;  /* 0x00013a0004027a24 */ /* 0x020fe200078e02ff */
[----:B------:R-:W-:Y:S01]  /*1d840*/  SHF.R.S32.HI R4, RZ, 0x1f, R18 ;  /* 0x0000001fff047819 */ /* 0x000fe20000011412 */
[----:B------:R-:W-:Y:S01]  /*1d850*/  IMAD R22, R9, c[0x0][0x3e0], RZ ;  /* 0x0000f80009167a24 */ /* 0x000fe200078e02ff */
[C---:B------:R-:W-:Y:S01]  /*1d860*/  IADD3 R9, R15.reuse, 0x8, RZ ;  /* 0x000000080f097810 */ /* 0x040fe20007ffe0ff */
[----:B------:R-:W-:Y:S01]  /*1d870*/  IMAD.U32 R21, RZ, RZ, UR7 ;  /* 0x00000007ff157e24 */ /* 0x000fe2000f8e00ff */
[-C--:B------:R-:W-:Y:S01]  /*1d880*/  ISETP.GE.OR P1, PT, R15, R2.reuse, P2 ;  /* 0x000000020f00720c */ /* 0x080fe20001726670 */
[----:B------:R-:W-:Y:S01]  /*1d890*/  IMAD R22, R7, c[0x0][0x3e4], R22 ;  /* 0x0000f90007167a24 */ /* 0x000fe200078e0216 */
[----:B------:R-:W-:Y:S01]  /*1d8a0*/  ISETP.GE.OR P0, PT, R9, R2, P2 ;  /* 0x000000020900720c */ /* 0x000fe20001706670 */
[----:B------:R-:W-:-:S04]  /*1d8b0*/  IMAD.WIDE.U32 R20, R7, c[0x0][0x3e0], R20 ;  /* 0x0000f80007147a25 */ /* 0x000fc800078e0014 */
[----:B------:R-:W-:Y:S01]  /*1d8c0*/  IMAD R75, R75, 0x80, R16 ;  /* 0x000000804b4b7824 */ /* 0x000fe200078e0210 */
[----:B------:R-:W-:-:S05]  /*1d8d0*/  IADD3 R21, R21, R22, RZ ;  /* 0x0000001615157210 */ /* 0x000fca0007ffe0ff */
        /* <DEDUP_REMOVED lines=55> */
.L_x_1513:
[----:B--234-:R-:W-:Y:S05]  /*1dc50*/  BSYNC B0 ;  /* 0x0000000000007941 */ /* 0x01cfea0003800000 */
.L_x_1512:
        /* <DEDUP_REMOVED lines=30> */
.L_x_1515:
[----:B------:R-:W-:Y:S05]  /*1de40*/  BSYNC B0 ;  /* 0x0000000000007941 */ /* 0x000fea0003800000 */
.L_x_1514:
        /* <DEDUP_REMOVED lines=30> */
.L_x_1517:
[----:B------:R-:W-:Y:S05]  /*1e030*/  BSYNC B0 ;  /* 0x0000000000007941 */ /* 0x000fea0003800000 */
.L_x_1516:
        /* <DEDUP_REMOVED lines=31> */
.L_x_1510:
[----:B------:R-:W-:Y:S02]  /*1e230*/  ULDC.64 UR6, c[0x0][0x500] ;  /* 0x0001400000067ab9 */ /* 0x000fe40000000a00 */
[----:B------:R-:W-:Y:S02]  /*1e240*/  ULDC.64 UR4, c[0x0][0x508] ;  /* 0x0001420000047ab9 */ /* 0x000fe40000000a00 */
[----:B------:R-:W-:Y:S02]  /*1e250*/  UISETP.NE.U32.AND UP1, UPT, URZ, UR6, UPT ;  /* 0x000000063f00728c */ /* 0x000fe4000bf25070 */
[----:B------:R-:W-:Y:S02]  /*1e260*/  UISETP.NE.U32.AND UP0, UPT, URZ, UR4, UPT ;  /* 0x000000043f00728c */ /* 0x000fe4000bf05070 */
[----:B------:R-:W-:Y:S02]  /*1e270*/  UISETP.NE.AND.EX UP1, UPT, URZ, UR7, UPT, UP1 ;  /* 0x000000073f00728c */ /* 0x000fe4000bf25310 */
[----:B------:R-:W-:-:S02]  /*1e280*/  UMOV UR4, 0x4 ;  /* 0x0000000400047882 */ /* 0x000fc40000000000 */
[----:B------:R-:W-:Y:S02]  /*1e290*/  UISETP.NE.AND.EX UP0, UPT, URZ, UR5, UPT, UP0 ;  /* 0x000000053f00728c */ /* 0x000fe4000bf05300 */
[----:B------:R-:W-:Y:S01]  /*1e2a0*/  ULDC.64 UR6, c[0x0][0x500] ;  /* 0x0001400000067ab9 */ /* 0x000fe20000000a00 */
[----:B------:R-:W-:Y:S01]  /*1e2b0*/  PLOP3.LUT P0, PT, PT, PT, UP1, 0x80, 0x0 ;  /* 0x000000000000781c */ /* 0x000fe20003f0f018 */
[----:B------:R-:W-:Y:S02]  /*1e2c0*/  UIMAD.WIDE UR6, UR24, UR4, UR6 ;  /* 0x00000004180672a5 */ /* 0x000fe4000f8e0206 */
[----:B------:R-:W-:-:S04]  /*1e2d0*/  PLOP3.LUT P1, PT, PT, PT, UP0, 0x80, 0x0 ;  /* 0x000000000000781c */ /* 0x000fc80003f2f008 */
[----:B------:R-:W-:Y:S02]  /*1e2e0*/  IMAD.U32 R6, RZ, RZ, UR6 ;  /* 0x00000006ff067e24 */ /* 0x000fe4000f8e00ff */
[----:B------:R-:W-:Y:S01]  /*1e2f0*/  IMAD.U32 R7, RZ, RZ, UR7 ;  /* 0x00000007ff077e24 */ /* 0x000fe2000f8e00ff */
[----:B------:R-:W-:Y:S02]  /*1e300*/  ULDC.64 UR6, c[0x0][0x508] ;  /* 0x0001420000067ab9 */ /* 0x000fe40000000a00 */
[----:B------:R-:W-:Y:S01]  /*1e310*/  @UP0 UIMAD.WIDE UR6, UR24, UR4, UR6 ;  /* 0x00000004180602a5 */ /* 0x000fe2000f8e0206 */
[----:B------:R-:W-:Y:S01]  /*1e320*/  MOV R4, c[0x0][0x388] ;  /* 0x0000e20000047a02 */ /* 0x000fe20000000f00 */
[----:B------:R-:W2:Y:S04]  /*1e330*/  @P0 LDG.E R3, [R6.64] ;  /* 0x0000001a06030981 */ /* 0x000ea8000c1e1900 */
[----:B------:R-:W-:Y:S01]  /*1e340*/  IMAD.U32 R8, RZ, RZ, UR6 ;  /* 0x00000006ff087e24 */ /* 0x000fe2000f8e00ff */
[----:B------:R-:W-:-:S05]  /*1e350*/  MOV R9, UR7 ;  /* 0x0000000700097c02 */ /* 0x000fca0008000f00 */
        /* <DEDUP_REMOVED lines=9> */
.L_x_1518:
        /* <DEDUP_REMOVED lines=12> */
[----:B------:R-:W1:Y:S01]  /*1e4b0*/  R2UR UR12, R10 ;  /* 0x000000000a0c73c2 */ /* 0x000e6200000e0000 */
[----:B------:R-:W-:Y:S01]  /*1e4c0*/  IMAD.MOV.U32 R2, RZ, RZ, c[0x0][0x4e8] ;  /* 0x00013a00ff027624 */ /* 0x000fe200078e00ff */
[----:B------:R-:W-:Y:S01]  /*1e4d0*/  ULDC.64 UR4, c[0x0][0x490] ;  /* 0x0001240000047ab9 */ /* 0x000fe20000000a00 */
[----:B------:R-:W-:Y:S01]  /*1e4e0*/  IMAD.MOV.U32 R6, RZ, RZ, R0 ;  /* 0x000000ffff067224 */ /* 0x000fe200078e0000 */
[----:B------:R-:W-:Y:S02]  /*1e4f0*/  UIMAD UR7, UR8, UR4, URZ ;  /* 0x00000004080772a4 */ /* 0x000fe4000f8e023f */
[----:B------:R-:W-:Y:S02]  /*1e500*/  ISETP.NE.AND P0, PT, R2, 0x1, PT ;  /* 0x000000010200780c */ /* 0x000fe40003f05270 */
[----:B------:R-:W2:Y:S01]  /*1e510*/  R2UR UR11, R11 ;  /* 0x000000000b0b73c2 */ /* 0x000ea200000e0000 */
[----:B------:R-:W-:-:S07]  /*1e520*/  UIMAD UR7, UR16, UR5, UR7 ;  /* 0x00000005100772a4 */ /* 0x000fce000f8e0207 */
[----:B------:R3:W1:Y:S03]  /*1e530*/  R2UR UR10, R10 ;  /* 0x000000000a0a73c2 */ /* 0x00066600000e0000 */
[----:B------:R-:W-:Y:S01]  /*1e540*/  @P0 IMAD.HI.U32 R2, R0, c[0x0][0x4ec], RZ ;  /* 0x00013b0000020a27 */ /* 0x000fe200078e00ff */
[----:B-1----:R-:W-:-:S04]  /*1e550*/  UMOV UR10, UR12 ;  /* 0x0000000c000a7c82 */ /* 0x002fc80008000000 */
[----:B------:R-:W-:Y:S01]  /*1e560*/  @P0 SHF.R.U32.HI R6, RZ, c[0x0][0x4f0], R2 ;  /* 0x00013c00ff060a19 */ /* 0x000fe20000011602 */
[----:B------:R3:W1:Y:S03]  /*1e570*/  R2UR UR13, R11 ;  /* 0x000000000b0d73c2 */ /* 0x00066600000e0000 */
[----:B------:R-:W-:Y:S02]  /*1e580*/  IADD3 R5, -R6, RZ, RZ ;  /* 0x000000ff06057210 */ /* 0x000fe40007ffe1ff */
[----:B------:R-:W-:Y:S01]  /*1e590*/  SHF.R.S32.HI R3, RZ, 0x1f, R6 ;  /* 0x0000001fff037819 */ /* 0x000fe20000011406 */
[----:B--2---:R-:W-:Y:S02]  /*1e5a0*/  UIMAD.WIDE.U32 UR10, UR16, UR4, UR10 ;  /* 0x00000004100a72a5 */ /* 0x004fe4000f8e000a */
[----:B------:R-:W-:Y:S01]  /*1e5b0*/  IMAD R5, R5, c[0x0][0x4e8], R0 ;  /* 0x00013a0005057a24 */ /* 0x000fe200078e0200 */
[----:B------:R-:W-:-:S02]  /*1e5c0*/  ULDC.64 UR4, c[0x0][0x498] ;  /* 0x0001260000047ab9 */ /* 0x000fc40000000a00 */
[----:B------:R-:W-:Y:S02]  /*1e5d0*/  UIADD3 UR11, UR7, UR11, URZ ;  /* 0x0000000b070b7290 */ /* 0x000fe4000fffe03f */
[----:B------:R-:W-:Y:S01]  /*1e5e0*/  UIMAD UR7, UR6, UR4, URZ ;  /* 0x00000004060772a4 */ /* 0x000fe2000f8e023f */
[----:B------:R-:W-:Y:S01]  /*1e5f0*/  SHF.R.S32.HI R2, RZ, 0x1f, R5 ;  /* 0x0000001fff027819 */ /* 0x000fe20000011405 */
[----:B------:R-:W-:Y:S02]  /*1e600*/  UIMAD.WIDE.U32 UR10, UR24, UR4, UR10 ;  /* 0x00000004180a72a5 */ /* 0x000fe4000f8e000a */
[----:B------:R-:W-:-:S04]  /*1e610*/  UIMAD UR5, UR24, UR5, UR7 ;  /* 0x00000005180572a4 */ /* 0x000fc8000f8e0207 */
[----:B------:R-:W-:Y:S02]  /*1e620*/  IADD3 R6, P0, R6, UR10, RZ ;  /* 0x0000000a06067c10 */ /* 0x000fe4000ff1e0ff */
[----:B------:R-:W-:-:S05]  /*1e630*/  IMAD.U32 R0, RZ, RZ, UR5 ;  /* 0x00000005ff007e24 */ /* 0x000fca000f8e00ff */
[----:B------:R-:W-:Y:S01]  /*1e640*/  IADD3.X R7, R3, UR11, R0, P0, !PT ;  /* 0x0000000b03077c10 */ /* 0x000fe200087fe400 */
[----:B------:R-:W-:-:S04]  /*1e650*/  IMAD R0, R2, c[0x0][0x488], RZ ;  /* 0x0001220002007a24 */ /* 0x000fc800078e02ff */
[C---:B------:R-:W-:Y:S02]  /*1e660*/  IMAD R0, R5.reuse, c[0x0][0x48c], R0 ;  /* 0x0001230005007a24 */ /* 0x040fe400078e0200 */
[----:B------:R-:W-:-:S05]  /*1e670*/  IMAD.WIDE.U32 R6, R5, c[0x0][0x488], R6 ;  /* 0x0001220005067a25 */ /* 0x000fca00078e0006 */
[----:B------:R-:W-:Y:S02]  /*1e680*/  IADD3 R0, R7, R0, RZ ;  /* 0x0000000007007210 */ /* 0x000fe40007ffe0ff */
[----:B------:R-:W-:-:S04]  /*1e690*/  LEA R2, P0, R6, c[0x0][0x450], 0x2 ;  /* 0x0001140006027a11 */ /* 0x000fc800078010ff */
[----:B------:R-:W-:Y:S01]  /*1e6a0*/  LEA.HI.X R3, R6, c[0x0][0x454], R0, 0x2, P0 ;  /* 0x0001150006037a11 */ /* 0x000fe200000f1400 */
[----:B------:R-:W-:-:S05]  /*1e6b0*/  IMAD.MOV.U32 R0, RZ, RZ, -0x800000 ;  /* 0xff800000ff007424 */ /* 0x000fca00078e00ff */
[----:B------:R3:W-:Y:S01]  /*1e6c0*/  STG.E [R2.64], R0 ;  /* 0x0000000002007986 */ /* 0x0007e2000c10191a */
[----:B------:R-:W-:-:S04]  /*1e6d0*/  DEPBAR.LE SB1, 0x0, {3} ;  /* 0x000090080000791a */ /* 0x000fc80000000000 */
.L_x_1520:
[----:B------:R-:W-:Y:S05]  /*1e6e0*/  BSYNC B0 ;  /* 0x0000000000007941 */ /* 0x000fea0003800000 */
.L_x_1519:
[----:B------:R-:W1:Y:S01]  /*1e6f0*/  R2UR UR13, R11 ;  /* 0x000000000b0d73c2 */ /* 0x000e6200000e0000 */
[----:B------:R-:W2:Y:S01]  /*1e700*/  S2R R5, SR_CTAID.X ;  /* 0x0000000000057919 */ /* 0x000ea20000002500 */
[----:B------:R-:W-:Y:S01]  /*1e710*/  SHF.R.S32.HI R0, RZ, 0x1f, R9 ;  /* 0x0000001fff007819 */ /* 0x000fe20000011409 */
[----:B------:R-:W-:Y:S01]  /*1e720*/  ULDC UR10, c[0x0][0x3a0] ;  /* 0x0000e800000a7ab9 */ /* 0x000fe20000000800 */
[----:B------:R-:W-:Y:S01]  /*1e730*/  IMAD.MOV.U32 R2, RZ, RZ, c[0x0][0x4e8] ;  /* 0x00013a00ff027624 */ /* 0x000fe200078e00ff */
[----:B------:R-:W-:Y:S01]  /*1e740*/  ULDC UR7, c[0x0][0x3a4] ;  /* 0x0000e90000077ab9 */ /* 0x000fe20000000800 */
[----:B------:R-:W-:Y:S01]  /*1e750*/  LEA.HI R0, R0, R9, RZ, 0x3 ;  /* 0x0000000900007211 */ /* 0x000fe200078f18ff */
[----:B-----5:R-:W-:Y:S01]  /*1e760*/  IMAD R4, R4, c[0x0][0x4e8], RZ ;  /* 0x00013a0004047a24 */ /* 0x020fe200078e02ff */
[----:B------:R-:W3:Y:S01]  /*1e770*/  R2UR UR12, R10 ;  /* 0x000000000a0c73c2 */ /* 0x000ee200000e0000 */
[----:B------:R-:W-:Y:S01]  /*1e780*/  ISETP.NE.AND P0, PT, R2, 0x1, PT ;  /* 0x000000010200780c */ /* 0x000fe20003f05270 */
[----:B------:R-:W-:Y:S01]  /*1e790*/  BSSY B0, `(.L_x_1521) ;  /* 0x0000048000007945 */ /* 0x000fe20003800000 */
[----:B------:R-:W-:-:S02]  /*1e7a0*/  LOP3.LUT R6, R0, 0xfffffff8, RZ, 0xc0, !PT ;  /* 0xfffffff800067812 */ /* 0x000fc400078ec0ff */
[----:B------:R-:W-:-:S03]  /*1e7b0*/  SHF.R.S32.HI R0, RZ, 0x3, R0 ;  /* 0x00000003ff007819 */ /* 0x000fc60000011400 */
[----:B------:R-:W4:Y:S01]  /*1e7c0*/  R2UR UR14, R10 ;  /* 0x000000000a0e73c2 */ /* 0x000f2200000e0000 */
[----:B------:R-:W-:-:S05]  /*1e7d0*/  IMAD.IADD R9, R9, 0x1, -R6 ;  /* 0x0000000109097824 */ /* 0x000fca00078e0a06 */
[C---:B------:R-:W-:Y:S01]  /*1e7e0*/  LEA R2, R9.reuse, R0, 0x5 ;  /* 0x0000000009027211 */ /* 0x040fe200078e28ff */
[----:B-1----:R-:W-:Y:S01]  /*1e7f0*/  UIMAD UR4, UR13, UR10, URZ ;  /* 0x0000000a0d0472a4 */ /* 0x002fe2000f8e023f */
[----:B------:R1:W1:Y:S01]  /*1e800*/  R2UR UR15, R11 ;  /* 0x000000000b0f73c2 */ /* 0x00026200000e0000 */
[----:B------:R-:W-:Y:S02]  /*1e810*/  SHF.L.U32 R9, R9, 0x3, RZ ;  /* 0x0000000309097819 */ /* 0x000fe400000006ff */
[C---:B--2---:R-:W-:Y:S02]  /*1e820*/  IMAD R3, R5.reuse, 0x80, R2 ;  /* 0x0000008005037824 */ /* 0x044fe400078e0202 */
[----:B------:R-:W-:Y:S01]  /*1e830*/  IMAD R5, R5, 0x80, R0 ;  /* 0x0000008005057824 */ /* 0x000fe200078e0200 */
[----:B------:R-:W-:Y:S01]  /*1e840*/  IADD3 R8, R9, 0x40, RZ ;  /* 0x0000004009087810 */ /* 0x000fe20007ffe0ff */
[----:B------:R-:W-:Y:S01]  /*1e850*/  @P0 IMAD.HI.U32 R2, R3, c[0x0][0x4ec], RZ ;  /* 0x00013b0003020a27 */ /* 0x000fe200078e00ff */
[----:B---3--:R-:W-:-:S03]  /*1e860*/  UIMAD UR7, UR12, UR7, UR4 ;  /* 0x000000070c0772a4 */ /* 0x008fc6000f8e0204 */
[----:B------:R-:W-:Y:S01]  /*1e870*/  ULDC.64 UR4, c[0x0][0x3e8] ;  /* 0x0000fa0000047ab9 */ /* 0x000fe20000000a00 */
[----:B------:R-:W-:Y:S01]  /*1e880*/  IMAD.MOV.U32 R7, RZ, RZ, R3 ;  /* 0x000000ffff077224 */ /* 0x000fe200078e0003 */
[----:B------:R-:W-:Y:S01]  /*1e890*/  @P0 SHF.R.U32.HI R7, RZ, c[0x0][0x4f0], R2 ;  /* 0x00013c00ff070a19 */ /* 0x000fe20000011602 */
[----:B----4-:R-:W-:-:S03]  /*1e8a0*/  UIMAD.WIDE.U32 UR10, UR14, UR10, URZ ;  /* 0x0000000a0e0a72a5 */ /* 0x010fc6000f8e003f */
[C---:B------:R-:W-:Y:S02]  /*1e8b0*/  IADD3 R6, -R7.reuse, RZ, RZ ;  /* 0x000000ff07067210 */ /* 0x040fe40007ffe1ff */
[----:B------:R-:W-:Y:S01]  /*1e8c0*/  SHF.R.S32.HI R2, RZ, 0x1f, R7 ;  /* 0x0000001fff027819 */ /* 0x000fe20000011407 */
[----:B------:R-:W-:Y:S02]  /*1e8d0*/  UIADD3 UR11, UR11, UR7, URZ ;  /* 0x000000070b0b7290 */ /* 0x000fe4000fffe03f */
[----:B------:R-:W-:Y:S01]  /*1e8e0*/  UIMAD UR7, UR8, UR4, URZ ;  /* 0x00000004080772a4 */ /* 0x000fe2000f8e023f */
[----:B------:R-:W-:Y:S01]  /*1e8f0*/  IMAD R6, R6, c[0x0][0x4e8], R3 ;  /* 0x00013a0006067a24 */ /* 0x000fe200078e0203 */
[----:B------:R-:W-:Y:S01]  /*1e900*/  UIMAD.WIDE.U32 UR10, UR16, UR4, UR10 ;  /* 0x00000004100a72a5 */ /* 0x000fe2000f8e000a */
[----:B------:R-:W-:Y:S01]  /*1e910*/  IMAD R2, R2, c[0x0][0x3e0], RZ ;  /* 0x0000f80002027a24 */ /* 0x000fe200078e02ff */
[----:B------:R-:W-:Y:S02]  /*1e920*/  UIMAD UR7, UR16, UR5, UR7 ;  /* 0x00000005100772a4 */ /* 0x000fe4000f8e0207 */
[----:B------:R-:W-:Y:S01]  /*1e930*/  SHF.R.S32.HI R3, RZ, 0x1f, R6 ;  /* 0x0000001fff037819 */ /* 0x000fe20000011406 */
[----:B------:R-:W-:Y:S01]  /*1e940*/  ULDC.64 UR4, c[0x0][0x3f0] ;  /* 0x0000fc0000047ab9 */ /* 0x000fe20000000a00 */
[----:B------:R-:W-:Y:S01]  /*1e950*/  IMAD R2, R7, c[0x0][0x3e4], R2 ;  /* 0x0000f90007027a24 */ /* 0x000fe200078e0202 */
[----:B------:R-:W-:-:S02]  /*1e960*/  UIMAD UR6, UR6, UR4, URZ ;  /* 0x00000004060672a4 */ /* 0x000fc4000f8e023f */
[----:B------:R-:W-:Y:S01]  /*1e970*/  UIADD3 UR11, UR7, UR11, URZ ;  /* 0x0000000b070b7290 */ /* 0x000fe2000fffe03f */
[----:B------:R-:W-:Y:S01]  /*1e980*/  IMAD R3, R3, c[0x0][0x3d8], RZ ;  /* 0x0000f60003037a24 */ /* 0x000fe200078e02ff */
[----:B------:R-:W-:Y:S02]  /*1e990*/  UIMAD UR5, UR24, UR5, UR6 ;  /* 0x00000005180572a4 */ /* 0x000fe4000f8e0206 */
[----:B------:R-:W-:Y:S01]  /*1e9a0*/  UIMAD.WIDE.U32 UR10, UR24, UR4, UR10 ;  /* 0x00000004180a72a5 */ /* 0x000fe2000f8e000a */
[----:B------:R-:W-:-:S03]  /*1e9b0*/  IMAD R3, R6, c[0x0][0x3dc], R3 ;  /* 0x0000f70006037a24 */ /* 0x000fc600078e0203 */
[----:B------:R-:W-:Y:S02]  /*1e9c0*/  UIADD3 UR5, UR11, UR5, URZ ;  /* 0x000000050b057290 */ /* 0x000fe4000fffe03f */
[----:B-1----:R-:W-:Y:S02]  /*1e9d0*/  IMAD.U32 R11, RZ, RZ, UR11 ;  /* 0x0000000bff0b7e24 */ /* 0x002fe4000f8e00ff */
[----:B------:R-:W-:Y:S02]  /*1e9e0*/  IMAD.U32 R10, RZ, RZ, UR10 ;  /* 0x0000000aff0a7e24 */ /* 0x000fe4000f8e00ff */
[----:B------:R-:W-:-:S05]  /*1e9f0*/  MOV R11, UR5 ;  /* 0x00000005000b7c02 */ /* 0x000fca0008000f00 */
[----:B------:R-:W-:Y:S01]  /*1ea00*/  IMAD.WIDE.U32 R10, R7, c[0x0][0x3e0], R10 ;  /* 0x0000f800070a7a25 */ /* 0x000fe200078e000a */
[----:B------:R-:W-:-:S03]  /*1ea10*/  IADD3 R7, R9, 0x80, RZ ;  /* 0x0000008009077810 */ /* 0x000fc60007ffe0ff */
[----:B------:R-:W-:-:S04]  /*1ea20*/  IMAD.IADD R11, R11, 0x1, R2 ;  /* 0x000000010b0b7824 */ /* 0x000fc800078e0202 */
        /* <DEDUP_REMOVED lines=30> */
.L_x_1522:
[----:B------:R-:W-:Y:S05]  /*1ec10*/  BSYNC B0 ;  /* 0x0000000000007941 */ /* 0x000fea0003800000 */
.L_x_1521:
        /* <DEDUP_REMOVED lines=27> */
.L_x_1524:
[----:B------:R-:W-:Y:S05]  /*1edd0*/  BSYNC B0 ;  /* 0x0000000000007941 */ /* 0x000fea0003800000 */
.L_x_1523:
        /* <DEDUP_REMOVED lines=27> */
.L_x_1526:
[----:B------:R-:W-:Y:S05]  /*1ef90*/  BSYNC B0 ;  /* 0x0000000000007941 */ /* 0x000fea0003800000 */
.L_x_1525:
        /* <DEDUP_REMOVED lines=28> */
.L_x_1527:
        /* <DEDUP_REMOVED lines=10> */
.L_x_3080:


//--------------------- .text._ZN7cutlass13device_kernelIN5flash19enable_sm80_to_sm89INS1_16FlashAttnFwdSm80INS1_25CollectiveMainloopFwdSm80ILi8ELi1ELb1EN4cute5tupleIJNS5_1CILi128EEENS7_ILi64EEENS7_ILi256EEEEEELi256ENS_10bfloat16_tEfNS_4arch4Sm80ELb0ELb0ELb0ELb0ELb0ELb0ELb1ELb0EEENS1_21CollectiveEpilogueFwdINS6_IJS8_SA_S9_EEENS6_IJNS7_ILi1EEESI_SI_EEESC_SE_Li256ELb0ELb1ELb0ELb0EEENS1_19SingleTileSchedulerILb0ELb0ELb1ELi128EEEEEEEEEvNT_6ParamsE --------------------------
	.section	.text._ZN7cutlass13device_kernelIN5flash19enable_sm80_to_sm89INS1_16FlashAttnFwdSm80INS1_25CollectiveMainloopFwdSm80ILi8ELi1ELb1EN4cute5tupleIJNS5_1CILi128EEENS7_ILi64EEENS7_ILi256EEEEEELi256ENS_10bfloat16_tEfNS_4arch4Sm80ELb0ELb0ELb0ELb0ELb0ELb0ELb1ELb0EEENS1_21CollectiveEpilogueFwdINS6_IJS8_SA_S9_EEENS6_IJNS7_ILi1EEESI_SI_EEESC_SE_Li256ELb0ELb1ELb0ELb0EEENS1_19SingleTileSchedulerILb0ELb0ELb1ELi128EEEEEEEEEvNT_6ParamsE,"ax",@progbits
	.sectioninfo	@"SHI_REGISTERS=255"
	.align	128
.text._ZN7cutlass13device_kernelIN5flash19enable_sm80_to_sm89INS1_16FlashAttnFwdSm80INS1_25CollectiveMainloopFwdSm80ILi8ELi1ELb1EN4cute5tupleIJNS5_1CILi128EEENS7_ILi64EEENS7_ILi256EEEEEELi256ENS_10bfloat16_tEfNS_4arch4Sm80ELb0ELb0ELb0ELb0ELb0ELb0ELb1ELb0EEENS1_21CollectiveEpilogueFwdINS6_IJS8_SA_S9_EEENS6_IJNS7_ILi1EEESI_SI_EEESC_SE_Li256ELb0ELb1ELb0ELb0EEENS1_19SingleTileSchedulerILb0ELb0ELb1ELi128EEEEEEEEEvNT_6ParamsE:
        .type           _ZN7cutlass13device_kernelIN5flash19enable_sm80_to_sm89INS1_16FlashAttnFwdSm80INS1_25CollectiveMainloopFwdSm80ILi8ELi1ELb1EN4cute5tupleIJNS5_1CILi128EEENS7_ILi64EEENS7_ILi256EEEEEELi256ENS_10bfloat16_tEfNS_4arch4Sm80ELb0ELb0ELb0ELb0ELb0ELb0ELb1ELb0EEENS1_21CollectiveEpilogueFwdINS6_IJS8_SA_S9_EEENS6_IJNS7_ILi1EEESI_SI_EEESC_SE_Li256ELb0ELb1ELb0ELb0EEENS1_19SingleTileSchedulerILb0ELb0ELb1ELi128EEEEEEEEEvNT_6ParamsE,@function
        .size           _ZN7cutlass13device_kernelIN5flash19enable_sm80_to_sm89INS1_16FlashAttnFwdSm80INS1_25CollectiveMainloopFwdSm80ILi8ELi1ELb1EN4cute5tupleIJNS5_1CILi128EEENS7_ILi64EEENS7_ILi256EEEEEELi256ENS_10bfloat16_tEfNS_4arch4Sm80ELb0ELb0ELb0ELb0ELb0ELb0ELb1ELb0EEENS1_21CollectiveEpilogueFwdINS6_IJS8_SA_S9_EEENS6_IJNS7_ILi1EEESI_SI_EEESC_SE_Li256ELb0ELb1ELb0ELb0EEENS1_19SingleTileSchedulerILb0ELb0ELb1ELi128EEEEEEEEEvNT_6ParamsE,(.L_x_3081 - _ZN7cutlass13device_kernelIN5flash19enable_sm80_to_sm89INS1_16FlashAttnFwdSm80INS1_25CollectiveMainloopFwdSm80ILi8ELi1ELb1EN4cute5tupleIJNS5_1CILi128EEENS7_ILi64EEENS7_ILi256EEEEEELi256ENS_10bfloat16_tEfNS_4arch4Sm80ELb0ELb0ELb0ELb0ELb0ELb0ELb1ELb0EEENS1_21CollectiveEpilogueFwdINS6_IJS8_SA_S9_EEENS6_IJNS7_ILi1EEESI_SI_EEESC_SE_Li256ELb0ELb1ELb0ELb0EEENS1_19SingleTileSchedulerILb0ELb0ELb1ELi128EEEEEEEEEvNT_6ParamsE)
        .other          _ZN7cutlass13device_kernelIN5flash19enable_sm80_to_sm89INS1_16FlashAttnFwdSm80INS1_25CollectiveMainloopFwdSm80ILi8ELi1ELb1EN4cute5tupleIJNS5_1CILi128EEENS7_ILi64EEENS7_ILi256EEEEEELi256ENS_10bfloat16_tEfNS_4arch4Sm80ELb0ELb0ELb0ELb0ELb0ELb0ELb1ELb0EEENS1_21CollectiveEpilogueFwdINS6_IJS8_SA_S9_EEENS6_IJNS7_ILi1EEESI_SI_EEESC_SE_Li256ELb0ELb1ELb0ELb0EEENS1_19SingleTileSchedulerILb0ELb0ELb1ELi128EEEEEEEEEvNT_6ParamsE,@"STO_CUDA_ENTRY STV_DEFAULT"
_ZN7cutlass13device_kernelIN5flash19enable_sm80_to_sm89INS1_16FlashAttnFwdSm80INS1_25CollectiveMainloopFwdSm80ILi8ELi1ELb1EN4cute5tupleIJNS5_1CILi128EEENS7_ILi64EEENS7_ILi256EEEEEELi256ENS_10bfloat16_tEfNS_4arch4Sm80ELb0ELb0ELb0ELb0ELb0ELb0ELb1ELb0EEENS1_21CollectiveEpilogueFwdINS6_IJS8_SA_S9_EEENS6_IJNS7_ILi1EEESI_SI_EEESC_SE_Li256ELb0ELb1ELb0ELb0EEENS1_19SingleTileSchedulerILb0ELb0ELb1ELi128EEEEEEEEEvNT_6ParamsE:
        /* <DEDUP_REMOVED lines=124> */
[----:B------:R-:W2:Y:S01]  /*07c0*/  SHFL.IDX PT, R2, R17, 0x2, 0x181f ;  /* 0x00581f0011027f89 */ /* 0x000ea200000e0000 */
[C---:B----4-:R-:W-:Y:S02]  /*07d0*/  @!P1 LEA R12, P4, R42.reuse, R4, 0x1 ;  /* 0x000000042a0c9211 */ /* 0x050fe400078808ff */
[----:B------:R-:W-:Y:S02]  /*07e0*/  @!P1 LEA.HI R3, R3, R27, RZ, 0x3 ;  /* 0x0000001b03039211 */ /* 0x000fe400078f18ff */
[----:B-1----:R-:W-:-:S02]  /*07f0*/  @!P1 LEA.HI.X R13, R42, R5, R43, 0x1, P4 ;  /* 0x000000052a0d9211 */ /* 0x002fc400020f0c2b */
[----:B------:R-:W-:Y:S02]  /*0800*/  ISETP.GE.AND P4, PT, R6, R0, PT ;  /* 0x000000000600720c */ /* 0x000fe40003f86270 */
[----:B------:R-:W-:Y:S02]  /*0810*/  @!P1 SHF.R.S32.HI R0, RZ, 0x1f, R26 ;  /* 0x0000001fff009819 */ /* 0x000fe4000001141a */
[----:B------:R-:W-:Y:S02]  /*0820*/  @!P1 SHF.R.S32.HI R7, RZ, 0x1f, R25 ;  /* 0x0000001fff079819 */ /* 0x000fe40000011419 */
[----:B------:R-:W-:Y:S02]  /*0830*/  @!P1 LEA.HI R6, R0, R26, RZ, 0x3 ;  /* 0x0000001a00069211 */ /* 0x000fe400078f18ff */
[----:B-----5:R-:W-:Y:S02]  /*0840*/  @!P1 LOP3.LUT R8, R3, 0xfffffff8, RZ, 0xc0, !PT ;  /* 0xfffffff803089812 */ /* 0x020fe400078ec0ff */
[----:B------:R-:W-:Y:S01]  /*0850*/  @!P1 LEA.HI R0, R7, R25, RZ, 0x3 ;  /* 0x0000001907009211 */ /* 0x000fe200078f18ff */
[----:B------:R-:W1:Y:S01]  /*0860*/  SHFL.IDX PT, R3, R16, 0x2, 0x181f ;  /* 0x00581f0010037f89 */ /* 0x000e6200000e0000 */
[----:B------:R-:W-:Y:S01]  /*0870*/  @!P1 LOP3.LUT R6, R6, 0xfffffff8, RZ, 0xc0, !PT ;  /* 0xfffffff806069812 */ /* 0x000fe200078ec0ff */
[----:B------:R-:W-:Y:S01]  /*0880*/  @!P1 IMAD.WIDE R8, R8, 0x2, R4 ;  /* 0x0000000208089825 */ /* 0x000fe200078e0204 */
[----:B------:R-:W-:-:S02]  /*0890*/  @!P1 LOP3.LUT R10, R0, 0xfffffff8, RZ, 0xc0, !PT ;  /* 0xfffffff8000a9812 */ /* 0x000fc400078ec0ff */
[----:B------:R-:W-:Y:S01]  /*08a0*/  SHF.R.S32.HI R23, RZ, 0x1f, R80 ;  /* 0x0000001fff177819 */ /* 0x000fe20000011450 */
[----:B------:R-:W-:Y:S02]  /*08b0*/  @!P1 IMAD.SHL.U32 R0, R87, 0x2, RZ ;  /* 0x0000000257009824 */ /* 0x000fe400078e00ff */
[----:B------:R-:W-:-:S03]  /*08c0*/  @!P1 IMAD.WIDE R6, R6, 0x2, R4 ;  /* 0x0000000206069825 */ /* 0x000fc600078e0204 */
[----:B------:R3:W-:Y:S01]  /*08d0*/  @!P1 LDGSTS.E.BYPASS.LTC128B.128 [R0+0x1100], [R12.64], !P3 ;  /* 0x011000000c009fae */ /* 0x0007e2000d901d48 */
[----:B------:R-:W-:-:S03]  /*08e0*/  @!P1 IMAD.WIDE R4, R10, 0x2, R4 ;  /* 0x000000020a049825 */ /* 0x000fc600078e0204 */
[----:B------:R4:W-:Y:S04]  /*08f0*/  @!P1 LDGSTS.E.BYPASS.LTC128B.128 [R0+0x5100], [R8.64], !P0 ;  /* 0x0510000008009fae */ /* 0x0009e8000c101d48 */
[----:B------:R5:W-:Y:S04]  /*0900*/  @!P1 LDGSTS.E.BYPASS.LTC128B.128 [R0+0x9100], [R6.64], !P6 ;  /* 0x0910000006009fae */ /* 0x000be8000f101d48 */
[----:B------:R1:W-:Y:S01]  /*0910*/  @!P1 LDGSTS.E.BYPASS.LTC128B.128 [R0+0xd100], [R4.64], !P5 ;  /* 0x0d10000004009fae */ /* 0x0003e2000e901d48 */
[----:B---3--:R-:W-:Y:S01]  /*0920*/  IMAD.SHL.U32 R12, R18, 0x8, RZ ;  /* 0x00000008120c7824 */ /* 0x008fe200078e00ff */
[----:B----4-:R-:W-:-:S02]  /*0930*/  @!P2 SHF.R.S32.HI R8, RZ, 0x1f, R27 ;  /* 0x0000001fff08a819 */ /* 0x010fc4000001141b */
[----:B-----5:R-:W-:Y:S02]  /*0940*/  @!P2 SHF.R.S32.HI R6, RZ, 0x1f, R26 ;  /* 0x0000001fff06a819 */ /* 0x020fe4000001141a */
[----:B------:R-:W-:Y:S02]  /*0950*/  @!P2 SHF.R.S32.HI R7, RZ, 0x1f, R25 ;  /* 0x0000001fff07a819 */ /* 0x000fe40000011419 */
[----:B------:R-:W-:Y:S02]  /*0960*/  @!P2 LEA.HI R8, R8, R27, RZ, 0x3 ;  /* 0x0000001b0808a211 */ /* 0x000fe400078f18ff */
[----:B-1----:R-:W-:Y:S02]  /*0970*/  @!P2 LEA.HI R5, R6, R26, RZ, 0x3 ;  /* 0x0000001a0605a211 */ /* 0x002fe400078f18ff */
[----:B------:R-:W-:Y:S02]  /*0980*/  @!P2 LEA.HI R0, R7, R25, RZ, 0x3 ;  /* 0x000000190700a211 */ /* 0x000fe400078f18ff */
[----:B------:R-:W-:-:S02]  /*0990*/  @!P2 LOP3.LUT R8, R8, 0xfffffff8, RZ, 0xc0, !PT ;  /* 0xfffffff80808a812 */ /* 0x000fc400078ec0ff */
[----:B--2---:R-:W-:Y:S02]  /*09a0*/  @!P2 LEA R4, P1, R42, R2, 0x1 ;  /* 0x000000022a04a211 */ /* 0x004fe400078208ff */
[----:B------:R-:W-:Y:S01]  /*09b0*/  @!P2 LOP3.LUT R6, R5, 0xfffffff8, RZ, 0xc0, !PT ;  /* 0xfffffff80506a812 */ /* 0x000fe200078ec0ff */
[----:B------:R-:W-:Y:S01]  /*09c0*/  @!P2 IMAD.WIDE R8, R8, 0x2, R2 ;  /* 0x000000020808a825 */ /* 0x000fe200078e0202 */
[----:B------:R-:W-:Y:S02]  /*09d0*/  @!P2 LOP3.LUT R10, R0, 0xfffffff8, RZ, 0xc0, !PT ;  /* 0xfffffff8000aa812 */ /* 0x000fe400078ec0ff */
[----:B------:R-:W-:Y:S01]  /*09e0*/  @!P2 LEA.HI.X R5, R42, R3, R43, 0x1, P1 ;  /* 0x000000032a05a211 */ /* 0x000fe200008f0c2b */
[----:B------:R-:W-:Y:S02]  /*09f0*/  @!P2 IMAD.SHL.U32 R0, R87, 0x2, RZ ;  /* 0x000000025700a824 */ /* 0x000fe400078e00ff */
[----:B------:R-:W-:-:S03]  /*0a00*/  @!P2 IMAD.WIDE R6, R6, 0x2, R2 ;  /* 0x000000020606a825 */ /* 0x000fc600078e0202 */
[----:B------:R1:W-:Y:S01]  /*0a10*/  @!P2 LDGSTS.E.BYPASS.LTC128B.128 [R0+0x2100], [R4.64], !P3 ;  /* 0x021000000400afae */ /* 0x0003e2000d901d48 */
[----:B------:R-:W-:-:S03]  /*0a20*/  @!P2 IMAD.WIDE R2, R10, 0x2, R2 ;  /* 0x000000020a02a825 */ /* 0x000fc600078e0202 */
[----:B------:R2:W-:Y:S04]  /*0a30*/  @!P2 LDGSTS.E.BYPASS.LTC128B.128 [R0+0x6100], [R8.64], !P0 ;  /* 0x061000000800afae */ /* 0x0005e8000c101d48 */
[----:B------:R3:W-:Y:S04]  /*0a40*/  @!P2 LDGSTS.E.BYPASS.LTC128B.128 [R0+0xa100], [R6.64], !P6 ;  /* 0x0a1000000600afae */ /* 0x0007e8000f101d48 */
[----:B------:R4:W-:Y:S04]  /*0a50*/  @!P2 LDGSTS.E.BYPASS.LTC128B.128 [R0+0xe100], [R2.64], !P5 ;  /* 0x0e1000000200afae */ /* 0x0009e8000e901d48 */
[----:B-1----:R-:W1:Y:S01]  /*0a60*/  SHFL.IDX PT, R4, R17, 0x3, 0x181f ;  /* 0x00781f0011047f89 */ /* 0x002e6200000e0000 */
[----:B--2---:R-:W-:-:S03]  /*0a70*/  LEA.HI R9, R24, R81, RZ, 0x4 ;  /* 0x0000005118097211 */ /* 0x004fc600078f20ff */
[----:B------:R2:W5:Y:S01]  /*0a80*/  SHFL.IDX PT, R5, R16, 0x3, 0x181f ;  /* 0x00781f0010057f89 */ /* 0x00056200000e0000 */
[----:B------:R-:W-:Y:S01]  /*0a90*/  LOP3.LUT R8, R9, 0xfffffff0, RZ, 0xc0, !PT ;  /* 0xfffffff009087812 */ /* 0x000fe200078ec0ff */
[----:B---3--:R-:W-:Y:S01]  /*0aa0*/  IMAD R7, R41, c[0x0][0x1e8], RZ ;  /* 0x00007a0029077a24 */ /* 0x008fe200078e02ff */
[----:B------:R-:W-:Y:S01]  /*0ab0*/  SHF.R.S32.HI R10, RZ, 0x4, R9 ;  /* 0x00000004ff0a7819 */ /* 0x000fe20000011409 */
[----:B----4-:R-:W-:Y:S01]  /*0ac0*/  IMAD.SHL.U32 R2, R19, 0x40, RZ ;  /* 0x0000004013027824 */ /* 0x010fe200078e00ff */
[----:B------:R-:W-:Y:S01]  /*0ad0*/  IADD3 R6, -R18, c[0x0][0x1d0], RZ ;  /* 0x0000740012067a10 */ /* 0x000fe20007ffe1ff */
[----:B------:R-:W-:Y:S01]  /*0ae0*/  IMAD.IADD R8, R81, 0x1, -R8 ;  /* 0x0000000151087824 */ /* 0x000fe200078e0a08 */
[----:B------:R-:W-:Y:S01]  /*0af0*/  LEA.HI R0, R9, R10, RZ, 0x1 ;  /* 0x0000000a09007211 */ /* 0x000fe200078f08ff */
[----:B------:R-:W-:Y:S02]  /*0b00*/  IMAD R7, R40, c[0x0][0x1ec], R7 ;  /* 0x00007b0028077a24 */ /* 0x000fe400078e0207 */
[----:B------:R-:W-:Y:S01]  /*0b10*/  IMAD R9, R80, -0x40, R6 ;  /* 0xffffffc050097824 */ /* 0x000fe200078e0206 */
[----:B------:R-:W-:-:S02]  /*0b20*/  SHF.R.S32.HI R3, RZ, 0x1f, R8 ;  /* 0x0000001fff037819 */ /* 0x000fc40000011408 */
[----:B------:R-:W-:Y:S02]  /*0b30*/  LOP3.LUT R13, R0, 0xfffffffe, RZ, 0xc0, !PT ;  /* 0xfffffffe000d7812 */ /* 0x000fe400078ec0ff */
[----:B------:R-:W-:Y:S02]  /*0b40*/  LOP3.LUT R0, R2, 0x1c0, RZ, 0xc0, !PT ;  /* 0x000001c002007812 */ /* 0x000fe400078ec0ff */
[----:B-1----:R-:W-:Y:S02]  /*0b50*/  @!P4 LEA R6, P1, R42, R4, 0x1 ;  /* 0x000000042a06c211 */ /* 0x002fe400078208ff */
[----:B------:R-:W-:Y:S02]  /*0b60*/  LOP3.LUT R12, R0, 0x8, R12, 0xf8, !PT ;  /* 0x00000008000c7812 */ /* 0x000fe400078ef80c */
[----:B--2---:R-:W-:Y:S01]  /*0b70*/  LEA.HI R16, R3, R8, RZ, 0x3 ;  /* 0x0000000803107211 */ /* 0x004fe200078f18ff */
[----:B------:R-:W-:Y:S01]  /*0b80*/  IMAD.WIDE.U32 R2, R40, c[0x0][0x1e8], R14 ;  /* 0x00007a0028027a25 */ /* 0x000fe200078e000e */
[----:B------:R-:W-:-:S02]  /*0b90*/  SHF.R.U32.HI R0, RZ, 0x3, R0 ;  /* 0x00000003ff007819 */ /* 0x000fc40000011600 */
[----:B------:R-:W-:Y:S01]  /*0ba0*/  LOP3.LUT R11, R16, 0xfffffff8, RZ, 0xc0, !PT ;  /* 0xfffffff8100b7812 */ /* 0x000fe200078ec0ff */
[----:B------:R-:W-:Y:S01]  /*0bb0*/  IMAD.IADD R3, R3, 0x1, R7 ;  /* 0x0000000103037824 */ /* 0x000fe200078e0207 */
[----:B------:R-:W-:Y:S01]  /*0bc0*/  LOP3.LUT R17, R12, R0, RZ, 0x3c, !PT ;  /* 0x000000000c117212 */ /* 0x000fe200078e3cff */
[----:B------:R-:W-:Y:S01]  /*0bd0*/  IMAD.MOV.U32 R0, RZ, RZ, 0x5 ;  /* 0x00000005ff007424 */ /* 0x000fe200078e00ff */
[----:B-----5:R-:W-:Y:S01]  /*0be0*/  @!P4 LEA.HI.X R7, R42, R5, R43, 0x1, P1 ;  /* 0x000000052a07c211 */ /* 0x020fe200008f0c2b */
[----:B------:R-:W-:Y:S01]  /*0bf0*/  IMAD.IADD R14, R8, 0x1, -R11 ;  /* 0x00000001080e7824 */ /* 0x000fe200078e0a0b */
[C---:B------:R-:W-:Y:S01]  /*0c00*/  ISETP.GE.AND P2, PT, R9.reuse, 0x1, PT ;  /* 0x000000010900780c */ /* 0x040fe20003f46270 */
[----:B------:R-:W-:Y:S01]  /*0c10*/  IMAD.MOV.U32 R8, RZ, RZ, c[0x0][0x1e0] ;  /* 0x00007800ff087624 */ /* 0x000fe200078e00ff */
[----:B------:R-:W-:Y:S01]  /*0c20*/  ISETP.GE.AND P1, PT, R9, 0x21, PT ;  /* 0x000000210900780c */ /* 0x000fe20003f26270 */
[----:B------:R-:W-:Y:S02]  /*0c30*/  @!P4 IMAD.SHL.U32 R12, R87, 0x2, RZ ;  /* 0x00000002570cc824 */ /* 0x000fe400078e00ff */
[----:B------:R-:W-:Y:S01]  /*0c40*/  IMAD.WIDE.U32 R28, R20, c[0x0][0x1f0], R2 ;  /* 0x00007c00141c7a25 */ /* 0x000fe200078e0002 */
[----:B------:R-:W-:-:S02]  /*0c50*/  SHF.L.U64.HI R86, R8, R0, c[0x0][0x1e4] ;  /* 0x0000790008567619 */ /* 0x000fc40000010200 */
[----:B------:R1:W-:Y:S01]  /*0c60*/  @!P4 LDGSTS.E.BYPASS.LTC128B.128 [R12+0x3100], [R6.64], !P3 ;  /* 0x03100000060ccfae */ /* 0x0003e2000d901d48 */
[----:B------:R-:W-:Y:S01]  /*0c70*/  IMAD R0, R21, c[0x0][0x1f0], RZ ;  /* 0x00007c0015007a24 */ /* 0x000fe200078e02ff */
[C---:B------:R-:W-:Y:S01]  /*0c80*/  SHF.L.U64.HI R82, R8.reuse, R82, c[0x0][0x1e4] ;  /* 0x0000790008527619 */ /* 0x040fe20000010252 */
[----:B------:R-:W-:Y:S01]  /*0c90*/  IMAD.SHL.U32 R84, R8, 0x40, RZ ;  /* 0x0000004008547824 */ /* 0x000fe200078e00ff */
[----:B------:R-:W-:Y:S01]  /*0ca0*/  @!P4 SHF.R.S32.HI R2, RZ, 0x1f, R26 ;  /* 0x0000001fff02c819 */ /* 0x000fe2000001141a */
[----:B------:R-:W-:Y:S01]  /*0cb0*/  IMAD.MOV.U32 R88, RZ, RZ, R28 ;  /* 0x000000ffff587224 */ /* 0x000fe200078e001c */
[----:B------:R-:W-:Y:S01]  /*0cc0*/  STL [R1+0xc4], R86 ;  /* 0x0000c45601007387 */ /* 0x000fe20000100800 */
[----:B------:R-:W-:Y:S02]  /*0cd0*/  IMAD R3, R82, R80, RZ ;  /* 0x0000005052037224 */ /* 0x000fe400078e02ff */
[----:B------:R-:W-:Y:S01]  /*0ce0*/  IMAD.IADD R15, R10, 0x1, -R13 ;  /* 0x000000010a0f7824 */ /* 0x000fe200078e0a0d */
[----:B------:R-:W-:Y:S01]  /*0cf0*/  STL.64 [R1+0x98], R28 ;  /* 0x0000981c01007387 */ /* 0x000fe20000100a00 */
[----:B------:R-:W-:-:S02]  /*0d00*/  IMAD R13, R23, R84, R3 ;  /* 0x00000054170d7224 */ /* 0x000fc400078e0203 */
[----:B------:R-:W-:Y:S01]  /*0d10*/  IMAD.SHL.U32 R85, R8, 0x20, RZ ;  /* 0x0000002008557824 */ /* 0x000fe200078e00ff */
        /* <DEDUP_REMOVED lines=28> */
[----:B------:R-:W-:Y:S02]  /*0ee0*/  SHF.R.U32.HI R3, RZ, 0x3, R0 ;  /* 0x00000003ff037819 */ /* 0x000fe40000011600 */
[----:B-1----:R-:W-:Y:S01]  /*0ef0*/  @P1 IADD3 R10, P0, R85, R2, RZ ;  /* 0x00000002550a1210 */ /* 0x002fe20007f1e0ff */
[----:B------:R-:W-:Y:S01]  /*0f00*/  IMAD.SHL.U32 R2, R15, 0x8, RZ ;  /* 0x000000080f027824 */ /* 0x000fe200078e00ff */
[----:B--2---:R-:W-:-:S04]  /*0f10*/  LEA.HI R9, R24, R81, RZ, 0x5 ;  /* 0x0000005118097211 */ /* 0x004fc800078f28ff */
[----:B---3--:R-:W-:Y:S01]  /*0f20*/  LOP3.LUT R5, R0, 0x8, R2, 0xf8, !PT ;  /* 0x0000000800057812 */ /* 0x008fe200078ef802 */
[----:B------:R-:W-:Y:S01]  /*0f30*/  @P1 IMAD.X R4, R86, 0x1, R13, P0 ;  /* 0x0000000156041824 */ /* 0x000fe200000e060d */
[C---:B------:R-:W-:Y:S01]  /*0f40*/  @P1 LEA R2, P0, R10.reuse, c[0x0][0x1c8], 0x1 ;  /* 0x000072000a021a11 */ /* 0x040fe200078008ff */
[----:B------:R-:W-:Y:S01]  /*0f50*/  IMAD R0, R15, 0x200, R17 ;  /* 0x000002000f007824 */ /* 0x000fe200078e0211 */
[----:B------:R-:W-:Y:S01]  /*0f60*/  LOP3.LUT R8, R5, R3, RZ, 0x3c, !PT ;  /* 0x0000000305087212 */ /* 0x000fe200078e3cff */
[C---:B------:R-:W-:Y:S01]  /*0f70*/  @P2 IMAD.SHL.U32 R5, R87.reuse, 0x2, RZ ;  /* 0x0000000257052824 */ /* 0x040fe200078e00ff */
[----:B------:R-:W-:Y:S01]  /*0f80*/  @P1 LEA.HI.X R3, R10, c[0x0][0x1cc], R4, 0x1, P0 ;  /* 0x000073000a031a11 */ /* 0x000fe200000f0c04 */
[----:B------:R-:W-:Y:S01]  /*0f90*/  @P1 IMAD.SHL.U32 R4, R87, 0x2, RZ ;  /* 0x0000000257041824 */ /* 0x000fe200078e00ff */
[----:B------:R-:W-:Y:S01]  /*0fa0*/  SHF.R.S32.HI R232, RZ, 0x5, R9 ;  /* 0x00000005ffe87819 */ /* 0x000fe20000011409 */
[----:B------:R-:W-:Y:S01]  /*0fb0*/  IMAD.SHL.U32 R155, R0, 0x2, RZ ;  /* 0x00000002009b7824 */ /* 0x000fe200078e00ff */
[----:B------:R1:W-:Y:S01]  /*0fc0*/  @P2 LDGSTS.E.BYPASS.LTC128B.128 [R5+0x10100], [R6.64], !P6 ;  /* 0x1010000006052fae */ /* 0x0003e2000f101d48 */
[----:B------:R-:W-:Y:S01]  /*0fd0*/  IMAD.MOV.U32 R0, RZ, RZ, 0x20 ;  /* 0x00000020ff007424 */ /* 0x000fe200078e00ff */
[----:B------:R-:W-:-:S02]  /*0fe0*/  LOP3.LUT P0, RZ, R19, 0x2, RZ, 0xc0, !PT ;  /* 0x0000000213ff7812 */ /* 0x000fc4000780c0ff */
        /* <DEDUP_REMOVED lines=122> */
.L_x_1528:
[----:B-1234-:R-:W-:Y:S01]  /*1790*/  HMMA.16816.F32.BF16 R8, R168, R12, RZ ;  /* 0x0000000ca808723c */ /* 0x01efe200000418ff */
[----:B------:R-:W-:Y:S01]  /*17a0*/  IMAD.MOV.U32 R2, RZ, RZ, 0x40 ;  /* 0x00000040ff027424 */ /* 0x000fe200078e00ff */
[----:B------:R-:W-:Y:S01]  /*17b0*/  LOP3.LUT P0, RZ, R19, 0x4, RZ, 0xc0, !PT ;  /* 0x0000000413ff7812 */ /* 0x000fe2000780c0ff */
[----:B------:R-:W-:Y:S01]  /*17c0*/  LDSM.16.M88.4 R76, [R90+0x7800] ;  /* 0x007800005a4c783b */ /* 0x000fe20000000200 */
[----:B------:R-:W-:-:S02]  /*17d0*/  IADD3 R6, R90, 0x2000, RZ ;  /* 0x000020005a067810 */ /* 0x000fc40007ffe0ff */
[----:B------:R-:W-:Y:S01]  /*17e0*/  SEL R2, R2, 0xffffffc0, !P0 ;  /* 0xffffffc002027807 */ /* 0x000fe20004000000 */
[----:B------:R-:W0:Y:S01]  /*17f0*/  LDGDEPBAR ;  /* 0x00000000000079af */ /* 0x000e220000000000 */
[C---:B------:R-:W-:Y:S01]  /*1800*/  HMMA.16816.F32.BF16 R20, R168.reuse, R14, RZ ;  /* 0x0000000ea814723c */ /* 0x040fe200000418ff */
[----:B------:R-:W-:Y:S02]  /*1810*/  ISETP.GE.AND P2, PT, R83, 0x41, PT ;  /* 0x000000415300780c */ /* 0x000fe40003f46270 */
[--C-:B------:R-:W-:Y:S02]  /*1820*/  IMAD.IADD R3, R155, 0x1, R2.reuse ;  /* 0x000000019b037824 */ /* 0x100fe400078e0202 */
[C---:B------:R-:W-:Y:S01]  /*1830*/  IMAD.IADD R250, R90.reuse, 0x1, R2 ;  /* 0x000000015afa7824 */ /* 0x040fe200078e0202 */
[C---:B------:R-:W-:Y:S02]  /*1840*/  IADD3 R2, R90.reuse, 0x3000, RZ ;  /* 0x000030005a027810 */ /* 0x040fe40007ffe0ff */
[----:B------:R-:W-:Y:S01]  /*1850*/  HMMA.16816.F32.BF16 R12, R168, R24, RZ ;  /* 0x00000018a80c723c */ /* 0x000fe200000418ff */
[----:B------:R-:W1:Y:S04]  /*1860*/  LDSM.16.M88.4 R44, [R3+0x10100] ;  /* 0x01010000032c783b */ /* 0x000e680000000200 */
[----:B------:R-:W2:Y:S03]  /*1870*/  LDSM.16.M88.4 R48, [R3+0x10900] ;  /* 0x010900000330783b */ /* 0x000ea60000000200 */
[----:B------:R-:W-:Y:S01]  /*1880*/  HMMA.16816.F32.BF16 R40, R172, R32, R8 ;  /* 0x00000020ac28723c */ /* 0x000fe20000041808 */
[----:B------:R-:W3:Y:S04]  /*1890*/  LDSM.16.M88.4 R52, [R3+0x11100] ;  /* 0x011100000334783b */ /* 0x000ee80000000200 */
[----:B------:R-:W4:Y:S03]  /*18a0*/  LDSM.16.M88.4 R56, [R3+0x11900] ;  /* 0x011900000338783b */ /* 0x000f260000000200 */
[C---:B------:R-:W-:Y:S01]  /*18b0*/  HMMA.16816.F32.BF16 R8, R168.reuse, R26, RZ ;  /* 0x0000001aa808723c */ /* 0x040fe200000418ff */
[----:B------:R-:W-:Y:S04]  /*18c0*/  LDSM.16.M88.4 R72, [R250+0x1800] ;  /* 0x00180000fa48783b */ /* 0x000fe80000000200 */
[----:B------:R-:W-:Y:S03]  /*18d0*/  STL [R1], R3 ;  /* 0x0000000301007387 */ /* 0x000fe60000100800 */
[C---:B------:R-:W-:Y:S01]  /*18e0*/  HMMA.16816.F32.BF16 R24, R168.reuse, R28, RZ ;  /* 0x0000001ca818723c */ /* 0x040fe200000418ff */
[----:B------:R5:W-:Y:S07]  /*18f0*/  STL [R1+0x34], R6 ;  /* 0x0000340601007387 */ /* 0x000bee0000100800 */
[C---:B------:R-:W-:Y:S08]  /*1900*/  HMMA.16816.F32.BF16 R28, R168.reuse, R30, RZ ;  /* 0x0000001ea81c723c */ /* 0x040ff000000418ff */
[C---:B------:R-:W-:Y:S08]  /*1910*/  HMMA.16816.F32.BF16 R16, R168.reuse, R36, RZ ;  /* 0x00000024a810723c */ /* 0x040ff000000418ff */
[----:B------:R-:W-:Y:S01]  /*1920*/  HMMA.16816.F32.BF16 R36, R168, R38, RZ ;  /* 0x00000026a824723c */ /* 0x000fe200000418ff */
[----:B-----5:R-:W-:-:S07]  /*1930*/  IADD3 R6, R90, 0x3800, RZ ;  /* 0x000038005a067810 */ /* 0x020fce0007ffe0ff */
[C---:B------:R-:W-:Y:S08]  /*1940*/  HMMA.16816.F32.BF16 R32, R172.reuse, R34, R20 ;  /* 0x00000022ac20723c */ /* 0x040ff00000041814 */
[C---:B------:R-:W-:Y:S08]  /*1950*/  HMMA.16816.F32.BF16 R12, R172.reuse, R60, R12 ;  /* 0x0000003cac0c723c */ /* 0x040ff0000004180c */
[C---:B------:R-:W-:Y:S01]  /*1960*/  HMMA.16816.F32.BF16 R8, R172.reuse, R62, R8 ;  /* 0x0000003eac08723c */ /* 0x040fe20000041808 */
[----:B------:R-:W-:Y:S07]  /*1970*/  LDSM.16.M88.4 R60, [R250+0x800] ;  /* 0x00080000fa3c783b */ /* 0x000fee0000000200 */
[C---:B------:R-:W-:Y:S08]  /*1980*/  HMMA.16816.F32.BF16 R20, R172.reuse, R64, R24 ;  /* 0x00000040ac14723c */ /* 0x040ff00000041818 */
[C---:B------:R-:W-:Y:S01]  /*1990*/  HMMA.16816.F32.BF16 R24, R172.reuse, R66, R28 ;  /* 0x00000042ac18723c */ /* 0x040fe2000004181c */
[----:B------:R-:W-:Y:S07]  /*19a0*/  LDSM.16.M88.4 R64, [R250+0x1000] ;  /* 0x00100000fa40783b */ /* 0x000fee0000000200 */
[C---:B------:R-:W-:Y:S01]  /*19b0*/  HMMA.16816.F32.BF16 R28, R172.reuse, R68, R16 ;  /* 0x00000044ac1c723c */ /* 0x040fe20000041810 */
[----:B------:R-:W5:Y:S07]  /*19c0*/  LDSM.16.M88.4 R16, [R250] ;  /* 0x00000000fa10783b */ /* 0x000f6e0000000200 */
[----:B------:R-:W-:Y:S01]  /*19d0*/  HMMA.16816.F32.BF16 R36, R172, R70, R36 ;  /* 0x00000046ac24723c */ /* 0x000fe20000041824 */
[----:B------:R-:W-:Y:S07]  /*19e0*/  LDSM.16.M88.4 R68, [R155+0x13900] ;  /* 0x013900009b44783b */ /* 0x000fee0000000200 */
        /* <DEDUP_REMOVED lines=8> */
[----:B------:R-:W-:Y:S07]  /*1a70*/  LDSM.16.M88.4 R52, [R90+0x2800] ;  /* 0x002800005a34783b */ /* 0x000fee0000000200 */
[C---:B----4-:R-:W-:Y:S08]  /*1a80*/  HMMA.16816.F32.BF16 R28, R192.reuse, R56, R28 ;  /* 0x00000038c01c723c */ /* 0x050ff0000004181c */
[----:B------:R-:W-:Y:S01]  /*1a90*/  HMMA.16816.F32.BF16 R36, R192, R58, R36 ;  /* 0x0000003ac024723c */ /* 0x000fe20000041824 */
[----:B------:R-:W3:Y:S07]  /*1aa0*/  LDSM.16.M88.4 R56, [R155+0x13100] ;  /* 0x013100009b38783b */ /* 0x000eee0000000200 */
[C---:B-----5:R-:W-:Y:S08]  /*1ab0*/  HMMA.16816.F32.BF16 R40, R196.reuse, R16, R40 ;  /* 0x00000010c428723c */ /* 0x060ff00000041828 */
[C---:B------:R-:W-:Y:S01]  /*1ac0*/  HMMA.16816.F32.BF16 R32, R196.reuse, R18, R32 ;  /* 0x00000012c420723c */ /* 0x040fe20000041820 */
[----:B------:R-:W4:Y:S07]  /*1ad0*/  LDSM.16.M88.4 R16, [R90+0x2000] ;  /* 0x002000005a10783b */ /* 0x000f2e0000000200 */
[C---:B------:R-:W-:Y:S08]  /*1ae0*/  HMMA.16816.F32.BF16 R12, R196.reuse, R60, R12 ;  /* 0x0000003cc40c723c */ /* 0x040ff0000004180c */
[C---:B------:R-:W-:Y:S01]  /*1af0*/  HMMA.16816.F32.BF16 R8, R196.reuse, R62, R8 ;  /* 0x0000003ec408723c */ /* 0x040fe20000041808 */
[----:B------:R-:W5:Y:S07]  /*1b00*/  LDSM.16.M88.4 R60, [R90+0x3000] ;  /* 0x003000005a3c783b */ /* 0x000f6e0000000200 */
[C---:B------:R-:W-:Y:S08]  /*1b10*/  HMMA.16816.F32.BF16 R20, R196.reuse, R64, R20 ;  /* 0x00000040c414723c */ /* 0x040ff00000041814 */
[C---:B------:R-:W-:Y:S01]  /*1b20*/  HMMA.16816.F32.BF16 R24, R196.reuse, R66, R24 ;  /* 0x00000042c418723c */ /* 0x040fe20000041818 */
[----:B------:R-:W-:Y:S07]  /*1b30*/  LDSM.16.M88.4 R64, [R3+0x13900] ;  /* 0x013900000340783b */ /* 0x000fee0000000200 */
[C---:B------:R-:W-:Y:S08]  /*1b40*/  HMMA.16816.F32.BF16 R28, R196.reuse, R72, R28 ;  /* 0x00000048c41c723c */ /* 0x040ff0000004181c */
[----:B------:R-:W-:Y:S01]  /*1b50*/  HMMA.16816.F32.BF16 R36, R196, R74, R36 ;  /* 0x0000004ac424723c */ /* 0x000fe20000041824 */
        /* <DEDUP_REMOVED lines=10> */
[C---:B------:R-:W-:Y:S08]  /*1c00*/  HMMA.16816.F32.BF16 R28, R200.reuse, R68, R28 ;  /* 0x00000044c81c723c */ /* 0x040ff0000004181c */
[----:B------:R-:W-:Y:S01]  /*1c10*/  HMMA.16816.F32.BF16 R36, R200, R70, R36 ;  /* 0x00000046c824723c */ /* 0x000fe20000041824 */
[----:B------:R-:W-:Y:S07]  /*1c20*/  LDSM.16.M88.4 R68, [R155+0x15900] ;  /* 0x015900009b44783b */ /* 0x000fee0000000200 */
[C---:B----4-:R-:W-:Y:S08]  /*1c30*/  HMMA.16816.F32.BF16 R40, R204.reuse, R16, R40 ;  /* 0x00000010cc28723c */ /* 0x050ff00000041828 */
[C---:B------:R-:W-:Y:S01]  /*1c40*/  HMMA.16816.F32.BF16 R32, R204.reuse, R18, R32 ;  /* 0x00000012cc20723c */ /* 0x040fe20000041820 */
[----:B------:R-:W4:Y:S07]  /*1c50*/  LDSM.16.M88.4 R16, [R250+0x2000] ;  /* 0x00200000fa10783b */ /* 0x000f2e0000000200 */
[C---:B------:R-:W-:Y:S08]  /*1c60*/  HMMA.16816.F32.BF16 R12, R204.reuse, R52, R12 ;  /* 0x00000034cc0c723c */ /* 0x040ff0000004180c */
[C---:B------:R-:W-:Y:S01]  /*1c70*/  HMMA.16816.F32.BF16 R8, R204.reuse, R54, R8 ;  /* 0x00000036cc08723c */ /* 0x040fe20000041808 */
[----:B------:R-:W2:Y:S07]  /*1c80*/  LDSM.16.M88.4 R52, [R250+0x2800] ;  /* 0x00280000fa34783b */ /* 0x000eae0000000200 */
[C---:B-----5:R-:W-:Y:S08]  /*1c90*/  HMMA.16816.F32.BF16 R20, R204.reuse, R60, R20 ;  /* 0x0000003ccc14723c */ /* 0x060ff00000041814 */
[C---:B------:R-:W-:Y:S01]  /*1ca0*/  HMMA.16816.F32.BF16 R24, R204.reuse, R62, R24 ;  /* 0x0000003ecc18723c */ /* 0x040fe20000041818 */
[----:B------:R-:W5:Y:S07]  /*1cb0*/  LDSM.16.M88.4 R60, [R250+0x3000] ;  /* 0x00300000fa3c783b */ /* 0x000f6e0000000200 */
        /* <DEDUP_REMOVED lines=23> */
[----:B------:R-:W-:Y:S07]  /*1e30*/  LDSM.16.M88.4 R60, [R3+0x15100] ;  /* 0x01510000033c783b */ /* 0x000fee0000000200 */
[C---:B------:R-:W-:Y:S08]  /*1e40*/  HMMA.16816.F32.BF16 R28, R212.reuse, R72, R28 ;  /* 0x00000048d41c723c */ /* 0x040ff0000004181c */
[----:B------:R-:W-:Y:S01]  /*1e50*/  HMMA.16816.F32.BF16 R36, R212, R74, R36 ;  /* 0x0000004ad424723c */ /* 0x000fe20000041824 */
[----:B------:R-:W5:Y:S07]  /*1e60*/  LDSM.16.M88.4 R72, [R90+0x5800] ;  /* 0x005800005a48783b */ /* 0x000f6e0000000200 */
        /* <DEDUP_REMOVED lines=9> */
[C---:B------:R-:W-:Y:S08]  /*1f00*/  HMMA.16816.F32.BF16 R28, R216.reuse, R68, R28 ;  /* 0x00000044d81c723c */ /* 0x040ff0000004181c */
[----:B------:R-:W-:Y:S01]  /*1f10*/  HMMA.16816.F32.BF16 R36, R216, R70, R36 ;  /* 0x00000046d824723c */ /* 0x000fe20000041824 */
[----:B------:R-:W3:Y:S07]  /*1f20*/  LDSM.16.M88.4 R68, [R3+0x15900] ;  /* 0x015900000344783b */ /* 0x000eee0000000200 */
[C---:B----4-:R-:W-:Y:S08]  /*1f30*/  HMMA.16816.F32.BF16 R40, R220.reuse, R16, R40 ;  /* 0x00000010dc28723c */ /* 0x050ff00000041828 */
[C---:B------:R-:W-:Y:S01]  /*1f40*/  HMMA.16816.F32.BF16 R32, R220.reuse, R18, R32 ;  /* 0x00000012dc20723c */ /* 0x040fe20000041820 */
[----:B------:R-:W4:Y:S07]  /*1f50*/  LDSM.16.M88.4 R16, [R250+0x4000] ;  /* 0x00400000fa10783b */ /* 0x000f2e0000000200 */
[C---:B------:R-:W-:Y:S08]  /*1f60*/  HMMA.16816.F32.BF16 R12, R220.reuse, R52, R12 ;  /* 0x00000034dc0c723c */ /* 0x040ff0000004180c */
[C---:B------:R-:W-:Y:S01]  /*1f70*/  HMMA.16816.F32.BF16 R8, R220.reuse, R54, R8 ;  /* 0x00000036dc08723c */ /* 0x040fe20000041808 */
[----:B------:R-:W-:Y:S07]  /*1f80*/  LDSM.16.M88.4 R52, [R155+0x16900] ;  /* 0x016900009b34783b */ /* 0x000fee0000000200 */
[C---:B------:R-:W-:Y:S08]  /*1f90*/  HMMA.16816.F32.BF16 R20, R220.reuse, R64, R20 ;  /* 0x00000040dc14723c */ /* 0x040ff00000041814 */
[C---:B------:R-:W-:Y:S01]  /*1fa0*/  HMMA.16816.F32.BF16 R24, R220.reuse, R66, R24 ;  /* 0x00000042dc18723c */ /* 0x040fe20000041818 */
[----:B------:R-:W3:Y:S07]  /*1fb0*/  LDSM.16.M88.4 R64, [R250+0x5000] ;  /* 0x00500000fa40783b */ /* 0x000eee0000000200 */
[C---:B-----5:R-:W-:Y:S08]  /*1fc0*/  HMMA.16816.F32.BF16 R28, R220.reuse, R72, R28 ;  /* 0x00000048dc1c723c */ /* 0x060ff0000004181c */
[----:B------:R-:W-:Y:S01]  /*1fd0*/  HMMA.16816.F32.BF16 R36, R220, R74, R36 ;  /* 0x0000004adc24723c */ /* 0x000fe20000041824 */
[----:B------:R-:W5:Y:S07]  /*1fe0*/  LDSM.16.M88.4 R72, [R250+0x5800] ;  /* 0x00580000fa48783b */ /* 0x000f6e0000000200 */
[C---:B-1----:R-:W-:Y:S08]  /*1ff0*/  HMMA.16816.F32.BF16 R40, R224.reuse, R44, R40 ;  /* 0x0000002ce028723c */ /* 0x042ff00000041828 */
[C---:B------:R-:W-:Y:S01]  /*2000*/  HMMA.16816.F32.BF16 R32, R224.reuse, R46, R32 ;  /* 0x0000002ee020723c */ /* 0x040fe20000041820 */
[----:B------:R-:W-:Y:S07]  /*2010*/  LDSM.16.M88.4 R44, [R90+0x6000] ;  /* 0x006000005a2c783b */ /* 0x000fee0000000200 */
[C---:B--2---:R-:W-:Y:S08]  /*2020*/  HMMA.16816.F32.BF16 R12, R224.reuse, R48, R12 ;  /* 0x00000030e00c723c */ /* 0x044ff0000004180c */
        /* <DEDUP_REMOVED lines=8> */
[C---:B----4-:R-:W-:Y:S08]  /*20b0*/  HMMA.16816.F32.BF16 R40, R228.reuse, R16, R40 ;  /* 0x00000010e428723c */ /* 0x050ff00000041828 */
[C---:B------:R-:W-:Y:S08]  /*20c0*/  HMMA.16816.F32.BF16 R32, R228.reuse, R18, R32 ;  /* 0x00000012e420723c */ /* 0x040ff00000041820 */
[C---:B------:R-:W-:Y:S08]  /*20d0*/  HMMA.16816.F32.BF16 R16, R228.reuse, R56, R12 ;  /* 0x00000038e410723c */ /* 0x040ff0000004180c */
[C---:B------:R-:W-:Y:S01]  /*20e0*/  HMMA.16816.F32.BF16 R12, R228.reuse, R58, R8 ;  /* 0x0000003ae40c723c */ /* 0x040fe20000041808 */
[----:B------:R-:W4:Y:S07]  /*20f0*/  LDSM.16.M88.4 R56, [R90+0x6800] ;  /* 0x006800005a38783b */ /* 0x000f2e0000000200 */
[C---:B------:R-:W-:Y:S08]  /*2100*/  HMMA.16816.F32.BF16 R8, R228.reuse, R64, R20 ;  /* 0x00000040e408723c */ /* 0x040ff00000041814 */
[C---:B------:R-:W-:Y:S01]  /*2110*/  HMMA.16816.F32.BF16 R24, R228.reuse, R66, R24 ;  /* 0x00000042e418723c */ /* 0x040fe20000041818 */
[----:B------:R-:W2:Y:S07]  /*2120*/  LDSM.16.M88.4 R64, [R90+0x7000] ;  /* 0x007000005a40783b */ /* 0x000eae0000000200 */
[C---:B-----5:R-:W-:Y:S08]  /*2130*/  HMMA.16816.F32.BF16 R28, R228.reuse, R72, R28 ;  /* 0x00000048e41c723c */ /* 0x060ff0000004181c */
[----:B------:R-:W-:Y:S01]  /*2140*/  HMMA.16816.F32.BF16 R36, R228, R74, R36 ;  /* 0x0000004ae424723c */ /* 0x000fe20000041824 */
[----:B------:R-:W-:Y:S07]  /*2150*/  LDSM.16.M88.4 R72, [R3+0x17900] ;  /* 0x017900000348783b */ /* 0x000fee0000000200 */
[C---:B------:R-:W-:Y:S08]  /*2160*/  HMMA.16816.F32.BF16 R20, R232.reuse, R52, R16 ;  /* 0x00000034e814723c */ /* 0x040ff00000041810 */
[C---:B------:R-:W-:Y:S01]  /*2170*/  HMMA.16816.F32.BF16 R16, R232.reuse, R54, R12 ;  /* 0x00000036e810723c */ /* 0x040fe2000004180c */
[----:B------:R-:W-:Y:S07]  /*2180*/  LDSM.16.M88.4 R52, [R3+0x16100] ;  /* 0x016100000334783b */ /* 0x000fee0000000200 */
[C---:B-1----:R-:W-:Y:S08]  /*2190*/  HMMA.16816.F32.BF16 R40, R232.reuse, R48, R40 ;  /* 0x00000030e828723c */ /* 0x042ff00000041828 */
[C---:B--2---:R-:W-:Y:S08]  /*21a0*/  HMMA.16816.F32.BF16 R12, R232.reuse, R60, R8 ;  /* 0x0000003ce80c723c */ /* 0x044ff00000041808 */
[C---:B------:R-:W-:Y:S01]  /*21b0*/  HMMA.16816.F32.BF16 R32, R232.reuse, R50, R32 ;  /* 0x00000032e820723c */ /* 0x040fe20000041820 */
[----:B------:R-:W-:Y:S07]  /*21c0*/  LDSM.16.M88.4 R48, [R250+0x6800] ;  /* 0x00680000fa30783b */ /* 0x000fee0000000200 */
[C---:B------:R-:W-:Y:S01]  /*21d0*/  HMMA.16816.F32.BF16 R8, R232.reuse, R62, R24 ;  /* 0x0000003ee808723c */ /* 0x040fe20000041818 */
[----:B------:R-:W1:Y:S07]  /*21e0*/  LDSM.16.M88.4 R60, [R3+0x16900] ;  /* 0x01690000033c783b */ /* 0x000e6e0000000200 */
[C---:B---3--:R-:W-:Y:S08]  /*21f0*/  HMMA.16816.F32.BF16 R28, R232.reuse, R68, R28 ;  /* 0x00000044e81c723c */ /* 0x048ff0000004181c */
[----:B------:R-:W-:Y:S01]  /*2200*/  HMMA.16816.F32.BF16 R36, R232, R70, R36 ;  /* 0x00000046e824723c */ /* 0x000fe20000041824 */
[----:B------:R2:W3:Y:S07]  /*2210*/  LDSM.16.M88.4 R68, [R3+0x17100] ;  /* 0x017100000344783b */ /* 0x0004ee0000000200 */
[C---:B----4-:R-:W-:Y:S08]  /*2220*/  HMMA.16816.F32.BF16 R24, R236.reuse, R56, R20 ;  /* 0x00000038ec18723c */ /* 0x050ff00000041814 */
[C---:B------:R-:W-:Y:S01]  /*2230*/  HMMA.16816.F32.BF16 R20, R236.reuse, R58, R16 ;  /* 0x0000003aec14723c */ /* 0x040fe20000041810 */
[----:B------:R-:W-:Y:S07]  /*2240*/  LDSM.16.M88.4 R56, [R250+0x7000] ;  /* 0x00700000fa38783b */ /* 0x000fee0000000200 */
[----:B------:R-:W-:Y:S01]  /*2250*/  HMMA.16816.F32.BF16 R40, R236, R44, R40 ;  /* 0x0000002cec28723c */ /* 0x000fe20000041828 */
[----:B--2---:R-:W-:-:S05]  /*2260*/  IADD3 R3, R90, 0x2800, RZ ;  /* 0x000028005a037810 */ /* 0x004fca0007ffe0ff */
[----:B------:R2:W-:Y:S02]  /*2270*/  STL [R1+0x30], R3 ;  /* 0x0000300301007387 */ /* 0x0005e40000100800 */
[C---:B------:R-:W-:Y:S02]  /*2280*/  HMMA.16816.F32.BF16 R16, R236.reuse, R64, R12 ;  /* 0x00000040ec10723c */ /* 0x040fe4000004180c */
[----:B------:R4:W-:Y:S04]  /*2290*/  STL [R1+0x2c], R2 ;  /* 0x00002c0201007387 */ /* 0x0009e80000100800 */
[----:B------:R5:W-:Y:S02]  /*22a0*/  STL [R1+0x28], R6 ;  /* 0x0000280601007387 */ /* 0x000be40000100800 */
[C---:B------:R-:W-:Y:S02]  /*22b0*/  HMMA.16816.F32.BF16 R32, R236.reuse, R46, R32 ;  /* 0x0000002eec20723c */ /* 0x040fe40000041820 */
[----:B------:R-:W3:Y:S06]  /*22c0*/  LDSM.16.M88.4 R44, [R250+0x6000] ;  /* 0x00600000fa2c783b */ /* 0x000eec0000000200 */
[----:B------:R-:W-:Y:S01]  /*22d0*/  HMMA.16816.F32.BF16 R12, R236, R66, R8 ;  /* 0x00000042ec0c723c */ /* 0x000fe20000041808 */
[----:B------:R-:W3:Y:S01]  /*22e0*/  LDSM.16.M88.4 R64, [R250+0x7800] ;  /* 0x00780000fa40783b */ /* 0x000ee20000000200 */
[----:B------:R-:W-:-:S04]  /*22f0*/  DEPBAR.LE SB0, 0x0 ;  /* 0x000080000000791a */ /* 0x000fc80000000000 */
[C---:B--2---:R-:W-:Y:S02]  /*2300*/  IADD3 R3, R90.reuse, 0x4000, RZ ;  /* 0x000040005a037810 */ /* 0x044fe40007ffe0ff */
[----:B------:R-:W-:Y:S01]  /*2310*/  HMMA.16816.F32.BF16 R8, R236, R76, R28 ;  /* 0x0000004cec08723c */ /* 0x000fe2000004181c */
[C---:B----4-:R-:W-:Y:S02]  /*2320*/  IADD3 R2, R90.reuse, 0x4800, RZ ;  /* 0x000048005a027810 */ /* 0x050fe40007ffe0ff */
[----:B------:R2:W-:Y:S01]  /*2330*/  STL [R1+0x24], R3 ;  /* 0x0000240301007387 */ /* 0x0005e20000100800 */
[----:B-----5:R-:W-:-:S04]  /*2340*/  IADD3 R6, R90, 0x5000, RZ ;  /* 0x000050005a067810 */ /* 0x020fc80007ffe0ff */
[----:B------:R-:W-:Y:S01]  /*2350*/  HMMA.16816.F32.BF16 R36, R236, R78, R36 ;  /* 0x0000004eec24723c */ /* 0x000fe20000041824 */
[----:B------:R4:W-:Y:S04]  /*2360*/  STL [R1+0x20], R2 ;  /* 0x0000200201007387 */ /* 0x0009e80000100800 */
[----:B------:R5:W-:Y:S03]  /*2370*/  STL [R1+0x1c], R6 ;  /* 0x00001c0601007387 */ /* 0x000be60000100800 */
        /* <DEDUP_REMOVED lines=10> */
[C---:B------:R-:W-:Y:S08]  /*2420*/  HMMA.16816.F32.BF16 R32, R240.reuse, R54, R32 ;  /* 0x00000036f020723c */ /* 0x040ff00000041820 */
[----:B------:R-:W-:Y:S01]  /*2430*/  HMMA.16816.F32.BF16 R16, R240, R70, R12 ;  /* 0x00000046f010723c */ /* 0x000fe2000004180c */
[----:B-1----:R-:W-:-:S07]  /*2440*/  IADD3 R3, R90, 0x7000, RZ ;  /* 0x000070005a037810 */ /* 0x002fce0007ffe0ff */
[----:B------:R-:W-:Y:S01]  /*2450*/  HMMA.16816.F32.BF16 R12, R240, R72, R8 ;  /* 0x00000048f00c723c */ /* 0x000fe20000041808 */
[----:B--2---:R-:W-:-:S05]  /*2460*/  IADD3 R2, R90, 0x7800, RZ ;  /* 0x000078005a027810 */ /* 0x004fca0007ffe0ff */
[----:B------:R3:W-:Y:S02]  /*2470*/  STL [R1+0x8], R2 ;  /* 0x0000080201007387 */ /* 0x0007e40000100800 */
[----:B------:R-:W-:Y:S02]  /*2480*/  HMMA.16816.F32.BF16 R8, R240, R74, R36 ;  /* 0x0000004af008723c */ /* 0x000fe40000041824 */
[----:B------:R3:W-:Y:S06]  /*2490*/  STL [R1+0xc], R3 ;  /* 0x00000c0301007387 */ /* 0x0007ec0000100800 */
        /* <DEDUP_REMOVED lines=10> */
[----:B---3--:R-:W-:-:S04]  /*2540*/  LEA.HI.SX32 R8, R153, 0xfffffffe, 0x1a ;  /* 0xfffffffe99087811 */ /* 0x008fc800078fd2ff */
        /* <DEDUP_REMOVED lines=21> */
.L_x_1529:
[----:B-1-3--:R-:W-:Y:S01]  /*26a0*/  SHF.R.S32.HI R2, RZ, 0x1f, R81 ;  /* 0x0000001fff027819 */ /* 0x00afe20000011451 */
[----:B------:R-:W-:Y:S01]  /*26b0*/  IMAD.SHL.U32 R248, R5, 0x2, RZ ;  /* 0x0000000205f87824 */ /* 0x000fe200078e00ff */
[----:B------:R-:W0:Y:S02]  /*26c0*/  LDGDEPBAR ;  /* 0x00000000000079af */ /* 0x000e240000000000 */
[----:B------:R-:W-:Y:S01]  /*26d0*/  LEA.HI R3, R2, R81, RZ, 0x2 ;  /* 0x0000005102037211 */ /* 0x000fe200078f10ff */
[----:B------:R-:W-:Y:S01]  /*26e0*/  IMAD R249, R4, 0x2, R248 ;  /* 0x0000000204f97824 */ /* 0x000fe200078e02f8 */
[C---:B------:R-:W-:Y:S01]  /*26f0*/  LEA R252, R0.reuse, R248, 0x1 ;  /* 0x000000f800fc7211 */ /* 0x040fe200078e08ff */
[----:B------:R-:W-:Y:S01]  /*2700*/  LDSM.16.MT88.4 R64, [R248+0x2100] ;  /* 0x00210000f840783b */ /* 0x000fe20000004200 */
[----:B------:R-:W-:Y:S01]  /*2710*/  LOP3.LUT R2, R3, 0x7ffffffc, RZ, 0xc0, !PT ;  /* 0x7ffffffc03027812 */ /* 0x000fe200078ec0ff */
[----:B------:R-:W-:-:S02]  /*2720*/  IMAD R251, R0, 0x2, R249 ;  /* 0x0000000200fb7824 */ /* 0x000fc400078e02f9 */
[----:B------:R1:W-:Y:S02]  /*2730*/  STL [R1+0xc0], R3 ;  /* 0x0000c00301007387 */ /* 0x0003e40000100800 */
[----:B------:R-:W-:Y:S02]  /*2740*/  IMAD.IADD R2, R81, 0x1, -R2 ;  /* 0x0000000151027824 */ /* 0x000fe400078e0a02 */
[----:B------:R-:W-:Y:S04]  /*2750*/  LDSM.16.MT88.4 R56, [R251+0x100] ;  /* 0x00010000fb38783b */ /* 0x000fe80000004200 */
[----:B------:R-:W-:Y:S04]  /*2760*/  LDSM.16.MT88.4 R68, [R251+0x900] ;  /* 0x00090000fb44783b */ /* 0x000fe80000004200 */
[----:B------:R-:W-:Y:S01]  /*2770*/  LDSM.16.MT88.4 R72, [R249+0x2100] ;  /* 0x00210000f948783b */ /* 0x000fe20000004200 */
[----:B-1----:R-:W-:-:S04]  /*2780*/  IMAD R3, R80, -0x40, R83 ;  /* 0xffffffc050037824 */ /* 0x002fc800078e0253 */
        /* <DEDUP_REMOVED lines=18> */
[----:B------:R-:W-:-:S02]  /*28b0*/  FMNMX.FTZ R6, R8, R6, !PT ;  /* 0x0000000608067209 */ /* 0x000fc40007810000 */
[----:B------:R-:W-:Y:S02]  /*28c0*/  FSEL R19, R30, -INF , P1 ;  /* 0xff8000001e137808 */ /* 0x000fe40000800000 */
[C---:B------:R-:W-:Y:S02]  /*28d0*/  ISETP.GT.AND P1, PT, R2.reuse, 0x18, PT ;  /* 0x000000180200780c */ /* 0x040fe40003f24270 */
        /* <DEDUP_REMOVED lines=11> */
[----:B------:R-:W-:Y:S01]  /*2990*/  ISETP.GT.AND P0, PT, R2, 0x21, PT ;  /* 0x000000210200780c */ /* 0x000fe20003f04270 */
[----:B------:R-:W-:Y:S01]  /*29a0*/  LDSM.16.MT88.4 R32, [R252+0x900] ;  /* 0x00090000fc20783b */ /* 0x000fe20000004200 */
        /* <DEDUP_REMOVED lines=15> */
[----:B------:R-:W-:Y:S02]  /*2aa0*/  FSEL R94, R25, -INF , P0 ;  /* 0xff800000195e7808 */ /* 0x000fe40000000000 */
[----:B------:R-:W-:Y:S02]  /*2ab0*/  ISETP.GT.AND P1, PT, R2, 0x30, PT ;  /* 0x000000300200780c */ /* 0x000fe40003f24270 */
[----:B------:R-:W-:-:S02]  /*2ac0*/  FMNMX.FTZ R6, R95, R6, !PT ;  /* 0x000000065f067209 */ /* 0x000fc40007810000 */
[----:B------:R-:W-:Y:S02]  /*2ad0*/  FMNMX.FTZ R16, R19, R16, !PT ;  /* 0x0000001013107209 */ /* 0x000fe40007810000 */
[----:B------:R-:W-:Y:S02]  /*2ae0*/  FSEL R102, R27, -INF , P0 ;  /* 0xff8000001b667808 */ /* 0x000fe40000000000 */
[----:B------:R-:W-:Y:S01]  /*2af0*/  ISETP.GT.AND P0, PT, R2, 0x31, PT ;  /* 0x000000310200780c */ /* 0x000fe20003f04270 */
[----:B------:R-:W-:Y:S01]  /*2b00*/  LDSM.16.MT88.4 R24, [R248+0x100] ;  /* 0x00010000f818783b */ /* 0x000fe20000004200 */
[----:B------:R-:W-:Y:S02]  /*2b10*/  FSEL R93, R40, -INF , P1 ;  /* 0xff800000285d7808 */ /* 0x000fe40000800000 */
        /* <DEDUP_REMOVED lines=8> */
[----:B------:R-:W-:Y:S01]  /*2ba0*/  ISETP.GT.AND P0, PT, R2, 0x39, PT ;  /* 0x000000390200780c */ /* 0x000fe20003f04270 */
[----:B------:R-:W-:Y:S01]  /*2bb0*/  LDSM.16.MT88.4 R40, [R248+0x900] ;  /* 0x00090000f828783b */ /* 0x000fe20000004200 */
[----:B------:R-:W-:Y:S02]  /*2bc0*/  FSEL R91, R48, -INF , P1 ;  /* 0xff800000305b7808 */ /* 0x000fe40000800000 */
[----:B------:R-:W-:Y:S02]  /*2bd0*/  FMNMX.FTZ R152, R92, R6, !PT ;  /* 0x000000065c987209 */ /* 0x000fe40007810000 */
[----:B------:R-:W-:Y:S02]  /*2be0*/  FMNMX.FTZ R2, R20, R16, !PT ;  /* 0x0000001014027209 */ /* 0x000fe40007810000 */
[----:B------:R-:W-:Y:S02]  /*2bf0*/  FSEL R90, R49, -INF , P0 ;  /* 0xff800000315a7808 */ /* 0x000fe40000000000 */
[----:B------:R-:W-:-:S02]  /*2c00*/  FMNMX.FTZ R152, R91, R152, !PT ;  /* 0x000000985b987209 */ /* 0x000fc40007810000 */
[----:B------:R-:W-:Y:S02]  /*2c10*/  FMNMX.FTZ R2, R105, R2, !PT ;  /* 0x0000000269027209 */ /* 0x000fe40007810000 */
[----:B------:R-:W-:Y:S02]  /*2c20*/  FMNMX.FTZ R152, R90, R152, !PT ;  /* 0x000000985a987209 */ /* 0x000fe40007810000 */
[----:B------:R-:W-:Y:S02]  /*2c30*/  FMNMX.FTZ R2, R104, R2, !PT ;  /* 0x0000000268027209 */ /* 0x000fe40007810000 */
[----:B------:R-:W-:Y:S01]  /*2c40*/  FSEL R98, R50, -INF , P1 ;  /* 0xff80000032627808 */ /* 0x000fe20000800000 */
[----:B------:R-:W1:Y:S01]  /*2c50*/  SHFL.BFLY PT, R6, R152, 0x2, 0x1f ;  /* 0x0c401f0098067f89 */ /* 0x000e6200000e0000 */
[----:B------:R-:W-:Y:S02]  /*2c60*/  FMNMX.FTZ R2, R103, R2, !PT ;  /* 0x0000000267027209 */ /* 0x000fe40007810000 */
[----:B------:R-:W-:-:S02]  /*2c70*/  FSEL R96, R51, -INF , P0 ;  /* 0xff80000033607808 */ /* 0x000fc40000000000 */
[----:B------:R-:W-:Y:S01]  /*2c80*/  FMNMX.FTZ R2, R102, R2, !PT ;  /* 0x0000000266027209 */ /* 0x000fe20007810000 */
[----:B------:R-:W-:Y:S03]  /*2c90*/  LDSM.16.MT88.4 R48, [R252+0x100] ;  /* 0x00010000fc30783b */ /* 0x000fe60000004200 */
        /* <DEDUP_REMOVED lines=44> */
[----:B------:R4:W-:Y:S01]  /*2f60*/  MUFU.EX2 R86, R0 ;  /* 0x0000000000567308 */ /* 0x0009e20000000800 */
[----:B-1----:R-:W-:Y:S01]  /*2f70*/  FFMA.FTZ R4, R15, c[0x0][0x2d0], -R6 ;  /* 0x0000b4000f047a23 */ /* 0x002fe20000010806 */
[----:B---3--:R-:W-:-:S06]  /*2f80*/  F2FP.BF16.PACK_AB R15, R82, R5 ;  /* 0x00000005520f723e */ /* 0x008fcc00000010ff */
[----:B------:R1:W3:Y:S01]  /*2f90*/  MUFU.EX2 R83, R4 ;  /* 0x0000000400537308 */ /* 0x0002e20000000800 */
[----:B------:R-:W-:Y:S01]  /*2fa0*/  HMMA.16816.F32.BF16 R60, R12, R24, RZ ;  /* 0x000000180c3c723c */ /* 0x000fe200000418ff */
[----:B----4-:R-:W-:-:S06]  /*2fb0*/  FFMA.FTZ R0, R21, c[0x0][0x2d0], -R2 ;  /* 0x0000b40015007a23 */ /* 0x010fcc0000010802 */
[----:B------:R4:W-:Y:S01]  /*2fc0*/  MUFU.EX2 R87, R0 ;  /* 0x0000000000577308 */ /* 0x0009e20000000800 */
[----:B------:R-:W-:Y:S01]  /*2fd0*/  HMMA.16816.F32.BF16 R52, R12, R26, RZ ;  /* 0x0000001a0c34723c */ /* 0x000fe200000418ff */
[----:B-1----:R-:W-:-:S06]  /*2fe0*/  FFMA.FTZ R4, R17, c[0x0][0x2d0], -R6 ;  /* 0x0000b40011047a23 */ /* 0x002fcc0000010806 */
[----:B------:R-:W1:Y:S01]  /*2ff0*/  MUFU.EX2 R85, R4 ;  /* 0x0000000400557308 */ /* 0x000e620000000800 */
[----:B--2---:R-:W-:Y:S01]  /*3000*/  HMMA.16816.F32.BF16 R44, R12, R8, RZ ;  /* 0x000000080c2c723c */ /* 0x004fe200000418ff */
[----:B----4-:R-:W-:-:S07]  /*3010*/  FFMA.FTZ R0, R20, c[0x0][0x2d0], -R2 ;  /* 0x0000b40014007a23 */ /* 0x010fce0000010802 */
[----:B------:R-:W-:Y:S01]  /*3020*/  HMMA.16816.F32.BF16 R28, R12, R10, RZ ;  /* 0x0000000a0c1c723c */ /* 0x000fe200000418ff */
[----:B---3--:R-:W-:Y:S01]  /*3030*/  F2FP.BF16.PACK_AB R8, R83, R80 ;  /* 0x000000505308723e */ /* 0x008fe200000010ff */
[----:B------:R-:W2:Y:S01]  /*3040*/  MUFU.EX2 R89, R0 ;  /* 0x0000000000597308 */ /* 0x000ea20000000800 */
[----:B------:R-:W-:-:S04]  /*3050*/  F2FP.BF16.PACK_AB R9, R86, R81 ;  /* 0x000000515609723e */ /* 0x000fc800000010ff */
[----:B-1----:R-:W-:Y:S01]  /*3060*/  F2FP.BF16.PACK_AB R10, R88, R85 ;  /* 0x00000055580a723e */ /* 0x002fe200000010ff */
[C---:B------:R-:W-:Y:S08]  /*3070*/  HMMA.16816.F32.BF16 R20, R12.reuse, R50, RZ ;  /* 0x000000320c14723c */ /* 0x040ff000000418ff */
[----:B------:R-:W-:Y:S01]  /*3080*/  HMMA.16816.F32.BF16 R16, R12, R56, RZ ;  /* 0x000000380c10723c */ /* 0x000fe200000418ff */
[----:B--2---:R-:W-:-:S07]  /*3090*/  F2FP.BF16.PACK_AB R11, R89, R87 ;  /* 0x00000057590b723e */ /* 0x004fce00000010ff */
[----:B------:R-:W-:Y:S01]  /*30a0*/  HMMA.16816.F32.BF16 R24, R12, R48, RZ ;  /* 0x000000300c18723c */ /* 0x000fe200000418ff */
[----:B------:R-:W-:Y:S07]  /*30b0*/  LDSM.16.MT88.4 R48, [R251+0x2100] ;  /* 0x00210000fb30783b */ /* 0x000fee0000004200 */
[C---:B------:R-:W-:Y:S01]  /*30c0*/  HMMA.16816.F32.BF16 R156, R8.reuse, R40, R60 ;  /* 0x00000028089c723c */ /* 0x040fe2000004183c */
[----:B------:R-:W-:Y:S07]  /*30d0*/  LDSM.16.MT88.4 R60, [R248+0x4100] ;  /* 0x00410000f83c783b */ /* 0x000fee0000004200 */
[C---:B------:R-:W-:Y:S01]  /*30e0*/  HMMA.16816.F32.BF16 R112, R8.reuse, R42, R52 ;  /* 0x0000002a0870723c */ /* 0x040fe20000041834 */
[----:B------:R-:W-:Y:S07]  /*30f0*/  LDSM.16.MT88.4 R52, [R251+0x2900] ;  /* 0x00290000fb34783b */ /* 0x000fee0000004200 */
[C---:B------:R-:W-:Y:S01]  /*3100*/  HMMA.16816.F32.BF16 R40, R8.reuse, R36, R44 ;  /* 0x000000240828723c */ /* 0x040fe2000004182c */
[----:B------:R-:W1:Y:S07]  /*3110*/  LDSM.16.MT88.4 R44, [R248+0x2900] ;  /* 0x00290000f82c783b */ /* 0x000e6e0000004200 */
[C---:B------:R-:W-:Y:S01]  /*3120*/  HMMA.16816.F32.BF16 R28, R8.reuse, R38, R28 ;  /* 0x00000026081c723c */ /* 0x040fe2000004181c */
[----:B------:R-:W2:Y:S07]  /*3130*/  LDSM.16.MT88.4 R36, [R249+0x2900] ;  /* 0x00290000f924783b */ /* 0x000eae0000004200 */
[----:B------:R-:W-:Y:S01]  /*3140*/  HMMA.16816.F32.BF16 R20, R8, R34, R20 ;  /* 0x000000220814723c */ /* 0x000fe20000041814 */
[----:B------:R-:W-:Y:S01]  /*3150*/  IMAD.MOV.U32 R109, RZ, RZ, R114 ;  /* 0x000000ffff6d7224 */ /* 0x000fe200078e0072 */
[----:B------:R-:W-:Y:S01]  /*3160*/  MOV R187, R112 ;  /* 0x0000007000bb7202 */ /* 0x000fe20000000f00 */
[----:B------:R-:W-:-:S02]  /*3170*/  IMAD.MOV.U32 R110, RZ, RZ, R113 ;  /* 0x000000ffff6e7224 */ /* 0x000fc400078e0071 */
[----:B------:R-:W-:-:S03]  /*3180*/  IMAD.MOV.U32 R176, RZ, RZ, R115 ;  /* 0x000000ffffb07224 */ /* 0x000fc600078e0073 */
[----:B------:R-:W-:Y:S01]  /*3190*/  IMAD.MOV.U32 R114, RZ, RZ, R40 ;  /* 0x000000ffff727224 */ /* 0x000fe200078e0028 */
[----:B------:R-:W-:Y:S01]  /*31a0*/  MOV R106, R42 ;  /* 0x0000002a006a7202 */ /* 0x000fe20000000f00 */
[----:B------:R-:W-:Y:S01]  /*31b0*/  IMAD.MOV.U32 R111, RZ, RZ, R41 ;  /* 0x000000ffff6f7224 */ /* 0x000fe200078e0029 */
[C---:B------:R-:W-:Y:S01]  /*31c0*/  HMMA.16816.F32.BF16 R16, R8.reuse, R68, R16 ;  /* 0x000000440810723c */ /* 0x040fe20000041810 */
[----:B------:R-:W-:Y:S02]  /*31d0*/  IMAD.MOV.U32 R107, RZ, RZ, R43 ;  /* 0x000000ffff6b7224 */ /* 0x000fe400078e002b */
[----:B------:R-:W3:Y:S02]  /*31e0*/  LDSM.16.MT88.4 R40, [R252+0x2100] ;  /* 0x00210000fc28783b */ /* 0x000ee40000004200 */
[----:B------:R-:W-:Y:S01]  /*31f0*/  IMAD.MOV.U32 R186, RZ, RZ, R30 ;  /* 0x000000ffffba7224 */ /* 0x000fe200078e001e */
[----:B------:R-:W-:Y:S01]  /*3200*/  MOV R177, R29 ;  /* 0x0000001d00b17202 */ /* 0x000fe20000000f00 */
[----:B------:R-:W-:Y:S01]  /*3210*/  IMAD.MOV.U32 R185, RZ, RZ, R31 ;  /* 0x000000ffffb97224 */ /* 0x000fe200078e001f */
[----:B------:R-:W-:Y:S01]  /*3220*/  HMMA.16816.F32.BF16 R24, R8, R32, R24 ;  /* 0x000000200818723c */ /* 0x000fe20000041818 */
[----:B------:R-:W-:-:S04]  /*3230*/  IMAD.MOV.U32 R139, RZ, RZ, R28 ;  /* 0x000000ffff8b7224 */ /* 0x000fc800078e001c */
[----:B------:R-:W-:Y:S01]  /*3240*/  IMAD.MOV.U32 R108, RZ, RZ, R23 ;  /* 0x000000ffff6c7224 */ /* 0x000fe200078e0017 */
[----:B------:R-:W-:Y:S01]  /*3250*/  MOV R112, R22 ;  /* 0x0000001600707202 */ /* 0x000fe20000000f00 */
[----:B------:R-:W-:Y:S01]  /*3260*/  IMAD.MOV.U32 R113, RZ, RZ, R21 ;  /* 0x000000ffff717224 */ /* 0x000fe200078e0015 */
[----:B------:R-:W-:Y:S01]  /*3270*/  HMMA.16816.F32.BF16 R28, R12, R64, RZ ;  /* 0x000000400c1c723c */ /* 0x000fe200000418ff */
[----:B------:R-:W-:-:S07]  /*3280*/  IMAD.MOV.U32 R0, RZ, RZ, R20 ;  /* 0x000000ffff007224 */ /* 0x000fce00078e0014 */
[----:B------:R-:W-:Y:S01]  /*3290*/  HMMA.16816.F32.BF16 R20, R12, R72, RZ ;  /* 0x000000480c14723c */ /* 0x000fe200000418ff */
[----:B------:R-:W-:Y:S01]  /*32a0*/  IMAD.MOV.U32 R184, RZ, RZ, R18 ;  /* 0x000000ffffb87224 */ /* 0x000fe200078e0012 */
[----:B------:R-:W-:Y:S01]  /*32b0*/  MOV R179, R19 ;  /* 0x0000001300b37202 */ /* 0x000fe20000000f00 */
[----:B------:R-:W-:Y:S02]  /*32c0*/  IMAD.MOV.U32 R178, RZ, RZ, R17 ;  /* 0x000000ffffb27224 */ /* 0x000fe400078e0011 */
[----:B------:R-:W-:-:S03]  /*32d0*/  IMAD.MOV.U32 R164, RZ, RZ, R16 ;  /* 0x000000ffffa47224 */ /* 0x000fc600078e0010 */
[----:B------:R-:W-:Y:S01]  /*32e0*/  HMMA.16816.F32.BF16 R32, R12, R58, RZ ;  /* 0x0000003a0c20723c */ /* 0x000fe200000418ff */
[----:B------:R-:W4:Y:S01]  /*32f0*/  LDSM.16.MT88.4 R56, [R252+0x2900] ;  /* 0x00290000fc38783b */ /* 0x000f220000004200 */
[----:B------:R-:W-:Y:S01]  /*3300*/  IMAD.MOV.U32 R138, RZ, RZ, R25 ;  /* 0x000000ffff8a7224 */ /* 0x000fe200078e0019 */
[----:B------:R-:W-:Y:S01]  /*3310*/  MOV R136, R27 ;  /* 0x0000001b00887202 */ /* 0x000fe20000000f00 */
[----:B------:R-:W-:Y:S02]  /*3320*/  IMAD.MOV.U32 R137, RZ, RZ, R26 ;  /* 0x000000ffff897224 */ /* 0x000fe400078e001a */
[----:B------:R-:W-:Y:S02]  /*3330*/  IMAD.MOV.U32 R4, RZ, RZ, R24 ;  /* 0x000000ffff047224 */ /* 0x000fe400078e0018 */
[----:B-1----:R-:W-:Y:S08]  /*3340*/  HMMA.16816.F32.BF16 R116, R8, R44, R28 ;  /* 0x0000002c0874723c */ /* 0x002ff0000004181c */
[C---:B------:R-:W-:Y:S08]  /*3350*/  HMMA.16816.F32.BF16 R16, R12.reuse, R74, RZ ;  /* 0x0000004a0c10723c */ /* 0x040ff000000418ff */
[----:B------:R-:W-:Y:S01]  /*3360*/  HMMA.16816.F32.BF16 R24, R12, R66, RZ ;  /* 0x000000420c18723c */ /* 0x000fe200000418ff */
[----:B------:R-:W-:Y:S07]  /*3370*/  LDSM.16.MT88.4 R64, [R248+0x4900] ;  /* 0x00490000f840783b */ /* 0x000fee0000004200 */
[----:B--2---:R-:W-:Y:S01]  /*3380*/  HMMA.16816.F32.BF16 R20, R8, R36, R20 ;  /* 0x000000240814723c */ /* 0x004fe20000041814 */
[----:B------:R-:W-:Y:S01]  /*3390*/  MOV R44, R116 ;  /* 0x00000074002c7202 */ /* 0x000fe20000000f00 */
[----:B------:R-:W-:Y:S01]  /*33a0*/  IMAD.MOV.U32 R167, RZ, RZ, R117 ;  /* 0x000000ffffa77224 */ /* 0x000fe200078e0075 */
[----:B------:R-:W-:Y:S01]  /*33b0*/  MOV R165, R119 ;  /* 0x0000007700a57202 */ /* 0x000fe20000000f00 */
[----:B------:R-:W-:-:S04]  /*33c0*/  IMAD.MOV.U32 R166, RZ, RZ, R118 ;  /* 0x000000ffffa67224 */ /* 0x000fc800078e0076 */
[----:B------:R-:W-:Y:S08]  /*33d0*/  HMMA.16816.F32.BF16 R188, R8, R70, R32 ;  /* 0x0000004608bc723c */ /* 0x000ff00000041820 */
[C---:B---3--:R-:W-:Y:S08]  /*33e0*/  HMMA.16816.F32.BF16 R32, R12.reuse, R40, RZ ;  /* 0x000000280c20723c */ /* 0x048ff000000418ff */
[----:B------:R-:W-:Y:S01]  /*33f0*/  HMMA.16816.F32.BF16 R28, R12, R42, RZ ;  /* 0x0000002a0c1c723c */ /* 0x000fe200000418ff */
[----:B------:R-:W1:Y:S01]  /*3400*/  LDSM.16.MT88.4 R40, [R249+0x4100] ;  /* 0x00410000f928783b */ /* 0x000e620000004200 */
[----:B------:R-:W-:Y:S01]  /*3410*/  IMAD.MOV.U32 R75, RZ, RZ, R21 ;  /* 0x000000ffff4b7224 */ /* 0x000fe200078e0015 */
[----:B------:R-:W-:Y:S01]  /*3420*/  MOV R73, R23 ;  /* 0x0000001700497202 */ /* 0x000fe20000000f00 */
[----:B------:R-:W-:-:S02]  /*3430*/  IMAD.MOV.U32 R74, RZ, RZ, R22 ;  /* 0x000000ffff4a7224 */ /* 0x000fc400078e0016 */
[----:B------:R-:W-:Y:S02]  /*3440*/  IMAD.MOV.U32 R72, RZ, RZ, R20 ;  /* 0x000000ffff487224 */ /* 0x000fe400078e0014 */
[C---:B------:R-:W-:Y:S01]  /*3450*/  HMMA.16816.F32.BF16 R180, R8.reuse, R38, R16 ;  /* 0x0000002608b4723c */ /* 0x040fe20000041810 */
[----:B------:R-:W-:Y:S07]  /*3460*/  LDSM.16.MT88.4 R36, [R252+0x4900] ;  /* 0x00490000fc24783b */ /* 0x000fee0000004200 */
[----:B------:R-:W-:Y:S08]  /*3470*/  HMMA.16816.F32.BF16 R68, R8, R46, R24 ;  /* 0x0000002e0844723c */ /* 0x000ff00000041818 */
[C---:B------:R-:W-:Y:S07]  /*3480*/  HMMA.16816.F32.BF16 R16, R12.reuse, R60, RZ ;  /* 0x0000003c0c10723c */ /* 0x040fee00000418ff */
[----:B------:R-:W-:Y:S01]  /*3490*/  IMAD.MOV.U32 R61, RZ, RZ, R44 ;  /* 0x000000ffff3d7224 */ /* 0x000fe200078e002c */
[----:B------:R-:W-:Y:S01]  /*34a0*/  HMMA.16816.F32.BF16 R24, R12, R48, RZ ;  /* 0x000000300c18723c */ /* 0x000fe200000418ff */
[----:B------:R-:W2:Y:S01]  /*34b0*/  LDSM.16.MT88.4 R44, [R252+0x4100] ;  /* 0x00410000fc2c783b */ /* 0x000ea20000004200 */
[----:B------:R-:W-:-:S05]  /*34c0*/  IMAD.MOV.U32 R60, RZ, RZ, R108 ;  /* 0x000000ffff3c7224 */ /* 0x000fca00078e006c */
[----:B------:R-:W-:Y:S01]  /*34d0*/  IMAD.MOV.U32 R49, RZ, RZ, R110 ;  /* 0x000000ffff317224 */ /* 0x000fe200078e006e */
[----:B------:R-:W-:Y:S01]  /*34e0*/  HMMA.16816.F32.BF16 R20, R12, R50, RZ ;  /* 0x000000320c14723c */ /* 0x000fe200000418ff */
[----:B------:R-:W-:-:S06]  /*34f0*/  MOV R48, R109 ;  /* 0x0000006d00307202 */ /* 0x000fcc0000000f00 */
[----:B------:R-:W-:Y:S01]  /*3500*/  IMAD.MOV.U32 R50, RZ, RZ, R111 ;  /* 0x000000ffff327224 */ /* 0x000fe200078e006f */
[----:B----4-:R-:W-:Y:S01]  /*3510*/  HMMA.16816.F32.BF16 R160, R8, R56, R32 ;  /* 0x0000003808a0723c */ /* 0x010fe20000041820 */
[----:B------:R-:W3:Y:S01]  /*3520*/  LDSM.16.MT88.4 R32, [R249+0x4900] ;  /* 0x00490000f920783b */ /* 0x000ee20000004200 */
[----:B------:R-:W-:-:S05]  /*3530*/  MOV R51, R114 ;  /* 0x0000007200337202 */ /* 0x000fca0000000f00 */
[----:B------:R-:W-:Y:S01]  /*3540*/  MOV R56, R137 ;  /* 0x0000008900387202 */ /* 0x000fe20000000f00 */
[----:B------:R-:W-:Y:S01]  /*3550*/  HMMA.16816.F32.BF16 R148, R8, R52, R24 ;  /* 0x000000340894723c */ /* 0x000fe20000041818 */
[----:B------:R-:W-:-:S06]  /*3560*/  IMAD.MOV.U32 R57, RZ, RZ, R136 ;  /* 0x000000ffff397224 */ /* 0x000fcc00078e0088 */
[----:B------:R-:W-:Y:S01]  /*3570*/  IMAD.MOV.U32 R52, RZ, RZ, R185 ;  /* 0x000000ffff347224 */ /* 0x000fe200078e00b9 */
[----:B------:R-:W-:Y:S01]  /*3580*/  HMMA.16816.F32.BF16 R108, R8, R54, R20 ;  /* 0x00000036086c723c */ /* 0x000fe20000041814 */
[----:B------:R-:W-:-:S06]  /*3590*/  MOV R53, R177 ;  /* 0x000000b100357202 */ /* 0x000fcc0000000f00 */
[----:B------:R-:W-:Y:S01]  /*35a0*/  MOV R54, R187 ;  /* 0x000000bb00367202 */ /* 0x000fe20000000f00 */
[----:B-1----:R-:W-:Y:S01]  /*35b0*/  HMMA.16816.F32.BF16 R24, R12, R40, RZ ;  /* 0x000000280c18723c */ /* 0x002fe200000418ff */
[----:B------:R-:W-:-:S07]  /*35c0*/  IMAD.MOV.U32 R55, RZ, RZ, R186 ;  /* 0x000000ffff377224 */ /* 0x000fce00078e00ba */
[----:B------:R-:W-:Y:S01]  /*35d0*/  HMMA.16816.F32.BF16 R20, R12, R42, RZ ;  /* 0x0000002a0c14723c */ /* 0x000fe200000418ff */
[----:B------:R-:W1:Y:S07]  /*35e0*/  LDSM.16.MT88.4 R40, [R251+0x4100] ;  /* 0x00410000fb28783b */ /* 0x000e6e0000004200 */
[----:B------:R-:W-:Y:S07]  /*35f0*/  HMMA.16816.F32.BF16 R144, R8, R64, R16 ;  /* 0x000000400890723c */ /* 0x000fee0000041810 */
[----:B------:R-:W-:Y:S01]  /*3600*/  IMAD.MOV.U32 R64, RZ, RZ, R48 ;  /* 0x000000ffff407224 */ /* 0x000fe200078e0030 */
[----:B--2---:R-:W-:Y:S01]  /*3610*/  HMMA.16816.F32.BF16 R16, R12, R44, RZ ;  /* 0x0000002c0c10723c */ /* 0x004fe200000418ff */
[----:B------:R-:W-:Y:S01]  /*3620*/  MOV R48, R184 ;  /* 0x000000b800307202 */ /* 0x000fe20000000f00 */
[----:B------:R-:W-:-:S02]  /*3630*/  IMAD.MOV.U32 R65, RZ, RZ, R49 ;  /* 0x000000ffff417224 */ /* 0x000fc400078e0031 */
[----:B------:R-:W-:-:S04]  /*3640*/  IMAD.MOV.U32 R49, RZ, RZ, R179 ;  /* 0x000000ffff317224 */ /* 0x000fc800078e00b3 */
[C---:B---3--:R-:W-:Y:S01]  /*3650*/  HMMA.16816.F32.BF16 R116, R8.reuse, R32, R24 ;  /* 0x000000200874723c */ /* 0x048fe20000041818 */
[----:B------:R-:W2:Y:S06]  /*3660*/  LDSM.16.MT88.4 R24, [R251+0x4900] ;  /* 0x00490000fb18783b */ /* 0x000eac0000004200 */
[--C-:B------:R-:W-:Y:S01]  /*3670*/  FFMA.FTZ R32, R105, c[0x0][0x2d0], -R2.reuse ;  /* 0x0000b40069207a23 */ /* 0x100fe20000010802 */
[----:B------:R-:W-:Y:S01]  /*3680*/  HMMA.16816.F32.BF16 R140, R8, R58, R28 ;  /* 0x0000003a088c723c */ /* 0x000fe2000004181c */
[----:B------:R-:W-:-:S06]  /*3690*/  FFMA.FTZ R33, R104, c[0x0][0x2d0], -R2 ;  /* 0x0000b40068217a23 */ /* 0x000fcc0000010802 */
[----:B------:R-:W-:Y:S01]  /*36a0*/  IMAD.MOV.U32 R58, RZ, RZ, R139 ;  /* 0x000000ffff3a7224 */ /* 0x000fe200078e008b */
[----:B------:R-:W-:Y:S01]  /*36b0*/  HMMA.16816.F32.BF16 R28, R12, R62, RZ ;  /* 0x0000003e0c1c723c */ /* 0x000fe200000418ff */
[----:B------:R-:W-:-:S04]  /*36c0*/  IMAD.MOV.U32 R59, RZ, RZ, R138 ;  /* 0x000000ffff3b7224 */ /* 0x000fc800078e008a */
[----:B------:R-:W-:Y:S02]  /*36d0*/  IMAD.MOV.U32 R45, RZ, RZ, R59 ;  /* 0x000000ffff2d7224 */ /* 0x000fe400078e003b */
[----:B------:R-:W-:Y:S01]  /*36e0*/  IMAD.MOV.U32 R62, RZ, RZ, R113 ;  /* 0x000000ffff3e7224 */ /* 0x000fe200078e0071 */
[----:B------:R-:W-:Y:S01]  /*36f0*/  HMMA.16816.F32.BF16 R124, R8, R36, R16 ;  /* 0x00000024087c723c */ /* 0x000fe20000041810 */
[----:B------:R-:W-:-:S06]  /*3700*/  MOV R63, R112 ;  /* 0x00000070003f7202 */ /* 0x000fcc0000000f00 */
[----:B------:R-:W-:Y:S01]  /*3710*/  FFMA.FTZ R37, R90, c[0x0][0x2d0], -R6 ;  /* 0x0000b4005a257a23 */ /* 0x000fe20000010806 */
[----:B-1----:R-:W-:Y:S01]  /*3720*/  HMMA.16816.F32.BF16 R16, R12, R40, RZ ;  /* 0x000000280c10723c */ /* 0x002fe200000418ff */
[----:B------:R-:W-:-:S06]  /*3730*/  FFMA.FTZ R36, R101, c[0x0][0x2d0], -R2 ;  /* 0x0000b40065247a23 */ /* 0x000fcc0000010802 */
[----:B------:R-:W-:Y:S01]  /*3740*/  IMAD.MOV.U32 R41, RZ, RZ, R0 ;  /* 0x000000ffff297224 */ /* 0x000fe200078e0000 */
[C---:B------:R-:W-:Y:S01]  /*3750*/  HMMA.16816.F32.BF16 R120, R8.reuse, R34, R20 ;  /* 0x000000220878723c */ /* 0x040fe20000041814 */
[----:B------:R-:W-:Y:S02]  /*3760*/  FADD.FTZ R0, R78, R77 ;  /* 0x0000004d4e007221 */ /* 0x000fe40000010000 */
[----:B------:R-:W-:Y:S02]  /*3770*/  IMAD.MOV.U32 R77, RZ, RZ, R75 ;  /* 0x000000ffff4d7224 */ /* 0x000fe400078e004b */
[----:B------:R-:W-:Y:S01]  /*3780*/  FADD.FTZ R0, R79, R0 ;  /* 0x000000004f007221 */ /* 0x000fe20000010000 */
[----:B------:R-:W-:Y:S01]  /*3790*/  MOV R79, R73 ;  /* 0x00000049004f7202 */ /* 0x000fe20000000f00 */
[----:B------:R-:W-:Y:S01]  /*37a0*/  IMAD.MOV.U32 R78, RZ, RZ, R74 ;  /* 0x000000ffff4e7224 */ /* 0x000fe200078e004a */
[----:B------:R-:W-:Y:S01]  /*37b0*/  HMMA.16816.F32.BF16 R112, R8, R66, R28 ;  /* 0x000000420870723c */ /* 0x000fe2000004181c */
[----:B------:R-:W1:Y:S01]  /*37c0*/  LDSM.16.MT88.4 R28, [R248+0x6100] ;  /* 0x00610000f81c783b */ /* 0x000e620000004200 */
[----:B------:R-:W-:Y:S01]  /*37d0*/  FADD.FTZ R0, R84, R0 ;  /* 0x0000000054007221 */ /* 0x000fe20000010000 */
[----:B------:R-:W-:Y:S01]  /*37e0*/  MOV R84, R176 ;  /* 0x000000b000547202 */ /* 0x000fe20000000f00 */
[----:B------:R-:W-:-:S02]  /*37f0*/  FFMA.FTZ R34, R103, c[0x0][0x2d0], -R2 ;  /* 0x0000b40067227a23 */ /* 0x000fc40000010802 */
[----:B------:R-:W-:Y:S01]  /*3800*/  FADD.FTZ R0, R80, R0 ;  /* 0x0000000050007221 */ /* 0x000fe20000010000 */
[----:B------:R-:W-:Y:S01]  /*3810*/  MOV R103, R84 ;  /* 0x0000005400677202 */ /* 0x000fe20000000f00 */
[----:B------:R-:W-:Y:S01]  /*3820*/  HMMA.16816.F32.BF16 R20, R12, R46, RZ ;  /* 0x0000002e0c14723c */ /* 0x000fe200000418ff */
[----:B------:R-:W-:Y:S02]  /*3830*/  FFMA.FTZ R35, R102, c[0x0][0x2d0], -R2 ;  /* 0x0000b40066237a23 */ /* 0x000fe40000010802 */
[----:B------:R-:W-:Y:S02]  /*3840*/  FADD.FTZ R0, R83, R0 ;  /* 0x0000000053007221 */ /* 0x000fe40000010000 */
[----:B------:R-:W-:Y:S02]  /*3850*/  FFMA.FTZ R40, R98, c[0x0][0x2d0], -R2 ;  /* 0x0000b40062287a23 */ /* 0x000fe40000010802 */
[----:B------:R-:W-:Y:S01]  /*3860*/  IMAD.MOV.U32 R83, RZ, RZ, R52 ;  /* 0x000000ffff537224 */ /* 0x000fe200078e0034 */
[----:B--2---:R-:W-:Y:S01]  /*3870*/  HMMA.16816.F32.BF16 R132, R8, R24, R16 ;  /* 0x000000180884723c */ /* 0x004fe20000041810 */
[----:B------:R-:W-:Y:S01]  /*3880*/  MOV R52, R164 ;  /* 0x000000a400347202 */ /* 0x000fe20000000f00 */
[----:B------:R-:W-:Y:S01]  /*3890*/  IMAD.MOV.U32 R80, RZ, RZ, R58 ;  /* 0x000000ffff507224 */ /* 0x000fe200078e003a */
[----:B------:R-:W-:Y:S01]  /*38a0*/  MOV R46, R56 ;  /* 0x00000038002e7202 */ /* 0x000fe20000000f00 */
[----:B------:R-:W-:-:S03]  /*38b0*/  IMAD.MOV.U32 R47, RZ, RZ, R57 ;  /* 0x000000ffff2f7224 */ /* 0x000fc600078e0039 */
[----:B------:R-:W-:Y:S01]  /*38c0*/  FFMA.FTZ R24, R99, c[0x0][0x2d0], -R6 ;  /* 0x0000b40063187a23 */ /* 0x000fe20000010806 */
[----:B------:R-:W-:Y:S01]  /*38d0*/  HMMA.16816.F32.BF16 R16, R12, R42, RZ ;  /* 0x0000002a0c10723c */ /* 0x000fe200000418ff */
[----:B------:R-:W-:Y:S02]  /*38e0*/  IMAD.MOV.U32 R99, RZ, RZ, R64 ;  /* 0x000000ffff637224 */ /* 0x000fe400078e0040 */
[----:B------:R-:W-:Y:S02]  /*38f0*/  FADD.FTZ R25, R85, R0 ;  /* 0x0000000055197221 */ /* 0x000fe40000010000 */
[----:B------:R-:W-:Y:S02]  /*3900*/  IMAD.MOV.U32 R102, RZ, RZ, R99 ;  /* 0x000000ffff667224 */ /* 0x000fe400078e0063 */
[----:B------:R-:W-:Y:S01]  /*3910*/  MOV R42, R51 ;  /* 0x00000033002a7202 */ /* 0x000fe20000000f00 */
[----:B------:R-:W-:Y:S01]  /*3920*/  HMMA.16816.F32.BF16 R128, R8, R38, R20 ;  /* 0x000000260880723c */ /* 0x000fe20000041814 */
[----:B------:R-:W2:Y:S01]  /*3930*/  LDSM.16.MT88.4 R20, [R248+0x6900] ;  /* 0x00690000f814783b */ /* 0x000ea20000004200 */
[----:B------:R-:W-:-:S02]  /*3940*/  IMAD.MOV.U32 R51, RZ, RZ, R178 ;  /* 0x000000ffff337224 */ /* 0x000fc400078e00b2 */
[----:B------:R-:W-:Y:S02]  /*3950*/  IMAD.MOV.U32 R43, RZ, RZ, R50 ;  /* 0x000000ffff2b7224 */ /* 0x000fe400078e0032 */
[----:B------:R-:W-:Y:S02]  /*3960*/  IMAD.MOV.U32 R50, RZ, RZ, R4 ;  /* 0x000000ffff327224 */ /* 0x000fe400078e0004 */
[----:B------:R-:W-:Y:S02]  /*3970*/  FADD.FTZ R4, R76, R7 ;  /* 0x000000074c047221 */ /* 0x000fe40000010000 */
[----:B------:R-:W-:Y:S02]  /*3980*/  FFMA.FTZ R38, R91, c[0x0][0x2d0], -R6 ;  /* 0x0000b4005b267a23 */ /* 0x000fe40000010806 */
[----:B------:R-:W-:Y:S02]  /*3990*/  FADD.FTZ R4, R5, R4 ;  /* 0x0000000405047221 */ /* 0x000fe40000010000 */
[----:B------:R-:W-:-:S02]  /*39a0*/  IMAD.MOV.U32 R76, RZ, RZ, R72 ;  /* 0x000000ffff4c7224 */ /* 0x000fc400078e0048 */
[----:B------:R-:W-:Y:S01]  /*39b0*/  HMMA.16816.F32.BF16 R136, R8, R26, R16 ;  /* 0x0000001a0888723c */ /* 0x000fe20000041810 */
[----:B------:R-:W-:Y:S02]  /*39c0*/  FADD.FTZ R4, R82, R4 ;  /* 0x0000000452047221 */ /* 0x000fe40000010000 */
[----:B------:R-:W-:Y:S02]  /*39d0*/  FFMA.FTZ R39, R96, c[0x0][0x2d0], -R2 ;  /* 0x0000b40060277a23 */ /* 0x000fe40000010802 */
[----:B------:R-:W-:Y:S02]  /*39e0*/  IMAD.MOV.U32 R82, RZ, RZ, R55 ;  /* 0x000000ffff527224 */ /* 0x000fe400078e0037 */
[----:B------:R-:W-:Y:S01]  /*39f0*/  FFMA.FTZ R27, R97, c[0x0][0x2d0], -R6 ;  /* 0x0000b400611b7a23 */ /* 0x000fe20000010806 */
[----:B-1----:R-:W-:Y:S01]  /*3a00*/  HMMA.16816.F32.BF16 R16, R12, R28, RZ ;  /* 0x0000001c0c10723c */ /* 0x002fe200000418ff */
[----:B------:R-:W-:Y:S02]  /*3a10*/  FADD.FTZ R26, R81, R4 ;  /* 0x00000004511a7221 */ /* 0x000fe40000010000 */
[----:B------:R-:W-:Y:S01]  /*3a20*/  IMAD.MOV.U32 R97, RZ, RZ, R65 ;  /* 0x000000ffff617224 */ /* 0x000fe200078e0041 */
[----:B------:R-:W-:Y:S01]  /*3a30*/  MUFU.EX2 R0, R27 ;  /* 0x0000001b00007308 */ /* 0x000fe20000000800 */
[----:B------:R-:W-:-:S02]  /*3a40*/  IMAD.MOV.U32 R44, RZ, RZ, R50 ;  /* 0x000000ffff2c7224 */ /* 0x000fc400078e0032 */
[--C-:B------:R-:W-:Y:S01]  /*3a50*/  FFMA.FTZ R28, R95, c[0x0][0x2d0], -R6.reuse ;  /* 0x0000b4005f1c7a23 */ /* 0x100fe20000010806 */
[----:B------:R-:W-:Y:S01]  /*3a60*/  MOV R95, R54 ;  /* 0x00000036005f7202 */ /* 0x000fe20000000f00 */
[----:B------:R-:W-:Y:S01]  /*3a70*/  FFMA.FTZ R29, R94, c[0x0][0x2d0], -R6 ;  /* 0x0000b4005e1d7a23 */ /* 0x000fe20000010806 */
[----:B------:R-:W-:Y:S01]  /*3a80*/  MOV R94, R53 ;  /* 0x00000035005e7202 */ /* 0x000fe20000000f00 */
[----:B------:R-:W-:Y:S01]  /*3a90*/  IMAD.MOV.U32 R54, RZ, RZ, R48 ;  /* 0x000000ffff367224 */ /* 0x000fe200078e0030 */
[----:B------:R-:W-:Y:S01]  /*3aa0*/  MOV R53, R51 ;  /* 0x0000003300357202 */ /* 0x000fe20000000f00 */
[----:B------:R-:W-:Y:S02]  /*3ab0*/  IMAD.MOV.U32 R55, RZ, RZ, R49 ;  /* 0x000000ffff377224 */ /* 0x000fe400078e0031 */
[----:B------:R-:W-:Y:S02]  /*3ac0*/  IMAD.MOV.U32 R81, RZ, RZ, R94 ;  /* 0x000000ffff517224 */ /* 0x000fe400078e005e */
[----:B------:R-:W-:-:S02]  /*3ad0*/  IMAD.MOV.U32 R94, RZ, RZ, R63 ;  /* 0x000000ffff5e7224 */ /* 0x000fc400078e003f */
[----:B------:R-:W-:Y:S02]  /*3ae0*/  IMAD.MOV.U32 R63, RZ, RZ, R165 ;  /* 0x000000ffff3f7224 */ /* 0x000fe400078e00a5 */
[----:B------:R-:W-:Y:S02]  /*3af0*/  IMAD.MOV.U32 R101, RZ, RZ, R97 ;  /* 0x000000ffff657224 */ /* 0x000fe400078e0061 */
[----:B------:R-:W-:Y:S01]  /*3b00*/  IMAD.MOV.U32 R104, RZ, RZ, R42 ;  /* 0x000000ffff687224 */ /* 0x000fe200078e002a */
[----:B--2---:R-:W-:Y:S01]  /*3b10*/  HMMA.16816.F32.BF16 R184, R8, R20, R16 ;  /* 0x0000001408b8723c */ /* 0x004fe20000041810 */
[----:B------:R-:W-:-:S07]  /*3b20*/  IMAD.MOV.U32 R105, RZ, RZ, R43 ;  /* 0x000000ffff697224 */ /* 0x000fce00078e002b */
[----:B------:R-:W-:Y:S07]  /*3b30*/  HMMA.16816.F32.BF16 R16, R12, R30, RZ ;  /* 0x0000001e0c10723c */ /* 0x000fee00000418ff */
[--C-:B------:R-:W-:Y:S02]  /*3b40*/  FFMA.FTZ R30, R93, c[0x0][0x2d0], -R6.reuse ;  /* 0x0000b4005d1e7a23 */ /* 0x100fe40000010806 */
[----:B------:R-:W-:Y:S01]  /*3b50*/  FFMA.FTZ R31, R92, c[0x0][0x2d0], -R6 ;  /* 0x0000b4005c1f7a23 */ /* 0x000fe20000010806 */
[----:B------:R-:W-:Y:S01]  /*3b60*/  MOV R92, R41 ;  /* 0x00000029005c7202 */ /* 0x000fe20000000f00 */
[----:B------:R-:W-:Y:S01]  /*3b70*/  IMAD.MOV.U32 R93, RZ, RZ, R62 ;  /* 0x000000ffff5d7224 */ /* 0x000fe200078e003e */
[----:B------:R-:W-:Y:S11]  /*3b80*/  MOV R62, R166 ;  /* 0x000000a6003e7202 */ /* 0x000ff60000000f00 */
[----:B------:R-:W-:Y:S01]  /*3b90*/  @!UPT UIADD3 URZ, URZ, URZ, URZ ;  /* 0x0000003f3f3ff290 */ /* 0x000fe2000fffe03f */
        /* <DEDUP_REMOVED lines=25> */
[----:B------:R-:W-:Y:S01]  /*3d30*/  LDSM.16.MT88.4 R88, [R251+0x3900] ;  /* 0x00390000fb58783b */ /* 0x000fe20000004200 */
[----:B-----5:R-:W-:Y:S01]  /*3d40*/  FFMA.FTZ R30, R100, c[0x0][0x2d0], -R2 ;  /* 0x0000b400641e7a23 */ /* 0x020fe20000010802 */
[----:B------:R-:W-:Y:S01]  /*3d50*/  MOV R100, R95 ;  /* 0x0000005f00647202 */ /* 0x000fe20000000f00 */
[----:B------:R-:W-:-:S04]  /*3d60*/  FADD.FTZ R0, R7, R16 ;  /* 0x0000001007007221 */ /* 0x000fc80000010000 */
[----:B------:R-:W3:Y:S01]  /*3d70*/  MUFU.EX2 R2, R31 ;  /* 0x0000001f00027308 */ /* 0x000ee20000000800 */
[----:B------:R-:W-:Y:S01]  /*3d80*/  MOV R95, R60 ;  /* 0x0000003c005f7202 */ /* 0x000fe20000000f00 */
[----:B------:R-:W-:Y:S01]  /*3d90*/  IMAD.MOV.U32 R60, RZ, RZ, R61 ;  /* 0x000000ffff3c7224 */ /* 0x000fe200078e003d */
[----:B--2---:R-:W-:Y:S01]  /*3da0*/  HMMA.16816.F32.BF16 R16, R12, R20, RZ ;  /* 0x000000140c10723c */ /* 0x004fe200000418ff */
[----:B------:R-:W-:-:S07]  /*3db0*/  IMAD.MOV.U32 R61, RZ, RZ, R167 ;  /* 0x000000ffff3d7224 */ /* 0x000fce00078e00a7 */
        /* <DEDUP_REMOVED lines=28> */
[----:B-1----:R-:W-:Y:S01]  /*3f80*/  FADD.FTZ R16, R2, R16 ;  /* 0x0000001002107221 */ /* 0x002fe20000010000 */
[----:B------:R-:W-:Y:S03]  /*3f90*/  LDSM.16.MT88.4 R40, [R249+0x1900] ;  /* 0x00190000f928783b */ /* 0x000fe60000004200 */
[C---:B---3--:R-:W-:Y:S01]  /*3fa0*/  FADD.FTZ R16, R0.reuse, R16 ;  /* 0x0000001000107221 */ /* 0x048fe20000010000 */
[----:B------:R-:W-:-:S04]  /*3fb0*/  F2FP.BF16.PACK_AB R167, R0, R2 ;  /* 0x0000000200a7723e */ /* 0x000fc800000010ff */
[----:B------:R-:W-:Y:S04]  /*3fc0*/  STL [R1+0x50], R16 ;  /* 0x0000501001007387 */ /* 0x000fe80000100800 */
[----:B------:R-:W1:Y:S01]  /*3fd0*/  LDSM.16.MT88.4 R16, [R251+0x6900] ;  /* 0x00690000fb10783b */ /* 0x000e620000004200 */
[C---:B--2---:R-:W-:Y:S08]  /*3fe0*/  HMMA.16816.F32.BF16 R24, R12.reuse, R20, RZ ;  /* 0x000000140c18723c */ /* 0x044ff000000418ff */
        /* <DEDUP_REMOVED lines=8> */
[C---:B-1----:R-:W-:Y:S01]  /*4070*/  HMMA.16816.F32.BF16 R36, R4.reuse, R8, R104 ;  /* 0x000000080424723c */ /* 0x042fe20000041868 */
[----:B------:R-:W-:Y:S07]  /*4080*/  LDSM.16.MT88.4 R104, [R249+0x5900] ;  /* 0x00590000f968783b */ /* 0x000fee0000004200 */
        /* <DEDUP_REMOVED lines=17> */
[C---:B-1----:R-:W-:Y:S01]  /*41a0*/  HMMA.16816.F32.BF16 R84, R4.reuse, R8, R160 ;  /* 0x000000080454723c */ /* 0x042fe200000418a0 */
[----:B------:R-:W1:Y:S07]  /*41b0*/  LDSM.16.MT88.4 R160, [R248+0x1900] ;  /* 0x00190000f8a0783b */ /* 0x000e6e0000004200 */
[----:B------:R-:W-:Y:S01]  /*41c0*/  HMMA.16816.F32.BF16 R92, R4, R10, R140 ;  /* 0x0000000a045c723c */ /* 0x000fe2000004188c */
[----:B------:R-:W2:Y:S07]  /*41d0*/  LDSM.16.MT88.4 R8, [R251+0x3100] ;  /* 0x00310000fb08783b */ /* 0x000eae0000004200 */
        /* <DEDUP_REMOVED lines=23> */
[----:B------:R-:W2:Y:S04]  /*4350*/  LDSM.16.MT88.4 R72, [R249+0x3900] ;  /* 0x00390000f948783b */ /* 0x000ea80000004200 */
[----:B------:R-:W3:Y:S03]  /*4360*/  LDSM.16.MT88.4 R8, [R252+0x7100] ;  /* 0x00710000fc08783b */ /* 0x000ee60000004200 */
[C---:B-1----:R-:W-:Y:S08]  /*4370*/  HMMA.16816.F32.BF16 R60, R164.reuse, R64, R60 ;  /* 0x00000040a43c723c */ /* 0x042ff0000004183c */
[C---:B------:R-:W-:Y:S08]  /*4380*/  HMMA.16816.F32.BF16 R64, R164.reuse, R66, R68 ;  /* 0x00000042a440723c */ /* 0x040ff00000041844 */
[C---:B--2---:R-:W-:Y:S08]  /*4390*/  HMMA.16816.F32.BF16 R68, R164.reuse, R72, R76 ;  /* 0x00000048a444723c */ /* 0x044ff0000004184c */
[----:B------:R-:W-:Y:S01]  /*43a0*/  HMMA.16816.F32.BF16 R72, R164, R74, R80 ;  /* 0x0000004aa448723c */ /* 0x000fe20000041850 */
[----:B------:R-:W1:Y:S07]  /*43b0*/  LDSM.16.MT88.4 R80, [R252+0x3900] ;  /* 0x00390000fc50783b */ /* 0x000e6e0000004200 */
[C---:B---3--:R-:W-:Y:S01]  /*43c0*/  HMMA.16816.F32.BF16 R180, R4.reuse, R8, R56 ;  /* 0x0000000804b4723c */ /* 0x048fe20000041838 */
[----:B------:R-:W-:Y:S07]  /*43d0*/  LDSM.16.MT88.4 R56, [R251+0x1900] ;  /* 0x00190000fb38783b */ /* 0x000fee0000004200 */
[----:B------:R-:W-:Y:S01]  /*43e0*/  HMMA.16816.F32.BF16 R148, R4, R10, R48 ;  /* 0x0000000a0494723c */ /* 0x000fe20000041830 */
[----:B------:R-:W2:Y:S04]  /*43f0*/  LDSM.16.MT88.4 R8, [R251+0x7100] ;  /* 0x00710000fb08783b */ /* 0x000ea80000004200 */
[----:B------:R-:W-:Y:S03]  /*4400*/  LDSM.16.MT88.4 R48, [R252+0x1900] ;  /* 0x00190000fc30783b */ /* 0x000fe60000004200 */
[C---:B-1----:R-:W-:Y:S08]  /*4410*/  HMMA.16816.F32.BF16 R76, R164.reuse, R80, R84 ;  /* 0x00000050a44c723c */ /* 0x042ff00000041854 */
[C---:B------:R-:W-:Y:S01]  /*4420*/  HMMA.16816.F32.BF16 R84, R164.reuse, R88, R96 ;  /* 0x00000058a454723c */ /* 0x040fe20000041860 */
[----:B------:R-:W1:Y:S07]  /*4430*/  LDSM.16.MT88.4 R96, [R248+0x5900] ;  /* 0x00590000f860783b */ /* 0x000e6e0000004200 */
[C---:B------:R-:W-:Y:S08]  /*4440*/  HMMA.16816.F32.BF16 R88, R164.reuse, R90, R100 ;  /* 0x0000005aa458723c */ /* 0x040ff00000041864 */
[C---:B------:R-:W-:Y:S08]  /*4450*/  HMMA.16816.F32.BF16 R100, R164.reuse, R104, R116 ;  /* 0x00000068a464723c */ /* 0x040ff00000041874 */
[C---:B------:R-:W-:Y:S01]  /*4460*/  HMMA.16816.F32.BF16 R104, R164.reuse, R106, R120 ;  /* 0x0000006aa468723c */ /* 0x040fe20000041878 */
[----:B------:R-:W3:Y:S07]  /*4470*/  LDSM.16.MT88.4 R120, [R251+0x5900] ;  /* 0x00590000fb78783b */ /* 0x000eee0000004200 */
[----:B------:R-:W-:Y:S08]  /*4480*/  HMMA.16816.F32.BF16 R80, R164, R82, R92 ;  /* 0x00000052a450723c */ /* 0x000ff0000004185c */
[----:B--2---:R-:W-:Y:S08]  /*4490*/  HMMA.16816.F32.BF16 R24, R4, R8, R24 ;  /* 0x000000080418723c */ /* 0x004ff00000041818 */
[C---:B-1----:R-:W-:Y:S08]  /*44a0*/  HMMA.16816.F32.BF16 R92, R164.reuse, R96, R108 ;  /* 0x00000060a45c723c */ /* 0x042ff0000004186c */
[----:B------:R-:W-:Y:S01]  /*44b0*/  HMMA.16816.F32.BF16 R96, R164, R98, R112 ;  /* 0x00000062a460723c */ /* 0x000fe20000041870 */
[----:B------:R-:W1:Y:S07]  /*44c0*/  LDSM.16.MT88.4 R112, [R252+0x5900] ;  /* 0x00590000fc70783b */ /* 0x000e6e0000004200 */
[----:B------:R-:W-:Y:S01]  /*44d0*/  HMMA.16816.F32.BF16 R12, R4, R10, R12 ;  /* 0x0000000a040c723c */ /* 0x000fe2000004180c */
[----:B------:R-:W-:Y:S07]  /*44e0*/  LDSM.16.MT88.4 R4, [R251+0x7900] ;  /* 0x00790000fb04783b */ /* 0x000fee0000004200 */
[C---:B---3--:R-:W-:Y:S08]  /*44f0*/  HMMA.16816.F32.BF16 R116, R164.reuse, R120, R132 ;  /* 0x00000078a474723c */ /* 0x048ff00000041884 */
[C---:B------:R-:W-:Y:S01]  /*4500*/  HMMA.16816.F32.BF16 R120, R164.reuse, R122, R136 ;  /* 0x0000007aa478723c */ /* 0x040fe20000041888 */
[----:B------:R-:W2:Y:S07]  /*4510*/  LDSM.16.MT88.4 R136, [R249+0x7900] ;  /* 0x00790000f988783b */ /* 0x000eae0000004200 */
[C---:B------:R-:W-:Y:S08]  /*4520*/  HMMA.16816.F32.BF16 R44, R164.reuse, R48, R44 ;  /* 0x00000030a42c723c */ /* 0x040ff0000004182c */
[C---:B------:R-:W-:Y:S08]  /*4530*/  HMMA.16816.F32.BF16 R52, R164.reuse, R56, R52 ;  /* 0x00000038a434723c */ /* 0x040ff00000041834 */
[C---:B-1----:R-:W-:Y:S08]  /*4540*/  HMMA.16816.F32.BF16 R108, R164.reuse, R112, R124 ;  /* 0x00000070a46c723c */ /* 0x042ff0000004187c */
[C---:B------:R-:W-:Y:S01]  /*4550*/  HMMA.16816.F32.BF16 R112, R164.reuse, R114, R128 ;  /* 0x00000072a470723c */ /* 0x040fe20000041880 */
[----:B------:R-:W1:Y:S07]  /*4560*/  LDSM.16.MT88.4 R128, [R248+0x7900] ;  /* 0x00790000f880783b */ /* 0x000e6e0000004200 */
[C---:B------:R-:W-:Y:S08]  /*4570*/  HMMA.16816.F32.BF16 R48, R164.reuse, R50, R28 ;  /* 0x00000032a430723c */ /* 0x040ff0000004181c */
[C---:B--2---:R-:W-:Y:S01]  /*4580*/  HMMA.16816.F32.BF16 R132, R164.reuse, R136, R144 ;  /* 0x00000088a484723c */ /* 0x044fe20000041890 */
[----:B------:R-:W2:Y:S07]  /*4590*/  LDSM.16.MT88.4 R144, [R252+0x7900] ;  /* 0x00790000fc90783b */ /* 0x000eae0000004200 */
[C---:B------:R-:W-:Y:S08]  /*45a0*/  HMMA.16816.F32.BF16 R136, R164.reuse, R138, R140 ;  /* 0x0000008aa488723c */ /* 0x040ff0000004188c */
        /* <DEDUP_REMOVED lines=39> */
[----:B---3--:R-:W2:Y:S02]  /*4820*/  LDL R0, [R1+0xb4] ;  /* 0x0000b40001007983 */ /* 0x008ea40000100800 */
[----:B--2---:R-:W-:-:S05]  /*4830*/  SHF.L.U32 R0, R0, 0x1, RZ ;  /* 0x0000000100007819 */ /* 0x004fca00000006ff */
[----:B------:R1:W-:Y:S02]  /*4840*/  STL [R1+0x44], R0 ;  /* 0x0000440001007387 */ /* 0x0003e40000100800 */
.L_x_1531:
[----:B------:R-:W2:Y:S01]  /*4850*/  LDL.64 R12, [R1+0x90] ;  /* 0x00009000010c7983 */ /* 0x000ea20000100a00 */
[----:B------:R-:W-:Y:S01]  /*4860*/  MOV R14, c[0x0][0x208] ;  /* 0x00008200000e7a02 */ /* 0x000fe20000000f00 */
[----:B------:R-:W-:Y:S04]  /*4870*/  DEPBAR.LE SB0, 0x0 ;  /* 0x000080000000791a */ /* 0x000fe80000000000 */
[----:B------:R-:W3:Y:S01]  /*4880*/  LDL R24, [R1+0x80] ;  /* 0x0000800001187983 */ /* 0x000ee20000100800 */
[----:B------:R-:W-:Y:S05]  /*4890*/  MOV R15, c[0x0][0x20c] ;  /* 0x00008300000f7a02 */ /* 0x000fea0000000f00 */
[----:B------:R-:W4:Y:S06]  /*48a0*/  LDL R7, [R1+0x84] ;  /* 0x0000840001077983 */ /* 0x000f2c0000100800 */
[----:B------:R-:W2:Y:S06]  /*48b0*/  LDL R34, [R1+0x78] ;  /* 0x0000780001227983 */ /* 0x000eac0000100800 */
[----:B------:R-:W2:Y:S06]  /*48c0*/  LDL R29, [R1+0x70] ;  /* 0x00007000011d7983 */ /* 0x000eac0000100800 */
[----:B------:R-:W2:Y:S06]  /*48d0*/  LDL R33, [R1+0x74] ;  /* 0x0000740001217983 */ /* 0x000eac0000100800 */
[----:B------:R-:W2:Y:S06]  /*48e0*/  LDL R28, [R1+0x7c] ;  /* 0x00007c00011c7983 */ /* 0x000eac0000100800 */
[----:B------:R-:W2:Y:S06]  /*48f0*/  LDL R32, [R1+0x6c] ;  /* 0x00006c0001207983 */ /* 0x000eac0000100800 */
[----:B------:R-:W-:Y:S06]  /*4900*/  STL.64 [R1+0xe0], R148 ;  /* 0x0000e09401007387 */ /* 0x000fec0000100a00 */
[----:B------:R-:W-:Y:S06]  /*4910*/  STL.64 [R1+0xd8], R150 ;  /* 0x0000d89601007387 */ /* 0x000fec0000100a00 */
[----:B------:R-:W-:Y:S06]  /*4920*/  STL [R1+0xd4], R165 ;  /* 0x0000d4a501007387 */ /* 0x000fec0000100800 */
[----:B-1----:R1:W-:Y:S06]  /*4930*/  STL [R1+0xd0], R166 ;  /* 0x0000d0a601007387 */ /* 0x0023ec0000100800 */
[----:B------:R-:W-:Y:S06]  /*4940*/  BAR.SYNC.DEFER_BLOCKING 0x0 ;  /* 0x0000000000007b1d */ /* 0x000fec0000010000 */
[----:B------:R-:W2:Y:S06]  /*4950*/  LDSM.16.M88.4 R8, [R155+0x10100] ;  /* 0x010100009b08783b */ /* 0x000eac0000000200 */
[----:B-1----:R-:W2:Y:S06]  /*4960*/  LDL.LU R166, [R1+0x48] ;  /* 0x0000480001a67983 */ /* 0x002eac0000300800 */
[----:B------:R1:W-:Y:S06]  /*4970*/  STL [R1+0xcc], R167 ;  /* 0x0000cca701007387 */ /* 0x0003ec0000100800 */
[----:B------:R-:W3:Y:S06]  /*4980*/  LDL R165, [R1+0x4] ;  /* 0x0000040001a57983 */ /* 0x000eec0000100800 */
[----:B------:R-:W4:Y:S06]  /*4990*/  LDL R152, [R1+0x40] ;  /* 0x0000400001987983 */ /* 0x000f2c0000100800 */
[----:B------:R-:W4:Y:S06]  /*49a0*/  LDL R151, [R1+0x3c] ;  /* 0x00003c0001977983 */ /* 0x000f2c0000100800 */
[----:B------:R-:W4:Y:S06]  /*49b0*/  LDL R150, [R1+0x38] ;  /* 0x0000380001967983 */ /* 0x000f2c0000100800 */
[----:B-1----:R-:W4:Y:S06]  /*49c0*/  LDL R167, [R1+0x44] ;  /* 0x0000440001a77983 */ /* 0x002f2c0000100800 */
        /* <DEDUP_REMOVED lines=9> */
[C---:B------:R-:W-:Y:S02]  /*4a60*/  LEA R22, P2, R3.reuse, c[0x0][0x1f8], 0x1 ;  /* 0x00007e0003167a11 */ /* 0x040fe400078408ff */
[----:B------:R-:W-:Y:S01]  /*4a70*/  SHF.L.U64.HI R0, R4, 0x6, R0 ;  /* 0x0000000604007819 */ /* 0x000fe20000010200 */
[----:B----4-:R-:W-:Y:S01]  /*4a80*/  LDSM.16.M88.4 R180, [R152] ;  /* 0x0000000098b4783b */ /* 0x010fe20000000200 */
[----:B------:R-:W-:Y:S02]  /*4a90*/  IADD3 R4, P1, R2, R24, RZ ;  /* 0x0000001802047210 */ /* 0x000fe40007f3e0ff */
[----:B------:R-:W-:Y:S02]  /*4aa0*/  IADD3.X R5, R0, R7, RZ, P0, !PT ;  /* 0x0000000700057210 */ /* 0x000fe400007fe4ff */
[----:B------:R-:W-:Y:S01]  /*4ab0*/  LEA R20, P0, R4, c[0x0][0x1f8], 0x1 ;  /* 0x00007e0004147a11 */ /* 0x000fe200078008ff */
[----:B------:R2:W-:Y:S01]  /*4ac0*/  LDSM.16.M88.4 R184, [R151] ;  /* 0x0000000097b8783b */ /* 0x0005e20000000200 */
[----:B------:R-:W-:Y:S02]  /*4ad0*/  IADD3.X R6, R0, R28, RZ, P1, !PT ;  /* 0x0000001c00067210 */ /* 0x000fe40000ffe4ff */
[----:B------:R-:W-:Y:S02]  /*4ae0*/  LEA.HI.X R23, R3, c[0x0][0x1fc], R5, 0x1, P2 ;  /* 0x00007f0003177a11 */ /* 0x000fe400010f0c05 */
[----:B------:R-:W-:Y:S01]  /*4af0*/  LEA.HI.X R21, R4, c[0x0][0x1fc], R6, 0x1, P0 ;  /* 0x00007f0004157a11 */ /* 0x000fe200000f0c06 */
[----:B------:R3:W-:Y:S01]  /*4b00*/  LDSM.16.M88.4 R188, [R150] ;  /* 0x0000000096bc783b */ /* 0x0007e20000000200 */
[----:B------:R-:W-:Y:S02]  /*4b10*/  IADD3 R6, P2, R2, R34, RZ ;  /* 0x0000002202067210 */ /* 0x000fe40007f5e0ff */
[----:B------:R-:W-:Y:S02]  /*4b20*/  LEA R3, P0, R14, R2, 0x5 ;  /* 0x000000020e037211 */ /* 0x000fe400078028ff */
[----:B------:R-:W-:Y:S02]  /*4b30*/  IADD3 R4, P1, R2, R29, RZ ;  /* 0x0000001d02047210 */ /* 0x000fe40007f3e0ff */
[----:B------:R-:W-:Y:S02]  /*4b40*/  IADD3.X R13, R0, R33, RZ, P2, !PT ;  /* 0x00000021000d7210 */ /* 0x000fe400017fe4ff */
[----:B------:R-:W-:Y:S02]  /*4b50*/  LEA.HI.X R2, R14, R0, R15, 0x5, P0 ;  /* 0x000000000e027211 */ /* 0x000fe400000f2c0f */
[----:B------:R-:W-:Y:S02]  /*4b60*/  IADD3.X R0, R0, R32, RZ, P1, !PT ;  /* 0x0000002000007210 */ /* 0x000fe40000ffe4ff */
[----:B------:R-:W-:Y:S02]  /*4b70*/  LEA R14, P1, R4, c[0x0][0x1f8], 0x1 ;  /* 0x00007e00040e7a11 */ /* 0x000fe400078208ff */
[C---:B------:R-:W-:Y:S02]  /*4b80*/  IADD3 R5, P0, R3.reuse, R12, RZ ;  /* 0x0000000c03057210 */ /* 0x040fe40007f1e0ff */
[----:B------:R-:W-:Y:S01]  /*4b90*/  LEA R12, P2, R6, c[0x0][0x1f8], 0x1 ;  /* 0x00007e00060c7a11 */ /* 0x000fe200078408ff */
[----:B--2---:R-:W2:Y:S01]  /*4ba0*/  LDL R151, [R1+0x34] ;  /* 0x0000340001977983 */ /* 0x004ea20000100800 */
[----:B------:R-:W-:Y:S02]  /*4bb0*/  LEA.HI.X R15, R4, c[0x0][0x1fc], R0, 0x1, P1 ;  /* 0x00007f00040f7a11 */ /* 0x000fe400008f0c00 */
[----:B------:R-:W-:Y:S02]  /*4bc0*/  LEA.HI.X R13, R6, c[0x0][0x1fc], R13, 0x1, P2 ;  /* 0x00007f00060d7a11 */ /* 0x000fe400010f0c0d */
[----:B------:R-:W-:Y:S01]  /*4bd0*/  IADD3 R0, P2, R3, R24, RZ ;  /* 0x0000001803007210 */ /* 0x000fe20007f5e0ff */
[----:B---3--:R-:W3:Y:S01]  /*4be0*/  LDL R150, [R1+0x30] ;  /* 0x0000300001967983 */ /* 0x008ee20000100800 */
[C---:B------:R-:W-:Y:S02]  /*4bf0*/  IADD3.X R7, R2.reuse, R7, RZ, P0, !PT ;  /* 0x0000000702077210 */ /* 0x040fe400007fe4ff */
[----:B------:R-:W-:Y:S02]  /*4c00*/  LEA R30, P0, R5, c[0x0][0x1f8], 0x1 ;  /* 0x00007e00051e7a11 */ /* 0x000fe400078008ff */
[----:B------:R-:W-:Y:S01]  /*4c10*/  IADD3 R4, P1, R3, R34, RZ ;  /* 0x0000002203047210 */ /* 0x000fe20007f3e0ff */
[----:B------:R-:W4:Y:S01]  /*4c20*/  LDSM.16.M88.4 R24, [R155+0x11100] ;  /* 0x011100009b18783b */ /* 0x000f220000000200 */
[----:B------:R-:W-:Y:S02]  /*4c30*/  LEA.HI.X R31, R5, c[0x0][0x1fc], R7, 0x1, P0 ;  /* 0x00007f00051f7a11 */ /* 0x000fe400000f0c07 */
[----:B------:R-:W-:Y:S02]  /*4c40*/  IADD3.X R5, R2, R28, RZ, P2, !PT ;  /* 0x0000001c02057210 */ /* 0x000fe400017fe4ff */
[C---:B------:R-:W-:Y:S02]  /*4c50*/  LEA R28, P2, R0.reuse, c[0x0][0x1f8], 0x1 ;  /* 0x00007e00001c7a11 */ /* 0x040fe400078408ff */
[----:B------:R-:W-:Y:S02]  /*4c60*/  IADD3 R3, P0, R3, R29, RZ ;  /* 0x0000001d03037210 */ /* 0x000fe40007f1e0ff */
[----:B------:R-:W-:Y:S02]  /*4c70*/  LEA.HI.X R29, R0, c[0x0][0x1fc], R5, 0x1, P2 ;  /* 0x00007f00001d7a11 */ /* 0x000fe400010f0c05 */
[----:B------:R-:W2:Y:S01]  /*4c80*/  LDL R0, [R1] ;  /* 0x0000000001007983 */ /* 0x000ea20000100800 */
[C---:B------:R-:W-:Y:S02]  /*4c90*/  IADD3.X R6, R2.reuse, R33, RZ, P1, !PT ;  /* 0x0000002102067210 */ /* 0x040fe40000ffe4ff */
[----:B------:R-:W-:Y:S02]  /*4ca0*/  IADD3.X R7, R2, R32, RZ, P0, !PT ;  /* 0x0000002002077210 */ /* 0x000fe400007fe4ff */
[C---:B------:R-:W-:Y:S01]  /*4cb0*/  LEA R148, P1, R4.reuse, c[0x0][0x1f8], 0x1 ;  /* 0x00007e0004947a11 */ /* 0x040fe200078208ff */
[----:B------:R-:W1:Y:S01]  /*4cc0*/  LDSM.16.M88.4 R32, [R155+0x11900] ;  /* 0x011900009b20783b */ /* 0x000e620000000200 */
[C---:B------:R-:W-:Y:S02]  /*4cd0*/  LEA R2, P0, R3.reuse, c[0x0][0x1f8], 0x1 ;  /* 0x00007e0003027a11 */ /* 0x040fe400078008ff */
[----:B------:R-:W-:Y:S02]  /*4ce0*/  LEA.HI.X R149, R4, c[0x0][0x1fc], R6, 0x1, P1 ;  /* 0x00007f0004957a11 */ /* 0x000fe400008f0c06 */
[----:B------:R-:W-:Y:S01]  /*4cf0*/  LEA.HI.X R3, R3, c[0x0][0x1fc], R7, 0x1, P0 ;  /* 0x00007f0003037a11 */ /* 0x000fe200000f0c07 */
[----:B------:R-:W-:Y:S01]  /*4d00*/  @!PT LDS RZ, [RZ] ;  /* 0x00000000fffff984 */ /* 0x000fe20000000800 */
[----:B------:R-:W-:Y:S01]  /*4d10*/  @!PT LDS RZ, [RZ] ;  /* 0x00000000fffff984 */ /* 0x000fe20000000800 */
[----:B------:R-:W-:Y:S01]  /*4d20*/  @!PT LDS RZ, [RZ] ;  /* 0x00000000fffff984 */ /* 0x000fe20000000800 */
[----:B------:R4:W-:Y:S01]  /*4d30*/  LDGSTS.E.BYPASS.LTC128B.128 [R167+0x100], [R22.64], !P6 ;  /* 0x0010000016a77fae */ /* 0x0009e2000f101d48 */
[C---:B-----5:R-:W-:Y:S03]  /*4d40*/  HMMA.16816.F32.BF16 R4, R168.reuse, R8, RZ ;  /* 0x00000008a804723c */ /* 0x060fe600000418ff */
[C---:B------:R-:W-:Y:S02]  /*4d50*/  ISETP.GT.AND P0, PT, R166.reuse, RZ, PT ;  /* 0x000000ffa600720c */ /* 0x040fe40003f04270 */
[----:B------:R4:W-:Y:S01]  /*4d60*/  LDGSTS.E.BYPASS.LTC128B.128 [R167+0x2100], [R20.64], !P5 ;  /* 0x0210000014a77fae */ /* 0x0009e2000e901d48 */
[----:B------:R-:W-:Y:S02]  /*4d70*/  IADD3 R166, R166, -0x1, RZ ;  /* 0xffffffffa6a67810 */ /* 0x000fe40007ffe0ff */
[C---:B------:R-:W-:Y:S03]  /*4d80*/  HMMA.16816.F32.BF16 R8, R168.reuse, R10, RZ ;  /* 0x0000000aa808723c */ /* 0x040fe600000418ff */
[----:B------:R1:W-:Y:S06]  /*4d90*/  LDGSTS.E.BYPASS.LTC128B.128 [R167+0x4100], [R12.64], !P4 ;  /* 0x041000000ca77fae */ /* 0x0003ec000e101d48 */
[----:B------:R1:W-:Y:S06]  /*4da0*/  LDGSTS.E.BYPASS.LTC128B.128 [R167+0x6100], [R14.64], !P3 ;  /* 0x061000000ea77fae */ /* 0x0003ec000d901d48 */
[----:B------:R4:W-:Y:S06]  /*4db0*/  LDGSTS.E.BYPASS.LTC128B.128 [R167+0x1100], [R30.64], !P6 ;  /* 0x011000001ea77fae */ /* 0x0009ec000f101d48 */
[----:B------:R4:W-:Y:S06]  /*4dc0*/  LDGSTS.E.BYPASS.LTC128B.128 [R167+0x3100], [R28.64], !P5 ;  /* 0x031000001ca77fae */ /* 0x0009ec000e901d48 */
[----:B------:R4:W-:Y:S06]  /*4dd0*/  LDGSTS.E.BYPASS.LTC128B.128 [R167+0x5100], [R148.64], !P4 ;  /* 0x0510000094a77fae */ /* 0x0009ec000e101d48 */
[----:B------:R4:W-:Y:S01]  /*4de0*/  LDGSTS.E.BYPASS.LTC128B.128 [R167+0x7100], [R2.64], !P3 ;  /* 0x0710000002a77fae */ /* 0x0009e2000d901d48 */
[C---:B-1----:R-:W-:Y:S05]  /*4df0*/  HMMA.16816.F32.BF16 R12, R168.reuse, R16, RZ ;  /* 0x00000010a80c723c */ /* 0x042fea00000418ff */
[----:B------:R-:W0:Y:S03]  /*4e00*/  LDGDEPBAR ;  /* 0x00000000000079af */ /* 0x000e260000000000 */
[C---:B------:R-:W-:Y:S08]  /*4e10*/  HMMA.16816.F32.BF16 R16, R168.reuse, R18, RZ ;  /* 0x00000012a810723c */ /* 0x040ff000000418ff */
[C---:B----4-:R-:W-:Y:S01]  /*4e20*/  HMMA.16816.F32.BF16 R20, R168.reuse, R24, RZ ;  /* 0x00000018a814723c */ /* 0x050fe200000418ff */
[----:B------:R-:W4:Y:S07]  /*4e30*/  LDL R149, [R1+0x2c] ;  /* 0x00002c0001957983 */ /* 0x000f2e0000100800 */
[C---:B------:R-:W-:Y:S01]  /*4e40*/  HMMA.16816.F32.BF16 R24, R168.reuse, R26, RZ ;  /* 0x0000001aa818723c */ /* 0x040fe200000418ff */
[----:B------:R-:W3:Y:S06]  /*4e50*/  LDL R148, [R1+0x28] ;  /* 0x0000280001947983 */ /* 0x000eec0000100800 */
[----:B------:R-:W-:Y:S01]  /*4e60*/  STL [R1+0xc8], R171 ;  /* 0x0000c8ab01007387 */ /* 0x000fe20000100800 */
[C---:B------:R-:W-:Y:S05]  /*4e70*/  HMMA.16816.F32.BF16 R28, R168.reuse, R32, RZ ;  /* 0x00000020a81c723c */ /* 0x040fea00000418ff */
[----:B------:R-:W3:Y:S03]  /*4e80*/  LDL R165, [R1+0x68] ;  /* 0x0000680001a57983 */ /* 0x000ee60000100800 */
[----:B------:R-:W-:Y:S03]  /*4e90*/  HMMA.16816.F32.BF16 R32, R168, R34, RZ ;  /* 0x00000022a820723c */ /* 0x000fe600000418ff */
[----:B------:R-:W3:Y:S05]  /*4ea0*/  LDL R3, [R1+0x1c] ;  /* 0x00001c0001037983 */ /* 0x000eea0000100800 */
[C---:B------:R-:W-:Y:S01]  /*4eb0*/  HMMA.16816.F32.BF16 R4, R172.reuse, R176, R4 ;  /* 0x000000b0ac04723c */ /* 0x040fe20000041804 */
[----:B------:R-:W3:Y:S07]  /*4ec0*/  LDL R2, [R1+0x18] ;  /* 0x0000180001027983 */ /* 0x000eee0000100800 */
[C---:B------:R-:W-:Y:S08]  /*4ed0*/  HMMA.16816.F32.BF16 R8, R172.reuse, R178, R8 ;  /* 0x000000b2ac08723c */ /* 0x040ff00000041808 */
[C---:B------:R-:W-:Y:S08]  /*4ee0*/  HMMA.16816.F32.BF16 R12, R172.reuse, R180, R12 ;  /* 0x000000b4ac0c723c */ /* 0x040ff0000004180c */
[C---:B------:R-:W-:Y:S08]  /*4ef0*/  HMMA.16816.F32.BF16 R16, R172.reuse, R182, R16 ;  /* 0x000000b6ac10723c */ /* 0x040ff00000041810 */
[C---:B------:R-:W-:Y:S08]  /*4f00*/  HMMA.16816.F32.BF16 R20, R172.reuse, R184, R20 ;  /* 0x000000b8ac14723c */ /* 0x040ff00000041814 */
[C---:B------:R-:W-:Y:S08]  /*4f10*/  HMMA.16816.F32.BF16 R24, R172.reuse, R186, R24 ;  /* 0x000000baac18723c */ /* 0x040ff00000041818 */
[C---:B------:R-:W-:Y:S08]  /*4f20*/  HMMA.16816.F32.BF16 R28, R172.reuse, R188, R28 ;  /* 0x000000bcac1c723c */ /* 0x040ff0000004181c */
[----:B------:R-:W-:Y:S07]  /*4f30*/  HMMA.16816.F32.BF16 R32, R172, R190, R32 ;  /* 0x000000beac20723c */ /* 0x000fee0000041820 */
[----:B------:R-:W-:Y:S05]  /*4f40*/  MOV R191, c[0x0][0x1e0] ;  /* 0x0000780000bf7a02 */ /* 0x000fea0000000f00 */
[----:B------:R-:W-:Y:S01]  /*4f50*/  SHF.L.U32 R191, R191, 0x5, RZ ;  /* 0x00000005bfbf7819 */ /* 0x000fe200000006ff */
[----:B--2---:R-:W1:Y:S06]  /*4f60*/  LDSM.16.M88.4 R176, [R0+0x10100] ;  /* 0x0101000000b0783b */ /* 0x004e6c0000000200 */
[----:B------:R-:W2:Y:S06]  /*4f70*/  LDSM.16.M88.4 R180, [R0+0x10900] ;  /* 0x0109000000b4783b */ /* 0x000eac0000000200 */
[----:B------:R-:W2:Y:S01]  /*4f80*/  LDSM.16.M88.4 R184, [R0+0x11100] ;  /* 0x0111000000b8783b */ /* 0x000ea20000000200 */
[C---:B-1----:R-:W-:Y:S08]  /*4f90*/  HMMA.16816.F32.BF16 R4, R192.reuse, R176, R4 ;  /* 0x000000b0c004723c */ /* 0x042ff00000041804 */
[C---:B------:R-:W-:Y:S01]  /*4fa0*/  HMMA.16816.F32.BF16 R8, R192.reuse, R178, R8 ;  /* 0x000000b2c008723c */ /* 0x040fe20000041808 */
[----:B------:R-:W1:Y:S07]  /*4fb0*/  LDSM.16.M88.4 R176, [R0+0x11900] ;  /* 0x0119000000b0783b */ /* 0x000e6e0000000200 */
[C---:B--2---:R-:W-:Y:S08]  /*4fc0*/  HMMA.16816.F32.BF16 R12, R192.reuse, R180, R12 ;  /* 0x000000b4c00c723c */ /* 0x044ff0000004180c */
[C---:B------:R-:W-:Y:S01]  /*4fd0*/  HMMA.16816.F32.BF16 R16, R192.reuse, R182, R16 ;  /* 0x000000b6c010723c */ /* 0x040fe20000041810 */
[----:B------:R-:W2:Y:S07]  /*4fe0*/  LDSM.16.M88.4 R180, [R250] ;  /* 0x00000000fab4783b */ /* 0x000eae0000000200 */
        /* <DEDUP_REMOVED lines=16> */
[----:B------:R-:W-:Y:S01]  /*50f0*/  HMMA.16816.F32.BF16 R32, R196, R182, R32 ;  /* 0x000000b6c420723c */ /* 0x000fe20000041820 */
[----:B------:R-:W2:Y:S07]  /*5100*/  LDSM.16.M88.4 R180, [R155+0x13100] ;  /* 0x013100009bb4783b */ /* 0x000eae0000000200 */
[C---:B---3--:R-:W-:Y:S08]  /*5110*/  HMMA.16816.F32.BF16 R4, R200.reuse, R184, R4 ;  /* 0x000000b8c804723c */ /* 0x048ff00000041804 */
[C---:B------:R-:W-:Y:S01]  /*5120*/  HMMA.16816.F32.BF16 R8, R200.reuse, R186, R8 ;  /* 0x000000bac808723c */ /* 0x040fe20000041808 */
[----:B------:R-:W3:Y:S07]  /*5130*/  LDSM.16.M88.4 R184, [R155+0x13900] ;  /* 0x013900009bb8783b */ /* 0x000eee0000000200 */
[C---:B-1----:R-:W-:Y:S08]  /*5140*/  HMMA.16816.F32.BF16 R12, R200.reuse, R176, R12 ;  /* 0x000000b0c80c723c */ /* 0x042ff0000004180c */
[C---:B------:R-:W-:Y:S01]  /*5150*/  HMMA.16816.F32.BF16 R16, R200.reuse, R178, R16 ;  /* 0x000000b2c810723c */ /* 0x040fe20000041810 */
[----:B------:R-:W1:Y:S07]  /*5160*/  LDSM.16.M88.4 R176, [R151] ;  /* 0x0000000097b0783b */ /* 0x000e6e0000000200 */
[C---:B--2---:R-:W-:Y:S08]  /*5170*/  HMMA.16816.F32.BF16 R20, R200.reuse, R180, R20 ;  /* 0x000000b4c814723c */ /* 0x044ff00000041814 */
[C---:B------:R-:W-:Y:S01]  /*5180*/  HMMA.16816.F32.BF16 R24, R200.reuse, R182, R24 ;  /* 0x000000b6c818723c */ /* 0x040fe20000041818 */
[----:B------:R2:W1:Y:S07]  /*5190*/  LDSM.16.M88.4 R180, [R150] ;  /* 0x0000000096b4783b */ /* 0x00046e0000000200 */
[C---:B---3--:R-:W-:Y:S08]  /*51a0*/  HMMA.16816.F32.BF16 R28, R200.reuse, R184, R28 ;  /* 0x000000b8c81c723c */ /* 0x048ff0000004181c */
[----:B------:R-:W-:Y:S01]  /*51b0*/  HMMA.16816.F32.BF16 R32, R200, R186, R32 ;  /* 0x000000bac820723c */ /* 0x000fe20000041820 */
[----:B----4-:R3:W4:Y:S06]  /*51c0*/  LDSM.16.M88.4 R184, [R149] ;  /* 0x0000000095b8783b */ /* 0x01072c0000000200 */
[----:B--2---:R-:W2:Y:S01]  /*51d0*/  LDL.64 R150, [R1+0x88] ;  /* 0x0000880001967983 */ /* 0x004ea20000100a00 */
[C---:B-1----:R-:W-:Y:S08]  /*51e0*/  HMMA.16816.F32.BF16 R4, R204.reuse, R176, R4 ;  /* 0x000000b0cc04723c */ /* 0x042ff00000041804 */
[C---:B------:R-:W-:Y:S01]  /*51f0*/  HMMA.16816.F32.BF16 R8, R204.reuse, R178, R8 ;  /* 0x000000b2cc08723c */ /* 0x040fe20000041808 */
[----:B------:R1:W1:Y:S06]  /*5200*/  LDSM.16.M88.4 R176, [R148] ;  /* 0x0000000094b0783b */ /* 0x00026c0000000200 */
[----:B---3--:R-:W3:Y:S01]  /*5210*/  LDL R149, [R1+0x24] ;  /* 0x0000240001957983 */ /* 0x008ee20000100800 */
[C---:B------:R-:W-:Y:S08]  /*5220*/  HMMA.16816.F32.BF16 R12, R204.reuse, R180, R12 ;  /* 0x000000b4cc0c723c */ /* 0x040ff0000004180c */
[C---:B------:R-:W-:Y:S01]  /*5230*/  HMMA.16816.F32.BF16 R16, R204.reuse, R182, R16 ;  /* 0x000000b6cc10723c */ /* 0x040fe20000041810 */
[----:B------:R-:W1:Y:S07]  /*5240*/  LDSM.16.M88.4 R180, [R0+0x12100] ;  /* 0x0121000000b4783b */ /* 0x000e6e0000000200 */
[C---:B----4-:R-:W-:Y:S01]  /*5250*/  HMMA.16816.F32.BF16 R20, R204.reuse, R184, R20 ;  /* 0x000000b8cc14723c */ /* 0x050fe20000041814 */
[----:B-1----:R-:W4:Y:S07]  /*5260*/  LDL R148, [R1+0x20] ;  /* 0x0000200001947983 */ /* 0x002f2e0000100800 */
        /* <DEDUP_REMOVED lines=38> */
[----:B------:R1:W-:Y:S06]  /*54d0*/  LDSM.16.M88.4 R176, [R3] ;  /* 0x0000000003b0783b */ /* 0x0003ec0000000200 */
[----:B-1----:R-:W2:Y:S06]  /*54e0*/  LDL R3, [R1+0xc] ;  /* 0x00000c0001037983 */ /* 0x002eac0000100800 */
[----:B---3--:R1:W3:Y:S06]  /*54f0*/  LDSM.16.M88.4 R180, [R149] ;  /* 0x0000000095b4783b */ /* 0x0082ec0000000200 */
[----:B----4-:R4:W4:Y:S06]  /*5500*/  LDSM.16.M88.4 R184, [R148] ;  /* 0x0000000094b8783b */ /* 0x01092c0000000200 */
[----:B-1----:R-:W2:Y:S01]  /*5510*/  LDL R149, [R1+0x14] ;  /* 0x0000140001957983 */ /* 0x002ea20000100800 */
[C---:B---3--:R-:W-:Y:S05]  /*5520*/  HMMA.16816.F32.BF16 R4, R220.reuse, R180, R4 ;  /* 0x000000b4dc04723c */ /* 0x048fea0000041804 */
[----:B----4-:R-:W3:Y:S03]  /*5530*/  LDL R148, [R1+0x10] ;  /* 0x0000100001947983 */ /* 0x010ee60000100800 */
[C---:B------:R-:W-:Y:S03]  /*5540*/  HMMA.16816.F32.BF16 R8, R220.reuse, R182, R8 ;  /* 0x000000b6dc08723c */ /* 0x040fe60000041808 */
[----:B------:R1:W4:Y:S05]  /*5550*/  LDSM.16.M88.4 R180, [R2] ;  /* 0x0000000002b4783b */ /* 0x00032a0000000200 */
[C---:B------:R-:W-:Y:S08]  /*5560*/  HMMA.16816.F32.BF16 R12, R220.reuse, R184, R12 ;  /* 0x000000b8dc0c723c */ /* 0x040ff0000004180c */
[C---:B------:R-:W-:Y:S01]  /*5570*/  HMMA.16816.F32.BF16 R16, R220.reuse, R186, R16 ;  /* 0x000000badc10723c */ /* 0x040fe20000041810 */
[----:B------:R-:W4:Y:S06]  /*5580*/  LDSM.16.M88.4 R184, [R0+0x14100] ;  /* 0x0141000000b8783b */ /* 0x000f2c0000000200 */
[----:B-1----:R-:W3:Y:S01]  /*5590*/  LDL R2, [R1+0x8] ;  /* 0x0000080001027983 */ /* 0x002ee20000100800 */
[C---:B------:R-:W-:Y:S08]  /*55a0*/  HMMA.16816.F32.BF16 R20, R220.reuse, R176, R20 ;  /* 0x000000b0dc14723c */ /* 0x040ff00000041814 */
        /* <DEDUP_REMOVED lines=38> */
[----:B--2---:R-:W-:Y:S06]  /*5810*/  LDSM.16.M88.4 R180, [R3] ;  /* 0x0000000003b4783b */ /* 0x004fec0000000200 */
[----:B------:R-:W1:Y:S06]  /*5820*/  LDSM.16.M88.4 R184, [R149] ;  /* 0x0000000095b8783b */ /* 0x000e6c0000000200 */
[----:B---3--:R2:W3:Y:S01]  /*5830*/  LDSM.16.M88.4 R176, [R148] ;  /* 0x0000000094b0783b */ /* 0x0084e20000000200 */
[C---:B-1----:R-:W-:Y:S05]  /*5840*/  HMMA.16816.F32.BF16 R4, R236.reuse, R184, R4 ;  /* 0x000000b8ec04723c */ /* 0x042fea0000041804 */
[----:B--2---:R-:W2:Y:S06]  /*5850*/  LDL.64 R148, [R1+0x98] ;  /* 0x0000980001947983 */ /* 0x004eac0000100a00 */
[----:B------:R-:W-:Y:S01]  /*5860*/  STL [R1+0x48], R166 ;  /* 0x000048a601007387 */ /* 0x000fe20000100800 */
[C---:B------:R-:W-:Y:S05]  /*5870*/  HMMA.16816.F32.BF16 R8, R236.reuse, R186, R8 ;  /* 0x000000baec08723c */ /* 0x040fea0000041808 */
[----:B------:R-:W1:Y:S03]  /*5880*/  LDSM.16.M88.4 R184, [R2] ;  /* 0x0000000002b8783b */ /* 0x000e660000000200 */
[C---:B---3--:R-:W-:Y:S03]  /*5890*/  HMMA.16816.F32.BF16 R12, R236.reuse, R176, R12 ;  /* 0x000000b0ec0c723c */ /* 0x048fe6000004180c */
[----:B------:R-:W3:Y:S05]  /*58a0*/  LDL R171, [R1+0x64] ;  /* 0x0000640001ab7983 */ /* 0x000eea0000100800 */
[C---:B------:R-:W-:Y:S01]  /*58b0*/  HMMA.16816.F32.BF16 R16, R236.reuse, R178, R16 ;  /* 0x000000b2ec10723c */ /* 0x040fe20000041810 */
[----:B------:R-:W4:Y:S06]  /*58c0*/  LDSM.16.M88.4 R176, [R0+0x16100] ;  /* 0x0161000000b0783b */ /* 0x000f2c0000000200 */
[----:B------:R-:W3:Y:S01]  /*58d0*/  LDL R189, [R1+0x5c] ;  /* 0x00005c0001bd7983 */ /* 0x000ee20000100800 */
[C---:B------:R-:W-:Y:S05]  /*58e0*/  HMMA.16816.F32.BF16 R20, R236.reuse, R180, R20 ;  /* 0x000000b4ec14723c */ /* 0x040fea0000041814 */
[----:B------:R-:W3:Y:S03]  /*58f0*/  LDL R188, [R1+0x58] ;  /* 0x0000580001bc7983 */ /* 0x000ee60000100800 */
[C---:B------:R-:W-:Y:S03]  /*5900*/  HMMA.16816.F32.BF16 R24, R236.reuse, R182, R24 ;  /* 0x000000b6ec18723c */ /* 0x040fe60000041818 */
[----:B------:R-:W4:Y:S05]  /*5910*/  LDSM.16.M88.4 R180, [R0+0x16900] ;  /* 0x0169000000b4783b */ /* 0x000f2a0000000200 */
[C---:B-1----:R-:W-:Y:S08]  /*5920*/  HMMA.16816.F32.BF16 R28, R236.reuse, R184, R28 ;  /* 0x000000b8ec1c723c */ /* 0x042ff0000004181c */
[----:B------:R-:W-:Y:S01]  /*5930*/  HMMA.16816.F32.BF16 R32, R236, R186, R32 ;  /* 0x000000baec20723c */ /* 0x000fe20000041820 */
        /* <DEDUP_REMOVED lines=11> */
[----:B------:R-:W-:Y:S01]  /*59f0*/  HMMA.16816.F32.BF16 R32, R240, R178, R32 ;  /* 0x000000b2f020723c */ /* 0x000fe20000041820 */
[----:B------:R-:W4:Y:S07]  /*5a00*/  LDSM.16.M88.4 R176, [R250+0x7000] ;  /* 0x00700000fab0783b */ /* 0x000f2e0000000200 */
[C---:B------:R-:W-:Y:S08]  /*5a10*/  HMMA.16816.F32.BF16 R4, R244.reuse, R180, R4 ;  /* 0x000000b4f404723c */ /* 0x040ff00000041804 */
[C---:B------:R-:W-:Y:S01]  /*5a20*/  HMMA.16816.F32.BF16 R8, R244.reuse, R182, R8 ;  /* 0x000000b6f408723c */ /* 0x040fe20000041808 */
[----:B------:R-:W4:Y:S01]  /*5a30*/  LDSM.16.M88.4 R180, [R250+0x7800] ;  /* 0x00780000fab4783b */ /* 0x000f220000000200 */
[----:B------:R-:W-:Y:S05]  /*5a40*/  DEPBAR.LE SB0, 0x0 ;  /* 0x000080000000791a */ /* 0x000fea0000000000 */
[----:B------:R-:W-:Y:S01]  /*5a50*/  BAR.SYNC.DEFER_BLOCKING 0x0 ;  /* 0x0000000000007b1d */ /* 0x000fe20000010000 */
[C---:B-1----:R-:W-:Y:S08]  /*5a60*/  HMMA.16816.F32.BF16 R12, R244.reuse, R184, R12 ;  /* 0x000000b8f40c723c */ /* 0x042ff0000004180c */
[----:B------:R-:W-:Y:S01]  /*5a70*/  FMNMX.FTZ R0, R4, R153, !PT ;  /* 0x0000009904007209 */ /* 0x000fe20007810000 */
[C---:B------:R-:W-:Y:S03]  /*5a80*/  HMMA.16816.F32.BF16 R16, R244.reuse, R186, R16 ;  /* 0x000000baf410723c */ /* 0x040fe60000041810 */
[----:B------:R-:W-:Y:S02]  /*5a90*/  FMNMX.FTZ R0, R5, R0, !PT ;  /* 0x0000000005007209 */ /* 0x000fe40007810000 */
[----:B------:R-:W-:Y:S03]  /*5aa0*/  FMNMX.FTZ R2, R6, R154, !PT ;  /* 0x0000009a06027209 */ /* 0x000fe60007810000 */
[C---:B----4-:R-:W-:Y:S04]  /*5ab0*/  HMMA.16816.F32.BF16 R20, R244.reuse, R176, R20 ;  /* 0x000000b0f414723c */ /* 0x050fe80000041814 */
[----:B------:R-:W-:Y:S02]  /*5ac0*/  FMNMX.FTZ R0, R8, R0, !PT ;  /* 0x0000000008007209 */ /* 0x000fe40007810000 */
[----:B------:R-:W-:Y:S01]  /*5ad0*/  FMNMX.FTZ R2, R7, R2, !PT ;  /* 0x0000000207027209 */ /* 0x000fe20007810000 */
[----:B------:R-:W4:Y:S01]  /*5ae0*/  LDL R187, [R1+0x54] ;  /* 0x0000540001bb7983 */ /* 0x000f220000100800 */
[C---:B------:R-:W-:Y:S04]  /*5af0*/  HMMA.16816.F32.BF16 R24, R244.reuse, R178, R24 ;  /* 0x000000b2f418723c */ /* 0x040fe80000041818 */
[----:B------:R-:W-:Y:S01]  /*5b00*/  FMNMX.FTZ R0, R9, R0, !PT ;  /* 0x0000000009007209 */ /* 0x000fe20007810000 */
[----:B------:R-:W-:Y:S01]  /*5b10*/  @P0 IMAD.WIDE.U32 R176, R166, c[0x0][0x1e0], RZ ;  /* 0x00007800a6b00a25 */ /* 0x000fe200078e00ff */
[----:B------:R-:W-:Y:S02]  /*5b20*/  FMNMX.FTZ R2, R10, R2, !PT ;  /* 0x000000020a027209 */ /* 0x000fe40007810000 */
[C---:B------:R-:W-:Y:S04]  /*5b30*/  HMMA.16816.F32.BF16 R28, R244.reuse, R180, R28 ;  /* 0x000000b4f41c723c */ /* 0x040fe8000004181c */
[----:B------:R-:W-:Y:S02]  /*5b40*/  FMNMX.FTZ R0, R12, R0, !PT ;  /* 0x000000000c007209 */ /* 0x000fe40007810000 */
[----:B------:R-:W-:Y:S02]  /*5b50*/  FMNMX.FTZ R2, R11, R2, !PT ;  /* 0x000000020b027209 */ /* 0x000fe40007810000 */
[----:B------:R-:W-:Y:S04]  /*5b60*/  HMMA.16816.F32.BF16 R32, R244, R182, R32 ;  /* 0x000000b6f420723c */ /* 0x000fe80000041820 */
[----:B------:R-:W-:Y:S02]  /*5b70*/  FMNMX.FTZ R0, R13, R0, !PT ;  /* 0x000000000d007209 */ /* 0x000fe40007810000 */
[----:B------:R-:W-:Y:S02]  /*5b80*/  FMNMX.FTZ R2, R14, R2, !PT ;  /* 0x000000020e027209 */ /* 0x000fe40007810000 */
[----:B------:R-:W-:Y:S04]  /*5b90*/  FMNMX.FTZ R0, R16, R0, !PT ;  /* 0x0000000010007209 */ /* 0x000fe80007810000 */
        /* <DEDUP_REMOVED lines=18> */
[----:B------:R-:W1:Y:S01]  /*5cc0*/  SHFL.BFLY PT, R152, R3, 0x2, 0x1f ;  /* 0x0c401f0003987f89 */ /* 0x000e6200000e0000 */
[----:B------:R-:W-:Y:S04]  /*5cd0*/  FMNMX.FTZ R0, R34, R0, !PT ;  /* 0x0000000022007209 */ /* 0x000fe80007810000 */
[----:B------:R-:W-:Y:S05]  /*5ce0*/  FMNMX.FTZ R0, R35, R0, !PT ;  /* 0x0000000023007209 */ /* 0x000fea0007810000 */
[----:B------:R-:W1:Y:S02]  /*5cf0*/  SHFL.BFLY PT, R2, R0, 0x2, 0x1f ;  /* 0x0c401f0000027f89 */ /* 0x000e6400000e0000 */
[----:B-1----:R-:W-:Y:S02]  /*5d00*/  FMNMX.FTZ R152, R3, R152, !PT ;  /* 0x0000009803987209 */ /* 0x002fe40007810000 */
[----:B------:R-:W-:Y:S03]  /*5d10*/  @P0 SHF.R.S32.HI R3, RZ, 0x1f, R166 ;  /* 0x0000001fff030819 */ /* 0x000fe600000114a6 */
[----:B------:R-:W1:Y:S01]  /*5d20*/  SHFL.BFLY PT, R179, R152, 0x1, 0x1f ;  /* 0x0c201f0098b37f89 */ /* 0x000e6200000e0000 */
[----:B------:R-:W-:Y:S01]  /*5d30*/  FMNMX.FTZ R0, R0, R2, !PT ;  /* 0x0000000200007209 */ /* 0x000fe20007810000 */
[----:B------:R-:W-:Y:S04]  /*5d40*/  @P0 IMAD R2, R3, c[0x0][0x1e0], RZ ;  /* 0x0000780003020a24 */ /* 0x000fe800078e02ff */
[----:B------:R-:W-:Y:S01]  /*5d50*/  @P0 IMAD R2, R166, c[0x0][0x1e4], R2 ;  /* 0x00007900a6020a24 */ /* 0x000fe200078e0202 */
[----:B------:R-:W2:Y:S04]  /*5d60*/  SHFL.BFLY PT, R3, R0, 0x1, 0x1f ;  /* 0x0c201f0000037f89 */ /* 0x000ea800000e0000 */
[----:B------:R-:W-:Y:S02]  /*5d70*/  @P0 IADD3 R2, R177, R2, RZ ;  /* 0x00000002b1020210 */ /* 0x000fe40007ffe0ff */
[----:B------:R-:W4:Y:S01]  /*5d80*/  LDL R166, [R1+0x60] ;  /* 0x0000600001a67983 */ /* 0x000f220000100800 */
[C---:B------:R-:W-:Y:S02]  /*5d90*/  @P0 SHF.L.U32 R177, R176.reuse, 0x6, RZ ;  /* 0x00000006b0b10819 */ /* 0x040fe400000006ff */
[----:B------:R-:W-:Y:S02]  /*5da0*/  @P0 SHF.L.U64.HI R176, R176, 0x6, R2 ;  /* 0x00000006b0b00819 */ /* 0x000fe40000010202 */
[----:B-1----:R-:W-:Y:S05]  /*5db0*/  FMNMX.FTZ R152, R152, R179, !PT ;  /* 0x000000b398987209 */ /* 0x002fea0007810000 */
[C---:B------:R-:W-:Y:S02]  /*5dc0*/  FADD.FTZ R2, -R152.reuse, R153 ;  /* 0x0000009998027221 */ /* 0x040fe40000010100 */
[----:B------:R-:W-:Y:S01]  /*5dd0*/  FMUL.FTZ R186, R152, c[0x0][0x2d0] ;  /* 0x0000b40098ba7a20 */ /* 0x000fe20000410000 */
[----:B--2---:R-:W-:Y:S01]  /*5de0*/  @P0 IADD3 R178, P2, R177, R148, RZ ;  /* 0x00000094b1b20210 */ /* 0x004fe20007f5e0ff */
[----:B------:R-:W-:Y:S01]  /*5df0*/  FMUL.FTZ R2, R2, c[0x0][0x2d0] ;  /* 0x0000b40002027a20 */ /* 0x000fe20000410000 */
[----:B------:R-:W-:Y:S01]  /*5e00*/  FMNMX.FTZ R3, R0, R3, !PT ;  /* 0x0000000300037209 */ /* 0x000fe20007810000 */
[--C-:B------:R-:W-:Y:S01]  /*5e10*/  FFMA.FTZ R5, R5, c[0x0][0x2d0], -R186.reuse ;  /* 0x0000b40005057a23 */ /* 0x100fe200000108ba */
[----:B------:R-:W-:Y:S01]  /*5e20*/  @P0 LEA R180, P1, R178, c[0x0][0x1c8], 0x1 ;  /* 0x00007200b2b40a11 */ /* 0x000fe200078208ff */
[----:B------:R-:W-:Y:S01]  /*5e30*/  FFMA.FTZ R4, R4, c[0x0][0x2d0], -R186 ;  /* 0x0000b40004047a23 */ /* 0x000fe200000108ba */
[----:B------:R-:W-:Y:S01]  /*5e40*/  @P0 IADD3.X R179, R176, R151, RZ, P2, !PT ;  /* 0x00000097b0b30210 */ /* 0x000fe200017fe4ff */
[----:B------:R-:W-:Y:S01]  /*5e50*/  FADD.FTZ R0, -R3, R154 ;  /* 0x0000009a03007221 */ /* 0x000fe20000010100 */
[----:B------:R-:W-:Y:S01]  /*5e60*/  @P0 IADD3 R153, P2, R177, R165, RZ ;  /* 0x000000a5b1990210 */ /* 0x000fe20007f5e0ff */
[----:B------:R-:W-:Y:S01]  /*5e70*/  MUFU.EX2 R190, R4 ;  /* 0x0000000400be7308 */ /* 0x000fe20000000800 */
[----:B------:R-:W-:Y:S01]  /*5e80*/  @P0 LEA.HI.X R181, R178, c[0x0][0x1cc], R179, 0x1, P1 ;  /* 0x00007300b2b50a11 */ /* 0x000fe200008f0cb3 */
[--C-:B------:R-:W-:Y:S01]  /*5e90*/  FFMA.FTZ R9, R9, c[0x0][0x2d0], -R186.reuse ;  /* 0x0000b40009097a23 */ /* 0x100fe200000108ba */
[----:B------:R-:W-:Y:S01]  /*5ea0*/  @P0 LEA R178, P1, R153, c[0x0][0x1c8], 0x1 ;  /* 0x0000720099b20a11 */ /* 0x000fe200078208ff */
[----:B------:R-:W-:Y:S02]  /*5eb0*/  FMUL.FTZ R0, R0, c[0x0][0x2d0] ;  /* 0x0000b40000007a20 */ /* 0x000fe40000410000 */
[----:B------:R1:W-:Y:S01]  /*5ec0*/  @P0 LDGSTS.E.BYPASS.LTC128B.128 [R167+0x10100], [R180.64], !P6 ;  /* 0x10100000b4a70fae */ /* 0x0003e2000f101d48 */
[--C-:B------:R-:W-:Y:S01]  /*5ed0*/  FFMA.FTZ R12, R12, c[0x0][0x2d0], -R186.reuse ;  /* 0x0000b4000c0c7a23 */ /* 0x100fe200000108ba */
[----:B---3--:R-:W-:Y:S01]  /*5ee0*/  @P0 IADD3.X R179, R176, R171, RZ, P2, !PT ;  /* 0x000000abb0b30210 */ /* 0x008fe200017fe4ff */
[--C-:B------:R-:W-:Y:S01]  /*5ef0*/  FFMA.FTZ R13, R13, c[0x0][0x2d0], -R186.reuse ;  /* 0x0000b4000d0d7a23 */ /* 0x100fe200000108ba */
[----:B------:R-:W2:Y:S01]  /*5f00*/  MUFU.EX2 R2, R2 ;  /* 0x0000000200027308 */ /* 0x000ea20000000800 */
[--C-:B------:R-:W-:Y:S01]  /*5f10*/  FFMA.FTZ R17, R17, c[0x0][0x2d0], -R186.reuse ;  /* 0x0000b40011117a23 */ /* 0x100fe200000108ba */
[----:B------:R-:W-:Y:S01]  /*5f20*/  @P0 LEA.HI.X R179, R153, c[0x0][0x1cc], R179, 0x1, P1 ;  /* 0x0000730099b30a11 */ /* 0x000fe200008f0cb3 */
[--C-:B------:R-:W-:Y:S02]  /*5f30*/  FFMA.FTZ R16, R16, c[0x0][0x2d0], -R186.reuse ;  /* 0x0000b40010107a23 */ /* 0x100fe400000108ba */
[--C-:B------:R-:W-:Y:S02]  /*5f40*/  FFMA.FTZ R24, R24, c[0x0][0x2d0], -R186.reuse ;  /* 0x0000b40018187a23 */ /* 0x100fe400000108ba */
[----:B------:R3:W-:Y:S01]  /*5f50*/  @P0 LDGSTS.E.BYPASS.LTC128B.128 [R167+0x12100], [R178.64], !P5 ;  /* 0x12100000b2a70fae */ /* 0x0007e2000e901d48 */
[--C-:B------:R-:W-:Y:S02]  /*5f60*/  FFMA.FTZ R20, R20, c[0x0][0x2d0], -R186.reuse ;  /* 0x0000b40014147a23 */ /* 0x100fe400000108ba */
[----:B------:R-:W1:Y:S01]  /*5f70*/  MUFU.EX2 R0, R0 ;  /* 0x0000000000007308 */ /* 0x000e620000000800 */
[--C-:B------:R-:W-:Y:S02]  /*5f80*/  FFMA.FTZ R21, R21, c[0x0][0x2d0], -R186.reuse ;  /* 0x0000b40015157a23 */ /* 0x100fe400000108ba */
[--C-:B------:R-:W-:Y:S02]  /*5f90*/  FFMA.FTZ R25, R25, c[0x0][0x2d0], -R186.reuse ;  /* 0x0000b40019197a23 */ /* 0x100fe400000108ba */
[----:B------:R-:W-:Y:S02]  /*5fa0*/  FFMA.FTZ R28, R28, c[0x0][0x2d0], -R186 ;  /* 0x0000b4001c1c7a23 */ /* 0x000fe400000108ba */
[C---:B--2---:R-:W-:Y:S02]  /*5fb0*/  FMUL.FTZ R36, R2.reuse, R36 ;  /* 0x0000002402247220 */ /* 0x044fe40000410000 */
[C---:B------:R-:W-:Y:S02]  /*5fc0*/  FMUL.FTZ R37, R2.reuse, R37 ;  /* 0x0000002502257220 */ /* 0x040fe40000410000 */
[C---:B------:R-:W-:Y:S02]  /*5fd0*/  FMUL.FTZ R40, R2.reuse, R40 ;  /* 0x0000002802287220 */ /* 0x040fe40000410000 */
[C---:B------:R-:W-:Y:S02]  /*5fe0*/  FMUL.FTZ R41, R2.reuse, R41 ;  /* 0x0000002902297220 */ /* 0x040fe40000410000 */
[----:B------:R-:W-:Y:S02]  /*5ff0*/  FMUL.FTZ R44, R2, R44 ;  /* 0x0000002c022c7220 */ /* 0x000fe40000410000 */
[C---:B-1----:R-:W-:Y:S02]  /*6000*/  FMUL.FTZ R38, R0.reuse, R38 ;  /* 0x0000002600267220 */ /* 0x042fe40000410000 */
[C---:B------:R-:W-:Y:S02]  /*6010*/  FMUL.FTZ R39, R0.reuse, R39 ;  /* 0x0000002700277220 */ /* 0x040fe40000410000 */
[C---:B------:R-:W-:Y:S02]  /*6020*/  FMUL.FTZ R42, R0.reuse, R42 ;  /* 0x0000002a002a7220 */ /* 0x040fe40000410000 */
        /* <DEDUP_REMOVED lines=104> */
[C---:B----4-:R-:W-:Y:S04]  /*66b0*/  @P0 IADD3 R154, P2, R177.reuse, R166, RZ ;  /* 0x000000a6b19a0210 */ /* 0x050fe80007f5e0ff */
[----:B------:R-:W-:Y:S02]  /*66c0*/  @P0 LEA R184, P1, R154, c[0x0][0x1c8], 0x1 ;  /* 0x000072009ab80a11 */ /* 0x000fe400078208ff */
[----:B------:R-:W-:Y:S02]  /*66d0*/  @P0 IADD3.X R182, R176, R189, RZ, P2, !PT ;  /* 0x000000bdb0b60210 */ /* 0x000fe400017fe4ff */
[----:B------:R-:W-:Y:S02]  /*66e0*/  @P0 IADD3 R153, P2, R177, R188, RZ ;  /* 0x000000bcb1990210 */ /* 0x000fe40007f5e0ff */
[----:B------:R-:W-:Y:S02]  /*66f0*/  @P0 LEA.HI.X R185, R154, c[0x0][0x1cc], R182, 0x1, P1 ;  /* 0x000073009ab90a11 */ /* 0x000fe400008f0cb6 */
[C---:B------:R-:W-:Y:S02]  /*6700*/  @P0 LEA R182, P1, R153.reuse, c[0x0][0x1c8], 0x1 ;  /* 0x0000720099b60a11 */ /* 0x040fe400078208ff */
[----:B------:R-:W-:Y:S01]  /*6710*/  @P0 IADD3.X R154, R176, R187, RZ, P2, !PT ;  /* 0x000000bbb09a0210 */ /* 0x000fe200017fe4ff */
[----:B------:R1:W-:Y:S03]  /*6720*/  @P0 LDGSTS.E.BYPASS.LTC128B.128 [R167+0x14100], [R184.64], !P4 ;  /* 0x14100000b8a70fae */ /* 0x0003e6000e101d48 */
[----:B------:R-:W-:Y:S01]  /*6730*/  @P0 LEA.HI.X R183, R153, c[0x0][0x1cc], R154, 0x1, P1 ;  /* 0x0000730099b70a11 */ /* 0x000fe200008f0c9a */
[----:B------:R-:W-:Y:S01]  /*6740*/  FFMA.FTZ R153, R8, c[0x0][0x2d0], -R186 ;  /* 0x0000b40008997a23 */ /* 0x000fe200000108ba */
[----:B------:R-:W-:Y:S01]  /*6750*/  @P0 IADD3 R177, P1, R191, R177, RZ ;  /* 0x000000b1bfb10210 */ /* 0x000fe20007f3e0ff */
[----:B------:R-:W2:Y:S01]  /*6760*/  LDL R154, [R1+0xc4] ;  /* 0x0000c400019a7983 */ /* 0x000ea20000100800 */
[----:B------:R4:W2:Y:S05]  /*6770*/  MUFU.EX2 R191, R5 ;  /* 0x0000000500bf7308 */ /* 0x0008aa0000000800 */
[----:B------:R3:W-:Y:S05]  /*6780*/  @P0 LDGSTS.E.BYPASS.LTC128B.128 [R167+0x16100], [R182.64], !P3 ;  /* 0x16100000b6a70fae */ /* 0x0007ea000d901d48 */
[----:B-1----:R-:W-:Y:S01]  /*6790*/  MUFU.EX2 R184, R13 ;  /* 0x0000000d00b87308 */ /* 0x002fe20000000800 */
[----:B----4-:R-:W-:Y:S02]  /*67a0*/  @P0 IADD3 R5, P2, R177, R148, RZ ;  /* 0x00000094b1050210 */ /* 0x010fe40007f5e0ff */
[----:B------:R-:W4:Y:S07]  /*67b0*/  LDL.LU.64 R148, [R1+0xe0] ;  /* 0x0000e00001947983 */ /* 0x000f2e0000300a00 */
[----:B---3--:R-:W-:Y:S01]  /*67c0*/  MUFU.EX2 R183, R16 ;  /* 0x0000001000b77308 */ /* 0x008fe20000000800 */
[----:B--2---:R-:W-:Y:S02]  /*67d0*/  @P0 IADD3.X R176, R154, R176, RZ, P1, !PT ;  /* 0x000000b09ab00210 */ /* 0x004fe40000ffe4ff */
[----:B------:R-:W-:Y:S07]  /*67e0*/  @P0 LEA R180, P1, R5, c[0x0][0x1c8], 0x1 ;  /* 0x0000720005b40a11 */ /* 0x000fee00078208ff */
[----:B------:R1:W-:Y:S01]  /*67f0*/  MUFU.EX2 R154, R153 ;  /* 0x00000099009a7308 */ /* 0x0003e20000000800 */
[C---:B------:R-:W-:Y:S02]  /*6800*/  @P0 IADD3.X R8, R176.reuse, R151, RZ, P2, !PT ;  /* 0x00000097b0080210 */ /* 0x040fe400017fe4ff */
[----:B------:R-:W-:Y:S01]  /*6810*/  @P0 IADD3 R4, P2, R177, R165, RZ ;  /* 0x000000a5b1040210 */ /* 0x000fe20007f5e0ff */
[----:B------:R-:W2:Y:S01]  /*6820*/  LDL.LU.64 R150, [R1+0xd8] ;  /* 0x0000d80001967983 */ /* 0x000ea20000300a00 */
[----:B------:R-:W-:Y:S02]  /*6830*/  @P0 LEA.HI.X R181, R5, c[0x0][0x1cc], R8, 0x1, P1 ;  /* 0x0000730005b50a11 */ /* 0x000fe400008f0c08 */
[----:B------:R-:W-:Y:S02]  /*6840*/  @P0 IADD3.X R5, R176, R171, RZ, P2, !PT ;  /* 0x000000abb0050210 */ /* 0x000fe400017fe4ff */
[C---:B------:R-:W-:Y:S01]  /*6850*/  @P0 LEA R178, P1, R4.reuse, c[0x0][0x1c8], 0x1 ;  /* 0x0000720004b20a11 */ /* 0x040fe200078208ff */
[----:B------:R3:W3:Y:S01]  /*6860*/  MUFU.EX2 R171, R9 ;  /* 0x0000000900ab7308 */ /* 0x0006e20000000800 */
[----:B------:R3:W-:Y:S02]  /*6870*/  @P0 LDGSTS.E.BYPASS.LTC128B.128 [R167+0x11100], [R180.64], !P6 ;  /* 0x11100000b4a70fae */ /* 0x0007e4000f101d48 */
[----:B------:R-:W-:Y:S02]  /*6880*/  @P0 LEA.HI.X R179, R4, c[0x0][0x1cc], R5, 0x1, P1 ;  /* 0x0000730004b30a11 */ /* 0x000fe400008f0c05 */
[C---:B------:R-:W-:Y:S02]  /*6890*/  @P0 IADD3 R4, P2, R177.reuse, R166, RZ ;  /* 0x000000a6b1040210 */ /* 0x040fe40007f5e0ff */
[----:B------:R-:W2:Y:S02]  /*68a0*/  LDL.LU R165, [R1+0xd4] ;  /* 0x0000d40001a57983 */ /* 0x000ea40000300800 */
[----:B------:R-:W-:Y:S02]  /*68b0*/  @P0 LEA R8, P1, R4, c[0x0][0x1c8], 0x1 ;  /* 0x0000720004080a11 */ /* 0x000fe400078208ff */
[----:B------:R-:W-:Y:S02]  /*68c0*/  @P0 IADD3.X R5, R176, R189, RZ, P2, !PT ;  /* 0x000000bdb0050210 */ /* 0x000fe400017fe4ff */
[----:B------:R3:W-:Y:S01]  /*68d0*/  @P0 LDGSTS.E.BYPASS.LTC128B.128 [R167+0x13100], [R178.64], !P5 ;  /* 0x13100000b2a70fae */ /* 0x0007e2000e901d48 */
[----:B------:R-:W-:Y:S01]  /*68e0*/  @P0 IADD3 R177, P2, R177, R188, RZ ;  /* 0x000000bcb1b10210 */ /* 0x000fe20007f5e0ff */
[----:B-1----:R-:W-:Y:S02]  /*68f0*/  FMUL.FTZ R153, R3, c[0x0][0x2d0] ;  /* 0x0000b40003997a20 */ /* 0x002fe40000410000 */
[----:B----4-:R-:W-:Y:S01]  /*6900*/  FMUL.FTZ R148, R2, R148 ;  /* 0x0000009402947220 */ /* 0x010fe20000410000 */
[----:B------:R-:W-:Y:S01]  /*6910*/  @P0 IADD3.X R176, R176, R187, RZ, P2, !PT ;  /* 0x000000bbb0b00210 */ /* 0x000fe200017fe4ff */
[--C-:B------:R-:W-:Y:S01]  /*6920*/  FFMA.FTZ R10, R10, c[0x0][0x2d0], -R153.reuse ;  /* 0x0000b4000a0a7a23 */ /* 0x100fe20000010899 */
[----:B------:R-:W4:Y:S01]  /*6930*/  LDL.LU R166, [R1+0xd0] ;  /* 0x0000d00001a67983 */ /* 0x000f220000300800 */
[----:B------:R-:W-:Y:S02]  /*6940*/  FFMA.FTZ R11, R11, c[0x0][0x2d0], -R153 ;  /* 0x0000b4000b0b7a23 */ /* 0x000fe40000010899 */
[----:B------:R1:W-:Y:S01]  /*6950*/  MUFU.EX2 R189, R10 ;  /* 0x0000000a00bd7308 */ /* 0x0003e20000000800 */
[----:B---3--:R-:W-:Y:S01]  /*6960*/  @P0 LEA.HI.X R9, R4, c[0x0][0x1cc], R5, 0x1, P1 ;  /* 0x0000730004090a11 */ /* 0x008fe200008f0c05 */
[--C-:B------:R-:W-:Y:S01]  /*6970*/  FFMA.FTZ R6, R6, c[0x0][0x2d0], -R153.reuse ;  /* 0x0000b40006067a23 */ /* 0x100fe20000010899 */
[----:B------:R-:W-:Y:S01]  /*6980*/  @P0 LEA R4, P1, R177, c[0x0][0x1c8], 0x1 ;  /* 0x00007200b1040a11 */ /* 0x000fe200078208ff */
[--C-:B------:R-:W-:Y:S02]  /*6990*/  FFMA.FTZ R7, R7, c[0x0][0x2d0], -R153.reuse ;  /* 0x0000b40007077a23 */ /* 0x100fe40000010899 */
[----:B------:R3:W-:Y:S01]  /*69a0*/  @P0 LDGSTS.E.BYPASS.LTC128B.128 [R167+0x15100], [R8.64], !P4 ;  /* 0x1510000008a70fae */ /* 0x0007e2000e101d48 */
[----:B------:R-:W-:Y:S01]  /*69b0*/  @P0 LEA.HI.X R5, R177, c[0x0][0x1cc], R176, 0x1, P1 ;  /* 0x00007300b1050a11 */ /* 0x000fe200008f0cb0 */
[--C-:B------:R-:W-:Y:S02]  /*69c0*/  FFMA.FTZ R14, R14, c[0x0][0x2d0], -R153.reuse ;  /* 0x0000b4000e0e7a23 */ /* 0x100fe40000010899 */
[----:B------:R3:W-:Y:S01]  /*69d0*/  MUFU.EX2 R188, R11 ;  /* 0x0000000b00bc7308 */ /* 0x0007e20000000800 */
[--C-:B------:R-:W-:Y:S01]  /*69e0*/  FFMA.FTZ R15, R15, c[0x0][0x2d0], -R153.reuse ;  /* 0x0000b4000f0f7a23 */ /* 0x100fe20000010899 */
[----:B------:R3:W-:Y:S01]  /*69f0*/  @P0 LDGSTS.E.BYPASS.LTC128B.128 [R167+0x17100], [R4.64], !P3 ;  /* 0x1710000004a70fae */ /* 0x0007e2000d901d48 */
[----:B------:R-:W-:Y:S02]  /*6a00*/  FMUL.FTZ R149, R2, R149 ;  /* 0x0000009502957220 */ /* 0x000fe40000410000 */
[--C-:B------:R-:W-:Y:S02]  /*6a10*/  FFMA.FTZ R18, R18, c[0x0][0x2d0], -R153.reuse ;  /* 0x0000b40012127a23 */ /* 0x100fe40000010899 */
[--C-:B------:R-:W-:Y:S01]  /*6a20*/  FFMA.FTZ R19, R19, c[0x0][0x2d0], -R153.reuse ;  /* 0x0000b40013137a23 */ /* 0x100fe20000010899 */
[----:B------:R-:W3:Y:S01]  /*6a30*/  LDSM.16.MT88.4 R176, [R248+0x100] ;  /* 0x00010000f8b0783b */ /* 0x000ee20000004200 */
[--C-:B------:R-:W-:Y:S01]  /*6a40*/  FFMA.FTZ R22, R22, c[0x0][0x2d0], -R153.reuse ;  /* 0x0000b40016167a23 */ /* 0x100fe20000010899 */
[----:B------:R3:W-:Y:S01]  /*6a50*/  MUFU.EX2 R185, R6 ;  /* 0x0000000600b97308 */ /* 0x0007e20000000800 */
[--C-:B------:R-:W-:Y:S02]  /*6a60*/  FFMA.FTZ R23, R23, c[0x0][0x2d0], -R153.reuse ;  /* 0x0000b40017177a23 */ /* 0x100fe40000010899 */
[--C-:B------:R-:W-:Y:S01]  /*6a70*/  FFMA.FTZ R26, R26, c[0x0][0x2d0], -R153.reuse ;  /* 0x0000b4001a1a7a23 */ /* 0x100fe20000010899 */
[----:B------:R-:W0:Y:S01]  /*6a80*/  LDGDEPBAR ;  /* 0x00000000000079af */ /* 0x000e220000000000 */
[----:B-1----:R-:W-:Y:S02]  /*6a90*/  FMUL.FTZ R10, R0, R162 ;  /* 0x000000a2000a7220 */ /* 0x002fe40000410000 */
[--C-:B------:R-:W-:Y:S02]  /*6aa0*/  FFMA.FTZ R27, R27, c[0x0][0x2d0], -R153.reuse ;  /* 0x0000b4001b1b7a23 */ /* 0x100fe40000010899 */
[--C-:B------:R-:W-:Y:S01]  /*6ab0*/  FFMA.FTZ R31, R31, c[0x0][0x2d0], -R153.reuse ;  /* 0x0000b4001f1f7a23 */ /* 0x100fe20000010899 */
[----:B------:R-:W1:Y:S01]  /*6ac0*/  MUFU.EX2 R187, R7 ;  /* 0x0000000700bb7308 */ /* 0x000e620000000800 */
[C---:B---3--:R-:W-:Y:S02]  /*6ad0*/  FMUL.FTZ R8, R2.reuse, R160 ;  /* 0x000000a002087220 */ /* 0x048fe40000410000 */
[----:B------:R-:W-:Y:S02]  /*6ae0*/  FMUL.FTZ R9, R2, R161 ;  /* 0x000000a102097220 */ /* 0x000fe40000410000 */
[----:B------:R-:W-:Y:S02]  /*6af0*/  FMUL.FTZ R11, R0, R163 ;  /* 0x000000a3000b7220 */ /* 0x000fe40000410000 */
[----:B------:R-:W3:Y:S01]  /*6b00*/  LDSM.16.MT88.4 R160, [R249+0x100] ;  /* 0x00010000f9a0783b */ /* 0x000ee20000004200 */
[C---:B------:R-:W-:Y:S01]  /*6b10*/  FMUL.FTZ R4, R2.reuse, R156 ;  /* 0x0000009c02047220 */ /* 0x040fe20000410000 */
[----:B------:R-:W-:Y:S01]  /*6b20*/  F2FP.BF16.PACK_AB R156, R191, R190 ;  /* 0x000000bebf9c723e */ /* 0x000fe200000010ff */
[----:B------:R-:W-:Y:S01]  /*6b30*/  FMUL.FTZ R5, R2, R157 ;  /* 0x0000009d02057220 */ /* 0x000fe20000410000 */
[----:B------:R-:W-:Y:S01]  /*6b40*/  MUFU.EX2 R182, R14 ;  /* 0x0000000e00b67308 */ /* 0x000fe20000000800 */
[C---:B------:R-:W-:Y:S01]  /*6b50*/  FMUL.FTZ R6, R0.reuse, R158 ;  /* 0x0000009e00067220 */ /* 0x040fe20000410000 */
[----:B------:R-:W-:Y:S01]  /*6b60*/  F2FP.BF16.PACK_AB R158, R171, R154 ;  /* 0x0000009aab9e723e */ /* 0x000fe200000010ff */
[----:B------:R-:W4:Y:S07]  /*6b70*/  LDL.LU R167, [R1+0xcc] ;  /* 0x0000cc0001a77983 */ /* 0x000f2e0000300800 */
[----:B------:R-:W-:Y:S01]  /*6b80*/  MUFU.EX2 R181, R15 ;  /* 0x0000000f00b57308 */ /* 0x000fe20000000800 */
[----:B-1----:R-:W-:Y:S01]  /*6b90*/  F2FP.BF16.PACK_AB R157, R187, R185 ;  /* 0x000000b9bb9d723e */ /* 0x002fe200000010ff */
[----:B------:R-:W-:Y:S01]  /*6ba0*/  FMUL.FTZ R7, R0, R159 ;  /* 0x0000009f00077220 */ /* 0x000fe20000410000 */
[----:B------:R-:W-:Y:S07]  /*6bb0*/  F2FP.BF16.PACK_AB R159, R188, R189 ;  /* 0x000000bdbc9f723e */ /* 0x000fee00000010ff */
[C---:B------:R-:W-:Y:S01]  /*6bc0*/  HMMA.16816.F32.BF16 R4, R156.reuse, R176, R4 ;  /* 0x000000b09c04723c */ /* 0x040fe20000041804 */
[----:B------:R-:W-:Y:S07]  /*6bd0*/  MUFU.EX2 R176, R26 ;  /* 0x0000001a00b07308 */ /* 0x000fee0000000800 */
[C---:B------:R-:W-:Y:S03]  /*6be0*/  HMMA.16816.F32.BF16 R8, R156.reuse, R178, R8 ;  /* 0x000000b29c08723c */ /* 0x040fe60000041808 */
[----:B------:R-:W-:Y:S05]  /*6bf0*/  MUFU.EX2 R178, R22 ;  /* 0x0000001600b27308 */ /* 0x000fea0000000800 */
[C---:B---3--:R-:W-:Y:S05]  /*6c00*/  HMMA.16816.F32.BF16 R36, R156.reuse, R160, R36 ;  /* 0x000000a09c24723c */ /* 0x048fea0000041824 */
[----:B------:R1:W3:Y:S03]  /*6c10*/  MUFU.EX2 R177, R12 ;  /* 0x0000000c00b17308 */ /* 0x0002e60000000800 */
[C---:B------:R-:W-:Y:S01]  /*6c20*/  HMMA.16816.F32.BF16 R40, R156.reuse, R162, R40 ;  /* 0x000000a29c28723c */ /* 0x040fe20000041828 */
[----:B------:R-:W3:Y:S06]  /*6c30*/  LDSM.16.MT88.4 R160, [R252+0x100] ;  /* 0x00010000fca0783b */ /* 0x000eec0000004200 */
[----:B------:R3:W2:Y:S10]  /*6c40*/  MUFU.EX2 R180, R17 ;  /* 0x0000001100b47308 */ /* 0x0006b40000000800 */
[----:B------:R-:W-:Y:S01]  /*6c50*/  MUFU.EX2 R179, R19 ;  /* 0x0000001300b37308 */ /* 0x000fe20000000800 */
[----:B-1----:R-:W-:Y:S01]  /*6c60*/  FMUL.FTZ R12, R2, R164 ;  /* 0x000000a4020c7220 */ /* 0x002fe20000410000 */
[----:B---3--:R-:W-:Y:S08]  /*6c70*/  MOV R164, R177 ;  /* 0x000000b100a47202 */ /* 0x008ff00000000f00 */
[----:B------:R-:W-:Y:S01]  /*6c80*/  MUFU.EX2 R177, R23 ;  /* 0x0000001700b17308 */ /* 0x000fe20000000800 */
[----:B------:R-:W-:Y:S01]  /*6c90*/  F2FP.BF16.PACK_AB R17, R181, R182 ;  /* 0x000000b6b511723e */ /* 0x000fe200000010ff */
[C---:B------:R-:W-:Y:S08]  /*6ca0*/  HMMA.16816.F32.BF16 R44, R156.reuse, R160, R44 ;  /* 0x000000a09c2c723c */ /* 0x040ff0000004182c */
        /* <DEDUP_REMOVED lines=8> */
[C---:B--2---:R-:W-:Y:S02]  /*6d30*/  FMUL.FTZ R150, R0.reuse, R150 ;  /* 0x0000009600967220 */ /* 0x044fe40000410000 */
[----:B------:R-:W-:Y:S02]  /*6d40*/  FMUL.FTZ R151, R0, R151 ;  /* 0x0000009700977220 */ /* 0x000fe40000410000 */
[C---:B-1----:R-:W-:Y:S08]  /*6d50*/  HMMA.16816.F32.BF16 R68, R156.reuse, R160, R68 ;  /* 0x000000a09c44723c */ /* 0x042ff00000041844 */
[C---:B------:R-:W-:Y:S01]  /*6d60*/  HMMA.16816.F32.BF16 R72, R156.reuse, R162, R72 ;  /* 0x000000a29c48723c */ /* 0x040fe20000041848 */
[----:B------:R-:W1:Y:S03]  /*6d70*/  LDSM.16.MT88.4 R160, [R252+0x2100] ;  /* 0x00210000fca0783b */ /* 0x000e660000004200 */
[----:B------:R-:W-:Y:S01]  /*6d80*/  FMUL.FTZ R13, R2, R165 ;  /* 0x000000a5020d7220 */ /* 0x000fe20000410000 */
[----:B------:R-:W-:Y:S01]  /*6d90*/  MOV R165, R184 ;  /* 0x000000b800a57202 */ /* 0x000fe20000000f00 */
[--C-:B------:R-:W-:Y:S02]  /*6da0*/  FFMA.FTZ R184, R32, c[0x0][0x2d0], -R186.reuse ;  /* 0x0000b40020b87a23 */ /* 0x100fe400000108ba */
[--C-:B------:R-:W-:Y:S01]  /*6db0*/  FFMA.FTZ R32, R34, c[0x0][0x2d0], -R153.reuse ;  /* 0x0000b40022207a23 */ /* 0x100fe20000010899 */
[----:B------:R-:W-:Y:S01]  /*6dc0*/  F2FP.BF16.PACK_AB R16, R165, R164 ;  /* 0x000000a4a510723e */ /* 0x000fe200000010ff */
[----:B------:R-:W-:Y:S02]  /*6dd0*/  MUFU.EX2 R34, R31 ;  /* 0x0000001f00227308 */ /* 0x000fe40000000800 */
[----:B----4-:R-:W-:Y:S01]  /*6de0*/  FMUL.FTZ R14, R0, R166 ;  /* 0x000000a6000e7220 */ /* 0x010fe20000410000 */
[----:B------:R-:W-:Y:S01]  /*6df0*/  MOV R166, R183 ;  /* 0x000000b700a67202 */ /* 0x000fe20000000f00 */
[--C-:B------:R-:W-:Y:S02]  /*6e00*/  FFMA.FTZ R183, R29, c[0x0][0x2d0], -R186.reuse ;  /* 0x0000b4001db77a23 */ /* 0x100fe400000108ba */
[----:B------:R-:W-:Y:S02]  /*6e10*/  FFMA.FTZ R186, R33, c[0x0][0x2d0], -R186 ;  /* 0x0000b40021ba7a23 */ /* 0x000fe400000108ba */
[--C-:B------:R-:W-:Y:S02]  /*6e20*/  FFMA.FTZ R33, R30, c[0x0][0x2d0], -R153.reuse ;  /* 0x0000b4001e217a23 */ /* 0x100fe40000010899 */
[----:B------:R-:W-:Y:S01]  /*6e30*/  MUFU.EX2 R184, R184 ;  /* 0x000000b800b87308 */ /* 0x000fe20000000800 */
[----:B------:R-:W-:Y:S09]  /*6e40*/  FFMA.FTZ R153, R35, c[0x0][0x2d0], -R153 ;  /* 0x0000b40023997a23 */ /* 0x000ff20000010899 */
[----:B------:R-:W-:Y:S01]  /*6e50*/  MUFU.EX2 R35, R28 ;  /* 0x0000001c00237308 */ /* 0x000fe20000000800 */
[C---:B-1----:R-:W-:Y:S09]  /*6e60*/  HMMA.16816.F32.BF16 R76, R156.reuse, R160, R76 ;  /* 0x000000a09c4c723c */ /* 0x042ff2000004184c */
[----:B------:R-:W-:Y:S01]  /*6e70*/  MUFU.EX2 R186, R186 ;  /* 0x000000ba00ba7308 */ /* 0x000fe20000000800 */
[C---:B------:R-:W-:Y:S01]  /*6e80*/  HMMA.16816.F32.BF16 R80, R156.reuse, R162, R80 ;  /* 0x000000a29c50723c */ /* 0x040fe20000041850 */
[----:B------:R-:W1:Y:S08]  /*6e90*/  LDSM.16.MT88.4 R160, [R251+0x2100] ;  /* 0x00210000fba0783b */ /* 0x000e700000004200 */
[----:B------:R-:W-:Y:S10]  /*6ea0*/  MUFU.EX2 R153, R153 ;  /* 0x0000009900997308 */ /* 0x000ff40000000800 */
[----:B------:R-:W-:Y:S01]  /*6eb0*/  MUFU.EX2 R183, R183 ;  /* 0x000000b700b77308 */ /* 0x000fe20000000800 */
[----:B------:R-:W-:Y:S01]  /*6ec0*/  FMUL.FTZ R15, R0, R167 ;  /* 0x000000a7000f7220 */ /* 0x000fe20000410000 */
[----:B------:R-:W-:Y:S08]  /*6ed0*/  MOV R167, R180 ;  /* 0x000000b400a77202 */ /* 0x000ff00000000f00 */
[----:B------:R2:W3:Y:S10]  /*6ee0*/  MUFU.EX2 R180, R18 ;  /* 0x0000001200b47308 */ /* 0x0004f40000000800 */
[----:B------:R-:W-:Y:S01]  /*6ef0*/  MUFU.EX2 R33, R33 ;  /* 0x0000002100217308 */ /* 0x000fe20000000800 */
[C---:B-1----:R-:W-:Y:S09]  /*6f00*/  HMMA.16816.F32.BF16 R84, R156.reuse, R160, R84 ;  /* 0x000000a09c54723c */ /* 0x042ff20000041854 */
[----:B------:R-:W-:Y:S03]  /*6f10*/  MUFU.EX2 R32, R32 ;  /* 0x0000002000207308 */ /* 0x000fe60000000800 */
[----:B--2---:R-:W-:Y:S01]  /*6f20*/  F2FP.BF16.PACK_AB R18, R167, R166 ;  /* 0x000000a6a712723e */ /* 0x004fe200000010ff */
[C---:B------:R-:W-:Y:S01]  /*6f30*/  HMMA.16816.F32.BF16 R88, R156.reuse, R162, R88 ;  /* 0x000000a29c58723c */ /* 0x040fe20000041858 */
[----:B------:R-:W1:Y:S02]  /*6f40*/  LDSM.16.MT88.4 R160, [R248+0x4100] ;  /* 0x00410000f8a0783b */ /* 0x000e640000004200 */
[----:B---3--:R-:W-:Y:S05]  /*6f50*/  F2FP.BF16.PACK_AB R19, R179, R180 ;  /* 0x000000b4b313723e */ /* 0x008fea00000010ff */
        /* <DEDUP_REMOVED lines=25> */
[----:B------:R-:W2:Y:S02]  /*70f0*/  MUFU.EX2 R154, R24 ;  /* 0x00000018009a7308 */ /* 0x000ea40000000800 */
[----:B------:R-:W-:Y:S03]  /*7100*/  MOV R161, R191 ;  /* 0x000000bf00a17202 */ /* 0x000fe60000000f00 */
[----:B------:R-:W-:Y:S05]  /*7110*/  MOV R163, R190 ;  /* 0x000000be00a37202 */ /* 0x000fea0000000f00 */
[----:B------:R-:W-:Y:S10]  /*7120*/  MUFU.EX2 R191, R20 ;  /* 0x0000001400bf7308 */ /* 0x000ff40000000800 */
[----:B------:R3:W-:Y:S10]  /*7130*/  MUFU.EX2 R190, R21 ;  /* 0x0000001500be7308 */ /* 0x0007f40000000800 */
[----:B------:R-:W4:Y:S01]  /*7140*/  MUFU.EX2 R162, R25 ;  /* 0x0000001900a27308 */ /* 0x000f220000000800 */
[C---:B-1----:R-:W-:Y:S01]  /*7150*/  HMMA.16816.F32.BF16 R4, R16.reuse, R156, R4 ;  /* 0x0000009c1004723c */ /* 0x042fe20000041804 */
[----:B---3--:R-:W-:Y:S07]  /*7160*/  LDSM.16.MT88.4 R20, [R248+0x1100] ;  /* 0x00110000f814783b */ /* 0x008fee0000004200 */
        /* <DEDUP_REMOVED lines=45> */
[----:B--2---:R-:W-:Y:S01]  /*7440*/  MOV R157, R154 ;  /* 0x0000009a009d7202 */ /* 0x004fe20000000f00 */
[----:B------:R-:W-:Y:S01]  /*7450*/  HMMA.16816.F32.BF16 R12, R16, R158, R12 ;  /* 0x0000009e100c723c */ /* 0x000fe2000004180c */
[----:B------:R1:W2:Y:S03]  /*7460*/  MUFU.EX2 R154, R27 ;  /* 0x0000001b009a7308 */ /* 0x0002a60000000800 */
[----:B----4-:R-:W-:Y:S02]  /*7470*/  MOV R156, R162 ;  /* 0x000000a2009c7202 */ /* 0x010fe40000000f00 */
[----:B------:R-:W3:Y:S01]  /*7480*/  LDL.LU R162, [R1+0x4c] ;  /* 0x00004c0001a27983 */ /* 0x000ee20000300800 */
[----:B------:R-:W-:Y:S02]  /*7490*/  F2FP.BF16.PACK_AB R16, R190, R191 ;  /* 0x000000bfbe10723e */ /* 0x000fe400000010ff */
[----:B------:R-:W-:Y:S03]  /*74a0*/  F2FP.BF16.PACK_AB R18, R156, R157 ;  /* 0x0000009d9c12723e */ /* 0x000fe600000010ff */
[----:B------:R-:W-:Y:S01]  /*74b0*/  F2FP.BF16.PACK_AB R17, R177, R178 ;  /* 0x000000b2b111723e */ /* 0x000fe200000010ff */
[----:B------:R-:W4:Y:S01]  /*74c0*/  LDL.LU R29, [R1+0x50] ;  /* 0x00005000011d7983 */ /* 0x000f220000300800 */
[----:B------:R-:W-:Y:S05]  /*74d0*/  MOV R159, R160 ;  /* 0x000000a0009f7202 */ /* 0x000fea0000000f00 */
[----:B-1----:R-:W1:Y:S01]  /*74e0*/  LDSM.16.MT88.4 R24, [R249+0x1100] ;  /* 0x00110000f918783b */ /* 0x002e620000004200 */
[----:B--2---:R-:W-:Y:S07]  /*74f0*/  F2FP.BF16.PACK_AB R19, R154, R176 ;  /* 0x000000b09a13723e */ /* 0x004fee00000010ff */
        /* <DEDUP_REMOVED lines=32> */
[----:B------:R-:W2:Y:S03]  /*7700*/  LDSM.16.MT88.4 R20, [R248+0x7100] ;  /* 0x00710000f814783b */ /* 0x000ea60000004200 */
[----:B---3--:R-:W-:Y:S04]  /*7710*/  FFMA.FTZ R2, R2, R162, R163 ;  /* 0x000000a202027223 */ /* 0x008fe800000100a3 */
[C---:B-1----:R-:W-:Y:S04]  /*7720*/  HMMA.16816.F32.BF16 R116, R16.reuse, R24, R116 ;  /* 0x000000181074723c */ /* 0x042fe80000041874 */
[----:B------:R-:W-:Y:S02]  /*7730*/  FADD.FTZ R2, R161, R2 ;  /* 0x00000002a1027221 */ /* 0x000fe40000010000 */
[----:B------:R-:W-:Y:S01]  /*7740*/  LDSM.16.MT88.4 R160, [R248+0x1900] ;  /* 0x00190000f8a0783b */ /* 0x000fe20000004200 */
[----:B----4-:R-:W-:Y:S01]  /*7750*/  FFMA.FTZ R0, R0, R29, R185 ;  /* 0x0000001d00007223 */ /* 0x010fe200000100b9 */
[----:B------:R-:W-:Y:S01]  /*7760*/  MOV R185, R156 ;  /* 0x0000009c00b97202 */ /* 0x000fe20000000f00 */
[C---:B------:R-:W-:Y:S03]  /*7770*/  HMMA.16816.F32.BF16 R120, R16.reuse, R26, R120 ;  /* 0x0000001a1078723c */ /* 0x040fe60000041878 */
[----:B------:R-:W1:Y:S01]  /*7780*/  LDSM.16.MT88.4 R24, [R249+0x7100] ;  /* 0x00710000f918783b */ /* 0x000e620000004200 */
[----:B------:R-:W-:Y:S02]  /*7790*/  FADD.FTZ R2, R159, R2 ;  /* 0x000000029f027221 */ /* 0x000fe40000010000 */
[----:B------:R-:W-:Y:S01]  /*77a0*/  FADD.FTZ R0, R187, R0 ;  /* 0x00000000bb007221 */ /* 0x000fe20000010000 */
[----:B------:R-:W-:Y:S01]  /*77b0*/  MOV R187, R157 ;  /* 0x0000009d00bb7202 */ /* 0x000fe20000000f00 */
[----:B------:R-:W-:Y:S01]  /*77c0*/  FADD.FTZ R2, R171, R2 ;  /* 0x00000002ab027221 */ /* 0x000fe20000010000 */
[C---:B--2---:R-:W-:Y:S01]  /*77d0*/  HMMA.16816.F32.BF16 R124, R16.reuse, R20, R124 ;  /* 0x00000014107c723c */ /* 0x044fe2000004187c */
[----:B------:R-:W-:Y:S02]  /*77e0*/  LDSM.16.MT88.4 R28, [R252+0x1900] ;  /* 0x00190000fc1c783b */ /* 0x000fe40000004200 */
[----:B------:R-:W-:Y:S01]  /*77f0*/  FADD.FTZ R0, R189, R0 ;  /* 0x00000000bd007221 */ /* 0x000fe20000010000 */
[----:B------:R-:W-:Y:S02]  /*7800*/  MOV R189, R165 ;  /* 0x000000a500bd7202 */ /* 0x000fe40000000f00 */
[----:B------:R-:W-:Y:S01]  /*7810*/  F2FP.BF16.PACK_AB R165, R34, R33 ;  /* 0x0000002122a5723e */ /* 0x000fe200000010ff */
[----:B------:R2:W5:Y:S01]  /*7820*/  LDL.LU R171, [R1+0xc8] ;  /* 0x0000c80001ab7983 */ /* 0x0005620000300800 */
[C---:B------:R-:W-:Y:S04]  /*7830*/  HMMA.16816.F32.BF16 R128, R16.reuse, R22, R128 ;  /* 0x000000161080723c */ /* 0x040fe80000041880 */
[----:B------:R-:W-:Y:S01]  /*7840*/  FADD.FTZ R0, R188, R0 ;  /* 0x00000000bc007221 */ /* 0x000fe20000010000 */
[----:B------:R-:W3:Y:S01]  /*7850*/  LDSM.16.MT88.4 R20, [R252+0x7100] ;  /* 0x00710000fc14783b */ /* 0x000ee20000004200 */
[----:B------:R-:W-:Y:S02]  /*7860*/  MOV R188, R164 ;  /* 0x000000a400bc7202 */ /* 0x000fe40000000f00 */
[----:B------:R-:W-:Y:S01]  /*7870*/  F2FP.BF16.PACK_AB R164, R183, R35 ;  /* 0x00000023b7a4723e */ /* 0x000fe200000010ff */
[----:B------:R-:W-:Y:S03]  /*7880*/  FADD.FTZ R0, R182, R0 ;  /* 0x00000000b6007221 */ /* 0x000fe60000010000 */
[----:B------:R-:W-:Y:S02]  /*7890*/  FADD.FTZ R2, R188, R2 ;  /* 0x00000002bc027221 */ /* 0x000fe40000010000 */
[----:B------:R-:W-:Y:S02]  /*78a0*/  FADD.FTZ R0, R181, R0 ;  /* 0x00000000b5007221 */ /* 0x000fe40000010000 */
[----:B------:R-:W-:Y:S02]  /*78b0*/  FADD.FTZ R2, R189, R2 ;  /* 0x00000002bd027221 */ /* 0x000fe40000010000 */
[----:B------:R-:W-:Y:S04]  /*78c0*/  FADD.FTZ R0, R180, R0 ;  /* 0x00000000b4007221 */ /* 0x000fe80000010000 */
[----:B------:R-:W-:Y:S01]  /*78d0*/  FADD.FTZ R0, R179, R0 ;  /* 0x00000000b3007221 */ /* 0x000fe20000010000 */
[C---:B-1----:R-:W-:Y:S03]  /*78e0*/  HMMA.16816.F32.BF16 R132, R16.reuse, R24, R132 ;  /* 0x000000181084723c */ /* 0x042fe60000041884 */
[----:B------:R-:W-:Y:S04]  /*78f0*/  FADD.FTZ R0, R178, R0 ;  /* 0x00000000b2007221 */ /* 0x000fe80000010000 */
[----:B------:R-:W-:Y:S01]  /*7900*/  FADD.FTZ R0, R177, R0 ;  /* 0x00000000b1007221 */ /* 0x000fe20000010000 */
[C---:B------:R-:W-:Y:S01]  /*7910*/  HMMA.16816.F32.BF16 R136, R16.reuse, R26, R136 ;  /* 0x0000001a1088723c */ /* 0x040fe20000041888 */
[----:B------:R-:W1:Y:S03]  /*7920*/  LDSM.16.MT88.4 R24, [R251+0x7100] ;  /* 0x00710000fb18783b */ /* 0x000e660000004200 */
[----:B------:R-:W-:Y:S04]  /*7930*/  FADD.FTZ R0, R176, R0 ;  /* 0x00000000b0007221 */ /* 0x000fe80000010000 */
[C---:B---3--:R-:W-:Y:S08]  /*7940*/  HMMA.16816.F32.BF16 R140, R16.reuse, R20, R140 ;  /* 0x00000014108c723c */ /* 0x048ff0000004188c */
[C---:B------:R-:W-:Y:S01]  /*7950*/  HMMA.16816.F32.BF16 R144, R16.reuse, R22, R144 ;  /* 0x000000161090723c */ /* 0x040fe20000041890 */
[----:B------:R-:W3:Y:S07]  /*7960*/  LDSM.16.MT88.4 R20, [R249+0x1900] ;  /* 0x00190000f914783b */ /* 0x000eee0000004200 */
[C---:B-1----:R-:W-:Y:S07]  /*7970*/  HMMA.16816.F32.BF16 R148, R16.reuse, R24, R148 ;  /* 0x000000181094723c */ /* 0x042fee0000041894 */
[----:B------:R-:W-:Y:S01]  /*7980*/  MOV R25, R167 ;  /* 0x000000a700197202 */ /* 0x000fe20000000f00 */
[----:B------:R-:W-:Y:S01]  /*7990*/  HMMA.16816.F32.BF16 R12, R16, R26, R12 ;  /* 0x0000001a100c723c */ /* 0x000fe2000004180c */
[----:B------:R-:W-:Y:S03]  /*79a0*/  LDSM.16.MT88.4 R16, [R249+0x3900] ;  /* 0x00390000f910783b */ /* 0x000fe60000004200 */
[----:B------:R-:W-:Y:S02]  /*79b0*/  F2FP.BF16.PACK_AB R167, R153, R32 ;  /* 0x0000002099a7723e */ /* 0x000fe400000010ff */
[----:B------:R-:W-:Y:S02]  /*79c0*/  MOV R24, R166 ;  /* 0x000000a600187202 */ /* 0x000fe40000000f00 */
[----:B------:R-:W-:Y:S04]  /*79d0*/  F2FP.BF16.PACK_AB R166, R186, R184 ;  /* 0x000000b8baa6723e */ /* 0x000fe800000010ff */
[----:B------:R-:W-:Y:S03]  /*79e0*/  FADD.FTZ R2, R24, R2 ;  /* 0x0000000218027221 */ /* 0x000fe60000010000 */
[C---:B------:R-:W-:Y:S01]  /*79f0*/  HMMA.16816.F32.BF16 R156, R164.reuse, R160, R4 ;  /* 0x000000a0a49c723c */ /* 0x040fe20000041804 */
[----:B------:R-:W1:Y:S04]  /*7a00*/  LDSM.16.MT88.4 R4, [R251+0x1900] ;  /* 0x00190000fb04783b */ /* 0x000e680000004200 */
[----:B------:R-:W-:Y:S03]  /*7a10*/  FADD.FTZ R2, R25, R2 ;  /* 0x0000000219027221 */ /* 0x000fe60000010000 */
[C---:B------:R-:W-:Y:S01]  /*7a20*/  HMMA.16816.F32.BF16 R160, R164.reuse, R162, R8 ;  /* 0x000000a2a4a0723c */ /* 0x040fe20000041808 */
[----:B------:R-:W4:Y:S03]  /*7a30*/  LDSM.16.MT88.4 R8, [R248+0x3900] ;  /* 0x00390000f808783b */ /* 0x000f260000004200 */
[----:B------:R-:W-:Y:S04]  /*7a40*/  FADD.FTZ R2, R191, R2 ;  /* 0x00000002bf027221 */ /* 0x000fe80000010000 */
[C---:B---3--:R-:W-:Y:S04]  /*7a50*/  HMMA.16816.F32.BF16 R36, R164.reuse, R20, R36 ;  /* 0x00000014a424723c */ /* 0x048fe80000041824 */
[----:B------:R-:W-:Y:S04]  /*7a60*/  FADD.FTZ R2, R190, R2 ;  /* 0x00000002be027221 */ /* 0x000fe80000010000 */
[C---:B------:R-:W-:Y:S01]  /*7a70*/  HMMA.16816.F32.BF16 R40, R164.reuse, R22, R40 ;  /* 0x00000016a428723c */ /* 0x040fe20000041828 */
[----:B------:R-:W3:Y:S03]  /*7a80*/  LDSM.16.MT88.4 R20, [R252+0x3900] ;  /* 0x00390000fc14783b */ /* 0x000ee60000004200 */
[----:B------:R-:W-:Y:S04]  /*7a90*/  FADD.FTZ R2, R187, R2 ;  /* 0x00000002bb027221 */ /* 0x000fe80000010000 */
[C---:B------:R-:W-:Y:S04]  /*7aa0*/  HMMA.16816.F32.BF16 R44, R164.reuse, R28, R44 ;  /* 0x0000001ca42c723c */ /* 0x040fe8000004182c */
[----:B------:R-:W-:Y:S04]  /*7ab0*/  FADD.FTZ R2, R185, R2 ;  /* 0x00000002b9027221 */ /* 0x000fe80000010000 */
[C---:B------:R-:W-:Y:S08]  /*7ac0*/  HMMA.16816.F32.BF16 R48, R164.reuse, R30, R48 ;  /* 0x0000001ea430723c */ /* 0x040ff00000041830 */
[C---:B-1----:R-:W-:Y:S08]  /*7ad0*/  HMMA.16816.F32.BF16 R52, R164.reuse, R4, R52 ;  /* 0x00000004a434723c */ /* 0x042ff00000041834 */
[C---:B------:R-:W-:Y:S01]  /*7ae0*/  HMMA.16816.F32.BF16 R56, R164.reuse, R6, R56 ;  /* 0x00000006a438723c */ /* 0x040fe20000041838 */
[----:B------:R-:W1:Y:S07]  /*7af0*/  LDSM.16.MT88.4 R4, [R251+0x3900] ;  /* 0x00390000fb04783b */ /* 0x000e6e0000004200 */
[C---:B----4-:R-:W-:Y:S08]  /*7b00*/  HMMA.16816.F32.BF16 R60, R164.reuse, R8, R60 ;  /* 0x00000008a43c723c */ /* 0x050ff0000004183c */
[C---:B------:R-:W-:Y:S01]  /*7b10*/  HMMA.16816.F32.BF16 R64, R164.reuse, R10, R64 ;  /* 0x0000000aa440723c */ /* 0x040fe20000041840 */
[----:B------:R-:W4:Y:S07]  /*7b20*/  LDSM.16.MT88.4 R8, [R248+0x5900] ;  /* 0x00590000f808783b */ /* 0x000f2e0000004200 */
[C---:B------:R-:W-:Y:S08]  /*7b30*/  HMMA.16816.F32.BF16 R68, R164.reuse, R16, R68 ;  /* 0x00000010a444723c */ /* 0x040ff00000041844 */
        /* <DEDUP_REMOVED lines=24> */
[C---:B---3--:R-:W-:Y:S08]  /*7cc0*/  HMMA.16816.F32.BF16 R140, R164.reuse, R20, R140 ;  /* 0x00000014a48c723c */ /* 0x048ff0000004188c */
[C---:B------:R-:W-:Y:S08]  /*7cd0*/  HMMA.16816.F32.BF16 R144, R164.reuse, R22, R144 ;  /* 0x00000016a490723c */ /* 0x040ff00000041890 */
[C---:B-1----:R-:W-:Y:S07]  /*7ce0*/  HMMA.16816.F32.BF16 R148, R164.reuse, R4, R148 ;  /* 0x00000004a494723c */ /* 0x042fee0000041894 */
[----:B------:R-:W-:Y:S01]  /*7cf0*/  FADD.FTZ R4, R154, R0 ;  /* 0x000000009a047221 */ /* 0x000fe20000010000 */
[----:B------:R-:W-:Y:S01]  /*7d00*/  MOV R154, R3 ;  /* 0x00000003009a7202 */ /* 0x000fe20000000f00 */
[----:B------:R-:W-:Y:S01]  /*7d10*/  FADD.FTZ R0, R35, R2 ;  /* 0x0000000223007221 */ /* 0x000fe20000010000 */
[----:B------:R-:W-:Y:S03]  /*7d20*/  HMMA.16816.F32.BF16 R164, R164, R6, R12 ;  /* 0x00000006a4a4723c */ /* 0x000fe6000004180c */
[----:B------:R-:W-:Y:S02]  /*7d30*/  FADD.FTZ R0, R183, R0 ;  /* 0x00000000b7007221 */ /* 0x000fe40000010000 */
[----:B------:R-:W-:Y:S02]  /*7d40*/  FADD.FTZ R4, R33, R4 ;  /* 0x0000000421047221 */ /* 0x000fe40000010000 */
[----:B------:R-:W-:Y:S02]  /*7d50*/  FADD.FTZ R2, R184, R0 ;  /* 0x00000000b8027221 */ /* 0x000fe40000010000 */
[----:B------:R-:W-:Y:S03]  /*7d60*/  FADD.FTZ R4, R34, R4 ;  /* 0x0000000422047221 */ /* 0x000fe60000010000 */
[----:B------:R-:W-:Y:S02]  /*7d70*/  FADD.FTZ R2, R186, R2 ;  /* 0x00000002ba027221 */ /* 0x000fe40000010000 */
[----:B------:R-:W-:Y:S03]  /*7d80*/  FADD.FTZ R0, R32, R4 ;  /* 0x0000000420007221 */ /* 0x000fe60000010000 */
[----:B------:R1:W-:Y:S01]  /*7d90*/  STL [R1+0x4c], R2 ;  /* 0x00004c0201007387 */ /* 0x0003e20000100800 */
[----:B------:R-:W-:Y:S01]  /*7da0*/  FADD.FTZ R0, R153, R0 ;  /* 0x0000000099007221 */ /* 0x000fe20000010000 */
[----:B------:R-:W-:Y:S04]  /*7db0*/  MOV R153, R152 ;  /* 0x0000009800997202 */ /* 0x000fe80000000f00 */
[----:B------:R1:W-:Y:S01]  /*7dc0*/  STL [R1+0x50], R0 ;  /* 0x0000500001007387 */ /* 0x0003e20000100800 */
[----:B------:R-:W-:-:S05]  /*7dd0*/  @P0 BRA `(.L_x_1531) ;  /* 0xffffca7000000947 */ /* 0x000fca000383ffff */
.L_x_1530:
[----:B-1----:R-:W2:Y:S04]  /*7de0*/  LDL.LU R0, [R1+0x4c] ;  /* 0x00004c0001007983 */ /* 0x002ea80000300800 */
        /* <DEDUP_REMOVED lines=43> */
[C---:B------:R-:W-:Y:S02]  /*80a0*/  FMUL.FTZ R83, R4.reuse, R83 ;  /* 0x0000005304537220 */ /* 0x040fe40000410000 */
        /* <DEDUP_REMOVED lines=25> */
[----:B-----5:R-:W-:-:S02]  /*8240*/  FMUL.FTZ R171, R0, R65 ;  /* 0x0000004100ab7220 */ /* 0x020fc40000410000 */
        /* <DEDUP_REMOVED lines=134> */
[----:B------:R-:W-:Y:S02]  /*8ab0*/  MOV R5, UR5 ;  /* 0x0000000500057c02 */ /* 0x000fe40008000f00 */
[----:B------:R-:W-:Y:S01]  /*8ac0*/  F2FP.BF16.PACK_AB R44, R81, R44 ;  /* 0x0000002c512c723e */ /* 0x000fe200000010ff */
[----:B------:R-:W-:Y:S01]  /*8ad0*/  IMAD R81, R8, c[0x0][0x3f0], RZ ;  /* 0x0000fc0008517a24 */ /* 0x000fe200078e02ff */
[----:B------:R-:W-:-:S02]  /*8ae0*/  LOP3.LUT R3, R3, 0xffffff8, RZ, 0xc0, !PT ;  /* 0x0ffffff803037812 */ /* 0x000fc400078ec0ff */
[----:B------:R-:W-:Y:S01]  /*8af0*/  LOP3.LUT R2, R2, 0x1ffffffe, RZ, 0xc0, !PT ;  /* 0x1ffffffe02027812 */ /* 0x000fe200078ec0ff */
[----:B------:R-:W-:Y:S01]  /*8b00*/  UIADD3 UR10, UR13, UR10, URZ ;  /* 0x0000000a0d0a7290 */ /* 0x000fe2000fffe03f */
[----:B------:R-:W-:Y:S01]  /*8b10*/  MOV R80, 0xff800000 ;  /* 0xff80000000507802 */ /* 0x000fe20000000f00 */
[----:B------:R-:W-:Y:S01]  /*8b20*/  @P2 FFMA.FTZ R80, R9, R152, R11 ;  /* 0x0000009809502223 */ /* 0x000fe2000001000b */
[----:B------:R-:W-:Y:S02]  /*8b30*/  F2FP.BF16.PACK_AB R47, R16, R47 ;  /* 0x0000002f102f723e */ /* 0x000fe400000010ff */
[C---:B------:R-:W-:Y:S02]  /*8b40*/  IADD3 R9, R0.reuse, -R3, RZ ;  /* 0x8000000300097210 */ /* 0x040fe40007ffe0ff */
        /* <DEDUP_REMOVED lines=245> */
.L_x_1533:
[----:B-1----:R-:W-:Y:S05]  /*9aa0*/  BSYNC B0 ;  /* 0x0000000000007941 */ /* 0x002fea0003800000 */
.L_x_1532:
        /* <DEDUP_REMOVED lines=27> */
.L_x_1535:
[----:B------:R-:W-:Y:S05]  /*9c60*/  BSYNC B0 ;  /* 0x0000000000007941 */ /* 0x000fea0003800000 */
.L_x_1534:
        /* <DEDUP_REMOVED lines=27> */
.L_x_1537:
[----:B------:R-:W-:Y:S05]  /*9e20*/  BSYNC B0 ;  /* 0x0000000000007941 */ /* 0x000fea0003800000 */
.L_x_1536:
        /* <DEDUP_REMOVED lines=28> */
.L_x_1538:
        /* <DEDUP_REMOVED lines=9> */
.L_x_3081:


//--------------------- .text._ZN7cutlass13device_kernelIN5flash19enable_sm80_to_sm89INS1_16FlashAttnFwdSm80INS1_25CollectiveMainloopFwdSm80ILi8ELi1ELb1EN4cute5tupleIJNS5_1CILi128EEENS7_ILi64EEENS7_ILi256EEEEEELi256ENS_10bfloat16_tEfNS_4arch4Sm80ELb0ELb0ELb0ELb1ELb0ELb0ELb1ELb0EEENS1_21CollectiveEpilogueFwdINS6_IJS8_SA_S9_EEENS6_IJNS7_ILi1EEESI_SI_EEESC_SE_Li256ELb1ELb1ELb0ELb0EEENS1_19SingleTileSchedulerILb1ELb0ELb1ELi128EEEEEEEEEvNT_6ParamsE --------------------------
	.section	.text._ZN7cutlass13device_kernelIN5flash19enable_sm80_to_sm89INS1_16FlashAttnFwdSm80INS1_25CollectiveMainloopFwdSm80ILi8ELi1ELb1EN4cute5tupleIJNS5_1CILi128EEENS7_ILi64EEENS7_ILi256EEEEEELi256ENS_10bfloat16_tEfNS_4arch4Sm80ELb0ELb0ELb0ELb1ELb0ELb0ELb1ELb0EEENS1_21CollectiveEpilogueFwdINS6_IJS8_SA_S9_EEENS6_IJNS7_ILi1EEESI_SI_EEESC_SE_Li256ELb1ELb1ELb0ELb0EEENS1_19SingleTileSchedulerILb1ELb0ELb1ELi128EEEEEEEEEvNT_6ParamsE,"ax",@progbits
	.sectioninfo	@"SHI_REGISTERS=255"
	.align	128
.text._ZN7cutlass13device_kernelIN5flash19enable_sm80_to_sm89INS1_16FlashAttnFwdSm80INS1_25CollectiveMainloopFwdSm80ILi8ELi1ELb1EN4cute5tupleIJNS5_1CILi128EEENS7_ILi64EEENS7_ILi256EEEEEELi256ENS_10bfloat16_tEfNS_4arch4Sm80ELb0ELb0ELb0ELb1ELb0ELb0ELb1ELb0EEENS1_21CollectiveEpilogueFwdINS6_IJS8_SA_S9_EEENS6_IJNS7_ILi1EEESI_SI_EEESC_SE_Li256ELb1ELb1ELb0ELb0EEENS1_19SingleTileSchedulerILb1ELb0ELb1ELi128EEEEEEEEEvNT_6ParamsE:
        .type           _ZN7cutlass13device_kernelIN5flash19enable_sm80_to_sm89INS1_16FlashAttnFwdSm80INS1_25CollectiveMainloopFwdSm80ILi8ELi1ELb1EN4cute5tupleIJNS5_1CILi128EEENS7_ILi64EEENS7_ILi256EEEEEELi256ENS_10bfloat16_tEfNS_4arch4Sm80ELb0ELb0ELb0ELb1ELb0ELb0ELb1ELb0EEENS1_21CollectiveEpilogueFwdINS6_IJS8_SA_S9_EEENS6_IJNS7_ILi1EEESI_SI_EEESC_SE_Li256ELb1ELb1ELb0ELb0EEENS1_19SingleTileSchedulerILb1ELb0ELb1ELi128EEEEEEEEEvNT_6ParamsE,@function
        .size           _ZN7cutlass13device_kernelIN5flash19enable_sm80_to_sm89INS1_16FlashAttnFwdSm80INS1_25CollectiveMainloopFwdSm80ILi8ELi1ELb1EN4cute5tupleIJNS5_1CILi128EEENS7_ILi64EEENS7_ILi256EEEEEELi256ENS_10bfloat16_tEfNS_4arch4Sm80ELb0ELb0ELb0ELb1ELb0ELb0ELb1ELb0EEENS1_21CollectiveEpilogueFwdINS6_IJS8_SA_S9_EEENS6_IJNS7_ILi1EEESI_SI_EEESC_SE_Li256ELb1ELb1ELb0ELb0EEENS1_19SingleTileSchedulerILb1ELb0ELb1ELi128EEEEEEEEEvNT_6ParamsE,(.L_x_3082 - _ZN7cutlass13device_kernelIN5flash19enable_sm80_to_sm89INS1_16FlashAttnFwdSm80INS1_25CollectiveMainloopFwdSm80ILi8ELi1ELb1EN4cute5tupleIJNS5_1CILi128EEENS7_ILi64EEENS7_ILi256EEEEEELi256ENS_10bfloat16_tEfNS_4arch4Sm80ELb0ELb0ELb0ELb1ELb0ELb0ELb1ELb0EEENS1_21CollectiveEpilogueFwdINS6_IJS8_SA_S9_EEENS6_IJNS7_ILi1EEESI_SI_EEESC_SE_Li256ELb1ELb1ELb0ELb0EEENS1_19SingleTileSchedulerILb1ELb0ELb1ELi128EEEEEEEEEvNT_6ParamsE)
        .other          _ZN7cutlass13device_kernelIN5flash19enable_sm80_to_sm89INS1_16FlashAttnFwdSm80INS1_25CollectiveMainloopFwdSm80ILi8ELi1ELb1EN4cute5tupleIJNS5_1CILi128EEENS7_ILi64EEENS7_ILi256EEEEEELi256ENS_10bfloat16_tEfNS_4arch4Sm80ELb0ELb0ELb0ELb1ELb0ELb0ELb1ELb0EEENS1_21CollectiveEpilogueFwdINS6_IJS8_SA_S9_EEENS6_IJNS7_ILi1EEESI_SI_EEESC_SE_Li256ELb1ELb1ELb0ELb0EEENS1_19SingleTileSchedulerILb1ELb0ELb1ELi128EEEEEEEEEvNT_6ParamsE,@"STO_CUDA_ENTRY STV_DEFAULT"
_ZN7cutlass13device_kernelIN5flash19enable_sm80_to_sm89INS1_16FlashAttnFwdSm80INS1_25CollectiveMainloopFwdSm80ILi8ELi1ELb1EN4cute5tupleIJNS5_1CILi128EEENS7_ILi64EEENS7_ILi256EEEEEELi256ENS_10bfloat16_tEfNS_4arch4Sm80ELb0ELb0ELb0ELb1ELb0ELb0ELb1ELb0EEENS1_21CollectiveEpilogueFwdINS6_IJS8_SA_S9_EEENS6_IJNS7_ILi1EEESI_SI_EEESC_SE_Li256ELb1ELb1ELb0ELb0EEENS1_19SingleTileSchedulerILb1ELb0ELb1ELi128EEEEEEEEEvNT_6ParamsE:
        /* <DEDUP_REMOVED lines=17> */
.L_x_1540:
        /* <DEDUP_REMOVED lines=8> */
.L_x_1542:
[----:B------:R-:W-:-:S05]  /*0190*/  MOV R0, c[0x0][0x54c] ;  /* 0x0001530000007a02 */ /* 0x000fca0000000f00 */
.L_x_1541:
[----:B-----5:R-:W-:Y:S01]  /*01a0*/  IMAD R0, R0, c[0x0][0x548], RZ ;  /* 0x0001520000007a24 */ /* 0x020fe200078e02ff */
[----:B-1----:R-:W-:-:S04]  /*01b0*/  SHF.L.U32 R2, R48, 0x7, RZ ;  /* 0x0000000730027819 */ /* 0x002fc800000006ff */
[----:B------:R-:W-:-:S04]  /*01c0*/  ISETP.GE.AND P0, PT, R2, R0, PT ;  /* 0x000000000200720c */ /* 0x000fc80003f06270 */
[----:B------:R-:W-:-:S05]  /*01d0*/  SEL R0, R5, 0xffffffff, !P0 ;  /* 0xffffffff05007807 */ /* 0x000fca0004000000 */
[----:B------:R1:W-:Y:S01]  /*01e0*/  STL [R1+0xa0], R0 ;  /* 0x0000a00001007387 */ /* 0x0003e20000100800 */
[----:B------:R-:W-:Y:S05]  /*01f0*/  BRA `(.L_x_1543) ;  /* 0x0000013000007947 */ /* 0x000fea0003800000 */
.L_x_1539:
[----:B---3--:R-:W-:-:S04]  /*0200*/  ISETP.NE.U32.AND P0, PT, RZ, c[0x0][0x568], PT ;  /* 0x00015a00ff007a0c */ /* 0x008fc80003f05070 */
[----:B------:R-:W-:-:S13]  /*0210*/  ISETP.NE.AND.EX P0, PT, RZ, c[0x0][0x56c], PT, P0 ;  /* 0x00015b00ff007a0c */ /* 0x000fda0003f05300 */
[----:B------:R-:W-:Y:S05]  /*0220*/  @!P0 BRA `(.L_x_1544) ;  /* 0x0000002000008947 */ /* 0x000fea0003800000 */
[----:B------:R1:W5:Y:S01]  /*0230*/  LDG.E R0, [R2.64] ;  /* 0x0000000402007981 */ /* 0x000362000c1e1900 */
[----:B------:R-:W-:Y:S05]  /*0240*/  BRA `(.L_x_1545) ;  /* 0x0000009000007947 */ /* 0x000fea0003800000 */
.L_x_1544:
        /* <DEDUP_REMOVED lines=8> */
.L_x_1546:
[----:B------:R-:W-:-:S05]  /*02d0*/  MOV R0, c[0x0][0x54c] ;  /* 0x0001530000007a02 */ /* 0x000fca0000000f00 */
.L_x_1545:
[----:B-----5:R-:W-:Y:S01]  /*02e0*/  IMAD R0, R0, c[0x0][0x548], RZ ;  /* 0x0001520000007a24 */ /* 0x020fe200078e02ff */
[----:B-1----:R-:W-:-:S04]  /*02f0*/  SHF.L.U32 R2, R48, 0x7, RZ ;  /* 0x0000000730027819 */ /* 0x002fc800000006ff */
[----:B------:R-:W-:-:S04]  /*0300*/  ISETP.GE.AND P0, PT, R2, R0, PT ;  /* 0x000000000200720c */ /* 0x000fc80003f06270 */
[----:B------:R-:W-:-:S05]  /*0310*/  SEL R0, R5, 0xffffffff, !P0 ;  /* 0xffffffff05007807 */ /* 0x000fca0004000000 */
[----:B------:R1:W-:Y:S04]  /*0320*/  STL [R1+0xa0], R0 ;  /* 0x0000a00001007387 */ /* 0x0003e80000100800 */
.L_x_1543:
        /* <DEDUP_REMOVED lines=28> */
.L_x_1547:
[----:B------:R-:W-:-:S04]  /*04f0*/  ISETP.NE.U32.AND P1, PT, RZ, c[0x0][0x368], PT ;  /* 0x0000da00ff007a0c */ /* 0x000fc80003f25070 */
[----:B------:R-:W-:-:S13]  /*0500*/  ISETP.NE.AND.EX P1, PT, RZ, c[0x0][0x36c], PT, P1 ;  /* 0x0000db00ff007a0c */ /* 0x000fda0003f25310 */
[----:B------:R-:W-:Y:S05]  /*0510*/  @!P1 BRA `(.L_x_1548) ;  /* 0x0000003000009947 */ /* 0x000fea0003800000 */
[----:B--2---:R-:W-:-:S05]  /*0520*/  IMAD.WIDE R2, R49, R26, c[0x0][0x368] ;  /* 0x0000da0031027625 */ /* 0x004fca00078e021a */
[----:B------:R1:W5:Y:S01]  /*0530*/  LDG.E R0, [R2.64] ;  /* 0x0000000402007981 */ /* 0x000362000c1e1900 */
[----:B------:R-:W-:Y:S05]  /*0540*/  BRA `(.L_x_1549) ;  /* 0x0000004000007947 */ /* 0x000fea0003800000 */
.L_x_1548:
[----:B------:R-:W-:Y:S05]  /*0550*/  @!P4 BRA `(.L_x_1549) ;  /* 0x000000300000c947 */ /* 0x000fea0003800000 */
[----:B------:R1:W3:Y:S04]  /*0560*/  LDG.E R0, [R2.64] ;  /* 0x0000000402007981 */ /* 0x0002e8000c1e1900 */
[----:B-12---:R-:W3:Y:S02]  /*0570*/  LDG.E R2, [R2.64+0x4] ;  /* 0x0000040402027981 */ /* 0x006ee4000c1e1900 */
[----:B---3--:R-:W-:-:S05]  /*0580*/  IADD3 R0, -R0, R2, RZ ;  /* 0x0000000200007210 */ /* 0x008fca0007ffe1ff */
.L_x_1549:
        /* <DEDUP_REMOVED lines=29> */
[----:B------:R-:W-:Y:S01]  /*0760*/  MOV R24, RZ ;  /* 0x000000ff00187202 */ /* 0x000fe20000000f00 */
[----:B------:R-:W-:Y:S01]  /*0770*/  IMAD.MOV.U32 R124, RZ, RZ, RZ ;  /* 0x000000ffff7c7224 */ /* 0x000fe200078e00ff */
        /* <DEDUP_REMOVED lines=52> */
[----:B------:R-:W-:Y:S01]  /*0ac0*/  IMAD.MOV.U32 R156, RZ, RZ, RZ ;  /* 0x000000ffff9c7224 */ /* 0x000fe200078e00ff */
[----:B------:R-:W-:Y:S01]  /*0ad0*/  MOV R53, RZ ;  /* 0x000000ff00357202 */ /* 0x000fe20000000f00 */
        /* <DEDUP_REMOVED lines=19> */
[----:B------:R-:W-:Y:S01]  /*0c10*/  SEL R4, R49, RZ, !P0 ;  /* 0x000000ff31047207 */ /* 0x000fe20004000000 */
[--C-:B------:R-:W-:Y:S02]  /*0c20*/  IMAD R14, R48, 0x80, R20.reuse ;  /* 0x00000080300e7824 */ /* 0x100fe400078e0214 */
[----:B------:R-:W-:-:S04]  /*0c30*/  IMAD R5, R21, 0x20, R20 ;  /* 0x0000002015057824 */ /* 0x000fc800078e0214 */
[----:B------:R-:W-:Y:S02]  /*0c40*/  IMAD R5, R48, 0x80, R5 ;  /* 0x0000008030057824 */ /* 0x000fe400078e0205 */
[----:B-1----:R-:W-:Y:S01]  /*0c50*/  IMAD.WIDE.U32 R2, R10, c[0x0][0x178], RZ ;  /* 0x00005e000a027a25 */ /* 0x002fe200078e00ff */
[----:B------:R-:W-:Y:S02]  /*0c60*/  SHF.R.S32.HI R10, RZ, 0x1f, R49 ;  /* 0x0000001fff0a7819 */ /* 0x000fe40000011431 */
[----:B---3--:R-:W-:Y:S01]  /*0c70*/  SHF.R.S32.HI R28, RZ, 0x1f, R27 ;  /* 0x0000001fff1c7819 */ /* 0x008fe2000001141b */
[----:B------:R-:W-:Y:S01]  /*0c80*/  IMAD.IADD R3, R3, 0x1, R0 ;  /* 0x0000000103037824 */ /* 0x000fe200078e0200 */
[----:B------:R-:W-:Y:S01]  /*0c90*/  SEL R6, R10, RZ, !P0 ;  /* 0x000000ff0a067207 */ /* 0x000fe20004000000 */
[----:B------:R-:W-:-:S04]  /*0ca0*/  @P1 IMAD.HI.U32 R7, R5, c[0x0][0x2c8], RZ ;  /* 0x0000b20005071a27 */ /* 0x000fc800078e00ff */
[----:B------:R-:W-:Y:S02]  /*0cb0*/  IMAD R0, R28, c[0x0][0x1b8], RZ ;  /* 0x00006e001c007a24 */ /* 0x000fe400078e02ff */
[----:B------:R-:W-:-:S04]  /*0cc0*/  IMAD.WIDE.U32 R2, R27, c[0x0][0x1b8], R2 ;  /* 0x00006e001b027a25 */ /* 0x000fc800078e0002 */
[----:B------:R-:W-:Y:S02]  /*0cd0*/  IMAD R0, R27, c[0x0][0x1bc], R0 ;  /* 0x00006f001b007a24 */ /* 0x000fe400078e0200 */
[----:B------:R-:W-:Y:S02]  /*0ce0*/  IMAD R6, R6, c[0x0][0x1c0], RZ ;  /* 0x0000700006067a24 */ /* 0x000fe400078e02ff */
[----:B------:R-:W-:Y:S01]  /*0cf0*/  IMAD.IADD R3, R3, 0x1, R0 ;  /* 0x0000000103037824 */ /* 0x000fe200078e0200 */
[----:B------:R-:W-:Y:S02]  /*0d00*/  MOV R0, R5 ;  /* 0x0000000500007202 */ /* 0x000fe40000000f00 */
[----:B------:R-:W-:Y:S01]  /*0d10*/  @P1 SHF.R.U32.HI R0, RZ, c[0x0][0x2cc], R7 ;  /* 0x0000b300ff001a19 */ /* 0x000fe20000011607 */
[C---:B------:R-:W-:Y:S02]  /*0d20*/  IMAD R7, R4.reuse, c[0x0][0x1c4], R6 ;  /* 0x0000710004077a24 */ /* 0x040fe400078e0206 */
[----:B------:R-:W-:Y:S01]  /*0d30*/  IMAD.WIDE.U32 R2, R4, c[0x0][0x1c0], R2 ;  /* 0x0000700004027a25 */ /* 0x000fe200078e0002 */
[----:B------:R-:W-:-:S03]  /*0d40*/  SHF.R.S32.HI R6, RZ, 0x1f, R0 ;  /* 0x0000001fff067819 */ /* 0x000fc60000011400 */
[----:B------:R-:W-:Y:S02]  /*0d50*/  IMAD.MOV R4, RZ, RZ, -R0 ;  /* 0x000000ffff047224 */ /* 0x000fe400078e0a00 */
[----:B------:R-:W-:Y:S02]  /*0d60*/  IMAD.IADD R3, R3, 0x1, R7 ;  /* 0x0000000103037824 */ /* 0x000fe400078e0207 */
        /* <DEDUP_REMOVED lines=9> */
[----:B------:R-:W-:Y:S02]  /*0e00*/  IMAD.MOV.U32 R4, RZ, RZ, R2 ;  /* 0x000000ffff047224 */ /* 0x000fe400078e0002 */
[----:B------:R-:W-:Y:S02]  /*0e10*/  IMAD.SHL.U32 R2, R21, 0x8, RZ ;  /* 0x0000000815027824 */ /* 0x000fe400078e00ff */
[C---:B------:R-:W-:Y:S01]  /*0e20*/  IMAD R7, R6.reuse, c[0x0][0x1ac], R3 ;  /* 0x00006b0006077a24 */ /* 0x040fe200078e0203 */
[----:B------:R-:W-:Y:S01]  /*0e30*/  SHF.R.U32.HI R3, RZ, 0x3, R0 ;  /* 0x00000003ff037819 */ /* 0x000fe20000011600 */
[----:B------:R-:W-:Y:S01]  /*0e40*/  IMAD.WIDE.U32 R4, R6, c[0x0][0x1a8], R4 ;  /* 0x00006a0006047a25 */ /* 0x000fe200078e0004 */
[----:B------:R-:W-:-:S02]  /*0e50*/  LOP3.LUT R6, R0, 0x38, R2, 0xf8, !PT ;  /* 0x0000003800067812 */ /* 0x000fc400078ef802 */
[----:B------:R-:W-:Y:S02]  /*0e60*/  IADD3 R16, R2, 0x40, RZ ;  /* 0x0000004002107810 */ /* 0x000fe40007ffe0ff */
[----:B------:R-:W-:Y:S02]  /*0e70*/  IADD3 R0, R5, R7, RZ ;  /* 0x0000000705007210 */ /* 0x000fe40007ffe0ff */
[----:B------:R-:W-:Y:S02]  /*0e80*/  LEA R19, P0, R4, c[0x0][0x160], 0x1 ;  /* 0x0000580004137a11 */ /* 0x000fe400078008ff */
[----:B------:R-:W-:Y:S02]  /*0e90*/  LOP3.LUT R3, R6, R3, RZ, 0x3c, !PT ;  /* 0x0000000306037212 */ /* 0x000fe400078e3cff */
[----:B------:R-:W-:Y:S01]  /*0ea0*/  LEA.HI.X R18, R4, c[0x0][0x164], R0, 0x1, P0 ;  /* 0x0000590004127a11 */ /* 0x000fe200000f0c00 */
[----:B------:R-:W1:Y:S01]  /*0eb0*/  SHFL.IDX PT, R8, R19, RZ, 0x181f ;  /* 0x00181fff13087589 */ /* 0x000e6200000e0000 */
[----:B------:R-:W-:-:S02]  /*0ec0*/  ISETP.GE.AND P0, PT, R14, R15, PT ;  /* 0x0000000f0e00720c */ /* 0x000fc40003f06270 */
[----:B------:R-:W-:Y:S01]  /*0ed0*/  LEA.HI R0, R26, R85, RZ, 0x6 ;  /* 0x000000551a007211 */ /* 0x000fe200078f30ff */
[----:B------:R-:W3:Y:S01]  /*0ee0*/  SHFL.IDX PT, R9, R18, RZ, 0x181f ;  /* 0x00181fff12097589 */ /* 0x000ee200000e0000 */
[C---:B------:R-:W-:Y:S02]  /*0ef0*/  IADD3 R6, R14.reuse, 0x20, RZ ;  /* 0x000000200e067810 */ /* 0x040fe40007ffe0ff */
[----:B------:R-:W-:Y:S01]  /*0f00*/  IADD3 R4, R14, 0x40, RZ ;  /* 0x000000400e047810 */ /* 0x000fe20007ffe0ff */
[----:B------:R-:W-:Y:S01]  /*0f10*/  IMAD.SHL.U32 R0, R0, 0x8, RZ ;  /* 0x0000000800007824 */ /* 0x000fe200078e00ff */
[----:B------:R-:W-:Y:S02]  /*0f20*/  ISETP.GE.AND P1, PT, R6, R15, PT ;  /* 0x0000000f0600720c */ /* 0x000fe40003f26270 */
[C---:B------:R-:W-:Y:S02]  /*0f30*/  IADD3 R17, R2.reuse, 0x80, RZ ;  /* 0x0000008002117810 */ /* 0x040fe40007ffe0ff */
[----:B------:R-:W-:-:S02]  /*0f40*/  IADD3 R24, R2, 0xc0, RZ ;  /* 0x000000c002187810 */ /* 0x000fc40007ffe0ff */
[----:B------:R-:W-:Y:S02]  /*0f50*/  @!P0 SHF.R.S32.HI R6, RZ, 0x1f, R16 ;  /* 0x0000001fff068819 */ /* 0x000fe40000011410 */
[----:B------:R-:W-:Y:S02]  /*0f60*/  ISETP.GE.AND P2, PT, R4, R15, PT ;  /* 0x0000000f0400720c */ /* 0x000fe40003f46270 */
[----:B------:R-:W-:Y:S02]  /*0f70*/  LOP3.LUT R11, R3, 0xfffffe00, R0, 0xf8, !PT ;  /* 0xfffffe00030b7812 */ /* 0x000fe400078ef800 */
[----:B------:R-:W-:Y:S02]  /*0f80*/  @!P0 SHF.R.S32.HI R0, RZ, 0x1f, R17 ;  /* 0x0000001fff008819 */ /* 0x000fe40000011411 */
[----:B------:R-:W-:Y:S02]  /*0f90*/  @!P0 SHF.R.S32.HI R7, RZ, 0x1f, R24 ;  /* 0x0000001fff078819 */ /* 0x000fe40000011418 */
[----:B------:R-:W-:-:S02]  /*0fa0*/  ISETP.GE.AND P6, PT, R2, c[0x0][0x198], PT ;  /* 0x0000660002007a0c */ /* 0x000fc40003fc6270 */
[----:B------:R-:W-:Y:S02]  /*0fb0*/  SHF.R.S32.HI R3, RZ, 0x1f, R2 ;  /* 0x0000001fff037819 */ /* 0x000fe40000011402 */
[----:B------:R-:W-:Y:S02]  /*0fc0*/  ISETP.GE.AND P5, PT, R16, c[0x0][0x198], PT ;  /* 0x0000660010007a0c */ /* 0x000fe40003fa6270 */
[----:B------:R-:W-:-:S05]  /*0fd0*/  SHF.L.U32 R100, R11, 0x1, RZ ;  /* 0x000000010b647819 */ /* 0x000fca00000006ff */
[----:B------:R-:W-:Y:S01]  /*0fe0*/  STL [R1+0x44], R100 ;  /* 0x0000446401007387 */ /* 0x000fe20000100800 */
[--C-:B--2---:R-:W-:Y:S01]  /*0ff0*/  @P3 IMAD.MOV.U32 R4, RZ, RZ, R12.reuse ;  /* 0x000000ffff043224 */ /* 0x104fe200078e000c */
[----:B------:R-:W-:Y:S01]  /*1000*/  @P3 SHF.R.S32.HI R5, RZ, 0x1f, R12 ;  /* 0x0000001fff053819 */ /* 0x000fe2000001140c */
[----:B------:R-:W-:Y:S01]  /*1010*/  @!P3 IMAD.MOV.U32 R4, RZ, RZ, R49 ;  /* 0x000000ffff04b224 */ /* 0x000fe200078e0031 */
[----:B------:R-:W-:Y:S01]  /*1020*/  @!P0 LEA.HI R12, R6, R16, RZ, 0x3 ;  /* 0x00000010060c8211 */ /* 0x000fe200078f18ff */
[----:B------:R-:W-:Y:S01]  /*1030*/  @!P3 IMAD.MOV.U32 R5, RZ, RZ, R10 ;  /* 0x000000ffff05b224 */ /* 0x000fe200078e000a */
[----:B------:R-:W-:Y:S01]  /*1040*/  SHFL.IDX PT, R6, R19, 0x1, 0x181f ;  /* 0x00381f0013067f89 */ /* 0x000fe200000e0000 */
[----:B------:R-:W-:Y:S02]  /*1050*/  @!P0 LEA.HI R10, R0, R17, RZ, 0x3 ;  /* 0x00000011000a8211 */ /* 0x000fe400078f18ff */
[----:B------:R-:W-:Y:S02]  /*1060*/  SEL R22, R4, RZ, !P4 ;  /* 0x000000ff04167207 */ /* 0x000fe40006000000 */
[----:B-1----:R-:W-:-:S02]  /*1070*/  @!P0 LEA R4, P3, R2, R8, 0x1 ;  /* 0x0000000802048211 */ /* 0x002fc400078608ff */
[----:B------:R-:W-:Y:S02]  /*1080*/  @!P0 LEA.HI R0, R7, R24, RZ, 0x3 ;  /* 0x0000001807008211 */ /* 0x000fe400078f18ff */
[----:B------:R-:W1:Y:S01]  /*1090*/  SHFL.IDX PT, R7, R18, 0x1, 0x181f ;  /* 0x00381f0012077f89 */ /* 0x000e6200000e0000 */
[----:B------:R-:W-:Y:S02]  /*10a0*/  SEL R23, R5, RZ, !P4 ;  /* 0x000000ff05177207 */ /* 0x000fe40006000000 */
        /* <DEDUP_REMOVED lines=86> */
[----:B------:R-:W-:Y:S01]  /*1610*/  IMAD.IADD R5, R5, 0x1, R13 ;  /* 0x0000000105057824 */ /* 0x000fe200078e020d */
[----:B------:R-:W-:Y:S01]  /*1620*/  ISETP.GE.AND P5, PT, R16, c[0x0][0x1d4], PT ;  /* 0x0000750010007a0c */ /* 0x000fe20003fa6270 */
[----:B------:R-:W-:Y:S02]  /*1630*/  IMAD R13, R28, c[0x0][0x1e8], RZ ;  /* 0x00007a001c0d7a24 */ /* 0x000fe400078e02ff */
        /* <DEDUP_REMOVED lines=18> */
[----:B------:R-:W-:Y:S01]  /*1760*/  IMAD.WIDE.U32 R8, R10, c[0x0][0x208], R2 ;  /* 0x000082000a087a25 */ /* 0x000fe200078e0002 */
[----:B------:R-:W-:-:S03]  /*1770*/  IADD3 R3, R5, R11, RZ ;  /* 0x0000000b05037210 */ /* 0x000fc60007ffe0ff */
[----:B------:R-:W-:Y:S02]  /*1780*/  IMAD.MOV.U32 R11, RZ, RZ, c[0x0][0x1e0] ;  /* 0x00007800ff0b7624 */ /* 0x000fe400078e00ff */
[----:B------:R-:W-:Y:S02]  /*1790*/  IMAD.MOV.U32 R10, RZ, RZ, 0x6 ;  /* 0x00000006ff0a7424 */ /* 0x000fe400078e00ff */
[----:B------:R-:W-:Y:S02]  /*17a0*/  IMAD R5, R23, c[0x0][0x1f0], RZ ;  /* 0x00007c0017057a24 */ /* 0x000fe400078e02ff */
[----:B------:R-:W-:Y:S01]  /*17b0*/  IMAD.MOV.U32 R2, RZ, RZ, R4 ;  /* 0x000000ffff027224 */ /* 0x000fe200078e0004 */
[----:B------:R-:W-:Y:S01]  /*17c0*/  SHF.L.U64.HI R83, R11, R10, c[0x0][0x1e4] ;  /* 0x000079000b537619 */ /* 0x000fe2000001020a */
[C---:B------:R-:W-:Y:S01]  /*17d0*/  IMAD R4, R22.reuse, c[0x0][0x1f4], R5 ;  /* 0x00007d0016047a24 */ /* 0x040fe200078e0205 */
[----:B------:R-:W-:Y:S01]  /*17e0*/  SHF.R.S32.HI R10, RZ, 0x1f, R15 ;  /* 0x0000001fff0a7819 */ /* 0x000fe2000001140f */
[----:B------:R-:W-:Y:S01]  /*17f0*/  IMAD.WIDE.U32 R30, R22, c[0x0][0x1f0], R2 ;  /* 0x00007c00161e7a25 */ /* 0x000fe200078e0002 */
[----:B------:R-:W-:-:S03]  /*1800*/  IADD3 R5, R9, R13, RZ ;  /* 0x0000000d09057210 */ /* 0x000fc60007ffe0ff */
[----:B------:R-:W-:Y:S01]  /*1810*/  IMAD.SHL.U32 R101, R11, 0x40, RZ ;  /* 0x000000400b657824 */ /* 0x000fe200078e00ff */
[----:B------:R2:W-:Y:S01]  /*1820*/  STL.64 [R1+0x98], R30 ;  /* 0x0000981e01007387 */ /* 0x0005e20000100a00 */
[----:B------:R-:W-:Y:S02]  /*1830*/  IMAD R2, R83, R15, RZ ;  /* 0x0000000f53027224 */ /* 0x000fe400078e02ff */
[----:B------:R-:W-:Y:S02]  /*1840*/  IMAD.IADD R105, R31, 0x1, R4 ;  /* 0x000000011f697824 */ /* 0x000fe400078e0204 */
[----:B------:R-:W-:Y:S02]  /*1850*/  IMAD.MOV.U32 R104, RZ, RZ, R30 ;  /* 0x000000ffff687224 */ /* 0x000fe400078e001e */
[-C--:B------:R-:W-:Y:S02]  /*1860*/  IMAD R0, R10, R101.reuse, R2 ;  /* 0x000000650a007224 */ /* 0x080fe400078e0202 */
[----:B------:R-:W-:Y:S01]  /*1870*/  IMAD.WIDE.U32 R2, R15, R101, R104 ;  /* 0x000000650f027225 */ /* 0x000fe200078e0068 */
[----:B------:R-:W-:Y:S03]  /*1880*/  STL.64 [R1+0x88], R104 ;  /* 0x0000886801007387 */ /* 0x000fe60000100a00 */
[----:B------:R-:W-:Y:S01]  /*1890*/  IMAD.IADD R3, R3, 0x1, R0 ;  /* 0x0000000103037824 */ /* 0x000fe200078e0200 */
[----:B-1----:R-:W-:Y:S01]  /*18a0*/  @P2 LEA R6, P3, R2, c[0x0][0x1c8], 0x1 ;  /* 0x0000720002062a11 */ /* 0x002fe200078608ff */
[----:B------:R-:W-:Y:S01]  /*18b0*/  IMAD.MOV.U32 R9, RZ, RZ, 0x5 ;  /* 0x00000005ff097424 */ /* 0x000fe200078e00ff */
[----:B------:R-:W-:Y:S01]  /*18c0*/  LEA R0, R18, R12, 0x9 ;  /* 0x0000000c12007211 */ /* 0x000fe200078e48ff */
[C---:B------:R-:W-:Y:S01]  /*18d0*/  IMAD.SHL.U32 R102, R11.reuse, 0x20, RZ ;  /* 0x000000200b667824 */ /* 0x040fe200078e00ff */
[----:B------:R-:W-:Y:S01]  /*18e0*/  @P2 LEA.HI.X R7, R2, c[0x0][0x1cc], R3, 0x1, P3 ;  /* 0x0000730002072a11 */ /* 0x000fe200018f0c03 */
[----:B------:R-:W-:Y:S01]  /*18f0*/  IMAD.MOV.U32 R4, RZ, RZ, R8 ;  /* 0x000000ffff047224 */ /* 0x000fe200078e0008 */
[----:B------:R-:W-:Y:S01]  /*1900*/  SHF.L.U64.HI R103, R11, R9, c[0x0][0x1e4] ;  /* 0x000079000b677619 */ /* 0x000fe20000010209 */
[----:B------:R-:W-:Y:S01]  /*1910*/  IMAD.SHL.U32 R155, R0, 0x2, RZ ;  /* 0x00000002009b7824 */ /* 0x000fe200078e00ff */
[----:B------:R-:W-:Y:S01]  /*1920*/  @P1 IADD3 R8, P3, R102, R2, RZ ;  /* 0x0000000266081210 */ /* 0x000fe20007f7e0ff */
[----:B------:R-:W-:Y:S01]  /*1930*/  IMAD R11, R28, c[0x0][0x210], RZ ;  /* 0x000084001c0b7a24 */ /* 0x000fe200078e02ff */
[----:B------:R-:W-:Y:S01]  /*1940*/  LOP3.LUT R9, R19, 0xfffffff0, RZ, 0xc0, !PT ;  /* 0xfffffff013097812 */ /* 0x000fe200078ec0ff */
[----:B------:R-:W-:Y:S01]  /*1950*/  IMAD.WIDE.U32 R4, R27, c[0x0][0x210], R4 ;  /* 0x000084001b047a25 */ /* 0x000fe200078e0004 */
[C---:B------:R-:W-:Y:S01]  /*1960*/  IADD3 R0, R155.reuse, 0x10100, RZ ;  /* 0x000101009b007810 */ /* 0x040fe20007ffe0ff */
[----:B------:R1:W-:Y:S01]  /*1970*/  @P2 LDGSTS.E.BYPASS.LTC128B.128 [R100+0x10100], [R6.64], !P6 ;  /* 0x1010000006642fae */ /* 0x0003e2000f101d44 */
[----:B------:R-:W-:Y:S01]  /*1980*/  IADD3 R86, R155, 0x10120, RZ ;  /* 0x000101209b567810 */ /* 0x000fe20007ffe0ff */
[----:B------:R-:W-:Y:S01]  /*1990*/  @P1 IMAD.X R3, R103, 0x1, R3, P3 ;  /* 0x0000000167031824 */ /* 0x000fe200018e0603 */
[----:B------:R-:W-:Y:S01]  /*19a0*/  @P1 LEA R2, P3, R8, c[0x0][0x1c8], 0x1 ;  /* 0x0000720008021a11 */ /* 0x000fe200078608ff */
[----:B------:R-:W-:Y:S01]  /*19b0*/  IMAD R11, R27, c[0x0][0x214], R11 ;  /* 0x000085001b0b7a24 */ /* 0x000fe200078e020b */
[----:B------:R-:W-:Y:S01]  /*19c0*/  @P0 IADD3 R86, R0, -0x20, RZ ;  /* 0xffffffe000560810 */ /* 0x000fe20007ffe0ff */
[----:B------:R-:W-:Y:S01]  /*19d0*/  IMAD.IADD R0, R85, 0x1, -R9 ;  /* 0x0000000155007824 */ /* 0x000fe200078e0a09 */
[----:B------:R-:W-:Y:S01]  /*19e0*/  @P1 LEA.HI.X R3, R8, c[0x0][0x1cc], R3, 0x1, P3 ;  /* 0x0000730008031a11 */ /* 0x000fe200018f0c03 */
[----:B------:R-:W-:Y:S01]  /*19f0*/  IMAD.IADD R5, R5, 0x1, R11 ;  /* 0x0000000105057824 */ /* 0x000fe200078e020b */
[----:B------:R-:W-:Y:S01]  /*1a00*/  ISETP.GE.AND P3, PT, R24, c[0x0][0x1d4], PT ;  /* 0x0000750018007a0c */ /* 0x000fe20003f66270 */
[----:B------:R-:W-:Y:S01]  /*1a10*/  IMAD R10, R10, c[0x0][0x208], RZ ;  /* 0x000082000a0a7a24 */ /* 0x000fe200078e02ff */
[----:B------:R-:W-:Y:S01]  /*1a20*/  SHF.R.S32.HI R14, RZ, 0x1f, R0 ;  /* 0x0000001fff0e7819 */ /* 0x000fe20000011400 */
[----:B------:R-:W-:Y:S01]  /*1a30*/  IMAD R11, R23, c[0x0][0x218], RZ ;  /* 0x00008600170b7a24 */ /* 0x000fe200078e02ff */
[----:B------:R1:W-:Y:S01]  /*1a40*/  @P2 LDGSTS.E.BYPASS.LTC128B.128 [R100+0x12100], [R6.64+0x80], !P5 ;  /* 0x1210008006642fae */ /* 0x0003e2000e901d44 */
[----:B------:R-:W-:Y:S01]  /*1a50*/  IMAD.WIDE.U32 R8, R15, c[0x0][0x208], RZ ;  /* 0x000082000f087a25 */ /* 0x000fe200078e00ff */
[----:B------:R-:W-:-:S02]  /*1a60*/  LEA.HI R14, R14, R0, RZ, 0x3 ;  /* 0x000000000e0e7211 */ /* 0x000fc400078f18ff */
[----:B------:R1:W-:Y:S01]  /*1a70*/  @P2 LDGSTS.E.BYPASS.LTC128B.128 [R100+0x14100], [R6.64+0x100], !P4 ;  /* 0x1410010006642fae */ /* 0x0003e2000e101d44 */
[----:B------:R-:W-:Y:S01]  /*1a80*/  IMAD R10, R15, c[0x0][0x20c], R10 ;  /* 0x000083000f0a7a24 */ /* 0x000fe200078e020a */
[----:B------:R-:W-:Y:S01]  /*1a90*/  SEL R12, RZ, 0x1, P6 ;  /* 0x00000001ff0c7807 */ /* 0x000fe20003000000 */
[C---:B------:R-:W-:Y:S01]  /*1aa0*/  IMAD R13, R22.reuse, c[0x0][0x21c], R11 ;  /* 0x00008700160d7a24 */ /* 0x040fe200078e020b */
[----:B------:R-:W-:Y:S01]  /*1ab0*/  SEL R11, RZ, 0x2, P5 ;  /* 0x00000002ff0b7807 */ /* 0x000fe20002800000 */
[----:B--2---:R-:W-:Y:S01]  /*1ac0*/  IMAD.WIDE.U32 R30, R22, c[0x0][0x218], R4 ;  /* 0x00008600161e7a25 */ /* 0x004fe200078e0004 */
[----:B------:R1:W-:Y:S01]  /*1ad0*/  @P2 LDGSTS.E.BYPASS.LTC128B.128 [R100+0x16100], [R6.64+0x180], !P3 ;  /* 0x1610018006642fae */ /* 0x0003e2000d901d44 */
[----:B------:R-:W-:Y:S02]  /*1ae0*/  LOP3.LUT R5, R14, 0xfffffff8, RZ, 0xc0, !PT ;  /* 0xfffffff80e057812 */ /* 0x000fe400078ec0ff */
[----:B------:R-:W-:Y:S01]  /*1af0*/  IMAD.IADD R4, R9, 0x1, R10 ;  /* 0x0000000109047824 */ /* 0x000fe200078e020a */
[----:B------:R2:W-:Y:S01]  /*1b00*/  @P1 LDGSTS.E.BYPASS.LTC128B.128 [R100+0x11100], [R2.64], !P6 ;  /* 0x1110000002641fae */ /* 0x0005e2000f101d44 */
[----:B------:R-:W-:Y:S01]  /*1b10*/  IADD3 R16, R31, R13, RZ ;  /* 0x0000000d1f107210 */ /* 0x000fe20007ffe0ff */
[----:B------:R-:W-:Y:S01]  /*1b20*/  IMAD.IADD R5, R0, 0x1, -R5 ;  /* 0x0000000100057824 */ /* 0x000fe200078e0a05 */
[----:B------:R-:W-:Y:S01]  /*1b30*/  LEA R9, P0, R8, R30, 0x6 ;  /* 0x0000001e08097211 */ /* 0x000fe200078030ff */
[----:B------:R2:W-:Y:S01]  /*1b40*/  @P1 LDGSTS.E.BYPASS.LTC128B.128 [R100+0x13100], [R2.64+0x80], !P5 ;  /* 0x1310008002641fae */ /* 0x0005e2000e901d44 */
[----:B------:R-:W-:-:S02]  /*1b50*/  SEL R10, RZ, 0x4, P4 ;  /* 0x00000004ff0a7807 */ /* 0x000fc40002000000 */
[----:B------:R-:W-:Y:S01]  /*1b60*/  LEA.HI.X R8, R8, R16, R4, 0x6, P0 ;  /* 0x0000001008087211 */ /* 0x000fe200000f3404 */
[----:B------:R2:W-:Y:S01]  /*1b70*/  @P1 LDGSTS.E.BYPASS.LTC128B.128 [R100+0x15100], [R2.64+0x100], !P4 ;  /* 0x1510010002641fae */ /* 0x0005e2000e101d44 */
[C---:B------:R-:W-:Y:S01]  /*1b80*/  IMAD.SHL.U32 R4, R5.reuse, 0x40, RZ ;  /* 0x0000004005047824 */ /* 0x040fe200078e00ff */
[----:B------:R-:W-:Y:S02]  /*1b90*/  IADD3 R10, R10, R11, R12 ;  /* 0x0000000b0a0a7210 */ /* 0x000fe40007ffe00c */
[----:B------:R2:W-:Y:S01]  /*1ba0*/  @P1 LDGSTS.E.BYPASS.LTC128B.128 [R100+0x17100], [R2.64+0x180], !P3 ;  /* 0x1710018002641fae */ /* 0x0005e2000d901d44 */
[----:B------:R-:W-:Y:S02]  /*1bb0*/  SEL R0, RZ, 0x8, P3 ;  /* 0x00000008ff007807 */ /* 0x000fe40001800000 */
[----:B------:R-:W-:Y:S01]  /*1bc0*/  LOP3.LUT R4, R4, 0x1c0, RZ, 0xc0, !PT ;  /* 0x000001c004047812 */ /* 0x000fe200078ec0ff */
[----:B------:R-:W0:Y:S01]  /*1bd0*/  LDGDEPBAR ;  /* 0x00000000000079af */ /* 0x000e220000000000 */
[C---:B------:R-:W-:Y:S01]  /*1be0*/  LOP3.LUT P0, RZ, R5.reuse, 0x4, RZ, 0xc0, !PT ;  /* 0x0000000405ff7812 */ /* 0x040fe2000780c0ff */
[----:B------:R-:W-:Y:S01]  /*1bf0*/  IMAD.IADD R10, R10, 0x1, R0 ;  /* 0x000000010a0a7824 */ /* 0x000fe200078e0200 */
[----:B------:R-:W-:Y:S01]  /*1c00*/  LOP3.LUT P2, RZ, R5, 0x2, RZ, 0xc0, !PT ;  /* 0x0000000205ff7812 */ /* 0x000fe2000784c0ff */
[----:B------:R-:W-:Y:S01]  /*1c10*/  IMAD.SHL.U32 R0, R14, 0x40, RZ ;  /* 0x000000400e007824 */ /* 0x000fe200078e00ff */
[----:B------:R-:W-:Y:S01]  /*1c20*/  MOV R5, c[0x0][0x20c] ;  /* 0x0000830000057a02 */ /* 0x000fe20000000f00 */
[----:B------:R-:W-:Y:S01]  /*1c30*/  STL [R1+0xa4], R103 ;  /* 0x0000a46701007387 */ /* 0x000fe20000100800 */
[----:B-1----:R-:W-:Y:S01]  /*1c40*/  IMAD.SHL.U32 R6, R18, 0x8, RZ ;  /* 0x0000000812067824 */ /* 0x002fe200078e00ff */
[----:B------:R-:W-:-:S02]  /*1c50*/  P2R R11, PR, RZ, 0x20 ;  /* 0x00000020ff0b7803 */ /* 0x000fc40000000000 */
[----:B------:R-:W-:Y:S04]  /*1c60*/  STL [R1+0x4], R86 ;  /* 0x0000045601007387 */ /* 0x000fe80000100800 */
[----:B------:R-:W-:Y:S04]  /*1c70*/  STL.64 [R1+0x90], R30 ;  /* 0x0000901e01007387 */ /* 0x000fe80000100a00 */
[----:B------:R-:W-:Y:S01]  /*1c80*/  STL [R1+0x84], R16 ;  /* 0x0000841001007387 */ /* 0x000fe20000100800 */
        /* <DEDUP_REMOVED lines=10> */
[C---:B------:R-:W-:Y:S01]  /*1d30*/  LEA R8, P1, R3.reuse, R6, 0x6 ;  /* 0x0000000603087211 */ /* 0x040fe200078230ff */
[----:B------:R-:W-:Y:S01]  /*1d40*/  IMAD.SHL.U32 R248, R4, 0x2, RZ ;  /* 0x0000000204f87824 */ /* 0x000fe200078e00ff */
[----:B------:R-:W-:Y:S01]  /*1d50*/  LOP3.LUT R0, R2, 0x7ffffc00, RZ, 0xc0, !PT ;  /* 0x7ffffc0002007812 */ /* 0x000fe200078ec0ff */
[----:B------:R-:W-:Y:S01]  /*1d60*/  IMAD.MOV.U32 R2, RZ, RZ, 0x40 ;  /* 0x00000040ff027424 */ /* 0x000fe200078e00ff */
[----:B------:R-:W-:Y:S01]  /*1d70*/  LEA.HI.X R9, R3, R7, R5, 0x6, P1 ;  /* 0x0000000703097211 */ /* 0x000fe200008f3405 */
[----:B------:R-:W-:Y:S01]  /*1d80*/  IMAD.MOV.U32 R5, RZ, RZ, 0x10 ;  /* 0x00000010ff057424 */ /* 0x000fe200078e00ff */
[----:B------:R-:W-:Y:S01]  /*1d90*/  IADD3 R3, -R20, R80, RZ ;  /* 0x0000005014037210 */ /* 0x000fe20007ffe1ff */
[----:B------:R-:W-:-:S02]  /*1da0*/  IMAD.IADD R232, R4, 0x1, R0 ;  /* 0x0000000104e87824 */ /* 0x000fc400078e0200 */
[----:B------:R-:W-:Y:S01]  /*1db0*/  IMAD.MOV.U32 R0, RZ, RZ, 0x20 ;  /* 0x00000020ff007424 */ /* 0x000fe200078e00ff */
[----:B------:R-:W-:Y:S02]  /*1dc0*/  SEL R5, R5, 0xfffffff0, !P2 ;  /* 0xfffffff005057807 */ /* 0x000fe40005000000 */
[C---:B------:R-:W-:Y:S01]  /*1dd0*/  LEA R240, R232.reuse, 0x100, 0x1 ;  /* 0x00000100e8f07811 */ /* 0x040fe200078e08ff */
[----:B------:R-:W-:Y:S01]  /*1de0*/  IMAD.SHL.U32 R232, R232, 0x2, RZ ;  /* 0x00000002e8e87824 */ /* 0x000fe200078e00ff */
[----:B------:R-:W-:Y:S02]  /*1df0*/  SEL R0, R0, 0xffffffe0, !P0 ;  /* 0xffffffe000007807 */ /* 0x000fe40004000000 */
[----:B------:R-:W-:Y:S01]  /*1e00*/  LOP3.LUT P2, RZ, R10, 0x2, RZ, 0xc0, !PT ;  /* 0x000000020aff7812 */ /* 0x000fe2000784c0ff */
[--C-:B------:R-:W-:Y:S01]  /*1e10*/  IMAD R236, R5, 0x2, R240.reuse ;  /* 0x0000000205ec7824 */ /* 0x100fe200078e02f0 */
[----:B------:R-:W-:Y:S01]  /*1e20*/  LDSM.16.M88.4 R168, [R232+0x100] ;  /* 0x00010000e8a8783b */ /* 0x000fe20000000200 */
[C---:B------:R-:W-:Y:S01]  /*1e30*/  IMAD R240, R0.reuse, 0x2, R240 ;  /* 0x0000000200f07824 */ /* 0x040fe200078e02f0 */
[C---:B------:R-:W-:Y:S01]  /*1e40*/  ISETP.LT.OR P1, PT, R3.reuse, 0x1, P6 ;  /* 0x000000010300780c */ /* 0x040fe20003721670 */
[C---:B------:R-:W-:Y:S01]  /*1e50*/  IMAD R244, R0.reuse, 0x2, R236 ;  /* 0x0000000200f47824 */ /* 0x040fe200078e02ec */
[----:B------:R-:W-:Y:S01]  /*1e60*/  LDSM.16.M88.4 R200, [R232+0x4100] ;  /* 0x00410000e8c8783b */ /* 0x000fe20000000200 */
[C---:B------:R-:W-:Y:S01]  /*1e70*/  ISETP.LT.OR P0, PT, R3.reuse, 0x1, !P2 ;  /* 0x000000010300780c */ /* 0x040fe20005701670 */
[----:B------:R-:W-:Y:S01]  /*1e80*/  IMAD R252, R0, 0x2, R248 ;  /* 0x0000000200fc7824 */ /* 0x000fe200078e02f8 */
[----:B------:R-:W-:Y:S01]  /*1e90*/  ISETP.LT.OR P2, PT, R3, 0x21, !P2 ;  /* 0x000000210300780c */ /* 0x000fe20005741670 */
[----:B------:R-:W-:Y:S01]  /*1ea0*/  LDSM.16.M88.4 R216, [R232+0x8100] ;  /* 0x00810000e8d8783b */ /* 0x000fe20000000200 */
[----:B------:R-:W-:-:S03]  /*1eb0*/  LEA R249, R5, R248, 0x1 ;  /* 0x000000f805f97211 */ /* 0x000fc600078e08ff */
[----:B------:R-:W-:Y:S02]  /*1ec0*/  LDSM.16.M88.4 R172, [R236] ;  /* 0x00000000ecac783b */ /* 0x000fe40000000200 */
[----:B------:R-:W-:Y:S02]  /*1ed0*/  IMAD R251, R0, 0x2, R249 ;  /* 0x0000000200fb7824 */ /* 0x000fe400078e02f9 */
        /* <DEDUP_REMOVED lines=18> */
[----:B------:R-:W-:Y:S04]  /*2000*/  LDSM.16.M88.4 R40, [R155+0x11900] ;  /* 0x011900009b28783b */ /* 0x000fe80000000200 */
[----:B------:R-:W3:Y:S04]  /*2010*/  LDSM.16.M88.4 R28, [R86] ;  /* 0x00000000561c783b */ /* 0x000ee80000000200 */
[----:B------:R-:W4:Y:S04]  /*2020*/  LDSM.16.M88.4 R36, [R86+0x800] ;  /* 0x000800005624783b */ /* 0x000f280000000200 */
[----:B------:R-:W5:Y:S04]  /*2030*/  LDSM.16.M88.4 R52, [R86+0x1000] ;  /* 0x001000005634783b */ /* 0x000f680000000200 */
        /* <DEDUP_REMOVED lines=9> */
[----:B-1----:R-:W-:Y:S10]  /*20d0*/  HMMA.16816.F32.BF16 R16, R168, R14, RZ ;  /* 0x0000000ea810723c */ /* 0x002ff400000418ff */
[----:B------:R1:W-:Y:S01]  /*20e0*/  LDGSTS.E.BYPASS.LTC128B.128 [R100+0x4100], [R6.64+0x100], !P0 ;  /* 0x0410010006647fae */ /* 0x0003e2000c101d44 */
[----:B------:R-:W-:-:S02]  /*20f0*/  LOP3.LUT P0, RZ, R21, 0x4, RZ, 0xc0, !PT ;  /* 0x0000000415ff7812 */ /* 0x000fc4000780c0ff */
[C---:B------:R-:W-:Y:S02]  /*2100*/  HMMA.16816.F32.BF16 R20, R168.reuse, R12, RZ ;  /* 0x0000000ca814723c */ /* 0x040fe400000418ff */
[----:B------:R-:W-:Y:S02]  /*2110*/  SEL R2, R2, 0xffffffc0, !P0 ;  /* 0xffffffc002027807 */ /* 0x000fe40004000000 */
[----:B------:R-:W-:Y:S02]  /*2120*/  LOP3.LUT P0, RZ, R10, 0x8, RZ, 0xc0, !PT ;  /* 0x000000080aff7812 */ /* 0x000fe4000780c0ff */
[----:B------:R-:W-:Y:S01]  /*2130*/  IADD3 R84, R155, R2, RZ ;  /* 0x000000029b547210 */ /* 0x000fe20007ffe0ff */
[----:B------:R-:W-:Y:S01]  /*2140*/  IMAD.IADD R250, R2, 0x1, R86 ;  /* 0x0000000102fa7824 */ /* 0x000fe200078e0256 */
[C---:B------:R-:W-:Y:S01]  /*2150*/  ISETP.LT.OR P5, PT, R3.reuse, 0x1, !P0 ;  /* 0x000000010300780c */ /* 0x040fe200047a1670 */
[----:B--2---:R-:W-:Y:S01]  /*2160*/  HMMA.16816.F32.BF16 R12, R168, R24, RZ ;  /* 0x00000018a80c723c */ /* 0x004fe200000418ff */
[----:B------:R-:W-:Y:S01]  /*2170*/  ISETP.LT.OR P0, PT, R3, 0x21, !P0 ;  /* 0x000000210300780c */ /* 0x000fe20004701670 */
[----:B------:R-:W-:Y:S01]  /*2180*/  STL [R1], R84 ;  /* 0x0000005401007387 */ /* 0x000fe20000100800 */
[----:B------:R-:W-:-:S05]  /*2190*/  LOP3.LUT R2, R82, 0xffffffe0, RZ, 0xc0, !PT ;  /* 0xffffffe052027812 */ /* 0x000fca00078ec0ff */
[----:B---3--:R-:W-:Y:S01]  /*21a0*/  HMMA.16816.F32.BF16 R56, R172, R30, R16 ;  /* 0x0000001eac38723c */ /* 0x008fe20000041810 */
[----:B------:R-:W-:-:S03]  /*21b0*/  IMAD.IADD R2, R85, 0x1, -R2 ;  /* 0x0000000155027824 */ /* 0x000fc600078e0a02 */
[----:B------:R1:W-:Y:S01]  /*21c0*/  LDGSTS.E.BYPASS.LTC128B.128 [R100+0x6100], [R6.64+0x180], !P5 ;  /* 0x0610018006647fae */ /* 0x0003e2000e901d44 */
[----:B------:R-:W-:Y:S02]  /*21d0*/  ISETP.LT.OR P5, PT, R3, 0x21, P6 ;  /* 0x000000210300780c */ /* 0x000fe400037a1670 */
[----:B------:R-:W-:Y:S01]  /*21e0*/  SHF.R.S32.HI R3, RZ, 0x1f, R2 ;  /* 0x0000001fff037819 */ /* 0x000fe20000011402 */
[----:B------:R-:W-:Y:S03]  /*21f0*/  HMMA.16816.F32.BF16 R60, R172, R28, R20 ;  /* 0x0000001cac3c723c */ /* 0x000fe60000041814 */
[----:B------:R-:W-:-:S04]  /*2200*/  LEA.HI R3, R3, R2, RZ, 0x2 ;  /* 0x0000000203037211 */ /* 0x000fc800078f10ff */
[----:B------:R-:W-:Y:S01]  /*2210*/  LOP3.LUT R3, R3, 0x7ffffffc, RZ, 0xc0, !PT ;  /* 0x7ffffffc03037812 */ /* 0x000fe200078ec0ff */
[----:B------:R-:W-:Y:S02]  /*2220*/  HMMA.16816.F32.BF16 R20, R168, R26, RZ ;  /* 0x0000001aa814723c */ /* 0x000fe400000418ff */
[----:B------:R2:W-:Y:S01]  /*2230*/  LDGSTS.E.BYPASS.LTC128B.128 [R100+0x1100], [R8.64], !P5 ;  /* 0x0110000008647fae */ /* 0x0005e2000e901d44 */
[----:B------:R-:W-:Y:S01]  /*2240*/  ISETP.NE.AND P5, PT, R11, RZ, PT ;  /* 0x000000ff0b00720c */ /* 0x000fe20003fa5270 */
[----:B------:R-:W-:Y:S02]  /*2250*/  IMAD.IADD R2, R2, 0x1, -R3 ;  /* 0x0000000102027824 */ /* 0x000fe400078e0a03 */
[----:B------:R2:W-:Y:S02]  /*2260*/  LDGSTS.E.BYPASS.LTC128B.128 [R100+0x3100], [R8.64+0x80], !P2 ;  /* 0x0310008008647fae */ /* 0x0005e4000d101d44 */
[----:B----4-:R-:W-:Y:S01]  /*2270*/  HMMA.16816.F32.BF16 R64, R172, R36, R12 ;  /* 0x00000024ac40723c */ /* 0x010fe2000004180c */
[----:B------:R-:W-:Y:S01]  /*2280*/  IMAD R2, R2, -0x2, R80 ;  /* 0xfffffffe02027824 */ /* 0x000fe200078e0250 */
[----:B------:R2:W-:Y:S04]  /*2290*/  LDGSTS.E.BYPASS.LTC128B.128 [R100+0x5100], [R8.64+0x100], !P1 ;  /* 0x0510010008647fae */ /* 0x0005e8000c901d44 */
[----:B------:R2:W-:Y:S01]  /*22a0*/  LDGSTS.E.BYPASS.LTC128B.128 [R100+0x7100], [R8.64+0x180], !P0 ;  /* 0x0710018008647fae */ /* 0x0005e2000c101d44 */
[C---:B------:R-:W-:Y:S01]  /*22b0*/  ISETP.GT.AND P0, PT, R2.reuse, RZ, PT ;  /* 0x000000ff0200720c */ /* 0x040fe20003f04270 */
[----:B------:R-:W-:Y:S01]  /*22c0*/  HMMA.16816.F32.BF16 R16, R168, R32, RZ ;  /* 0x00000020a810723c */ /* 0x000fe200000418ff */
[C---:B------:R-:W-:Y:S01]  /*22d0*/  ISETP.GT.AND P2, PT, R2.reuse, 0x1, PT ;  /* 0x000000010200780c */ /* 0x040fe20003f44270 */
[----:B------:R-:W3:Y:S01]  /*22e0*/  LDSM.16.M88.4 R48, [R84+0x10100] ;  /* 0x010100005430783b */ /* 0x000ee20000000200 */
[----:B------:R-:W-:-:S03]  /*22f0*/  ISETP.GT.AND P1, PT, R2, 0x8, PT ;  /* 0x000000080200780c */ /* 0x000fc60003f24270 */
[----:B------:R-:W4:Y:S02]  /*2300*/  LDSM.16.M88.4 R44, [R84+0x10900] ;  /* 0x01090000542c783b */ /* 0x000f240000000200 */
[C---:B------:R-:W-:Y:S02]  /*2310*/  HMMA.16816.F32.BF16 R12, R168.reuse, R34, RZ ;  /* 0x00000022a80c723c */ /* 0x040fe400000418ff */
[----:B------:R-:W1:Y:S04]  /*2320*/  LDSM.16.M88.4 R28, [R84+0x11100] ;  /* 0x01110000541c783b */ /* 0x000e680000000200 */
[----:B------:R-:W-:Y:S02]  /*2330*/  LDSM.16.M88.4 R72, [R86+0x2000] ;  /* 0x002000005648783b */ /* 0x000fe40000000200 */
[C---:B------:R-:W-:Y:S02]  /*2340*/  HMMA.16816.F32.BF16 R32, R168.reuse, R42, RZ ;  /* 0x0000002aa820723c */ /* 0x040fe400000418ff */
[----:B------:R-:W-:Y:S04]  /*2350*/  LDSM.16.M88.4 R76, [R84+0x14900] ;  /* 0x01490000544c783b */ /* 0x000fe80000000200 */
[----:B------:R-:W0:Y:S02]  /*2360*/  LDGDEPBAR ;  /* 0x00000000000079af */ /* 0x000e240000000000 */
[----:B--2---:R-:W-:Y:S08]  /*2370*/  HMMA.16816.F32.BF16 R8, R168, R40, RZ ;  /* 0x00000028a808723c */ /* 0x004ff000000418ff */
[C---:B------:R-:W-:Y:S08]  /*2380*/  HMMA.16816.F32.BF16 R40, R172.reuse, R38, R20 ;  /* 0x00000026ac28723c */ /* 0x040ff00000041814 */
[C---:B-----5:R-:W-:Y:S01]  /*2390*/  HMMA.16816.F32.BF16 R36, R172.reuse, R52, R16 ;  /* 0x00000034ac24723c */ /* 0x060fe20000041810 */
[----:B------:R-:W2:Y:S07]  /*23a0*/  LDSM.16.M88.4 R16, [R84+0x11900] ;  /* 0x011900005410783b */ /* 0x000eae0000000200 */
[C---:B------:R-:W-:Y:S08]  /*23b0*/  HMMA.16816.F32.BF16 R24, R172.reuse, R54, R12 ;  /* 0x00000036ac18723c */ /* 0x040ff0000004180c */
[C---:B------:R-:W-:Y:S01]  /*23c0*/  HMMA.16816.F32.BF16 R12, R172.reuse, R70, R32 ;  /* 0x00000046ac0c723c */ /* 0x040fe20000041820 */
[----:B------:R-:W5:Y:S07]  /*23d0*/  LDSM.16.M88.4 R32, [R250] ;  /* 0x00000000fa20783b */ /* 0x000f6e0000000200 */
[----:B------:R-:W-:Y:S01]  /*23e0*/  HMMA.16816.F32.BF16 R20, R172, R68, R8 ;  /* 0x00000044ac14723c */ /* 0x000fe20000041808 */
[----:B------:R-:W-:Y:S07]  /*23f0*/  LDSM.16.M88.4 R68, [R250+0x1000] ;  /* 0x00100000fa44783b */ /* 0x000fee0000000200 */
[C---:B---3--:R-:W-:Y:S01]  /*2400*/  HMMA.16816.F32.BF16 R8, R192.reuse, R48, R60 ;  /* 0x00000030c008723c */ /* 0x048fe2000004183c */
[----:B------:R-:W3:Y:S07]  /*2410*/  LDSM.16.M88.4 R60, [R250+0x800] ;  /* 0x00080000fa3c783b */ /* 0x000eee0000000200 */
[C---:B------:R-:W-:Y:S08]  /*2420*/  HMMA.16816.F32.BF16 R48, R192.reuse, R50, R56 ;  /* 0x00000032c030723c */ /* 0x040ff00000041838 */
[C---:B----4-:R-:W-:Y:S01]  /*2430*/  HMMA.16816.F32.BF16 R56, R192.reuse, R44, R64 ;  /* 0x0000002cc038723c */ /* 0x050fe20000041840 */
[----:B------:R-:W4:Y:S07]  /*2440*/  LDSM.16.M88.4 R64, [R250+0x1800] ;  /* 0x00180000fa40783b */ /* 0x000f2e0000000200 */
[C---:B------:R-:W-:Y:S08]  /*2450*/  HMMA.16816.F32.BF16 R44, R192.reuse, R46, R40 ;  /* 0x0000002ec02c723c */ /* 0x040ff00000041828 */
[C---:B-1----:R-:W-:Y:S08]  /*2460*/  HMMA.16816.F32.BF16 R52, R192.reuse, R28, R36 ;  /* 0x0000001cc034723c */ /* 0x042ff00000041824 */
[C---:B------:R-:W-:Y:S01]  /*2470*/  HMMA.16816.F32.BF16 R40, R192.reuse, R30, R24 ;  /* 0x0000001ec028723c */ /* 0x040fe20000041818 */
[----:B------:R-:W-:Y:S07]  /*2480*/  LDSM.16.M88.4 R28, [R155+0x12900] ;  /* 0x012900009b1c783b */ /* 0x000fee0000000200 */
[C---:B--2---:R-:W-:Y:S08]  /*2490*/  HMMA.16816.F32.BF16 R36, R192.reuse, R16, R20 ;  /* 0x00000010c024723c */ /* 0x044ff00000041814 */
[----:B------:R-:W-:Y:S01]  /*24a0*/  HMMA.16816.F32.BF16 R20, R192, R18, R12 ;  /* 0x00000012c014723c */ /* 0x000fe2000004180c */
[----:B------:R-:W1:Y:S07]  /*24b0*/  LDSM.16.M88.4 R16, [R155+0x12100] ;  /* 0x012100009b10783b */ /* 0x000e6e0000000200 */
[C---:B-----5:R-:W-:Y:S08]  /*24c0*/  HMMA.16816.F32.BF16 R12, R196.reuse, R32, R8 ;  /* 0x00000020c40c723c */ /* 0x060ff00000041808 */
[C---:B------:R-:W-:Y:S08]  /*24d0*/  HMMA.16816.F32.BF16 R8, R196.reuse, R34, R48 ;  /* 0x00000022c408723c */ /* 0x040ff00000041830 */
[C---:B---3--:R-:W-:Y:S01]  /*24e0*/  HMMA.16816.F32.BF16 R24, R196.reuse, R60, R56 ;  /* 0x0000003cc418723c */ /* 0x048fe20000041838 */
[----:B------:R-:W-:Y:S07]  /*24f0*/  LDSM.16.M88.4 R56, [R155+0x13900] ;  /* 0x013900009b38783b */ /* 0x000fee0000000200 */
[C---:B------:R-:W-:Y:S01]  /*2500*/  HMMA.16816.F32.BF16 R32, R196.reuse, R62, R44 ;  /* 0x0000003ec420723c */ /* 0x040fe2000004182c */
[----:B------:R-:W2:Y:S07]  /*2510*/  LDSM.16.M88.4 R60, [R155+0x13100] ;  /* 0x013100009b3c783b */ /* 0x000eae0000000200 */
[C---:B------:R-:W-:Y:S08]  /*2520*/  HMMA.16816.F32.BF16 R52, R196.reuse, R68, R52 ;  /* 0x00000044c434723c */ /* 0x040ff00000041834 */
[C---:B------:R-:W-:Y:S01]  /*2530*/  HMMA.16816.F32.BF16 R48, R196.reuse, R70, R40 ;  /* 0x00000046c430723c */ /* 0x040fe20000041828 */
[----:B------:R-:W3:Y:S07]  /*2540*/  LDSM.16.M88.4 R68, [R86+0x2800] ;  /* 0x002800005644783b */ /* 0x000eee0000000200 */
[C---:B----4-:R-:W-:Y:S08]  /*2550*/  HMMA.16816.F32.BF16 R44, R196.reuse, R64, R36 ;  /* 0x00000040c42c723c */ /* 0x050ff00000041824 */
[----:B------:R-:W-:Y:S01]  /*2560*/  HMMA.16816.F32.BF16 R40, R196, R66, R20 ;  /* 0x00000042c428723c */ /* 0x000fe20000041814 */
[----:B------:R-:W4:Y:S07]  /*2570*/  LDSM.16.M88.4 R64, [R86+0x3000] ;  /* 0x003000005640783b */ /* 0x000f2e0000000200 */
[C---:B-1----:R-:W-:Y:S08]  /*2580*/  HMMA.16816.F32.BF16 R36, R200.reuse, R16, R12 ;  /* 0x00000010c824723c */ /* 0x042ff0000004180c */
[C---:B------:R-:W-:Y:S08]  /*2590*/  HMMA.16816.F32.BF16 R20, R200.reuse, R18, R8 ;  /* 0x00000012c814723c */ /* 0x040ff00000041808 */
[C---:B------:R-:W-:Y:S08]  /*25a0*/  HMMA.16816.F32.BF16 R16, R200.reuse, R28, R24 ;  /* 0x0000001cc810723c */ /* 0x040ff00000041818 */
[C---:B--2---:R-:W-:Y:S01]  /*25b0*/  HMMA.16816.F32.BF16 R8, R200.reuse, R60, R52 ;  /* 0x0000003cc808723c */ /* 0x044fe20000041834 */
[----:B------:R-:W-:Y:S07]  /*25c0*/  LDSM.16.M88.4 R52, [R84+0x12100] ;  /* 0x012100005434783b */ /* 0x000fee0000000200 */
[C---:B------:R-:W-:Y:S01]  /*25d0*/  HMMA.16816.F32.BF16 R24, R200.reuse, R62, R48 ;  /* 0x0000003ec818723c */ /* 0x040fe20000041830 */
[----:B------:R-:W1:Y:S07]  /*25e0*/  LDSM.16.M88.4 R60, [R86+0x3800] ;  /* 0x00380000563c783b */ /* 0x000e6e0000000200 */
[C---:B------:R-:W-:Y:S08]  /*25f0*/  HMMA.16816.F32.BF16 R12, R200.reuse, R30, R32 ;  /* 0x0000001ec80c723c */ /* 0x040ff00000041820 */
[C---:B------:R-:W-:Y:S08]  /*2600*/  HMMA.16816.F32.BF16 R28, R200.reuse, R56, R44 ;  /* 0x00000038c81c723c */ /* 0x040ff0000004182c */
[----:B------:R-:W-:Y:S01]  /*2610*/  HMMA.16816.F32.BF16 R48, R200, R58, R40 ;  /* 0x0000003ac830723c */ /* 0x000fe20000041828 */
[----:B------:R-:W2:Y:S07]  /*2620*/  LDSM.16.M88.4 R56, [R84+0x12900] ;  /* 0x012900005438783b */ /* 0x000eae0000000200 */
[C---:B------:R-:W-:Y:S01]  /*2630*/  HMMA.16816.F32.BF16 R44, R204.reuse, R74, R20 ;  /* 0x0000004acc2c723c */ /* 0x040fe20000041814 */
[----:B------:R-:W5:Y:S07]  /*2640*/  LDSM.16.M88.4 R20, [R84+0x13100] ;  /* 0x013100005414783b */ /* 0x000f6e0000000200 */
[C---:B------:R-:W-:Y:S01]  /*2650*/  HMMA.16816.F32.BF16 R32, R204.reuse, R72, R36 ;  /* 0x00000048cc20723c */ /* 0x040fe20000041824 */
[----:B------:R-:W-:Y:S07]  /*2660*/  LDSM.16.M88.4 R72, [R250+0x3800] ;  /* 0x00380000fa48783b */ /* 0x000fee0000000200 */
[C---:B---3--:R-:W-:Y:S08]  /*2670*/  HMMA.16816.F32.BF16 R40, R204.reuse, R68, R16 ;  /* 0x00000044cc28723c */ /* 0x048ff00000041810 */
[C---:B------:R-:W-:Y:S01]  /*2680*/  HMMA.16816.F32.BF16 R36, R204.reuse, R70, R12 ;  /* 0x00000046cc24723c */ /* 0x040fe2000004180c */
[----:B------:R-:W-:Y:S07]  /*2690*/  LDSM.16.M88.4 R68, [R250+0x2800] ;  /* 0x00280000fa44783b */ /* 0x000fee0000000200 */
[C---:B----4-:R-:W-:Y:S08]  /*26a0*/  HMMA.16816.F32.BF16 R16, R204.reuse, R64, R8 ;  /* 0x00000040cc10723c */ /* 0x050ff00000041808 */
[C---:B------:R-:W-:Y:S01]  /*26b0*/  HMMA.16816.F32.BF16 R12, R204.reuse, R66, R24 ;  /* 0x00000042cc0c723c */ /* 0x040fe20000041818 */
[----:B------:R-:W3:Y:S04]  /*26c0*/  LDSM.16.M88.4 R24, [R84+0x13900] ;  /* 0x013900005418783b */ /* 0x000ee80000000200 */
[----:B------:R-:W-:Y:S03]  /*26d0*/  LDSM.16.M88.4 R64, [R250+0x3000] ;  /* 0x00300000fa40783b */ /* 0x000fe60000000200 */
[C---:B-1----:R-:W-:Y:S08]  /*26e0*/  HMMA.16816.F32.BF16 R8, R204.reuse, R60, R28 ;  /* 0x0000003ccc08723c */ /* 0x042ff0000004181c */
[----:B------:R-:W-:Y:S01]  /*26f0*/  HMMA.16816.F32.BF16 R28, R204, R62, R48 ;  /* 0x0000003ecc1c723c */ /* 0x000fe20000041830 */
[----:B------:R-:W1:Y:S07]  /*2700*/  LDSM.16.M88.4 R60, [R250+0x2000] ;  /* 0x00200000fa3c783b */ /* 0x000e6e0000000200 */
[C---:B------:R-:W-:Y:S08]  /*2710*/  HMMA.16816.F32.BF16 R32, R208.reuse, R52, R32 ;  /* 0x00000034d020723c */ /* 0x040ff00000041820 */
[C---:B------:R-:W-:Y:S08]  /*2720*/  HMMA.16816.F32.BF16 R44, R208.reuse, R54, R44 ;  /* 0x00000036d02c723c */ /* 0x040ff0000004182c */
[C---:B--2---:R-:W-:Y:S08]  /*2730*/  HMMA.16816.F32.BF16 R52, R208.reuse, R56, R40 ;  /* 0x00000038d034723c */ /* 0x044ff00000041828 */
[C---:B------:R-:W-:Y:S01]  /*2740*/  HMMA.16816.F32.BF16 R48, R208.reuse, R58, R36 ;  /* 0x0000003ad030723c */ /* 0x040fe20000041824 */
[----:B------:R-:W-:Y:S07]  /*2750*/  LDSM.16.M88.4 R56, [R155+0x14900] ;  /* 0x014900009b38783b */ /* 0x000fee0000000200 */
[C---:B-----5:R-:W-:Y:S08]  /*2760*/  HMMA.16816.F32.BF16 R40, R208.reuse, R20, R16 ;  /* 0x00000014d028723c */ /* 0x060ff00000041810 */
[C---:B------:R-:W-:Y:S01]  /*2770*/  HMMA.16816.F32.BF16 R36, R208.reuse, R22, R12 ;  /* 0x00000016d024723c */ /* 0x040fe2000004180c */
[----:B------:R-:W2:Y:S07]  /*2780*/  LDSM.16.M88.4 R20, [R155+0x14100] ;  /* 0x014100009b14783b */ /* 0x000eae0000000200 */
[C---:B---3--:R-:W-:Y:S08]  /*2790*/  HMMA.16816.F32.BF16 R16, R208.reuse, R24, R8 ;  /* 0x00000018d010723c */ /* 0x048ff00000041808 */
[----:B------:R-:W-:Y:S08]  /*27a0*/  HMMA.16816.F32.BF16 R12, R208, R26, R28 ;  /* 0x0000001ad00c723c */ /* 0x000ff0000004181c */
[C---:B-1----:R-:W-:Y:S08]  /*27b0*/  HMMA.16816.F32.BF16 R8, R212.reuse, R60, R32 ;  /* 0x0000003cd408723c */ /* 0x042ff00000041820 */
[C---:B------:R-:W-:Y:S01]  /*27c0*/  HMMA.16816.F32.BF16 R28, R212.reuse, R68, R52 ;  /* 0x00000044d41c723c */ /* 0x040fe20000041834 */
[----:B------:R-:W1:Y:S07]  /*27d0*/  LDSM.16.M88.4 R52, [R155+0x15100] ;  /* 0x015100009b34783b */ /* 0x000e6e0000000200 */
[C---:B------:R-:W-:Y:S01]  /*27e0*/  HMMA.16816.F32.BF16 R24, R212.reuse, R62, R44 ;  /* 0x0000003ed418723c */ /* 0x040fe2000004182c */
[----:B------:R-:W-:Y:S07]  /*27f0*/  LDSM.16.M88.4 R60, [R86+0x4000] ;  /* 0x00400000563c783b */ /* 0x000fee0000000200 */
[C---:B------:R-:W-:Y:S01]  /*2800*/  HMMA.16816.F32.BF16 R32, R212.reuse, R70, R48 ;  /* 0x00000046d420723c */ /* 0x040fe20000041830 */
[----:B------:R-:W3:Y:S04]  /*2810*/  LDSM.16.M88.4 R48, [R155+0x15900] ;  /* 0x015900009b30783b */ /* 0x000ee80000000200 */
[----:B------:R-:W4:Y:S03]  /*2820*/  LDSM.16.M88.4 R68, [R86+0x4800] ;  /* 0x004800005644783b */ /* 0x000f260000000200 */
[C---:B------:R-:W-:Y:S08]  /*2830*/  HMMA.16816.F32.BF16 R44, R212.reuse, R64, R40 ;  /* 0x00000040d42c723c */ /* 0x040ff00000041828 */
[C---:B------:R-:W-:Y:S01]  /*2840*/  HMMA.16816.F32.BF16 R40, R212.reuse, R66, R36 ;  /* 0x00000042d428723c */ /* 0x040fe20000041824 */
[----:B------:R-:W5:Y:S07]  /*2850*/  LDSM.16.M88.4 R64, [R86+0x5000] ;  /* 0x005000005640783b */ /* 0x000f6e0000000200 */
[C---:B------:R-:W-:Y:S08]  /*2860*/  HMMA.16816.F32.BF16 R36, R212.reuse, R72, R16 ;  /* 0x00000048d424723c */ /* 0x040ff00000041810 */
[----:B------:R-:W-:Y:S01]  /*2870*/  HMMA.16816.F32.BF16 R16, R212, R74, R12 ;  /* 0x0000004ad410723c */ /* 0x000fe2000004180c */
[----:B------:R-:W-:Y:S07]  /*2880*/  LDSM.16.M88.4 R72, [R84+0x14100] ;  /* 0x014100005448783b */ /* 0x000fee0000000200 */
[C---:B--2---:R-:W-:Y:S08]  /*2890*/  HMMA.16816.F32.BF16 R12, R216.reuse, R20, R8 ;  /* 0x00000014d80c723c */ /* 0x044ff00000041808 */
[C---:B------:R-:W-:Y:S08]  /*28a0*/  HMMA.16816.F32.BF16 R8, R216.reuse, R22, R24 ;  /* 0x00000016d808723c */ /* 0x040ff00000041818 */
[C---:B------:R-:W-:Y:S08]  /*28b0*/  HMMA.16816.F32.BF16 R20, R216.reuse, R56, R28 ;  /* 0x00000038d814723c */ /* 0x040ff0000004181c */
[C---:B------:R-:W-:Y:S01]  /*28c0*/  HMMA.16816.F32.BF16 R32, R216.reuse, R58, R32 ;  /* 0x0000003ad820723c */ /* 0x040fe20000041820 */
[----:B------:R-:W2:Y:S07]  /*28d0*/  LDSM.16.M88.4 R56, [R86+0x5800] ;  /* 0x005800005638783b */ /* 0x000eae0000000200 */
[C---:B-1----:R-:W-:Y:S08]  /*28e0*/  HMMA.16816.F32.BF16 R44, R216.reuse, R52, R44 ;  /* 0x00000034d82c723c */ /* 0x042ff0000004182c */
[C---:B------:R-:W-:Y:S01]  /*28f0*/  HMMA.16816.F32.BF16 R40, R216.reuse, R54, R40 ;  /* 0x00000036d828723c */ /* 0x040fe20000041828 */
[----:B------:R-:W1:Y:S07]  /*2900*/  LDSM.16.M88.4 R52, [R84+0x15100] ;  /* 0x015100005434783b */ /* 0x000e6e0000000200 */
[C---:B---3--:R-:W-:Y:S08]  /*2910*/  HMMA.16816.F32.BF16 R36, R216.reuse, R48, R36 ;  /* 0x00000030d824723c */ /* 0x048ff00000041824 */
[----:B------:R-:W-:Y:S08]  /*2920*/  HMMA.16816.F32.BF16 R28, R216, R50, R16 ;  /* 0x00000032d81c723c */ /* 0x000ff00000041810 */
[C---:B------:R-:W-:Y:S08]  /*2930*/  HMMA.16816.F32.BF16 R24, R220.reuse, R60, R12 ;  /* 0x0000003cdc18723c */ /* 0x040ff0000004180c */
[C---:B------:R-:W-:Y:S01]  /*2940*/  HMMA.16816.F32.BF16 R16, R220.reuse, R62, R8 ;  /* 0x0000003edc10723c */ /* 0x040fe20000041808 */
[----:B------:R-:W3:Y:S07]  /*2950*/  LDSM.16.M88.4 R60, [R84+0x15900] ;  /* 0x01590000543c783b */ /* 0x000eee0000000200 */
[C---:B----4-:R-:W-:Y:S08]  /*2960*/  HMMA.16816.F32.BF16 R12, R220.reuse, R68, R20 ;  /* 0x00000044dc0c723c */ /* 0x050ff00000041814 */
[C---:B------:R-:W-:Y:S01]  /*2970*/  HMMA.16816.F32.BF16 R8, R220.reuse, R70, R32 ;  /* 0x00000046dc08723c */ /* 0x040fe20000041820 */
[----:B------:R-:W-:Y:S07]  /*2980*/  LDSM.16.M88.4 R68, [R155+0x17900] ;  /* 0x017900009b44783b */ /* 0x000fee0000000200 */
[C---:B-----5:R-:W-:Y:S08]  /*2990*/  HMMA.16816.F32.BF16 R44, R220.reuse, R64, R44 ;  /* 0x00000040dc2c723c */ /* 0x060ff0000004182c */
[C---:B------:R-:W-:Y:S01]  /*29a0*/  HMMA.16816.F32.BF16 R40, R220.reuse, R66, R40 ;  /* 0x00000042dc28723c */ /* 0x040fe20000041828 */
[----:B------:R-:W-:Y:S07]  /*29b0*/  LDSM.16.M88.4 R64, [R84+0x16100] ;  /* 0x016100005440783b */ /* 0x000fee0000000200 */
[C---:B--2---:R-:W-:Y:S08]  /*29c0*/  HMMA.16816.F32.BF16 R48, R220.reuse, R56, R36 ;  /* 0x00000038dc30723c */ /* 0x044ff00000041824 */
[----:B------:R-:W-:Y:S01]  /*29d0*/  HMMA.16816.F32.BF16 R36, R220, R58, R28 ;  /* 0x0000003adc24723c */ /* 0x000fe2000004181c */
[----:B------:R-:W-:Y:S07]  /*29e0*/  LDSM.16.M88.4 R56, [R155+0x16100] ;  /* 0x016100009b38783b */ /* 0x000fee0000000200 */
[C---:B------:R-:W-:Y:S01]  /*29f0*/  HMMA.16816.F32.BF16 R32, R224.reuse, R72, R24 ;  /* 0x00000048e020723c */ /* 0x040fe20000041818 */
[----:B------:R-:W2:Y:S07]  /*2a00*/  LDSM.16.M88.4 R24, [R250+0x4000] ;  /* 0x00400000fa18783b */ /* 0x000eae0000000200 */
[C---:B------:R-:W-:Y:S01]  /*2a10*/  HMMA.16816.F32.BF16 R28, R224.reuse, R74, R16 ;  /* 0x0000004ae01c723c */ /* 0x040fe20000041810 */
[----:B------:R-:W4:Y:S04]  /*2a20*/  LDSM.16.M88.4 R16, [R250+0x4800] ;  /* 0x00480000fa10783b */ /* 0x000f280000000200 */
[----:B------:R-:W-:Y:S03]  /*2a30*/  LDSM.16.M88.4 R72, [R155+0x17100] ;  /* 0x017100009b48783b */ /* 0x000fe60000000200 */
[C---:B------:R-:W-:Y:S08]  /*2a40*/  HMMA.16816.F32.BF16 R20, R224.reuse, R76, R12 ;  /* 0x0000004ce014723c */ /* 0x040ff0000004180c */
[C---:B------:R-:W-:Y:S01]  /*2a50*/  HMMA.16816.F32.BF16 R12, R224.reuse, R78, R8 ;  /* 0x0000004ee00c723c */ /* 0x040fe20000041808 */
[----:B------:R-:W-:Y:S07]  /*2a60*/  LDSM.16.M88.4 R76, [R86+0x6000] ;  /* 0x00600000564c783b */ /* 0x000fee0000000200 */
[C---:B-1----:R-:W-:Y:S08]  /*2a70*/  HMMA.16816.F32.BF16 R8, R224.reuse, R52, R44 ;  /* 0x00000034e008723c */ /* 0x042ff0000004182c */
[C---:B------:R-:W-:Y:S01]  /*2a80*/  HMMA.16816.F32.BF16 R44, R224.reuse, R54, R40 ;  /* 0x00000036e02c723c */ /* 0x040fe20000041828 */
[----:B------:R-:W1:Y:S04]  /*2a90*/  LDSM.16.M88.4 R40, [R250+0x5000] ;  /* 0x00500000fa28783b */ /* 0x000e680000000200 */
[----:B------:R-:W5:Y:S03]  /*2aa0*/  LDSM.16.M88.4 R52, [R250+0x5800] ;  /* 0x00580000fa34783b */ /* 0x000f660000000200 */
[C---:B---3--:R-:W-:Y:S08]  /*2ab0*/  HMMA.16816.F32.BF16 R48, R224.reuse, R60, R48 ;  /* 0x0000003ce030723c */ /* 0x048ff00000041830 */
[----:B------:R-:W-:Y:S01]  /*2ac0*/  HMMA.16816.F32.BF16 R36, R224, R62, R36 ;  /* 0x0000003ee024723c */ /* 0x000fe20000041824 */
[----:B------:R-:W3:Y:S07]  /*2ad0*/  LDSM.16.M88.4 R60, [R155+0x16900] ;  /* 0x016900009b3c783b */ /* 0x000eee0000000200 */
[C---:B--2---:R-:W-:Y:S08]  /*2ae0*/  HMMA.16816.F32.BF16 R32, R228.reuse, R24, R32 ;  /* 0x00000018e420723c */ /* 0x044ff00000041820 */
[C---:B------:R-:W-:Y:S08]  /*2af0*/  HMMA.16816.F32.BF16 R28, R228.reuse, R26, R28 ;  /* 0x0000001ae41c723c */ /* 0x040ff0000004181c */
[C---:B----4-:R-:W-:Y:S08]  /*2b00*/  HMMA.16816.F32.BF16 R24, R228.reuse, R16, R20 ;  /* 0x00000010e418723c */ /* 0x050ff00000041814 */
[C---:B------:R-:W-:Y:S08]  /*2b10*/  HMMA.16816.F32.BF16 R20, R228.reuse, R18, R12 ;  /* 0x00000012e414723c */ /* 0x040ff0000004180c */
[C---:B-1----:R-:W-:Y:S08]  /*2b20*/  HMMA.16816.F32.BF16 R16, R228.reuse, R40, R8 ;  /* 0x00000028e410723c */ /* 0x042ff00000041808 */
[C---:B-----5:R-:W-:Y:S08]  /*2b30*/  HMMA.16816.F32.BF16 R8, R228.reuse, R52, R48 ;  /* 0x00000034e408723c */ /* 0x060ff00000041830 */
[C---:B------:R-:W-:Y:S01]  /*2b40*/  HMMA.16816.F32.BF16 R12, R228.reuse, R42, R44 ;  /* 0x0000002ae40c723c */ /* 0x040fe2000004182c */
[----:B------:R-:W1:Y:S07]  /*2b50*/  LDSM.16.M88.4 R44, [R86+0x6800] ;  /* 0x00680000562c783b */ /* 0x000e6e0000000200 */
[----:B------:R-:W-:Y:S01]  /*2b60*/  HMMA.16816.F32.BF16 R48, R228, R54, R36 ;  /* 0x00000036e430723c */ /* 0x000fe20000041824 */
[----:B------:R-:W-:Y:S07]  /*2b70*/  LDSM.16.M88.4 R52, [R86+0x7000] ;  /* 0x007000005634783b */ /* 0x000fee0000000200 */
[C---:B------:R-:W-:Y:S08]  /*2b80*/  HMMA.16816.F32.BF16 R40, R232.reuse, R56, R32 ;  /* 0x00000038e828723c */ /* 0x040ff00000041820 */
[C---:B------:R-:W-:Y:S08]  /*2b90*/  HMMA.16816.F32.BF16 R36, R232.reuse, R58, R28 ;  /* 0x0000003ae824723c */ /* 0x040ff0000004181c */
[C---:B---3--:R-:W-:Y:S08]  /*2ba0*/  HMMA.16816.F32.BF16 R32, R232.reuse, R60, R24 ;  /* 0x0000003ce820723c */ /* 0x048ff00000041818 */
[C---:B------:R-:W-:Y:S01]  /*2bb0*/  HMMA.16816.F32.BF16 R28, R232.reuse, R62, R20 ;  /* 0x0000003ee81c723c */ /* 0x040fe20000041814 */
[----:B------:R-:W2:Y:S07]  /*2bc0*/  LDSM.16.M88.4 R60, [R86+0x7800] ;  /* 0x00780000563c783b */ /* 0x000eae0000000200 */
[C---:B------:R-:W-:Y:S08]  /*2bd0*/  HMMA.16816.F32.BF16 R24, R232.reuse, R72, R16 ;  /* 0x00000048e818723c */ /* 0x040ff00000041810 */
[C---:B------:R-:W-:Y:S08]  /*2be0*/  HMMA.16816.F32.BF16 R16, R232.reuse, R68, R8 ;  /* 0x00000044e810723c */ /* 0x040ff00000041808 */
[C---:B------:R-:W-:Y:S08]  /*2bf0*/  HMMA.16816.F32.BF16 R20, R232.reuse, R74, R12 ;  /* 0x0000004ae814723c */ /* 0x040ff0000004180c */
[----:B------:R-:W-:Y:S01]  /*2c00*/  HMMA.16816.F32.BF16 R12, R232, R70, R48 ;  /* 0x00000046e80c723c */ /* 0x000fe20000041830 */
[----:B------:R-:W3:Y:S07]  /*2c10*/  LDSM.16.M88.4 R68, [R84+0x16900] ;  /* 0x016900005444783b */ /* 0x000eee0000000200 */
[C---:B------:R-:W-:Y:S08]  /*2c20*/  HMMA.16816.F32.BF16 R8, R236.reuse, R76, R40 ;  /* 0x0000004cec08723c */ /* 0x040ff00000041828 */
[C---:B------:R-:W-:Y:S01]  /*2c30*/  HMMA.16816.F32.BF16 R48, R236.reuse, R78, R36 ;  /* 0x0000004eec30723c */ /* 0x040fe20000041824 */
[----:B------:R-:W-:Y:S07]  /*2c40*/  LDSM.16.M88.4 R36, [R84+0x17100] ;  /* 0x017100005424783b */ /* 0x000fee0000000200 */
[C---:B-1----:R-:W-:Y:S08]  /*2c50*/  HMMA.16816.F32.BF16 R56, R236.reuse, R44, R32 ;  /* 0x0000002cec38723c */ /* 0x042ff00000041820 */
[C---:B------:R-:W-:Y:S08]  /*2c60*/  HMMA.16816.F32.BF16 R44, R236.reuse, R46, R28 ;  /* 0x0000002eec2c723c */ /* 0x040ff0000004181c */
[C---:B--2---:R-:W-:Y:S01]  /*2c70*/  HMMA.16816.F32.BF16 R28, R236.reuse, R60, R16 ;  /* 0x0000003cec1c723c */ /* 0x044fe20000041810 */
[----:B------:R-:W1:Y:S07]  /*2c80*/  LDSM.16.M88.4 R16, [R250+0x6000] ;  /* 0x00600000fa10783b */ /* 0x000e6e0000000200 */
[C---:B------:R-:W-:Y:S01]  /*2c90*/  HMMA.16816.F32.BF16 R32, R236.reuse, R54, R20 ;  /* 0x00000036ec20723c */ /* 0x040fe20000041814 */
[----:B------:R-:W2:Y:S07]  /*2ca0*/  LDSM.16.M88.4 R20, [R84+0x17900] ;  /* 0x017900005414783b */ /* 0x000eae0000000200 */
[C---:B------:R-:W-:Y:S01]  /*2cb0*/  HMMA.16816.F32.BF16 R40, R236.reuse, R52, R24 ;  /* 0x00000034ec28723c */ /* 0x040fe20000041818 */
[----:B------:R-:W4:Y:S07]  /*2cc0*/  LDSM.16.M88.4 R52, [R250+0x6800] ;  /* 0x00680000fa34783b */ /* 0x000f2e0000000200 */
[----:B------:R-:W-:Y:S01]  /*2cd0*/  HMMA.16816.F32.BF16 R24, R236, R62, R12 ;  /* 0x0000003eec18723c */ /* 0x000fe2000004180c */
[----:B------:R-:W5:Y:S07]  /*2ce0*/  LDSM.16.M88.4 R60, [R250+0x7800] ;  /* 0x00780000fa3c783b */ /* 0x000f6e0000000200 */
[C---:B------:R-:W-:Y:S08]  /*2cf0*/  HMMA.16816.F32.BF16 R12, R240.reuse, R64, R8 ;  /* 0x00000040f00c723c */ /* 0x040ff00000041808 */
[C---:B------:R-:W-:Y:S08]  /*2d00*/  HMMA.16816.F32.BF16 R8, R240.reuse, R66, R48 ;  /* 0x00000042f008723c */ /* 0x040ff00000041830 */
[----:B---3--:R-:W-:Y:S01]  /*2d10*/  HMMA.16816.F32.BF16 R48, R240, R68, R56 ;  /* 0x00000044f030723c */ /* 0x008fe20000041838 */
[----:B------:R-:W3:Y:S01]  /*2d20*/  LDSM.16.M88.4 R56, [R250+0x7000] ;  /* 0x00700000fa38783b */ /* 0x000ee20000000200 */
[----:B------:R-:W-:-:S06]  /*2d30*/  DEPBAR.LE SB0, 0x0 ;  /* 0x000080000000791a */ /* 0x000fcc0000000000 */
[----:B------:R-:W-:Y:S08]  /*2d40*/  HMMA.16816.F32.BF16 R44, R240, R70, R44 ;  /* 0x00000046f02c723c */ /* 0x000ff0000004182c */
[----:B-1----:R-:W-:Y:S08]  /*2d50*/  HMMA.16816.F32.BF16 R12, R244, R16, R12 ;  /* 0x00000010f40c723c */ /* 0x002ff0000004180c */
[----:B--2---:R-:W-:Y:S08]  /*2d60*/  HMMA.16816.F32.BF16 R24, R240, R22, R24 ;  /* 0x00000016f018723c */ /* 0x004ff00000041818 */
[----:B------:R-:W-:Y:S08]  /*2d70*/  HMMA.16816.F32.BF16 R8, R244, R18, R8 ;  /* 0x00000012f408723c */ /* 0x000ff00000041808 */
[----:B------:R-:W-:Y:S01]  /*2d80*/  HMMA.16816.F32.BF16 R40, R240, R36, R40 ;  /* 0x00000024f028723c */ /* 0x000fe20000041828 */
[----:B------:R-:W-:-:S02]  /*2d90*/  FSEL R7, R12, -INF , P0 ;  /* 0xff8000000c077808 */ /* 0x000fc40000000000 */
[----:B------:R-:W-:-:S04]  /*2da0*/  FSEL R6, R13, -INF , P2 ;  /* 0xff8000000d067808 */ /* 0x000fc80001000000 */
[----:B------:R-:W-:Y:S01]  /*2db0*/  FMNMX.FTZ R3, R7, R6, !PT ;  /* 0x0000000607037209 */ /* 0x000fe20007810000 */
[C---:B------:R-:W-:Y:S07]  /*2dc0*/  HMMA.16816.F32.BF16 R28, R240.reuse, R20, R28 ;  /* 0x00000014f01c723c */ /* 0x040fee000004181c */
[----:B------:R-:W-:Y:S01]  /*2dd0*/  FSEL R20, R14, -INF , P0 ;  /* 0xff8000000e147808 */ /* 0x000fe20000000000 */
[----:B------:R-:W-:Y:S01]  /*2de0*/  HMMA.16816.F32.BF16 R32, R240, R38, R32 ;  /* 0x00000026f020723c */ /* 0x000fe20000041820 */
[----:B------:R-:W-:Y:S01]  /*2df0*/  BAR.SYNC.DEFER_BLOCKING 0x0 ;  /* 0x0000000000007b1d */ /* 0x000fe20000010000 */
[----:B------:R-:W-:-:S06]  /*2e00*/  ISETP.GT.AND P0, PT, R2, 0x9, PT ;  /* 0x000000090200780c */ /* 0x000fcc0003f04270 */
[C---:B----4-:R-:W-:Y:S08]  /*2e10*/  HMMA.16816.F32.BF16 R16, R244.reuse, R52, R48 ;  /* 0x00000034f410723c */ /* 0x050ff00000041830 */
[C---:B------:R-:W-:Y:S08]  /*2e20*/  HMMA.16816.F32.BF16 R44, R244.reuse, R54, R44 ;  /* 0x00000036f42c723c */ /* 0x040ff0000004182c */
[C---:B-----5:R-:W-:Y:S07]  /*2e30*/  HMMA.16816.F32.BF16 R48, R244.reuse, R62, R24 ;  /* 0x0000003ef430723c */ /* 0x060fee0000041818 */
[----:B------:R-:W-:Y:S01]  /*2e40*/  FSEL R25, R10, -INF , P1 ;  /* 0xff8000000a197808 */ /* 0x000fe20000800000 */
[----:B---3--:R-:W-:Y:S01]  /*2e50*/  HMMA.16816.F32.BF16 R36, R244, R56, R40 ;  /* 0x00000038f424723c */ /* 0x008fe20000041828 */
[----:B------:R-:W-:-:S02]  /*2e60*/  FSEL R10, R8, -INF , P1 ;  /* 0xff800000080a7808 */ /* 0x000fc40000800000 */
[----:B------:R-:W-:Y:S02]  /*2e70*/  FSEL R26, R15, -INF , P2 ;  /* 0xff8000000f1a7808 */ /* 0x000fe40001000000 */
[----:B------:R-:W-:Y:S02]  /*2e80*/  ISETP.GT.AND P2, PT, R2, 0x10, PT ;  /* 0x000000100200780c */ /* 0x000fe40003f44270 */
[----:B------:R-:W-:Y:S01]  /*2e90*/  FMNMX.FTZ R3, R10, R3, !PT ;  /* 0x000000030a037209 */ /* 0x000fe20007810000 */
[----:B------:R-:W-:Y:S01]  /*2ea0*/  HMMA.16816.F32.BF16 R40, R244, R60, R28 ;  /* 0x0000003cf428723c */ /* 0x000fe2000004181c */
[----:B------:R-:W-:Y:S02]  /*2eb0*/  ISETP.GT.AND P1, PT, R2, 0x11, PT ;  /* 0x000000110200780c */ /* 0x000fe40003f24270 */
[----:B------:R-:W-:Y:S02]  /*2ec0*/  FSEL R13, R16, -INF , P2 ;  /* 0xff800000100d7808 */ /* 0x000fe40001000000 */
[----:B------:R-:W-:-:S02]  /*2ed0*/  FSEL R15, R17, -INF , P1 ;  /* 0xff800000110f7808 */ /* 0x000fc40000800000 */
[----:B------:R-:W-:Y:S01]  /*2ee0*/  FSEL R28, R11, -INF , P0 ;  /* 0xff8000000b1c7808 */ /* 0x000fe20000000000 */
[----:B------:R-:W-:Y:S01]  /*2ef0*/  HMMA.16816.F32.BF16 R32, R244, R58, R32 ;  /* 0x0000003af420723c */ /* 0x000fe20000041820 */
[----:B------:R-:W-:Y:S02]  /*2f00*/  FSEL R11, R9, -INF , P0 ;  /* 0xff800000090b7808 */ /* 0x000fe40000000000 */
[----:B------:R-:W-:Y:S02]  /*2f10*/  ISETP.GT.AND P0, PT, R2, 0x18, PT ;  /* 0x000000180200780c */ /* 0x000fe40003f04270 */
[----:B------:R-:W-:Y:S02]  /*2f20*/  FMNMX.FTZ R3, R11, R3, !PT ;  /* 0x000000030b037209 */ /* 0x000fe40007810000 */
[----:B------:R-:W-:Y:S02]  /*2f30*/  FSEL R29, R19, -INF , P1 ;  /* 0xff800000131d7808 */ /* 0x000fe40000800000 */
[----:B------:R-:W-:-:S02]  /*2f40*/  FMNMX.FTZ R3, R13, R3, !PT ;  /* 0x000000030d037209 */ /* 0x000fc40007810000 */
[----:B------:R-:W-:Y:S02]  /*2f50*/  ISETP.GT.AND P1, PT, R2, 0x19, PT ;  /* 0x000000190200780c */ /* 0x000fe40003f24270 */
[----:B------:R-:W-:Y:S02]  /*2f60*/  FSEL R24, R44, -INF , P0 ;  /* 0xff8000002c187808 */ /* 0x000fe40000000000 */
[----:B------:R-:W-:Y:S02]  /*2f70*/  FMNMX.FTZ R3, R15, R3, !PT ;  /* 0x000000030f037209 */ /* 0x000fe40007810000 */
[----:B------:R-:W-:Y:S02]  /*2f80*/  FSEL R30, R18, -INF , P2 ;  /* 0xff800000121e7808 */ /* 0x000fe40001000000 */
[----:B------:R-:W-:Y:S02]  /*2f90*/  FSEL R27, R45, -INF , P1 ;  /* 0xff8000002d1b7808 */ /* 0x000fe40000800000 */
[----:B------:R-:W-:-:S02]  /*2fa0*/  ISETP.GT.AND P2, PT, R2, 0x20, PT ;  /* 0x000000200200780c */ /* 0x000fc40003f44270 */
[----:B------:R-:W-:Y:S02]  /*2fb0*/  FMNMX.FTZ R3, R24, R3, !PT ;  /* 0x0000000318037209 */ /* 0x000fe40007810000 */
[----:B------:R-:W-:Y:S02]  /*2fc0*/  FSEL R53, R47, -INF , P1 ;  /* 0xff8000002f357808 */ /* 0x000fe40000800000 */
[----:B------:R-:W-:Y:S02]  /*2fd0*/  ISETP.GT.AND P1, PT, R2, 0x21, PT ;  /* 0x000000210200780c */ /* 0x000fe40003f24270 */
[----:B------:R-:W-:Y:S02]  /*2fe0*/  FSEL R94, R36, -INF , P2 ;  /* 0xff800000245e7808 */ /* 0x000fe40001000000 */
[----:B------:R-:W-:Y:S02]  /*2ff0*/  FMNMX.FTZ R3, R27, R3, !PT ;  /* 0x000000031b037209 */ /* 0x000fe40007810000 */
        /* <DEDUP_REMOVED lines=12> */
[----:B------:R-:W-:-:S02]  /*30c0*/  FSEL R91, R33, -INF , P1 ;  /* 0xff800000215b7808 */ /* 0x000fc40000800000 */
[----:B------:R-:W-:Y:S02]  /*30d0*/  ISETP.GT.AND P0, PT, R2, 0x30, PT ;  /* 0x000000300200780c */ /* 0x000fe40003f04270 */
        /* <DEDUP_REMOVED lines=8> */
[----:B------:R-:W-:Y:S02]  /*3160*/  FSEL R96, R42, -INF , P0 ;  /* 0xff8000002a607808 */ /* 0x000fe40000000000 */
[----:B------:R-:W-:Y:S02]  /*3170*/  ISETP.GT.AND P1, PT, R2, 0x38, PT ;  /* 0x000000380200780c */ /* 0x000fe40003f24270 */
[----:B------:R-:W-:-:S02]  /*3180*/  FSEL R88, R41, -INF , P2 ;  /* 0xff80000029587808 */ /* 0x000fc40001000000 */
[----:B------:R-:W-:Y:S02]  /*3190*/  FMNMX.FTZ R3, R90, R3, !PT ;  /* 0x000000035a037209 */ /* 0x000fe40007810000 */
[----:B------:R-:W-:Y:S02]  /*31a0*/  ISETP.GT.AND P0, PT, R2, 0x39, PT ;  /* 0x000000390200780c */ /* 0x000fe40003f04270 */
[----:B------:R-:W-:Y:S02]  /*31b0*/  FMNMX.FTZ R2, R52, R8, !PT ;  /* 0x0000000834027209 */ /* 0x000fe40007810000 */
[----:B------:R-:W-:Y:S02]  /*31c0*/  FSEL R85, R48, -INF , P1 ;  /* 0xff80000030557808 */ /* 0x000fe40000800000 */
[----:B------:R-:W-:Y:S02]  /*31d0*/  FMNMX.FTZ R152, R88, R3, !PT ;  /* 0x0000000358987209 */ /* 0x000fe40007810000 */
[----:B------:R-:W-:-:S02]  /*31e0*/  FMNMX.FTZ R2, R53, R2, !PT ;  /* 0x0000000235027209 */ /* 0x000fc40007810000 */
[----:B------:R-:W-:Y:S02]  /*31f0*/  FSEL R84, R49, -INF , P0 ;  /* 0xff80000031547808 */ /* 0x000fe40000000000 */
[----:B------:R-:W-:Y:S02]  /*3200*/  FMNMX.FTZ R152, R85, R152, !PT ;  /* 0x0000009855987209 */ /* 0x000fe40007810000 */
[----:B------:R-:W-:Y:S02]  /*3210*/  FMNMX.FTZ R2, R95, R2, !PT ;  /* 0x000000025f027209 */ /* 0x000fe40007810000 */
[----:B------:R-:W-:Y:S02]  /*3220*/  FMNMX.FTZ R152, R84, R152, !PT ;  /* 0x0000009854987209 */ /* 0x000fe40007810000 */
[----:B------:R-:W-:Y:S02]  /*3230*/  FMNMX.FTZ R2, R97, R2, !PT ;  /* 0x0000000261027209 */ /* 0x000fe40007810000 */
[----:B------:R-:W-:Y:S01]  /*3240*/  FSEL R89, R43, -INF , P2 ;  /* 0xff8000002b597808 */ /* 0x000fe20001000000 */
[----:B------:R-:W1:Y:S01]  /*3250*/  SHFL.BFLY PT, R3, R152, 0x2, 0x1f ;  /* 0x0c401f0098037f89 */ /* 0x000e6200000e0000 */
[----:B------:R-:W-:-:S02]  /*3260*/  FMNMX.FTZ R2, R99, R2, !PT ;  /* 0x0000000263027209 */ /* 0x000fc40007810000 */
[----:B------:R-:W-:Y:S02]  /*3270*/  FSEL R87, R50, -INF , P1 ;  /* 0xff80000032577808 */ /* 0x000fe40000800000 */
[----:B------:R-:W-:Y:S02]  /*3280*/  FMNMX.FTZ R2, R98, R2, !PT ;  /* 0x0000000262027209 */ /* 0x000fe40007810000 */
[----:B------:R-:W-:Y:S02]  /*3290*/  FSEL R86, R51, -INF , P0 ;  /* 0xff80000033567808 */ /* 0x000fe40000000000 */
[----:B------:R-:W-:Y:S02]  /*32a0*/  FMNMX.FTZ R2, R96, R2, !PT ;  /* 0x0000000260027209 */ /* 0x000fe40007810000 */
[----:B------:R-:W-:Y:S02]  /*32b0*/  ISETP.GE.AND P0, PT, R81, 0x41, PT ;  /* 0x000000415100780c */ /* 0x000fe40003f06270 */
[----:B------:R-:W-:-:S04]  /*32c0*/  FMNMX.FTZ R2, R89, R2, !PT ;  /* 0x0000000259027209 */ /* 0x000fc80007810000 */
[----:B------:R-:W-:-:S04]  /*32d0*/  FMNMX.FTZ R2, R87, R2, !PT ;  /* 0x0000000257027209 */ /* 0x000fc80007810000 */
[----:B------:R-:W-:Y:S02]  /*32e0*/  FMNMX.FTZ R2, R86, R2, !PT ;  /* 0x0000000256027209 */ /* 0x000fe40007810000 */
[----:B-1----:R-:W-:-:S03]  /*32f0*/  FMNMX.FTZ R152, R152, R3, !PT ;  /* 0x0000000398987209 */ /* 0x002fc60007810000 */
        /* <DEDUP_REMOVED lines=38> */
[----:B------:R-:W-:Y:S01]  /*3560*/  LDSM.16.MT88.4 R16, [R249+0x100] ;  /* 0x00010000f910783b */ /* 0x000fe20000004200 */
[----:B--2---:R-:W-:Y:S01]  /*3570*/  FMUL.FTZ R2, R3, c[0x0][0x2d0] ;  /* 0x0000b40003027a20 */ /* 0x004fe20000410000 */
[----:B----4-:R-:W-:-:S02]  /*3580*/  F2FP.BF16.PACK_AB R10, R108, R83 ;  /* 0x000000536c0a723e */ /* 0x010fc400000010ff */
[----:B------:R-:W-:Y:S02]  /*3590*/  LDSM.16.MT88.4 R48, [R252+0x100] ;  /* 0x00010000fc30783b */ /* 0x000fe40000004200 */
[----:B------:R-:W-:Y:S02]  /*35a0*/  FSEL R2, R2, RZ, P1 ;  /* 0x000000ff02027208 */ /* 0x000fe40000800000 */
[----:B------:R-:W-:Y:S03]  /*35b0*/  LDSM.16.MT88.4 R36, [R248+0x900] ;  /* 0x00090000f824783b */ /* 0x000fe60000004200 */
[--C-:B------:R-:W-:Y:S01]  /*35c0*/  FFMA.FTZ R4, R20, c[0x0][0x2d0], -R2.reuse ;  /* 0x0000b40014047a23 */ /* 0x100fe20000010802 */
[----:B------:R-:W-:Y:S01]  /*35d0*/  LDSM.16.MT88.4 R32, [R249+0x900] ;  /* 0x00090000f920783b */ /* 0x000fe20000004200 */
[----:B------:R-:W-:Y:S02]  /*35e0*/  FFMA.FTZ R0, R52, c[0x0][0x2d0], -R2 ;  /* 0x0000b40034007a23 */ /* 0x000fe40000010802 */
[----:B------:R2:W-:Y:S01]  /*35f0*/  MUFU.EX2 R14, R4 ;  /* 0x00000004000e7308 */ /* 0x0005e20000000800 */
[----:B------:R-:W4:Y:S04]  /*3600*/  LDSM.16.MT88.4 R20, [R248+0x100] ;  /* 0x00010000f814783b */ /* 0x000f280000004200 */
[----:B------:R-:W5:Y:S01]  /*3610*/  LDSM.16.MT88.4 R72, [R252+0x900] ;  /* 0x00090000fc48783b */ /* 0x000f620000004200 */
[----:B-1----:R-:W-:-:S02]  /*3620*/  F2FP.BF16.PACK_AB R8, R81, R82 ;  /* 0x000000525108723e */ /* 0x002fc400000010ff */
[----:B------:R1:W-:Y:S01]  /*3630*/  MUFU.EX2 R149, R0 ;  /* 0x0000000000957308 */ /* 0x0003e20000000800 */
[----:B------:R-:W-:Y:S04]  /*3640*/  LDSM.16.MT88.4 R68, [R249+0x2100] ;  /* 0x00210000f944783b */ /* 0x000fe80000004200 */
[----:B------:R-:W-:Y:S01]  /*3650*/  LDSM.16.MT88.4 R60, [R248+0x2100] ;  /* 0x00210000f83c783b */ /* 0x000fe20000004200 */
[----:B--2---:R-:W-:-:S03]  /*3660*/  FFMA.FTZ R4, R26, c[0x0][0x2d0], -R2 ;  /* 0x0000b4001a047a23 */ /* 0x004fc60000010802 */
[----:B------:R-:W-:Y:S01]  /*3670*/  LDSM.16.MT88.4 R76, [R252+0x2100] ;  /* 0x00210000fc4c783b */ /* 0x000fe20000004200 */
[----:B------:R2:W2:Y:S03]  /*3680*/  MUFU.EX2 R13, R4 ;  /* 0x00000004000d7308 */ /* 0x0004a60000000800 */
[----:B------:R-:W0:Y:S01]  /*3690*/  LDGDEPBAR ;  /* 0x00000000000079af */ /* 0x000e220000000000 */
[----:B-1----:R-:W-:-:S04]  /*36a0*/  FFMA.FTZ R0, R53, c[0x0][0x2d0], -R2 ;  /* 0x0000b40035007a23 */ /* 0x002fc80000010802 */
[----:B------:R-:W3:Y:S01]  /*36b0*/  MUFU.EX2 R131, R0 ;  /* 0x0000000000837308 */ /* 0x000ee20000000800 */
[----:B--2---:R-:W-:Y:S01]  /*36c0*/  FFMA.FTZ R4, R25, c[0x0][0x2d0], -R2 ;  /* 0x0000b40019047a23 */ /* 0x004fe20000010802 */
[----:B------:R-:W-:-:S06]  /*36d0*/  F2FP.BF16.PACK_AB R9, R13, R14 ;  /* 0x0000000e0d09723e */ /* 0x000fcc00000010ff */
[----:B------:R1:W-:Y:S01]  /*36e0*/  MUFU.EX2 R80, R4 ;  /* 0x0000000400507308 */ /* 0x0003e20000000800 */
[----:B---3--:R-:W-:Y:S01]  /*36f0*/  F2FP.BF16.PACK_AB R7, R131, R149 ;  /* 0x000000958307723e */ /* 0x008fe200000010ff */
[----:B-1----:R-:W-:-:S06]  /*3700*/  FFMA.FTZ R4, R28, c[0x0][0x2d0], -R2 ;  /* 0x0000b4001c047a23 */ /* 0x002fcc0000010802 */
[----:B------:R1:W2:Y:S02]  /*3710*/  MUFU.EX2 R178, R4 ;  /* 0x0000000400b27308 */ /* 0x0002a40000000800 */
[----:B-1----:R-:W-:Y:S01]  /*3720*/  FFMA.FTZ R4, R15, c[0x0][0x2d0], -R12 ;  /* 0x0000b4000f047a23 */ /* 0x002fe2000001080c */
[----:B--2---:R-:W-:-:S05]  /*3730*/  F2FP.BF16.PACK_AB R11, R178, R80 ;  /* 0x00000050b20b723e */ /* 0x004fca00000010ff */
[----:B------:R1:W-:Y:S02]  /*3740*/  MUFU.EX2 R148, R4 ;  /* 0x0000000400947308 */ /* 0x0003e40000000800 */
[C---:B----4-:R-:W-:Y:S08]  /*3750*/  HMMA.16816.F32.BF16 R40, R8.reuse, R22, RZ ;  /* 0x000000160828723c */ /* 0x050ff000000418ff */
[----:B------:R-:W-:Y:S01]  /*3760*/  HMMA.16816.F32.BF16 R44, R8, R20, RZ ;  /* 0x00000014082c723c */ /* 0x000fe200000418ff */
[----:B-1----:R-:W-:-:S04]  /*3770*/  FFMA.FTZ R4, R24, c[0x0][0x2d0], -R12 ;  /* 0x0000b40018047a23 */ /* 0x002fc8000001080c */
[----:B------:R1:W-:Y:S03]  /*3780*/  MUFU.EX2 R179, R4 ;  /* 0x0000000400b37308 */ /* 0x0003e60000000800 */
[C---:B------:R-:W-:Y:S08]  /*3790*/  HMMA.16816.F32.BF16 R20, R8.reuse, R18, RZ ;  /* 0x000000120814723c */ /* 0x040ff000000418ff */
[----:B------:R-:W-:Y:S01]  /*37a0*/  HMMA.16816.F32.BF16 R64, R8, R50, RZ ;  /* 0x000000320840723c */ /* 0x000fe200000418ff */
[----:B-1----:R-:W-:-:S07]  /*37b0*/  FFMA.FTZ R4, R27, c[0x0][0x2d0], -R12 ;  /* 0x0000b4001b047a23 */ /* 0x002fce000001080c */
[C---:B------:R-:W-:Y:S01]  /*37c0*/  HMMA.16816.F32.BF16 R24, R8.reuse, R16, RZ ;  /* 0x000000100818723c */ /* 0x040fe200000418ff */
        /* <DEDUP_REMOVED lines=11> */
[C---:B------:R-:W-:Y:S01]  /*3880*/  HMMA.16816.F32.BF16 R56, R4.reuse, R38, R40 ;  /* 0x000000260438723c */ /* 0x040fe20000041828 */
[----:B------:R-:W2:Y:S07]  /*3890*/  LDSM.16.MT88.4 R40, [R249+0x2900] ;  /* 0x00290000f928783b */ /* 0x000eae0000004200 */
[C---:B------:R-:W-:Y:S08]  /*38a0*/  HMMA.16816.F32.BF16 R24, R4.reuse, R32, R24 ;  /* 0x000000200418723c */ /* 0x040ff00000041818 */
[C---:B------:R-:W-:Y:S08]  /*38b0*/  HMMA.16816.F32.BF16 R20, R4.reuse, R34, R20 ;  /* 0x000000220414723c */ /* 0x040ff00000041814 */
[----:B------:R-:W-:Y:S01]  /*38c0*/  HMMA.16816.F32.BF16 R156, R4, R36, R44 ;  /* 0x00000024049c723c */ /* 0x000fe2000004182c */
[----:B------:R-:W3:Y:S01]  /*38d0*/  LDSM.16.MT88.4 R44, [R248+0x2900] ;  /* 0x00290000f82c783b */ /* 0x000ee20000004200 */
[----:B------:R-:W-:Y:S01]  /*38e0*/  IMAD.MOV.U32 R176, RZ, RZ, R57 ;  /* 0x000000ffffb07224 */ /* 0x000fe200078e0039 */
[----:B------:R-:W-:Y:S01]  /*38f0*/  MOV R0, R56 ;  /* 0x0000003800007202 */ /* 0x000fe20000000f00 */
[----:B------:R-:W-:-:S02]  /*3900*/  IMAD.MOV.U32 R154, RZ, RZ, R58 ;  /* 0x000000ffff9a7224 */ /* 0x000fc400078e003a */
[----:B------:R-:W-:Y:S02]  /*3910*/  IMAD.MOV.U32 R15, RZ, RZ, R59 ;  /* 0x000000ffff0f7224 */ /* 0x000fe400078e003b */
[----:B-----5:R-:W-:Y:S01]  /*3920*/  HMMA.16816.F32.BF16 R16, R4, R72, R16 ;  /* 0x000000480410723c */ /* 0x020fe20000041810 */
[----:B------:R-:W4:Y:S01]  /*3930*/  LDSM.16.MT88.4 R56, [R252+0x2900] ;  /* 0x00290000fc38783b */ /* 0x000f220000004200 */
[----:B------:R-:W-:Y:S02]  /*3940*/  IMAD.MOV.U32 R129, RZ, RZ, R24 ;  /* 0x000000ffff817224 */ /* 0x000fe400078e0018 */
[----:B------:R-:W-:Y:S02]  /*3950*/  IMAD.MOV.U32 R135, RZ, RZ, R26 ;  /* 0x000000ffff877224 */ /* 0x000fe400078e001a */
[----:B------:R-:W-:Y:S02]  /*3960*/  IMAD.MOV.U32 R134, RZ, RZ, R27 ;  /* 0x000000ffff867224 */ /* 0x000fe400078e001b */
[----:B-1----:R-:W-:Y:S01]  /*3970*/  HMMA.16816.F32.BF16 R52, R8, R28, RZ ;  /* 0x0000001c0834723c */ /* 0x002fe200000418ff */
[----:B------:R-:W-:Y:S01]  /*3980*/  IMAD.MOV.U32 R132, RZ, RZ, R25 ;  /* 0x000000ffff847224 */ /* 0x000fe200078e0019 */
[----:B------:R-:W-:Y:S01]  /*3990*/  MOV R114, R22 ;  /* 0x0000001600727202 */ /* 0x000fe20000000f00 */
[----:B------:R-:W-:-:S02]  /*39a0*/  IMAD.MOV.U32 R115, RZ, RZ, R21 ;  /* 0x000000ffff737224 */ /* 0x000fc400078e0015 */
[----:B------:R-:W-:Y:S02]  /*39b0*/  IMAD.MOV.U32 R113, RZ, RZ, R20 ;  /* 0x000000ffff717224 */ /* 0x000fe400078e0014 */
[----:B------:R-:W-:Y:S01]  /*39c0*/  IMAD.MOV.U32 R177, RZ, RZ, R23 ;  /* 0x000000ffffb17224 */ /* 0x000fe200078e0017 */
[C---:B------:R-:W-:Y:S08]  /*39d0*/  HMMA.16816.F32.BF16 R36, R8.reuse, R30, RZ ;  /* 0x0000001e0824723c */ /* 0x040ff000000418ff */
[----:B------:R-:W-:Y:S01]  /*39e0*/  HMMA.16816.F32.BF16 R24, R8, R68, RZ ;  /* 0x000000440818723c */ /* 0x000fe200000418ff */
[----:B------:R-:W-:Y:S01]  /*39f0*/  IMAD.MOV.U32 R133, RZ, RZ, R16 ;  /* 0x000000ffff857224 */ /* 0x000fe200078e0010 */
[----:B------:R-:W-:Y:S01]  /*3a00*/  MOV R124, R17 ;  /* 0x00000011007c7202 */ /* 0x000fe20000000f00 */
[----:B------:R-:W-:-:S02]  /*3a10*/  IMAD.MOV.U32 R127, RZ, RZ, R18 ;  /* 0x000000ffff7f7224 */ /* 0x000fc400078e0012 */
[----:B------:R-:W-:-:S03]  /*3a20*/  IMAD.MOV.U32 R126, RZ, RZ, R19 ;  /* 0x000000ffff7e7224 */ /* 0x000fc600078e0013 */
[C---:B------:R-:W-:Y:S01]  /*3a30*/  HMMA.16816.F32.BF16 R20, R8.reuse, R70, RZ ;  /* 0x000000460814723c */ /* 0x040fe200000418ff */
[----:B------:R-:W1:Y:S07]  /*3a40*/  LDSM.16.MT88.4 R68, [R251+0x2100] ;  /* 0x00210000fb44783b */ /* 0x000e6e0000004200 */
[C---:B------:R-:W-:Y:S08]  /*3a50*/  HMMA.16816.F32.BF16 R28, R8.reuse, R62, RZ ;  /* 0x0000003e081c723c */ /* 0x040ff000000418ff */
[C---:B------:R-:W-:Y:S08]  /*3a60*/  HMMA.16816.F32.BF16 R32, R8.reuse, R60, RZ ;  /* 0x0000003c0820723c */ /* 0x040ff000000418ff */
[C---:B------:R-:W-:Y:S08]  /*3a70*/  HMMA.16816.F32.BF16 R16, R8.reuse, R76, RZ ;  /* 0x0000004c0810723c */ /* 0x040ff000000418ff */
[----:B------:R-:W-:Y:S07]  /*3a80*/  HMMA.16816.F32.BF16 R60, R8, R78, RZ ;  /* 0x0000004e083c723c */ /* 0x000fee00000418ff */
[----:B------:R-:W-:Y:S01]  /*3a90*/  IMAD.MOV.U32 R79, RZ, RZ, R130 ;  /* 0x000000ffff4f7224 */ /* 0x000fe200078e0082 */
[----:B------:R-:W-:Y:S01]  /*3aa0*/  HMMA.16816.F32.BF16 R180, R4, R74, R64 ;  /* 0x0000004a04b4723c */ /* 0x000fe20000041840 */
[----:B------:R-:W5:Y:S01]  /*3ab0*/  LDSM.16.MT88.4 R64, [R248+0x4100] ;  /* 0x00410000f840783b */ /* 0x000f620000004200 */
[----:B------:R-:W-:-:S06]  /*3ac0*/  IMAD.MOV.U32 R78, RZ, RZ, R129 ;  /* 0x000000ffff4e7224 */ /* 0x000fcc00078e0081 */
[C---:B------:R-:W-:Y:S01]  /*3ad0*/  HMMA.16816.F32.BF16 R100, R4.reuse, R48, R52 ;  /* 0x000000300464723c */ /* 0x040fe20000041834 */
[----:B------:R-:W-:Y:S07]  /*3ae0*/  LDSM.16.MT88.4 R52, [R252+0x4900] ;  /* 0x00490000fc34783b */ /* 0x000fee0000004200 */
[C---:B--2---:R-:W-:Y:S01]  /*3af0*/  HMMA.16816.F32.BF16 R188, R4.reuse, R40, R24 ;  /* 0x0000002804bc723c */ /* 0x044fe20000041818 */
[----:B------:R-:W2:Y:S07]  /*3b00*/  LDSM.16.MT88.4 R24, [R251+0x2900] ;  /* 0x00290000fb18783b */ /* 0x000eae0000004200 */
[C---:B---3--:R-:W-:Y:S01]  /*3b10*/  HMMA.16816.F32.BF16 R164, R4.reuse, R46, R28 ;  /* 0x0000002e04a4723c */ /* 0x048fe2000004181c */
[----:B------:R-:W3:Y:S07]  /*3b20*/  LDSM.16.MT88.4 R28, [R249+0x4100] ;  /* 0x00410000f91c783b */ /* 0x000eee0000004200 */
[----:B------:R-:W-:Y:S01]  /*3b30*/  HMMA.16816.F32.BF16 R32, R4, R44, R32 ;  /* 0x0000002c0420723c */ /* 0x000fe20000041820 */
[----:B------:R-:W2:Y:S01]  /*3b40*/  LDSM.16.MT88.4 R44, [R248+0x4900] ;  /* 0x00490000f82c783b */ /* 0x000ea20000004200 */
[----:B------:R-:W-:-:S02]  /*3b50*/  IMAD.MOV.U32 R112, RZ, RZ, R101 ;  /* 0x000000ffff707224 */ /* 0x000fc400078e0065 */
[----:B------:R-:W-:Y:S02]  /*3b60*/  IMAD.MOV.U32 R111, RZ, RZ, R102 ;  /* 0x000000ffff6f7224 */ /* 0x000fe400078e0066 */
[----:B------:R-:W-:Y:S02]  /*3b70*/  IMAD.MOV.U32 R110, RZ, RZ, R103 ;  /* 0x000000ffff6e7224 */ /* 0x000fe400078e0067 */
[----:B----4-:R-:W-:Y:S01]  /*3b80*/  HMMA.16816.F32.BF16 R184, R4, R56, R16 ;  /* 0x0000003804b8723c */ /* 0x010fe20000041810 */
[----:B------:R-:W-:-:S07]  /*3b90*/  IMAD.MOV.U32 R109, RZ, RZ, R100 ;  /* 0x000000ffff6d7224 */ /* 0x000fce00078e0064 */
[C---:B------:R-:W-:Y:S01]  /*3ba0*/  HMMA.16816.F32.BF16 R104, R4.reuse, R58, R60 ;  /* 0x0000003a0468723c */ /* 0x040fe2000004183c */
[----:B------:R-:W4:Y:S04]  /*3bb0*/  LDSM.16.MT88.4 R56, [R252+0x4100] ;  /* 0x00410000fc38783b */ /* 0x000f280000004200 */
[----:B------:R-:W-:Y:S03]  /*3bc0*/  LDSM.16.MT88.4 R60, [R251+0x4100] ;  /* 0x00410000fb3c783b */ /* 0x000fe60000004200 */
[----:B------:R-:W-:Y:S01]  /*3bd0*/  HMMA.16816.F32.BF16 R100, R4, R42, R20 ;  /* 0x0000002a0464723c */ /* 0x000fe20000041814 */
[----:B------:R-:W2:Y:S01]  /*3be0*/  LDSM.16.MT88.4 R40, [R249+0x4900] ;  /* 0x00490000f928783b */ /* 0x000ea20000004200 */
[----:B------:R-:W-:Y:S01]  /*3bf0*/  IMAD.MOV.U32 R128, RZ, RZ, R34 ;  /* 0x000000ffff807224 */ /* 0x000fe200078e0022 */
[----:B------:R-:W-:Y:S01]  /*3c00*/  MOV R77, R32 ;  /* 0x00000020004d7202 */ /* 0x000fe20000000f00 */
[----:B------:R-:W-:-:S02]  /*3c10*/  IMAD.MOV.U32 R76, RZ, RZ, R33 ;  /* 0x000000ffff4c7224 */ /* 0x000fc400078e0021 */
[----:B------:R-:W-:Y:S02]  /*3c20*/  IMAD.MOV.U32 R153, RZ, RZ, R35 ;  /* 0x000000ffff997224 */ /* 0x000fe400078e0023 */
[C---:B-1----:R-:W-:Y:S07]  /*3c30*/  HMMA.16816.F32.BF16 R20, R8.reuse, R68, RZ ;  /* 0x000000440814723c */ /* 0x042fee00000418ff */
[----:B------:R-:W-:Y:S01]  /*3c40*/  IMAD.MOV.U32 R69, RZ, RZ, R112 ;  /* 0x000000ffff457224 */ /* 0x000fe200078e0070 */
[----:B------:R-:W-:Y:S01]  /*3c50*/  HMMA.16816.F32.BF16 R16, R8, R70, RZ ;  /* 0x000000460810723c */ /* 0x000fe200000418ff */
[----:B------:R-:W-:-:S06]  /*3c60*/  IMAD.MOV.U32 R68, RZ, RZ, R109 ;  /* 0x000000ffff447224 */ /* 0x000fcc00078e006d */
[----:B------:R-:W-:Y:S01]  /*3c70*/  IMAD.MOV.U32 R70, RZ, RZ, R111 ;  /* 0x000000ffff467224 */ /* 0x000fe200078e006f */
[----:B------:R-:W-:Y:S01]  /*3c80*/  HMMA.16816.F32.BF16 R72, R4, R50, R36 ;  /* 0x000000320448723c */ /* 0x000fe20000041824 */
[----:B------:R-:W-:Y:S01]  /*3c90*/  LDSM.16.MT88.4 R48, [R251+0x4900] ;  /* 0x00490000fb30783b */ /* 0x000fe20000004200 */
[----:B------:R-:W-:-:S06]  /*3ca0*/  IMAD.MOV.U32 R71, RZ, RZ, R110 ;  /* 0x000000ffff477224 */ /* 0x000fcc00078e006e */
[C---:B-----5:R-:W-:Y:S08]  /*3cb0*/  HMMA.16816.F32.BF16 R36, R8.reuse, R64, RZ ;  /* 0x000000400824723c */ /* 0x060ff000000418ff */
[----:B------:R-:W-:Y:S01]  /*3cc0*/  HMMA.16816.F32.BF16 R32, R8, R66, RZ ;  /* 0x000000420820723c */ /* 0x000fe200000418ff */
[----:B------:R-:W1:Y:S07]  /*3cd0*/  LDSM.16.MT88.4 R64, [R248+0x6100] ;  /* 0x00610000f840783b */ /* 0x000e6e0000004200 */
[----:B--2---:R-:W-:Y:S08]  /*3ce0*/  HMMA.16816.F32.BF16 R160, R4, R24, R20 ;  /* 0x0000001804a0723c */ /* 0x004ff00000041814 */
[----:B---3--:R-:W-:Y:S08]  /*3cf0*/  HMMA.16816.F32.BF16 R20, R8, R28, RZ ;  /* 0x0000001c0814723c */ /* 0x008ff000000418ff */
[----:B------:R-:W-:Y:S08]  /*3d00*/  HMMA.16816.F32.BF16 R144, R4, R26, R16 ;  /* 0x0000001a0490723c */ /* 0x000ff00000041810 */
[----:B------:R-:W-:Y:S08]  /*3d10*/  HMMA.16816.F32.BF16 R16, R8, R30, RZ ;  /* 0x0000001e0810723c */ /* 0x000ff000000418ff */
[----:B------:R-:W-:Y:S01]  /*3d20*/  HMMA.16816.F32.BF16 R140, R4, R44, R36 ;  /* 0x0000002c048c723c */ /* 0x000fe20000041824 */
[----:B------:R-:W2:Y:S07]  /*3d30*/  LDSM.16.MT88.4 R36, [R249+0x6100] ;  /* 0x00610000f924783b */ /* 0x000eae0000004200 */
[----:B----4-:R-:W-:Y:S07]  /*3d40*/  HMMA.16816.F32.BF16 R28, R8, R58, RZ ;  /* 0x0000003a081c723c */ /* 0x010fee00000418ff */
[----:B------:R-:W-:Y:S01]  /*3d50*/  IMAD.MOV.U32 R58, RZ, RZ, R127 ;  /* 0x000000ffff3a7224 */ /* 0x000fe200078e007f */
[----:B------:R-:W-:Y:S01]  /*3d60*/  HMMA.16816.F32.BF16 R116, R4, R46, R32 ;  /* 0x0000002e0474723c */ /* 0x000fe20000041820 */
[----:B------:R-:W3:Y:S01]  /*3d70*/  LDSM.16.MT88.4 R44, [R248+0x6900] ;  /* 0x00690000f82c783b */ /* 0x000ee20000004200 */
[----:B------:R-:W-:-:S06]  /*3d80*/  IMAD.MOV.U32 R59, RZ, RZ, R126 ;  /* 0x000000ffff3b7224 */ /* 0x000fcc00078e007e */
[----:B------:R-:W-:Y:S07]  /*3d90*/  HMMA.16816.F32.BF16 R32, R8, R56, RZ ;  /* 0x000000380820723c */ /* 0x000fee00000418ff */
[----:B------:R-:W-:Y:S01]  /*3da0*/  IMAD.MOV.U32 R56, RZ, RZ, R133 ;  /* 0x000000ffff387224 */ /* 0x000fe200078e0085 */
[----:B------:R-:W-:Y:S01]  /*3db0*/  HMMA.16816.F32.BF16 R120, R4, R40, R20 ;  /* 0x000000280478723c */ /* 0x000fe20000041814 */
[----:B------:R-:W-:-:S06]  /*3dc0*/  MOV R57, R132 ;  /* 0x0000008400397202 */ /* 0x000fcc0000000f00 */
[----:B------:R-:W-:Y:S01]  /*3dd0*/  IMAD.MOV.U32 R40, RZ, RZ, R131 ;  /* 0x000000ffff287224 */ /* 0x000fe200078e0083 */
[----:B------:R-:W-:Y:S01]  /*3de0*/  HMMA.16816.F32.BF16 R20, R8, R62, RZ ;  /* 0x0000003e0814723c */ /* 0x000fe200000418ff */
[----:B------:R-:W-:-:S06]  /*3df0*/  MOV R41, R128 ;  /* 0x0000008000297202 */ /* 0x000fcc0000000f00 */
[----:B------:R-:W-:Y:S01]  /*3e00*/  IMAD.MOV.U32 R62, RZ, RZ, R58 ;  /* 0x000000ffff3e7224 */ /* 0x000fe200078e003a */
[----:B------:R-:W-:Y:S01]  /*3e10*/  HMMA.16816.F32.BF16 R128, R4, R42, R16 ;  /* 0x0000002a0480723c */ /* 0x000fe20000041810 */
[----:B------:R-:W-:-:S06]  /*3e20*/  IMAD.MOV.U32 R63, RZ, RZ, R59 ;  /* 0x000000ffff3f7224 */ /* 0x000fcc00078e003b */
[----:B------:R-:W-:Y:S01]  /*3e30*/  IMAD.MOV.U32 R43, RZ, RZ, R77 ;  /* 0x000000ffff2b7224 */ /* 0x000fe200078e004d */
[----:B-1----:R-:W-:Y:S01]  /*3e40*/  HMMA.16816.F32.BF16 R16, R8, R64, RZ ;  /* 0x000000400810723c */ /* 0x002fe200000418ff */
[----:B------:R-:W-:Y:S02]  /*3e50*/  IMAD.MOV.U32 R42, RZ, RZ, R76 ;  /* 0x000000ffff2a7224 */ /* 0x000fe400078e004c */
[----:B------:R-:W-:Y:S02]  /*3e60*/  IMAD.MOV.U32 R76, RZ, RZ, R135 ;  /* 0x000000ffff4c7224 */ /* 0x000fe400078e0087 */
[----:B------:R-:W-:Y:S02]  /*3e70*/  IMAD.MOV.U32 R77, RZ, RZ, R134 ;  /* 0x000000ffff4d7224 */ /* 0x000fe400078e0086 */
[----:B------:R-:W-:Y:S01]  /*3e80*/  IMAD.MOV.U32 R65, RZ, RZ, R57 ;  /* 0x000000ffff417224 */ /* 0x000fe200078e0039 */
[----:B------:R-:W-:Y:S01]  /*3e90*/  HMMA.16816.F32.BF16 R132, R4, R54, R28 ;  /* 0x000000360484723c */ /* 0x000fe2000004181c */
[----:B------:R-:W1:Y:S01]  /*3ea0*/  LDSM.16.MT88.4 R28, [R249+0x6900] ;  /* 0x00690000f91c783b */ /* 0x000e620000004200 */
[----:B------:R-:W-:-:S05]  /*3eb0*/  MOV R64, R78 ;  /* 0x0000004e00407202 */ /* 0x000fca0000000f00 */
[----:B------:R-:W-:Y:S01]  /*3ec0*/  MOV R55, R114 ;  /* 0x0000007200377202 */ /* 0x000fe20000000f00 */
[----:B------:R-:W-:Y:S01]  /*3ed0*/  HMMA.16816.F32.BF16 R136, R4, R52, R32 ;  /* 0x000000340488723c */ /* 0x000fe20000041820 */
[----:B------:R-:W4:Y:S01]  /*3ee0*/  LDSM.16.MT88.4 R32, [R252+0x6100] ;  /* 0x00610000fc20783b */ /* 0x000f220000004200 */
[----:B------:R-:W-:-:S05]  /*3ef0*/  MOV R54, R108 ;  /* 0x0000006c00367202 */ /* 0x000fca0000000f00 */
[----:B------:R-:W-:Y:S01]  /*3f00*/  IMAD.MOV.U32 R53, RZ, RZ, R115 ;  /* 0x000000ffff357224 */ /* 0x000fe200078e0073 */
[----:B------:R-:W-:Y:S01]  /*3f10*/  HMMA.16816.F32.BF16 R24, R8, R60, RZ ;  /* 0x0000003c0818723c */ /* 0x000fe200000418ff */
[----:B------:R-:W-:-:S06]  /*3f20*/  IMAD.MOV.U32 R52, RZ, RZ, R113 ;  /* 0x000000ffff347224 */ /* 0x000fcc00078e0071 */
[----:B------:R-:W-:Y:S01]  /*3f30*/  IMAD.MOV.U32 R60, RZ, RZ, R125 ;  /* 0x000000ffff3c7224 */ /* 0x000fe200078e007d */
[----:B------:R-:W-:Y:S01]  /*3f40*/  HMMA.16816.F32.BF16 R112, R4, R50, R20 ;  /* 0x000000320470723c */ /* 0x000fe20000041814 */
[----:B------:R-:W-:-:S07]  /*3f50*/  IMAD.MOV.U32 R61, RZ, RZ, R124 ;  /* 0x000000ffff3d7224 */ /* 0x000fce00078e007c */
[----:B--2---:R-:W-:Y:S08]  /*3f60*/  HMMA.16816.F32.BF16 R20, R8, R36, RZ ;  /* 0x000000240814723c */ /* 0x004ff000000418ff */
[----:B---3--:R-:W-:Y:S07]  /*3f70*/  HMMA.16816.F32.BF16 R108, R4, R44, R16 ;  /* 0x0000002c046c723c */ /* 0x008fee0000041810 */
[----:B------:R-:W-:Y:S01]  /*3f80*/  IMAD.MOV.U32 R45, RZ, RZ, R60 ;  /* 0x000000ffff2d7224 */ /* 0x000fe200078e003c */
[----:B------:R-:W-:Y:S01]  /*3f90*/  HMMA.16816.F32.BF16 R16, R8, R38, RZ ;  /* 0x000000260810723c */ /* 0x000fe200000418ff */
[----:B------:R-:W-:-:S02]  /*3fa0*/  IMAD.MOV.U32 R60, RZ, RZ, R56 ;  /* 0x000000ffff3c7224 */ /* 0x000fc400078e0038 */
[----:B------:R-:W-:-:S05]  /*3fb0*/  IMAD.MOV.U32 R44, RZ, RZ, R79 ;  /* 0x000000ffff2c7224 */ /* 0x000fca00078e004f */
[C---:B-1----:R-:W-:Y:S01]  /*3fc0*/  HMMA.16816.F32.BF16 R56, R4.reuse, R28, R20 ;  /* 0x0000001c0438723c */ /* 0x042fe20000041814 */
[----:B------:R-:W1:Y:S06]  /*3fd0*/  LDSM.16.MT88.4 R20, [R252+0x6900] ;  /* 0x00690000fc14783b */ /* 0x000e6c0000004200 */
[----:B------:R-:W-:Y:S01]  /*3fe0*/  IMAD.MOV.U32 R29, RZ, RZ, R44 ;  /* 0x000000ffff1d7224 */ /* 0x000fe200078e002c */
[----:B------:R-:W-:Y:S01]  /*3ff0*/  HMMA.16816.F32.BF16 R124, R4, R48, R24 ;  /* 0x00000030047c723c */ /* 0x000fe20000041818 */
[----:B------:R-:W-:Y:S02]  /*4000*/  IMAD.MOV.U32 R44, RZ, RZ, R0 ;  /* 0x000000ffff2c7224 */ /* 0x000fe400078e0000 */
[----:B------:R-:W-:-:S05]  /*4010*/  FFMA.FTZ R0, R94, c[0x0][0x2d0], -R12 ;  /* 0x0000b4005e007a23 */ /* 0x000fca000001080c */
[----:B------:R-:W-:Y:S07]  /*4020*/  HMMA.16816.F32.BF16 R24, R8, R66, RZ ;  /* 0x000000420818723c */ /* 0x000fee00000418ff */
[----:B------:R-:W-:Y:S01]  /*4030*/  IMAD.MOV.U32 R66, RZ, RZ, R76 ;  /* 0x000000ffff427224 */ /* 0x000fe200078e004c */
[----:B------:R-:W-:Y:S01]  /*4040*/  HMMA.16816.F32.BF16 R48, R4, R30, R16 ;  /* 0x0000001e0430723c */ /* 0x000fe20000041810 */
[----:B------:R-:W-:-:S06]  /*4050*/  IMAD.MOV.U32 R67, RZ, RZ, R77 ;  /* 0x000000ffff437224 */ /* 0x000fcc00078e004d */
[----:B------:R-:W-:Y:S01]  /*4060*/  IMAD.MOV.U32 R30, RZ, RZ, R41 ;  /* 0x000000ffff1e7224 */ /* 0x000fe200078e0029 */
[----:B----4-:R-:W-:Y:S01]  /*4070*/  HMMA.16816.F32.BF16 R16, R8, R32, RZ ;  /* 0x000000200810723c */ /* 0x010fe200000418ff */
[----:B------:R-:W-:Y:S01]  /*4080*/  MOV R31, R45 ;  /* 0x0000002d001f7202 */ /* 0x000fe20000000f00 */
[----:B------:R-:W-:Y:S02]  /*4090*/  IMAD.MOV.U32 R45, RZ, RZ, R176 ;  /* 0x000000ffff2d7224 */ /* 0x000fe400078e00b0 */
[----:B------:R-:W-:-:S04]  /*40a0*/  IMAD.MOV.U32 R94, RZ, RZ, R30 ;  /* 0x000000ffff5e7224 */ /* 0x000fc800078e001e */
[----:B------:R-:W-:Y:S07]  /*40b0*/  HMMA.16816.F32.BF16 R76, R4, R46, R24 ;  /* 0x0000002e044c723c */ /* 0x000fee0000041818 */
[----:B------:R-:W-:Y:S01]  /*40c0*/  IMAD.MOV.U32 R25, RZ, RZ, R42 ;  /* 0x000000ffff197224 */ /* 0x000fe200078e002a */
[----:B------:R-:W-:Y:S01]  /*40d0*/  MOV R27, R40 ;  /* 0x00000028001b7202 */ /* 0x000fe20000000f00 */
[----:B------:R-:W-:Y:S01]  /*40e0*/  IMAD.MOV.U32 R26, RZ, RZ, R43 ;  /* 0x000000ffff1a7224 */ /* 0x000fe200078e002b */
[----:B------:R-:W-:Y:S01]  /*40f0*/  MOV R47, R15 ;  /* 0x0000000f002f7202 */ /* 0x000fe20000000f00 */
[----:B------:R-:W-:-:S02]  /*4100*/  IMAD.MOV.U32 R46, RZ, RZ, R154 ;  /* 0x000000ffff2e7224 */ /* 0x000fc400078e009a */
[----:B------:R-:W-:Y:S02]  /*4110*/  IMAD.MOV.U32 R28, RZ, RZ, R27 ;  /* 0x000000ffff1c7224 */ /* 0x000fe400078e001b */
[----:B------:R-:W-:Y:S01]  /*4120*/  FFMA.FTZ R15, R84, c[0x0][0x2d0], -R12 ;  /* 0x0000b400540f7a23 */ /* 0x000fe2000001080c */
[----:B-1----:R-:W-:Y:S08]  /*4130*/  HMMA.16816.F32.BF16 R40, R4, R20, R16 ;  /* 0x000000140428723c */ /* 0x002ff00000041810 */
[----:B------:R-:W-:Y:S11]  /*4140*/  HMMA.16816.F32.BF16 R16, R8, R34, RZ ;  /* 0x000000220810723c */ /* 0x000ff600000418ff */
[----:B------:R-:W-:Y:S11]  /*4150*/  @!UPT UIADD3 URZ, URZ, URZ, URZ ;  /* 0x0000003f3f3ff290 */ /* 0x000ff6000fffe03f */
[----:B------:R-:W-:Y:S02]  /*4160*/  @!UPT UIADD3 URZ, URZ, URZ, URZ ;  /* 0x0000003f3f3ff290 */ /* 0x000fe4000fffe03f */
[----:B------:R-:W-:Y:S01]  /*4170*/  HMMA.16816.F32.BF16 R36, R4, R22, R16 ;  /* 0x000000160424723c */ /* 0x000fe20000041810 */
[----:B------:R-:W1:Y:S07]  /*4180*/  LDSM.16.MT88.4 R16, [R251+0x6100] ;  /* 0x00610000fb10783b */ /* 0x000e6e0000004200 */
[C---:B-1----:R-:W-:Y:S08]  /*4190*/  HMMA.16816.F32.BF16 R20, R8.reuse, R16, RZ ;  /* 0x000000100814723c */ /* 0x042ff000000418ff */
[----:B------:R-:W-:Y:S01]  /*41a0*/  HMMA.16816.F32.BF16 R8, R8, R18, RZ ;  /* 0x000000120808723c */ /* 0x000fe200000418ff */
[----:B------:R-:W1:Y:S11]  /*41b0*/  LDSM.16.MT88.4 R16, [R251+0x6900] ;  /* 0x00690000fb10783b */ /* 0x000e760000004200 */
[----:B------:R-:W-:Y:S04]  /*41c0*/  @!UPT UIADD3 URZ, URZ, URZ, URZ ;  /* 0x0000003f3f3ff290 */ /* 0x000fe8000fffe03f */
[C---:B-1----:R-:W-:Y:S07]  /*41d0*/  HMMA.16816.F32.BF16 R32, R4.reuse, R16, R20 ;  /* 0x000000100420723c */ /* 0x042fee0000041814 */
[----:B------:R-:W-:Y:S02]  /*41e0*/  IMAD.MOV.U32 R23, RZ, RZ, R25 ;  /* 0x000000ffff177224 */ /* 0x000fe400078e0019 */
[----:B------:R-:W-:Y:S02]  /*41f0*/  IMAD.MOV.U32 R22, RZ, RZ, R26 ;  /* 0x000000ffff167224 */ /* 0x000fe400078e001a */
[----:B------:R-:W-:Y:S01]  /*4200*/  HMMA.16816.F32.BF16 R24, R4, R18, R8 ;  /* 0x000000120418723c */ /* 0x000fe20000041808 */
[----:B------:R-:W-:-:S02]  /*4210*/  IMAD.MOV.U32 R16, RZ, RZ, R54 ;  /* 0x000000ffff107224 */ /* 0x000fc400078e0036 */
[----:B------:R-:W-:Y:S02]  /*4220*/  IMAD.MOV.U32 R54, RZ, RZ, R55 ;  /* 0x000000ffff367224 */ /* 0x000fe400078e0037 */
[----:B------:R-:W-:Y:S02]  /*4230*/  IMAD.MOV.U32 R55, RZ, RZ, R177 ;  /* 0x000000ffff377224 */ /* 0x000fe400078e00b1 */
[----:B------:R-:W-:Y:S02]  /*4240*/  IMAD.MOV.U32 R11, RZ, RZ, R148 ;  /* 0x000000ffff0b7224 */ /* 0x000fe400078e0094 */
[----:B------:R1:W-:Y:S01]  /*4250*/  MUFU.EX2 R148, R0 ;  /* 0x0000000000947308 */ /* 0x0003e20000000800 */
[----:B------:R-:W-:Y:S02]  /*4260*/  FADD.FTZ R4, R82, R81 ;  /* 0x0000005152047221 */ /* 0x000fe40000010000 */
[----:B------:R-:W-:Y:S02]  /*4270*/  IMAD.MOV.U32 R81, RZ, RZ, R11 ;  /* 0x000000ffff517224 */ /* 0x000fe400078e000b */
[----:B------:R-:W2:Y:S01]  /*4280*/  LDSM.16.MT88.4 R8, [R248+0x1100] ;  /* 0x00110000f808783b */ /* 0x000ea20000004200 */
[----:B------:R-:W-:-:S02]  /*4290*/  FFMA.FTZ R20, R90, c[0x0][0x2d0], -R12 ;  /* 0x0000b4005a147a23 */ /* 0x000fc4000001080c */
[--C-:B------:R-:W-:Y:S02]  /*42a0*/  FFMA.FTZ R18, R88, c[0x0][0x2d0], -R12.reuse ;  /* 0x0000b40058127a23 */ /* 0x100fe4000001080c */
[----:B------:R-:W-:Y:S02]  /*42b0*/  FFMA.FTZ R17, R85, c[0x0][0x2d0], -R12 ;  /* 0x0000b40055117a23 */ /* 0x000fe4000001080c */
[----:B------:R-:W-:Y:S01]  /*42c0*/  IMAD.MOV.U32 R82, RZ, RZ, R16 ;  /* 0x000000ffff527224 */ /* 0x000fe200078e0010 */
[----:B------:R-:W-:Y:S01]  /*42d0*/  MUFU.EX2 R20, R20 ;  /* 0x0000001400147308 */ /* 0x000fe20000000800 */
[----:B------:R-:W-:Y:S02]  /*42e0*/  FFMA.FTZ R16, R87, c[0x0][0x2d0], -R2 ;  /* 0x0000b40057107a23 */ /* 0x000fe40000010802 */
[----:B-1----:R-:W-:Y:S01]  /*42f0*/  FFMA.FTZ R0, R93, c[0x0][0x2d0], -R12 ;  /* 0x0000b4005d007a23 */ /* 0x002fe2000001080c */
[----:B------:R-:W-:Y:S01]  /*4300*/  MOV R93, R23 ;  /* 0x00000017005d7202 */ /* 0x000fe20000000f00 */
[----:B------:R-:W-:-:S03]  /*4310*/  FFMA.FTZ R19, R86, c[0x0][0x2d0], -R2 ;  /* 0x0000b40056137a23 */ /* 0x000fc60000010802 */
[----:B------:R1:W-:Y:S02]  /*4320*/  MUFU.EX2 R176, R0 ;  /* 0x0000000000b07308 */ /* 0x0003e40000000800 */
[----:B-1----:R-:W-:Y:S02]  /*4330*/  FFMA.FTZ R0, R92, c[0x0][0x2d0], -R12 ;  /* 0x0000b4005c007a23 */ /* 0x002fe4000001080c */
[----:B------:R-:W-:-:S04]  /*4340*/  IMAD.MOV.U32 R92, RZ, RZ, R22 ;  /* 0x000000ffff5c7224 */ /* 0x000fc800078e0016 */
[----:B------:R1:W-:Y:S02]  /*4350*/  MUFU.EX2 R154, R0 ;  /* 0x00000000009a7308 */ /* 0x0003e40000000800 */
[----:B-1----:R-:W-:Y:S02]  /*4360*/  FFMA.FTZ R0, R91, c[0x0][0x2d0], -R12 ;  /* 0x0000b4005b007a23 */ /* 0x002fe4000001080c */
[----:B------:R-:W-:-:S04]  /*4370*/  FFMA.FTZ R12, R89, c[0x0][0x2d0], -R2 ;  /* 0x0000b400590c7a23 */ /* 0x000fc80000010802 */
[----:B------:R1:W3:Y:S02]  /*4380*/  MUFU.EX2 R177, R0 ;  /* 0x0000000000b17308 */ /* 0x0002e40000000800 */
[----:B-1----:R-:W-:Y:S01]  /*4390*/  FFMA.FTZ R0, R95, c[0x0][0x2d0], -R2 ;  /* 0x0000b4005f007a23 */ /* 0x002fe20000010802 */
[----:B---3--:R-:W-:Y:S01]  /*43a0*/  F2FP.BF16.PACK_AB R6, R177, R154 ;  /* 0x0000009ab106723e */ /* 0x008fe200000010ff */
[----:B------:R-:W-:-:S04]  /*43b0*/  IMAD.MOV.U32 R95, RZ, RZ, R153 ;  /* 0x000000ffff5f7224 */ /* 0x000fc800078e0099 */
[----:B------:R1:W-:Y:S02]  /*43c0*/  MUFU.EX2 R21, R0 ;  /* 0x0000000000157308 */ /* 0x0003e40000000800 */
[----:B-1----:R-:W-:-:S06]  /*43d0*/  FFMA.FTZ R0, R97, c[0x0][0x2d0], -R2 ;  /* 0x0000b40061007a23 */ /* 0x002fcc0000010802 */
[----:B------:R1:W3:Y:S02]  /*43e0*/  MUFU.EX2 R22, R0 ;  /* 0x0000000000167308 */ /* 0x0002e40000000800 */
[----:B-1----:R-:W-:Y:S01]  /*43f0*/  FFMA.FTZ R0, R99, c[0x0][0x2d0], -R2 ;  /* 0x0000b40063007a23 */ /* 0x002fe20000010802 */
[----:B---3--:R-:W-:-:S05]  /*4400*/  F2FP.BF16.PACK_AB R5, R22, R21 ;  /* 0x000000151605723e */ /* 0x008fca00000010ff */
[----:B------:R1:W-:Y:S02]  /*4410*/  MUFU.EX2 R23, R0 ;  /* 0x0000000000177308 */ /* 0x0003e40000000800 */
[----:B-1----:R-:W-:-:S06]  /*4420*/  FFMA.FTZ R0, R98, c[0x0][0x2d0], -R2 ;  /* 0x0000b40062007a23 */ /* 0x002fcc0000010802 */
[----:B------:R1:W3:Y:S02]  /*4430*/  MUFU.EX2 R153, R0 ;  /* 0x0000000000997308 */ /* 0x0002e40000000800 */
[----:B-1----:R-:W-:Y:S01]  /*4440*/  FADD.FTZ R0, R14, R13 ;  /* 0x0000000d0e007221 */ /* 0x002fe20000010000 */
[----:B---3--:R-:W-:Y:S01]  /*4450*/  F2FP.BF16.PACK_AB R7, R153, R23 ;  /* 0x000000179907723e */ /* 0x008fe200000010ff */
[----:B------:R-:W-:Y:S01]  /*4460*/  FADD.FTZ R14, R83, R4 ;  /* 0x00000004530e7221 */ /* 0x000fe20000010000 */
[----:B------:R-:W-:Y:S01]  /*4470*/  F2FP.BF16.PACK_AB R4, R176, R148 ;  /* 0x00000094b004723e */ /* 0x000fe200000010ff */
[----:B------:R-:W-:Y:S02]  /*4480*/  FFMA.FTZ R13, R96, c[0x0][0x2d0], -R2 ;  /* 0x0000b400600d7a23 */ /* 0x000fe40000010802 */
[----:B------:R-:W-:Y:S02]  /*4490*/  FADD.FTZ R2, R80, R0 ;  /* 0x0000000050027221 */ /* 0x000fe40000010000 */
[----:B------:R-:W-:-:S02]  /*44a0*/  IMAD.MOV.U32 R83, RZ, RZ, R31 ;  /* 0x000000ffff537224 */ /* 0x000fc400078e001f */
[----:B------:R-:W-:Y:S01]  /*44b0*/  IMAD.MOV.U32 R0, RZ, RZ, R28 ;  /* 0x000000ffff007224 */ /* 0x000fe200078e001c */
[----:B--2---:R-:W-:Y:S01]  /*44c0*/  HMMA.16816.F32.BF16 R156, R4, R8, R156 ;  /* 0x00000008049c723c */ /* 0x004fe2000004189c */
[----:B------:R-:W-:Y:S02]  /*44d0*/  IMAD.MOV.U32 R80, RZ, RZ, R29 ;  /* 0x000000ffff507224 */ /* 0x000fe400078e001d */
[----:B------:R-:W-:-:S05]  /*44e0*/  FADD.FTZ R2, R178, R2 ;  /* 0x00000002b2027221 */ /* 0x000fca0000010000 */
        /* <DEDUP_REMOVED lines=11> */
[----:B------:R-:W-:Y:S02]  /*45a0*/  IMAD.MOV.U32 R0, RZ, RZ, R82 ;  /* 0x000000ffff007224 */ /* 0x000fe400078e0052 */
[----:B------:R-:W-:Y:S02]  /*45b0*/  IMAD.MOV.U32 R181, RZ, RZ, R81 ;  /* 0x000000ffffb57224 */ /* 0x000fe400078e0051 */
        /* <DEDUP_REMOVED lines=20> */
[----:B------:R-:W-:Y:S01]  /*4700*/  IMAD.MOV.U32 R163, RZ, RZ, R8 ;  /* 0x000000ffffa37224 */ /* 0x000fe200078e0008 */
[----:B------:R-:W-:Y:S01]  /*4710*/  MOV R160, R11 ;  /* 0x0000000b00a07202 */ /* 0x000fe20000000f00 */
[----:B------:R-:W-:Y:S02]  /*4720*/  IMAD.MOV.U32 R162, RZ, RZ, R9 ;  /* 0x000000ffffa27224 */ /* 0x000fe400078e0009 */
[----:B------:R-:W-:Y:S02]  /*4730*/  IMAD.MOV.U32 R161, RZ, RZ, R10 ;  /* 0x000000ffffa17224 */ /* 0x000fe400078e000a */
[----:B------:R-:W1:Y:S02]  /*4740*/  LDSM.16.MT88.4 R8, [R248+0x5100] ;  /* 0x00510000f808783b */ /* 0x000e640000004200 */
        /* <DEDUP_REMOVED lines=9> */
[----:B------:R-:W-:Y:S02]  /*47e0*/  IMAD.MOV.U32 R83, RZ, RZ, R136 ;  /* 0x000000ffff537224 */ /* 0x000fe400078e0088 */
[----:B------:R-:W-:Y:S02]  /*47f0*/  IMAD.MOV.U32 R82, RZ, RZ, R137 ;  /* 0x000000ffff527224 */ /* 0x000fe400078e0089 */
[----:B------:R-:W-:Y:S02]  /*4800*/  IMAD.MOV.U32 R81, RZ, RZ, R138 ;  /* 0x000000ffff517224 */ /* 0x000fe400078e008a */
[----:B------:R-:W-:Y:S02]  /*4810*/  IMAD.MOV.U32 R80, RZ, RZ, R139 ;  /* 0x000000ffff507224 */ /* 0x000fe400078e008b */
[----:B------:R-:W-:Y:S01]  /*4820*/  IMAD.MOV.U32 R143, RZ, RZ, R8 ;  /* 0x000000ffff8f7224 */ /* 0x000fe200078e0008 */
[----:B------:R-:W-:Y:S01]  /*4830*/  MOV R142, R9 ;  /* 0x00000009008e7202 */ /* 0x000fe20000000f00 */
[----:B------:R-:W-:-:S02]  /*4840*/  IMAD.MOV.U32 R141, RZ, RZ, R10 ;  /* 0x000000ffff8d7224 */ /* 0x000fc400078e000a */
[----:B------:R-:W-:Y:S02]  /*4850*/  IMAD.MOV.U32 R140, RZ, RZ, R11 ;  /* 0x000000ffff8c7224 */ /* 0x000fe400078e000b */
[----:B------:R-:W1:Y:S02]  /*4860*/  LDSM.16.MT88.4 R8, [R251+0x5100] ;  /* 0x00510000fb08783b */ /* 0x000e640000004200 */
[C---:B-1----:R-:W-:Y:S08]  /*4870*/  HMMA.16816.F32.BF16 R144, R4.reuse, R8, R124 ;  /* 0x000000080490723c */ /* 0x042ff0000004187c */
[----:B------:R-:W-:Y:S01]  /*4880*/  HMMA.16816.F32.BF16 R136, R4, R10, R112 ;  /* 0x0000000a0488723c */ /* 0x000fe20000041870 */
[----:B------:R-:W1:Y:S06]  /*4890*/  LDSM.16.MT88.4 R8, [R248+0x7100] ;  /* 0x00710000f808783b */ /* 0x000e6c0000004200 */
[----:B------:R-:W-:Y:S01]  /*48a0*/  IMAD.MOV.U32 R112, RZ, RZ, R163 ;  /* 0x000000ffff707224 */ /* 0x000fe200078e00a3 */
[----:B------:R-:W-:Y:S01]  /*48b0*/  MOV R114, R161 ;  /* 0x000000a100727202 */ /* 0x000fe20000000f00 */
[----:B------:R-:W-:-:S02]  /*48c0*/  IMAD.MOV.U32 R113, RZ, RZ, R162 ;  /* 0x000000ffff717224 */ /* 0x000fc400078e00a2 */
[----:B------:R-:W-:Y:S02]  /*48d0*/  IMAD.MOV.U32 R115, RZ, RZ, R160 ;  /* 0x000000ffff737224 */ /* 0x000fe400078e00a0 */
[----:B------:R-:W-:Y:S01]  /*48e0*/  LDSM.16.MT88.4 R160, [R248+0x1900] ;  /* 0x00190000f8a0783b */ /* 0x000fe20000004200 */
        /* <DEDUP_REMOVED lines=8> */
[----:B------:R-:W-:Y:S02]  /*4970*/  IMAD.MOV.U32 R76, RZ, RZ, R180 ;  /* 0x000000ffff4c7224 */ /* 0x000fe400078e00b4 */
[----:B------:R-:W-:Y:S02]  /*4980*/  IMAD.MOV.U32 R77, RZ, RZ, R181 ;  /* 0x000000ffff4d7224 */ /* 0x000fe400078e00b5 */
[----:B------:R-:W-:Y:S02]  /*4990*/  IMAD.MOV.U32 R78, RZ, RZ, R182 ;  /* 0x000000ffff4e7224 */ /* 0x000fe400078e00b6 */
[----:B------:R-:W-:Y:S01]  /*49a0*/  FADD.FTZ R0, R76, R0 ;  /* 0x000000004c007221 */ /* 0x000fe20000010000 */
[----:B------:R-:W-:Y:S01]  /*49b0*/  MOV R76, R164 ;  /* 0x000000a4004c7202 */ /* 0x000fe20000000f00 */
[----:B------:R-:W-:-:S02]  /*49c0*/  IMAD.MOV.U32 R14, RZ, RZ, R110 ;  /* 0x000000ffff0e7224 */ /* 0x000fc400078e006e */
[----:B------:R-:W-:Y:S01]  /*49d0*/  IMAD.MOV.U32 R110, RZ, RZ, R81 ;  /* 0x000000ffff6e7224 */ /* 0x000fe200078e0051 */
[C---:B-1----:R-:W-:Y:S08]  /*49e0*/  HMMA.16816.F32.BF16 R140, R4.reuse, R8, R56 ;  /* 0x00000008048c723c */ /* 0x042ff00000041838 */
[----:B------:R-:W-:Y:S01]  /*49f0*/  HMMA.16816.F32.BF16 R188, R4, R10, R48 ;  /* 0x0000000a04bc723c */ /* 0x000fe20000041830 */
[----:B------:R-:W1:Y:S04]  /*4a00*/  LDSM.16.MT88.4 R8, [R252+0x7100] ;  /* 0x00710000fc08783b */ /* 0x000e680000004200 */
[----:B------:R-:W-:Y:S11]  /*4a10*/  LDSM.16.MT88.4 R48, [R252+0x1900] ;  /* 0x00190000fc30783b */ /* 0x000ff60000004200 */
[----:B------:R-:W-:Y:S01]  /*4a20*/  MOV R59, R140 ;  /* 0x0000008c003b7202 */ /* 0x000fe20000000f00 */
[----:B------:R-:W-:-:S02]  /*4a30*/  IMAD.MOV.U32 R58, RZ, RZ, R141 ;  /* 0x000000ffff3a7224 */ /* 0x000fc400078e008d */
[----:B------:R-:W-:Y:S02]  /*4a40*/  IMAD.MOV.U32 R57, RZ, RZ, R142 ;  /* 0x000000ffff397224 */ /* 0x000fe400078e008e */
[----:B------:R-:W-:Y:S02]  /*4a50*/  IMAD.MOV.U32 R56, RZ, RZ, R143 ;  /* 0x000000ffff387224 */ /* 0x000fe400078e008f */
[C---:B-1----:R-:W-:Y:S01]  /*4a60*/  HMMA.16816.F32.BF16 R140, R4.reuse, R8, R40 ;  /* 0x00000008048c723c */ /* 0x042fe20000041828 */
[----:B------:R-:W-:Y:S07]  /*4a70*/  LDSM.16.MT88.4 R40, [R249+0x1900] ;  /* 0x00190000f928783b */ /* 0x000fee0000004200 */
[C---:B------:R-:W-:Y:S01]  /*4a80*/  HMMA.16816.F32.BF16 R180, R4.reuse, R10, R36 ;  /* 0x0000000a04b4723c */ /* 0x040fe20000041824 */
[----:B------:R-:W1:Y:S07]  /*4a90*/  LDSM.16.MT88.4 R8, [R251+0x7100] ;  /* 0x00710000fb08783b */ /* 0x000e6e0000004200 */
[C---:B-1----:R-:W-:Y:S01]  /*4aa0*/  HMMA.16816.F32.BF16 R32, R4.reuse, R8, R32 ;  /* 0x000000080420723c */ /* 0x042fe20000041820 */
[----:B------:R1:W-:Y:S07]  /*4ab0*/  MUFU.EX2 R9, R15 ;  /* 0x0000000f00097308 */ /* 0x0003ee0000000800 */
[----:B------:R-:W-:Y:S01]  /*4ac0*/  HMMA.16816.F32.BF16 R24, R4, R10, R24 ;  /* 0x0000000a0418723c */ /* 0x000fe20000041818 */
[----:B------:R2:W3:Y:S06]  /*4ad0*/  MUFU.EX2 R11, R18 ;  /* 0x00000012000b7308 */ /* 0x0004ec0000000800 */
[----:B------:R-:W-:-:S02]  /*4ae0*/  FADD.FTZ R4, R151, R2 ;  /* 0x0000000297047221 */ /* 0x000fc40000010000 */
[----:B------:R4:W5:Y:S01]  /*4af0*/  MUFU.EX2 R10, R17 ;  /* 0x00000011000a7308 */ /* 0x0009620000000800 */
[----:B------:R-:W-:Y:S02]  /*4b00*/  FADD.FTZ R2, R77, R0 ;  /* 0x000000004d027221 */ /* 0x000fe40000010000 */
[----:B------:R-:W-:Y:S02]  /*4b10*/  IMAD.MOV.U32 R77, RZ, RZ, R167 ;  /* 0x000000ffff4d7224 */ /* 0x000fe400078e00a7 */
[----:B-1----:R-:W-:Y:S01]  /*4b20*/  IMAD.MOV.U32 R15, RZ, RZ, R111 ;  /* 0x000000ffff0f7224 */ /* 0x002fe200078e006f */
[----:B------:R-:W-:Y:S01]  /*4b30*/  MOV R111, R80 ;  /* 0x00000050006f7202 */ /* 0x000fe20000000f00 */
[----:B------:R-:W-:Y:S01]  /*4b40*/  FADD.FTZ R0, R150, R4 ;  /* 0x0000000496007221 */ /* 0x000fe20000010000 */
[----:B------:R1:W-:Y:S01]  /*4b50*/  MUFU.EX2 R8, R13 ;  /* 0x0000000d00087308 */ /* 0x0003e20000000800 */
[----:B--2---:R-:W-:Y:S01]  /*4b60*/  IMAD.MOV.U32 R18, RZ, RZ, R78 ;  /* 0x000000ffff127224 */ /* 0x004fe200078e004e */
[----:B---3--:R-:W-:Y:S01]  /*4b70*/  F2FP.BF16.PACK_AB R164, R11, R20 ;  /* 0x000000140ba4723e */ /* 0x008fe200000010ff */
[----:B------:R-:W-:-:S02]  /*4b80*/  IMAD.MOV.U32 R78, RZ, RZ, R166 ;  /* 0x000000ffff4e7224 */ /* 0x000fc400078e00a6 */
[----:B------:R-:W-:Y:S02]  /*4b90*/  FADD.FTZ R2, R179, R2 ;  /* 0x00000002b3027221 */ /* 0x000fe40000010000 */
[----:B------:R-:W-:Y:S01]  /*4ba0*/  FADD.FTZ R0, R149, R0 ;  /* 0x0000000095007221 */ /* 0x000fe20000010000 */
[----:B------:R-:W2:Y:S01]  /*4bb0*/  MUFU.EX2 R7, R12 ;  /* 0x0000000c00077308 */ /* 0x000ea20000000800 */
[----:B----4-:R-:W-:Y:S01]  /*4bc0*/  IMAD.MOV.U32 R17, RZ, RZ, R79 ;  /* 0x000000ffff117224 */ /* 0x010fe200078e004f */
[----:B-----5:R-:W-:Y:S01]  /*4bd0*/  F2FP.BF16.PACK_AB R166, R9, R10 ;  /* 0x0000000a09a6723e */ /* 0x020fe200000010ff */
[----:B------:R-:W-:Y:S02]  /*4be0*/  IMAD.MOV.U32 R79, RZ, RZ, R165 ;  /* 0x000000ffff4f7224 */ /* 0x000fe400078e00a5 */
[----:B------:R-:W-:Y:S02]  /*4bf0*/  FADD.FTZ R2, R17, R2 ;  /* 0x0000000211027221 */ /* 0x000fe40000010000 */
[----:B------:R-:W-:Y:S01]  /*4c00*/  FADD.FTZ R0, R18, R0 ;  /* 0x0000000012007221 */ /* 0x000fe20000010000 */
[----:B------:R-:W-:Y:S01]  /*4c10*/  MUFU.EX2 R6, R16 ;  /* 0x0000001000067308 */ /* 0x000fe20000000800 */
[----:B-1----:R-:W-:Y:S01]  /*4c20*/  MOV R13, R109 ;  /* 0x0000006d000d7202 */ /* 0x002fe20000000f00 */
[----:B------:R-:W-:-:S02]  /*4c30*/  IMAD.MOV.U32 R109, RZ, RZ, R82 ;  /* 0x000000ffff6d7224 */ /* 0x000fc400078e0052 */
[----:B------:R-:W-:Y:S02]  /*4c40*/  FADD.FTZ R2, R148, R2 ;  /* 0x0000000294027221 */ /* 0x000fe40000010000 */
[----:B------:R-:W-:Y:S02]  /*4c50*/  FADD.FTZ R0, R21, R0 ;  /* 0x0000000015007221 */ /* 0x000fe40000010000 */
[----:B------:R-:W1:Y:S01]  /*4c60*/  MUFU.EX2 R5, R19 ;  /* 0x0000001300057308 */ /* 0x000e620000000800 */
[----:B--2---:R-:W-:Y:S01]  /*4c70*/  F2FP.BF16.PACK_AB R165, R7, R8 ;  /* 0x0000000807a5723e */ /* 0x004fe200000010ff */
[----:B------:R-:W-:Y:S02]  /*4c80*/  IMAD.MOV.U32 R12, RZ, RZ, R108 ;  /* 0x000000ffff0c7224 */ /* 0x000fe400078e006c */
[----:B------:R-:W-:Y:S02]  /*4c90*/  IMAD.MOV.U32 R108, RZ, RZ, R83 ;  /* 0x000000ffff6c7224 */ /* 0x000fe400078e0053 */
[----:B------:R-:W-:Y:S01]  /*4ca0*/  LDSM.16.MT88.4 R80, [R252+0x3900] ;  /* 0x00390000fc50783b */ /* 0x000fe20000004200 */
[----:B------:R-:W-:-:S02]  /*4cb0*/  FADD.FTZ R2, R176, R2 ;  /* 0x00000002b0027221 */ /* 0x000fc40000010000 */
[----:B------:R-:W-:Y:S02]  /*4cc0*/  FADD.FTZ R0, R22, R0 ;  /* 0x0000000016007221 */ /* 0x000fe40000010000 */
[----:B------:R-:W-:Y:S02]  /*4cd0*/  FADD.FTZ R4, R154, R2 ;  /* 0x000000029a047221 */ /* 0x000fe40000010000 */
[----:B------:R-:W-:Y:S02]  /*4ce0*/  FADD.FTZ R2, R23, R0 ;  /* 0x0000000017027221 */ /* 0x000fe40000010000 */
[----:B------:R-:W-:Y:S01]  /*4cf0*/  FADD.FTZ R0, R177, R4 ;  /* 0x00000004b1007221 */ /* 0x000fe20000010000 */
[----:B-1----:R-:W-:Y:S01]  /*4d00*/  F2FP.BF16.PACK_AB R167, R5, R6 ;  /* 0x0000000605a7723e */ /* 0x002fe200000010ff */
        /* <DEDUP_REMOVED lines=8> */
[----:B------:R-:W-:Y:S01]  /*4d90*/  HMMA.16816.F32.BF16 R160, R164, R162, R28 ;  /* 0x000000a2a4a0723c */ /* 0x000fe2000004181c */
[----:B------:R-:W-:-:S02]  /*4da0*/  FADD.FTZ R2, R9, R10 ;  /* 0x0000000a09027221 */ /* 0x000fc40000010000 */
[----:B------:R-:W-:-:S04]  /*4db0*/  FADD.FTZ R0, R5, R6 ;  /* 0x0000000605007221 */ /* 0x000fc80000010000 */
[----:B------:R-:W-:Y:S01]  /*4dc0*/  IMAD.MOV.U32 R28, RZ, RZ, R59 ;  /* 0x000000ffff1c7224 */ /* 0x000fe200078e003b */
[C---:B------:R-:W-:Y:S01]  /*4dd0*/  HMMA.16816.F32.BF16 R36, R164.reuse, R40, R44 ;  /* 0x00000028a424723c */ /* 0x040fe2000004182c */
[----:B------:R-:W-:Y:S01]  /*4de0*/  IMAD.MOV.U32 R29, RZ, RZ, R58 ;  /* 0x000000ffff1d7224 */ /* 0x000fe200078e003a */
[----:B------:R-:W-:Y:S01]  /*4df0*/  STL [R1+0x50], R0 ;  /* 0x0000500001007387 */ /* 0x000fe20000100800 */
[----:B------:R-:W-:Y:S02]  /*4e00*/  IMAD.MOV.U32 R30, RZ, RZ, R57 ;  /* 0x000000ffff1e7224 */ /* 0x000fe400078e0039 */
[----:B------:R-:W-:Y:S01]  /*4e10*/  IMAD.MOV.U32 R31, RZ, RZ, R56 ;  /* 0x000000ffff1f7224 */ /* 0x000fe200078e0038 */
[----:B------:R-:W-:Y:S02]  /*4e20*/  STL [R1+0x4c], R2 ;  /* 0x00004c0201007387 */ /* 0x000fe40000100800 */
[C---:B------:R-:W-:Y:S02]  /*4e30*/  HMMA.16816.F32.BF16 R44, R164.reuse, R48, R60 ;  /* 0x00000030a42c723c */ /* 0x040fe4000004183c */
[----:B------:R-:W1:Y:S06]  /*4e40*/  LDSM.16.MT88.4 R56, [R251+0x1900] ;  /* 0x00190000fb38783b */ /* 0x000e6c0000004200 */
[C---:B------:R-:W-:Y:S01]  /*4e50*/  HMMA.16816.F32.BF16 R48, R164.reuse, R50, R64 ;  /* 0x00000032a430723c */ /* 0x040fe20000041840 */
[----:B------:R-:W2:Y:S07]  /*4e60*/  LDSM.16.MT88.4 R64, [R248+0x3900] ;  /* 0x00390000f840783b */ /* 0x000eae0000004200 */
[C---:B------:R-:W-:Y:S08]  /*4e70*/  HMMA.16816.F32.BF16 R40, R164.reuse, R42, R52 ;  /* 0x0000002aa428723c */ /* 0x040ff00000041834 */
[C---:B-1----:R-:W-:Y:S08]  /*4e80*/  HMMA.16816.F32.BF16 R52, R164.reuse, R56, R68 ;  /* 0x00000038a434723c */ /* 0x042ff00000041844 */
[C---:B------:R-:W-:Y:S01]  /*4e90*/  HMMA.16816.F32.BF16 R56, R164.reuse, R58, R72 ;  /* 0x0000003aa438723c */ /* 0x040fe20000041848 */
[----:B------:R-:W1:Y:S07]  /*4ea0*/  LDSM.16.MT88.4 R72, [R249+0x3900] ;  /* 0x00390000f948783b */ /* 0x000e6e0000004200 */
[C---:B--2---:R-:W-:Y:S07]  /*4eb0*/  HMMA.16816.F32.BF16 R60, R164.reuse, R64, R84 ;  /* 0x00000040a43c723c */ /* 0x044fee0000041854 */
[----:B------:R-:W-:Y:S01]  /*4ec0*/  IMAD.MOV.U32 R84, RZ, RZ, R76 ;  /* 0x000000ffff547224 */ /* 0x000fe200078e004c */
[----:B------:R-:W-:Y:S01]  /*4ed0*/  HMMA.16816.F32.BF16 R64, R164, R66, R88 ;  /* 0x00000042a440723c */ /* 0x000fe20000041858 */
[----:B------:R-:W-:Y:S01]  /*4ee0*/  IMAD.MOV.U32 R85, RZ, RZ, R77 ;  /* 0x000000ffff557224 */ /* 0x000fe200078e004d */
[----:B------:R-:W2:Y:S01]  /*4ef0*/  LDSM.16.MT88.4 R88, [R251+0x3900] ;  /* 0x00390000fb58783b */ /* 0x000ea20000004200 */
[----:B------:R-:W-:-:S02]  /*4f00*/  IMAD.MOV.U32 R86, RZ, RZ, R78 ;  /* 0x000000ffff567224 */ /* 0x000fc400078e004e */
[----:B------:R-:W-:-:S03]  /*4f10*/  IMAD.MOV.U32 R87, RZ, RZ, R79 ;  /* 0x000000ffff577224 */ /* 0x000fc600078e004f */
        /* <DEDUP_REMOVED lines=9> */
[C---:B---3--:R-:W-:Y:S01]  /*4fb0*/  HMMA.16816.F32.BF16 R100, R164.reuse, R104, R120 ;  /* 0x00000068a464723c */ /* 0x048fe20000041878 */
[----:B------:R-:W3:Y:S07]  /*4fc0*/  LDSM.16.MT88.4 R120, [R251+0x5900] ;  /* 0x00590000fb78783b */ /* 0x000eee0000004200 */
[C---:B------:R-:W-:Y:S01]  /*4fd0*/  HMMA.16816.F32.BF16 R104, R164.reuse, R106, R128 ;  /* 0x0000006aa468723c */ /* 0x040fe20000041880 */
[----:B------:R-:W4:Y:S07]  /*4fe0*/  LDSM.16.MT88.4 R128, [R248+0x7900] ;  /* 0x00790000f880783b */ /* 0x000f2e0000004200 */
[C---:B-1----:R-:W-:Y:S08]  /*4ff0*/  HMMA.16816.F32.BF16 R92, R164.reuse, R96, R184 ;  /* 0x00000060a45c723c */ /* 0x042ff000000418b8 */
[C---:B------:R-:W-:Y:S08]  /*5000*/  HMMA.16816.F32.BF16 R96, R164.reuse, R98, R116 ;  /* 0x00000062a460723c */ /* 0x040ff00000041874 */
[C---:B--2---:R-:W-:Y:S08]  /*5010*/  HMMA.16816.F32.BF16 R108, R164.reuse, R112, R108 ;  /* 0x00000070a46c723c */ /* 0x044ff0000004186c */
[C---:B---3--:R-:W-:Y:S01]  /*5020*/  HMMA.16816.F32.BF16 R116, R164.reuse, R120, R144 ;  /* 0x00000078a474723c */ /* 0x048fe20000041890 */
[----:B------:R-:W1:Y:S07]  /*5030*/  LDSM.16.MT88.4 R144, [R252+0x7900] ;  /* 0x00790000fc90783b */ /* 0x000e6e0000004200 */
[C---:B------:R-:W-:Y:S01]  /*5040*/  HMMA.16816.F32.BF16 R120, R164.reuse, R122, R136 ;  /* 0x0000007aa478723c */ /* 0x040fe20000041888 */
[----:B------:R-:W2:Y:S07]  /*5050*/  LDSM.16.MT88.4 R136, [R249+0x7900] ;  /* 0x00790000f988783b */ /* 0x000eae0000004200 */
[C---:B------:R-:W-:Y:S01]  /*5060*/  HMMA.16816.F32.BF16 R112, R164.reuse, R114, R12 ;  /* 0x00000072a470723c */ /* 0x040fe2000004180c */
[----:B------:R-:W3:Y:S07]  /*5070*/  LDSM.16.MT88.4 R12, [R251+0x7900] ;  /* 0x00790000fb0c783b */ /* 0x000eee0000004200 */
[C---:B----4-:R-:W-:Y:S08]  /*5080*/  HMMA.16816.F32.BF16 R124, R164.reuse, R128, R124 ;  /* 0x00000080a47c723c */ /* 0x050ff0000004187c */
[C---:B------:R-:W-:Y:S08]  /*5090*/  HMMA.16816.F32.BF16 R128, R164.reuse, R130, R132 ;  /* 0x00000082a480723c */ /* 0x040ff00000041884 */
[C---:B-1----:R-:W-:Y:S08]  /*50a0*/  HMMA.16816.F32.BF16 R140, R164.reuse, R144, R140 ;  /* 0x00000090a48c723c */ /* 0x042ff0000004188c */
[C---:B--2---:R-:W-:Y:S08]  /*50b0*/  HMMA.16816.F32.BF16 R132, R164.reuse, R136, R28 ;  /* 0x00000088a484723c */ /* 0x044ff0000004181c */
[C---:B------:R-:W-:Y:S08]  /*50c0*/  HMMA.16816.F32.BF16 R136, R164.reuse, R138, R188 ;  /* 0x0000008aa488723c */ /* 0x040ff000000418bc */
[C---:B------:R-:W-:Y:S08]  /*50d0*/  HMMA.16816.F32.BF16 R144, R164.reuse, R146, R180 ;  /* 0x00000092a490723c */ /* 0x040ff000000418b4 */
[C---:B---3--:R-:W-:Y:S08]  /*50e0*/  HMMA.16816.F32.BF16 R148, R164.reuse, R12, R32 ;  /* 0x0000000ca494723c */ /* 0x048ff00000041820 */
        /* <DEDUP_REMOVED lines=66> */
.L_x_1552:
[----:B------:R-:W3:Y:S01]  /*5510*/  LDL.64 R12, [R1+0x90] ;  /* 0x00009000010c7983 */ /* 0x000ee20000100a00 */
[----:B------:R-:W-:Y:S01]  /*5520*/  MOV R14, c[0x0][0x208] ;  /* 0x00008200000e7a02 */ /* 0x000fe20000000f00 */
[----:B------:R-:W-:Y:S04]  /*5530*/  DEPBAR.LE SB0, 0x0 ;  /* 0x000080000000791a */ /* 0x000fe80000000000 */
[----:B------:R-:W4:Y:S01]  /*5540*/  LDL R24, [R1+0x80] ;  /* 0x0000800001187983 */ /* 0x000f220000100800 */
[----:B------:R-:W-:Y:S05]  /*5550*/  MOV R15, c[0x0][0x20c] ;  /* 0x00008300000f7a02 */ /* 0x000fea0000000f00 */
[----:B--2---:R-:W2:Y:S06]  /*5560*/  LDL R7, [R1+0x84] ;  /* 0x0000840001077983 */ /* 0x004eac0000100800 */
        /* <DEDUP_REMOVED lines=13> */
[----:B------:R-:W4:Y:S06]  /*5640*/  LDL R165, [R1+0x4] ;  /* 0x0000040001a57983 */ /* 0x000f2c0000100800 */
        /* <DEDUP_REMOVED lines=10> */
[----:B---3--:R-:W-:Y:S01]  /*56f0*/  IADD3 R3, P0, R2, R12, RZ ;  /* 0x0000000c02037210 */ /* 0x008fe20007f1e0ff */
[----:B----4-:R-:W-:Y:S03]  /*5700*/  LDSM.16.M88.4 R176, [R165] ;  /* 0x00000000a5b0783b */ /* 0x010fe60000000200 */
[----:B------:R-:W-:Y:S02]  /*5710*/  IADD3 R0, R5, R0, RZ ;  /* 0x0000000005007210 */ /* 0x000fe40007ffe0ff */
[C---:B------:R-:W-:Y:S02]  /*5720*/  LEA R22, P2, R3.reuse, c[0x0][0x1f8], 0x1 ;  /* 0x00007e0003167a11 */ /* 0x040fe400078408ff */
[----:B------:R-:W-:Y:S01]  /*5730*/  SHF.L.U64.HI R0, R4, 0x6, R0 ;  /* 0x0000000604007819 */ /* 0x000fe20000010200 */
[----:B------:R-:W-:Y:S01]  /*5740*/  LDSM.16.M88.4 R180, [R152] ;  /* 0x0000000098b4783b */ /* 0x000fe20000000200 */
        /* <DEDUP_REMOVED lines=821> */
.L_x_1551:
[----:B------:R-:W2:Y:S04]  /*8aa0*/  LDL.LU R5, [R1+0x4c] ;  /* 0x00004c0001057983 */ /* 0x000ea80000300800 */
[----:B-1----:R-:W3:Y:S01]  /*8ab0*/  LDL.LU R2, [R1+0x50] ;  /* 0x0000500001027983 */ /* 0x002ee20000300800 */
        /* <DEDUP_REMOVED lines=155> */
.L_x_1550:
        /* <DEDUP_REMOVED lines=89> */
[----:B------:R1:W-:Y:S01]  /*9a00*/  STS [R8+0x400], R7 ;  /* 0x0004000708007388 */ /* 0x0003e20000000800 */
        /* <DEDUP_REMOVED lines=94> */
.L_x_1554:
        /* <DEDUP_REMOVED lines=88> */
[----:B------:R-:W-:Y:S02]  /*a570*/  IMAD R12, R7, c[0x0][0x3e4], R6 ;  /* 0x0000f900070c7a24 */ /* 0x000fe400078e0206 */
[----:B------:R-:W-:Y:S01]  /*a580*/  IMAD.SHL.U32 R6, R18, 0x8, RZ ;  /* 0x0000000812067824 */ /* 0x000fe200078e00ff */
[C---:B------:R-:W-:Y:S01]  /*a590*/  IADD3 R13, R4.reuse, 0x8, RZ ;  /* 0x00000008040d7810 */ /* 0x040fe20007ffe0ff */
[----:B------:R-:W-:Y:S01]  /*a5a0*/  IMAD.IADD R3, R3, 0x1, R12 ;  /* 0x0000000103037824 */ /* 0x000fe200078e020c */
[-C--:B------:R-:W-:Y:S02]  /*a5b0*/  ISETP.GE.OR P0, PT, R4, R28.reuse, P2 ;  /* 0x0000001c0400720c */ /* 0x080fe40001706670 */
[----:B------:R-:W-:Y:S01]  /*a5c0*/  SHF.R.S32.HI R4, RZ, 0x1f, R5 ;  /* 0x0000001fff047819 */ /* 0x000fe20000011405 */
[----:B------:R-:W-:Y:S01]  /*a5d0*/  IMAD.WIDE.U32 R2, R5, c[0x0][0x3d8], R2 ;  /* 0x0000f60005027a25 */ /* 0x000fe200078e0002 */
[----:B------:R-:W-:Y:S02]  /*a5e0*/  ISETP.GE.OR P2, PT, R13, R28, P2 ;  /* 0x0000001c0d00720c */ /* 0x000fe40001746670 */
[----:B------:R-:W-:Y:S01]  /*a5f0*/  LOP3.LUT R7, R14, 0x7ffffe00, R6, 0xf8, !PT ;  /* 0x7ffffe000e077812 */ /* 0x000fe200078ef806 */
[----:B------:R-:W-:-:S04]  /*a600*/  IMAD R4, R4, c[0x0][0x3d8], RZ ;  /* 0x0000f60004047a24 */ /* 0x000fc800078e02ff */
[----:B------:R-:W-:Y:S01]  /*a610*/  IMAD R6, R5, c[0x0][0x3dc], R4 ;  /* 0x0000f70005067a24 */ /* 0x000fe200078e0204 */
[----:B------:R-:W-:Y:S01]  /*a620*/  SHF.L.U32 R4, R7, 0x1, RZ ;  /* 0x0000000107047819 */ /* 0x000fe200000006ff */
[----:B-1----:R1:W-:Y:S01]  /*a630*/  @!P0 ST.E [R10.64], R53 ;  /* 0x000000350a008985 */ /* 0x0023e2000c101904 */
[C---:B------:R-:W-:Y:S01]  /*a640*/  LEA R30, P0, R2.reuse, c[0x0][0x380], 0x1 ;  /* 0x0000e000021e7a11 */ /* 0x040fe200078008ff */
[----:B------:R-:W-:Y:S02]  /*a650*/  IMAD.IADD R3, R3, 0x1, R6 ;  /* 0x0000000103037824 */ /* 0x000fe400078e0206 */
[----:B----4-:R2:W-:Y:S03]  /*a660*/  @!P2 ST.E [R8.64], R56 ;  /* 0x000000380800a985 */ /* 0x0105e6000c101904 */
[----:B------:R-:W-:Y:S01]  /*a670*/  LEA.HI.X R29, R2, c[0x0][0x384], R3, 0x1, P0 ;  /* 0x0000e100021d7a11 */ /* 0x000fe200000f0c03 */
[----:B------:R2:W3:Y:S04]  /*a680*/  LDS.128 R44, [R4+0x1080] ;  /* 0x00108000042c7984 */ /* 0x0004e80000000c00 */
[----:B------:R2:W4:Y:S04]  /*a690*/  LDS.128 R60, [R4+0x2080] ;  /* 0x00208000043c7984 */ /* 0x0005280000000c00 */
[----:B------:R2:W2:Y:S04]  /*a6a0*/  LDS.128 R72, [R4+0x3080] ;  /* 0x0030800004487984 */ /* 0x0004a80000000c00 */
[----:B------:R2:W2:Y:S04]  /*a6b0*/  LDS.128 R40, [R4+0x5080] ;  /* 0x0050800004287984 */ /* 0x0004a80000000c00 */
[----:B------:R2:W2:Y:S01]  /*a6c0*/  LDS.128 R56, [R4+0x6080] ;  /* 0x0060800004387984 */ /* 0x0004a20000000c00 */
[----:B-1----:R-:W-:-:S03]  /*a6d0*/  LEA R11, R19, R15, 0x7 ;  /* 0x0000000f130b7211 */ /* 0x002fc600078e38ff */
[----:B------:R1:W1:Y:S01]  /*a6e0*/  LDS.128 R68, [R4+0x7080] ;  /* 0x0070800004447984 */ /* 0x0002620000000c00 */
[----:B------:R-:W-:-:S03]  /*a6f0*/  ISETP.GE.AND P0, PT, R11, R28, PT ;  /* 0x0000001c0b00720c */ /* 0x000fc60003f06270 */
        /* <DEDUP_REMOVED lines=9> */
[----:B---34-:R-:W3:Y:S01]  /*a790*/  LDS.128 R24, [R4+0x80] ;  /* 0x0000800004187984 */ /* 0x018ee20000000c00 */
[----:B------:R-:W-:-:S02]  /*a7a0*/  IADD3 R7, R0, 0x40, RZ ;  /* 0x0000004000077810 */ /* 0x000fc40007ffe0ff */
[C---:B--2---:R-:W-:Y:S01]  /*a7b0*/  IADD3 R8, R0.reuse, 0x80, RZ ;  /* 0x0000008000087810 */ /* 0x044fe20007ffe0ff */
[----:B------:R-:W2:Y:S01]  /*a7c0*/  LDS.128 R20, [R4+0x4080] ;  /* 0x0040800004147984 */ /* 0x000ea20000000c00 */
[----:B------:R-:W-:Y:S02]  /*a7d0*/  IADD3 R9, R0, 0xc0, RZ ;  /* 0x000000c000097810 */ /* 0x000fe40007ffe0ff */
[----:B------:R-:W-:Y:S01]  /*a7e0*/  ISETP.GE.AND P2, PT, R7, c[0x0][0x3c8], PT ;  /* 0x0000f20007007a0c */ /* 0x000fe20003f46270 */
[----:B------:R-:W4:Y:S01]  /*a7f0*/  LDS.128 R16, [R4+0x8080] ;  /* 0x0080800004107984 */ /* 0x000f220000000c00 */
[----:B------:R-:W-:Y:S02]  /*a800*/  ISETP.GE.AND P1, PT, R8, c[0x0][0x3c8], PT ;  /* 0x0000f20008007a0c */ /* 0x000fe40003f26270 */
[----:B------:R-:W-:Y:S01]  /*a810*/  ISETP.GE.AND P0, PT, R9, c[0x0][0x3c8], PT ;  /* 0x0000f20009007a0c */ /* 0x000fe20003f06270 */
[----:B------:R5:W1:Y:S01]  /*a820*/  LDS.128 R12, [R4+0xc080] ;  /* 0x00c08000040c7984 */ /* 0x000a620000000c00 */
[----:B------:R-:W-:-:S07]  /*a830*/  ISETP.GE.AND P3, PT, R0, c[0x0][0x3c8], PT ;  /* 0x0000f20000007a0c */ /* 0x000fce0003f66270 */
[----:B------:R-:W-:-:S04]  /*a840*/  @!P2 SHF.R.S32.HI R5, RZ, 0x1f, R7 ;  /* 0x0000001fff05a819 */ /* 0x000fc80000011407 */
[----:B------:R-:W-:Y:S02]  /*a850*/  @!P0 SHF.R.S32.HI R6, RZ, 0x1f, R9 ;  /* 0x0000001fff068819 */ /* 0x000fe40000011409 */
[----:B------:R-:W-:Y:S02]  /*a860*/  @!P2 LEA.HI R7, R5, R7, RZ, 0x3 ;  /* 0x000000070507a211 */ /* 0x000fe400078f18ff */
[----:B-1---5:R-:W-:-:S04]  /*a870*/  @!P1 SHF.R.S32.HI R4, RZ, 0x1f, R8 ;  /* 0x0000001fff049819 */ /* 0x022fc80000011408 */
[----:B------:R-:W-:Y:S02]  /*a880*/  @!P1 LEA.HI R5, R4, R8, RZ, 0x3 ;  /* 0x0000000804059211 */ /* 0x000fe400078f18ff */
[----:B------:R-:W-:Y:S01]  /*a890*/  @!P0 LEA.HI R4, R6, R9, RZ, 0x3 ;  /* 0x0000000906048211 */ /* 0x000fe200078f18ff */
[--C-:B------:R-:W-:Y:S01]  /*a8a0*/  @!P3 IMAD.WIDE R8, R0, 0x2, R2.reuse ;  /* 0x000000020008b825 */ /* 0x100fe200078e0202 */
[----:B------:R-:W-:Y:S02]  /*a8b0*/  @!P2 LOP3.LUT R6, R7, 0xfffffff8, RZ, 0xc0, !PT ;  /* 0xfffffff80706a812 */ /* 0x000fe400078ec0ff */
[----:B------:R-:W-:Y:S02]  /*a8c0*/  @!P1 LOP3.LUT R5, R5, 0xfffffff8, RZ, 0xc0, !PT ;  /* 0xfffffff805059812 */ /* 0x000fe400078ec0ff */
[----:B------:R-:W-:Y:S01]  /*a8d0*/  @!P0 LOP3.LUT R10, R4, 0xfffffff8, RZ, 0xc0, !PT ;  /* 0xfffffff8040a8812 */ /* 0x000fe200078ec0ff */
[--C-:B------:R-:W-:Y:S01]  /*a8e0*/  @!P2 IMAD.WIDE R6, R6, 0x2, R2.reuse ;  /* 0x000000020606a825 */ /* 0x100fe200078e0202 */
[----:B---3--:R1:W-:Y:S03]  /*a8f0*/  @!P3 ST.E.128 [R8.64], R24 ;  /* 0x000000180800b985 */ /* 0x0083e6000c101d04 */
[--C-:B------:R-:W-:Y:S01]  /*a900*/  @!P1 IMAD.WIDE R4, R5, 0x2, R2.reuse ;  /* 0x0000000205049825 */ /* 0x100fe200078e0202 */
[----:B--2---:R1:W-:Y:S03]  /*a910*/  @!P2 ST.E.128 [R6.64], R20 ;  /* 0x000000140600a985 */ /* 0x0043e6000c101d04 */
[----:B------:R-:W-:Y:S01]  /*a920*/  @!P0 IMAD.WIDE R2, R10, 0x2, R2 ;  /* 0x000000020a028825 */ /* 0x000fe200078e0202 */
[----:B----4-:R1:W-:Y:S04]  /*a930*/  @!P1 ST.E.128 [R4.64], R16 ;  /* 0x0000001004009985 */ /* 0x0103e8000c101d04 */
[----:B------:R1:W-:Y:S02]  /*a940*/  @!P0 ST.E.128 [R2.64], R12 ;  /* 0x0000000c02008985 */ /* 0x0003e4000c101d04 */
.L_x_1556:
[----:B---34-:R-:W-:Y:S05]  /*a950*/  BSYNC B0 ;  /* 0x0000000000007941 */ /* 0x018fea0003800000 */
.L_x_1555:
[----:B-12---:R-:W-:Y:S01]  /*a960*/  IADD3 R4, R11, 0x20, RZ ;  /* 0x000000200b047810 */ /* 0x006fe20007ffe0ff */
        /* <DEDUP_REMOVED lines=29> */
.L_x_1558:
[----:B------:R-:W-:Y:S05]  /*ab40*/  BSYNC B0 ;  /* 0x0000000000007941 */ /* 0x000fea0003800000 */
.L_x_1557:
        /* <DEDUP_REMOVED lines=30> */
.L_x_1560:
[----:B------:R-:W-:Y:S05]  /*ad30*/  BSYNC B0 ;  /* 0x0000000000007941 */ /* 0x000fea0003800000 */
.L_x_1559:
        /* <DEDUP_REMOVED lines=31> */
.L_x_1553:
        /* <DEDUP_REMOVED lines=19> */
.L_x_1561:
        /* <DEDUP_REMOVED lines=42> */
.L_x_1563:
[----:B------:R-:W-:Y:S05]  /*b300*/  BSYNC B0 ;  /* 0x0000000000007941 */ /* 0x000fea0003800000 */
.L_x_1562:
        /* <DEDUP_REMOVED lines=73> */
.L_x_1565:
[----:B------:R-:W-:Y:S05]  /*b7a0*/  BSYNC B0 ;  /* 0x0000000000007941 */ /* 0x000fea0003800000 */
.L_x_1564:
        /* <DEDUP_REMOVED lines=27> */
.L_x_1567:
[----:B------:R-:W-:Y:S05]  /*b960*/  BSYNC B0 ;  /* 0x0000000000007941 */ /* 0x000fea0003800000 */
.L_x_1566:
        /* <DEDUP_REMOVED lines=27> */
.L_x_1569:
[----:B------:R-:W-:Y:S05]  /*bb20*/  BSYNC B0 ;  /* 0x0000000000007941 */ /* 0x000fea0003800000 */
.L_x_1568:
        /* <DEDUP_REMOVED lines=28> */
.L_x_1570:
        /* <DEDUP_REMOVED lines=9> */
.L_x_3082:


//--------------------- .text._ZN7cutlass13device_kernelIN5flash19enable_sm80_to_sm89INS1_16FlashAttnFwdSm80INS1_25CollectiveMainloopFwdSm80ILi8ELi1ELb0EN4cute5tupleIJNS5_1CILi128EEENS7_ILi32EEENS7_ILi256EEEEEELi256ENS_10bfloat16_tEfNS_4arch4Sm80ELb0ELb0ELb0ELb1ELb0ELb1ELb1ELb0EEENS1_21CollectiveEpilogueFwdINS6_IJS8_SA_S9_EEENS6_IJNS7_ILi1EEESI_SI_EEESC_SE_Li256ELb1ELb1ELb0ELb0EEENS1_19SingleTileSchedulerILb1ELb0ELb1ELi128EEEEEEEEEvNT_6ParamsE --------------------------
	.section	.text._ZN7cutlass13device_kernelIN5flash19enable_sm80_to_sm89INS1_16FlashAttnFwdSm80INS1_25CollectiveMainloopFwdSm80ILi8ELi1ELb0EN4cute5tupleIJNS5_1CILi128EEENS7_ILi32EEENS7_ILi256EEEEEELi256ENS_10bfloat16_tEfNS_4arch4Sm80ELb0ELb0ELb0ELb1ELb0ELb1ELb1ELb0EEENS1_21CollectiveEpilogueFwdINS6_IJS8_SA_S9_EEENS6_IJNS7_ILi1EEESI_SI_EEESC_SE_Li256ELb1ELb1ELb0ELb0EEENS1_19SingleTileSchedulerILb1ELb0ELb1ELi128EEEEEEEEEvNT_6ParamsE,"ax",@progbits
	.sectioninfo	@"SHI_REGISTERS=252"
	.align	128
.text._ZN7cutlass13device_kernelIN5flash19enable_sm80_to_sm89INS1_16FlashAttnFwdSm80INS1_25CollectiveMainloopFwdSm80ILi8ELi1ELb0EN4cute5tupleIJNS5_1CILi128EEENS7_ILi32EEENS7_ILi256EEEEEELi256ENS_10bfloat16_tEfNS_4arch4Sm80ELb0ELb0ELb0ELb1ELb0ELb1ELb1ELb0EEENS1_21CollectiveEpilogueFwdINS6_IJS8_SA_S9_EEENS6_IJNS7_ILi1EEESI_SI_EEESC_SE_Li256ELb1ELb1ELb0ELb0EEENS1_19SingleTileSchedulerILb1ELb0ELb1ELi128EEEEEEEEEvNT_6ParamsE:
        .type           _ZN7cutlass13device_kernelIN5flash19enable_sm80_to_sm89INS1_16FlashAttnFwdSm80INS1_25CollectiveMainloopFwdSm80ILi8ELi1ELb0EN4cute5tupleIJNS5_1CILi128EEENS7_ILi32EEENS7_ILi256EEEEEELi256ENS_10bfloat16_tEfNS_4arch4Sm80ELb0ELb0ELb0ELb1ELb0ELb1ELb1ELb0EEENS1_21CollectiveEpilogueFwdINS6_IJS8_SA_S9_EEENS6_IJNS7_ILi1EEESI_SI_EEESC_SE_Li256ELb1ELb1ELb0ELb0EEENS1_19SingleTileSchedulerILb1ELb0ELb1ELi128EEEEEEEEEvNT_6ParamsE,@function
        .size           _ZN7cutlass13device_kernelIN5flash19enable_sm80_to_sm89INS1_16FlashAttnFwdSm80INS1_25CollectiveMainloopFwdSm80ILi8ELi1ELb0EN4cute5tupleIJNS5_1CILi128EEENS7_ILi32EEENS7_ILi256EEEEEELi256ENS_10bfloat16_tEfNS_4arch4Sm80ELb0ELb0ELb0ELb1ELb0ELb1ELb1ELb0EEENS1_21CollectiveEpilogueFwdINS6_IJS8_SA_S9_EEENS6_IJNS7_ILi1EEESI_SI_EEESC_SE_Li256ELb1ELb1ELb0ELb0EEENS1_19SingleTileSchedulerILb1ELb0ELb1ELi128EEEEEEEEEvNT_6ParamsE,(.L_x_3083 - _ZN7cutlass13device_kernelIN5flash19enable_sm80_to_sm89INS1_16FlashAttnFwdSm80INS1_25CollectiveMainloopFwdSm80ILi8ELi1ELb0EN4cute5tupleIJNS5_1CILi128EEENS7_ILi32EEENS7_ILi256EEEEEELi256ENS_10bfloat16_tEfNS_4arch4Sm80ELb0ELb0ELb0ELb1ELb0ELb1ELb1ELb0EEENS1_21CollectiveEpilogueFwdINS6_IJS8_SA_S9_EEENS6_IJNS7_ILi1EEESI_SI_EEESC_SE_Li256ELb1ELb1ELb0ELb0EEENS1_19SingleTileSchedulerILb1ELb0ELb1ELi128EEEEEEEEEvNT_6ParamsE)
        .other          _ZN7cutlass13device_kernelIN5flash19enable_sm80_to_sm89INS1_16FlashAttnFwdSm80INS1_25CollectiveMainloopFwdSm80ILi8ELi1ELb0EN4cute5tupleIJNS5_1CILi128EEENS7_ILi32EEENS7_ILi256EEEEEELi256ENS_10bfloat16_tEfNS_4arch4Sm80ELb0ELb0ELb0ELb1ELb0ELb1ELb1ELb0EEENS1_21CollectiveEpilogueFwdINS6_IJS8_SA_S9_EEENS6_IJNS7_ILi1EEESI_SI_EEESC_SE_Li256ELb1ELb1ELb0ELb0EEENS1_19SingleTileSchedulerILb1ELb0ELb1ELi128EEEEEEEEEvNT_6ParamsE,@"STO_CUDA_ENTRY STV_DEFAULT"
_ZN7cutlass13device_kernelIN5flash19enable_sm80_to_sm89INS1_16FlashAttnFwdSm80INS1_25CollectiveMainloopFwdSm80ILi8ELi1ELb0EN4cute5tupleIJNS5_1CILi128EEENS7_ILi32EEENS7_ILi256EEEEEELi256ENS_10bfloat16_tEfNS_4arch4Sm80ELb0ELb0ELb0ELb1ELb0ELb1ELb1ELb0EEENS1_21CollectiveEpilogueFwdINS6_IJS8_SA_S9_EEENS6_IJNS7_ILi1EEESI_SI_EEESC_SE_Li256ELb1ELb1ELb0ELb0EEENS1_19SingleTileSchedulerILb1ELb0ELb1ELi128EEEEEEEEEvNT_6ParamsE:
        /* <DEDUP_REMOVED lines=16> */
.L_x_1572:
        /* <DEDUP_REMOVED lines=8> */
.L_x_1574:
[----:B------:R-:W-:-:S05]  /*0180*/  MOV R3, c[0x0][0x54c] ;  /* 0x0001530000037a02 */ /* 0x000fca0000000f00 */
.L_x_1573:
[----:B-----5:R-:W-:Y:S01]  /*0190*/  IMAD R3, R3, c[0x0][0x548], RZ ;  /* 0x0001520003037a24 */ /* 0x020fe200078e02ff */
[----:B------:R-:W-:-:S04]  /*01a0*/  SHF.L.U32 R0, R65, 0x7, RZ ;  /* 0x0000000741007819 */ /* 0x000fc800000006ff */
[----:B------:R-:W-:-:S04]  /*01b0*/  ISETP.GE.AND P0, PT, R0, R3, PT ;  /* 0x000000030000720c */ /* 0x000fc80003f06270 */
[----:B------:R-:W-:Y:S01]  /*01c0*/  SEL R224, R224, 0xffffffff, !P0 ;  /* 0xffffffffe0e07807 */ /* 0x000fe20004000000 */
[----:B------:R-:W-:Y:S05]  /*01d0*/  BRA `(.L_x_1575) ;  /* 0x0000012000007947 */ /* 0x000fea0003800000 */
.L_x_1571:
[----:B---3--:R-:W-:-:S04]  /*01e0*/  ISETP.NE.U32.AND P0, PT, RZ, c[0x0][0x568], PT ;  /* 0x00015a00ff007a0c */ /* 0x008fc80003f05070 */
[----:B------:R-:W-:-:S13]  /*01f0*/  ISETP.NE.AND.EX P0, PT, RZ, c[0x0][0x56c], PT, P0 ;  /* 0x00015b00ff007a0c */ /* 0x000fda0003f05300 */
[----:B------:R-:W-:Y:S05]  /*0200*/  @!P0 BRA `(.L_x_1576) ;  /* 0x0000002000008947 */ /* 0x000fea0003800000 */
[----:B------:R1:W5:Y:S01]  /*0210*/  LDG.E R3, [R2.64] ;  /* 0x0000000a02037981 */ /* 0x000362000c1e1900 */
[----:B------:R-:W-:Y:S05]  /*0220*/  BRA `(.L_x_1577) ;  /* 0x0000009000007947 */ /* 0x000fea0003800000 */
.L_x_1576:
        /* <DEDUP_REMOVED lines=8> */
.L_x_1578:
[----:B------:R-:W-:-:S05]  /*02b0*/  MOV R3, c[0x0][0x54c] ;  /* 0x0001530000037a02 */ /* 0x000fca0000000f00 */
.L_x_1577:
[----:B-----5:R-:W-:Y:S01]  /*02c0*/  IMAD R3, R3, c[0x0][0x548], RZ ;  /* 0x0001520003037a24 */ /* 0x020fe200078e02ff */
[----:B------:R-:W-:-:S04]  /*02d0*/  SHF.L.U32 R0, R65, 0x7, RZ ;  /* 0x0000000741007819 */ /* 0x000fc800000006ff */
[----:B------:R-:W-:-:S04]  /*02e0*/  ISETP.GE.AND P0, PT, R0, R3, PT ;  /* 0x000000030000720c */ /* 0x000fc80003f06270 */
[----:B------:R-:W-:-:S04]  /*02f0*/  SEL R224, R224, 0xffffffff, !P0 ;  /* 0xffffffffe0e07807 */ /* 0x000fc80004000000 */
.L_x_1575:
        /* <DEDUP_REMOVED lines=35> */
.L_x_1579:
[----:B--2---:R-:W-:-:S04]  /*0530*/  ISETP.NE.U32.AND P0, PT, RZ, c[0x0][0x368], PT ;  /* 0x0000da00ff007a0c */ /* 0x004fc80003f05070 */
[----:B------:R-:W-:-:S13]  /*0540*/  ISETP.NE.AND.EX P0, PT, RZ, c[0x0][0x36c], PT, P0 ;  /* 0x0000db00ff007a0c */ /* 0x000fda0003f05300 */
[----:B------:R-:W-:Y:S05]  /*0550*/  @!P0 BRA `(.L_x_1580) ;  /* 0x0000003000008947 */ /* 0x000fea0003800000 */
[----:B------:R-:W-:-:S06]  /*0560*/  IMAD.WIDE R2, R224, R5, c[0x0][0x368] ;  /* 0x0000da00e0027625 */ /* 0x000fcc00078e0205 */
[----:B------:R1:W5:Y:S01]  /*0570*/  LDG.E R2, [R2.64] ;  /* 0x0000000a02027981 */ /* 0x000362000c1e1900 */
[----:B------:R-:W-:Y:S05]  /*0580*/  BRA `(.L_x_1581) ;  /* 0x0000004000007947 */ /* 0x000fea0003800000 */
.L_x_1580:
[----:B------:R-:W-:Y:S05]  /*0590*/  @!P6 BRA `(.L_x_1581) ;  /* 0x000000300000e947 */ /* 0x000fea0003800000 */
[----:B------:R-:W2:Y:S04]  /*05a0*/  LDG.E R2, [R8.64] ;  /* 0x0000000a08027981 */ /* 0x000ea8000c1e1900 */
[----:B------:R-:W2:Y:S02]  /*05b0*/  LDG.E R3, [R8.64+0x4] ;  /* 0x0000040a08037981 */ /* 0x000ea4000c1e1900 */
[----:B--2---:R-:W-:Y:S02]  /*05c0*/  IADD3 R2, -R2, R3, RZ ;  /* 0x0000000302027210 */ /* 0x004fe40007ffe1ff */
.L_x_1581:
        /* <DEDUP_REMOVED lines=144> */
.L_x_1584:
[----:B------:R-:W-:Y:S05]  /*0ed0*/  BSYNC B0 ;  /* 0x0000000000007941 */ /* 0x000fea0003800000 */
.L_x_1583:
        /* <DEDUP_REMOVED lines=144> */
.L_x_1603:
        /* <DEDUP_REMOVED lines=61> */
.L_x_1589:
[----:B------:R-:W-:Y:S05]  /*1bb0*/  BSYNC B0 ;  /* 0x0000000000007941 */ /* 0x000fea0003800000 */
.L_x_1588:
        /* <DEDUP_REMOVED lines=83> */
.L_x_1592:
[----:B------:R-:W-:Y:S05]  /*20f0*/  BSYNC B0 ;  /* 0x0000000000007941 */ /* 0x000fea0003800000 */
.L_x_1591:
        /* <DEDUP_REMOVED lines=56> */
.L_x_1594:
[----:B------:R-:W-:Y:S05]  /*2480*/  BSYNC B0 ;  /* 0x0000000000007941 */ /* 0x000fea0003800000 */
.L_x_1593:
        /* <DEDUP_REMOVED lines=56> */
.L_x_1596:
[----:B------:R-:W-:Y:S05]  /*2810*/  BSYNC B0 ;  /* 0x0000000000007941 */ /* 0x000fea0003800000 */
.L_x_1595:
        /* <DEDUP_REMOVED lines=56> */
.L_x_1587:
        /* <DEDUP_REMOVED lines=29> */
.L_x_1598:
[----:B------:R-:W-:Y:S05]  /*2d70*/  BSYNC B0 ;  /* 0x0000000000007941 */ /* 0x000fea0003800000 */
.L_x_1597:
        /* <DEDUP_REMOVED lines=140> */
.L_x_1600:
[----:B------:R-:W-:Y:S05]  /*3640*/  BSYNC B0 ;  /* 0x0000000000007941 */ /* 0x000fea0003800000 */
.L_x_1599:
        /* <DEDUP_REMOVED lines=115> */
.L_x_1586:
        /* <DEDUP_REMOVED lines=16> */
.L_x_1590:
[----:B------:R-:W-:Y:S05]  /*3e80*/  BSYNC B1 ;  /* 0x0000000000017941 */ /* 0x000fea0003800000 */
.L_x_1585:
        /* <DEDUP_REMOVED lines=45> */
.L_x_1602:
[----:B-1----:R-:W-:Y:S05]  /*4160*/  BSYNC B0 ;  /* 0x0000000000007941 */ /* 0x002fea0003800000 */
.L_x_1601:
        /* <DEDUP_REMOVED lines=33> */
.L_x_1582:
        /* <DEDUP_REMOVED lines=128> */
[----:B------:R-:W-:-:S02]  /*4b80*/  IMAD.IADD R19, R2, 0x1, -R19 ;  /* 0x0000000102137824 */ /* 0x000fc400078e0a13 */
[C---:B------:R-:W-:Y:S01]  /*4b90*/  IMAD R8, R24.reuse, c[0x0][0x1ac], R9 ;  /* 0x00006b0018087a24 */ /* 0x040fe200078e0209 */
[----:B------:R-:W-:Y:S01]  /*4ba0*/  P2R R2, PR, RZ, 0x1 ;  /* 0x00000001ff027803 */ /* 0x000fe20000000000 */
[----:B------:R-:W-:Y:S01]  /*4bb0*/  IMAD.WIDE.U32 R24, R24, c[0x0][0x1a8], R4 ;  /* 0x00006a0018187a25 */ /* 0x000fe200078e0004 */
[----:B------:R-:W-:-:S03]  /*4bc0*/  IADD3 R15, P0, R21, R0, RZ ;  /* 0x00000000150f7210 */ /* 0x000fc60007f1e0ff */
[----:B------:R-:W-:Y:S01]  /*4bd0*/  IMAD.IADD R8, R25, 0x1, R8 ;  /* 0x0000000119087824 */ /* 0x000fe200078e0208 */
[----:B------:R-:W-:Y:S01]  /*4be0*/  LEA.HI.X.SX32 R28, R21, R28, 0x1, P0 ;  /* 0x0000001c151c7211 */ /* 0x000fe200000f0eff */
[----:B------:R-:W-:Y:S01]  /*4bf0*/  IMAD.SHL.U32 R32, R16, 0x8, RZ ;  /* 0x0000000810207824 */ /* 0x000fe200078e00ff */
[----:B------:R-:W-:Y:S01]  /*4c00*/  LEA R9, P0, R24, c[0x0][0x160], 0x1 ;  /* 0x0000580018097a11 */ /* 0x000fe200078008ff */
[----:B------:R-:W-:Y:S02]  /*4c10*/  IMAD.IADD R11, R64, 0x1, -R11 ;  /* 0x00000001400b7824 */ /* 0x000fe400078e0a0b */
[----:B------:R-:W-:Y:S01]  /*4c20*/  IMAD.SHL.U32 R42, R16, 0x8, RZ ;  /* 0x00000008102a7824 */ /* 0x000fe200078e00ff */
[----:B------:R-:W-:Y:S01]  /*4c30*/  LEA.HI.X R8, R24, c[0x0][0x164], R8, 0x1, P0 ;  /* 0x0000590018087a11 */ /* 0x000fe200000f0c08 */
[----:B------:R-:W-:Y:S01]  /*4c40*/  IMAD R30, R28, c[0x0][0x1e0], RZ ;  /* 0x000078001c1e7a24 */ /* 0x000fe200078e02ff */
[----:B------:R-:W1:Y:S01]  /*4c50*/  SHFL.IDX PT, R24, R9, RZ, 0x181f ;  /* 0x00181fff09187589 */ /* 0x000e6200000e0000 */
[----:B------:R-:W-:Y:S01]  /*4c60*/  IADD3 R6, R32, 0x80, RZ ;  /* 0x0000008020067810 */ /* 0x000fe20007ffe0ff */
[----:B------:R-:W-:Y:S01]  /*4c70*/  IMAD R28, R28, c[0x0][0x208], RZ ;  /* 0x000082001c1c7a24 */ /* 0x000fe200078e02ff */
[----:B------:R-:W-:Y:S01]  /*4c80*/  SHF.R.S32.HI R18, RZ, 0x1f, R11 ;  /* 0x0000001fff127819 */ /* 0x000fe2000001140b */
[----:B------:R-:W3:Y:S01]  /*4c90*/  SHFL.IDX PT, R25, R8, RZ, 0x181f ;  /* 0x00181fff08197589 */ /* 0x000ee200000e0000 */
[----:B------:R-:W-:Y:S01]  /*4ca0*/  ISETP.GE.AND P5, PT, R6, c[0x0][0x198], PT ;  /* 0x0000660006007a0c */ /* 0x000fe20003fa6270 */
[C---:B------:R-:W-:Y:S01]  /*4cb0*/  IMAD R30, R15.reuse, c[0x0][0x1e4], R30 ;  /* 0x000079000f1e7a24 */ /* 0x040fe200078e021e */
[----:B------:R-:W-:Y:S01]  /*4cc0*/  LEA.HI R18, R18, R11, RZ, 0x3 ;  /* 0x0000000b12127211 */ /* 0x000fe200078f18ff */
[----:B------:R-:W-:Y:S01]  /*4cd0*/  IMAD R28, R15, c[0x0][0x20c], R28 ;  /* 0x000083000f1c7a24 */ /* 0x000fe200078e021c */
[--C-:B------:R-:W-:Y:S01]  /*4ce0*/  SHF.R.S32.HI R43, RZ, 0x1f, R42.reuse ;  /* 0x0000001fff2b7819 */ /* 0x100fe2000001142a */
[----:B------:R-:W-:Y:S01]  /*4cf0*/  IMAD.SHL.U32 R47, R21, 0x40, RZ ;  /* 0x00000040152f7824 */ /* 0x000fe200078e00ff */
[----:B------:R-:W-:Y:S01]  /*4d00*/  IADD3 R4, R32, 0xc0, RZ ;  /* 0x000000c020047810 */ /* 0x000fe20007ffe0ff */
[----:B------:R-:W-:Y:S01]  /*4d10*/  IMAD.SHL.U32 R44, R44, 0x8, RZ ;  /* 0x000000082c2c7824 */ /* 0x000fe200078e00ff */
[----:B------:R-:W-:Y:S01]  /*4d20*/  P2R R0, PR, RZ, 0x20 ;  /* 0x00000020ff007803 */ /* 0x000fe20000000000 */
[----:B------:R-:W-:Y:S01]  /*4d30*/  IMAD.WIDE.U32 R36, R15, c[0x0][0x1e0], R42 ;  /* 0x000078000f247a25 */ /* 0x000fe200078e002a */
[----:B------:R-:W-:-:S02]  /*4d40*/  LOP3.LUT R0, R18, 0xfffffff8, RZ, 0xc0, !PT ;  /* 0xfffffff812007812 */ /* 0x000fc400078ec0ff */
[----:B------:R-:W-:Y:S01]  /*4d50*/  ISETP.GE.AND P4, PT, R4, c[0x0][0x198], PT ;  /* 0x0000660004007a0c */ /* 0x000fe20003f86270 */
[----:B------:R-:W-:Y:S01]  /*4d60*/  IMAD.WIDE.U32 R14, R15, c[0x0][0x208], R42 ;  /* 0x000082000f0e7a25 */ /* 0x000fe200078e002a */
[----:B------:R-:W-:Y:S02]  /*4d70*/  IADD3 R22, R42, 0x40, RZ ;  /* 0x000000402a167810 */ /* 0x000fe40007ffe0ff */
[----:B------:R-:W-:Y:S01]  /*4d80*/  P2R R10, PR, RZ, 0x10 ;  /* 0x00000010ff0a7803 */ /* 0x000fe20000000000 */
[----:B------:R-:W-:Y:S01]  /*4d90*/  IMAD.IADD R0, R11, 0x1, -R0 ;  /* 0x000000010b007824 */ /* 0x000fe200078e0a00 */
[----:B------:R-:W-:Y:S01]  /*4da0*/  LOP3.LUT R47, R47, 0x1c0, RZ, 0xc0, !PT ;  /* 0x000001c02f2f7812 */ /* 0x000fe200078ec0ff */
[----:B------:R-:W-:Y:S01]  /*4db0*/  IMAD.IADD R31, R37, 0x1, R30 ;  /* 0x00000001251f7824 */ /* 0x000fe200078e021e */
[----:B------:R-:W-:Y:S01]  /*4dc0*/  @!P1 SHF.R.S32.HI R17, RZ, 0x1f, R22 ;  /* 0x0000001fff119819 */ /* 0x000fe20000011416 */
[----:B------:R-:W-:Y:S01]  /*4dd0*/  IMAD.IADD R29, R15, 0x1, R28 ;  /* 0x000000010f1d7824 */ /* 0x000fe200078e021c */
[----:B------:R-:W-:Y:S01]  /*4de0*/  LOP3.LUT P3, RZ, R0, 0x4, RZ, 0xc0, !PT ;  /* 0x0000000400ff7812 */ /* 0x000fe2000786c0ff */
[----:B------:R-:W-:Y:S01]  /*4df0*/  IMAD.MOV.U32 R30, RZ, RZ, R36 ;  /* 0x000000ffff1e7224 */ /* 0x000fe200078e0024 */
[----:B------:R-:W-:Y:S01]  /*4e00*/  @!P1 SHF.R.S32.HI R13, RZ, 0x1f, R6 ;  /* 0x0000001fff0d9819 */ /* 0x000fe20000011406 */
[----:B------:R-:W-:Y:S01]  /*4e10*/  IMAD R10, R89, c[0x0][0x210], RZ ;  /* 0x00008400590a7a24 */ /* 0x000fe200078e02ff */
[----:B------:R-:W-:Y:S01]  /*4e20*/  @!P1 SHF.R.S32.HI R5, RZ, 0x1f, R4 ;  /* 0x0000001fff059819 */ /* 0x000fe20000011404 */
[----:B------:R-:W-:Y:S01]  /*4e30*/  IMAD.MOV.U32 R28, RZ, RZ, R14 ;  /* 0x000000ffff1c7224 */ /* 0x000fe200078e000e */
[----:B------:R-:W-:Y:S01]  /*4e40*/  LOP3.LUT R44, R44, 0xfffffe00, RZ, 0xc0, !PT ;  /* 0xfffffe002c2c7812 */ /* 0x000fe200078ec0ff */
[----:B------:R-:W-:Y:S01]  /*4e50*/  IMAD.SHL.U32 R15, R0, 0x40, RZ ;  /* 0x00000040000f7824 */ /* 0x000fe200078e00ff */
[----:B------:R-:W-:Y:S01]  /*4e60*/  SHF.R.U32.HI R45, RZ, 0x3, R47 ;  /* 0x00000003ff2d7819 */ /* 0x000fe2000001162f */
[----:B------:R-:W-:Y:S01]  /*4e70*/  IMAD R11, R223, c[0x0][0x214], R10 ;  /* 0x00008500df0b7a24 */ /* 0x000fe200078e020a */
[----:B------:R-:W-:Y:S01]  /*4e80*/  @!P1 LEA.HI R13, R13, R6, RZ, 0x3 ;  /* 0x000000060d0d9211 */ /* 0x000fe200078f18ff */
[----:B------:R-:W-:Y:S01]  /*4e90*/  IMAD.WIDE.U32 R36, R223, c[0x0][0x1e8], R30 ;  /* 0x00007a00df247a25 */ /* 0x000fe200078e001e */
[----:B------:R-:W-:-:S02]  /*4ea0*/  LOP3.LUT R15, R15, 0x1c0, RZ, 0xc0, !PT ;  /* 0x000001c00f0f7812 */ /* 0x000fc400078ec0ff */
[----:B------:R-:W-:Y:S01]  /*4eb0*/  @!P1 LEA.HI R5, R5, R4, RZ, 0x3 ;  /* 0x0000000405059211 */ /* 0x000fe200078f18ff */
[----:B------:R-:W-:Y:S01]  /*4ec0*/  IMAD.SHL.U32 R10, R19, 0x8, RZ ;  /* 0x00000008130a7824 */ /* 0x000fe200078e00ff */
[----:B------:R-:W-:Y:S01]  /*4ed0*/  ISETP.GE.AND P6, PT, R22, c[0x0][0x198], PT ;  /* 0x0000660016007a0c */ /* 0x000fe20003fc6270 */
[----:B------:R-:W-:Y:S01]  /*4ee0*/  IMAD.WIDE.U32 R30, R223, c[0x0][0x210], R28 ;  /* 0x00008400df1e7a25 */ /* 0x000fe200078e001c */
[----:B-1----:R-:W-:Y:S02]  /*4ef0*/  @!P1 LEA R28, P0, R32, R24, 0x1 ;  /* 0x00000018201c9211 */ /* 0x002fe400078008ff */
[----:B------:R-:W-:Y:S01]  /*4f00*/  LOP3.LUT R10, R15, 0x8, R10, 0xf8, !PT ;  /* 0x000000080f0a7812 */ /* 0x000fe200078ef80a */
[----:B------:R-:W-:Y:S01]  /*4f10*/  IMAD.SHL.U32 R18, R18, 0x40, RZ ;  /* 0x0000004012127824 */ /* 0x000fe200078e00ff */
[----:B---3--:R-:W-:Y:S01]  /*4f20*/  @!P1 LEA.HI.X R29, R32, R25, R43, 0x1, P0 ;  /* 0x00000019201d9211 */ /* 0x008fe200000f0c2b */
[----:B------:R-:W-:Y:S01]  /*4f30*/  IMAD R230, R89, c[0x0][0x1e8], RZ ;  /* 0x00007a0059e67a24 */ /* 0x000fe200078e02ff */
[----:B------:R-:W-:Y:S01]  /*4f40*/  SHF.R.U32.HI R15, RZ, 0x3, R15 ;  /* 0x00000003ff0f7819 */ /* 0x000fe2000001160f */
[----:B------:R-:W-:Y:S01]  /*4f50*/  IMAD.IADD R11, R11, 0x1, R31 ;  /* 0x000000010b0b7824 */ /* 0x000fe200078e021f */
[----:B------:R-:W-:Y:S01]  /*4f60*/  LOP3.LUT P0, RZ, R0, 0x2, RZ, 0xc0, !PT ;  /* 0x0000000200ff7812 */ /* 0x000fe2000780c0ff */
[----:B------:R-:W-:Y:S01]  /*4f70*/  IMAD.MOV.U32 R0, RZ, RZ, 0x10 ;  /* 0x00000010ff007424 */ /* 0x000fe200078e00ff */
[----:B------:R-:W-:Y:S01]  /*4f80*/  LOP3.LUT R15, R10, R15, RZ, 0x3c, !PT ;  /* 0x0000000f0a0f7212 */ /* 0x000fe200078e3cff */
[----:B------:R-:W-:Y:S01]  /*4f90*/  IMAD R230, R223, c[0x0][0x1ec], R230 ;  /* 0x00007b00dfe67a24 */ /* 0x000fe200078e02e6 */
[----:B------:R-:W-:Y:S01]  /*4fa0*/  @!P1 LOP3.LUT R13, R13, 0xfffffff8, RZ, 0xc0, !PT ;  /* 0xfffffff80d0d9812 */ /* 0x000fe200078ec0ff */
[----:B------:R-:W-:Y:S01]  /*4fb0*/  IMAD.MOV.U32 R10, RZ, RZ, R30 ;  /* 0x000000ffff0a7224 */ /* 0x000fe200078e001e */
[----:B------:R-:W-:Y:S01]  /*4fc0*/  SEL R0, R0, 0xfffffff0, !P0 ;  /* 0xfffffff000007807 */ /* 0x000fe20004000000 */
[----:B------:R-:W-:Y:S01]  /*4fd0*/  IMAD.IADD R231, R230, 0x1, R37 ;  /* 0x00000001e6e77824 */ /* 0x000fe200078e0225 */
[----:B------:R-:W-:Y:S01]  /*4fe0*/  ISETP.NE.AND P0, PT, R2, RZ, PT ;  /* 0x000000ff0200720c */ /* 0x000fe20003f05270 */
[----:B------:R-:W-:Y:S01]  /*4ff0*/  IMAD.MOV.U32 R230, RZ, RZ, R36 ;  /* 0x000000ffffe67224 */ /* 0x000fe200078e0024 */
[----:B------:R-:W-:-:S02]  /*5000*/  LOP3.LUT R2, R15, 0xfffffe00, R18, 0xf8, !PT ;  /* 0xfffffe000f027812 */ /* 0x000fc400078ef812 */
[----:B------:R-:W-:Y:S02]  /*5010*/  @!P1 LOP3.LUT R5, R5, 0xfffffff8, RZ, 0xc0, !PT ;  /* 0xfffffff805059812 */ /* 0x000fe400078ec0ff */
        /* <DEDUP_REMOVED lines=8> */
[----:B------:R-:W-:Y:S01]  /*50a0*/  SEL R12, R27, RZ, !P2 ;  /* 0x000000ff1b0c7207 */ /* 0x000fe20005000000 */
[----:B------:R1:W2:Y:S01]  /*50b0*/  SHFL.IDX PT, R26, R9, 0x1, 0x181f ;  /* 0x00381f00091a7f89 */ /* 0x0002a200000e0000 */
[----:B------:R-:W-:Y:S01]  /*50c0*/  ISETP.GE.AND P2, PT, R32, c[0x0][0x198], PT ;  /* 0x0000660020007a0c */ /* 0x000fe20003f46270 */
[----:B------:R-:W-:Y:S02]  /*50d0*/  IMAD.WIDE.U32 R230, R226, c[0x0][0x1f0], R230 ;  /* 0x00007c00e2e67a25 */ /* 0x000fe400078e00e6 */
[----:B------:R1:W3:Y:S01]  /*50e0*/  SHFL.IDX PT, R27, R8, 0x1, 0x181f ;  /* 0x00381f00081b7f89 */ /* 0x0002e200000e0000 */
[----:B------:R-:W-:Y:S01]  /*50f0*/  P2R R14, PR, RZ, 0x4 ;  /* 0x00000004ff0e7803 */ /* 0x000fe20000000000 */
[----:B------:R-:W-:Y:S01]  /*5100*/  IMAD R233, R12, c[0x0][0x1f0], RZ ;  /* 0x00007c000ce97a24 */ /* 0x000fe200078e02ff */
[----:B------:R-:W-:Y:S01]  /*5110*/  @!P1 LEA.HI R14, R17, R22, RZ, 0x3 ;  /* 0x00000016110e9211 */ /* 0x000fe200078f18ff */
[----:B------:R-:W-:-:S02]  /*5120*/  @!P1 IMAD.SHL.U32 R17, R3, 0x2, RZ ;  /* 0x0000000203119824 */ /* 0x000fc400078e00ff */
[----:B------:R-:W-:Y:S01]  /*5130*/  IMAD R225, R12, c[0x0][0x218], RZ ;  /* 0x000086000ce17a24 */ /* 0x000fe200078e02ff */
[----:B------:R-:W-:Y:S01]  /*5140*/  @!P1 LOP3.LUT R15, R14, 0xfffffff8, RZ, 0xc0, !PT ;  /* 0xfffffff80e0f9812 */ /* 0x000fe200078ec0ff */
[C---:B------:R-:W-:Y:S02]  /*5150*/  IMAD R233, R226.reuse, c[0x0][0x1f4], R233 ;  /* 0x00007d00e2e97a24 */ /* 0x040fe400078e02e9 */
[----:B------:R-:W-:Y:S01]  /*5160*/  IMAD R225, R226, c[0x0][0x21c], R225 ;  /* 0x00008700e2e17a24 */ /* 0x000fe200078e02e1 */
[----:B------:R4:W-:Y:S01]  /*5170*/  @!P1 LDGSTS.E.BYPASS.LTC128B.128 [R17+0x10080], [R28.64], !P2 ;  /* 0x100800001c119fae */ /* 0x0009e2000d101d4a */
[----:B------:R-:W-:Y:S01]  /*5180*/  @!P1 IMAD.WIDE R30, R15, 0x2, R24 ;  /* 0x000000020f1e9825 */ /* 0x000fe200078e0218 */
[----:B------:R-:W-:-:S03]  /*5190*/  ISETP.GE.AND P2, PT, R42, c[0x0][0x1d4], PT ;  /* 0x000075002a007a0c */ /* 0x000fc60003f46270 */
[--C-:B------:R-:W-:Y:S01]  /*51a0*/  @!P1 IMAD.WIDE R14, R13, 0x2, R24.reuse ;  /* 0x000000020d0e9825 */ /* 0x100fe200078e0218 */
[----:B------:R4:W-:Y:S03]  /*51b0*/  @!P1 LDGSTS.E.BYPASS.LTC128B.128 [R17+0x14080], [R30.64], !P6 ;  /* 0x140800001e119fae */ /* 0x0009e6000f101d4a */
[----:B------:R-:W-:Y:S01]  /*51c0*/  @!P1 IMAD.WIDE R24, R5, 0x2, R24 ;  /* 0x0000000205189825 */ /* 0x000fe200078e0218 */
[----:B------:R4:W-:Y:S01]  /*51d0*/  @!P1 LDGSTS.E.BYPASS.LTC128B.128 [R17+0x18080], [R14.64], !P5 ;  /* 0x180800000e119fae */ /* 0x0009e2000e901d4a */
[----:B------:R-:W-:Y:S02]  /*51e0*/  ISETP.GE.AND P5, PT, R22, c[0x0][0x1d4], PT ;  /* 0x0000750016007a0c */ /* 0x000fe40003fa6270 */
[----:B------:R-:W-:Y:S01]  /*51f0*/  IMAD.MOV.U32 R5, RZ, RZ, 0x20 ;  /* 0x00000020ff057424 */ /* 0x000fe200078e00ff */
[----:B------:R4:W-:Y:S01]  /*5200*/  @!P1 LDGSTS.E.BYPASS.LTC128B.128 [R17+0x1c080], [R24.64], !P4 ;  /* 0x1c08000018119fae */ /* 0x0009e2000e101d4a */
[----:B------:R-:W-:Y:S01]  /*5210*/  IMAD.WIDE.U32 R226, R226, c[0x0][0x218], R10 ;  /* 0x00008600e2e27a25 */ /* 0x000fe200078e000a */
[----:B------:R-:W-:-:S02]  /*5220*/  IADD3 R11, R42, 0x80, RZ ;  /* 0x000000802a0b7810 */ /* 0x000fc40007ffe0ff */
[----:B------:R-:W-:Y:S01]  /*5230*/  IADD3 R10, R42, 0xc0, RZ ;  /* 0x000000c02a0a7810 */ /* 0x000fe20007ffe0ff */
[----:B------:R-:W-:Y:S01]  /*5240*/  IMAD.IADD R233, R231, 0x1, R233 ;  /* 0x00000001e7e97824 */ /* 0x000fe200078e02e9 */
[----:B------:R-:W-:Y:S01]  /*5250*/  SEL R5, R5, 0xffffffe0, !P3 ;  /* 0xffffffe005057807 */ /* 0x000fe20005800000 */
[----:B------:R-:W-:Y:S01]  /*5260*/  IMAD.IADD R225, R227, 0x1, R225 ;  /* 0x00000001e3e17824 */ /* 0x000fe200078e02e1 */
[----:B------:R-:W-:Y:S02]  /*5270*/  ISETP.GE.AND P4, PT, R11, c[0x0][0x1d4], PT ;  /* 0x000075000b007a0c */ /* 0x000fe40003f86270 */
[----:B------:R-:W-:Y:S02]  /*5280*/  ISETP.GE.AND P3, PT, R10, c[0x0][0x1d4], PT ;  /* 0x000075000a007a0c */ /* 0x000fe40003f66270 */
[----:B----4-:R-:W-:Y:S01]  /*5290*/  SEL R17, RZ, 0x1, P2 ;  /* 0x00000001ff117807 */ /* 0x010fe20001000000 */
[----:B------:R-:W-:Y:S05]  /*52a0*/  @P0 BRA `(.L_x_1606) ;  /* 0x000001c000000947 */ /* 0x000fea0003800000 */
[C---:B-123--:R-:W-:Y:S01]  /*52b0*/  IADD3 R13, R32.reuse, 0x80, RZ ;  /* 0x00000080200d7810 */ /* 0x04efe20007ffe0ff */
[----:B------:R-:W-:Y:S01]  /*52c0*/  IMAD.SHL.U32 R31, R3, 0x2, RZ ;  /* 0x00000002031f7824 */ /* 0x000fe200078e00ff */
[----:B------:R-:W-:-:S02]  /*52d0*/  IADD3 R11, R32, 0xc0, RZ ;  /* 0x000000c0200b7810 */ /* 0x000fc40007ffe0ff */
[----:B------:R-:W-:Y:S02]  /*52e0*/  SHF.R.S32.HI R25, RZ, 0x1f, R22 ;  /* 0x0000001fff197819 */ /* 0x000fe40000011416 */
[----:B------:R-:W-:Y:S02]  /*52f0*/  SHF.R.S32.HI R12, RZ, 0x1f, R13 ;  /* 0x0000001fff0c7819 */ /* 0x000fe4000001140d */
[----:B------:R-:W-:Y:S02]  /*5300*/  LEA R28, P0, R32, R26, 0x1 ;  /* 0x0000001a201c7211 */ /* 0x000fe400078008ff */
[----:B------:R-:W-:Y:S02]  /*5310*/  SHF.R.S32.HI R10, RZ, 0x1f, R11 ;  /* 0x0000001fff0a7819 */ /* 0x000fe4000001140b */
[----:B------:R-:W-:Y:S02]  /*5320*/  P2R R18, PR, RZ, 0x4 ;  /* 0x00000004ff127803 */ /* 0x000fe40000000000 */
[----:B------:R-:W-:-:S02]  /*5330*/  LEA.HI R14, R25, R22, RZ, 0x3 ;  /* 0x00000016190e7211 */ /* 0x000fc400078f18ff */
[----:B------:R-:W-:Y:S02]  /*5340*/  ISETP.GE.AND P2, PT, R32, c[0x0][0x198], PT ;  /* 0x0000660020007a0c */ /* 0x000fe40003f46270 */
[----:B------:R-:W-:Y:S02]  /*5350*/  P2R R15, PR, RZ, 0x2 ;  /* 0x00000002ff0f7803 */ /* 0x000fe40000000000 */
[----:B------:R-:W-:Y:S02]  /*5360*/  LEA.HI R12, R12, R13, RZ, 0x3 ;  /* 0x0000000d0c0c7211 */ /* 0x000fe400078f18ff */
[----:B------:R-:W-:Y:S02]  /*5370*/  LEA.HI.X R29, R32, R27, R43, 0x1, P0 ;  /* 0x0000001b201d7211 */ /* 0x000fe400000f0c2b */
[----:B------:R-:W-:Y:S02]  /*5380*/  LEA.HI R10, R10, R11, RZ, 0x3 ;  /* 0x0000000b0a0a7211 */ /* 0x000fe400078f18ff */
[----:B------:R-:W-:-:S02]  /*5390*/  ISETP.GE.AND P1, PT, R6, c[0x0][0x198], PT ;  /* 0x0000660006007a0c */ /* 0x000fc40003f26270 */
[----:B------:R-:W-:Y:S01]  /*53a0*/  ISETP.GE.AND P0, PT, R4, c[0x0][0x198], PT ;  /* 0x0000660004007a0c */ /* 0x000fe20003f06270 */
        /* <DEDUP_REMOVED lines=12> */
.L_x_1606:
[----:B-123--:R-:W-:Y:S05]  /*5470*/  BSYNC B0 ;  /* 0x0000000000007941 */ /* 0x00efea0003800000 */
.L_x_1605:
[----:B------:R-:W-:Y:S01]  /*5480*/  IADD3 R11, R7, 0x40, RZ ;  /* 0x00000040070b7810 */ /* 0x000fe20007ffe0ff */
        /* <DEDUP_REMOVED lines=34> */
.L_x_1608:
[----:B------:R-:W-:Y:S05]  /*56b0*/  BSYNC B0 ;  /* 0x0000000000007941 */ /* 0x000fea0003800000 */
.L_x_1607:
        /* <DEDUP_REMOVED lines=8> */
[----:B------:R-:W-:Y:S02]  /*5740*/  SHF.R.S32.HI R7, RZ, 0x1f, R22 ;  /* 0x0000001fff077819 */ /* 0x000fe40000011416 */
[C---:B----4-:R-:W-:Y:S02]  /*5750*/  LEA.HI.X R15, R32.reuse, R13, R43, 0x1, P0 ;  /* 0x0000000d200f7211 */ /* 0x050fe400000f0c2b */
[C---:B------:R-:W-:Y:S02]  /*5760*/  ISETP.GE.AND P0, PT, R32.reuse, c[0x0][0x198], PT ;  /* 0x0000660020007a0c */ /* 0x040fe40003f06270 */
[----:B------:R-:W-:Y:S02]  /*5770*/  LEA.HI R7, R7, R22, RZ, 0x3 ;  /* 0x0000001607077211 */ /* 0x000fe400078f18ff */
[----:B------:R-:W-:-:S02]  /*5780*/  IADD3 R10, R32, 0x80, RZ ;  /* 0x00000080200a7810 */ /* 0x000fc40007ffe0ff */
[----:B------:R-:W-:Y:S02]  /*5790*/  LOP3.LUT R7, R7, 0xfffffff8, RZ, 0xc0, !PT ;  /* 0xfffffff807077812 */ /* 0x000fe400078ec0ff */
[----:B--2---:R-:W-:Y:S02]  /*57a0*/  IADD3 R8, R32, 0xc0, RZ ;  /* 0x000000c020087810 */ /* 0x004fe40007ffe0ff */
[----:B------:R-:W-:Y:S01]  /*57b0*/  SHF.R.S32.HI R9, RZ, 0x1f, R10 ;  /* 0x0000001fff097819 */ /* 0x000fe2000001140a */
[----:B------:R-:W-:Y:S01]  /*57c0*/  IMAD.WIDE R24, R7, 0x2, R12 ;  /* 0x0000000207187825 */ /* 0x000fe200078e020c */
        /* <DEDUP_REMOVED lines=14> */
.L_x_1610:
[----:B------:R-:W-:Y:S05]  /*58b0*/  BSYNC B0 ;  /* 0x0000000000007941 */ /* 0x000fea0003800000 */
.L_x_1609:
        /* <DEDUP_REMOVED lines=28> */
.L_x_1612:
[----:B------:R-:W-:Y:S05]  /*5a80*/  BSYNC B0 ;  /* 0x0000000000007941 */ /* 0x000fea0003800000 */
.L_x_1611:
[----:B------:R-:W-:Y:S01]  /*5a90*/  ISETP.LT.AND P0, PT, RZ, c[0x0][0x27c], PT ;  /* 0x00009f00ff007a0c */ /* 0x000fe20003f01270 */
[----:B------:R-:W0:-:S12]  /*5aa0*/  LDGDEPBAR ;  /* 0x00000000000079af */ /* 0x000e180000000000 */
[----:B------:R-:W-:Y:S05]  /*5ab0*/  @P0 BRA `(.L_x_1613) ;  /* 0x0000002000000947 */ /* 0x000fea0003800000 */
[----:B------:R-:W-:-:S04]  /*5ac0*/  DEPBAR.LE SB0, 0x1 ;  /* 0x000080400000791a */ /* 0x000fc80000000000 */
[----:B------:R-:W-:Y:S05]  /*5ad0*/  BRA `(.L_x_1614) ;  /* 0x00006c1000007947 */ /* 0x000fea0003800000 */
.L_x_1613:
        /* <DEDUP_REMOVED lines=69> */
.L_x_1617:
[----:B------:R-:W-:Y:S05]  /*5f30*/  BSYNC B0 ;  /* 0x0000000000007941 */ /* 0x000fea0003800000 */
.L_x_1616:
[----:B-1---5:R-:W-:Y:S01]  /*5f40*/  IMAD.MOV.U32 R44, RZ, RZ, R32 ;  /* 0x000000ffff2c7224 */ /* 0x022fe200078e0020 */
[----:B------:R-:W-:Y:S01]  /*5f50*/  SHF.R.U64 R31, R32, 0x10, R33 ;  /* 0x00000010201f7819 */ /* 0x000fe20000001221 */
        /* <DEDUP_REMOVED lines=94> */
.L_x_1621:
[----:B------:R-:W-:Y:S05]  /*6540*/  BSYNC B0 ;  /* 0x0000000000007941 */ /* 0x000fea0003800000 */
.L_x_1620:
        /* <DEDUP_REMOVED lines=42> */
.L_x_1623:
[----:B------:R-:W-:Y:S05]  /*67f0*/  BSYNC B0 ;  /* 0x0000000000007941 */ /* 0x000fea0003800000 */
.L_x_1622:
        /* <DEDUP_REMOVED lines=42> */
.L_x_1625:
[----:B------:R-:W-:Y:S05]  /*6aa0*/  BSYNC B0 ;  /* 0x0000000000007941 */ /* 0x000fea0003800000 */
.L_x_1624:
[----:B-1----:R-:W-:-:S04]  /*6ab0*/  IADD3 R8, R12, 0x60, RZ ;  /* 0x000000600c087810 */ /* 0x002fc80007ffe0ff */
        /* <DEDUP_REMOVED lines=40> */
.L_x_1619:
[----:B------:R-:W-:Y:S05]  /*6d40*/  BSYNC B1 ;  /* 0x0000000000017941 */ /* 0x000fea0003800000 */
.L_x_1618:
        /* <DEDUP_REMOVED lines=45> */
.L_x_1629:
[----:B------:R-:W-:Y:S05]  /*7020*/  BSYNC B0 ;  /* 0x0000000000007941 */ /* 0x000fea0003800000 */
.L_x_1628:
        /* <DEDUP_REMOVED lines=42> */
.L_x_1631:
[----:B------:R-:W-:Y:S05]  /*72d0*/  BSYNC B0 ;  /* 0x0000000000007941 */ /* 0x000fea0003800000 */
.L_x_1630:
        /* <DEDUP_REMOVED lines=42> */
.L_x_1633:
[----:B------:R-:W-:Y:S05]  /*7580*/  BSYNC B0 ;  /* 0x0000000000007941 */ /* 0x000fea0003800000 */
.L_x_1632:
[----:B-1----:R-:W-:-:S04]  /*7590*/  IADD3 R8, R12, 0x60, RZ ;  /* 0x000000600c087810 */ /* 0x002fc80007ffe0ff */
        /* <DEDUP_REMOVED lines=40> */
.L_x_1627:
[----:B------:R-:W-:Y:S05]  /*7820*/  BSYNC B1 ;  /* 0x0000000000017941 */ /* 0x000fea0003800000 */
.L_x_1626:
        /* <DEDUP_REMOVED lines=45> */
.L_x_1637:
[----:B------:R-:W-:Y:S05]  /*7b00*/  BSYNC B0 ;  /* 0x0000000000007941 */ /* 0x000fea0003800000 */
.L_x_1636:
        /* <DEDUP_REMOVED lines=42> */
.L_x_1639:
[----:B------:R-:W-:Y:S05]  /*7db0*/  BSYNC B0 ;  /* 0x0000000000007941 */ /* 0x000fea0003800000 */
.L_x_1638:
        /* <DEDUP_REMOVED lines=42> */
.L_x_1641:
[----:B------:R-:W-:Y:S05]  /*8060*/  BSYNC B0 ;  /* 0x0000000000007941 */ /* 0x000fea0003800000 */
.L_x_1640:
        /* <DEDUP_REMOVED lines=41> */
.L_x_1635:
[----:B------:R-:W-:Y:S05]  /*8300*/  BSYNC B1 ;  /* 0x0000000000017941 */ /* 0x000fea0003800000 */
.L_x_1634:
        /* <DEDUP_REMOVED lines=44> */
.L_x_1644:
[----:B------:R-:W-:Y:S05]  /*85d0*/  BSYNC B0 ;  /* 0x0000000000007941 */ /* 0x000fea0003800000 */
.L_x_1643:
        /* <DEDUP_REMOVED lines=42> */
.L_x_1646:
[----:B------:R-:W-:Y:S05]  /*8880*/  BSYNC B0 ;  /* 0x0000000000007941 */ /* 0x000fea0003800000 */
.L_x_1645:
        /* <DEDUP_REMOVED lines=42> */
.L_x_1648:
[----:B------:R-:W-:Y:S05]  /*8b30*/  BSYNC B0 ;  /* 0x0000000000007941 */ /* 0x000fea0003800000 */
.L_x_1647:
[----:B------:R-:W-:-:S04]  /*8b40*/  IADD3 R12, R12, 0x60, RZ ;  /* 0x000000600c0c7810 */ /* 0x000fc80007ffe0ff */
[----:B------:R-:W-:-:S13]  /*8b50*/  ISETP.GE.AND P0, PT, R12, c[0x0][0x27c], PT ;  /* 0x00009f000c007a0c */ /* 0x000fda0003f06270 */
[----:B------:R-:W-:Y:S05]  /*8b60*/  @P0 BRA `(.L_x_1642) ;  /* 0x00003b7000000947 */ /* 0x000fea0003800000 */
[----:B-1----:R-:W1:Y:S01]  /*8b70*/  LDS.128 R8, [R6+0x1f080] ;  /* 0x01f0800006087984 */ /* 0x002e620000000c00 */
[C---:B------:R-:W-:Y:S01]  /*8b80*/  IMAD.U32 R27, R14.reuse, 0x10000, RZ ;  /* 0x000100000e1b7824 */ /* 0x040fe200078e00ff */
[----:B------:R-:W-:Y:S02]  /*8b90*/  LOP3.LUT R14, R14, 0xffff0000, RZ, 0xc0, !PT ;  /* 0xffff00000e0e7812 */ /* 0x000fe400078ec0ff */
[C---:B-1----:R-:W-:Y:S01]  /*8ba0*/  SHF.L.U32 R24, R8.reuse, 0x10, RZ ;  /* 0x0000001008187819 */ /* 0x042fe200000006ff */
[----:B------:R-:W-:Y:S01]  /*8bb0*/  IMAD.U32 R26, R11, 0x10000, RZ ;  /* 0x000100000b1a7824 */ /* 0x000fe200078e00ff */
[----:B------:R-:W-:Y:S02]  /*8bc0*/  LOP3.LUT R12, R8, 0xffff0000, RZ, 0xc0, !PT ;  /* 0xffff0000080c7812 */ /* 0x000fe400078ec0ff */
[C---:B------:R-:W-:Y:S02]  /*8bd0*/  SHF.L.U32 R8, R9.reuse, 0x10, RZ ;  /* 0x0000001009087819 */ /* 0x040fe400000006ff */
[----:B------:R-:W-:-:S02]  /*8be0*/  LOP3.LUT R25, R9, 0xffff0000, RZ, 0xc0, !PT ;  /* 0xffff000009197812 */ /* 0x000fc400078ec0ff */
[----:B------:R-:W-:Y:S02]  /*8bf0*/  SHF.L.U32 R9, R22, 0x10, RZ ;  /* 0x0000001016097819 */ /* 0x000fe400000006ff */
[C---:B------:R-:W-:Y:S02]  /*8c00*/  SHF.L.U32 R29, R10.reuse, 0x10, RZ ;  /* 0x000000100a1d7819 */ /* 0x040fe400000006ff */
[----:B------:R-:W-:Y:S01]  /*8c10*/  LOP3.LUT R28, R10, 0xffff0000, RZ, 0xc0, !PT ;  /* 0xffff00000a1c7812 */ /* 0x000fe200078ec0ff */
[-C--:B------:R-:W-:Y:S01]  /*8c20*/  FMUL.FTZ R10, R27, R12.reuse ;  /* 0x0000000c1b0a7220 */ /* 0x080fe20000410000 */
[----:B------:R-:W-:Y:S01]  /*8c30*/  LOP3.LUT R22, R22, 0xffff0000, RZ, 0xc0, !PT ;  /* 0xffff000016167812 */ /* 0x000fe200078ec0ff */
[----:B------:R-:W-:Y:S01]  /*8c40*/  FMUL.FTZ R12, R9, R12 ;  /* 0x0000000c090c7220 */ /* 0x000fe20000410000 */
[----:B------:R-:W-:Y:S01]  /*8c50*/  LOP3.LUT R30, R11, 0xffff0000, RZ, 0xc0, !PT ;  /* 0xffff00000b1e7812 */ /* 0x000fe200078ec0ff */
[----:B------:R-:W-:Y:S02]  /*8c60*/  FMUL.FTZ R11, R14, R25 ;  /* 0x000000190e0b7220 */ /* 0x000fe40000410000 */
[----:B------:R-:W-:-:S02]  /*8c70*/  FFMA.FTZ R10, R9, R24, -R10 ;  /* 0x00000018090a7223 */ /* 0x000fc4000001080a */
[C---:B------:R-:W-:Y:S01]  /*8c80*/  FFMA.FTZ R9, R22.reuse, R8, -R11 ;  /* 0x0000000816097223 */ /* 0x040fe2000001080b */
[----:B------:R-:W-:Y:S01]  /*8c90*/  SHF.L.U32 R11, R13, 0x10, RZ ;  /* 0x000000100d0b7819 */ /* 0x000fe200000006ff */
[----:B------:R-:W-:Y:S01]  /*8ca0*/  FFMA.FTZ R27, R27, R24, R12 ;  /* 0x000000181b1b7223 */ /* 0x000fe2000001000c */
[----:B------:R-:W-:Y:S01]  /*8cb0*/  SHF.L.U32 R12, R15, 0x10, RZ ;  /* 0x000000100f0c7819 */ /* 0x000fe200000006ff */
[----:B------:R-:W-:Y:S01]  /*8cc0*/  FMUL.FTZ R25, R22, R25 ;  /* 0x0000001916197220 */ /* 0x000fe20000410000 */
[----:B------:R-:W-:Y:S02]  /*8cd0*/  LOP3.LUT R13, R13, 0xffff0000, RZ, 0xc0, !PT ;  /* 0xffff00000d0d7812 */ /* 0x000fe400078ec0ff */
[----:B------:R-:W-:Y:S01]  /*8ce0*/  LOP3.LUT R15, R15, 0xffff0000, RZ, 0xc0, !PT ;  /* 0xffff00000f0f7812 */ /* 0x000fe200078ec0ff */
[----:B------:R-:W-:Y:S02]  /*8cf0*/  FFMA.FTZ R14, R14, R8, R25 ;  /* 0x000000080e0e7223 */ /* 0x000fe40000010019 */
[----:B------:R-:W-:-:S02]  /*8d00*/  FMUL.FTZ R8, R11, R28 ;  /* 0x0000001c0b087220 */ /* 0x000fc40000410000 */
[----:B------:R-:W-:Y:S01]  /*8d10*/  FMUL.FTZ R28, R12, R28 ;  /* 0x0000001c0c1c7220 */ /* 0x000fe20000410000 */
[----:B------:R-:W-:Y:S01]  /*8d20*/  F2FP.BF16.PACK_AB R9, R14, R9 ;  /* 0x000000090e09723e */ /* 0x000fe200000010ff */
[-C--:B------:R-:W-:Y:S02]  /*8d30*/  FMUL.FTZ R22, R13, R30.reuse ;  /* 0x0000001e0d167220 */ /* 0x080fe40000410000 */
[----:B------:R-:W-:Y:S02]  /*8d40*/  FMUL.FTZ R30, R15, R30 ;  /* 0x0000001e0f1e7220 */ /* 0x000fe40000410000 */
[-C--:B------:R-:W-:Y:S01]  /*8d50*/  FFMA.FTZ R12, R12, R29.reuse, -R8 ;  /* 0x0000001d0c0c7223 */ /* 0x080fe20000010808 */
[----:B------:R-:W-:Y:S01]  /*8d60*/  F2FP.BF16.PACK_AB R8, R27, R10 ;  /* 0x0000000a1b08723e */ /* 0x000fe200000010ff */
[----:B------:R-:W-:Y:S02]  /*8d70*/  FFMA.FTZ R11, R11, R29, R28 ;  /* 0x0000001d0b0b7223 */ /* 0x000fe4000001001c */
[----:B------:R-:W-:-:S02]  /*8d80*/  FFMA.FTZ R22, R15, R26, -R22 ;  /* 0x0000001a0f167223 */ /* 0x000fc40000010816 */
[----:B------:R-:W-:Y:S01]  /*8d90*/  FFMA.FTZ R13, R13, R26, R30 ;  /* 0x0000001a0d0d7223 */ /* 0x000fe2000001001e */
[----:B------:R-:W-:-:S04]  /*8da0*/  F2FP.BF16.PACK_AB R10, R11, R12 ;  /* 0x0000000c0b0a723e */ /* 0x000fc800000010ff */
[----:B------:R-:W-:-:S05]  /*8db0*/  F2FP.BF16.PACK_AB R11, R13, R22 ;  /* 0x000000160d0b723e */ /* 0x000fca00000010ff */
[----:B------:R1:W-:Y:S01]  /*8dc0*/  STS.128 [R6+0x1f080], R8 ;  /* 0x01f0800806007388 */ /* 0x0003e20000000c00 */
[----:B------:R-:W-:Y:S05]  /*8dd0*/  BRA `(.L_x_1642) ;  /* 0x0000390000007947 */ /* 0x000fea0003800000 */
.L_x_1615:
[----:B------:R-:W-:Y:S01]  /*8de0*/  BSSY B0, `(.L_x_1649) ;  /* 0x000001f000007945 */ /* 0x000fe20003800000 */
[----:B------:R-:W-:Y:S01]  /*8df0*/  CS2R R30, SRZ ;  /* 0x00000000001e7805 */ /* 0x000fe2000001ff00 */
[----:B------:R-:W-:Y:S01]  /*8e00*/  CS2R R28, SRZ ;  /* 0x00000000001c7805 */ /* 0x000fe2000001ff00 */
[----:B---3--:R-:W-:Y:S01]  /*8e10*/  CS2R R26, SRZ ;  /* 0x00000000001a7805 */ /* 0x008fe2000001ff00 */
        /* <DEDUP_REMOVED lines=8> */
[----:B------:R-:W-:-:S11]  /*8ea0*/  ISETP.GE.AND P1, PT, R22, c[0x0][0x27c], PT ;  /* 0x00009f0016007a0c */ /* 0x000fd60003f26270 */
[C---:B------:R-:W-:Y:S01]  /*8eb0*/  @!P0 IMAD.SHL.U32 R15, R32.reuse, 0x2, RZ ;  /* 0x00000002200f8824 */ /* 0x040fe200078e00ff */
[----:B------:R-:W-:Y:S02]  /*8ec0*/  @!P0 SHF.L.U64.HI R13, R32, 0x1, R43 ;  /* 0x00000001200d8819 */ /* 0x000fe4000001022b */
[----:B------:R-:W-:Y:S02]  /*8ed0*/  @!P1 SHF.R.S32.HI R29, RZ, 0x1f, R22 ;  /* 0x0000001fff1d9819 */ /* 0x000fe40000011416 */
[----:B------:R-:W-:Y:S02]  /*8ee0*/  @!P0 IADD3 R40, P6, R15, R36, RZ ;  /* 0x000000240f288210 */ /* 0x000fe40007fde0ff */
[----:B------:R-:W-:Y:S02]  /*8ef0*/  @!P1 LEA.HI R12, R29, R22, RZ, 0x3 ;  /* 0x000000161d0c9211 */ /* 0x000fe400078f18ff */
[----:B------:R-:W-:Y:S01]  /*8f00*/  CS2R R28, SRZ ;  /* 0x00000000001c7805 */ /* 0x000fe2000001ff00 */
[----:B------:R-:W-:Y:S01]  /*8f10*/  @!P0 IMAD.X R41, R13, 0x1, R37, P6 ;  /* 0x000000010d298824 */ /* 0x000fe200030e0625 */
[----:B------:R-:W-:-:S02]  /*8f20*/  @!P0 IADD3 R48, P6, R15, R38, RZ ;  /* 0x000000260f308210 */ /* 0x000fc40007fde0ff */
        /* <DEDUP_REMOVED lines=10> */
.L_x_1650:
[----:B------:R-:W-:Y:S05]  /*8fd0*/  BSYNC B0 ;  /* 0x0000000000007941 */ /* 0x000fea0003800000 */
.L_x_1649:
        /* <DEDUP_REMOVED lines=145> */
.L_x_1654:
[----:B------:R-:W-:Y:S05]  /*98f0*/  BSYNC B0 ;  /* 0x0000000000007941 */ /* 0x000fea0003800000 */
.L_x_1653:
[----:B------:R-:W-:-:S13]  /*9900*/  ISETP.GE.AND P0, PT, R22, c[0x0][0x27c], PT ;  /* 0x00009f0016007a0c */ /* 0x000fda0003f06270 */
[----:B------:R-:W-:Y:S05]  /*9910*/  @P0 BRA `(.L_x_1652) ;  /* 0x0000061000000947 */ /* 0x000fea0003800000 */
[----:B-1----:R-:W-:Y:S01]  /*9920*/  SHF.R.S32.HI R11, RZ, 0x1f, R22 ;  /* 0x0000001fff0b7819 */ /* 0x002fe20000011416 */
[----:B------:R-:W-:Y:S01]  /*9930*/  IMAD.MOV.U32 R9, RZ, RZ, c[0x0][0x27c] ;  /* 0x00009f00ff097624 */ /* 0x000fe200078e00ff */
[----:B------:R-:W-:Y:S01]  /*9940*/  SHF.L.U32 R50, R31, 0x10, RZ ;  /* 0x000000101f327819 */ /* 0x000fe200000006ff */
[----:B------:R-:W-:Y:S01]  /*9950*/  IMAD.U32 R52, R27, 0x10000, RZ ;  /* 0x000100001b347824 */ /* 0x000fe200078e00ff */
[CC--:B------:R-:W-:Y:S01]  /*9960*/  LEA.HI R8, R11.reuse, R22.reuse, RZ, 0x3 ;  /* 0x000000160b087211 */ /* 0x0c0fe200078f18ff */
        /* <DEDUP_REMOVED lines=92> */
.L_x_1652:
[----:B------:R-:W-:Y:S05]  /*9f30*/  BSYNC B1 ;  /* 0x0000000000017941 */ /* 0x000fea0003800000 */
.L_x_1651:
        /* <DEDUP_REMOVED lines=104> */
.L_x_1658:
[----:B------:R-:W-:Y:S05]  /*a5c0*/  BSYNC B0 ;  /* 0x0000000000007941 */ /* 0x000fea0003800000 */
.L_x_1657:
        /* <DEDUP_REMOVED lines=14> */
[----:B------:R-:W-:Y:S02]  /*a6b0*/  LOP3.LUT R15, R13, 0x38, R6, 0xf8, !PT ;  /* 0x000000380d0f7812 */ /* 0x000fe400078ef806 */
[----:B------:R-:W-:Y:S01]  /*a6c0*/  SHF.R.S32.HI R9, RZ, 0x1f, R12 ;  /* 0x0000001fff097819 */ /* 0x000fe2000001140c */
[----:B------:R-:W-:Y:S01]  /*a6d0*/  IMAD.SHL.U32 R10, R12, 0x8, RZ ;  /* 0x000000080c0a7824 */ /* 0x000fe200078e00ff */
[----:B------:R-:W-:Y:S02]  /*a6e0*/  SHF.R.U32.HI R6, RZ, 0x3, R13 ;  /* 0x00000003ff067819 */ /* 0x000fe4000001160d */
[----:B------:R-:W-:Y:S02]  /*a6f0*/  LEA.HI R9, R9, R12, RZ, 0x3 ;  /* 0x0000000c09097211 */ /* 0x000fe400078f18ff */
[----:B------:R-:W-:Y:S02]  /*a700*/  LEA.HI R11, R11, R22, RZ, 0x6 ;  /* 0x000000160b0b7211 */ /* 0x000fe400078f30ff */
[----:B------:R-:W-:Y:S01]  /*a710*/  LOP3.LUT R13, R13, 0x38, R10, 0xf8, !PT ;  /* 0x000000380d0d7812 */ /* 0x000fe200078ef80a */
[----:B------:R-:W-:Y:S01]  /*a720*/  IMAD.SHL.U32 R9, R9, 0x400, RZ ;  /* 0x0000040009097824 */ /* 0x000fe200078e00ff */
[----:B------:R-:W-:-:S02]  /*a730*/  SHF.L.U32 R11, R11, 0x7, RZ ;  /* 0x000000070b0b7819 */ /* 0x000fc400000006ff */
[-C--:B------:R-:W-:Y:S02]  /*a740*/  LOP3.LUT R14, R15, R6.reuse, RZ, 0x3c, !PT ;  /* 0x000000060f0e7212 */ /* 0x080fe400078e3cff */
[----:B------:R-:W-:Y:S02]  /*a750*/  LOP3.LUT R13, R13, R6, RZ, 0x3c, !PT ;  /* 0x000000060d0d7212 */ /* 0x000fe400078e3cff */
[----:B------:R-:W-:Y:S02]  /*a760*/  LOP3.LUT R8, R8, 0xfffffe00, RZ, 0xc0, !PT ;  /* 0xfffffe0008087812 */ /* 0x000fe400078ec0ff */
[----:B------:R-:W-:Y:S02]  /*a770*/  LOP3.LUT R6, R9, 0x7fffe000, RZ, 0xc0, !PT ;  /* 0x7fffe00009067812 */ /* 0x000fe400078ec0ff */
[----:B------:R-:W-:Y:S02]  /*a780*/  LOP3.LUT R11, R11, 0x7fffe000, RZ, 0xc0, !PT ;  /* 0x7fffe0000b0b7812 */ /* 0x000fe400078ec0ff */
        /* <DEDUP_REMOVED lines=78> */
.L_x_1656:
[----:B------:R-:W-:Y:S05]  /*ac70*/  BSYNC B1 ;  /* 0x0000000000017941 */ /* 0x000fea0003800000 */
.L_x_1655:
        /* <DEDUP_REMOVED lines=104> */
.L_x_1662:
[----:B------:R-:W-:Y:S05]  /*b300*/  BSYNC B0 ;  /* 0x0000000000007941 */ /* 0x000fea0003800000 */
.L_x_1661:
        /* <DEDUP_REMOVED lines=106> */
.L_x_1660:
[----:B------:R-:W-:Y:S05]  /*b9b0*/  BSYNC B1 ;  /* 0x0000000000017941 */ /* 0x000fea0003800000 */
.L_x_1659:
        /* <DEDUP_REMOVED lines=103> */
.L_x_1664:
[----:B------:R-:W-:Y:S05]  /*c030*/  BSYNC B0 ;  /* 0x0000000000007941 */ /* 0x000fea0003800000 */
.L_x_1663:
[----:B------:R-:W-:-:S13]  /*c040*/  ISETP.GE.AND P0, PT, R22, c[0x0][0x27c], PT ;  /* 0x00009f0016007a0c */ /* 0x000fda0003f06270 */
[----:B------:R-:W-:Y:S05]  /*c050*/  @P0 BRA `(.L_x_1642) ;  /* 0x0000068000000947 */ /* 0x000fea0003800000 */
[----:B-1----:R-:W-:Y:S01]  /*c060*/  SHF.R.S32.HI R11, RZ, 0x1f, R22 ;  /* 0x0000001fff0b7819 */ /* 0x002fe20000011416 */
[----:B------:R-:W-:Y:S01]  /*c070*/  IMAD.SHL.U32 R12, R45, 0x40, RZ ;  /* 0x000000402d0c7824 */ /* 0x000fe200078e00ff */
        /* <DEDUP_REMOVED lines=15> */
[----:B------:R-:W-:-:S02]  /*c170*/  SHF.L.U32 R6, R6, 0x6, RZ ;  /* 0x0000000606067819 */ /* 0x000fc400000006ff */
[----:B------:R-:W-:Y:S01]  /*c180*/  LOP3.LUT R13, R12, 0x38, R13, 0xf8, !PT ;  /* 0x000000380c0d7812 */ /* 0x000fe200078ef80d */
[----:B------:R-:W-:Y:S01]  /*c190*/  IMAD.SHL.U32 R9, R9, 0x400, RZ ;  /* 0x0000040009097824 */ /* 0x000fe200078e00ff */
[----:B------:R-:W-:Y:S02]  /*c1a0*/  LOP3.LUT R11, R11, 0x7fffe000, RZ, 0xc0, !PT ;  /* 0x7fffe0000b0b7812 */ /* 0x000fe400078ec0ff */
[----:B------:R-:W-:Y:S02]  /*c1b0*/  LOP3.LUT R6, R6, 0xfffffe00, RZ, 0xc0, !PT ;  /* 0xfffffe0006067812 */ /* 0x000fe400078ec0ff */
        /* <DEDUP_REMOVED lines=82> */
.L_x_1642:
[----:B------:R-:W-:Y:S05]  /*c6e0*/  BSYNC B2 ;  /* 0x0000000000027941 */ /* 0x000fea0003800000 */
.L_x_1614:
[----:B-1----:R-:W-:Y:S01]  /*c6f0*/  IMAD.SHL.U32 R11, R16, 0x40, RZ ;  /* 0x00000040100b7824 */ /* 0x002fe200078e00ff */
[----:B------:R-:W-:-:S04]  /*c700*/  DEPBAR.LE SB0, 0x0 ;  /* 0x000080000000791a */ /* 0x000fc80000000000 */
[----:B------:R-:W-:Y:S01]  /*c710*/  LEA.HI R6, R23, R64, RZ, 0x5 ;  /* 0x0000004017067211 */ /* 0x000fe200078f28ff */
[----:B--2---:R-:W-:Y:S01]  /*c720*/  IMAD.SHL.U32 R8, R21, 0x8, RZ ;  /* 0x0000000815087824 */ /* 0x004fe200078e00ff */
[----:B------:R-:W-:Y:S01]  /*c730*/  LOP3.LUT R11, R11, 0x1c0, RZ, 0xc0, !PT ;  /* 0x000001c00b0b7812 */ /* 0x000fe200078ec0ff */
[----:B------:R-:W-:Y:S01]  /*c740*/  IMAD.WIDE.U32 R14, R18, c[0x0][0x208], RZ ;  /* 0x00008200120e7a25 */ /* 0x000fe200078e00ff */
[----:B------:R-:W-:Y:S01]  /*c750*/  BAR.SYNC.DEFER_BLOCKING 0x0 ;  /* 0x0000000000007b1d */ /* 0x000fe20000010000 */
[----:B------:R-:W-:Y:S02]  /*c760*/  LOP3.LUT P1, RZ, R16, 0x2, RZ, 0xc0, !PT ;  /* 0x0000000210ff7812 */ /* 0x000fe4000782c0ff */
[----:B------:R-:W-:Y:S01]  /*c770*/  IMAD.SHL.U32 R9, R6, 0x20, RZ ;  /* 0x0000002006097824 */ /* 0x000fe200078e00ff */
[----:B------:R-:W-:Y:S01]  /*c780*/  LOP3.LUT R8, R11, 0x8, R8, 0xf8, !PT ;  /* 0x000000080b087812 */ /* 0x000fe200078ef808 */
[----:B------:R-:W-:Y:S01]  /*c790*/  IMAD R56, R18, -0x20, R63 ;  /* 0xffffffe012387824 */ /* 0x000fe200078e023f */
[----:B------:R-:W-:Y:S01]  /*c7a0*/  SHF.R.U32.HI R11, RZ, 0x3, R11 ;  /* 0x00000003ff0b7819 */ /* 0x000fe2000001160b */
[----:B------:R-:W-:Y:S01]  /*c7b0*/  IMAD.SHL.U32 R228, R3, 0x2, RZ ;  /* 0x0000000203e47824 */ /* 0x000fe200078e00ff */
[----:B------:R-:W-:Y:S01]  /*c7c0*/  LOP3.LUT R9, R9, 0x7ffffc00, RZ, 0xc0, !PT ;  /* 0x7ffffc0009097812 */ /* 0x000fe200078ec0ff */
[----:B------:R-:W-:Y:S01]  /*c7d0*/  IMAD.SHL.U32 R219, R2, 0x2, RZ ;  /* 0x0000000202db7824 */ /* 0x000fe200078e00ff */
[----:B------:R-:W-:-:S02]  /*c7e0*/  LOP3.LUT R8, R8, R11, RZ, 0x3c, !PT ;  /* 0x0000000b08087212 */ /* 0x000fc400078e3cff */
[----:B------:R-:W-:Y:S01]  /*c7f0*/  SEL R11, RZ, 0x2, P5 ;  /* 0x00000002ff0b7807 */ /* 0x000fe20002800000 */
[----:B------:R-:W-:Y:S01]  /*c800*/  IMAD.IADD R222, R2, 0x1, R9 ;  /* 0x0000000102de7824 */ /* 0x000fe200078e0209 */
[----:B------:R-:W-:Y:S01]  /*c810*/  SEL R12, RZ, 0x4, P4 ;  /* 0x00000004ff0c7807 */ /* 0x000fe20002000000 */
[----:B------:R-:W-:Y:S01]  /*c820*/  IMAD R221, R19, 0x200, R8 ;  /* 0x0000020013dd7824 */ /* 0x000fe200078e0208 */
[----:B------:R-:W-:Y:S01]  /*c830*/  LEA R8, P0, R14, R226, 0x5 ;  /* 0x000000e20e087211 */ /* 0x000fe200078028ff */
[----:B------:R-:W-:Y:S01]  /*c840*/  IMAD R9, R20, c[0x0][0x208], RZ ;  /* 0x0000820014097a24 */ /* 0x000fe200078e02ff */
[----:B------:R-:W-:Y:S01]  /*c850*/  IADD3 R12, R12, R11, R17 ;  /* 0x0000000b0c0c7210 */ /* 0x000fe20007ffe011 */
[----:B------:R-:W-:Y:S01]  /*c860*/  IMAD.SHL.U32 R222, R222, 0x2, RZ ;  /* 0x00000002dede7824 */ /* 0x000fe200078e00ff */
[----:B------:R-:W-:Y:S01]  /*c870*/  ISETP.LE.OR P6, PT, R56, R21, P2 ;  /* 0x000000153800720c */ /* 0x000fe200017c3670 */
[----:B------:R-:W-:Y:S02]  /*c880*/  IMAD.SHL.U32 R221, R221, 0x2, RZ ;  /* 0x00000002dddd7824 */ /* 0x000fe400078e00ff */
[----:B------:R-:W-:Y:S01]  /*c890*/  IMAD R9, R18, c[0x0][0x20c], R9 ;  /* 0x0000830012097a24 */ /* 0x000fe200078e0209 */
[----:B------:R-:W-:Y:S01]  /*c8a0*/  LDSM.16.M88.4 R48, [R222+0x10080] ;  /* 0x01008000de30783b */ /* 0x000fe20000000200 */
[--C-:B------:R-:W-:Y:S01]  /*c8b0*/  IMAD R218, R0, 0x2, R222.reuse ;  /* 0x0000000200da7824 */ /* 0x100fe200078e02de */
[----:B------:R-:W-:Y:S01]  /*c8c0*/  IADD3 R220, R221, 0xc0a0, RZ ;  /* 0x0000c0a0dddc7810 */ /* 0x000fe20007ffe0ff */
[----:B------:R-:W-:Y:S01]  /*c8d0*/  IMAD.IADD R10, R15, 0x1, R9 ;  /* 0x000000010f0a7824 */ /* 0x000fe200078e0209 */
[----:B---3--:R-:W1:Y:S01]  /*c8e0*/  LDSM.16.M88.4 R24, [R221+0xc080] ;  /* 0x00c08000dd18783b */ /* 0x008e620000000200 */
[----:B------:R-:W-:Y:S01]  /*c8f0*/  IADD3 R9, R221, 0xc080, RZ ;  /* 0x0000c080dd097810 */ /* 0x000fe20007ffe0ff */
[----:B------:R-:W-:-:S02]  /*c900*/  IMAD R217, R5, 0x2, R222 ;  /* 0x0000000205d97824 */ /* 0x000fc400078e02de */
[----:B------:R-:W2:Y:S01]  /*c910*/  LDSM.16.M88.4 R36, [R221+0xc880] ;  /* 0x00c88000dd24783b */ /* 0x000ea20000000200 */
[----:B------:R-:W-:Y:S01]  /*c920*/  @P1 IADD3 R220, R9, -0x20, RZ ;  /* 0xffffffe009dc1810 */ /* 0x000fe20007ffe0ff */
[----:B------:R-:W-:Y:S01]  /*c930*/  IMAD R215, R5, 0x2, R218 ;  /* 0x0000000205d77824 */ /* 0x000fe200078e02da */
[----:B------:R-:W-:Y:S01]  /*c940*/  SEL R9, RZ, 0x8, P3 ;  /* 0x00000008ff097807 */ /* 0x000fe20001800000 */
[--C-:B------:R-:W-:Y:S01]  /*c950*/  IMAD R214, R0, 0x2, R219.reuse ;  /* 0x0000000200d67824 */ /* 0x100fe200078e02db */
[----:B------:R-:W-:Y:S01]  /*c960*/  LOP3.LUT P1, RZ, R16, 0x4, RZ, 0xc0, !PT ;  /* 0x0000000410ff7812 */ /* 0x000fe2000782c0ff */
[----:B------:R-:W-:Y:S01]  /*c970*/  LDSM.16.M88.4 R32, [R220+0x800] ;  /* 0x00080000dc20783b */ /* 0x000fe20000000200 */
[----:B------:R-:W-:Y:S01]  /*c980*/  LEA.HI.X R11, R14, R225, R10, 0x5, P0 ;  /* 0x000000e10e0b7211 */ /* 0x000fe200000f2c0a */
[----:B------:R-:W-:Y:S01]  /*c990*/  IMAD.IADD R12, R9, 0x1, R12 ;  /* 0x00000001090c7824 */ /* 0x000fe200078e020c */
[C---:B------:R-:W-:Y:S01]  /*c9a0*/  LEA R40, P0, R8.reuse, c[0x0][0x1f8], 0x1 ;  /* 0x00007e0008287a11 */ /* 0x040fe200078008ff */
[----:B------:R-:W-:Y:S01]  /*c9b0*/  IMAD.MOV.U32 R9, RZ, RZ, 0x40 ;  /* 0x00000040ff097424 */ /* 0x000fe200078e00ff */
[----:B------:R-:W-:Y:S01]  /*c9c0*/  LDSM.16.M88.4 R16, [R218+0x10080] ;  /* 0x01008000da10783b */ /* 0x000fe20000000200 */
[C---:B------:R-:W-:Y:S01]  /*c9d0*/  IMAD R213, R5.reuse, 0x2, R219 ;  /* 0x0000000205d57824 */ /* 0x040fe200078e02db */
[----:B------:R-:W-:Y:S01]  /*c9e0*/  LEA.HI.X R41, R8, c[0x0][0x1fc], R11, 0x1, P0 ;  /* 0x00007f0008297a11 */ /* 0x000fe200000f0c0b */
[----:B------:R-:W-:Y:S01]  /*c9f0*/  IMAD R212, R5, 0x2, R214 ;  /* 0x0000000205d47824 */ /* 0x000fe200078e02d6 */
[----:B------:R-:W-:-:S02]  /*ca00*/  SEL R3, R9, 0xffffffc0, !P1 ;  /* 0xffffffc009037807 */ /* 0x000fc40004800000 */
[C---:B------:R-:W-:Y:S01]  /*ca10*/  LOP3.LUT P1, RZ, R12.reuse, 0x2, RZ, 0xc0, !PT ;  /* 0x000000020cff7812 */ /* 0x040fe2000782c0ff */
[----:B------:R-:W3:Y:S01]  /*ca20*/  LDSM.16.M88.4 R8, [R220] ;  /* 0x00000000dc08783b */ /* 0x000ee20000000200 */
[----:B------:R-:W-:Y:S01]  /*ca30*/  LOP3.LUT P0, RZ, R12, 0x4, RZ, 0xc0, !PT ;  /* 0x000000040cff7812 */ /* 0x000fe2000780c0ff */
[----:B------:R-:W-:Y:S01]  /*ca40*/  IMAD.IADD R216, R221, 0x1, R3 ;  /* 0x00000001ddd87824 */ /* 0x000fe200078e0203 */
[-C--:B------:R-:W-:Y:S01]  /*ca50*/  ISETP.LE.OR P1, PT, R56, R21.reuse, !P1 ;  /* 0x000000153800720c */ /* 0x080fe20004f23670 */
[----:B------:R-:W-:Y:S01]  /*ca60*/  @!PT LDS RZ, [RZ] ;  /* 0x00000000fffff984 */ /* 0x000fe20000000800 */
[----:B------:R-:W-:Y:S01]  /*ca70*/  @!PT LDS RZ, [RZ] ;  /* 0x00000000fffff984 */ /* 0x000fe20000000800 */
[----:B------:R-:W-:Y:S01]  /*ca80*/  @!PT LDS RZ, [RZ] ;  /* 0x00000000fffff984 */ /* 0x000fe20000000800 */
[----:B------:R5:W-:Y:S01]  /*ca90*/  LDGSTS.E.BYPASS.LTC128B.128 [R228+0x8080], [R40.64], !P6 ;  /* 0x0808000028e47fae */ /* 0x000be2000f101d4a */
[----:B------:R-:W-:Y:S01]  /*caa0*/  LOP3.LUT P6, RZ, R12, 0x8, RZ, 0xc0, !PT ;  /* 0x000000080cff7812 */ /* 0x000fe200078cc0ff */
[----:B------:R-:W-:Y:S01]  /*cab0*/  IMAD.IADD R210, R3, 0x1, R220 ;  /* 0x0000000103d27824 */ /* 0x000fe200078e02dc */
[----:B------:R-:W-:Y:S02]  /*cac0*/  P2R R12, PR, RZ, 0x2 ;  /* 0x00000002ff0c7803 */ /* 0x000fe40000000000 */
[----:B------:R-:W-:-:S02]  /*cad0*/  ISETP.LE.OR P1, PT, R56, R21, !P0 ;  /* 0x000000153800720c */ /* 0x000fc40004723670 */
[----:B------:R-:W-:Y:S02]  /*cae0*/  ISETP.LE.OR P0, PT, R56, R21, !P6 ;  /* 0x000000153800720c */ /* 0x000fe40007703670 */
[----:B------:R-:W-:Y:S02]  /*caf0*/  ISETP.NE.AND P6, PT, R12, RZ, PT ;  /* 0x000000ff0c00720c */ /* 0x000fe40003fc5270 */
[----:B------:R-:W-:Y:S01]  /*cb00*/  LOP3.LUT R3, R6, 0xffffffe0, RZ, 0xc0, !PT ;  /* 0xffffffe006037812 */ /* 0x000fe200078ec0ff */
[----:B-1----:R-:W-:Y:S04]  /*cb10*/  HMMA.16816.F32.BF16 R28, R48, R24, RZ ;  /* 0x00000018301c723c */ /* 0x002fe800000418ff */
[----:B------:R-:W-:-:S05]  /*cb20*/  IMAD.IADD R64, R64, 0x1, -R3 ;  /* 0x0000000140407824 */ /* 0x000fca00078e0a03 */
[----:B------:R-:W-:Y:S01]  /*cb30*/  SHF.R.S32.HI R3, RZ, 0x1f, R64 ;  /* 0x0000001fff037819 */ /* 0x000fe20000011440 */
[C---:B------:R-:W-:Y:S01]  /*cb40*/  HMMA.16816.F32.BF16 R24, R48.reuse, R26, RZ ;  /* 0x0000001a3018723c */ /* 0x040fe200000418ff */
[----:B------:R5:W-:Y:S02]  /*cb50*/  LDGSTS.E.BYPASS.LTC128B.128 [R228+0x9080], [R40.64+0x80], !P6 ;  /* 0x0908008028e47fae */ /* 0x000be4000f101d4a */
[----:B------:R-:W-:Y:S02]  /*cb60*/  LEA.HI R3, R3, R64, RZ, 0x2 ;  /* 0x0000004003037211 */ /* 0x000fe400078f10ff */
[----:B------:R5:W-:Y:S02]  /*cb70*/  LDGSTS.E.BYPASS.LTC128B.128 [R228+0xa080], [R40.64+0x100], !P1 ;  /* 0x0a08010028e47fae */ /* 0x000be4000c901d4a */
[----:B------:R-:W-:Y:S01]  /*cb80*/  LOP3.LUT R3, R3, 0x7ffffffc, RZ, 0xc0, !PT ;  /* 0x7ffffffc03037812 */ /* 0x000fe200078ec0ff */
[C---:B--2---:R-:W-:Y:S01]  /*cb90*/  HMMA.16816.F32.BF16 R20, R48.reuse, R36, RZ ;  /* 0x000000243014723c */ /* 0x044fe200000418ff */
[----:B------:R5:W-:Y:S03]  /*cba0*/  LDGSTS.E.BYPASS.LTC128B.128 [R228+0xb080], [R40.64+0x180], !P0 ;  /* 0x0b08018028e47fae */ /* 0x000be6000c101d4a */
[----:B------:R-:W-:Y:S01]  /*cbb0*/  IMAD.IADD R3, R64, 0x1, -R3 ;  /* 0x0000000140037824 */ /* 0x000fe200078e0a03 */
[----:B------:R-:W-:Y:S03]  /*cbc0*/  LDSM.16.M88.4 R44, [R217+0x10080] ;  /* 0x01008000d92c783b */ /* 0x000fe60000000200 */
[----:B------:R-:W-:Y:S01]  /*cbd0*/  HMMA.16816.F32.BF16 R48, R48, R38, RZ ;  /* 0x000000263030723c */ /* 0x000fe200000418ff */
[----:B----4-:R-:W1:Y:S01]  /*cbe0*/  LDSM.16.M88.4 R12, [R216+0xc080] ;  /* 0x00c08000d80c783b */ /* 0x010e620000000200 */
[----:B------:R-:W-:-:S03]  /*cbf0*/  IMAD R56, R3, -0x2, R56 ;  /* 0xfffffffe03387824 */ /* 0x000fc600078e0238 */
[----:B------:R-:W2:Y:S02]  /*cc00*/  LDSM.16.M88.4 R52, [R216+0xc880] ;  /* 0x00c88000d834783b */ /* 0x000ea40000000200 */
[C---:B------:R-:W-:Y:S01]  /*cc10*/  ISETP.GT.AND P0, PT, R56.reuse, RZ, PT ;  /* 0x000000ff3800720c */ /* 0x040fe20003f04270 */
[C---:B---3--:R-:W-:Y:S01]  /*cc20*/  HMMA.16816.F32.BF16 R28, R16.reuse, R8, R28 ;  /* 0x00000008101c723c */ /* 0x048fe2000004181c */
[----:B------:R-:W-:Y:S01]  /*cc30*/  LDSM.16.M88.4 R36, [R215+0x10080] ;  /* 0x01008000d724783b */ /* 0x000fe20000000200 */
[C---:B------:R-:W-:Y:S02]  /*cc40*/  ISETP.GT.AND P1, PT, R56.reuse, 0x1, PT ;  /* 0x000000013800780c */ /* 0x040fe40003f24270 */
[----:B------:R-:W-:Y:S01]  /*cc50*/  ISETP.GT.AND P6, PT, R56, 0x8, PT ;  /* 0x000000083800780c */ /* 0x000fe20003fc4270 */
[----:B------:R-:W0:Y:S03]  /*cc60*/  LDGDEPBAR ;  /* 0x00000000000079af */ /* 0x000e260000000000 */
[C---:B------:R-:W-:Y:S01]  /*cc70*/  HMMA.16816.F32.BF16 R24, R16.reuse, R10, R24 ;  /* 0x0000000a1018723c */ /* 0x040fe20000041818 */
[----:B------:R-:W3:Y:S04]  /*cc80*/  LDSM.16.M88.4 R8, [R210] ;  /* 0x00000000d208783b */ /* 0x000ee80000000200 */
[----:B-----5:R-:W4:Y:S03]  /*cc90*/  LDSM.16.M88.4 R40, [R210+0x800] ;  /* 0x00080000d228783b */ /* 0x020f260000000200 */
[C---:B------:R-:W-:Y:S08]  /*cca0*/  HMMA.16816.F32.BF16 R20, R16.reuse, R32, R20 ;  /* 0x000000201014723c */ /* 0x040ff00000041814 */
[----:B------:R-:W-:Y:S01]  /*ccb0*/  HMMA.16816.F32.BF16 R48, R16, R34, R48 ;  /* 0x000000221030723c */ /* 0x000fe20000041830 */
[----:B------:R-:W-:Y:S04]  /*ccc0*/  LDSM.16.M88.4 R32, [R221+0xd080] ;  /* 0x00d08000dd20783b */ /* 0x000fe80000000200 */
[----:B------:R-:W-:Y:S03]  /*ccd0*/  LDSM.16.M88.4 R16, [R221+0xd880] ;  /* 0x00d88000dd10783b */ /* 0x000fe60000000200 */
[C---:B-1----:R-:W-:Y:S08]  /*cce0*/  HMMA.16816.F32.BF16 R28, R44.reuse, R12, R28 ;  /* 0x0000000c2c1c723c */ /* 0x042ff0000004181c */
[C---:B------:R-:W-:Y:S01]  /*ccf0*/  HMMA.16816.F32.BF16 R24, R44.reuse, R14, R24 ;  /* 0x0000000e2c18723c */ /* 0x040fe20000041818 */
[----:B------:R-:W1:Y:S07]  /*cd00*/  LDSM.16.M88.4 R12, [R222+0x14080] ;  /* 0x01408000de0c783b */ /* 0x000e6e0000000200 */
[C---:B--2---:R-:W-:Y:S08]  /*cd10*/  HMMA.16816.F32.BF16 R20, R44.reuse, R52, R20 ;  /* 0x000000342c14723c */ /* 0x044ff00000041814 */
[----:B------:R-:W-:Y:S01]  /*cd20*/  HMMA.16816.F32.BF16 R44, R44, R54, R48 ;  /* 0x000000362c2c723c */ /* 0x000fe20000041830 */
[----:B------:R-:W-:Y:S04]  /*cd30*/  LDSM.16.M88.4 R48, [R218+0x14080] ;  /* 0x01408000da30783b */ /* 0x000fe80000000200 */
[----:B------:R-:W-:Y:S03]  /*cd40*/  LDSM.16.M88.4 R52, [R220+0x1800] ;  /* 0x00180000dc34783b */ /* 0x000fe60000000200 */
[C---:B---3--:R-:W-:Y:S08]  /*cd50*/  HMMA.16816.F32.BF16 R28, R36.reuse, R8, R28 ;  /* 0x00000008241c723c */ /* 0x048ff0000004181c */
[C---:B------:R-:W-:Y:S01]  /*cd60*/  HMMA.16816.F32.BF16 R24, R36.reuse, R10, R24 ;  /* 0x0000000a2418723c */ /* 0x040fe20000041818 */
[----:B------:R-:W2:Y:S07]  /*cd70*/  LDSM.16.M88.4 R8, [R220+0x1000] ;  /* 0x00100000dc08783b */ /* 0x000eae0000000200 */
        /* <DEDUP_REMOVED lines=8> */
[----:B------:R-:W-:Y:S01]  /*ce00*/  HMMA.16816.F32.BF16 R44, R12, R18, R44 ;  /* 0x000000120c2c723c */ /* 0x000fe2000004182c */
[----:B------:R-:W-:Y:S04]  /*ce10*/  LDSM.16.M88.4 R16, [R215+0x14080] ;  /* 0x01408000d710783b */ /* 0x000fe80000000200 */
[----:B------:R-:W4:Y:S03]  /*ce20*/  LDSM.16.M88.4 R12, [R210+0x1000] ;  /* 0x00100000d20c783b */ /* 0x000f260000000200 */
[C---:B--2---:R-:W-:Y:S08]  /*ce30*/  HMMA.16816.F32.BF16 R28, R48.reuse, R8, R28 ;  /* 0x00000008301c723c */ /* 0x044ff0000004181c */
[C---:B------:R-:W-:Y:S01]  /*ce40*/  HMMA.16816.F32.BF16 R24, R48.reuse, R10, R24 ;  /* 0x0000000a3018723c */ /* 0x040fe20000041818 */
[----:B------:R-:W2:Y:S07]  /*ce50*/  LDSM.16.M88.4 R8, [R210+0x1800] ;  /* 0x00180000d208783b */ /* 0x000eae0000000200 */
[C---:B------:R-:W-:Y:S08]  /*ce60*/  HMMA.16816.F32.BF16 R20, R48.reuse, R52, R20 ;  /* 0x000000343014723c */ /* 0x040ff00000041814 */
[----:B------:R-:W-:Y:S08]  /*ce70*/  HMMA.16816.F32.BF16 R44, R48, R54, R44 ;  /* 0x00000036302c723c */ /* 0x000ff0000004182c */
[C---:B---3--:R-:W-:Y:S08]  /*ce80*/  HMMA.16816.F32.BF16 R28, R40.reuse, R36, R28 ;  /* 0x00000024281c723c */ /* 0x048ff0000004181c */
[C---:B------:R-:W-:Y:S01]  /*ce90*/  HMMA.16816.F32.BF16 R24, R40.reuse, R38, R24 ;  /* 0x000000262818723c */ /* 0x040fe20000041818 */
[----:B------:R-:W-:Y:S07]  /*cea0*/  LDSM.16.M88.4 R36, [R222+0x18080] ;  /* 0x01808000de24783b */ /* 0x000fee0000000200 */
[C---:B-1----:R-:W-:Y:S01]  /*ceb0*/  HMMA.16816.F32.BF16 R48, R40.reuse, R32, R20 ;  /* 0x000000202830723c */ /* 0x042fe20000041814 */
[----:B------:R-:W1:Y:S07]  /*cec0*/  LDSM.16.M88.4 R20, [R221+0xe080] ;  /* 0x00e08000dd14783b */ /* 0x000e6e0000000200 */
[----:B------:R-:W-:Y:S01]  /*ced0*/  HMMA.16816.F32.BF16 R44, R40, R34, R44 ;  /* 0x00000022282c723c */ /* 0x000fe2000004182c */
[----:B------:R-:W3:Y:S04]  /*cee0*/  LDSM.16.M88.4 R32, [R221+0xe880] ;  /* 0x00e88000dd20783b */ /* 0x000ee80000000200 */
[----:B------:R-:W-:Y:S03]  /*cef0*/  LDSM.16.M88.4 R40, [R218+0x18080] ;  /* 0x01808000da28783b */ /* 0x000fe60000000200 */
[C---:B----4-:R-:W-:Y:S08]  /*cf00*/  HMMA.16816.F32.BF16 R28, R16.reuse, R12, R28 ;  /* 0x0000000c101c723c */ /* 0x050ff0000004181c */
[C---:B------:R-:W-:Y:S01]  /*cf10*/  HMMA.16816.F32.BF16 R24, R16.reuse, R14, R24 ;  /* 0x0000000e1018723c */ /* 0x040fe20000041818 */
[----:B------:R-:W4:Y:S07]  /*cf20*/  LDSM.16.M88.4 R12, [R220+0x2000] ;  /* 0x00200000dc0c783b */ /* 0x000f2e0000000200 */
[C---:B--2---:R-:W-:Y:S08]  /*cf30*/  HMMA.16816.F32.BF16 R48, R16.reuse, R8, R48 ;  /* 0x000000081030723c */ /* 0x044ff00000041830 */
[----:B------:R-:W-:Y:S01]  /*cf40*/  HMMA.16816.F32.BF16 R44, R16, R10, R44 ;  /* 0x0000000a102c723c */ /* 0x000fe2000004182c */
[----:B------:R-:W2:Y:S04]  /*cf50*/  LDSM.16.M88.4 R8, [R220+0x2800] ;  /* 0x00280000dc08783b */ /* 0x000ea80000000200 */
[----:B------:R-:W-:Y:S03]  /*cf60*/  LDSM.16.M88.4 R16, [R216+0xe080] ;  /* 0x00e08000d810783b */ /* 0x000fe60000000200 */
[C---:B-1----:R-:W-:Y:S08]  /*cf70*/  HMMA.16816.F32.BF16 R28, R36.reuse, R20, R28 ;  /* 0x00000014241c723c */ /* 0x042ff0000004181c */
[C---:B------:R-:W-:Y:S01]  /*cf80*/  HMMA.16816.F32.BF16 R24, R36.reuse, R22, R24 ;  /* 0x000000162418723c */ /* 0x040fe20000041818 */
[----:B------:R-:W1:Y:S07]  /*cf90*/  LDSM.16.M88.4 R20, [R217+0x18080] ;  /* 0x01808000d914783b */ /* 0x000e6e0000000200 */
[C---:B---3--:R-:W-:Y:S08]  /*cfa0*/  HMMA.16816.F32.BF16 R48, R36.reuse, R32, R48 ;  /* 0x000000202430723c */ /* 0x048ff00000041830 */
        /* <DEDUP_REMOVED lines=19> */
[----:B------:R-:W-:Y:S07]  /*d0e0*/  LDSM.16.M88.4 R12, [R218+0x1c080] ;  /* 0x01c08000da0c783b */ /* 0x000fee0000000200 */
        /* <DEDUP_REMOVED lines=9> */
[----:B------:R-:W-:Y:S04]  /*d180*/  LDSM.16.M88.4 R40, [R215+0x1c080] ;  /* 0x01c08000d728783b */ /* 0x000fe80000000200 */
[----:B------:R-:W-:Y:S03]  /*d190*/  LDSM.16.M88.4 R20, [R210+0x3000] ;  /* 0x00300000d214783b */ /* 0x000fe60000000200 */
[C---:B--2---:R-:W-:Y:S08]  /*d1a0*/  HMMA.16816.F32.BF16 R28, R12.reuse, R8, R28 ;  /* 0x000000080c1c723c */ /* 0x044ff0000004181c */
[C---:B------:R-:W-:Y:S01]  /*d1b0*/  HMMA.16816.F32.BF16 R24, R12.reuse, R10, R24 ;  /* 0x0000000a0c18723c */ /* 0x040fe20000041818 */
[----:B------:R-:W2:Y:S07]  /*d1c0*/  LDSM.16.M88.4 R8, [R216+0xf880] ;  /* 0x00f88000d808783b */ /* 0x000eae0000000200 */
[C---:B------:R-:W-:Y:S08]  /*d1d0*/  HMMA.16816.F32.BF16 R48, R12.reuse, R32, R48 ;  /* 0x000000200c30723c */ /* 0x040ff00000041830 */
[----:B------:R-:W-:Y:S01]  /*d1e0*/  HMMA.16816.F32.BF16 R44, R12, R34, R44 ;  /* 0x000000220c2c723c */ /* 0x000fe2000004182c */
[----:B------:R-:W3:Y:S01]  /*d1f0*/  LDSM.16.M88.4 R12, [R210+0x3800] ;  /* 0x00380000d20c783b */ /* 0x000ee20000000200 */
[----:B------:R-:W-:-:S06]  /*d200*/  DEPBAR.LE SB0, 0x0 ;  /* 0x000080000000791a */ /* 0x000fcc0000000000 */
[C---:B-1----:R-:W-:Y:S08]  /*d210*/  HMMA.16816.F32.BF16 R28, R36.reuse, R16, R28 ;  /* 0x00000010241c723c */ /* 0x042ff0000004181c */
[C---:B------:R-:W-:Y:S08]  /*d220*/  HMMA.16816.F32.BF16 R24, R36.reuse, R18, R24 ;  /* 0x000000122418723c */ /* 0x040ff00000041818 */
[C---:B--2---:R-:W-:Y:S08]  /*d230*/  HMMA.16816.F32.BF16 R48, R36.reuse, R8, R48 ;  /* 0x000000082430723c */ /* 0x044ff00000041830 */
[----:B------:R-:W-:Y:S08]  /*d240*/  HMMA.16816.F32.BF16 R44, R36, R10, R44 ;  /* 0x0000000a242c723c */ /* 0x000ff0000004182c */
[C---:B------:R-:W-:Y:S08]  /*d250*/  HMMA.16816.F32.BF16 R28, R40.reuse, R20, R28 ;  /* 0x00000014281c723c */ /* 0x040ff0000004181c */
[C---:B------:R-:W-:Y:S08]  /*d260*/  HMMA.16816.F32.BF16 R24, R40.reuse, R22, R24 ;  /* 0x000000162818723c */ /* 0x040ff00000041818 */
[C---:B---3--:R-:W-:Y:S08]  /*d270*/  HMMA.16816.F32.BF16 R48, R40.reuse, R12, R48 ;  /* 0x0000000c2830723c */ /* 0x048ff00000041830 */
[----:B------:R-:W-:Y:S01]  /*d280*/  HMMA.16816.F32.BF16 R44, R40, R14, R44 ;  /* 0x0000000e282c723c */ /* 0x000fe2000004182c */
[----:B------:R-:W-:-:S02]  /*d290*/  FSEL R28, R28, -INF , P0 ;  /* 0xff8000001c1c7808 */ /* 0x000fc40000000000 */
[----:B------:R-:W-:Y:S02]  /*d2a0*/  FSEL R29, R29, -INF , P1 ;  /* 0xff8000001d1d7808 */ /* 0x000fe40000800000 */
[----:B------:R-:W-:Y:S01]  /*d2b0*/  FSEL R30, R30, -INF , P0 ;  /* 0xff8000001e1e7808 */ /* 0x000fe20000000000 */
[----:B------:R-:W-:Y:S01]  /*d2c0*/  BAR.SYNC.DEFER_BLOCKING 0x0 ;  /* 0x0000000000007b1d */ /* 0x000fe20000010000 */
[----:B------:R-:W-:Y:S02]  /*d2d0*/  ISETP.GT.AND P0, PT, R56, 0x9, PT ;  /* 0x000000093800780c */ /* 0x000fe40003f04270 */
[----:B------:R-:W-:Y:S02]  /*d2e0*/  FSEL R3, R24, -INF , P6 ;  /* 0xff80000018037808 */ /* 0x000fe40003000000 */
[----:B------:R-:W-:Y:S02]  /*d2f0*/  FMNMX.FTZ R8, R28, R29, !PT ;  /* 0x0000001d1c087209 */ /* 0x000fe40007810000 */
[----:B------:R-:W-:-:S02]  /*d300*/  ISETP.GT.AND P6, PT, R56, 0x10, PT ;  /* 0x000000103800780c */ /* 0x000fc40003fc4270 */
[----:B------:R-:W-:Y:S02]  /*d310*/  FSEL R25, R25, -INF , P0 ;  /* 0xff80000019197808 */ /* 0x000fe40000000000 */
[----:B------:R-:W-:Y:S02]  /*d320*/  FMNMX.FTZ R8, R3, R8, !PT ;  /* 0x0000000803087209 */ /* 0x000fe40007810000 */
[----:B------:R-:W-:Y:S02]  /*d330*/  FSEL R20, R31, -INF , P1 ;  /* 0xff8000001f147808 */ /* 0x000fe40000800000 */
[----:B------:R-:W-:Y:S02]  /*d340*/  ISETP.GT.AND P1, PT, R56, 0x8, PT ;  /* 0x000000083800780c */ /* 0x000fe40003f24270 */
[----:B------:R-:W-:Y:S02]  /*d350*/  FSEL R6, R27, -INF , P0 ;  /* 0xff8000001b067808 */ /* 0x000fe40000000000 */
[----:B------:R-:W-:-:S02]  /*d360*/  FSEL R17, R48, -INF , P6 ;  /* 0xff80000030117808 */ /* 0x000fc40003000000 */
[----:B------:R-:W-:Y:S02]  /*d370*/  FMNMX.FTZ R8, R25, R8, !PT ;  /* 0x0000000819087209 */ /* 0x000fe40007810000 */
[----:B------:R-:W-:Y:S02]  /*d380*/  ISETP.GT.AND P0, PT, R56, 0x11, PT ;  /* 0x000000113800780c */ /* 0x000fe40003f04270 */
[----:B------:R-:W-:Y:S02]  /*d390*/  FSEL R18, R26, -INF , P1 ;  /* 0xff8000001a127808 */ /* 0x000fe40000800000 */
[----:B------:R-:W-:Y:S02]  /*d3a0*/  ISETP.GT.AND P1, PT, R56, 0x18, PT ;  /* 0x000000183800780c */ /* 0x000fe40003f24270 */
[----:B------:R-:W-:Y:S02]  /*d3b0*/  FSEL R15, R49, -INF , P0 ;  /* 0xff800000310f7808 */ /* 0x000fe40000000000 */
[----:B------:R-:W-:-:S02]  /*d3c0*/  FMNMX.FTZ R8, R17, R8, !PT ;  /* 0x0000000811087209 */ /* 0x000fc40007810000 */
[----:B------:R-:W-:Y:S02]  /*d3d0*/  ISETP.GT.AND P0, PT, R56, 0x19, PT ;  /* 0x000000193800780c */ /* 0x000fe40003f04270 */
[----:B------:R-:W-:Y:S02]  /*d3e0*/  FSEL R13, R44, -INF , P1 ;  /* 0xff8000002c0d7808 */ /* 0x000fe40000800000 */
[----:B------:R-:W-:Y:S02]  /*d3f0*/  FMNMX.FTZ R8, R15, R8, !PT ;  /* 0x000000080f087209 */ /* 0x000fe40007810000 */
[----:B------:R-:W-:Y:S02]  /*d400*/  FMNMX.FTZ R19, R30, R20, !PT ;  /* 0x000000141e137209 */ /* 0x000fe40007810000 */
[----:B------:R-:W-:Y:S02]  /*d410*/  FSEL R11, R45, -INF , P0 ;  /* 0xff8000002d0b7808 */ /* 0x000fe40000000000 */
[----:B------:R-:W-:-:S02]  /*d420*/  FMNMX.FTZ R8, R13, R8, !PT ;  /* 0x000000080d087209 */ /* 0x000fc40007810000 */
[----:B------:R-:W-:Y:S02]  /*d430*/  FMNMX.FTZ R19, R18, R19, !PT ;  /* 0x0000001312137209 */ /* 0x000fe40007810000 */
[----:B------:R-:W-:Y:S02]  /*d440*/  FSEL R14, R50, -INF , P6 ;  /* 0xff800000320e7808 */ /* 0x000fe40003000000 */
[----:B------:R-:W-:Y:S02]  /*d450*/  FMNMX.FTZ R16, R11, R8, !PT ;  /* 0x000000080b107209 */ /* 0x000fe40007810000 */
[----:B------:R-:W-:Y:S02]  /*d460*/  ISETP.GT.AND P6, PT, R56, 0x11, PT ;  /* 0x000000113800780c */ /* 0x000fe40003fc4270 */
[----:B------:R-:W-:Y:S01]  /*d470*/  FMNMX.FTZ R19, R6, R19, !PT ;  /* 0x0000001306137209 */ /* 0x000fe20007810000 */
[----:B------:R-:W1:Y:S01]  /*d480*/  SHFL.BFLY PT, R9, R16, 0x2, 0x1f ;  /* 0x0c401f0010097f89 */ /* 0x000e6200000e0000 */
[----:B------:R-:W-:-:S02]  /*d490*/  FSEL R12, R51, -INF , P6 ;  /* 0xff800000330c7808 */ /* 0x000fc40003000000 */
[----:B------:R-:W-:Y:S02]  /*d4a0*/  FMNMX.FTZ R19, R14, R19, !PT ;  /* 0x000000130e137209 */ /* 0x000fe40007810000 */
[----:B------:R-:W-:Y:S02]  /*d4b0*/  FSEL R10, R46, -INF , P1 ;  /* 0xff8000002e0a7808 */ /* 0x000fe40000800000 */
[----:B------:R-:W-:Y:S02]  /*d4c0*/  FMNMX.FTZ R19, R12, R19, !PT ;  /* 0x000000130c137209 */ /* 0x000fe40007810000 */
[----:B------:R-:W-:Y:S02]  /*d4d0*/  FSEL R8, R47, -INF , P0 ;  /* 0xff8000002f087808 */ /* 0x000fe40000000000 */
[----:B------:R-:W-:Y:S02]  /*d4e0*/  FMNMX.FTZ R19, R10, R19, !PT ;  /* 0x000000130a137209 */ /* 0x000fe40007810000 */
[----:B------:R-:W-:-:S02]  /*d4f0*/  ISETP.GE.AND P0, PT, R63, 0x21, PT ;  /* 0x000000213f00780c */ /* 0x000fc40003f06270 */
[----:B------:R-:W-:-:S05]  /*d500*/  FMNMX.FTZ R19, R8, R19, !PT ;  /* 0x0000001308137209 */ /* 0x000fca0007810000 */
[----:B------:R-:W2:Y:S01]  /*d510*/  SHFL.BFLY PT, R22, R19, 0x2, 0x1f ;  /* 0x0c401f0013167f89 */ /* 0x000ea200000e0000 */
[----:B-1----:R-:W-:-:S05]  /*d520*/  FMNMX.FTZ R21, R16, R9, !PT ;  /* 0x0000000910157209 */ /* 0x002fca0007810000 */
[----:B------:R-:W-:Y:S01]  /*d530*/  @P0 LEA.HI.SX32 R26, R149, 0xfffffffe, 0x1b ;  /* 0xfffffffe951a0811 */ /* 0x000fe200078fdaff */
[----:B------:R-:W-:Y:S01]  /*d540*/  @P0 IMAD.MOV.U32 R32, RZ, RZ, R230 ;  /* 0x000000ffff200224 */ /* 0x000fe200078e00e6 */
[----:B------:R-:W1:Y:S02]  /*d550*/  SHFL.BFLY PT, R148, R21, 0x1, 0x1f ;  /* 0x0c201f0015947f89 */ /* 0x000e6400000e0000 */
[----:B------:R-:W-:Y:S01]  /*d560*/  @P0 SHF.R.S32.HI R24, RZ, 0x1f, R26 ;  /* 0x0000001fff180819 */ /* 0x000fe2000001141a */
[----:B------:R-:W-:Y:S02]  /*d570*/  @P0 IMAD.MOV.U32 R33, RZ, RZ, R233 ;  /* 0x000000ffff210224 */ /* 0x000fe400078e00e9 */
[----:B------:R-:W-:Y:S02]  /*d580*/  @P0 IMAD R4, R4, R26, RZ ;  /* 0x0000001a04040224 */ /* 0x000fe400078e02ff */
[----:B------:R-:W-:-:S04]  /*d590*/  @P0 IMAD.WIDE.U32 R26, R26, R7, R32 ;  /* 0x000000071a1a0225 */ /* 0x000fc800078e0020 */
[----:B------:R-:W-:-:S04]  /*d5a0*/  @P0 IMAD R4, R24, R7, R4 ;  /* 0x0000000718040224 */ /* 0x000fc800078e0204 */
[----:B------:R-:W-:Y:S01]  /*d5b0*/  @P0 IMAD.IADD R4, R27, 0x1, R4 ;  /* 0x000000011b040824 */ /* 0x000fe200078e0204 */
[----:B--2---:R-:W-:-:S05]  /*d5c0*/  FMNMX.FTZ R22, R22, R19, !PT ;  /* 0x0000001316167209 */ /* 0x004fca0007810000 */
[----:B------:R-:W2:Y:S01]  /*d5d0*/  SHFL.BFLY PT, R9, R22, 0x1, 0x1f ;  /* 0x0c201f0016097f89 */ /* 0x000ea200000e0000 */
[----:B-1----:R-:W-:-:S04]  /*d5e0*/  FMNMX.FTZ R148, R21, R148, !PT ;  /* 0x0000009415947209 */ /* 0x002fc80007810000 */
[C---:B------:R-:W-:Y:S01]  /*d5f0*/  FSETP.NEU.FTZ.AND P1, PT, R148.reuse, -INF , PT ;  /* 0xff8000009400780b */ /* 0x040fe20003f3d000 */
[----:B------:R-:W-:-:S05]  /*d600*/  FMUL.FTZ R16, R148, c[0x0][0x2d0] ;  /* 0x0000b40094107a20 */ /* 0x000fca0000410000 */
[----:B------:R-:W-:-:S05]  /*d610*/  FSEL R16, R16, RZ, P1 ;  /* 0x000000ff10107208 */ /* 0x000fca0000800000 */
[--C-:B------:R-:W-:Y:S02]  /*d620*/  FFMA.FTZ R151, R3, c[0x0][0x2d0], -R16.reuse ;  /* 0x0000b40003977a23 */ /* 0x100fe40000010810 */
[--C-:B------:R-:W-:Y:S01]  /*d630*/  FFMA.FTZ R205, R28, c[0x0][0x2d0], -R16.reuse ;  /* 0x0000b4001ccd7a23 */ /* 0x100fe20000010810 */
[----:B------:R-:W-:Y:S01]  /*d640*/  @P0 LEA R28, P1, R26, c[0x0][0x1c8], 0x1 ;  /* 0x000072001a1c0a11 */ /* 0x000fe200078208ff */
[--C-:B------:R-:W-:Y:S01]  /*d650*/  FFMA.FTZ R150, R29, c[0x0][0x2d0], -R16.reuse ;  /* 0x0000b4001d967a23 */ /* 0x100fe20000010810 */
[----:B--2---:R-:W-:Y:S01]  /*d660*/  FMNMX.FTZ R3, R22, R9, !PT ;  /* 0x0000000916037209 */ /* 0x004fe20007810000 */
[----:B------:R-:W-:Y:S01]  /*d670*/  FFMA.FTZ R25, R25, c[0x0][0x2d0], -R16 ;  /* 0x0000b40019197a23 */ /* 0x000fe20000010810 */
[----:B------:R-:W-:Y:S01]  /*d680*/  @P0 LEA.HI.X R29, R26, c[0x0][0x1cc], R4, 0x1, P1 ;  /* 0x000073001a1d0a11 */ /* 0x000fe200008f0c04 */
[----:B------:R-:W-:Y:S01]  /*d690*/  MUFU.EX2 R205, R205 ;  /* 0x000000cd00cd7308 */ /* 0x000fe20000000800 */
[C---:B------:R-:W-:Y:S01]  /*d6a0*/  FSETP.NEU.FTZ.AND P1, PT, R3.reuse, -INF , PT ;  /* 0xff8000000300780b */ /* 0x040fe20003f3d000 */
[----:B------:R-:W-:-:S02]  /*d6b0*/  FMUL.FTZ R9, R3, c[0x0][0x2d0] ;  /* 0x0000b40003097a20 */ /* 0x000fc40000410000 */
[----:B------:R1:W-:Y:S01]  /*d6c0*/  @P0 LDGSTS.E.BYPASS.LTC128B.128 [R228+0xc080], [R28.64], !P2 ;  /* 0x0c0800001ce40fae */ /* 0x0003e2000d101d4a */
[--C-:B------:R-:W-:Y:S02]  /*d6d0*/  FFMA.FTZ R206, R17, c[0x0][0x2d0], -R16.reuse ;  /* 0x0000b40011ce7a23 */ /* 0x100fe40000010810 */
[----:B------:R-:W-:Y:S01]  /*d6e0*/  FSEL R9, R9, RZ, P1 ;  /* 0x000000ff09097208 */ /* 0x000fe20000800000 */
[----:B------:R1:W-:Y:S01]  /*d6f0*/  @P0 LDGSTS.E.BYPASS.LTC128B.128 [R228+0xd080], [R28.64+0x80], !P5 ;  /* 0x0d0800801ce40fae */ /* 0x0003e2000e901d4a */
[----:B------:R2:W-:Y:S01]  /*d700*/  MUFU.EX2 R0, R25 ;  /* 0x0000001900007308 */ /* 0x0005e20000000800 */
[--C-:B------:R-:W-:Y:S02]  /*d710*/  FFMA.FTZ R211, R15, c[0x0][0x2d0], -R16.reuse ;  /* 0x0000b4000fd37a23 */ /* 0x100fe40000010810 */
[----:B------:R1:W-:Y:S01]  /*d720*/  @P0 LDGSTS.E.BYPASS.LTC128B.128 [R228+0xe080], [R28.64+0x100], !P4 ;  /* 0x0e0801001ce40fae */ /* 0x0003e2000e101d4a */
[--C-:B------:R-:W-:Y:S02]  /*d730*/  FFMA.FTZ R2, R6, c[0x0][0x2d0], -R9.reuse ;  /* 0x0000b40006027a23 */ /* 0x100fe40000010809 */
[--C-:B------:R-:W-:Y:S01]  /*d740*/  FFMA.FTZ R209, R30, c[0x0][0x2d0], -R9.reuse ;  /* 0x0000b4001ed17a23 */ /* 0x100fe20000010809 */
[----:B------:R1:W-:Y:S01]  /*d750*/  @P0 LDGSTS.E.BYPASS.LTC128B.128 [R228+0xf080], [R28.64+0x180], !P3 ;  /* 0x0f0801801ce40fae */ /* 0x0003e2000d901d4a */
[--C-:B------:R-:W-:Y:S01]  /*d760*/  FFMA.FTZ R204, R20, c[0x0][0x2d0], -R9.reuse ;  /* 0x0000b40014cc7a23 */ /* 0x100fe20000010809 */
[----:B------:R-:W3:Y:S01]  /*d770*/  MUFU.EX2 R150, R150 ;  /* 0x0000009600967308 */ /* 0x000ee20000000800 */
[----:B------:R-:W-:Y:S01]  /*d780*/  FFMA.FTZ R207, R18, c[0x0][0x2d0], -R9 ;  /* 0x0000b40012cf7a23 */ /* 0x000fe20000010809 */
[----:B------:R-:W4:Y:S01]  /*d790*/  LDSM.16.MT88.4 R140, [R219+0x8080] ;  /* 0x00808000db8c783b */ /* 0x000f220000004200 */
[----:B------:R-:W-:-:S02]  /*d7a0*/  FFMA.FTZ R208, R13, c[0x0][0x2d0], -R16 ;  /* 0x0000b4000dd07a23 */ /* 0x000fc40000010810 */
[----:B------:R-:W-:Y:S01]  /*d7b0*/  FFMA.FTZ R237, R11, c[0x0][0x2d0], -R16 ;  /* 0x0000b4000bed7a23 */ /* 0x000fe20000010810 */
[----:B------:R-:W-:Y:S01]  /*d7c0*/  LDSM.16.MT88.4 R32, [R213+0x8080] ;  /* 0x00808000d520783b */ /* 0x000fe20000004200 */
[--C-:B------:R-:W-:Y:S01]  /*d7d0*/  FFMA.FTZ R229, R14, c[0x0][0x2d0], -R9.reuse ;  /* 0x0000b4000ee57a23 */ /* 0x100fe20000010809 */
[----:B------:R-:W5:Y:S01]  /*d7e0*/  MUFU.EX2 R151, R151 ;  /* 0x0000009700977308 */ /* 0x000f620000000800 */
[--C-:B------:R-:W-:Y:S01]  /*d7f0*/  FFMA.FTZ R234, R12, c[0x0][0x2d0], -R9.reuse ;  /* 0x0000b4000cea7a23 */ /* 0x100fe20000010809 */
[----:B--2---:R-:W2:Y:S01]  /*d800*/  LDSM.16.MT88.4 R24, [R214+0x8080] ;  /* 0x00808000d618783b */ /* 0x004ea20000004200 */
[--C-:B------:R-:W-:Y:S02]  /*d810*/  FFMA.FTZ R235, R10, c[0x0][0x2d0], -R9.reuse ;  /* 0x0000b4000aeb7a23 */ /* 0x100fe40000010809 */
[----:B------:R-:W-:Y:S01]  /*d820*/  FFMA.FTZ R236, R8, c[0x0][0x2d0], -R9 ;  /* 0x0000b40008ec7a23 */ /* 0x000fe20000010809 */
[----:B------:R-:W1:Y:S02]  /*d830*/  LDSM.16.MT88.4 R40, [R212+0x8080] ;  /* 0x00808000d428783b */ /* 0x000e640000004200 */
[----:B------:R-:W-:Y:S01]  /*d840*/  MUFU.EX2 R209, R209 ;  /* 0x000000d100d17308 */ /* 0x000fe20000000800 */
[----:B---3--:R-:W-:Y:S01]  /*d850*/  F2FP.BF16.PACK_AB R128, R150, R205 ;  /* 0x000000cd9680723e */ /* 0x008fe200000010ff */
[----:B------:R-:W3:Y:S01]  /*d860*/  LDSM.16.MT88.4 R48, [R219+0x9080] ;  /* 0x00908000db30783b */ /* 0x000ee20000004200 */
[----:B------:R-:W-:-:S03]  /*d870*/  FADD.FTZ R150, R205, R150 ;  /* 0x00000096cd967221 */ /* 0x000fc60000010000 */
[----:B------:R-:W1:Y:S02]  /*d880*/  LDSM.16.MT88.4 R56, [R214+0x9080] ;  /* 0x00908000d638783b */ /* 0x000e640000004200 */
[----:B------:R-:W4:Y:S01]  /*d890*/  MUFU.EX2 R204, R204 ;  /* 0x000000cc00cc7308 */ /* 0x000f220000000800 */
        /* <DEDUP_REMOVED lines=8> */
[----:B------:R-:W2:Y:S01]  /*d920*/  MUFU.EX2 R2, R2 ;  /* 0x0000000200027308 */ /* 0x000ea20000000800 */
[----:B----4-:R-:W-:Y:S01]  /*d930*/  F2FP.BF16.PACK_AB R129, R204, R209 ;  /* 0x000000d1cc81723e */ /* 0x010fe200000010ff */
[----:B------:R-:W4:Y:S01]  /*d940*/  LDSM.16.MT88.4 R96, [R213+0xa080] ;  /* 0x00a08000d560783b */ /* 0x000f220000004200 */
[----:B------:R-:W-:-:S03]  /*d950*/  FADD.FTZ R204, R209, R204 ;  /* 0x000000ccd1cc7221 */ /* 0x000fc60000010000 */
[----:B------:R-:W3:Y:S02]  /*d960*/  LDSM.16.MT88.4 R104, [R212+0xa080] ;  /* 0x00a08000d468783b */ /* 0x000ee40000004200 */
[----:B------:R-:W-:Y:S02]  /*d970*/  MUFU.EX2 R206, R206 ;  /* 0x000000ce00ce7308 */ /* 0x000fe40000000800 */
[----:B------:R-:W3:Y:S04]  /*d980*/  LDSM.16.MT88.4 R112, [R219+0xb080] ;  /* 0x00b08000db70783b */ /* 0x000ee80000004200 */
[----:B------:R-:W3:Y:S01]  /*d990*/  LDSM.16.MT88.4 R116, [R214+0xb080] ;  /* 0x00b08000d674783b */ /* 0x000ee20000004200 */
[----:B--2---:R-:W-:Y:S01]  /*d9a0*/  F2FP.BF16.PACK_AB R131, R2, R207 ;  /* 0x000000cf0283723e */ /* 0x004fe200000010ff */
[----:B------:R-:W2:Y:S02]  /*d9b0*/  MUFU.EX2 R211, R211 ;  /* 0x000000d300d37308 */ /* 0x000ea40000000800 */
[----:B------:R-:W2:Y:S01]  /*d9c0*/  LDSM.16.MT88.4 R124, [R213+0xb080] ;  /* 0x00b08000d57c783b */ /* 0x000ea20000004200 */
[----:B------:R-:W-:-:S03]  /*d9d0*/  FADD.FTZ R207, R207, R204 ;  /* 0x000000cccfcf7221 */ /* 0x000fc60000010000 */
[----:B------:R-:W2:Y:S01]  /*d9e0*/  LDSM.16.MT88.4 R4, [R212+0xb080] ;  /* 0x00b08000d404783b */ /* 0x000ea20000004200 */
[C---:B------:R-:W-:Y:S01]  /*d9f0*/  HMMA.16816.F32.BF16 R144, R128.reuse, R140, RZ ;  /* 0x0000008c8090723c */ /* 0x040fe200000418ff */
[----:B------:R-:W-:Y:S01]  /*da00*/  FADD.FTZ R2, R2, R207 ;  /* 0x000000cf02027221 */ /* 0x000fe20000010000 */
[----:B------:R-:W-:Y:S01]  /*da10*/  MUFU.EX2 R229, R229 ;  /* 0x000000e500e57308 */ /* 0x000fe20000000800 */
[----:B------:R-:W2:Y:S04]  /*da20*/  LDSM.16.MT88.4 R200, [R219+0x8880] ;  /* 0x00888000dbc8783b */ /* 0x000ea80000004200 */
[----:B------:R-:W2:Y:S01]  /*da30*/  LDSM.16.MT88.4 R196, [R214+0x8880] ;  /* 0x00888000d6c4783b */ /* 0x000ea20000004200 */
[C---:B------:R-:W-:Y:S02]  /*da40*/  HMMA.16816.F32.BF16 R20, R128.reuse, R24, RZ ;  /* 0x000000188014723c */ /* 0x040fe400000418ff */
[----:B------:R-:W2:Y:S01]  /*da50*/  MUFU.EX2 R234, R234 ;  /* 0x000000ea00ea7308 */ /* 0x000ea20000000800 */
[----:B------:R-:W2:Y:S04]  /*da60*/  LDSM.16.MT88.4 R192, [R213+0x8880] ;  /* 0x00888000d5c0783b */ /* 0x000ea80000004200 */
[----:B------:R-:W2:Y:S01]  /*da70*/  LDSM.16.MT88.4 R188, [R212+0x8880] ;  /* 0x00888000d4bc783b */ /* 0x000ea20000004200 */
[C---:B-1----:R-:W-:Y:S02]  /*da80*/  HMMA.16816.F32.BF16 R28, R128.reuse, R32, RZ ;  /* 0x00000020801c723c */ /* 0x042fe400000418ff */
[----:B------:R-:W-:Y:S01]  /*da90*/  MUFU.EX2 R208, R208 ;  /* 0x000000d000d07308 */ /* 0x000fe20000000800 */
[----:B------:R-:W1:Y:S04]  /*daa0*/  LDSM.16.MT88.4 R184, [R219+0x9880] ;  /* 0x00988000dbb8783b */ /* 0x000e680000004200 */
[----:B------:R-:W1:Y:S01]  /*dab0*/  LDSM.16.MT88.4 R180, [R214+0x9880] ;  /* 0x00988000d6b4783b */ /* 0x000e620000004200 */
[C---:B------:R-:W-:Y:S02]  /*dac0*/  HMMA.16816.F32.BF16 R36, R128.reuse, R40, RZ ;  /* 0x000000288024723c */ /* 0x040fe400000418ff */
[----:B------:R-:W1:Y:S01]  /*dad0*/  MUFU.EX2 R237, R237 ;  /* 0x000000ed00ed7308 */ /* 0x000e620000000800 */
[----:B------:R-:W1:Y:S04]  /*dae0*/  LDSM.16.MT88.4 R176, [R213+0x9880] ;  /* 0x00988000d5b0783b */ /* 0x000e680000004200 */
[----:B------:R-:W1:Y:S01]  /*daf0*/  LDSM.16.MT88.4 R172, [R212+0x9880] ;  /* 0x00988000d4ac783b */ /* 0x000e620000004200 */
[C---:B---3--:R-:W-:Y:S02]  /*db00*/  HMMA.16816.F32.BF16 R44, R128.reuse, R48, RZ ;  /* 0x00000030802c723c */ /* 0x048fe400000418ff */
[----:B------:R-:W-:Y:S01]  /*db10*/  MUFU.EX2 R235, R235 ;  /* 0x000000eb00eb7308 */ /* 0x000fe20000000800 */
[----:B------:R-:W3:Y:S04]  /*db20*/  LDSM.16.MT88.4 R168, [R219+0xa880] ;  /* 0x00a88000dba8783b */ /* 0x000ee80000004200 */
[----:B------:R-:W1:Y:S01]  /*db30*/  LDSM.16.MT88.4 R164, [R214+0xa880] ;  /* 0x00a88000d6a4783b */ /* 0x000e620000004200 */
[C---:B------:R-:W-:Y:S02]  /*db40*/  HMMA.16816.F32.BF16 R52, R128.reuse, R56, RZ ;  /* 0x000000388034723c */ /* 0x040fe400000418ff */
        /* <DEDUP_REMOVED lines=12> */
[C---:B----4-:R-:W-:Y:S08]  /*dc10*/  HMMA.16816.F32.BF16 R92, R128.reuse, R96, RZ ;  /* 0x00000060805c723c */ /* 0x050ff000000418ff */
[C---:B------:R-:W-:Y:S08]  /*dc20*/  HMMA.16816.F32.BF16 R100, R128.reuse, R104, RZ ;  /* 0x000000688064723c */ /* 0x040ff000000418ff */
[C---:B------:R-:W-:Y:S08]  /*dc30*/  HMMA.16816.F32.BF16 R108, R128.reuse, R112, RZ ;  /* 0x00000070806c723c */ /* 0x040ff000000418ff */
[C---:B------:R-:W-:Y:S08]  /*dc40*/  HMMA.16816.F32.BF16 R136, R128.reuse, R116, RZ ;  /* 0x000000748088723c */ /* 0x040ff000000418ff */
[C---:B--2---:R-:W-:Y:S08]  /*dc50*/  HMMA.16816.F32.BF16 R120, R128.reuse, R124, RZ ;  /* 0x0000007c8078723c */ /* 0x044ff000000418ff */
        /* <DEDUP_REMOVED lines=19> */
[----:B------:R-:W-:-:S02]  /*dd90*/  FADD.FTZ R206, R206, R151 ;  /* 0x00000097cece7221 */ /* 0x000fc40000010000 */
[----:B------:R-:W-:Y:S02]  /*dda0*/  FADD.FTZ R229, R229, R2 ;  /* 0x00000002e5e57221 */ /* 0x000fe40000010000 */
[----:B------:R-:W-:Y:S01]  /*ddb0*/  FADD.FTZ R211, R211, R206 ;  /* 0x000000ced3d37221 */ /* 0x000fe20000010000 */
[----:B-1----:R-:W-:Y:S01]  /*ddc0*/  F2FP.BF16.PACK_AB R6, R237, R208 ;  /* 0x000000d0ed06723e */ /* 0x002fe200000010ff */
[----:B------:R-:W-:Y:S01]  /*ddd0*/  FADD.FTZ R234, R234, R229 ;  /* 0x000000e5eaea7221 */ /* 0x000fe20000010000 */
[----:B------:R-:W-:Y:S01]  /*dde0*/  F2FP.BF16.PACK_AB R7, R236, R235 ;  /* 0x000000ebec07723e */ /* 0x000fe200000010ff */
        /* <DEDUP_REMOVED lines=48> */
.L_x_1666:
        /* <DEDUP_REMOVED lines=14> */
[----:B------:R-:W1:Y:S07]  /*e1d0*/  LDSM.16.M88.4 R160, [R221+0xc080] ;  /* 0x00c08000dda0783b */ /* 0x000e6e0000000200 */
[----:B------:R-:W2:Y:S07]  /*e1e0*/  LDSM.16.M88.4 R164, [R221+0xc880] ;  /* 0x00c88000dda4783b */ /* 0x000eae0000000200 */
[----:B------:R-:W-:Y:S07]  /*e1f0*/  LDSM.16.M88.4 R168, [R218+0x10080] ;  /* 0x01008000daa8783b */ /* 0x000fee0000000200 */
[----:B------:R-:W3:Y:S07]  /*e200*/  LDSM.16.M88.4 R172, [R220] ;  /* 0x00000000dcac783b */ /* 0x000eee0000000200 */
[----:B------:R-:W4:Y:S07]  /*e210*/  LDSM.16.M88.4 R176, [R211] ;  /* 0x00000000d3b0783b */ /* 0x000f2e0000000200 */
[----:B------:R-:W-:Y:S01]  /*e220*/  @!PT LDS RZ, [RZ] ;  /* 0x00000000fffff984 */ /* 0x000fe20000000800 */
[----:B------:R-:W-:Y:S01]  /*e230*/  @!PT LDS RZ, [RZ] ;  /* 0x00000000fffff984 */ /* 0x000fe20000000800 */
[----:B------:R-:W-:Y:S01]  /*e240*/  @!PT LDS RZ, [RZ] ;  /* 0x00000000fffff984 */ /* 0x000fe20000000800 */
[----:B------:R5:W-:Y:S01]  /*e250*/  LDGSTS.E.BYPASS.LTC128B.128 [R228+0x8080], [R2.64], !P2 ;  /* 0x0808000002e47fae */ /* 0x000be2000d101d44 */
[C---:B-1----:R-:W-:Y:S06]  /*e260*/  HMMA.16816.F32.BF16 R4, R156.reuse, R160, RZ ;  /* 0x000000a09c04723c */ /* 0x042fec00000418ff */
[----:B------:R5:W-:Y:S02]  /*e270*/  LDGSTS.E.BYPASS.LTC128B.128 [R228+0x9080], [R2.64+0x80], !P5 ;  /* 0x0908008002e47fae */ /* 0x000be4000e901d44 */
[C---:B------:R-:W-:Y:S05]  /*e280*/  HMMA.16816.F32.BF16 R8, R156.reuse, R162, RZ ;  /* 0x000000a29c08723c */ /* 0x040fea00000418ff */
[----:B------:R5:W-:Y:S03]  /*e290*/  LDGSTS.E.BYPASS.LTC128B.128 [R228+0xa080], [R2.64+0x100], !P4 ;  /* 0x0a08010002e47fae */ /* 0x000be6000e101d44 */
[C---:B--2---:R-:W-:Y:S04]  /*e2a0*/  HMMA.16816.F32.BF16 R12, R156.reuse, R164, RZ ;  /* 0x000000a49c0c723c */ /* 0x044fe800000418ff */
[----:B------:R5:W-:Y:S04]  /*e2b0*/  LDGSTS.E.BYPASS.LTC128B.128 [R228+0xb080], [R2.64+0x180], !P3 ;  /* 0x0b08018002e47fae */ /* 0x000be8000d901d44 */
[----:B------:R-:W-:Y:S03]  /*e2c0*/  HMMA.16816.F32.BF16 R16, R156, R166, RZ ;  /* 0x000000a69c10723c */ /* 0x000fe600000418ff */
[----:B------:R-:W-:Y:S05]  /*e2d0*/  LDSM.16.M88.4 R180, [R217+0x10080] ;  /* 0x01008000d9b4783b */ /* 0x000fea0000000200 */
[C---:B---3--:R-:W-:Y:S02]  /*e2e0*/  HMMA.16816.F32.BF16 R4, R168.reuse, R172, R4 ;  /* 0x000000aca804723c */ /* 0x048fe40000041804 */
[----:B------:R-:W1:Y:S06]  /*e2f0*/  LDSM.16.M88.4 R184, [R216+0xc080] ;  /* 0x00c08000d8b8783b */ /* 0x000e6c0000000200 */
[C---:B------:R-:W-:Y:S01]  /*e300*/  HMMA.16816.F32.BF16 R8, R168.reuse, R174, R8 ;  /* 0x000000aea808723c */ /* 0x040fe20000041808 */
[----:B------:R-:W2:Y:S07]  /*e310*/  LDSM.16.M88.4 R152, [R216+0xc880] ;  /* 0x00c88000d898783b */ /* 0x000eae0000000200 */
[C---:B----4-:R-:W-:Y:S01]  /*e320*/  HMMA.16816.F32.BF16 R12, R168.reuse, R176, R12 ;  /* 0x000000b0a80c723c */ /* 0x050fe2000004180c */
[----:B------:R-:W0:Y:S07]  /*e330*/  LDGDEPBAR ;  /* 0x00000000000079af */ /* 0x000e2e0000000000 */
[----:B------:R-:W-:Y:S01]  /*e340*/  HMMA.16816.F32.BF16 R16, R168, R178, R16 ;  /* 0x000000b2a810723c */ /* 0x000fe20000041810 */
[----:B------:R-:W-:Y:S07]  /*e350*/  LDSM.16.M88.4 R156, [R215+0x10080] ;  /* 0x01008000d79c783b */ /* 0x000fee0000000200 */
[----:B------:R-:W3:Y:S07]  /*e360*/  LDSM.16.M88.4 R160, [R210] ;  /* 0x00000000d2a0783b */ /* 0x000eee0000000200 */
[----:B------:R-:W4:Y:S01]  /*e370*/  LDSM.16.M88.4 R164, [R210+0x800] ;  /* 0x00080000d2a4783b */ /* 0x000f220000000200 */
[C---:B-1----:R-:W-:Y:S06]  /*e380*/  HMMA.16816.F32.BF16 R4, R180.reuse, R184, R4 ;  /* 0x000000b8b404723c */ /* 0x042fec0000041804 */
[----:B------:R-:W-:Y:S02]  /*e390*/  LDSM.16.M88.4 R168, [R222+0x14080] ;  /* 0x01408000dea8783b */ /* 0x000fe40000000200 */
[C---:B------:R-:W-:Y:S05]  /*e3a0*/  HMMA.16816.F32.BF16 R8, R180.reuse, R186, R8 ;  /* 0x000000bab408723c */ /* 0x040fea0000041808 */
[----:B------:R-:W1:Y:S03]  /*e3b0*/  LDSM.16.M88.4 R172, [R221+0xd080] ;  /* 0x00d08000ddac783b */ /* 0x000e660000000200 */
[C---:B--2---:R-:W-:Y:S04]  /*e3c0*/  HMMA.16816.F32.BF16 R12, R180.reuse, R152, R12 ;  /* 0x00000098b40c723c */ /* 0x044fe8000004180c */
[----:B------:R-:W-:Y:S04]  /*e3d0*/  LDSM.16.M88.4 R176, [R218+0x14080] ;  /* 0x01408000dab0783b */ /* 0x000fe80000000200 */
[----:B------:R-:W-:Y:S03]  /*e3e0*/  HMMA.16816.F32.BF16 R16, R180, R154, R16 ;  /* 0x0000009ab410723c */ /* 0x000fe60000041810 */
[----:B------:R-:W2:Y:S05]  /*e3f0*/  LDSM.16.M88.4 R152, [R221+0xd880] ;  /* 0x00d88000dd98783b */ /* 0x000eaa0000000200 */
[C---:B---3--:R-:W-:Y:S02]  /*e400*/  HMMA.16816.F32.BF16 R4, R156.reuse, R160, R4 ;  /* 0x000000a09c04723c */ /* 0x048fe40000041804 */
[----:B------:R-:W3:Y:S06]  /*e410*/  LDSM.16.M88.4 R180, [R209] ;  /* 0x00000000d1b4783b */ /* 0x000eec0000000200 */
        /* <DEDUP_REMOVED lines=72> */
[----:B------:R-:W-:Y:S01]  /*e8a0*/  HMMA.16816.F32.BF16 R16, R168, R158, R16 ;  /* 0x0000009ea810723c */ /* 0x000fe20000041810 */
[----:B------:R-:W4:Y:S01]  /*e8b0*/  LDSM.16.M88.4 R156, [R210+0x3800] ;  /* 0x00380000d29c783b */ /* 0x000f220000000200 */
[----:B------:R-:W-:Y:S06]  /*e8c0*/  DEPBAR.LE SB0, 0x0 ;  /* 0x000080000000791a */ /* 0x000fec0000000000 */
[C---:B-1----:R-:W-:Y:S01]  /*e8d0*/  HMMA.16816.F32.BF16 R4, R176.reuse, R180, R4 ;  /* 0x000000b4b004723c */ /* 0x042fe20000041804 */
[----:B------:R-:W-:Y:S07]  /*e8e0*/  BAR.SYNC.DEFER_BLOCKING 0x0 ;  /* 0x0000000000007b1d */ /* 0x000fee0000010000 */
[C---:B------:R-:W-:Y:S08]  /*e8f0*/  HMMA.16816.F32.BF16 R8, R176.reuse, R182, R8 ;  /* 0x000000b6b008723c */ /* 0x040ff00000041808 */
[C---:B--2---:R-:W-:Y:S08]  /*e900*/  HMMA.16816.F32.BF16 R12, R176.reuse, R152, R12 ;  /* 0x00000098b00c723c */ /* 0x044ff0000004180c */
[----:B------:R-:W-:Y:S08]  /*e910*/  HMMA.16816.F32.BF16 R16, R176, R154, R16 ;  /* 0x0000009ab010723c */ /* 0x000ff00000041810 */
[C---:B---3--:R-:W-:Y:S08]  /*e920*/  HMMA.16816.F32.BF16 R4, R160.reuse, R164, R4 ;  /* 0x000000a4a004723c */ /* 0x048ff00000041804 */
[C---:B------:R-:W-:Y:S08]  /*e930*/  HMMA.16816.F32.BF16 R8, R160.reuse, R166, R8 ;  /* 0x000000a6a008723c */ /* 0x040ff00000041808 */
[C---:B----4-:R-:W-:Y:S08]  /*e940*/  HMMA.16816.F32.BF16 R12, R160.reuse, R156, R12 ;  /* 0x0000009ca00c723c */ /* 0x050ff0000004180c */
[----:B------:R-:W-:Y:S04]  /*e950*/  HMMA.16816.F32.BF16 R16, R160, R158, R16 ;  /* 0x0000009ea010723c */ /* 0x000fe80000041810 */
[----:B-----5:R-:W-:Y:S02]  /*e960*/  FMNMX.FTZ R2, R4, R149, !PT ;  /* 0x0000009504027209 */ /* 0x020fe40007810000 */
        /* <DEDUP_REMOVED lines=15> */
[----:B------:R-:W-:Y:S06]  /*ea60*/  FMNMX.FTZ R153, R19, R2, !PT ;  /* 0x0000000213997209 */ /* 0x000fec0007810000 */
[----:B------:R-:W2:Y:S01]  /*ea70*/  SHFL.BFLY PT, R2, R153, 0x2, 0x1f ;  /* 0x0c401f0099027f89 */ /* 0x000ea200000e0000 */
[----:B-1----:R-:W-:Y:S02]  /*ea80*/  FMNMX.FTZ R155, R152, R3, !PT ;  /* 0x00000003989b7209 */ /* 0x002fe40007810000 */
[----:B------:R-:W-:Y:S04]  /*ea90*/  @P0 SHF.R.S32.HI R152, RZ, 0x1f, R229 ;  /* 0x0000001fff980819 */ /* 0x000fe800000114e5 */
[----:B------:R-:W1:Y:S01]  /*eaa0*/  SHFL.BFLY PT, R148, R155, 0x1, 0x1f ;  /* 0x0c201f009b947f89 */ /* 0x000e6200000e0000 */
[----:B--2---:R-:W-:Y:S01]  /*eab0*/  FMNMX.FTZ R150, R153, R2, !PT ;  /* 0x0000000299967209 */ /* 0x004fe20007810000 */
[----:B------:R-:W-:Y:S05]  /*eac0*/  @P0 IMAD R152, R152, c[0x0][0x1e0], RZ ;  /* 0x0000780098980a24 */ /* 0x000fea00078e02ff */
[----:B------:R-:W2:Y:S01]  /*ead0*/  SHFL.BFLY PT, R3, R150, 0x1, 0x1f ;  /* 0x0c201f0096037f89 */ /* 0x000ea200000e0000 */
[----:B------:R-:W-:Y:S01]  /*eae0*/  @P0 IMAD R152, R229, c[0x0][0x1e4], R152 ;  /* 0x00007900e5980a24 */ /* 0x000fe200078e0298 */
[----:B-1----:R-:W-:Y:S01]  /*eaf0*/  FMNMX.FTZ R148, R155, R148, !PT ;  /* 0x000000949b947209 */ /* 0x002fe20007810000 */
[----:B------:R-:W-:Y:S04]  /*eb00*/  @P0 IMAD.WIDE.U32 R154, R229, c[0x0][0x1e0], RZ ;  /* 0x00007800e59a0a25 */ /* 0x000fe800078e00ff */
[C---:B------:R-:W-:Y:S01]  /*eb10*/  FMUL.FTZ R189, R148.reuse, c[0x0][0x2d0] ;  /* 0x0000b40094bd7a20 */ /* 0x040fe20000410000 */
[----:B------:R-:W-:Y:S01]  /*eb20*/  @P0 IADD3 R155, R155, R152, RZ ;  /* 0x000000989b9b0210 */ /* 0x000fe20007ffe0ff */
[----:B------:R-:W-:Y:S01]  /*eb30*/  FADD.FTZ R2, -R148, R149 ;  /* 0x0000009594027221 */ /* 0x000fe20000010100 */
[----:B--2---:R-:W-:Y:S01]  /*eb40*/  FMNMX.FTZ R3, R150, R3, !PT ;  /* 0x0000000396037209 */ /* 0x004fe20007810000 */
[--C-:B------:R-:W-:Y:S02]  /*eb50*/  FFMA.FTZ R153, R4, c[0x0][0x2d0], -R189.reuse ;  /* 0x0000b40004997a23 */ /* 0x100fe400000108bd */
[----:B------:R-:W-:Y:S02]  /*eb60*/  FMUL.FTZ R151, R2, c[0x0][0x2d0] ;  /* 0x0000b40002977a20 */ /* 0x000fe40000410000 */
[C---:B------:R-:W-:Y:S02]  /*eb70*/  FADD.FTZ R149, -R3.reuse, R0 ;  /* 0x0000000003957221 */ /* 0x040fe40000010100 */
[----:B------:R1:W2:Y:S01]  /*eb80*/  MUFU.EX2 R2, R151 ;  /* 0x0000009700027308 */ /* 0x0002a20000000800 */
[----:B------:R-:W-:Y:S02]  /*eb90*/  FMUL.FTZ R188, R3, c[0x0][0x2d0] ;  /* 0x0000b40003bc7a20 */ /* 0x000fe40000410000 */
[----:B------:R-:W-:Y:S02]  /*eba0*/  FMUL.FTZ R0, R149, c[0x0][0x2d0] ;  /* 0x0000b40095007a20 */ /* 0x000fe40000410000 */
[--C-:B------:R-:W-:Y:S02]  /*ebb0*/  FFMA.FTZ R150, R5, c[0x0][0x2d0], -R189.reuse ;  /* 0x0000b40005967a23 */ /* 0x100fe400000108bd */
[--C-:B------:R-:W-:Y:S02]  /*ebc0*/  FFMA.FTZ R234, R9, c[0x0][0x2d0], -R189.reuse ;  /* 0x0000b40009ea7a23 */ /* 0x100fe400000108bd */
[--C-:B------:R-:W-:Y:S01]  /*ebd0*/  FFMA.FTZ R236, R6, c[0x0][0x2d0], -R188.reuse ;  /* 0x0000b40006ec7a23 */ /* 0x100fe200000108bc */
[----:B------:R3:W-:Y:S01]  /*ebe0*/  MUFU.EX2 R149, R153 ;  /* 0x0000009900957308 */ /* 0x0007e20000000800 */
[--C-:B------:R-:W-:Y:S02]  /*ebf0*/  FFMA.FTZ R239, R7, c[0x0][0x2d0], -R188.reuse ;  /* 0x0000b40007ef7a23 */ /* 0x100fe400000108bc */
[--C-:B------:R-:W-:Y:S02]  /*ec00*/  FFMA.FTZ R238, R10, c[0x0][0x2d0], -R188.reuse ;  /* 0x0000b4000aee7a23 */ /* 0x100fe400000108bc */
[--C-:B------:R-:W-:Y:S02]  /*ec10*/  FFMA.FTZ R241, R11, c[0x0][0x2d0], -R188.reuse ;  /* 0x0000b4000bf17a23 */ /* 0x100fe400000108bc */
[--C-:B------:R-:W-:Y:S02]  /*ec20*/  FFMA.FTZ R240, R12, c[0x0][0x2d0], -R189.reuse ;  /* 0x0000b4000cf07a23 */ /* 0x100fe400000108bd */
[--C-:B------:R-:W-:Y:S01]  /*ec30*/  FFMA.FTZ R243, R13, c[0x0][0x2d0], -R189.reuse ;  /* 0x0000b4000df37a23 */ /* 0x100fe200000108bd */
[----:B------:R-:W4:Y:S01]  /*ec40*/  MUFU.EX2 R0, R0 ;  /* 0x0000000000007308 */ /* 0x000f220000000800 */
[--C-:B------:R-:W-:Y:S02]  /*ec50*/  FFMA.FTZ R242, R14, c[0x0][0x2d0], -R188.reuse ;  /* 0x0000b4000ef27a23 */ /* 0x100fe400000108bc */
[----:B------:R-:W-:Y:S02]  /*ec60*/  FFMA.FTZ R245, R15, c[0x0][0x2d0], -R188 ;  /* 0x0000b4000ff57a23 */ /* 0x000fe400000108bc */
[----:B-1----:R-:W-:Y:S02]  /*ec70*/  FFMA.FTZ R151, R8, c[0x0][0x2d0], -R189 ;  /* 0x0000b40008977a23 */ /* 0x002fe400000108bd */
[C---:B--2---:R-:W-:Y:S02]  /*ec80*/  FMUL.FTZ R4, R2.reuse, R144 ;  /* 0x0000009002047220 */ /* 0x044fe40000410000 */
[C---:B------:R-:W-:Y:S01]  /*ec90*/  FMUL.FTZ R5, R2.reuse, R145 ;  /* 0x0000009102057220 */ /* 0x040fe20000410000 */
[----:B------:R-:W1:Y:S01]  /*eca0*/  MUFU.EX2 R150, R150 ;  /* 0x0000009600967308 */ /* 0x000e620000000800 */
[C---:B------:R-:W-:Y:S02]  /*ecb0*/  FMUL.FTZ R8, R2.reuse, R140 ;  /* 0x0000008c02087220 */ /* 0x040fe40000410000 */
[----:B------:R-:W-:Y:S01]  /*ecc0*/  FMUL.FTZ R9, R2, R141 ;  /* 0x0000008d02097220 */ /* 0x000fe20000410000 */
[----:B---3--:R-:W-:Y:S01]  /*ecd0*/  @P0 LEA R153, P1, R154, R230, 0x5 ;  /* 0x000000e69a990211 */ /* 0x008fe200078228ff */
[C---:B------:R-:W-:Y:S02]  /*ece0*/  FMUL.FTZ R20, R2.reuse, R20 ;  /* 0x0000001402147220 */ /* 0x040fe40000410000 */
[----:B------:R-:W-:Y:S01]  /*ecf0*/  FMUL.FTZ R21, R2, R21 ;  /* 0x0000001502157220 */ /* 0x000fe20000410000 */
[----:B------:R-:W-:Y:S01]  /*ed00*/  @P0 LEA.HI.X R152, R154, R233, R155, 0x5, P1 ;  /* 0x000000e99a980211 */ /* 0x000fe200008f2c9b */
[C---:B------:R-:W-:Y:S01]  /*ed10*/  FMUL.FTZ R12, R2.reuse, R136 ;  /* 0x00000088020c7220 */ /* 0x040fe20000410000 */
[C---:B------:R-:W-:Y:S01]  /*ed20*/  @P0 LEA R190, P1, R153.reuse, c[0x0][0x1c8], 0x1 ;  /* 0x0000720099be0a11 */ /* 0x040fe200078208ff */
[----:B------:R-:W-:Y:S01]  /*ed30*/  MUFU.EX2 R151, R151 ;  /* 0x0000009700977308 */ /* 0x000fe20000000800 */
[----:B------:R-:W-:Y:S02]  /*ed40*/  FMUL.FTZ R13, R2, R137 ;  /* 0x00000089020d7220 */ /* 0x000fe40000410000 */
[----:B------:R-:W-:Y:S01]  /*ed50*/  @P0 LEA.HI.X R191, R153, c[0x0][0x1cc], R152, 0x1, P1 ;  /* 0x0000730099bf0a11 */ /* 0x000fe200008f0c98 */
[C---:B----4-:R-:W-:Y:S02]  /*ed60*/  FMUL.FTZ R6, R0.reuse, R146 ;  /* 0x0000009200067220 */ /* 0x050fe40000410000 */
[C---:B------:R-:W-:Y:S02]  /*ed70*/  FMUL.FTZ R7, R0.reuse, R147 ;  /* 0x0000009300077220 */ /* 0x040fe40000410000 */
[----:B------:R2:W-:Y:S01]  /*ed80*/  @P0 LDGSTS.E.BYPASS.LTC128B.128 [R228+0xc080], [R190.64], !P2 ;  /* 0x0c080000bee40fae */ /* 0x0005e2000d101d44 */
[C---:B------:R-:W-:Y:S01]  /*ed90*/  FMUL.FTZ R10, R0.reuse, R142 ;  /* 0x0000008e000a7220 */ /* 0x040fe20000410000 */
[----:B------:R-:W3:Y:S01]  /*eda0*/  MUFU.EX2 R234, R234 ;  /* 0x000000ea00ea7308 */ /* 0x000ee20000000800 */
[----:B------:R-:W-:Y:S01]  /*edb0*/  FMUL.FTZ R11, R0, R143 ;  /* 0x0000008f000b7220 */ /* 0x000fe20000410000 */
[----:B-1----:R-:W-:Y:S01]  /*edc0*/  F2FP.BF16.PACK_AB R144, R150, R149 ;  /* 0x000000959690723e */ /* 0x002fe200000010ff */
[C---:B------:R-:W-:Y:S02]  /*edd0*/  FMUL.FTZ R22, R0.reuse, R22 ;  /* 0x0000001600167220 */ /* 0x040fe40000410000 */
[----:B------:R2:W-:Y:S01]  /*ede0*/  @P0 LDGSTS.E.BYPASS.LTC128B.128 [R228+0xd080], [R190.64+0x80], !P5 ;  /* 0x0d080080bee40fae */ /* 0x0005e2000e901d44 */
[C---:B------:R-:W-:Y:S02]  /*edf0*/  FMUL.FTZ R23, R0.reuse, R23 ;  /* 0x0000001700177220 */ /* 0x040fe40000410000 */
[C---:B------:R-:W-:Y:S02]  /*ee00*/  FMUL.FTZ R14, R0.reuse, R138 ;  /* 0x0000008a000e7220 */ /* 0x040fe40000410000 */
[----:B------:R-:W-:Y:S01]  /*ee10*/  MUFU.EX2 R236, R236 ;  /* 0x000000ec00ec7308 */ /* 0x000fe20000000800 */
[----:B------:R-:W-:Y:S01]  /*ee20*/  FMUL.FTZ R15, R0, R139 ;  /* 0x0000008b000f7220 */ /* 0x000fe20000410000 */
[----:B------:R2:W-:Y:S01]  /*ee30*/  @P0 LDGSTS.E.BYPASS.LTC128B.128 [R228+0xe080], [R190.64+0x100], !P4 ;  /* 0x0e080100bee40fae */ /* 0x0005e2000e101d44 */
[C---:B------:R-:W-:Y:S02]  /*ee40*/  FMUL.FTZ R24, R2.reuse, R24 ;  /* 0x0000001802187220 */ /* 0x040fe40000410000 */
[----:B------:R-:W-:Y:S02]  /*ee50*/  FMUL.FTZ R25, R2, R25 ;  /* 0x0000001902197220 */ /* 0x000fe40000410000 */
[C---:B------:R-:W-:Y:S02]  /*ee60*/  FMUL.FTZ R26, R0.reuse, R26 ;  /* 0x0000001a001a7220 */ /* 0x040fe40000410000 */
[----:B------:R2:W-:Y:S01]  /*ee70*/  @P0 LDGSTS.E.BYPASS.LTC128B.128 [R228+0xf080], [R190.64+0x180], !P3 ;  /* 0x0f080180bee40fae */ /* 0x0005e2000d901d44 */
[----:B------:R-:W1:Y:S01]  /*ee80*/  MUFU.EX2 R239, R239 ;  /* 0x000000ef00ef7308 */ /* 0x000e620000000800 */
[----:B------:R-:W-:Y:S02]  /*ee90*/  FMUL.FTZ R27, R0, R27 ;  /* 0x0000001b001b7220 */ /* 0x000fe40000410000 */
[----:B------:R-:W-:Y:S01]  /*eea0*/  FMUL.FTZ R28, R2, R28 ;  /* 0x0000001c021c7220 */ /* 0x000fe20000410000 */
[----:B---3--:R-:W-:Y:S01]  /*eeb0*/  F2FP.BF16.PACK_AB R146, R234, R151 ;  /* 0x00000097ea92723e */ /* 0x008fe200000010ff */
[----:B------:R-:W-:Y:S01]  /*eec0*/  FMUL.FTZ R29, R2, R29 ;  /* 0x0000001d021d7220 */ /* 0x000fe20000410000 */
[----:B------:R-:W3:Y:S01]  /*eed0*/  LDSM.16.MT88.4 R152, [R219+0x8080] ;  /* 0x00808000db98783b */ /* 0x000ee20000004200 */
[C---:B------:R-:W-:Y:S02]  /*eee0*/  FMUL.FTZ R30, R0.reuse, R30 ;  /* 0x0000001e001e7220 */ /* 0x040fe40000410000 */
[----:B------:R-:W-:Y:S01]  /*eef0*/  FMUL.FTZ R31, R0, R31 ;  /* 0x0000001f001f7220 */ /* 0x000fe20000410000 */
[----:B------:R-:W-:Y:S01]  /*ef00*/  MUFU.EX2 R238, R238 ;  /* 0x000000ee00ee7308 */ /* 0x000fe20000000800 */
[C---:B------:R-:W-:Y:S02]  /*ef10*/  FMUL.FTZ R32, R2.reuse, R32 ;  /* 0x0000002002207220 */ /* 0x040fe40000410000 */
[----:B------:R-:W4:Y:S01]  /*ef20*/  LDSM.16.MT88.4 R156, [R214+0x8080] ;  /* 0x00808000d69c783b */ /* 0x000f220000004200 */
[----:B------:R-:W-:Y:S02]  /*ef30*/  FMUL.FTZ R33, R2, R33 ;  /* 0x0000002102217220 */ /* 0x000fe40000410000 */
[C---:B------:R-:W-:Y:S02]  /*ef40*/  FMUL.FTZ R34, R0.reuse, R34 ;  /* 0x0000002200227220 */ /* 0x040fe40000410000 */
[----:B------:R-:W-:Y:S02]  /*ef50*/  FMUL.FTZ R35, R0, R35 ;  /* 0x0000002300237220 */ /* 0x000fe40000410000 */
[----:B------:R-:W5:Y:S01]  /*ef60*/  MUFU.EX2 R241, R241 ;  /* 0x000000f100f17308 */ /* 0x000f620000000800 */
[----:B------:R-:W2:Y:S01]  /*ef70*/  LDSM.16.MT88.4 R160, [R213+0x8080] ;  /* 0x00808000d5a0783b */ /* 0x000ea20000004200 */
[C---:B------:R-:W-:Y:S01]  /*ef80*/  FMUL.FTZ R36, R2.reuse, R36 ;  /* 0x0000002402247220 */ /* 0x040fe20000410000 */
[----:B-1----:R-:W-:Y:S01]  /*ef90*/  F2FP.BF16.PACK_AB R145, R239, R236 ;  /* 0x000000ecef91723e */ /* 0x002fe200000010ff */
[----:B------:R-:W-:Y:S02]  /*efa0*/  FMUL.FTZ R37, R2, R37 ;  /* 0x0000002502257220 */ /* 0x000fe40000410000 */
[C---:B------:R-:W-:Y:S02]  /*efb0*/  FMUL.FTZ R38, R0.reuse, R38 ;  /* 0x0000002600267220 */ /* 0x040fe40000410000 */
[----:B------:R-:W1:Y:S01]  /*efc0*/  LDSM.16.MT88.4 R140, [R212+0x8080] ;  /* 0x00808000d48c783b */ /* 0x000e620000004200 */
[----:B------:R-:W-:Y:S01]  /*efd0*/  FMUL.FTZ R39, R0, R39 ;  /* 0x0000002700277220 */ /* 0x000fe20000410000 */
[----:B------:R-:W-:Y:S01]  /*efe0*/  MUFU.EX2 R240, R240 ;  /* 0x000000f000f07308 */ /* 0x000fe20000000800 */
[C---:B------:R-:W-:Y:S02]  /*eff0*/  FMUL.FTZ R40, R2.reuse, R40 ;  /* 0x0000002802287220 */ /* 0x040fe40000410000 */
[----:B------:R-:W-:Y:S02]  /*f000*/  FMUL.FTZ R41, R2, R41 ;  /* 0x0000002902297220 */ /* 0x000fe40000410000 */
[----:B------:R-:W-:Y:S01]  /*f010*/  LDSM.16.MT88.4 R136, [R212+0xb080] ;  /* 0x00b08000d488783b */ /* 0x000fe20000004200 */
[C---:B------:R-:W-:Y:S02]  /*f020*/  FMUL.FTZ R42, R0.reuse, R42 ;  /* 0x0000002a002a7220 */ /* 0x040fe40000410000 */
[----:B------:R-:W-:Y:S02]  /*f030*/  FMUL.FTZ R43, R0, R43 ;  /* 0x0000002b002b7220 */ /* 0x000fe40000410000 */
[C---:B------:R-:W-:Y:S01]  /*f040*/  FMUL.FTZ R44, R2.reuse, R44 ;  /* 0x0000002c022c7220 */ /* 0x040fe20000410000 */
[----:B------:R-:W1:Y:S01]  /*f050*/  MUFU.EX2 R243, R243 ;  /* 0x000000f300f37308 */ /* 0x000e620000000800 */
[----:B------:R-:W-:Y:S01]  /*f060*/  LDSM.16.MT88.4 R164, [R214+0x9880] ;  /* 0x00988000d6a4783b */ /* 0x000fe20000004200 */
[----:B------:R-:W-:Y:S01]  /*f070*/  FMUL.FTZ R45, R2, R45 ;  /* 0x0000002d022d7220 */ /* 0x000fe20000410000 */
[----:B-----5:R-:W-:Y:S01]  /*f080*/  F2FP.BF16.PACK_AB R147, R241, R238 ;  /* 0x000000eef193723e */ /* 0x020fe200000010ff */
[C---:B------:R-:W-:Y:S02]  /*f090*/  FMUL.FTZ R46, R0.reuse, R46 ;  /* 0x0000002e002e7220 */ /* 0x040fe40000410000 */
[----:B------:R-:W-:Y:S02]  /*f0a0*/  FMUL.FTZ R47, R0, R47 ;  /* 0x0000002f002f7220 */ /* 0x000fe40000410000 */
[----:B------:R-:W-:Y:S01]  /*f0b0*/  LDSM.16.MT88.4 R168, [R213+0x9880] ;  /* 0x00988000d5a8783b */ /* 0x000fe20000004200 */
[C---:B------:R-:W-:Y:S01]  /*f0c0*/  FMUL.FTZ R48, R2.reuse, R48 ;  /* 0x0000003002307220 */ /* 0x040fe20000410000 */
[C---:B---3--:R-:W-:Y:S01]  /*f0d0*/  HMMA.16816.F32.BF16 R4, R144.reuse, R152, R4 ;  /* 0x000000989004723c */ /* 0x048fe20000041804 */
[----:B------:R-:W-:Y:S04]  /*f0e0*/  MUFU.EX2 R242, R242 ;  /* 0x000000f200f27308 */ /* 0x000fe80000000800 */
[----:B------:R-:W-:Y:S01]  /*f0f0*/  LDSM.16.MT88.4 R172, [R212+0x9880] ;  /* 0x00988000d4ac783b */ /* 0x000fe20000004200 */
[----:B------:R-:W-:Y:S02]  /*f100*/  FMUL.FTZ R49, R2, R49 ;  /* 0x0000003102317220 */ /* 0x000fe40000410000 */
[C---:B------:R-:W-:Y:S03]  /*f110*/  HMMA.16816.F32.BF16 R8, R144.reuse, R154, R8 ;  /* 0x0000009a9008723c */ /* 0x040fe60000041808 */
[----:B------:R-:W3:Y:S01]  /*f120*/  MUFU.EX2 R245, R245 ;  /* 0x000000f500f57308 */ /* 0x000ee20000000800 */
[----:B------:R-:W5:Y:S01]  /*f130*/  LDSM.16.MT88.4 R152, [R219+0x9080] ;  /* 0x00908000db98783b */ /* 0x000f620000004200 */
[C---:B------:R-:W-:Y:S02]  /*f140*/  FMUL.FTZ R50, R0.reuse, R50 ;  /* 0x0000003200327220 */ /* 0x040fe40000410000 */
[----:B------:R-:W-:Y:S01]  /*f150*/  FMUL.FTZ R51, R0, R51 ;  /* 0x0000003300337220 */ /* 0x000fe20000410000 */
[C---:B----4-:R-:W-:Y:S03]  /*f160*/  HMMA.16816.F32.BF16 R20, R144.reuse, R156, R20 ;  /* 0x0000009c9014723c */ /* 0x050fe60000041814 */
[----:B------:R-:W-:Y:S01]  /*f170*/  LDSM.16.MT88.4 R176, [R219+0xa880] ;  /* 0x00a88000dbb0783b */ /* 0x000fe20000004200 */
[C---:B------:R-:W-:Y:S02]  /*f180*/  FMUL.FTZ R52, R2.reuse, R52 ;  /* 0x0000003402347220 */ /* 0x040fe40000410000 */
[----:B------:R-:W-:Y:S02]  /*f190*/  FMUL.FTZ R53, R2, R53 ;  /* 0x0000003502357220 */ /* 0x000fe40000410000 */
[C---:B------:R-:W-:Y:S02]  /*f1a0*/  HMMA.16816.F32.BF16 R24, R144.reuse, R158, R24 ;  /* 0x0000009e9018723c */ /* 0x040fe40000041818 */
[----:B------:R-:W4:Y:S02]  /*f1b0*/  LDSM.16.MT88.4 R156, [R214+0x9080] ;  /* 0x00908000d69c783b */ /* 0x000f240000004200 */
[C---:B------:R-:W-:Y:S02]  /*f1c0*/  FMUL.FTZ R54, R0.reuse, R54 ;  /* 0x0000003600367220 */ /* 0x040fe40000410000 */
[----:B------:R-:W-:Y:S02]  /*f1d0*/  FMUL.FTZ R55, R0, R55 ;  /* 0x0000003700377220 */ /* 0x000fe40000410000 */
[C---:B--2---:R-:W-:Y:S01]  /*f1e0*/  HMMA.16816.F32.BF16 R28, R144.reuse, R160, R28 ;  /* 0x000000a0901c723c */ /* 0x044fe2000004181c */
[----:B------:R-:W-:Y:S03]  /*f1f0*/  LDSM.16.MT88.4 R180, [R214+0xa880] ;  /* 0x00a88000d6b4783b */ /* 0x000fe60000004200 */
[C---:B------:R-:W-:Y:S02]  /*f200*/  FMUL.FTZ R56, R2.reuse, R56 ;  /* 0x0000003802387220 */ /* 0x040fe40000410000 */
[----:B------:R-:W-:Y:S02]  /*f210*/  FMUL.FTZ R57, R2, R57 ;  /* 0x0000003902397220 */ /* 0x000fe40000410000 */
[C---:B------:R-:W-:Y:S01]  /*f220*/  HMMA.16816.F32.BF16 R32, R144.reuse, R162, R32 ;  /* 0x000000a29020723c */ /* 0x040fe20000041820 */
[----:B------:R-:W-:Y:S03]  /*f230*/  LDSM.16.MT88.4 R160, [R219+0x9880] ;  /* 0x00988000dba0783b */ /* 0x000fe60000004200 */
[C---:B------:R-:W-:Y:S02]  /*f240*/  FMUL.FTZ R58, R0.reuse, R58 ;  /* 0x0000003a003a7220 */ /* 0x040fe40000410000 */
[----:B------:R-:W-:Y:S02]  /*f250*/  FMUL.FTZ R59, R0, R59 ;  /* 0x0000003b003b7220 */ /* 0x000fe40000410000 */
[C---:B-1----:R-:W-:Y:S01]  /*f260*/  HMMA.16816.F32.BF16 R36, R144.reuse, R140, R36 ;  /* 0x0000008c9024723c */ /* 0x042fe20000041824 */
[----:B------:R-:W-:Y:S03]  /*f270*/  LDSM.16.MT88.4 R184, [R213+0xa880] ;  /* 0x00a88000d5b8783b */ /* 0x000fe60000004200 */
[C---:B------:R-:W-:Y:S02]  /*f280*/  FMUL.FTZ R60, R2.reuse, R60 ;  /* 0x0000003c023c7220 */ /* 0x040fe40000410000 */
[----:B------:R-:W-:Y:S02]  /*f290*/  FMUL.FTZ R61, R2, R61 ;  /* 0x0000003d023d7220 */ /* 0x000fe40000410000 */
[C---:B------:R-:W-:Y:S01]  /*f2a0*/  HMMA.16816.F32.BF16 R40, R144.reuse, R142, R40 ;  /* 0x0000008e9028723c */ /* 0x040fe20000041828 */
[----:B------:R-:W1:Y:S03]  /*f2b0*/  LDSM.16.MT88.4 R140, [R213+0x9080] ;  /* 0x00908000d58c783b */ /* 0x000e660000004200 */
[C---:B------:R-:W-:Y:S02]  /*f2c0*/  FMUL.FTZ R62, R0.reuse, R62 ;  /* 0x0000003e003e7220 */ /* 0x040fe40000410000 */
[----:B------:R-:W-:Y:S02]  /*f2d0*/  FMUL.FTZ R63, R0, R63 ;  /* 0x0000003f003f7220 */ /* 0x000fe40000410000 */
[C---:B-----5:R-:W-:Y:S01]  /*f2e0*/  HMMA.16816.F32.BF16 R44, R144.reuse, R152, R44 ;  /* 0x00000098902c723c */ /* 0x060fe2000004182c */
[----:B------:R-:W-:Y:S03]  /*f2f0*/  LDSM.16.MT88.4 R192, [R219+0xb880] ;  /* 0x00b88000dbc0783b */ /* 0x000fe60000004200 */
[C---:B------:R-:W-:Y:S02]  /*f300*/  FMUL.FTZ R64, R2.reuse, R64 ;  /* 0x0000004002407220 */ /* 0x040fe40000410000 */
[----:B------:R-:W-:Y:S02]  /*f310*/  FMUL.FTZ R65, R2, R65 ;  /* 0x0000004102417220 */ /* 0x000fe40000410000 */
[C---:B------:R-:W-:Y:S01]  /*f320*/  HMMA.16816.F32.BF16 R48, R144.reuse, R154, R48 ;  /* 0x0000009a9030723c */ /* 0x040fe20000041830 */
[----:B------:R-:W2:Y:S03]  /*f330*/  LDSM.16.MT88.4 R152, [R212+0x9080] ;  /* 0x00908000d498783b */ /* 0x000ea60000004200 */
[C---:B------:R-:W-:Y:S02]  /*f340*/  FMUL.FTZ R66, R0.reuse, R66 ;  /* 0x0000004200427220 */ /* 0x040fe40000410000 */
[----:B------:R-:W-:Y:S02]  /*f350*/  FMUL.FTZ R67, R0, R67 ;  /* 0x0000004300437220 */ /* 0x000fe40000410000 */
[C---:B----4-:R-:W-:Y:S01]  /*f360*/  HMMA.16816.F32.BF16 R52, R144.reuse, R156, R52 ;  /* 0x0000009c9034723c */ /* 0x050fe20000041834 */
[----:B------:R-:W-:Y:S03]  /*f370*/  LDSM.16.MT88.4 R196, [R214+0xb880] ;  /* 0x00b88000d6c4783b */ /* 0x000fe60000004200 */
[C---:B------:R-:W-:Y:S02]  /*f380*/  FMUL.FTZ R68, R2.reuse, R68 ;  /* 0x0000004402447220 */ /* 0x040fe40000410000 */
[----:B------:R-:W-:Y:S02]  /*f390*/  FMUL.FTZ R69, R2, R69 ;  /* 0x0000004502457220 */ /* 0x000fe40000410000 */
[C---:B------:R-:W-:Y:S01]  /*f3a0*/  HMMA.16816.F32.BF16 R56, R144.reuse, R158, R56 ;  /* 0x0000009e9038723c */ /* 0x040fe20000041838 */
[----:B------:R-:W4:Y:S03]  /*f3b0*/  LDSM.16.MT88.4 R156, [R219+0xa080] ;  /* 0x00a08000db9c783b */ /* 0x000f260000004200 */
[C---:B------:R-:W-:Y:S02]  /*f3c0*/  FMUL.FTZ R70, R0.reuse, R70 ;  /* 0x0000004600467220 */ /* 0x040fe40000410000 */
[----:B------:R-:W-:Y:S02]  /*f3d0*/  FMUL.FTZ R71, R0, R71 ;  /* 0x0000004700477220 */ /* 0x000fe40000410000 */
[----:B------:R-:W-:Y:S01]  /*f3e0*/  LDSM.16.MT88.4 R200, [R212+0xb880] ;  /* 0x00b88000d4c8783b */ /* 0x000fe20000004200 */
[C---:B-1----:R-:W-:Y:S03]  /*f3f0*/  HMMA.16816.F32.BF16 R60, R144.reuse, R140, R60 ;  /* 0x0000008c903c723c */ /* 0x042fe6000004183c */
[C---:B------:R-:W-:Y:S02]  /*f400*/  FMUL.FTZ R72, R2.reuse, R72 ;  /* 0x0000004802487220 */ /* 0x040fe40000410000 */
[----:B------:R-:W-:Y:S01]  /*f410*/  FMUL.FTZ R73, R2, R73 ;  /* 0x0000004902497220 */ /* 0x000fe20000410000 */
[----:B------:R-:W0:Y:S01]  /*f420*/  LDGDEPBAR ;  /* 0x00000000000079af */ /* 0x000e220000000000 */
[C---:B------:R-:W-:Y:S01]  /*f430*/  FMUL.FTZ R74, R0.reuse, R74 ;  /* 0x0000004a004a7220 */ /* 0x040fe20000410000 */
[C---:B------:R-:W-:Y:S04]  /*f440*/  HMMA.16816.F32.BF16 R64, R144.reuse, R142, R64 ;  /* 0x0000008e9040723c */ /* 0x040fe80000041840 */
[----:B------:R-:W-:Y:S01]  /*f450*/  FMUL.FTZ R75, R0, R75 ;  /* 0x0000004b004b7220 */ /* 0x000fe20000410000 */
[----:B------:R-:W1:Y:S01]  /*f460*/  LDSM.16.MT88.4 R140, [R214+0xa080] ;  /* 0x00a08000d68c783b */ /* 0x000e620000004200 */
[C---:B------:R-:W-:Y:S02]  /*f470*/  FMUL.FTZ R76, R2.reuse, R76 ;  /* 0x0000004c024c7220 */ /* 0x040fe40000410000 */
[C---:B--2---:R-:W-:Y:S04]  /*f480*/  HMMA.16816.F32.BF16 R68, R144.reuse, R152, R68 ;  /* 0x000000989044723c */ /* 0x044fe80000041844 */
[----:B------:R-:W-:Y:S02]  /*f490*/  FMUL.FTZ R77, R2, R77 ;  /* 0x0000004d024d7220 */ /* 0x000fe40000410000 */
[C---:B------:R-:W-:Y:S02]  /*f4a0*/  FMUL.FTZ R78, R0.reuse, R78 ;  /* 0x0000004e004e7220 */ /* 0x040fe40000410000 */
[C---:B------:R-:W-:Y:S01]  /*f4b0*/  HMMA.16816.F32.BF16 R72, R144.reuse, R154, R72 ;  /* 0x0000009a9048723c */ /* 0x040fe20000041848 */
[----:B------:R-:W2:Y:S03]  /*f4c0*/  LDSM.16.MT88.4 R152, [R213+0xa080] ;  /* 0x00a08000d598783b */ /* 0x000ea60000004200 */
[----:B------:R-:W-:Y:S02]  /*f4d0*/  FMUL.FTZ R79, R0, R79 ;  /* 0x0000004f004f7220 */ /* 0x000fe40000410000 */
[C---:B------:R-:W-:Y:S02]  /*f4e0*/  FMUL.FTZ R80, R2.reuse, R80 ;  /* 0x0000005002507220 */ /* 0x040fe40000410000 */
[----:B------:R-:W-:Y:S03]  /*f4f0*/  FMUL.FTZ R81, R2, R81 ;  /* 0x0000005102517220 */ /* 0x000fe60000410000 */
[C---:B----4-:R-:W-:Y:S03]  /*f500*/  HMMA.16816.F32.BF16 R76, R144.reuse, R156, R76 ;  /* 0x0000009c904c723c */ /* 0x050fe6000004184c */
[C---:B------:R-:W-:Y:S02]  /*f510*/  FMUL.FTZ R82, R0.reuse, R82 ;  /* 0x0000005200527220 */ /* 0x040fe40000410000 */
[----:B------:R-:W-:Y:S02]  /*f520*/  FMUL.FTZ R83, R0, R83 ;  /* 0x0000005300537220 */ /* 0x000fe40000410000 */
[C---:B------:R-:W-:Y:S02]  /*f530*/  FMUL.FTZ R84, R2.reuse, R84 ;  /* 0x0000005402547220 */ /* 0x040fe40000410000 */
[----:B------:R-:W-:Y:S03]  /*f540*/  FMUL.FTZ R85, R2, R85 ;  /* 0x0000005502557220 */ /* 0x000fe60000410000 */
[C---:B------:R-:W-:Y:S01]  /*f550*/  HMMA.16816.F32.BF16 R80, R144.reuse, R158, R80 ;  /* 0x0000009e9050723c */ /* 0x040fe20000041850 */
[----:B------:R-:W4:Y:S02]  /*f560*/  LDSM.16.MT88.4 R156, [R212+0xa080] ;  /* 0x00a08000d49c783b */ /* 0x000f240000004200 */
        /* <DEDUP_REMOVED lines=46> */
[--C-:B------:R-:W-:Y:S01]  /*f850*/  FFMA.FTZ R244, R16, c[0x0][0x2d0], -R189.reuse ;  /* 0x0000b40010f47a23 */ /* 0x100fe200000108bd */
[C---:B--2---:R-:W-:Y:S04]  /*f860*/  HMMA.16816.F32.BF16 R12, R144.reuse, R152, R12 ;  /* 0x00000098900c723c */ /* 0x044fe8000004180c */
[C---:B------:R-:W-:Y:S01]  /*f870*/  FMUL.FTZ R116, R2.reuse, R116 ;  /* 0x0000007402747220 */ /* 0x040fe20000410000 */
[----:B------:R-:W-:Y:S01]  /*f880*/  MUFU.EX2 R244, R244 ;  /* 0x000000f400f47308 */ /* 0x000fe20000000800 */
[----:B------:R-:W-:Y:S01]  /*f890*/  FMUL.FTZ R117, R2, R117 ;  /* 0x0000007502757220 */ /* 0x000fe20000410000 */
[----:B------:R-:W-:Y:S01]  /*f8a0*/  F2FP.BF16.PACK_AB R152, R243, R240 ;  /* 0x000000f0f398723e */ /* 0x000fe200000010ff */
[C---:B------:R-:W-:Y:S01]  /*f8b0*/  FMUL.FTZ R118, R0.reuse, R118 ;  /* 0x0000007600767220 */ /* 0x040fe20000410000 */
[----:B---3--:R-:W-:Y:S03]  /*f8c0*/  F2FP.BF16.PACK_AB R153, R245, R242 ;  /* 0x000000f2f599723e */ /* 0x008fe600000010ff */
[----:B------:R-:W-:Y:S02]  /*f8d0*/  FMUL.FTZ R119, R0, R119 ;  /* 0x0000007700777220 */ /* 0x000fe40000410000 */
[----:B------:R-:W-:Y:S02]  /*f8e0*/  FFMA.FTZ R189, R17, c[0x0][0x2d0], -R189 ;  /* 0x0000b40011bd7a23 */ /* 0x000fe400000108bd */
[----:B------:R-:W-:Y:S02]  /*f8f0*/  FMUL.FTZ R16, R2, R132 ;  /* 0x0000008402107220 */ /* 0x000fe40000410000 */
[----:B------:R-:W2:Y:S01]  /*f900*/  MUFU.EX2 R247, R189 ;  /* 0x000000bd00f77308 */ /* 0x000ea20000000800 */
[C---:B------:R-:W-:Y:S03]  /*f910*/  HMMA.16816.F32.BF16 R116, R144.reuse, R154, R116 ;  /* 0x0000009a9074723c */ /* 0x040fe60000041874 */
[--C-:B------:R-:W-:Y:S02]  /*f920*/  FFMA.FTZ R246, R18, c[0x0][0x2d0], -R188.reuse ;  /* 0x0000b40012f67a23 */ /* 0x100fe400000108bc */
[----:B------:R-:W-:Y:S02]  /*f930*/  FFMA.FTZ R188, R19, c[0x0][0x2d0], -R188 ;  /* 0x0000b40013bc7a23 */ /* 0x000fe400000108bc */
[C---:B------:R-:W-:Y:S01]  /*f940*/  FMUL.FTZ R17, R2.reuse, R133 ;  /* 0x0000008502117220 */ /* 0x040fe20000410000 */
[C---:B----4-:R-:W-:Y:S01]  /*f950*/  HMMA.16816.F32.BF16 R120, R144.reuse, R156, R120 ;  /* 0x0000009c9078723c */ /* 0x050fe20000041878 */
[----:B------:R3:W-:Y:S03]  /*f960*/  MUFU.EX2 R249, R188 ;  /* 0x000000bc00f97308 */ /* 0x0007e60000000800 */
[C---:B------:R-:W-:Y:S02]  /*f970*/  FMUL.FTZ R124, R2.reuse, R124 ;  /* 0x0000007c027c7220 */ /* 0x040fe40000410000 */
[----:B------:R-:W-:Y:S02]  /*f980*/  FMUL.FTZ R125, R2, R125 ;  /* 0x0000007d027d7220 */ /* 0x000fe40000410000 */
[C---:B------:R-:W-:Y:S03]  /*f990*/  FMUL.FTZ R126, R0.reuse, R126 ;  /* 0x0000007e007e7220 */ /* 0x040fe60000410000 */
[----:B------:R-:W4:Y:S01]  /*f9a0*/  MUFU.EX2 R246, R246 ;  /* 0x000000f600f67308 */ /* 0x000f220000000800 */
[C---:B------:R-:W-:Y:S02]  /*f9b0*/  FMUL.FTZ R127, R0.reuse, R127 ;  /* 0x0000007f007f7220 */ /* 0x040fe40000410000 */
[C---:B------:R-:W-:Y:S01]  /*f9c0*/  FMUL.FTZ R18, R0.reuse, R134 ;  /* 0x0000008600127220 */ /* 0x040fe20000410000 */
[----:B--2---:R-:W-:Y:S01]  /*f9d0*/  F2FP.BF16.PACK_AB R154, R247, R244 ;  /* 0x000000f4f79a723e */ /* 0x004fe200000010ff */
[----:B------:R-:W-:Y:S02]  /*f9e0*/  FMUL.FTZ R19, R0, R135 ;  /* 0x0000008700137220 */ /* 0x000fe40000410000 */
[----:B------:R-:W2:Y:S01]  /*f9f0*/  LDSM.16.MT88.4 R132, [R214+0x8880] ;  /* 0x00888000d684783b */ /* 0x000ea20000004200 */
[C---:B------:R-:W-:Y:S03]  /*fa00*/  HMMA.16816.F32.BF16 R124, R144.reuse, R158, R124 ;  /* 0x0000009e907c723c */ /* 0x040fe6000004187c */
[C---:B------:R-:W-:Y:S02]  /*fa10*/  FMUL.FTZ R128, R2.reuse, R128 ;  /* 0x0000008002807220 */ /* 0x040fe40000410000 */
[----:B------:R-:W-:Y:S01]  /*fa20*/  FMUL.FTZ R129, R2, R129 ;  /* 0x0000008102817220 */ /* 0x000fe20000410000 */
[----:B------:R-:W-:Y:S01]  /*fa30*/  LDSM.16.MT88.4 R156, [R212+0x8880] ;  /* 0x00888000d49c783b */ /* 0x000fe20000004200 */
[C---:B------:R-:W-:Y:S01]  /*fa40*/  FMUL.FTZ R130, R0.reuse, R130 ;  /* 0x0000008200827220 */ /* 0x040fe20000410000 */
[C---:B------:R-:W-:Y:S04]  /*fa50*/  HMMA.16816.F32.BF16 R16, R144.reuse, R136, R16 ;  /* 0x000000889010723c */ /* 0x040fe80000041810 */
[----:B------:R-:W-:Y:S01]  /*fa60*/  FMUL.FTZ R131, R0, R131 ;  /* 0x0000008300837220 */ /* 0x000fe20000410000 */
[----:B---3--:R-:W-:Y:S01]  /*fa70*/  LDSM.16.MT88.4 R188, [R212+0xa880] ;  /* 0x00a88000d4bc783b */ /* 0x008fe20000004200 */
[----:B------:R-:W-:Y:S01]  /*fa80*/  FFMA.FTZ R149, R2, R237, R149 ;  /* 0x000000ed02957223 */ /* 0x000fe20000010095 */
[----:B----4-:R-:W-:Y:S01]  /*fa90*/  F2FP.BF16.PACK_AB R155, R249, R246 ;  /* 0x000000f6f99b723e */ /* 0x010fe200000010ff */
[----:B------:R-:W-:Y:S03]  /*faa0*/  FFMA.FTZ R236, R0, R235, R236 ;  /* 0x000000eb00ec7223 */ /* 0x000fe600000100ec */
[----:B------:R-:W-:Y:S01]  /*fab0*/  HMMA.16816.F32.BF16 R128, R144, R138, R128 ;  /* 0x0000008a9080723c */ /* 0x000fe20000041880 */
[----:B------:R-:W3:Y:S02]  /*fac0*/  LDSM.16.MT88.4 R136, [R213+0x8880] ;  /* 0x00888000d588783b */ /* 0x000ee40000004200 */
[----:B------:R-:W-:Y:S01]  /*fad0*/  MOV R0, R3 ;  /* 0x0000000300007202 */ /* 0x000fe20000000f00 */
[----:B------:R-:W-:Y:S02]  /*fae0*/  FADD.FTZ R150, R150, R149 ;  /* 0x0000009596967221 */ /* 0x000fe40000010000 */
[----:B------:R-:W-:Y:S02]  /*faf0*/  FADD.FTZ R239, R239, R236 ;  /* 0x000000ecefef7221 */ /* 0x000fe40000010000 */
[C---:B-1----:R-:W-:Y:S05]  /*fb00*/  HMMA.16816.F32.BF16 R144, R152.reuse, R140, R4 ;  /* 0x0000008c9890723c */ /* 0x042fea0000041804 */
[----:B------:R-:W-:Y:S02]  /*fb10*/  FADD.FTZ R149, R151, R150 ;  /* 0x0000009697957221 */ /* 0x000fe40000010000 */
[----:B------:R-:W-:Y:S01]  /*fb20*/  FADD.FTZ R238, R238, R239 ;  /* 0x000000efeeee7221 */ /* 0x000fe20000010000 */
[C---:B------:R-:W-:Y:S04]  /*fb30*/  HMMA.16816.F32.BF16 R140, R152.reuse, R142, R8 ;  /* 0x0000008e988c723c */ /* 0x040fe80000041808 */
[----:B------:R-:W-:Y:S02]  /*fb40*/  FADD.FTZ R149, R234, R149 ;  /* 0x00000095ea957221 */ /* 0x000fe40000010000 */
[----:B------:R-:W-:Y:S02]  /*fb50*/  FADD.FTZ R241, R241, R238 ;  /* 0x000000eef1f17221 */ /* 0x000fe40000010000 */
[C---:B--2---:R-:W-:Y:S04]  /*fb60*/  HMMA.16816.F32.BF16 R20, R152.reuse, R132, R20 ;  /* 0x000000849814723c */ /* 0x044fe80000041814 */
[----:B------:R-:W-:Y:S01]  /*fb70*/  FADD.FTZ R240, R240, R149 ;  /* 0x00000095f0f07221 */ /* 0x000fe20000010000 */
[----:B------:R-:W-:Y:S01]  /*fb80*/  MOV R149, R148 ;  /* 0x0000009400957202 */ /* 0x000fe20000000f00 */
[----:B------:R-:W-:Y:S02]  /*fb90*/  FADD.FTZ R242, R242, R241 ;  /* 0x000000f1f2f27221 */ /* 0x000fe40000010000 */
[C---:B------:R-:W-:Y:S01]  /*fba0*/  HMMA.16816.F32.BF16 R24, R152.reuse, R134, R24 ;  /* 0x000000869818723c */ /* 0x040fe20000041818 */
[----:B------:R-:W1:Y:S03]  /*fbb0*/  LDSM.16.MT88.4 R132, [R213+0xb880] ;  /* 0x00b88000d584783b */ /* 0x000e660000004200 */
[----:B------:R-:W-:Y:S02]  /*fbc0*/  FADD.FTZ R243, R243, R240 ;  /* 0x000000f0f3f37221 */ /* 0x000fe40000010000 */
[----:B------:R-:W-:Y:S02]  /*fbd0*/  FADD.FTZ R245, R245, R242 ;  /* 0x000000f2f5f57221 */ /* 0x000fe40000010000 */
[----:B------:R-:W-:Y:S01]  /*fbe0*/  FADD.FTZ R244, R244, R243 ;  /* 0x000000f3f4f47221 */ /* 0x000fe20000010000 */
[C---:B---3--:R-:W-:Y:S03]  /*fbf0*/  HMMA.16816.F32.BF16 R28, R152.reuse, R136, R28 ;  /* 0x00000088981c723c */ /* 0x048fe6000004181c */
[----:B------:R-:W-:Y:S02]  /*fc00*/  FADD.FTZ R246, R246, R245 ;  /* 0x000000f5f6f67221 */ /* 0x000fe40000010000 */
[----:B------:R-:W-:Y:S02]  /*fc10*/  FADD.FTZ R237, R247, R244 ;  /* 0x000000f4f7ed7221 */ /* 0x000fe40000010000 */
[----:B------:R-:W-:Y:S01]  /*fc20*/  FADD.FTZ R235, R249, R246 ;  /* 0x000000f6f9eb7221 */ /* 0x000fe20000010000 */
        /* <DEDUP_REMOVED lines=25> */
[C---:B------:R-:W-:Y:S08]  /*fdc0*/  HMMA.16816.F32.BF16 R132, R152.reuse, R200, R16 ;  /* 0x000000c89884723c */ /* 0x040ff00000041810 */
[----:B------:R-:W-:Y:S01]  /*fdd0*/  HMMA.16816.F32.BF16 R128, R152, R202, R128 ;  /* 0x000000ca9880723c */ /* 0x000fe20000041880 */
[----:B------:R-:W-:-:S07]  /*fde0*/  @P0 BRA `(.L_x_1666) ;  /* 0xffffe30000000947 */ /* 0x000fce000383ffff */
.L_x_1665:
        /* <DEDUP_REMOVED lines=155> */
.L_x_1604:
        /* <DEDUP_REMOVED lines=57> */
[----:B------:R-:W-:Y:S01]  /*10b30*/  F2FP.BF16.PACK_AB R54, R55, R54 ;  /* 0x000000363736723e */ /* 0x000fe200000010ff */
[----:B------:R-:W-:Y:S01]  /*10b40*/  STS [R15], R140 ;  /* 0x0000008c0f007388 */ /* 0x000fe20000000800 */
[----:B------:R-:W-:Y:S01]  /*10b50*/  SEL R18, R17, 0xffffffc0, !P2 ;  /* 0xffffffc011127807 */ /* 0x000fe20005000000 */
[--C-:B------:R-:W-:Y:S01]  /*10b60*/  IMAD.IADD R17, R14, 0x1, R15.reuse ;  /* 0x000000010e117824 */ /* 0x100fe200078e020f */
[----:B------:R-:W-:Y:S01]  /*10b70*/  F2FP.BF16.PACK_AB R56, R57, R56 ;  /* 0x000000383938723e */ /* 0x000fe200000010ff */
[----:B------:R-:W-:Y:S01]  /*10b80*/  STS [R15+0x400], R142 ;  /* 0x0004008e0f007388 */ /* 0x000fe20000000800 */
[----:B------:R-:W-:Y:S01]  /*10b90*/  F2FP.BF16.PACK_AB R58, R59, R58 ;  /* 0x0000003a3b3a723e */ /* 0x000fe200000010ff */
[--C-:B------:R-:W-:Y:S01]  /*10ba0*/  IMAD.IADD R21, R5, 0x1, R18.reuse ;  /* 0x0000000105157824 */ /* 0x100fe200078e0212 */
[----:B------:R-:W-:Y:S01]  /*10bb0*/  F2FP.BF16.PACK_AB R60, R61, R60 ;  /* 0x0000003c3d3c723e */ /* 0x000fe200000010ff */
[C---:B------:R-:W-:Y:S01]  /*10bc0*/  IMAD.IADD R23, R18.reuse, 0x1, R15 ;  /* 0x0000000112177824 */ /* 0x040fe200078e020f */
[----:B------:R-:W-:Y:S01]  /*10bd0*/  STS [R19+0x80], R20 ;  /* 0x0000801413007388 */ /* 0x000fe20000000800 */
[----:B------:R-:W-:Y:S01]  /*10be0*/  IMAD.IADD R25, R18, 0x1, R19 ;  /* 0x0000000112197824 */ /* 0x000fe200078e0213 */
[----:B------:R-:W-:Y:S01]  /*10bf0*/  F2FP.BF16.PACK_AB R13, R13, R62 ;  /* 0x0000003e0d0d723e */ /* 0x000fe200000010ff */
[----:B------:R-:W-:Y:S01]  /*10c00*/  IMAD.IADD R27, R17, 0x1, R18 ;  /* 0x00000001111b7824 */ /* 0x000fe200078e0212 */
        /* <DEDUP_REMOVED lines=86> */
[----:B------:R3:W-:Y:S04]  /*11170*/  STS [R15+0xc400], R114 ;  /* 0x00c400720f007388 */ /* 0x0007e80000000800 */
[----:B------:R-:W-:Y:S04]  /*11180*/  STS [R19+0xc080], R136 ;  /* 0x00c0808813007388 */ /* 0x000fe80000000800 */
        /* <DEDUP_REMOVED lines=18> */
[----:B----4-:R-:W-:Y:S02]  /*112b0*/  CS2R R18, SRZ ;  /* 0x0000000000127805 */ /* 0x010fe4000001ff00 */
[--C-:B--2---:R-:W-:Y:S01]  /*112c0*/  @P0 SHF.R.S32.HI R19, RZ, 0x1f, R13.reuse ;  /* 0x0000001fff130819 */ /* 0x104fe2000001140d */
[----:B------:R-:W-:Y:S01]  /*112d0*/  @P0 IMAD.MOV.U32 R18, RZ, RZ, R13 ;  /* 0x000000ffff120224 */ /* 0x000fe200078e000d */
[----:B------:R-:W-:Y:S05]  /*112e0*/  @P1 BRA `(.L_x_1668) ;  /* 0x0000004000001947 */ /* 0x000fea0003800000 */
[----:B-1----:R-:W-:Y:S05]  /*112f0*/  @!P0 BRA `(.L_x_1668) ;  /* 0x0000003000008947 */ /* 0x002fea0003800000 */
[----:B-----5:R-:W2:Y:S04]  /*11300*/  LDG.E R4, [R8.64] ;  /* 0x0000000408047981 */ /* 0x020ea8000c1e1900 */
[----:B------:R-:W2:Y:S02]  /*11310*/  LDG.E R5, [R8.64+0x4] ;  /* 0x0000040408057981 */ /* 0x000ea4000c1e1900 */
[----:B--2---:R-:W-:-:S02]  /*11320*/  IADD3 R4, -R4, R5, RZ ;  /* 0x0000000504047210 */ /* 0x004fc40007ffe1ff */
.L_x_1668:
        /* <DEDUP_REMOVED lines=16> */
[----:B------:R-:W-:Y:S01]  /*11430*/  LOP3.LUT P2, RZ, R6, 0x3, RZ, 0xc0, !PT ;  /* 0x0000000306ff7812 */ /* 0x000fe2000784c0ff */
[----:B------:R-:W-:Y:S01]  /*11440*/  IMAD.WIDE.U32 R16, R18, c[0x0][0x3a0], RZ ;  /* 0x0000e80012107a25 */ /* 0x000fe200078e00ff */
[----:B------:R-:W-:-:S02]  /*11450*/  ISETP.NE.AND P1, PT, R7, 0x1, PT ;  /* 0x000000010700780c */ /* 0x000fc40003f25270 */
[----:B------:R-:W-:Y:S01]  /*11460*/  MOV R20, R18 ;  /* 0x0000001200147202 */ /* 0x000fe20000000f00 */
[----:B------:R-:W-:Y:S01]  /*11470*/  IMAD R6, R11, 0x10, R8 ;  /* 0x000000100b067824 */ /* 0x000fe200078e0208 */
[CC--:B------:R-:W-:Y:S01]  /*11480*/  LEA.HI R14, R3.reuse, R2.reuse, RZ, 0x3 ;  /* 0x00000002030e7211 */ /* 0x0c0fe200078f18ff */
[----:B------:R-:W-:Y:S01]  /*11490*/  IMAD R8, R0, c[0x0][0x490], RZ ;  /* 0x0001240000087a24 */ /* 0x000fe200078e02ff */
[----:B------:R-:W-:Y:S01]  /*114a0*/  LEA.HI R3, R3, R2, RZ, 0x6 ;  /* 0x0000000203037211 */ /* 0x000fe200078f30ff */
[----:B------:R-:W-:Y:S02]  /*114b0*/  IMAD R7, R19, c[0x0][0x3a0], RZ ;  /* 0x0000e80013077a24 */ /* 0x000fe400078e02ff */
[----:B------:R-:W-:Y:S02]  /*114c0*/  IMAD R9, R223, c[0x0][0x494], R8 ;  /* 0x00012500df097a24 */ /* 0x000fe400078e0208 */
[----:B------:R-:W-:Y:S01]  /*114d0*/  IMAD R8, R5, 0x8, R6 ;  /* 0x0000000805087824 */ /* 0x000fe200078e0206 */
[----:B------:R-:W-:Y:S01]  /*114e0*/  LOP3.LUT R5, R14, 0xfffffff8, RZ, 0xc0, !PT ;  /* 0xfffffff80e057812 */ /* 0x000fe200078ec0ff */
[----:B------:R-:W-:Y:S01]  /*114f0*/  IMAD.WIDE.U32 R20, R223, c[0x0][0x490], R20 ;  /* 0x00012400df147a25 */ /* 0x000fe200078e0014 */
[----:B------:R-:W-:-:S02]  /*11500*/  SHF.R.S32.HI R14, RZ, 0x3, R14 ;  /* 0x00000003ff0e7819 */ /* 0x000fc4000001140e */
[----:B-1----:R-:W-:Y:S01]  /*11510*/  LEA R8, R73, R8, 0x7 ;  /* 0x0000000849087211 */ /* 0x002fe200078e38ff */
[----:B------:R-:W-:Y:S02]  /*11520*/  IMAD R7, R18, c[0x0][0x3a4], R7 ;  /* 0x0000e90012077a24 */ /* 0x000fe400078e0207 */
[----:B------:R-:W-:Y:S02]  /*11530*/  IMAD.IADD R21, R21, 0x1, R9 ;  /* 0x0000000115157824 */ /* 0x000fe400078e0209 */
[----:B------:R-:W-:Y:S01]  /*11540*/  @P1 IMAD.HI.U32 R9, R8, c[0x0][0x4ec], RZ ;  /* 0x00013b0008091a27 */ /* 0x000fe200078e00ff */
[----:B------:R-:W-:-:S03]  /*11550*/  IADD3 R17, R17, R7, RZ ;  /* 0x0000000711117210 */ /* 0x000fc60007ffe0ff */
        /* <DEDUP_REMOVED lines=113> */
.L_x_1670:
[----:B--234-:R-:W-:Y:S05]  /*11c70*/  BSYNC B0 ;  /* 0x0000000000007941 */ /* 0x01cfea0003800000 */
.L_x_1669:
        /* <DEDUP_REMOVED lines=30> */
.L_x_1672:
[----:B------:R-:W-:Y:S05]  /*11e60*/  BSYNC B0 ;  /* 0x0000000000007941 */ /* 0x000fea0003800000 */
.L_x_1671:
        /* <DEDUP_REMOVED lines=30> */
.L_x_1674:
[----:B------:R-:W-:Y:S05]  /*12050*/  BSYNC B0 ;  /* 0x0000000000007941 */ /* 0x000fea0003800000 */
.L_x_1673:
        /* <DEDUP_REMOVED lines=31> */
.L_x_1667:
        /* <DEDUP_REMOVED lines=18> */
.L_x_1675:
        /* <DEDUP_REMOVED lines=41> */
.L_x_1677:
[----:B------:R-:W-:Y:S05]  /*12600*/  BSYNC B0 ;  /* 0x0000000000007941 */ /* 0x000fea0003800000 */
.L_x_1676:
        /* <DEDUP_REMOVED lines=72> */
.L_x_1679:
[----:B------:R-:W-:Y:S05]  /*12a90*/  BSYNC B0 ;  /* 0x0000000000007941 */ /* 0x000fea0003800000 */
.L_x_1678:
        /* <DEDUP_REMOVED lines=27> */
.L_x_1681:
[----:B------:R-:W-:Y:S05]  /*12c50*/  BSYNC B0 ;  /* 0x0000000000007941 */ /* 0x000fea0003800000 */
.L_x_1680:
        /* <DEDUP_REMOVED lines=27> */
.L_x_1683:
[----:B------:R-:W-:Y:S05]  /*12e10*/  BSYNC B0 ;  /* 0x0000000000007941 */ /* 0x000fea0003800000 */
.L_x_1682:
        /* <DEDUP_REMOVED lines=28> */
.L_x_1684:
        /* <DEDUP_REMOVED lines=10> */
.L_x_3083:


//--------------------- .text._ZN7cutlass13device_kernelIN5flash19enable_sm80_to_sm89INS1_16FlashAttnFwdSm80INS1_25CollectiveMainloopFwdSm80ILi8ELi1ELb1EN4cute5tupleIJNS5_1CILi128EEENS7_ILi48EEENS7_ILi256EEEEEELi256ENS_10bfloat16_tEfNS_4arch4Sm80ELb0ELb1ELb0ELb0ELb0ELb0ELb1ELb0EEENS1_21CollectiveEpilogueFwdINS6_IJS8_SA_S9_EEENS6_IJNS7_ILi1EEESI_SI_EEESC_SE_Li256ELb0ELb1ELb0ELb0EEENS1_19SingleTileSchedulerILb0ELb0ELb1ELi128EEEEEEEEEvNT_6ParamsE --------------------------
	.section	.text._ZN7cutlass13device_kernelIN5flash19enable_sm80_to_sm89INS1_16FlashAttnFwdSm80INS1_25CollectiveMainloopFwdSm80ILi8ELi1ELb1EN4cute5tupleIJNS5_1CILi128EEENS7_ILi48EEENS7_ILi256EEEEEELi256ENS_10bfloat16_tEfNS_4arch4Sm80ELb0ELb1ELb0ELb0ELb0ELb0ELb1ELb0EEENS1_21CollectiveEpilogueFwdINS6_IJS8_SA_S9_EEENS6_IJNS7_ILi1EEESI_SI_EEESC_SE_Li256ELb0ELb1ELb0ELb0EEENS1_19SingleTileSchedulerILb0ELb0ELb1ELi128EEEEEEEEEvNT_6ParamsE,"ax",@progbits
	.sectioninfo	@"SHI_REGISTERS=255"
	.align	128
.text._ZN7cutlass13device_kernelIN5flash19enable_sm80_to_sm89INS1_16FlashAttnFwdSm80INS1_25CollectiveMainloopFwdSm80ILi8ELi1ELb1EN4cute5tupleIJNS5_1CILi128EEENS7_ILi48EEENS7_ILi256EEEEEELi256ENS_10bfloat16_tEfNS_4arch4Sm80ELb0ELb1ELb0ELb0ELb0ELb0ELb1ELb0EEENS1_21CollectiveEpilogueFwdINS6_IJS8_SA_S9_EEENS6_IJNS7_ILi1EEESI_SI_EEESC_SE_Li256ELb0ELb1ELb0ELb0EEENS1_19SingleTileSchedulerILb0ELb0ELb1ELi128EEEEEEEEEvNT_6ParamsE:
        .type           _ZN7cutlass13device_kernelIN5flash19enable_sm80_to_sm89INS1_16FlashAttnFwdSm80INS1_25CollectiveMainloopFwdSm80ILi8ELi1ELb1EN4cute5tupleIJNS5_1CILi128EEENS7_ILi48EEENS7_ILi256EEEEEELi256ENS_10bfloat16_tEfNS_4arch4Sm80ELb0ELb1ELb0ELb0ELb0ELb0ELb1ELb0EEENS1_21CollectiveEpilogueFwdINS6_IJS8_SA_S9_EEENS6_IJNS7_ILi1EEESI_SI_EEESC_SE_Li256ELb0ELb1ELb0ELb0EEENS1_19SingleTileSchedulerILb0ELb0ELb1ELi128EEEEEEEEEvNT_6ParamsE,@function
        .size           _ZN7cutlass13device_kernelIN5flash19enable_sm80_to_sm89INS1_16FlashAttnFwdSm80INS1_25CollectiveMainloopFwdSm80ILi8ELi1ELb1EN4cute5tupleIJNS5_1CILi128EEENS7_ILi48EEENS7_ILi256EEEEEELi256ENS_10bfloat16_tEfNS_4arch4Sm80ELb0ELb1ELb0ELb0ELb0ELb0ELb1ELb0EEENS1_21CollectiveEpilogueFwdINS6_IJS8_SA_S9_EEENS6_IJNS7_ILi1EEESI_SI_EEESC_SE_Li256ELb0ELb1ELb0ELb0EEENS1_19SingleTileSchedulerILb0ELb0ELb1ELi128EEEEEEEEEvNT_6ParamsE,(.L_x_3084 - _ZN7cutlass13device_kernelIN5flash19enable_sm80_to_sm89INS1_16FlashAttnFwdSm80INS1_25CollectiveMainloopFwdSm80ILi8ELi1ELb1EN4cute5tupleIJNS5_1CILi128EEENS7_ILi48EEENS7_ILi256EEEEEELi256ENS_10bfloat16_tEfNS_4arch4Sm80ELb0ELb1ELb0ELb0ELb0ELb0ELb1ELb0EEENS1_21CollectiveEpilogueFwdINS6_IJS8_SA_S9_EEENS6_IJNS7_ILi1EEESI_SI_EEESC_SE_Li256ELb0ELb1ELb0ELb0EEENS1_19SingleTileSchedulerILb0ELb0ELb1ELi128EEEEEEEEEvNT_6ParamsE)
        .other          _ZN7cutlass13device_kernelIN5flash19enable_sm80_to_sm89INS1_16FlashAttnFwdSm80INS1_25CollectiveMainloopFwdSm80ILi8ELi1ELb1EN4cute5tupleIJNS5_1CILi128EEENS7_ILi48EEENS7_ILi256EEEEEELi256ENS_10bfloat16_tEfNS_4arch4Sm80ELb0ELb1ELb0ELb0ELb0ELb0ELb1ELb0EEENS1_21CollectiveEpilogueFwdINS6_IJS8_SA_S9_EEENS6_IJNS7_ILi1EEESI_SI_EEESC_SE_Li256ELb0ELb1ELb0ELb0EEENS1_19SingleTileSchedulerILb0ELb0ELb1ELi128EEEEEEEEEvNT_6ParamsE,@"STO_CUDA_ENTRY STV_DEFAULT"
_ZN7cutlass13device_kernelIN5flash19enable_sm80_to_sm89INS1_16FlashAttnFwdSm80INS1_25CollectiveMainloopFwdSm80ILi8ELi1ELb1EN4cute5tupleIJNS5_1CILi128EEENS7_ILi48EEENS7_ILi256EEEEEELi256ENS_10bfloat16_tEfNS_4arch4Sm80ELb0ELb1ELb0ELb0ELb0ELb0ELb1ELb0EEENS1_21CollectiveEpilogueFwdINS6_IJS8_SA_S9_EEENS6_IJNS7_ILi1EEESI_SI_EEESC_SE_Li256ELb0ELb1ELb0ELb0EEENS1_19SingleTileSchedulerILb0ELb0ELb1ELi128EEEEEEEEEvNT_6ParamsE:
        /* <DEDUP_REMOVED lines=38> */
.L_x_1686:
[----:B------:R-:W-:Y:S02]  /*0260*/  ULDC UR4, c[0x0][0x32c] ;  /* 0x0000cb0000047ab9 */ /* 0x000fe40000000800 */
[----:B------:R-:W-:-:S03]  /*0270*/  UISETP.NE.AND UP0, UPT, UR7, UR4, UPT ;  /* 0x000000040700728c */ /* 0x000fc6000bf05270 */
[----:B------:R-:W-:Y:S02]  /*0280*/  ULDC.64 UR4, c[0x0][0x330] ;  /* 0x0000cc0000047ab9 */ /* 0x000fe40000000a00 */
[----:B------:R-:W-:-:S06]  /*0290*/  UIMAD.WIDE.U32 UR10, UR9, UR4, URZ ;  /* 0x00000004090a72a5 */ /* 0x000fcc000f8e003f */
[----:B------:R-:W-:Y:S02]  /*02a0*/  @UP0 USHF.R.U32.HI UR9, URZ, UR5, UR11 ;  /* 0x000000053f090299 */ /* 0x000fe4000801160b */
.L_x_1687:
[----:B------:R-:W-:Y:S02]  /*02b0*/  ULDC UR4, c[0x0][0x32c] ;  /* 0x0000cb0000047ab9 */ /* 0x000fe40000000800 */
[----:B------:R-:W-:-:S04]  /*02c0*/  UIMAD UR4, UR9, UR4, UR4 ;  /* 0x00000004090472a4 */ /* 0x000fc8000f8e0204 */
[----:B------:R-:W-:-:S04]  /*02d0*/  UISETP.LT.AND UP0, UPT, UR8, UR4, UPT ;  /* 0x000000040800728c */ /* 0x000fc8000bf01270 */
[----:B------:R-:W-:Y:S02]  /*02e0*/  USEL UR8, UR8, UR4, UP0 ;  /* 0x0000000408087287 */ /* 0x000fe40008000000 */
.L_x_1685:
        /* <DEDUP_REMOVED lines=39> */
.L_x_1689:
[----:B------:R-:W-:Y:S02]  /*0560*/  ULDC UR4, c[0x0][0x32c] ;  /* 0x0000cb0000047ab9 */ /* 0x000fe40000000800 */
[----:B------:R-:W-:-:S03]  /*0570*/  UISETP.NE.AND UP0, UPT, UR4, 0x1, UPT ;  /* 0x000000010400788c */ /* 0x000fc6000bf05270 */
[----:B------:R-:W-:Y:S02]  /*0580*/  ULDC.64 UR4, c[0x0][0x330] ;  /* 0x0000cc0000047ab9 */ /* 0x000fe40000000a00 */
[----:B------:R-:W-:-:S06]  /*0590*/  UIMAD.WIDE.U32 UR10, UR8, UR4, URZ ;  /* 0x00000004080a72a5 */ /* 0x000fcc000f8e003f */
[----:B------:R-:W-:Y:S02]  /*05a0*/  @UP0 USHF.R.U32.HI UR8, URZ, UR5, UR11 ;  /* 0x000000053f080299 */ /* 0x000fe4000801160b */
.L_x_1690:
[----:B------:R-:W-:Y:S02]  /*05b0*/  ULDC UR4, c[0x0][0x32c] ;  /* 0x0000cb0000047ab9 */ /* 0x000fe40000000800 */
[----:B------:R-:W-:-:S04]  /*05c0*/  UIMAD UR4, UR8, UR4, URZ ;  /* 0x00000004080472a4 */ /* 0x000fc8000f8e023f */
[----:B------:R-:W-:-:S04]  /*05d0*/  UISETP.LT.AND UP0, UPT, UR7, UR4, UPT ;  /* 0x000000040700728c */ /* 0x000fc8000bf01270 */
[----:B------:R-:W-:-:S04]  /*05e0*/  USEL UR7, UR7, UR4, !UP0 ;  /* 0x0000000407077287 */ /* 0x000fc8000c000000 */
.L_x_1688:
        /* <DEDUP_REMOVED lines=121> */
[----:B------:R-:W-:-:S02]  /*0d80*/  IMAD R0, R22, 0x20, R69 ;  /* 0x0000002016007824 */ /* 0x000fc400078e0245 */
[----:B------:R-:W-:Y:S02]  /*0d90*/  IMAD.IADD R3, R7, 0x1, R2 ;  /* 0x0000000107037824 */ /* 0x000fe400078e0202 */
        /* <DEDUP_REMOVED lines=171> */
[----:B------:R-:W-:-:S04]  /*1850*/  IMAD.WIDE.U32 R28, R10, c[0x0][0x218], R2 ;  /* 0x000086000a1c7a25 */ /* 0x000fc800078e0002 */
[----:B------:R-:W-:Y:S01]  /*1860*/  IMAD.MOV.U32 R26, RZ, RZ, R28 ;  /* 0x000000ffff1a7224 */ /* 0x000fe200078e001c */
[----:B-1----:R-:W-:Y:S01]  /*1870*/  LEA.HI R8, R67, R85, RZ, 0x4 ;  /* 0x0000005543087211 */ /* 0x002fe200078f20ff */
[----:B------:R-:W-:Y:S02]  /*1880*/  IMAD.U32 R5, RZ, RZ, UR23 ;  /* 0x00000017ff057e24 */ /* 0x000fe4000f8e00ff */
[----:B------:R-:W-:Y:S01]  /*1890*/  IMAD.U32 R5, RZ, RZ, UR21 ;  /* 0x00000015ff057e24 */ /* 0x000fe2000f8e00ff */
[----:B--2---:R-:W-:-:S04]  /*18a0*/  @!P0 SHF.R.S32.HI R6, RZ, 0x1f, R23 ;  /* 0x0000001fff068819 */ /* 0x004fc80000011417 */
        /* <DEDUP_REMOVED lines=11> */
[----:B------:R-:W-:-:S03]  /*1960*/  IMAD.WIDE.U32 R2, R4, UR11, R70 ;  /* 0x0000000b04027c25 */ /* 0x000fc6000f8e0046 */
[----:B------:R-:W-:Y:S01]  /*1970*/  STL.64 [R1+0x28], R70 ;  /* 0x0000284601007387 */ /* 0x000fe20000100a00 */
[----:B------:R-:W-:Y:S01]  /*1980*/  IMAD.IADD R27, R29, 0x1, R0 ;  /* 0x000000011d1b7824 */ /* 0x000fe200078e0200 */
[----:B------:R-:W-:Y:S01]  /*1990*/  IADD3 R0, R3, UR19, RZ ;  /* 0x0000001303007c10 */ /* 0x000fe2000fffe0ff */
[----:B------:R-:W-:Y:S01]  /*19a0*/  IMAD.U32 R4, RZ, RZ, UR20 ;  /* 0x00000014ff047e24 */ /* 0x000fe2000f8e00ff */
[----:B------:R-:W-:Y:S01]  /*19b0*/  @P2 LEA R6, P0, R2, c[0x0][0x1c8], 0x1 ;  /* 0x0000720002062a11 */ /* 0x000fe200078008ff */
[----:B------:R-:W-:Y:S01]  /*19c0*/  STL.64 [R1+0x40], R28 ;  /* 0x0000401c01007387 */ /* 0x000fe20000100a00 */
[----:B------:R-:W-:Y:S01]  /*19d0*/  SHF.R.S32.HI R3, RZ, 0x4, R8 ;  /* 0x00000004ff037819 */ /* 0x000fe20000011408 */
[----:B------:R-:W-:Y:S01]  /*19e0*/  IMAD.WIDE.U32 R4, R4, 0x30, R26 ;  /* 0x0000003004047825 */ /* 0x000fe200078e001a */
[C---:B------:R-:W-:Y:S01]  /*19f0*/  @P2 LEA.HI.X R7, R2.reuse, c[0x0][0x1cc], R0, 0x1, P0 ;  /* 0x0000730002072a11 */ /* 0x040fe200000f0c00 */
[----:B------:R-:W-:Y:S01]  /*1a00*/  STL.64 [R1+0x38], R26 ;  /* 0x0000381a01007387 */ /* 0x000fe20000100a00 */
[----:B------:R-:W-:-:S03]  /*1a10*/  @P1 IADD3 R2, P0, R2, UR8, RZ ;  /* 0x0000000802021c10 */ /* 0x000fc6000ff1e0ff */
[----:B------:R2:W-:Y:S01]  /*1a20*/  @P2 LDGSTS.E.BYPASS.LTC128B.128 [R68+0x14080], [R6.64], !P3 ;  /* 0x1408000006442fae */ /* 0x0005e2000d901d58 */
[----:B------:R-:W-:Y:S02]  /*1a30*/  @P1 IADD3.X R0, R0, UR6, RZ, P0, !PT ;  /* 0x0000000600001c10 */ /* 0x000fe400087fe4ff */
[----:B------:R-:W-:Y:S01]  /*1a40*/  ISETP.GT.AND P3, PT, R85, 0x7f, PT ;  /* 0x0000007f5500780c */ /* 0x000fe20003f64270 */
[----:B------:R2:W-:Y:S04]  /*1a50*/  @P2 LDGSTS.E.BYPASS.LTC128B.128 [R68+0x15880], [R6.64+0x80], !P6 ;  /* 0x1588008006442fae */ /* 0x0005e8000f101d58 */
[----:B------:R2:W-:Y:S04]  /*1a60*/  @P2 LDGSTS.E.BYPASS.LTC128B.128 [R68+0x17080], [R6.64+0x100], !P5 ;  /* 0x1708010006442fae */ /* 0x0005e8000e901d58 */
[----:B------:R2:W-:Y:S01]  /*1a70*/  @P2 LDGSTS.E.BYPASS.LTC128B.128 [R68+0x18880], [R6.64+0x180], !P4 ;  /* 0x1888018006442fae */ /* 0x0005e2000e101d58 */
[----:B------:R-:W-:-:S03]  /*1a80*/  LOP3.LUT P2, RZ, R89, 0x1, RZ, 0xc0, !PT ;  /* 0x0000000159ff7812 */ /* 0x000fc6000784c0ff */
[----:B------:R-:W-:Y:S02]  /*1a90*/  @!P3 IMAD.MOV.U32 R9, RZ, RZ, c[0x0][0x208] ;  /* 0x00008200ff09b624 */ /* 0x000fe400078e00ff */
[----:B------:R-:W-:Y:S01]  /*1aa0*/  @!P3 IMAD.MOV.U32 R11, RZ, RZ, c[0x0][0x20c] ;  /* 0x00008300ff0bb624 */ /* 0x000fe200078e00ff */
[----:B--2---:R-:W-:-:S04]  /*1ab0*/  @P1 LEA R6, P0, R2, c[0x0][0x1c8], 0x1 ;  /* 0x0000720002061a11 */ /* 0x004fc800078008ff */
[----:B------:R-:W-:Y:S02]  /*1ac0*/  @P1 LEA.HI.X R7, R2, c[0x0][0x1cc], R0, 0x1, P0 ;  /* 0x0000730002071a11 */ /* 0x000fe400000f0c00 */
[----:B------:R-:W-:Y:S02]  /*1ad0*/  IADD3 R0, R5, UR4, RZ ;  /* 0x0000000405007c10 */ /* 0x000fe4000fffe0ff */
[----:B-1----:R-:W-:Y:S01]  /*1ae0*/  LEA R12, P0, R4, c[0x0][0x1f8], 0x1 ;  /* 0x00007e00040c7a11 */ /* 0x002fe200078008ff */
[----:B------:R1:W-:Y:S01]  /*1af0*/  @P1 LDGSTS.E.BYPASS.LTC128B.128 [R68+0x15080], [R6.64], !P2 ;  /* 0x1508000006441fae */ /* 0x0003e2000d101d58 */
[----:B------:R-:W-:Y:S02]  /*1b00*/  LOP3.LUT R2, R8, 0xfffffff0, RZ, 0xc0, !PT ;  /* 0xfffffff008027812 */ /* 0x000fe400078ec0ff */
[----:B------:R-:W-:Y:S01]  /*1b10*/  LEA.HI.X R13, R4, c[0x0][0x1fc], R0, 0x1, P0 ;  /* 0x00007f00040d7a11 */ /* 0x000fe200000f0c00 */
[----:B------:R1:W-:Y:S01]  /*1b20*/  @P1 LDGSTS.E.BYPASS.LTC128B.128 [R68+0x16880], [R6.64+0x80], !P6 ;  /* 0x1688008006441fae */ /* 0x0003e2000f101d58 */
[----:B------:R-:W-:Y:S01]  /*1b30*/  LEA.HI R4, R8, R3, RZ, 0x1 ;  /* 0x0000000308047211 */ /* 0x000fe200078f08ff */
[----:B------:R-:W-:Y:S01]  /*1b40*/  IMAD.IADD R0, R85, 0x1, -R2 ;  /* 0x0000000155007824 */ /* 0x000fe200078e0a02 */
[----:B------:R-:W-:Y:S01]  /*1b50*/  @!P3 LEA R14, P0, R9, R12, 0x6 ;  /* 0x0000000c090eb211 */ /* 0x000fe200078030ff */
[----:B------:R-:W-:Y:S01]  /*1b60*/  IMAD.SHL.U32 R2, R22, 0x40, RZ ;  /* 0x0000004016027824 */ /* 0x000fe200078e00ff */
[----:B------:R-:W-:Y:S01]  /*1b70*/  LOP3.LUT R4, R4, 0xfffffffe, RZ, 0xc0, !PT ;  /* 0xfffffffe04047812 */ /* 0x000fe200078ec0ff */
[----:B------:R-:W-:Y:S01]  /*1b80*/  IMAD.SHL.U32 R8, R69, 0x8, RZ ;  /* 0x0000000845087824 */ /* 0x000fe200078e00ff */
[----:B------:R-:W-:Y:S01]  /*1b90*/  SHF.R.S32.HI R5, RZ, 0x1f, R0 ;  /* 0x0000001fff057819 */ /* 0x000fe20000011400 */
[----:B------:R1:W-:Y:S01]  /*1ba0*/  @P1 LDGSTS.E.BYPASS.LTC128B.128 [R68+0x18080], [R6.64+0x100], !P5 ;  /* 0x1808010006441fae */ /* 0x0003e2000e901d58 */
[----:B------:R-:W-:Y:S01]  /*1bb0*/  LOP3.LUT R2, R2, 0x1c0, RZ, 0xc0, !PT ;  /* 0x000001c002027812 */ /* 0x000fe200078ec0ff */
[----:B------:R-:W-:Y:S01]  /*1bc0*/  IMAD.IADD R3, R3, 0x1, -R4 ;  /* 0x0000000103037824 */ /* 0x000fe200078e0a04 */
[----:B------:R-:W-:Y:S01]  /*1bd0*/  LEA.HI R10, R5, R0, RZ, 0x3 ;  /* 0x00000000050a7211 */ /* 0x000fe200078f18ff */
[----:B------:R1:W-:Y:S01]  /*1be0*/  @P1 LDGSTS.E.BYPASS.LTC128B.128 [R68+0x19880], [R6.64+0x180], !P4 ;  /* 0x1988018006441fae */ /* 0x0003e2000e101d58 */
[----:B------:R-:W-:-:S02]  /*1bf0*/  LOP3.LUT R8, R2, 0x8, R8, 0xf8, !PT ;  /* 0x0000000802087812 */ /* 0x000fc400078ef808 */
[----:B------:R-:W-:Y:S01]  /*1c00*/  LOP3.LUT R5, R10, 0xfffffff8, RZ, 0xc0, !PT ;  /* 0xfffffff80a057812 */ /* 0x000fe200078ec0ff */
[----:B------:R-:W0:Y:S01]  /*1c10*/  LDGDEPBAR ;  /* 0x00000000000079af */ /* 0x000e220000000000 */
[----:B------:R-:W-:Y:S02]  /*1c20*/  SHF.R.U32.HI R2, RZ, 0x3, R2 ;  /* 0x00000003ff027819 */ /* 0x000fe40000011602 */
[----:B------:R-:W-:Y:S01]  /*1c30*/  @!P3 LEA.HI.X R15, R9, R13, R11, 0x6, P0 ;  /* 0x0000000d090fb211 */ /* 0x000fe200000f340b */
[----:B------:R-:W-:Y:S01]  /*1c40*/  IMAD.IADD R4, R0, 0x1, -R5 ;  /* 0x0000000100047824 */ /* 0x000fe200078e0a05 */
[----:B------:R-:W-:Y:S02]  /*1c50*/  LOP3.LUT R0, R8, R2, RZ, 0x3c, !PT ;  /* 0x0000000208007212 */ /* 0x000fe400078e3cff */
[----:B------:R-:W-:Y:S01]  /*1c60*/  LOP3.LUT P0, RZ, R22, 0x2, RZ, 0xc0, !PT ;  /* 0x0000000216ff7812 */ /* 0x000fe2000780c0ff */
[----:B------:R-:W-:Y:S01]  /*1c70*/  IMAD.SHL.U32 R2, R4, 0x40, RZ ;  /* 0x0000004004027824 */ /* 0x000fe200078e00ff */
[----:B------:R-:W-:Y:S01]  /*1c80*/  SEL R9, RZ, 0x1, P2 ;  /* 0x00000001ff097807 */ /* 0x000fe20001000000 */
[C---:B------:R-:W-:Y:S01]  /*1c90*/  IMAD R0, R3.reuse, 0x200, R0 ;  /* 0x0000020003007824 */ /* 0x040fe200078e0200 */
[----:B------:R-:W-:Y:S01]  /*1ca0*/  SEL R8, RZ, 0x2, P6 ;  /* 0x00000002ff087807 */ /* 0x000fe20003000000 */
[----:B------:R-:W-:Y:S01]  /*1cb0*/  IMAD.SHL.U32 R3, R3, 0x8, RZ ;  /* 0x0000000803037824 */ /* 0x000fe200078e00ff */
[----:B------:R-:W-:Y:S01]  /*1cc0*/  LOP3.LUT R2, R2, 0x1c0, RZ, 0xc0, !PT ;  /* 0x000001c002027812 */ /* 0x000fe200078ec0ff */
[----:B------:R-:W-:Y:S01]  /*1cd0*/  IMAD.SHL.U32 R135, R0, 0x2, RZ ;  /* 0x0000000200877824 */ /* 0x000fe200078e00ff */
[----:B------:R-:W-:-:S02]  /*1ce0*/  SEL R5, RZ, 0x4, P5 ;  /* 0x00000004ff057807 */ /* 0x000fc40002800000 */
[----:B------:R-:W-:Y:S02]  /*1cf0*/  LOP3.LUT R3, R2, 0x8, R3, 0xf8, !PT ;  /* 0x0000000802037812 */ /* 0x000fe400078ef803 */
[----:B------:R-:W-:Y:S02]  /*1d00*/  SHF.R.U32.HI R2, RZ, 0x3, R2 ;  /* 0x00000003ff027819 */ /* 0x000fe40000011602 */
[----:B------:R-:W-:Y:S02]  /*1d10*/  IADD3 R0, R135, 0x14080, RZ ;  /* 0x0001408087007810 */ /* 0x000fe40007ffe0ff */
[----:B------:R-:W-:Y:S01]  /*1d20*/  LOP3.LUT R2, R3, R2, RZ, 0x3c, !PT ;  /* 0x0000000203027212 */ /* 0x000fe200078e3cff */
[----:B------:R-:W-:Y:S01]  /*1d30*/  IMAD.SHL.U32 R3, R10, 0x40, RZ ;  /* 0x000000400a037824 */ /* 0x000fe200078e00ff */
[----:B------:R-:W-:-:S04]  /*1d40*/  DEPBAR.LE SB0, 0x1 ;  /* 0x000080400000791a */ /* 0x000fc80000000000 */
[----:B------:R-:W-:Y:S01]  /*1d50*/  LOP3.LUT R3, R2, 0xfffffe00, R3, 0xf8, !PT ;  /* 0xfffffe0002037812 */ /* 0x000fe200078ef803 */
[----:B------:R-:W-:Y:S01]  /*1d60*/  IMAD.MOV.U32 R2, RZ, RZ, 0x40 ;  /* 0x00000040ff027424 */ /* 0x000fe200078e00ff */
[----:B------:R-:W-:Y:S02]  /*1d70*/  IADD3 R242, R135, 0x140a0, RZ ;  /* 0x000140a087f27810 */ /* 0x000fe40007ffe0ff */
[----:B------:R-:W-:Y:S01]  /*1d80*/  @P0 IADD3 R242, R0, -0x20, RZ ;  /* 0xffffffe000f20810 */ /* 0x000fe20007ffe0ff */
[----:B------:R-:W-:Y:S01]  /*1d90*/  BAR.SYNC.DEFER_BLOCKING 0x0 ;  /* 0x0000000000007b1d */ /* 0x000fe20000010000 */
[----:B------:R-:W-:Y:S01]  /*1da0*/  IADD3 R5, R5, R8, R9 ;  /* 0x0000000805057210 */ /* 0x000fe20007ffe009 */
[----:B------:R-:W-:Y:S01]  /*1db0*/  IMAD R220, R65, 0x400, R3 ;  /* 0x0000040041dc7824 */ /* 0x000fe200078e0203 */
[----:B------:R-:W-:Y:S02]  /*1dc0*/  SEL R0, RZ, 0x8, P4 ;  /* 0x00000008ff007807 */ /* 0x000fe40002000000 */
[----:B------:R-:W-:-:S02]  /*1dd0*/  LOP3.LUT P1, RZ, R4, 0x4, RZ, 0xc0, !PT ;  /* 0x0000000404ff7812 */ /* 0x000fc4000782c0ff */
[----:B------:R-:W-:Y:S01]  /*1de0*/  LOP3.LUT P0, RZ, R4, 0x2, RZ, 0xc0, !PT ;  /* 0x0000000204ff7812 */ /* 0x000fe2000780c0ff */
[----:B------:R-:W-:Y:S01]  /*1df0*/  IMAD.MOV.U32 R4, RZ, RZ, 0x10 ;  /* 0x00000010ff047424 */ /* 0x000fe200078e00ff */
[----:B------:R-:W-:Y:S01]  /*1e00*/  LEA R228, R220, 0x4080, 0x1 ;  /* 0x00004080dce47811 */ /* 0x000fe200078e08ff */
[----:B-1----:R-:W-:Y:S01]  /*1e10*/  IMAD.IADD R6, R0, 0x1, R5 ;  /* 0x0000000100067824 */ /* 0x002fe200078e0205 */
[----:B------:R-:W-:Y:S01]  /*1e20*/  P2R R8, PR, RZ, 0x40 ;  /* 0x00000040ff087803 */ /* 0x000fe20000000000 */
[----:B------:R-:W-:Y:S01]  /*1e30*/  IMAD.MOV.U32 R0, RZ, RZ, 0x20 ;  /* 0x00000020ff007424 */ /* 0x000fe200078e00ff */
[----:B------:R-:W-:Y:S01]  /*1e40*/  SEL R4, R4, 0xfffffff0, !P0 ;  /* 0xfffffff004047807 */ /* 0x000fe20004000000 */
[----:B------:R-:W-:Y:S01]  /*1e50*/  IMAD.SHL.U32 R220, R220, 0x2, RZ ;  /* 0x00000002dcdc7824 */ /* 0x000fe200078e00ff */
[----:B------:R-:W-:Y:S02]  /*1e60*/  IADD3 R5, R64, c[0x0][0x1d0], -R69 ;  /* 0x0000740040057a10 */ /* 0x000fe40007ffe845 */
[----:B------:R-:W-:Y:S01]  /*1e70*/  SEL R0, R0, 0xffffffe0, !P1 ;  /* 0xffffffe000007807 */ /* 0x000fe20004800000 */
[----:B------:R-:W-:Y:S01]  /*1e80*/  IMAD R224, R4, 0x2, R228 ;  /* 0x0000000204e07824 */ /* 0x000fe200078e02e4 */
[----:B------:R-:W-:-:S02]  /*1e90*/  LOP3.LUT P6, RZ, R6, 0x1, RZ, 0xc0, !PT ;  /* 0x0000000106ff7812 */ /* 0x000fc400078cc0ff */
[----:B------:R-:W-:Y:S01]  /*1ea0*/  LOP3.LUT P2, RZ, R6, 0x2, RZ, 0xc0, !PT ;  /* 0x0000000206ff7812 */ /* 0x000fe2000784c0ff */
[C---:B------:R-:W-:Y:S01]  /*1eb0*/  IMAD R228, R0.reuse, 0x2, R228 ;  /* 0x0000000200e47824 */ /* 0x040fe200078e02e4 */
[----:B------:R-:W-:Y:S01]  /*1ec0*/  ISETP.LT.OR P0, PT, R5, 0x1, !P6 ;  /* 0x000000010500780c */ /* 0x000fe20007701670 */
[----:B------:R-:W-:Y:S01]  /*1ed0*/  IMAD R232, R0, 0x2, R224 ;  /* 0x0000000200e87824 */ /* 0x000fe200078e02e0 */
[----:B------:R-:W-:Y:S01]  /*1ee0*/  LDSM.16.M88.4 R160, [R220+0x4080] ;  /* 0x00408000dca0783b */ /* 0x000fe20000000200 */
[----:B------:R-:W-:Y:S02]  /*1ef0*/  LOP3.LUT P1, RZ, R6, 0x4, RZ, 0xc0, !PT ;  /* 0x0000000406ff7812 */ /* 0x000fe4000782c0ff */
[----:B------:R-:W-:Y:S01]  /*1f00*/  P2R R11, PR, RZ, 0x8 ;  /* 0x00000008ff0b7803 */ /* 0x000fe20000000000 */
        /* <DEDUP_REMOVED lines=14> */
[----:B------:R-:W-:Y:S01]  /*1ff0*/  IADD3 R243, R242, 0x5800, RZ ;  /* 0x00005800f2f37810 */ /* 0x000fe20007ffe0ff */
        /* <DEDUP_REMOVED lines=13> */
[----:B---3--:R-:W-:Y:S04]  /*20d0*/  LDSM.16.M88.4 R16, [R135+0x14080] ;  /* 0x014080008710783b */ /* 0x008fe80000000200 */
[----:B------:R-:W1:Y:S04]  /*20e0*/  LDSM.16.M88.4 R24, [R135+0x14880] ;  /* 0x014880008718783b */ /* 0x000e680000000200 */
[----:B------:R-:W2:Y:S04]  /*20f0*/  LDSM.16.M88.4 R28, [R135+0x15080] ;  /* 0x01508000871c783b */ /* 0x000ea80000000200 */
[----:B------:R-:W-:Y:S04]  /*2100*/  LDSM.16.M88.4 R36, [R242] ;  /* 0x00000000f224783b */ /* 0x000fe80000000200 */
[----:B------:R-:W3:Y:S04]  /*2110*/  LDSM.16.M88.4 R44, [R242+0x800] ;  /* 0x00080000f22c783b */ /* 0x000ee80000000200 */
[----:B------:R-:W4:Y:S04]  /*2120*/  LDSM.16.M88.4 R52, [R242+0x1000] ;  /* 0x00100000f234783b */ /* 0x000f280000000200 */
        /* <DEDUP_REMOVED lines=8> */
[C---:B------:R-:W-:Y:S01]  /*21b0*/  IMAD.IADD R238, R242.reuse, 0x1, R2 ;  /* 0x00000001f2ee7824 */ /* 0x040fe200078e0202 */
[----:B------:R-:W-:-:S05]  /*21c0*/  IADD3 R2, R242, 0x800, RZ ;  /* 0x00000800f2027810 */ /* 0x000fca0007ffe0ff */
[----:B------:R-:W-:Y:S01]  /*21d0*/  STL [R1], R2 ;  /* 0x0000000201007387 */ /* 0x000fe20000100800 */
[----:B-1----:R-:W-:Y:S03]  /*21e0*/  HMMA.16816.F32.BF16 R20, R160, R24, RZ ;  /* 0x00000018a014723c */ /* 0x002fe600000418ff */
[----:B------:R5:W-:Y:S01]  /*21f0*/  LDGSTS.E.BYPASS.LTC128B.128 [R68+0x5880], [R12.64+0x80], !P0 ;  /* 0x058800800c447fae */ /* 0x000be2000c101d58 */
[----:B------:R-:W-:-:S04]  /*2200*/  ISETP.LT.OR P0, PT, R5, 0x1, !P1 ;  /* 0x000000010500780c */ /* 0x000fc80004f01670 */
[C---:B------:R-:W-:Y:S09]  /*2210*/  HMMA.16816.F32.BF16 R24, R160.reuse, R26, RZ ;  /* 0x0000001aa018723c */ /* 0x040ff200000418ff */
[----:B------:R5:W-:Y:S01]  /*2220*/  LDGSTS.E.BYPASS.LTC128B.128 [R68+0x7080], [R12.64+0x100], !P0 ;  /* 0x070801000c447fae */ /* 0x000be2000c101d58 */
[----:B------:R-:W-:Y:S01]  /*2230*/  LOP3.LUT P0, RZ, R6, 0x8, RZ, 0xc0, !PT ;  /* 0x0000000806ff7812 */ /* 0x000fe2000780c0ff */
[----:B--2---:R-:W-:Y:S03]  /*2240*/  HMMA.16816.F32.BF16 R32, R160, R28, RZ ;  /* 0x0000001ca020723c */ /* 0x004fe600000418ff */
[----:B------:R-:W-:-:S05]  /*2250*/  ISETP.LT.OR P3, PT, R5, 0x1, !P0 ;  /* 0x000000010500780c */ /* 0x000fca0004761670 */
[----:B------:R-:W-:Y:S08]  /*2260*/  HMMA.16816.F32.BF16 R40, R160, R30, RZ ;  /* 0x0000001ea028723c */ /* 0x000ff000000418ff */
[----:B------:R5:W-:Y:S01]  /*2270*/  LDGSTS.E.BYPASS.LTC128B.128 [R68+0x8880], [R12.64+0x180], !P3 ;  /* 0x088801800c447fae */ /* 0x000be2000d901d58 */
[----:B------:R-:W-:Y:S01]  /*2280*/  ISETP.NE.AND P3, PT, R11, RZ, PT ;  /* 0x000000ff0b00720c */ /* 0x000fe20003f65270 */
[C---:B---3--:R-:W-:Y:S08]  /*2290*/  HMMA.16816.F32.BF16 R20, R164.reuse, R44, R20 ;  /* 0x0000002ca414723c */ /* 0x048ff00000041814 */
[----:B------:R-:W-:Y:S04]  /*22a0*/  HMMA.16816.F32.BF16 R24, R164, R46, R24 ;  /* 0x0000002ea418723c */ /* 0x000fe80000041818 */
[----:B------:R-:W-:-:S02]  /*22b0*/  @!P3 ISETP.LT.OR P6, PT, R5, 0x21, !P6 ;  /* 0x000000210500b80c */ /* 0x000fc400077c1670 */
[C---:B------:R-:W-:Y:S02]  /*22c0*/  @!P3 ISETP.LT.OR P2, PT, R5.reuse, 0x21, !P2 ;  /* 0x000000210500b80c */ /* 0x040fe40005741670 */
[C---:B------:R-:W-:Y:S01]  /*22d0*/  @!P3 ISETP.LT.OR P1, PT, R5.reuse, 0x21, !P1 ;  /* 0x000000210500b80c */ /* 0x040fe20004f21670 */
[----:B----4-:R-:W-:Y:S01]  /*22e0*/  HMMA.16816.F32.BF16 R28, R164, R52, R32 ;  /* 0x00000034a41c723c */ /* 0x010fe20000041820 */
[----:B------:R-:W-:-:S07]  /*22f0*/  @!P3 ISETP.LT.OR P0, PT, R5, 0x21, !P0 ;  /* 0x000000210500b80c */ /* 0x000fce0004701670 */
[----:B------:R5:W-:Y:S01]  /*2300*/  @!P3 LDGSTS.E.BYPASS.LTC128B.128 [R68+0x5080], [R14.64], !P6 ;  /* 0x050800000e44bfae */ /* 0x000be2000f101d58 */
[----:B------:R-:W-:Y:S01]  /*2310*/  ISETP.NE.AND P6, PT, R8, RZ, PT ;  /* 0x000000ff0800720c */ /* 0x000fe20003fc5270 */
[----:B------:R-:W-:Y:S02]  /*2320*/  HMMA.16816.F32.BF16 R32, R164, R54, R40 ;  /* 0x00000036a420723c */ /* 0x000fe40000041828 */
[----:B------:R5:W-:Y:S04]  /*2330*/  @!P3 LDGSTS.E.BYPASS.LTC128B.128 [R68+0x6880], [R14.64+0x80], !P2 ;  /* 0x068800800e44bfae */ /* 0x000be8000d101d58 */
[----:B------:R5:W-:Y:S02]  /*2340*/  @!P3 LDGSTS.E.BYPASS.LTC128B.128 [R68+0x8080], [R14.64+0x100], !P1 ;  /* 0x080801000e44bfae */ /* 0x000be4000c901d58 */
[----:B------:R-:W-:Y:S02]  /*2350*/  HMMA.16816.F32.BF16 R8, R160, R16, RZ ;  /* 0x00000010a008723c */ /* 0x000fe400000418ff */
[----:B------:R5:W-:Y:S01]  /*2360*/  @!P3 LDGSTS.E.BYPASS.LTC128B.128 [R68+0x9880], [R14.64+0x180], !P0 ;  /* 0x098801800e44bfae */ /* 0x000be2000c101d58 */
[----:B------:R-:W-:-:S03]  /*2370*/  PLOP3.LUT P0, PT, PT, PT, UP0, 0x40, 0x0 ;  /* 0x000000000000781c */ /* 0x000fc60003f0e808 */
[----:B------:R-:W1:Y:S02]  /*2380*/  LDSM.16.M88.4 R48, [R241+0x14080] ;  /* 0x01408000f130783b */ /* 0x000e640000000200 */
[----:B------:R-:W-:Y:S02]  /*2390*/  HMMA.16816.F32.BF16 R16, R160, R18, RZ ;  /* 0x00000012a010723c */ /* 0x000fe400000418ff */
[----:B------:R-:W2:Y:S04]  /*23a0*/  LDSM.16.M88.4 R56, [R241+0x14880] ;  /* 0x01488000f138783b */ /* 0x000ea80000000200 */
[----:B------:R-:W3:Y:S04]  /*23b0*/  LDSM.16.M88.4 R60, [R241+0x15080] ;  /* 0x01508000f13c783b */ /* 0x000ee80000000200 */
[----:B------:R-:W-:Y:S04]  /*23c0*/  LDSM.16.M88.4 R40, [R238+0x800] ;  /* 0x00080000ee28783b */ /* 0x000fe80000000200 */
[----:B------:R-:W-:Y:S02]  /*23d0*/  LDSM.16.M88.4 R52, [R238+0x1000] ;  /* 0x00100000ee34783b */ /* 0x000fe40000000200 */
[C---:B------:R-:W-:Y:S02]  /*23e0*/  HMMA.16816.F32.BF16 R8, R164.reuse, R36, R8 ;  /* 0x00000024a408723c */ /* 0x040fe40000041808 */
[----:B------:R-:W-:Y:S04]  /*23f0*/  LDSM.16.M88.4 R44, [R135+0x16080] ;  /* 0x01608000872c783b */ /* 0x000fe80000000200 */
[----:B-----5:R-:W4:Y:S02]  /*2400*/  LDSM.16.M88.4 R12, [R238] ;  /* 0x00000000ee0c783b */ /* 0x020f240000000200 */
[----:B------:R-:W-:Y:S02]  /*2410*/  HMMA.16816.F32.BF16 R16, R164, R38, R16 ;  /* 0x00000026a410723c */ /* 0x000fe40000041810 */
[----:B------:R-:W5:Y:S04]  /*2420*/  LDSM.16.M88.4 R36, [R135+0x15880] ;  /* 0x015880008724783b */ /* 0x000f680000000200 */
[----:B------:R-:W0:Y:S10]  /*2430*/  LDGDEPBAR ;  /* 0x00000000000079af */ /* 0x000e340000000000 */
        /* <DEDUP_REMOVED lines=8> */
[----:B------:R-:W-:Y:S07]  /*24c0*/  LDSM.16.M88.4 R60, [R135+0x19880] ;  /* 0x01988000873c783b */ /* 0x000fee0000000200 */
[C---:B----4-:R-:W-:Y:S08]  /*24d0*/  HMMA.16816.F32.BF16 R8, R184.reuse, R12, R8 ;  /* 0x0000000cb808723c */ /* 0x050ff00000041808 */
[C---:B------:R-:W-:Y:S01]  /*24e0*/  HMMA.16816.F32.BF16 R16, R184.reuse, R14, R16 ;  /* 0x0000000eb810723c */ /* 0x040fe20000041810 */
[----:B------:R-:W2:Y:S07]  /*24f0*/  LDSM.16.M88.4 R12, [R242+0x1800] ;  /* 0x00180000f20c783b */ /* 0x000eae0000000200 */
[C---:B------:R-:W-:Y:S08]  /*2500*/  HMMA.16816.F32.BF16 R20, R184.reuse, R40, R20 ;  /* 0x00000028b814723c */ /* 0x040ff00000041814 */
[C---:B------:R-:W-:Y:S01]  /*2510*/  HMMA.16816.F32.BF16 R24, R184.reuse, R42, R24 ;  /* 0x0000002ab818723c */ /* 0x040fe20000041818 */
[----:B------:R-:W3:Y:S07]  /*2520*/  LDSM.16.M88.4 R40, [R242+0x2000] ;  /* 0x00200000f228783b */ /* 0x000eee0000000200 */
[C---:B------:R-:W-:Y:S08]  /*2530*/  HMMA.16816.F32.BF16 R28, R184.reuse, R52, R28 ;  /* 0x00000034b81c723c */ /* 0x040ff0000004181c */
[----:B------:R-:W-:Y:S01]  /*2540*/  HMMA.16816.F32.BF16 R32, R184, R54, R32 ;  /* 0x00000036b820723c */ /* 0x000fe20000041820 */
[----:B------:R-:W-:Y:S07]  /*2550*/  LDSM.16.M88.4 R52, [R238+0x2800] ;  /* 0x00280000ee34783b */ /* 0x000fee0000000200 */
[C---:B-----5:R-:W-:Y:S08]  /*2560*/  HMMA.16816.F32.BF16 R8, R188.reuse, R36, R8 ;  /* 0x00000024bc08723c */ /* 0x060ff00000041808 */
[C---:B------:R-:W-:Y:S01]  /*2570*/  HMMA.16816.F32.BF16 R16, R188.reuse, R38, R16 ;  /* 0x00000026bc10723c */ /* 0x040fe20000041810 */
[----:B------:R-:W4:Y:S07]  /*2580*/  LDSM.16.M88.4 R36, [R241+0x15880] ;  /* 0x01588000f124783b */ /* 0x000f2e0000000200 */
[C---:B------:R-:W-:Y:S08]  /*2590*/  HMMA.16816.F32.BF16 R20, R188.reuse, R44, R20 ;  /* 0x0000002cbc14723c */ /* 0x040ff00000041814 */
[C---:B------:R-:W-:Y:S01]  /*25a0*/  HMMA.16816.F32.BF16 R24, R188.reuse, R46, R24 ;  /* 0x0000002ebc18723c */ /* 0x040fe20000041818 */
[----:B------:R-:W5:Y:S07]  /*25b0*/  LDSM.16.M88.4 R44, [R241+0x16080] ;  /* 0x01608000f12c783b */ /* 0x000f6e0000000200 */
        /* <DEDUP_REMOVED lines=15> */
[C---:B-----5:R-:W-:Y:S08]  /*26b0*/  HMMA.16816.F32.BF16 R20, R196.reuse, R44, R20 ;  /* 0x0000002cc414723c */ /* 0x060ff00000041814 */
[C---:B------:R-:W-:Y:S01]  /*26c0*/  HMMA.16816.F32.BF16 R24, R196.reuse, R46, R24 ;  /* 0x0000002ec418723c */ /* 0x040fe20000041818 */
[----:B------:R-:W-:Y:S07]  /*26d0*/  LDSM.16.M88.4 R44, [R242+0x3800] ;  /* 0x00380000f22c783b */ /* 0x000fee0000000200 */
        /* <DEDUP_REMOVED lines=14> */
[----:B------:R-:W-:Y:S07]  /*27c0*/  LDSM.16.M88.4 R36, [R238+0x3000] ;  /* 0x00300000ee24783b */ /* 0x000fee0000000200 */
[C---:B------:R-:W-:Y:S08]  /*27d0*/  HMMA.16816.F32.BF16 R20, R204.reuse, R48, R20 ;  /* 0x00000030cc14723c */ /* 0x040ff00000041814 */
[C---:B------:R-:W-:Y:S01]  /*27e0*/  HMMA.16816.F32.BF16 R24, R204.reuse, R50, R24 ;  /* 0x00000032cc18723c */ /* 0x040fe20000041818 */
[----:B------:R-:W4:Y:S07]  /*27f0*/  LDSM.16.M88.4 R48, [R241+0x17880] ;  /* 0x01788000f130783b */ /* 0x000f2e0000000200 */
[C---:B-1----:R-:W-:Y:S08]  /*2800*/  HMMA.16816.F32.BF16 R28, R204.reuse, R56, R28 ;  /* 0x00000038cc1c723c */ /* 0x042ff0000004181c */
[----:B------:R-:W-:Y:S01]  /*2810*/  HMMA.16816.F32.BF16 R32, R204, R58, R32 ;  /* 0x0000003acc20723c */ /* 0x000fe20000041820 */
[----:B------:R-:W1:Y:S07]  /*2820*/  LDSM.16.M88.4 R56, [R241+0x18080] ;  /* 0x01808000f138783b */ /* 0x000e6e0000000200 */
[C---:B--2---:R-:W-:Y:S08]  /*2830*/  HMMA.16816.F32.BF16 R8, R208.reuse, R12, R8 ;  /* 0x0000000cd008723c */ /* 0x044ff00000041808 */
[C---:B------:R-:W-:Y:S08]  /*2840*/  HMMA.16816.F32.BF16 R16, R208.reuse, R14, R16 ;  /* 0x0000000ed010723c */ /* 0x040ff00000041810 */
[C---:B------:R-:W-:Y:S08]  /*2850*/  HMMA.16816.F32.BF16 R20, R208.reuse, R44, R20 ;  /* 0x0000002cd014723c */ /* 0x040ff00000041814 */
[C---:B------:R-:W-:Y:S01]  /*2860*/  HMMA.16816.F32.BF16 R24, R208.reuse, R46, R24 ;  /* 0x0000002ed018723c */ /* 0x040fe20000041818 */
[----:B------:R-:W2:Y:S07]  /*2870*/  LDSM.16.M88.4 R44, [R238+0x3800] ;  /* 0x00380000ee2c783b */ /* 0x000eae0000000200 */
[C---:B---3--:R-:W-:Y:S08]  /*2880*/  HMMA.16816.F32.BF16 R28, R208.reuse, R52, R28 ;  /* 0x00000034d01c723c */ /* 0x048ff0000004181c */
[----:B------:R-:W-:Y:S01]  /*2890*/  HMMA.16816.F32.BF16 R32, R208, R54, R32 ;  /* 0x00000036d020723c */ /* 0x000fe20000041820 */
[----:B------:R-:W3:Y:S07]  /*28a0*/  LDSM.16.M88.4 R52, [R238+0x4000] ;  /* 0x00400000ee34783b */ /* 0x000eee0000000200 */
[C---:B------:R-:W-:Y:S08]  /*28b0*/  HMMA.16816.F32.BF16 R12, R212.reuse, R40, R8 ;  /* 0x00000028d40c723c */ /* 0x040ff00000041808 */
[C---:B------:R-:W-:Y:S01]  /*28c0*/  HMMA.16816.F32.BF16 R8, R212.reuse, R42, R16 ;  /* 0x0000002ad408723c */ /* 0x040fe20000041810 */
[----:B------:R-:W5:Y:S07]  /*28d0*/  LDSM.16.M88.4 R40, [R135+0x18880] ;  /* 0x018880008728783b */ /* 0x000f6e0000000200 */
[C---:B----4-:R-:W-:Y:S08]  /*28e0*/  HMMA.16816.F32.BF16 R20, R212.reuse, R48, R20 ;  /* 0x00000030d414723c */ /* 0x050ff00000041814 */
[C---:B------:R-:W-:Y:S01]  /*28f0*/  HMMA.16816.F32.BF16 R24, R212.reuse, R50, R24 ;  /* 0x00000032d418723c */ /* 0x040fe20000041818 */
[----:B------:R-:W4:Y:S07]  /*2900*/  LDSM.16.M88.4 R48, [R135+0x19080] ;  /* 0x019080008730783b */ /* 0x000f2e0000000200 */
[C---:B-1----:R-:W-:Y:S08]  /*2910*/  HMMA.16816.F32.BF16 R28, R212.reuse, R56, R28 ;  /* 0x00000038d41c723c */ /* 0x042ff0000004181c */
[----:B------:R-:W-:Y:S01]  /*2920*/  HMMA.16816.F32.BF16 R32, R212, R58, R32 ;  /* 0x0000003ad420723c */ /* 0x000fe20000041820 */
[----:B------:R-:W-:Y:S07]  /*2930*/  LDSM.16.M88.4 R56, [R242+0x5800] ;  /* 0x00580000f238783b */ /* 0x000fee0000000200 */
[C---:B------:R-:W-:Y:S08]  /*2940*/  HMMA.16816.F32.BF16 R16, R216.reuse, R36, R12 ;  /* 0x00000024d810723c */ /* 0x040ff0000004180c */
[C---:B------:R-:W-:Y:S01]  /*2950*/  HMMA.16816.F32.BF16 R12, R216.reuse, R38, R8 ;  /* 0x00000026d80c723c */ /* 0x040fe20000041808 */
[----:B------:R-:W1:Y:S07]  /*2960*/  LDSM.16.M88.4 R36, [R242+0x4800] ;  /* 0x00480000f224783b */ /* 0x000e6e0000000200 */
[C---:B--2---:R-:W-:Y:S08]  /*2970*/  HMMA.16816.F32.BF16 R8, R216.reuse, R44, R20 ;  /* 0x0000002cd808723c */ /* 0x044ff00000041814 */
[C---:B------:R-:W-:Y:S01]  /*2980*/  HMMA.16816.F32.BF16 R24, R216.reuse, R46, R24 ;  /* 0x0000002ed818723c */ /* 0x040fe20000041818 */
[----:B------:R-:W2:Y:S07]  /*2990*/  LDSM.16.M88.4 R44, [R242+0x5000] ;  /* 0x00500000f22c783b */ /* 0x000eae0000000200 */
[C---:B---3--:R-:W-:Y:S08]  /*29a0*/  HMMA.16816.F32.BF16 R28, R216.reuse, R52, R28 ;  /* 0x00000034d81c723c */ /* 0x048ff0000004181c */
[----:B------:R-:W-:Y:S01]  /*29b0*/  HMMA.16816.F32.BF16 R32, R216, R54, R32 ;  /* 0x00000036d820723c */ /* 0x000fe20000041820 */
[----:B------:R-:W-:Y:S07]  /*29c0*/  LDSM.16.M88.4 R52, [R241+0x19080] ;  /* 0x01908000f134783b */ /* 0x000fee0000000200 */
[C---:B-----5:R-:W-:Y:S08]  /*29d0*/  HMMA.16816.F32.BF16 R20, R220.reuse, R40, R16 ;  /* 0x00000028dc14723c */ /* 0x060ff00000041810 */
        /* <DEDUP_REMOVED lines=8> */
[C---:B-1----:R-:W-:Y:S08]  /*2a60*/  HMMA.16816.F32.BF16 R24, R224.reuse, R36, R20 ;  /* 0x00000024e018723c */ /* 0x042ff00000041814 */
[C---:B------:R-:W-:Y:S01]  /*2a70*/  HMMA.16816.F32.BF16 R20, R224.reuse, R38, R16 ;  /* 0x00000026e014723c */ /* 0x040fe20000041810 */
[----:B------:R-:W-:Y:S07]  /*2a80*/  LDSM.16.M88.4 R36, [R238+0x5800] ;  /* 0x00580000ee24783b */ /* 0x000fee0000000200 */
[C---:B--2---:R-:W-:Y:S08]  /*2a90*/  HMMA.16816.F32.BF16 R16, R224.reuse, R44, R12 ;  /* 0x0000002ce010723c */ /* 0x044ff0000004180c */
[----:B------:R-:W-:Y:S01]  /*2aa0*/  HMMA.16816.F32.BF16 R12, R224, R46, R8 ;  /* 0x0000002ee00c723c */ /* 0x000fe20000041808 */
[----:B------:R-:W1:Y:S01]  /*2ab0*/  LDSM.16.M88.4 R44, [R238+0x4800] ;  /* 0x00480000ee2c783b */ /* 0x000e620000000200 */
[----:B------:R-:W-:-:S06]  /*2ac0*/  DEPBAR.LE SB0, 0x0 ;  /* 0x000080000000791a */ /* 0x000fcc0000000000 */
[C---:B------:R-:W-:Y:S08]  /*2ad0*/  HMMA.16816.F32.BF16 R8, R224.reuse, R56, R28 ;  /* 0x00000038e008723c */ /* 0x040ff0000004181c */
[----:B------:R-:W-:Y:S08]  /*2ae0*/  HMMA.16816.F32.BF16 R32, R224, R58, R32 ;  /* 0x0000003ae020723c */ /* 0x000ff00000041820 */
[C---:B---3--:R-:W-:Y:S08]  /*2af0*/  HMMA.16816.F32.BF16 R28, R228.reuse, R48, R24 ;  /* 0x00000030e41c723c */ /* 0x048ff00000041818 */
[C---:B------:R-:W-:Y:S08]  /*2b00*/  HMMA.16816.F32.BF16 R24, R228.reuse, R50, R20 ;  /* 0x00000032e418723c */ /* 0x040ff00000041814 */
[C---:B------:R-:W-:Y:S08]  /*2b10*/  HMMA.16816.F32.BF16 R20, R228.reuse, R52, R16 ;  /* 0x00000034e414723c */ /* 0x040ff00000041810 */
        /* <DEDUP_REMOVED lines=8> */
[----:B------:R-:W-:Y:S01]  /*2ba0*/  HMMA.16816.F32.BF16 R36, R232, R38, R8 ;  /* 0x00000026e824723c */ /* 0x000fe20000041808 */
[----:B------:R-:W-:Y:S06]  /*2bb0*/  BAR.SYNC.DEFER_BLOCKING 0x0 ;  /* 0x0000000000007b1d */ /* 0x000fec0000010000 */
[----:B------:R-:W-:Y:S05]  /*2bc0*/  @P0 BRA `(.L_x_1692) ;  /* 0x000001f000000947 */ /* 0x000fea0003800000 */
[----:B------:R-:W-:Y:S01]  /*2bd0*/  IADD3 R2, -R69, 0x30, RZ ;  /* 0x0000003045027810 */ /* 0x000fe20007ffe1ff */
        /* <DEDUP_REMOVED lines=30> */
.L_x_1692:
[----:B------:R-:W-:Y:S01]  /*2dc0*/  LOP3.LUT R2, R66, 0xffffffe0, RZ, 0xc0, !PT ;  /* 0xffffffe042027812 */ /* 0x000fe200078ec0ff */
[----:B------:R-:W-:Y:S01]  /*2dd0*/  UISETP.NE.AND UP1, UPT, UR18, URZ, UPT ;  /* 0x0000003f1200728c */ /* 0x000fe2000bf25270 */
[----:B------:R-:W-:Y:S01]  /*2de0*/  LEA.HI R5, R67, R85, RZ, 0x2 ;  /* 0x0000005543057211 */ /* 0x000fe200078f10ff */
[----:B------:R-:W-:Y:S01]  /*2df0*/  UISETP.NE.AND UP0, UPT, UR17, URZ, UPT ;  /* 0x0000003f1100728c */ /* 0x000fe2000bf05270 */
[----:B-1----:R-:W-:Y:S01]  /*2e00*/  SHF.R.S32.HI R7, RZ, 0x1f, R65 ;  /* 0x0000001fff077819 */ /* 0x002fe20000011441 */
[----:B------:R-:W-:Y:S01]  /*2e10*/  IMAD.IADD R2, R85, 0x1, -R2 ;  /* 0x0000000155027824 */ /* 0x000fe200078e0a02 */
[----:B------:R-:W-:Y:S01]  /*2e20*/  LOP3.LUT R5, R5, 0xfffffffc, RZ, 0xc0, !PT ;  /* 0xfffffffc05057812 */ /* 0x000fe200078ec0ff */
[----:B------:R-:W-:Y:S01]  /*2e30*/  ULDC UR7, c[0x0][0x324] ;  /* 0x0000c90000077ab9 */ /* 0x000fe20000000800 */
[----:B------:R-:W-:Y:S01]  /*2e40*/  LEA.HI R7, R7, R65, RZ, 0x3 ;  /* 0x0000004107077211 */ /* 0x000fe200078f18ff */
[----:B------:R-:W-:Y:S01]  /*2e50*/  ULOP3.LUT UR7, URZ, UR7, URZ, 0x33, !UPT ;  /* 0x000000073f077292 */ /* 0x000fe2000f8e333f */
[----:B------:R-:W-:Y:S01]  /*2e60*/  SHF.R.S32.HI R6, RZ, 0x1f, R2 ;  /* 0x0000001fff067819 */ /* 0x000fe20000011402 */
[----:B------:R-:W-:Y:S01]  /*2e70*/  IMAD.IADD R5, R85, 0x1, -R5 ;  /* 0x0000000155057824 */ /* 0x000fe200078e0a05 */
[----:B------:R-:W-:Y:S01]  /*2e80*/  LOP3.LUT R7, R7, 0xffffff8, RZ, 0xc0, !PT ;  /* 0x0ffffff807077812 */ /* 0x000fe200078ec0ff */
[----:B------:R-:W0:Y:S01]  /*2e90*/  LDGDEPBAR ;  /* 0x00000000000079af */ /* 0x000e220000000000 */
[----:B------:R-:W-:-:S02]  /*2ea0*/  LEA.HI R6, R6, R2, RZ, 0x2 ;  /* 0x0000000206067211 */ /* 0x000fc400078f10ff */
[----:B------:R-:W-:Y:S01]  /*2eb0*/  LEA.HI R8, R5, R5, RZ, 0x1 ;  /* 0x0000000505087211 */ /* 0x000fe200078f08ff */
[----:B------:R-:W-:Y:S01]  /*2ec0*/  IMAD.IADD R9, R65, 0x1, -R7 ;  /* 0x0000000141097824 */ /* 0x000fe200078e0a07 */
[----:B------:R-:W-:Y:S02]  /*2ed0*/  PLOP3.LUT P1, PT, PT, PT, UP1, 0x80, 0x0 ;  /* 0x000000000000781c */ /* 0x000fe40003f2f018 */
[----:B------:R-:W-:Y:S02]  /*2ee0*/  LEA.HI.SX32 R7, R6, UR16, 0x1e ;  /* 0x0000001006077c11 */ /* 0x000fe4000f8ff2ff */
[----:B------:R-:W-:Y:S02]  /*2ef0*/  LOP3.LUT R8, R8, 0x1ffffffe, RZ, 0xc0, !PT ;  /* 0x1ffffffe08087812 */ /* 0x000fe400078ec0ff */
[----:B------:R-:W-:Y:S01]  /*2f00*/  PLOP3.LUT P0, PT, PT, PT, UP1, 0x80, 0x0 ;  /* 0x000000000000781c */ /* 0x000fe20003f0f018 */
[----:B------:R-:W-:Y:S02]  /*2f10*/  IMAD R7, R9, 0x10, R7 ;  /* 0x0000001009077824 */ /* 0x000fe400078e0207 */
[----:B------:R-:W-:-:S04]  /*2f20*/  IMAD.IADD R5, R5, 0x1, -R8 ;  /* 0x0000000105057824 */ /* 0x000fc800078e0a08 */
[----:B------:R-:W-:-:S04]  /*2f30*/  IMAD R10, R5, 0x8, R7 ;  /* 0x00000008050a7824 */ /* 0x000fc800078e0207 */
[----:B------:R-:W-:Y:S01]  /*2f40*/  @P1 IMAD.HI.U32 R5, R10, c[0x0][0x2c8], RZ ;  /* 0x0000b2000a051a27 */ /* 0x000fe200078e00ff */
[----:B------:R1:W-:Y:S03]  /*2f50*/  STL [R1+0x78], R10 ;  /* 0x0000780a01007387 */ /* 0x0003e60000100800 */
[----:B------:R-:W-:Y:S01]  /*2f60*/  IMAD.MOV.U32 R7, RZ, RZ, R10 ;  /* 0x000000ffff077224 */ /* 0x000fe200078e000a */
[----:B------:R-:W-:Y:S02]  /*2f70*/  @P0 SHF.R.U32.HI R7, RZ, c[0x0][0x2cc], R5 ;  /* 0x0000b300ff070a19 */ /* 0x000fe40000011605 */
[----:B------:R-:W-:Y:S02]  /*2f80*/  LOP3.LUT R5, R6, 0x7ffffffc, RZ, 0xc0, !PT ;  /* 0x7ffffffc06057812 */ /* 0x000fe400078ec0ff */
[----:B------:R-:W-:Y:S01]  /*2f90*/  PLOP3.LUT P0, PT, PT, PT, UP0, 0x40, 0x0 ;  /* 0x000000000000781c */ /* 0x000fe20003f0e808 */
[----:B------:R-:W2:Y:S02]  /*2fa0*/  SHFL.IDX PT, R6, R7, RZ, 0x1c1f ;  /* 0x001c1fff07067589 */ /* 0x000ea400000e0000 */
[----:B------:R-:W-:-:S02]  /*2fb0*/  IMAD.IADD R5, R2, 0x1, -R5 ;  /* 0x0000000102057824 */ /* 0x000fc400078e0a05 */
[----:B------:R-:W-:Y:S02]  /*2fc0*/  IMAD.U32 R2, RZ, RZ, UR9 ;  /* 0x00000009ff027e24 */ /* 0x000fe4000f8e00ff */
[----:B------:R-:W-:-:S05]  /*2fd0*/  IMAD.SHL.U32 R11, R5, 0x2, RZ ;  /* 0x00000002050b7824 */ /* 0x000fca00078e00ff */
[C---:B------:R-:W-:Y:S01]  /*2fe0*/  IADD3 R2, -R11.reuse, 0x1, R2 ;  /* 0x000000010b027810 */ /* 0x040fe20007ffe102 */
[----:B------:R3:W-:Y:S01]  /*2ff0*/  STL [R1+0x74], R11 ;  /* 0x0000740b01007387 */ /* 0x0007e20000100800 */
[----:B------:R-:W-:Y:S02]  /*3000*/  IADD3 R9, -R11, c[0x0][0x1d0], R64 ;  /* 0x000074000b097a10 */ /* 0x000fe40007ffe140 */
[----:B------:R-:W-:-:S04]  /*3010*/  IADD3 R2, R2, -c[0x0][0x168], RZ ;  /* 0x80005a0002027a10 */ /* 0x000fc80007ffe0ff */
[C---:B------:R-:W-:Y:S02]  /*3020*/  IADD3 R8, R2.reuse, c[0x0][0x328], RZ ;  /* 0x0000ca0002087a10 */ /* 0x040fe40007ffe0ff */
[----:B-1----:R-:W-:-:S03]  /*3030*/  IADD3 R10, R2, UR7, RZ ;  /* 0x00000007020a7c10 */ /* 0x002fc6000fffe0ff */
[--C-:B--2---:R-:W-:Y:S02]  /*3040*/  IMAD.IADD R5, R8, 0x1, R6.reuse ;  /* 0x0000000108057824 */ /* 0x104fe400078e0206 */
[----:B------:R-:W-:-:S03]  /*3050*/  IMAD.IADD R2, R10, 0x1, R6 ;  /* 0x000000010a027824 */ /* 0x000fc600078e0206 */
[----:B------:R-:W-:Y:S02]  /*3060*/  IMNMX R5, R5, R9, PT ;  /* 0x0000000905057217 */ /* 0x000fe40003800200 */
[----:B---3--:R-:W-:Y:S01]  /*3070*/  IADD3 R11, -R11, UR10, RZ ;  /* 0x0000000a0b0b7c10 */ /* 0x008fe2000fffe1ff */
[----:B------:R-:W-:Y:S05]  /*3080*/  @P0 BRA `(.L_x_1693) ;  /* 0x0000015000000947 */ /* 0x000fea0003800000 */
[----:B------:R-:W-:Y:S01]  /*3090*/  IADD3 R6, R6, c[0x0][0x1d0], RZ ;  /* 0x0000740006067a10 */ /* 0x000fe20007ffe0ff */
        /* <DEDUP_REMOVED lines=11> */
.L_x_1695:
[----:B------:R-:W-:-:S04]  /*3150*/  MOV R12, c[0x0][0x32c] ;  /* 0x0000cb00000c7a02 */ /* 0x000fc80000000f00 */
[----:B------:R-:W-:-:S13]  /*3160*/  ISETP.NE.AND P0, PT, R12, 0x1, PT ;  /* 0x000000010c00780c */ /* 0x000fda0003f05270 */
[----:B------:R-:W-:-:S05]  /*3170*/  @P0 IMAD.HI.U32 R12, R6, c[0x0][0x330], RZ ;  /* 0x0000cc00060c0a27 */ /* 0x000fca00078e00ff */
[----:B------:R-:W-:Y:S02]  /*3180*/  @P0 SHF.R.U32.HI R6, RZ, c[0x0][0x334], R12 ;  /* 0x0000cd00ff060a19 */ /* 0x000fe4000001160c */
.L_x_1696:
[----:B------:R-:W-:Y:S05]  /*3190*/  BSYNC B0 ;  /* 0x0000000000007941 */ /* 0x000fea0003800000 */
.L_x_1694:
[----:B------:R-:W-:-:S05]  /*31a0*/  IMAD R6, R6, c[0x0][0x32c], R11 ;  /* 0x0000cb0006067a24 */ /* 0x000fca00078e020b */
[----:B------:R-:W-:Y:S02]  /*31b0*/  IADD3 R12, R6, c[0x0][0x32c], RZ ;  /* 0x0000cb00060c7a10 */ /* 0x000fe40007ffe0ff */
[----:B------:R-:W-:Y:S02]  /*31c0*/  IMNMX R2, R2, R6, !PT ;  /* 0x0000000602027217 */ /* 0x000fe40007800200 */
[----:B------:R-:W-:Y:S02]  /*31d0*/  IMNMX R5, R5, R12, PT ;  /* 0x0000000c05057217 */ /* 0x000fe40003800200 */
.L_x_1693:
        /* <DEDUP_REMOVED lines=32> */
[----:B------:R-:W-:-:S02]  /*33e0*/  FSEL R20, R44, -INF , !P1 ;  /* 0xff8000002c147808 */ /* 0x000fc40004800000 */
[----:B------:R-:W-:Y:S01]  /*33f0*/  PLOP3.LUT P1, PT, PT, PT, UP0, 0x40, 0x0 ;  /* 0x000000000000781c */ /* 0x000fe20003f2e808 */
[----:B------:R-:W-:Y:S01]  /*3400*/  UISETP.GE.AND UP0, UPT, UR10, 0x2a, UPT ;  /* 0x0000002a0a00788c */ /* 0x000fe2000bf06270 */
[----:B------:R-:W-:Y:S02]  /*3410*/  FSEL R19, R45, -INF , !P0 ;  /* 0xff8000002d137808 */ /* 0x000fe40004000000 */
[----:B------:R-:W-:Y:S01]  /*3420*/  PLOP3.LUT P0, PT, PT, PT, UP6, 0x40, 0x0 ;  /* 0x000000000000781c */ /* 0x000fe20003f0e868 */
[----:B------:R-:W-:Y:S01]  /*3430*/  UISETP.NE.AND UP6, UPT, UR17, URZ, UPT ;  /* 0x0000003f1100728c */ /* 0x000fe2000bfc5270 */
[C---:B------:R-:W-:Y:S02]  /*3440*/  ISETP.GT.AND P1, PT, R2.reuse, 0x10, P1 ;  /* 0x000000100200780c */ /* 0x040fe40000f24270 */
[----:B------:R-:W-:Y:S02]  /*3450*/  ISETP.GT.AND P0, PT, R2, 0x11, P0 ;  /* 0x000000110200780c */ /* 0x000fe40000704270 */
[----:B------:R-:W-:-:S02]  /*3460*/  ISETP.LT.OR P1, PT, R5, 0x11, P1 ;  /* 0x000000110500780c */ /* 0x000fc40000f21670 */
[----:B------:R-:W-:Y:S02]  /*3470*/  ISETP.LT.OR P0, PT, R5, 0x12, P0 ;  /* 0x000000120500780c */ /* 0x000fe40000701670 */
[----:B------:R-:W-:Y:S02]  /*3480*/  FSEL R18, R28, -INF , !P1 ;  /* 0xff8000001c127808 */ /* 0x000fe40004800000 */
[----:B------:R-:W-:Y:S02]  /*3490*/  PLOP3.LUT P1, PT, PT, PT, UP5, 0x40, 0x0 ;  /* 0x000000000000781c */ /* 0x000fe40003f2e858 */
[----:B------:R-:W-:Y:S02]  /*34a0*/  FSEL R17, R29, -INF , !P0 ;  /* 0xff8000001d117808 */ /* 0x000fe40004000000 */
[----:B------:R-:W-:Y:S02]  /*34b0*/  PLOP3.LUT P0, PT, PT, PT, UP4, 0x40, 0x0 ;  /* 0x000000000000781c */ /* 0x000fe40003f0e848 */
[----:B------:R-:W-:-:S02]  /*34c0*/  ISETP.GT.AND P1, PT, R2, 0x18, P1 ;  /* 0x000000180200780c */ /* 0x000fc40000f24270 */
[----:B------:R-:W-:Y:S02]  /*34d0*/  ISETP.GT.AND P0, PT, R2, 0x19, P0 ;  /* 0x000000190200780c */ /* 0x000fe40000704270 */
[C---:B------:R-:W-:Y:S02]  /*34e0*/  ISETP.LT.OR P1, PT, R5.reuse, 0x19, P1 ;  /* 0x000000190500780c */ /* 0x040fe40000f21670 */
[----:B------:R-:W-:Y:S02]  /*34f0*/  ISETP.LT.OR P0, PT, R5, 0x1a, P0 ;  /* 0x0000001a0500780c */ /* 0x000fe40000701670 */
[----:B------:R-:W-:Y:S02]  /*3500*/  FSEL R22, R40, -INF , !P1 ;  /* 0xff80000028167808 */ /* 0x000fe40004800000 */
[----:B------:R-:W-:Y:S02]  /*3510*/  PLOP3.LUT P1, PT, PT, PT, UP3, 0x40, 0x0 ;  /* 0x000000000000781c */ /* 0x000fe40003f2e838 */
[----:B------:R-:W-:-:S02]  /*3520*/  FSEL R21, R41, -INF , !P0 ;  /* 0xff80000029157808 */ /* 0x000fc40004000000 */
[----:B------:R-:W-:Y:S02]  /*3530*/  PLOP3.LUT P0, PT, PT, PT, UP2, 0x40, 0x0 ;  /* 0x000000000000781c */ /* 0x000fe40003f0e828 */
[C---:B------:R-:W-:Y:S02]  /*3540*/  ISETP.GT.AND P1, PT, R2.reuse, 0x20, P1 ;  /* 0x000000200200780c */ /* 0x040fe40000f24270 */
[----:B------:R-:W-:Y:S02]  /*3550*/  ISETP.GT.AND P0, PT, R2, 0x21, P0 ;  /* 0x000000210200780c */ /* 0x000fe40000704270 */
[C---:B------:R-:W-:Y:S02]  /*3560*/  ISETP.LT.OR P1, PT, R5.reuse, 0x21, P1 ;  /* 0x000000210500780c */ /* 0x040fe40000f21670 */
[----:B------:R-:W-:Y:S02]  /*3570*/  ISETP.LT.OR P0, PT, R5, 0x22, P0 ;  /* 0x000000220500780c */ /* 0x000fe40000701670 */
[----:B------:R-:W-:-:S02]  /*3580*/  FSEL R96, R24, -INF , !P1 ;  /* 0xff80000018607808 */ /* 0x000fc40004800000 */
[----:B------:R-:W-:Y:S02]  /*3590*/  PLOP3.LUT P1, PT, PT, PT, UP1, 0x40, 0x0 ;  /* 0x000000000000781c */ /* 0x000fe40003f2e818 */
[----:B------:R-:W-:Y:S02]  /*35a0*/  FSEL R95, R25, -INF , !P0 ;  /* 0xff800000195f7808 */ /* 0x000fe40004000000 */
[----:B------:R-:W-:Y:S02]  /*35b0*/  PLOP3.LUT P0, PT, PT, PT, UP0, 0x40, 0x0 ;  /* 0x000000000000781c */ /* 0x000fe40003f0e808 */
[C---:B------:R-:W-:Y:S02]  /*35c0*/  ISETP.GT.AND P1, PT, R2.reuse, 0x28, P1 ;  /* 0x000000280200780c */ /* 0x040fe40000f24270 */
[----:B------:R-:W-:Y:S01]  /*35d0*/  ISETP.GT.AND P0, PT, R2, 0x29, P0 ;  /* 0x000000290200780c */ /* 0x000fe20000704270 */
[----:B-1----:R-:W-:Y:S01]  /*35e0*/  IMAD.IADD R2, R10, 0x1, R6 ;  /* 0x000000010a027824 */ /* 0x002fe200078e0206 */
[----:B------:R-:W-:-:S02]  /*35f0*/  ISETP.LT.OR P2, PT, R5, 0x29, P1 ;  /* 0x000000290500780c */ /* 0x000fc40000f41670 */
[----:B------:R-:W-:Y:S01]  /*3600*/  ISETP.LT.OR P1, PT, R5, 0x2a, P0 ;  /* 0x0000002a0500780c */ /* 0x000fe20000721670 */
[----:B------:R-:W-:Y:S01]  /*3610*/  IMAD.IADD R5, R8, 0x1, R6 ;  /* 0x0000000108057824 */ /* 0x000fe200078e0206 */
[----:B------:R-:W-:Y:S01]  /*3620*/  PLOP3.LUT P0, PT, PT, PT, UP6, 0x40, 0x0 ;  /* 0x000000000000781c */ /* 0x000fe20003f0e868 */
[----:B------:R-:W-:Y:S01]  /*3630*/  UISETP.NE.AND UP6, UPT, UR19, URZ, UPT ;  /* 0x0000003f1300728c */ /* 0x000fe2000bfc5270 */
[----:B------:R-:W-:Y:S02]  /*3640*/  FSEL R94, R36, -INF , !P2 ;  /* 0xff800000245e7808 */ /* 0x000fe40005000000 */
[----:B------:R-:W-:Y:S02]  /*3650*/  IMNMX R5, R5, R9, PT ;  /* 0x0000000905057217 */ /* 0x000fe40003800200 */
[----:B------:R-:W-:-:S07]  /*3660*/  FSEL R93, R37, -INF , !P1 ;  /* 0xff800000255d7808 */ /* 0x000fce0004800000 */
        /* <DEDUP_REMOVED lines=13> */
.L_x_1699:
[----:B------:R-:W-:-:S04]  /*3740*/  MOV R7, c[0x0][0x32c] ;  /* 0x0000cb0000077a02 */ /* 0x000fc80000000f00 */
[----:B------:R-:W-:-:S13]  /*3750*/  ISETP.NE.AND P0, PT, R7, 0x1, PT ;  /* 0x000000010700780c */ /* 0x000fda0003f05270 */
[----:B------:R-:W-:-:S05]  /*3760*/  @P0 IMAD.HI.U32 R7, R6, c[0x0][0x330], RZ ;  /* 0x0000cc0006070a27 */ /* 0x000fca00078e00ff */
[----:B------:R-:W-:Y:S02]  /*3770*/  @P0 SHF.R.U32.HI R6, RZ, c[0x0][0x334], R7 ;  /* 0x0000cd00ff060a19 */ /* 0x000fe40000011607 */
.L_x_1700:
[----:B------:R-:W-:Y:S05]  /*3780*/  BSYNC B0 ;  /* 0x0000000000007941 */ /* 0x000fea0003800000 */
.L_x_1698:
[----:B------:R-:W-:-:S05]  /*3790*/  IMAD R6, R6, c[0x0][0x32c], R11 ;  /* 0x0000cb0006067a24 */ /* 0x000fca00078e020b */
[----:B------:R-:W-:Y:S02]  /*37a0*/  IADD3 R7, R6, c[0x0][0x32c], RZ ;  /* 0x0000cb0006077a10 */ /* 0x000fe40007ffe0ff */
[----:B------:R-:W-:Y:S02]  /*37b0*/  IMNMX R2, R2, R6, !PT ;  /* 0x0000000602027217 */ /* 0x000fe40007800200 */
[----:B------:R-:W-:Y:S02]  /*37c0*/  IMNMX R5, R5, R7, PT ;  /* 0x0000000705057217 */ /* 0x000fe40003800200 */
.L_x_1697:
[----:B------:R-:W-:Y:S01]  /*37d0*/  UP2UR UR10, UPR, URZ, 0x10 ;  /* 0x000000103f0a7883 */ /* 0x000fe20008000000 */
        /* <DEDUP_REMOVED lines=34> */
[----:B------:R-:W-:Y:S01]  /*3a00*/  ISETP.LT.OR P0, PT, R5, 0x9, P0 ;  /* 0x000000090500780c */ /* 0x000fe20000701670 */
[----:B------:R-:W-:Y:S01]  /*3a10*/  LDSM.16.MT88.4 R68, [R240+0x5880] ;  /* 0x00588000f044783b */ /* 0x000fe20000004200 */
[----:B------:R-:W-:Y:S01]  /*3a20*/  FMNMX.FTZ R7, R17, R7, !PT ;  /* 0x0000000711077209 */ /* 0x000fe20007810000 */
[----:B------:R-:W-:Y:S01]  /*3a30*/  ULDC.64 UR4, c[0x0][0x2c8] ;  /* 0x0000b20000047ab9 */ /* 0x000fe20000000a00 */
[----:B------:R-:W-:Y:S01]  /*3a40*/  FSEL R10, R46, -INF , !P0 ;  /* 0xff8000002e0a7808 */ /* 0x000fe20004000000 */
[----:B------:R-:W-:Y:S01]  /*3a50*/  LDSM.16.MT88.4 R60, [R236+0x6080] ;  /* 0x00608000ec3c783b */ /* 0x000fe20000004200 */
[----:B------:R-:W-:Y:S02]  /*3a60*/  ISETP.GT.AND P0, PT, R2, 0x9, P2 ;  /* 0x000000090200780c */ /* 0x000fe40001704270 */
[----:B------:R-:W-:Y:S01]  /*3a70*/  FMNMX.FTZ R7, R22, R7, !PT ;  /* 0x0000000716077209 */ /* 0x000fe20007810000 */
[----:B------:R-:W-:Y:S01]  /*3a80*/  LDSM.16.MT88.4 R64, [R237+0x5880] ;  /* 0x00588000ed40783b */ /* 0x000fe20000004200 */
[----:B------:R-:W-:-:S02]  /*3a90*/  ISETP.LT.OR P0, PT, R5, 0xa, P0 ;  /* 0x0000000a0500780c */ /* 0x000fc40000701670 */
[----:B------:R-:W-:Y:S01]  /*3aa0*/  FMNMX.FTZ R7, R21, R7, !PT ;  /* 0x0000000715077209 */ /* 0x000fe20007810000 */
[----:B------:R-:W-:Y:S01]  /*3ab0*/  LDSM.16.MT88.4 R56, [R237+0x6080] ;  /* 0x00608000ed38783b */ /* 0x000fe20000004200 */
[----:B------:R-:W-:Y:S02]  /*3ac0*/  FSEL R9, R47, -INF , !P0 ;  /* 0xff8000002f097808 */ /* 0x000fe40004000000 */
[----:B------:R-:W-:Y:S01]  /*3ad0*/  ISETP.GT.AND P0, PT, R2, 0x10, P1 ;  /* 0x000000100200780c */ /* 0x000fe20000f04270 */
[----:B------:R-:W-:Y:S01]  /*3ae0*/  LDSM.16.MT88.4 R44, [R240+0x4080] ;  /* 0x00408000f02c783b */ /* 0x000fe20000004200 */
[----:B------:R-:W-:Y:S01]  /*3af0*/  PLOP3.LUT P2, PT, PT, PT, UP6, 0x40, 0x0 ;  /* 0x000000000000781c */ /* 0x000fe20003f4e868 */
[----:B------:R-:W-:Y:S01]  /*3b00*/  UISETP.NE.AND UP6, UPT, UR17, URZ, UPT ;  /* 0x0000003f1100728c */ /* 0x000fe2000bfc5270 */
[----:B------:R-:W-:Y:S01]  /*3b10*/  ISETP.LT.OR P0, PT, R5, 0x11, P0 ;  /* 0x000000110500780c */ /* 0x000fe20000701670 */
[----:B------:R-:W-:Y:S01]  /*3b20*/  STL [R1+0x90], R163 ;  /* 0x000090a301007387 */ /* 0x000fe20000100800 */
[----:B------:R-:W-:-:S02]  /*3b30*/  FMNMX.FTZ R7, R96, R7, !PT ;  /* 0x0000000760077209 */ /* 0x000fc40007810000 */
[----:B------:R-:W-:Y:S01]  /*3b40*/  FSEL R8, R30, -INF , !P0 ;  /* 0xff8000001e087808 */ /* 0x000fe20004000000 */
[----:B------:R-:W-:Y:S01]  /*3b50*/  STL [R1+0x8c], R162 ;  /* 0x00008ca201007387 */ /* 0x000fe20000100800 */
[----:B------:R-:W-:Y:S02]  /*3b60*/  ISETP.GT.AND P0, PT, R2, 0x11, P2 ;  /* 0x000000110200780c */ /* 0x000fe40001704270 */
[----:B------:R-:W-:Y:S01]  /*3b70*/  FMNMX.FTZ R7, R95, R7, !PT ;  /* 0x000000075f077209 */ /* 0x000fe20007810000 */
[----:B------:R-:W-:Y:S01]  /*3b80*/  STL [R1+0x88], R161 ;  /* 0x000088a101007387 */ /* 0x000fe20000100800 */
[----:B------:R-:W-:Y:S02]  /*3b90*/  ISETP.LT.OR P0, PT, R5, 0x12, P0 ;  /* 0x000000120500780c */ /* 0x000fe40000701670 */
[----:B------:R-:W-:Y:S01]  /*3ba0*/  PLOP3.LUT P1, PT, PT, PT, UP5, 0x40, 0x0 ;  /* 0x000000000000781c */ /* 0x000fe20003f2e858 */
[----:B------:R-:W-:Y:S01]  /*3bb0*/  STL [R1+0x84], R160 ;  /* 0x000084a001007387 */ /* 0x000fe20000100800 */
[----:B------:R-:W-:Y:S01]  /*3bc0*/  FMNMX.FTZ R133, R94, R7, !PT ;  /* 0x000000075e857209 */ /* 0x000fe20007810000 */
[----:B------:R-:W-:Y:S01]  /*3bd0*/  UISETP.NE.AND UP5, UPT, UR18, URZ, UPT ;  /* 0x0000003f1200728c */ /* 0x000fe2000bfa5270 */
[----:B------:R-:W-:Y:S01]  /*3be0*/  FSEL R7, R31, -INF , !P0 ;  /* 0xff8000001f077808 */ /* 0x000fe20004000000 */
[----:B------:R-:W-:Y:S01]  /*3bf0*/  STL [R1+0x80], R135 ;  /* 0x0000808701007387 */ /* 0x000fe20000100800 */
[----:B------:R-:W-:-:S02]  /*3c00*/  PLOP3.LUT P0, PT, PT, PT, UP4, 0x40, 0x0 ;  /* 0x000000000000781c */ /* 0x000fc40003f0e848 */
[----:B------:R-:W-:Y:S01]  /*3c10*/  ISETP.GT.AND P1, PT, R2, 0x18, P1 ;  /* 0x000000180200780c */ /* 0x000fe20000f24270 */
[----:B------:R-:W-:Y:S01]  /*3c20*/  LDSM.16.MT88.4 R28, [R237+0x4080] ;  /* 0x00408000ed1c783b */ /* 0x000fe20000004200 */
[----:B------:R-:W-:Y:S02]  /*3c30*/  FMNMX.FTZ R23, R6, R11, !PT ;  /* 0x0000000b06177209 */ /* 0x000fe40007810000 */
[----:B------:R-:W-:Y:S02]  /*3c40*/  ISETP.GT.AND P0, PT, R2, 0x19, P0 ;  /* 0x000000190200780c */ /* 0x000fe40000704270 */
[C---:B------:R-:W-:Y:S02]  /*3c50*/  ISETP.LT.OR P1, PT, R5.reuse, 0x19, P1 ;  /* 0x000000190500780c */ /* 0x040fe40000f21670 */
[----:B------:R-:W-:Y:S02]  /*3c60*/  FMNMX.FTZ R23, R10, R23, !PT ;  /* 0x000000170a177209 */ /* 0x000fe40007810000 */
[----:B------:R-:W-:-:S02]  /*3c70*/  ISETP.LT.OR P0, PT, R5, 0x1a, P0 ;  /* 0x0000001a0500780c */ /* 0x000fc40000701670 */
[----:B------:R-:W-:Y:S02]  /*3c80*/  FSEL R13, R42, -INF , !P1 ;  /* 0xff8000002a0d7808 */ /* 0x000fe40004800000 */
[----:B------:R-:W-:Y:S02]  /*3c90*/  PLOP3.LUT P1, PT, PT, PT, UP3, 0x40, 0x0 ;  /* 0x000000000000781c */ /* 0x000fe40003f2e838 */
[----:B------:R-:W-:Y:S02]  /*3ca0*/  FMNMX.FTZ R23, R9, R23, !PT ;  /* 0x0000001709177209 */ /* 0x000fe40007810000 */
[----:B------:R-:W-:Y:S02]  /*3cb0*/  FSEL R15, R43, -INF , !P0 ;  /* 0xff8000002b0f7808 */ /* 0x000fe40004000000 */
[----:B------:R-:W-:Y:S01]  /*3cc0*/  PLOP3.LUT P0, PT, PT, PT, UP2, 0x40, 0x0 ;  /* 0x000000000000781c */ /* 0x000fe20003f0e828 */
[----:B------:R-:W-:Y:S01]  /*3cd0*/  LDSM.16.MT88.4 R40, [R240+0x4880] ;  /* 0x00488000f028783b */ /* 0x000fe20000004200 */
[----:B------:R-:W-:-:S02]  /*3ce0*/  ISETP.GT.AND P1, PT, R2, 0x20, P1 ;  /* 0x000000200200780c */ /* 0x000fc40000f24270 */
[----:B------:R-:W-:Y:S02]  /*3cf0*/  FMNMX.FTZ R23, R8, R23, !PT ;  /* 0x0000001708177209 */ /* 0x000fe40007810000 */
[----:B------:R-:W-:Y:S02]  /*3d00*/  ISETP.GT.AND P0, PT, R2, 0x21, P0 ;  /* 0x000000210200780c */ /* 0x000fe40000704270 */
[----:B------:R-:W-:Y:S02]  /*3d10*/  ISETP.LT.OR P1, PT, R5, 0x21, P1 ;  /* 0x000000210500780c */ /* 0x000fe40000f21670 */
[----:B------:R-:W-:Y:S02]  /*3d20*/  FMNMX.FTZ R23, R7, R23, !PT ;  /* 0x0000001707177209 */ /* 0x000fe40007810000 */
[----:B------:R-:W-:Y:S02]  /*3d30*/  ISETP.LT.OR P0, PT, R5, 0x22, P0 ;  /* 0x000000220500780c */ /* 0x000fe40000701670 */
[----:B------:R-:W-:-:S02]  /*3d40*/  FSEL R91, R26, -INF , !P1 ;  /* 0xff8000001a5b7808 */ /* 0x000fc40004800000 */
[----:B------:R-:W-:Y:S02]  /*3d50*/  PLOP3.LUT P1, PT, PT, PT, UP1, 0x40, 0x0 ;  /* 0x000000000000781c */ /* 0x000fe40003f2e818 */
[----:B------:R-:W-:Y:S02]  /*3d60*/  FMNMX.FTZ R23, R13, R23, !PT ;  /* 0x000000170d177209 */ /* 0x000fe40007810000 */
[----:B------:R-:W-:Y:S02]  /*3d70*/  FSEL R92, R27, -INF , !P0 ;  /* 0xff8000001b5c7808 */ /* 0x000fe40004000000 */
[----:B------:R-:W-:Y:S01]  /*3d80*/  PLOP3.LUT P0, PT, PT, PT, UP0, 0x40, 0x0 ;  /* 0x000000000000781c */ /* 0x000fe20003f0e808 */
[----:B------:R-:W-:Y:S01]  /*3d90*/  LDSM.16.MT88.4 R24, [R236+0x4880] ;  /* 0x00488000ec18783b */ /* 0x000fe20000004200 */
[----:B------:R-:W-:Y:S02]  /*3da0*/  ISETP.GT.AND P1, PT, R2, 0x28, P1 ;  /* 0x000000280200780c */ /* 0x000fe40000f24270 */
        /* <DEDUP_REMOVED lines=10> */
[----:B------:R-:W-:Y:S02]  /*3e50*/  FMNMX.FTZ R132, R90, R132, !PT ;  /* 0x000000845a847209 */ /* 0x000fe40007810000 */
        /* <DEDUP_REMOVED lines=222> */
[----:B------:R-:W-:Y:S02]  /*4c40*/  IMAD.MOV.U32 R43, RZ, RZ, R155 ;  /* 0x000000ffff2b7224 */ /* 0x000fe400078e009b */
[----:B------:R-:W-:-:S05]  /*4c50*/  IMAD.MOV.U32 R94, RZ, RZ, R39 ;  /* 0x000000ffff5e7224 */ /* 0x000fca00078e0027 */
        /* <DEDUP_REMOVED lines=11> */
[----:B------:R-:W-:Y:S01]  /*4d10*/  MOV R28, R154 ;  /* 0x0000009a001c7202 */ /* 0x000fe20000000f00 */
[----:B------:R-:W-:Y:S11]  /*4d20*/  MUFU.EX2 R21, R21 ;  /* 0x0000001500157308 */ /* 0x000ff60000000800 */
[----:B------:R-:W-:Y:S06]  /*4d30*/  @!UPT UIADD3 URZ, URZ, URZ, URZ ;  /* 0x0000003f3f3ff290 */ /* 0x000fec000fffe03f */
        /* <DEDUP_REMOVED lines=28> */
[----:B------:R1:W-:Y:S01]  /*4f00*/  MUFU.EX2 R6, R0 ;  /* 0x0000000000067308 */ /* 0x0003e20000000800 */
[----:B------:R-:W-:Y:S01]  /*4f10*/  F2FP.BF16.PACK_AB R128, R20, R21 ;  /* 0x000000151480723e */ /* 0x000fe200000010ff */
[----:B------:R-:W-:Y:S02]  /*4f20*/  IMAD.MOV.U32 R8, RZ, RZ, R35 ;  /* 0x000000ffff087224 */ /* 0x000fe400078e0023 */
[----:B------:R-:W-:-:S04]  /*4f30*/  IMAD.MOV.U32 R92, RZ, RZ, R41 ;  /* 0x000000ffff5c7224 */ /* 0x000fc800078e0029 */
[----:B------:R2:W3:Y:S01]  /*4f40*/  MUFU.EX2 R3, R2 ;  /* 0x0000000200037308 */ /* 0x0004e20000000800 */
[----:B------:R-:W-:Y:S02]  /*4f50*/  IMAD.MOV.U32 R40, RZ, RZ, R161 ;  /* 0x000000ffff287224 */ /* 0x000fe400078e00a1 */
[----:B------:R-:W-:Y:S02]  /*4f60*/  IMAD.MOV.U32 R42, RZ, RZ, R135 ;  /* 0x000000ffff2a7224 */ /* 0x000fe400078e0087 */
[----:B------:R-:W-:Y:S01]  /*4f70*/  IMAD.MOV.U32 R51, RZ, RZ, R162 ;  /* 0x000000ffff337224 */ /* 0x000fe200078e00a2 */
[----:B------:R-:W-:Y:S01]  /*4f80*/  MOV R41, R160 ;  /* 0x000000a000297202 */ /* 0x000fe20000000f00 */
[----:B------:R-:W-:Y:S01]  /*4f90*/  IMAD.MOV.U32 R9, RZ, RZ, R67 ;  /* 0x000000ffff097224 */ /* 0x000fe200078e0043 */
[----:B------:R-:W-:Y:S01]  /*4fa0*/  MOV R10, R66 ;  /* 0x00000042000a7202 */ /* 0x000fe20000000f00 */
[----:B-1----:R-:W-:Y:S01]  /*4fb0*/  FADD.FTZ R0, R86, R84 ;  /* 0x0000005456007221 */ /* 0x002fe20000010000 */
[----:B------:R4:W5:Y:S01]  /*4fc0*/  LDL.LU R162, [R1+0x8c] ;  /* 0x00008c0001a27983 */ /* 0x0009620000300800 */
[----:B--2---:R-:W-:Y:S01]  /*4fd0*/  FADD.FTZ R2, R130, R4 ;  /* 0x0000000482027221 */ /* 0x004fe20000010000 */
[----:B------:R-:W-:-:S02]  /*4fe0*/  F2FP.BF16.PACK_AB R130, R22, R23 ;  /* 0x000000171682723e */ /* 0x000fc400000010ff */
        /* <DEDUP_REMOVED lines=95> */
.L_x_1702:
[----:B------:R-:W-:Y:S02]  /*55e0*/  UISETP.NE.AND UP0, UPT, UR9, 0x1, UPT ;  /* 0x000000010900788c */ /* 0x000fe4000bf05270 */
[----:B------:R-:W-:Y:S02]  /*55f0*/  ULDC.64 UR4, c[0x0][0x330] ;  /* 0x0000cc0000047ab9 */ /* 0x000fe40000000a00 */
[----:B------:R-:W-:-:S07]  /*5600*/  UIMAD.WIDE.U32 UR14, UR11, UR4, URZ ;  /* 0x000000040b0e72a5 */ /* 0x000fce000f8e003f */
[----:B------:R-:W-:Y:S02]  /*5610*/  @UP0 USHF.R.U32.HI UR11, URZ, UR5, UR15 ;  /* 0x000000053f0b0299 */ /* 0x000fe4000801160f */
.L_x_1703:
[----:B------:R-:W-:Y:S02]  /*5620*/  ULDC UR4, c[0x0][0x32c] ;  /* 0x0000cb0000047ab9 */ /* 0x000fe40000000800 */
[----:B------:R-:W-:-:S04]  /*5630*/  UIMAD UR4, UR11, UR9, UR4 ;  /* 0x000000090b0472a4 */ /* 0x000fc8000f8e0204 */
[----:B------:R-:W-:-:S04]  /*5640*/  UISETP.LT.AND UP0, UPT, UR10, UR4, UPT ;  /* 0x000000040a00728c */ /* 0x000fc8000bf01270 */
[----:B------:R-:W-:-:S04]  /*5650*/  USEL UR10, UR10, UR4, UP0 ;  /* 0x000000040a0a7287 */ /* 0x000fc80008000000 */
.L_x_1701:
        /* <DEDUP_REMOVED lines=38> */
.L_x_1715:
        /* <DEDUP_REMOVED lines=79> */
.L_x_1705:
        /* <DEDUP_REMOVED lines=136> */
[----:B------:R-:W2:Y:S01]  /*6630*/  LDSM.16.M88.4 R172, [R238+0x5800] ;  /* 0x00580000eeac783b */ /* 0x000ea20000000200 */
[----:B------:R-:W-:Y:S06]  /*6640*/  DEPBAR.LE SB0, 0x0 ;  /* 0x000080000000791a */ /* 0x000fec0000000000 */
[----:B------:R-:W-:Y:S01]  /*6650*/  BAR.SYNC.DEFER_BLOCKING 0x0 ;  /* 0x0000000000007b1d */ /* 0x000fe20000010000 */
[C---:B-1----:R-:W-:Y:S08]  /*6660*/  HMMA.16816.F32.BF16 R12, R232.reuse, R168, R12 ;  /* 0x000000a8e80c723c */ /* 0x042ff0000004180c */
[C---:B------:R-:W-:Y:S08]  /*6670*/  HMMA.16816.F32.BF16 R16, R232.reuse, R170, R16 ;  /* 0x000000aae810723c */ /* 0x040ff00000041810 */
[C---:B--2---:R-:W-:Y:S08]  /*6680*/  HMMA.16816.F32.BF16 R20, R232.reuse, R172, R20 ;  /* 0x000000ace814723c */ /* 0x044ff00000041814 */
[----:B------:R-:W-:Y:S01]  /*6690*/  HMMA.16816.F32.BF16 R24, R232, R174, R24 ;  /* 0x000000aee818723c */ /* 0x000fe20000041818 */
[----:B------:R-:W-:-:S07]  /*66a0*/  @P0 BRA `(.L_x_1706) ;  /* 0x000004e000000947 */ /* 0x000fce0003800000 */
[----:B------:R-:W2:Y:S01]  /*66b0*/  LDL.64 R174, [R1+0x30] ;  /* 0x0000300001ae7983 */ /* 0x000ea20000100a00 */
        /* <DEDUP_REMOVED lines=77> */
.L_x_1706:
[----:B------:R-:W2:Y:S01]  /*6b90*/  LDL R3, [R1+0x78] ;  /* 0x0000780001037983 */ /* 0x000ea20000100800 */
        /* <DEDUP_REMOVED lines=35> */
.L_x_1709:
[----:B------:R-:W-:Y:S04]  /*6dd0*/  MOV R170, c[0x0][0x32c] ;  /* 0x0000cb0000aa7a02 */ /* 0x000fe80000000f00 */
[----:B------:R-:W-:Y:S11]  /*6de0*/  ISETP.NE.AND P0, PT, R170, 0x1, PT ;  /* 0x00000001aa00780c */ /* 0x000ff60003f05270 */
[----:B------:R-:W-:Y:S02]  /*6df0*/  @!UPT UIADD3 URZ, URZ, URZ, URZ ;  /* 0x0000003f3f3ff290 */ /* 0x000fe4000fffe03f */
[----:B------:R-:W-:Y:S05]  /*6e00*/  @P0 IMAD.HI.U32 R170, R132, c[0x0][0x330], RZ ;  /* 0x0000cc0084aa0a27 */ /* 0x000fea00078e00ff */
[----:B------:R-:W-:Y:S02]  /*6e10*/  @P0 SHF.R.U32.HI R132, RZ, c[0x0][0x334], R170 ;  /* 0x0000cd00ff840a19 */ /* 0x000fe400000116aa */
.L_x_1710:
[----:B------:R-:W-:Y:S05]  /*6e20*/  BSYNC B0 ;  /* 0x0000000000007941 */ /* 0x000fea0003800000 */
.L_x_1708:
[----:B------:R-:W-:Y:S05]  /*6e30*/  IADD3 R170, -R171, UR4, RZ ;  /* 0x00000004abaa7c10 */ /* 0x000fea000fffe1ff */
[----:B------:R-:W-:Y:S05]  /*6e40*/  IMAD R132, R132, c[0x0][0x32c], R170 ;  /* 0x0000cb0084847a24 */ /* 0x000fea00078e02aa */
[----:B------:R-:W-:Y:S02]  /*6e50*/  IMNMX R0, R0, R132, !PT ;  /* 0x0000008400007217 */ /* 0x000fe40007800200 */
[----:B------:R-:W-:Y:S04]  /*6e60*/  IADD3 R132, R132, c[0x0][0x32c], RZ ;  /* 0x0000cb0084847a10 */ /* 0x000fe80007ffe0ff */
[----:B------:R-:W-:Y:S02]  /*6e70*/  IMNMX R3, R3, R132, PT ;  /* 0x0000008403037217 */ /* 0x000fe40003800200 */
.L_x_1707:
[----:B------:R-:W-:Y:S02]  /*6e80*/  UISETP.GE.AND UP1, UPT, UR4, 0x1, UPT ;  /* 0x000000010400788c */ /* 0x000fe4000bf26270 */
        /* <DEDUP_REMOVED lines=29> */
[----:B------:R-:W1:Y:S01]  /*7060*/  SHFL.IDX PT, R5, R133, 0x1, 0x1c1f ;  /* 0x003c1f0085057f89 */ /* 0x000e6200000e0000 */
[----:B------:R-:W-:Y:S01]  /*7070*/  FSEL R8, R8, -INF , !P1 ;  /* 0xff80000008087808 */ /* 0x000fe20004800000 */
[----:B------:R-:W-:Y:S01]  /*7080*/  UP2UR UR16, UPR, URZ, 0x40 ;  /* 0x000000403f107883 */ /* 0x000fe20008000000 */
        /* <DEDUP_REMOVED lines=12> */
[----:B------:R-:W-:Y:S01]  /*7150*/  PLOP3.LUT P0, PT, PT, PT, UP4, 0x40, 0x0 ;  /* 0x000000000000781c */ /* 0x000fe20003f0e848 */
[--C-:B-1----:R-:W-:Y:S01]  /*7160*/  IMAD.IADD R4, R169, 0x1, R5.reuse ;  /* 0x00000001a9047824 */ /* 0x102fe200078e0205 */
        /* <DEDUP_REMOVED lines=40> */
.L_x_1713:
[----:B------:R-:W-:Y:S04]  /*73f0*/  MOV R5, c[0x0][0x32c] ;  /* 0x0000cb0000057a02 */ /* 0x000fe80000000f00 */
[----:B------:R-:W-:Y:S11]  /*7400*/  ISETP.NE.AND P0, PT, R5, 0x1, PT ;  /* 0x000000010500780c */ /* 0x000ff60003f05270 */
[----:B------:R-:W-:Y:S02]  /*7410*/  @!UPT UIADD3 URZ, URZ, URZ, URZ ;  /* 0x0000003f3f3ff290 */ /* 0x000fe4000fffe03f */
[----:B------:R-:W-:Y:S05]  /*7420*/  @P0 IMAD.HI.U32 R5, R0, c[0x0][0x330], RZ ;  /* 0x0000cc0000050a27 */ /* 0x000fea00078e00ff */
[----:B------:R-:W-:Y:S02]  /*7430*/  @P0 SHF.R.U32.HI R0, RZ, c[0x0][0x334], R5 ;  /* 0x0000cd00ff000a19 */ /* 0x000fe40000011605 */
.L_x_1714:
[----:B------:R-:W-:Y:S05]  /*7440*/  BSYNC B0 ;  /* 0x0000000000007941 */ /* 0x000fea0003800000 */
.L_x_1712:
[----:B------:R-:W-:Y:S05]  /*7450*/  IADD3 R5, -R171, UR4, RZ ;  /* 0x00000004ab057c10 */ /* 0x000fea000fffe1ff */
[----:B------:R-:W-:Y:S05]  /*7460*/  IMAD R0, R0, c[0x0][0x32c], R5 ;  /* 0x0000cb0000007a24 */ /* 0x000fea00078e0205 */
[----:B------:R-:W-:Y:S02]  /*7470*/  IMNMX R3, R3, R0, !PT ;  /* 0x0000000003037217 */ /* 0x000fe40007800200 */
[----:B------:R-:W-:Y:S04]  /*7480*/  IADD3 R0, R0, c[0x0][0x32c], RZ ;  /* 0x0000cb0000007a10 */ /* 0x000fe80007ffe0ff */
[----:B------:R-:W-:Y:S02]  /*7490*/  IMNMX R4, R4, R0, PT ;  /* 0x0000000004047217 */ /* 0x000fe40003800200 */
.L_x_1711:
        /* <DEDUP_REMOVED lines=40> */
[----:B------:R-:W2:Y:S01]  /*7720*/  LDL.LU R12, [R1+0x14] ;  /* 0x00001400010c7983 */ /* 0x000ea20000300800 */
[--C-:B------:R-:W-:Y:S02]  /*7730*/  FFMA.FTZ R132, R132, c[0x0][0x2d0], -R2.reuse ;  /* 0x0000b40084847a23 */ /* 0x100fe40000010802 */
        /* <DEDUP_REMOVED lines=16> */
[--C-:B------:R-:W-:Y:S01]  /*7840*/  FFMA.FTZ R17, R17, c[0x0][0x2d0], -R2.reuse ;  /* 0x0000b40011117a23 */ /* 0x100fe20000010802 */
[----:B------:R-:W-:Y:S01]  /*7850*/  PLOP3.LUT P1, PT, PT, PT, UP0, 0x40, 0x0 ;  /* 0x000000000000781c */ /* 0x000fe20003f2e808 */
[----:B------:R-:W-:Y:S01]  /*7860*/  FFMA.FTZ R169, R20, c[0x0][0x2d0], -R2 ;  /* 0x0000b40014a97a23 */ /* 0x000fe20000010802 */
[----:B------:R-:W-:Y:S01]  /*7870*/  ISETP.LT.OR P0, PT, R4, 0x9, P0 ;  /* 0x000000090400780c */ /* 0x000fe20000701670 */
[----:B------:R-:W-:Y:S01]  /*7880*/  UISETP.NE.AND UP1, UPT, UR11, URZ, UPT ;  /* 0x0000003f0b00728c */ /* 0x000fe2000bf25270 */
[----:B------:R-:W1:Y:S01]  /*7890*/  MUFU.EX2 R2, R0 ;  /* 0x0000000000027308 */ /* 0x000e620000000800 */
[----:B------:R-:W-:Y:S01]  /*78a0*/  UISETP.NE.AND UP0, UPT, UR10, URZ, UPT ;  /* 0x0000003f0a00728c */ /* 0x000fe2000bf05270 */
[----:B------:R-:W-:Y:S02]  /*78b0*/  FSEL R10, R10, -INF , !P0 ;  /* 0xff8000000a0a7808 */ /* 0x000fe40004000000 */
[----:B------:R-:W-:Y:S02]  /*78c0*/  ISETP.GT.AND P0, PT, R3, 0x9, P2 ;  /* 0x000000090300780c */ /* 0x000fe40001704270 */
[----:B------:R-:W-:Y:S02]  /*78d0*/  PLOP3.LUT P2, PT, PT, PT, UP6, 0x40, 0x0 ;  /* 0x000000000000781c */ /* 0x000fe40003f4e868 */
[C---:B------:R-:W-:Y:S02]  /*78e0*/  ISETP.LT.OR P0, PT, R4.reuse, 0xa, P0 ;  /* 0x0000000a0400780c */ /* 0x040fe40000701670 */
[----:B------:R-:W-:Y:S02]  /*78f0*/  MUFU.EX2 R168, R170 ;  /* 0x000000aa00a87308 */ /* 0x000fe40000000800 */
[----:B------:R-:W-:Y:S02]  /*7900*/  FSEL R171, R11, -INF , !P0 ;  /* 0xff8000000bab7808 */ /* 0x000fe40004000000 */
[C---:B------:R-:W-:Y:S02]  /*7910*/  ISETP.GT.AND P0, PT, R3.reuse, 0x10, P1 ;  /* 0x000000100300780c */ /* 0x040fe40000f04270 */
[----:B------:R-:W-:Y:S02]  /*7920*/  PLOP3.LUT P1, PT, PT, PT, UP5, 0x40, 0x0 ;  /* 0x000000000000781c */ /* 0x000fe40003f2e858 */
[----:B------:R-:W-:Y:S02]  /*7930*/  ISETP.LT.OR P0, PT, R4, 0x11, P0 ;  /* 0x000000110400780c */ /* 0x000fe40000701670 */
[C---:B------:R-:W-:Y:S01]  /*7940*/  ISETP.GT.AND P1, PT, R3.reuse, 0x18, P1 ;  /* 0x000000180300780c */ /* 0x040fe20000f24270 */
[----:B------:R-:W-:Y:S01]  /*7950*/  MUFU.EX2 R8, R8 ;  /* 0x0000000800087308 */ /* 0x000fe20000000800 */
[----:B------:R-:W-:Y:S02]  /*7960*/  FSEL R173, R14, -INF , !P0 ;  /* 0xff8000000ead7808 */ /* 0x000fe40004000000 */
[----:B------:R-:W-:Y:S01]  /*7970*/  ISETP.GT.AND P0, PT, R3, 0x11, P2 ;  /* 0x000000110300780c */ /* 0x000fe20001704270 */
[----:B-1----:R-:W-:Y:S01]  /*7980*/  FMUL.FTZ R16, R2, R144 ;  /* 0x0000009002107220 */ /* 0x002fe20000410000 */
[----:B------:R-:W-:Y:S01]  /*7990*/  ISETP.LT.OR P1, PT, R4, 0x19, P1 ;  /* 0x000000190400780c */ /* 0x000fe20000f21670 */
[----:B------:R-:W-:Y:S01]  /*79a0*/  FMUL.FTZ R13, R2, R149 ;  /* 0x00000095020d7220 */ /* 0x000fe20000410000 */
[----:B------:R-:W-:Y:S01]  /*79b0*/  ISETP.LT.OR P0, PT, R4, 0x12, P0 ;  /* 0x000000120400780c */ /* 0x000fe20000701670 */
[----:B------:R-:W-:Y:S01]  /*79c0*/  FMUL.FTZ R20, R2, R140 ;  /* 0x0000008c02147220 */ /* 0x000fe20000410000 */
[----:B------:R-:W-:Y:S01]  /*79d0*/  FSEL R174, R18, -INF , !P1 ;  /* 0xff80000012ae7808 */ /* 0x000fe20004800000 */
[----:B------:R-:W1:Y:S01]  /*79e0*/  MUFU.EX2 R9, R9 ;  /* 0x0000000900097308 */ /* 0x000e620000000800 */
[----:B------:R-:W-:Y:S01]  /*79f0*/  FSEL R172, R15, -INF , !P0 ;  /* 0xff8000000fac7808 */ /* 0x000fe20004000000 */
[C---:B------:R-:W-:Y:S01]  /*7a00*/  FMUL.FTZ R28, R2.reuse, R28 ;  /* 0x0000001c021c7220 */ /* 0x040fe20000410000 */
[----:B------:R-:W-:Y:S01]  /*7a10*/  PLOP3.LUT P0, PT, PT, PT, UP4, 0x40, 0x0 ;  /* 0x000000000000781c */ /* 0x000fe20003f0e848 */
[C---:B------:R-:W-:Y:S01]  /*7a20*/  FMUL.FTZ R29, R2.reuse, R29 ;  /* 0x0000001d021d7220 */ /* 0x040fe20000410000 */
[----:B------:R-:W-:Y:S01]  /*7a30*/  PLOP3.LUT P1, PT, PT, PT, UP3, 0x40, 0x0 ;  /* 0x000000000000781c */ /* 0x000fe20003f2e838 */
[C---:B------:R-:W-:Y:S01]  /*7a40*/  FMUL.FTZ R32, R2.reuse, R32 ;  /* 0x0000002002207220 */ /* 0x040fe20000410000 */
[C---:B------:R-:W-:Y:S01]  /*7a50*/  ISETP.GT.AND P0, PT, R3.reuse, 0x19, P0 ;  /* 0x000000190300780c */ /* 0x040fe20000704270 */
[C---:B------:R-:W-:Y:S01]  /*7a60*/  FMUL.FTZ R33, R2.reuse, R33 ;  /* 0x0000002102217220 */ /* 0x040fe20000410000 */
[----:B------:R-:W-:Y:S01]  /*7a70*/  ISETP.GT.AND P1, PT, R3, 0x20, P1 ;  /* 0x000000200300780c */ /* 0x000fe20000f24270 */
[----:B------:R-:W-:Y:S01]  /*7a80*/  FMUL.FTZ R36, R2, R36 ;  /* 0x0000002402247220 */ /* 0x000fe20000410000 */
[----:B------:R-:W-:Y:S01]  /*7a90*/  ISETP.LT.OR P0, PT, R4, 0x1a, P0 ;  /* 0x0000001a0400780c */ /* 0x000fe20000701670 */
[----:B------:R-:W-:Y:S01]  /*7aa0*/  FMUL.FTZ R37, R2, R37 ;  /* 0x0000002502257220 */ /* 0x000fe20000410000 */
[----:B------:R-:W-:Y:S01]  /*7ab0*/  ISETP.LT.OR P1, PT, R4, 0x21, P1 ;  /* 0x000000210400780c */ /* 0x000fe20000f21670 */
[C---:B------:R-:W-:Y:S01]  /*7ac0*/  FMUL.FTZ R40, R2.reuse, R40 ;  /* 0x0000002802287220 */ /* 0x040fe20000410000 */
        /* <DEDUP_REMOVED lines=15> */
[C---:B------:R-:W-:Y:S01]  /*7bc0*/  FMUL.FTZ R56, R2.reuse, R56 ;  /* 0x0000003802387220 */ /* 0x040fe20000410000 */
[----:B------:R-:W-:Y:S01]  /*7bd0*/  PLOP3.LUT P0, PT, PT, PT, UP0, 0x40, 0x0 ;  /* 0x000000000000781c */ /* 0x000fe20003f0e808 */
[----:B------:R-:W-:Y:S01]  /*7be0*/  FMUL.FTZ R57, R2, R57 ;  /* 0x0000003902397220 */ /* 0x000fe20000410000 */
[----:B------:R-:W-:Y:S01]  /*7bf0*/  ISETP.LT.OR P1, PT, R4, 0x29, P1 ;  /* 0x000000290400780c */ /* 0x000fe20000f21670 */
[C---:B------:R-:W-:Y:S01]  /*7c00*/  FMUL.FTZ R60, R2.reuse, R60 ;  /* 0x0000003c023c7220 */ /* 0x040fe20000410000 */
[----:B------:R-:W-:Y:S01]  /*7c10*/  ISETP.GT.AND P0, PT, R3, 0x29, P0 ;  /* 0x000000290300780c */ /* 0x000fe20000704270 */
[C---:B------:R-:W-:Y:S01]  /*7c20*/  FMUL.FTZ R61, R2.reuse, R61 ;  /* 0x0000003d023d7220 */ /* 0x040fe20000410000 */
[----:B------:R-:W-:Y:S01]  /*7c30*/  MOV R15, R176 ;  /* 0x000000b0000f7202 */ /* 0x000fe20000000f00 */
[----:B------:R-:W-:Y:S01]  /*7c40*/  FMUL.FTZ R64, R2, R64 ;  /* 0x0000004002407220 */ /* 0x000fe20000410000 */
[----:B------:R-:W-:Y:S01]  /*7c50*/  ISETP.LT.OR P0, PT, R4, 0x2a, P0 ;  /* 0x0000002a0400780c */ /* 0x000fe20000701670 */
[----:B------:R-:W-:Y:S01]  /*7c60*/  FMUL.FTZ R65, R2, R65 ;  /* 0x0000004102417220 */ /* 0x000fe20000410000 */
[----:B------:R-:W-:Y:S01]  /*7c70*/  FSEL R176, R26, -INF , !P1 ;  /* 0xff8000001ab07808 */ /* 0x000fe20004800000 */
[C---:B------:R-:W-:Y:S01]  /*7c80*/  FMUL.FTZ R68, R2.reuse, R68 ;  /* 0x0000004402447220 */ /* 0x040fe20000410000 */
        /* <DEDUP_REMOVED lines=49> */
[----:B------:R-:W-:Y:S01]  /*7fa0*/  FADD.FTZ R4, R168, R0 ;  /* 0x00000000a8047221 */ /* 0x000fe20000010000 */
[----:B------:R-:W-:Y:S02]  /*7fb0*/  FMNMX.FTZ R0, R6, R134, !PT ;  /* 0x0000008606007209 */ /* 0x000fe40007810000 */
[----:B------:R-:W-:Y:S02]  /*7fc0*/  F2FP.BF16.PACK_AB R168, R168, R132 ;  /* 0x00000084a8a8723e */ /* 0x000fe400000010ff */
[----:B------:R-:W-:Y:S02]  /*7fd0*/  FMNMX.FTZ R0, R7, R0, !PT ;  /* 0x0000000007007209 */ /* 0x000fe40007810000 */
[----:B------:R-:W-:Y:S02]  /*7fe0*/  FSEL R132, R27, -INF , !P0 ;  /* 0xff8000001b847808 */ /* 0x000fe40004000000 */
        /* <DEDUP_REMOVED lines=16> */
[----:B------:R-:W-:Y:S01]  /*80f0*/  MOV R152, R21 ;  /* 0x0000001500987202 */ /* 0x000fe20000000f00 */
[C---:B------:R-:W-:Y:S01]  /*8100*/  FMUL.FTZ R21, R2.reuse, R141 ;  /* 0x0000008d02157220 */ /* 0x040fe20000410000 */
[----:B------:R-:W-:Y:S01]  /*8110*/  FSETP.NEU.FTZ.AND P0, PT, R3, -INF , PT ;  /* 0xff8000000300780b */ /* 0x000fe20003f1d000 */
[----:B------:R-:W2:Y:S01]  /*8120*/  LDL.LU R141, [R1+0x18] ;  /* 0x00001800018d7983 */ /* 0x000ea20000300800 */
[----:B------:R-:W-:Y:S02]  /*8130*/  FADD.FTZ R179, R9, R0 ;  /* 0x0000000009b37221 */ /* 0x000fe40000010000 */
[C---:B------:R-:W-:Y:S01]  /*8140*/  FSEL R0, R3.reuse, RZ, P0 ;  /* 0x000000ff03007208 */ /* 0x040fe20000000000 */
[C---:B------:R-:W-:Y:S01]  /*8150*/  FMUL.FTZ R9, R2.reuse, R153 ;  /* 0x0000009902097220 */ /* 0x040fe20000410000 */
[----:B------:R-:W-:Y:S01]  /*8160*/  MOV R153, R24 ;  /* 0x0000001800997202 */ /* 0x000fe20000000f00 */
[----:B------:R-:W-:Y:S01]  /*8170*/  FMUL.FTZ R24, R2, R136 ;  /* 0x0000008802187220 */ /* 0x000fe20000410000 */
[----:B------:R-:W-:Y:S01]  /*8180*/  MUFU.EX2 R152, R152 ;  /* 0x0000009800987308 */ /* 0x000fe20000000800 */
[----:B------:R-:W-:Y:S02]  /*8190*/  FADD.FTZ R0, -R0, R134 ;  /* 0x0000008600007221 */ /* 0x000fe40000010100 */
[----:B------:R-:W-:Y:S02]  /*81a0*/  FMUL.FTZ R134, R3, c[0x0][0x2d0] ;  /* 0x0000b40003867a20 */ /* 0x000fe40000410000 */
[----:B------:R-:W-:Y:S02]  /*81b0*/  FMUL.FTZ R0, R0, c[0x0][0x2d0] ;  /* 0x0000b40000007a20 */ /* 0x000fe40000410000 */
[----:B------:R-:W-:Y:S01]  /*81c0*/  FMUL.FTZ R4, R2, R156 ;  /* 0x0000009c02047220 */ /* 0x000fe20000410000 */
[----:B------:R-:W-:Y:S02]  /*81d0*/  FSEL R134, R134, RZ, P0 ;  /* 0x000000ff86867208 */ /* 0x000fe40000000000 */
[----:B------:R-:W-:Y:S01]  /*81e0*/  MOV R156, R14 ;  /* 0x0000000e009c7202 */ /* 0x000fe20000000f00 */
[----:B------:R-:W1:Y:S01]  /*81f0*/  MUFU.EX2 R0, R0 ;  /* 0x0000000000007308 */ /* 0x000e620000000800 */
[----:B------:R-:W-:Y:S01]  /*8200*/  PLOP3.LUT P0, PT, PT, PT, UP0, 0x80, 0x0 ;  /* 0x000000000000781c */ /* 0x000fe20003f0f008 */
[--C-:B------:R-:W-:Y:S02]  /*8210*/  FFMA.FTZ R169, R6, c[0x0][0x2d0], -R134.reuse ;  /* 0x0000b40006a97a23 */ /* 0x100fe40000010886 */
[--C-:B------:R-:W-:Y:S02]  /*8220*/  FFMA.FTZ R7, R7, c[0x0][0x2d0], -R134.reuse ;  /* 0x0000b40007077a23 */ /* 0x100fe40000010886 */
[--C-:B------:R-:W-:Y:S04]  /*8230*/  FFMA.FTZ R2, R10, c[0x0][0x2d0], -R134.reuse ;  /* 0x0000b4000a027a23 */ /* 0x100fe80000010886 */
[----:B------:R-:W2:Y:S10]  /*8240*/  MUFU.EX2 R169, R169 ;  /* 0x000000a900a97308 */ /* 0x000eb40000000800 */
[----:B------:R3:W4:Y:S01]  /*8250*/  MUFU.EX2 R144, R7 ;  /* 0x0000000700907308 */ /* 0x0007220000000800 */
[C---:B-1----:R-:W-:Y:S02]  /*8260*/  FMUL.FTZ R26, R0.reuse, R138 ;  /* 0x0000008a001a7220 */ /* 0x042fe40000410000 */
[C---:B------:R-:W-:Y:S02]  /*8270*/  FMUL.FTZ R27, R0.reuse, R139 ;  /* 0x0000008b001b7220 */ /* 0x040fe40000410000 */
[----:B------:R-:W1:Y:S01]  /*8280*/  LDSM.16.MT88.4 R136, [R236+0x4080] ;  /* 0x00408000ec88783b */ /* 0x000e620000004200 */
[C---:B------:R-:W-:Y:S04]  /*8290*/  FMUL.FTZ R11, R0.reuse, R155 ;  /* 0x0000009b000b7220 */ /* 0x040fe80000410000 */
[----:B------:R-:W-:Y:S01]  /*82a0*/  MUFU.EX2 R156, R156 ;  /* 0x0000009c009c7308 */ /* 0x000fe20000000800 */
        /* <DEDUP_REMOVED lines=9> */
[C---:B---3--:R-:W-:Y:S01]  /*8340*/  FMUL.FTZ R7, R0.reuse, R159 ;  /* 0x0000009f00077220 */ /* 0x048fe20000410000 */
        /* <DEDUP_REMOVED lines=58> */
[C---:B----4-:R-:W-:Y:S01]  /*86f0*/  F2FP.BF16.PACK_AB R169, R144.reuse, R169 ;  /* 0x000000a990a9723e */ /* 0x050fe200000010ff */
[--C-:B------:R-:W-:Y:S01]  /*8700*/  FFMA.FTZ R0, R171, c[0x0][0x2d0], -R134.reuse ;  /* 0x0000b400ab007a23 */ /* 0x100fe20000010886 */
[----:B---3--:R-:W-:Y:S01]  /*8710*/  LDSM.16.MT88.4 R140, [R236+0x4880] ;  /* 0x00488000ec8c783b */ /* 0x008fe20000004200 */
        /* <DEDUP_REMOVED lines=197> */
.L_x_1704:
        /* <DEDUP_REMOVED lines=27> */
.L_x_1717:
[----:B------:R-:W-:Y:S02]  /*9520*/  ULDC UR4, c[0x0][0x32c] ;  /* 0x0000cb0000047ab9 */ /* 0x000fe40000000800 */
[----:B------:R-:W-:-:S03]  /*9530*/  UISETP.NE.AND UP0, UPT, UR4, 0x1, UPT ;  /* 0x000000010400788c */ /* 0x000fc6000bf05270 */
[----:B------:R-:W-:Y:S02]  /*9540*/  ULDC.64 UR4, c[0x0][0x330] ;  /* 0x0000cc0000047ab9 */ /* 0x000fe40000000a00 */
[----:B------:R-:W-:-:S07]  /*9550*/  UIMAD.WIDE.U32 UR14, UR10, UR4, URZ ;  /* 0x000000040a0e72a5 */ /* 0x000fce000f8e003f */
[----:B------:R-:W-:Y:S02]  /*9560*/  @UP0 UMOV UR11, UR15 ;  /* 0x0000000f000b0c82 */ /* 0x000fe40008000000 */
[----:B------:R-:W-:Y:S02]  /*9570*/  @UP0 USHF.R.U32.HI UR10, URZ, UR5, UR11 ;  /* 0x000000053f0a0299 */ /* 0x000fe4000801160b */
.L_x_1718:
[----:B------:R-:W-:Y:S02]  /*9580*/  ULDC UR4, c[0x0][0x32c] ;  /* 0x0000cb0000047ab9 */ /* 0x000fe40000000800 */
[----:B------:R-:W-:-:S04]  /*9590*/  UIMAD UR4, UR10, UR4, URZ ;  /* 0x000000040a0472a4 */ /* 0x000fc8000f8e023f */
[----:B------:R-:W-:-:S04]  /*95a0*/  UISETP.LT.AND UP0, UPT, UR9, UR4, UPT ;  /* 0x000000040900728c */ /* 0x000fc8000bf01270 */
[----:B------:R-:W-:-:S04]  /*95b0*/  USEL UR9, UR9, UR4, !UP0 ;  /* 0x0000000409097287 */ /* 0x000fc8000c000000 */
.L_x_1716:
        /* <DEDUP_REMOVED lines=37> */
.L_x_1722:
[----:B--2---:R-:W2:Y:S01]  /*9810*/  LDL R0, [R1] ;  /* 0x0000000001007983 */ /* 0x004ea20000100800 */
[----:B------:R-:W-:Y:S04]  /*9820*/  DEPBAR.LE SB0, 0x0 ;  /* 0x000080000000791a */ /* 0x000fe80000000000 */
[----:B------:R-:W-:Y:S01]  /*9830*/  BAR.SYNC.DEFER_BLOCKING 0x0 ;  /* 0x0000000000007b1d */ /* 0x000fe20000010000 */
[----:B------:R-:W-:Y:S06]  /*9840*/  UISETP.GT.AND UP0, UPT, UR12, UR13, UPT ;  /* 0x0000000d0c00728c */ /* 0x000fec000bf04270 */
[----:B------:R-:W-:Y:S01]  /*9850*/  PLOP3.LUT P0, PT, PT, PT, UP0, 0x80, 0x0 ;  /* 0x000000000000781c */ /* 0x000fe20003f0f008 */
[----:B-----5:R-:W1:Y:S04]  /*9860*/  LDSM.16.M88.4 R8, [R135+0x14080] ;  /* 0x014080008708783b */ /* 0x020e680000000200 */
[----:B------:R-:W3:Y:S04]  /*9870*/  LDSM.16.M88.4 R16, [R135+0x14880] ;  /* 0x014880008710783b */ /* 0x000ee80000000200 */
[----:B------:R-:W4:Y:S04]  /*9880*/  LDSM.16.M88.4 R24, [R135+0x15080] ;  /* 0x015080008718783b */ /* 0x000f280000000200 */
[----:B------:R-:W1:Y:S04]  /*9890*/  LDSM.16.M88.4 R168, [R242] ;  /* 0x00000000f2a8783b */ /* 0x000e680000000200 */
[----:B------:R-:W1:Y:S04]  /*98a0*/  LDSM.16.M88.4 R176, [R252] ;  /* 0x00000000fcb0783b */ /* 0x000e680000000200 */
[----:B--2---:R2:W1:Y:S02]  /*98b0*/  LDSM.16.M88.4 R172, [R0] ;  /* 0x0000000000ac783b */ /* 0x0044640000000200 */
[----:B--2---:R-:W-:Y:S01]  /*98c0*/  MOV R0, R133 ;  /* 0x0000008500007202 */ /* 0x004fe20000000f00 */
[----:B------:R-:W-:-:S05]  /*98d0*/  @P0 BRA `(.L_x_1720) ;  /* 0x0000045000000947 */ /* 0x000fca0003800000 */
[----:B---34-:R-:W2:Y:S01]  /*98e0*/  LDL R2, [R1+0x1c] ;  /* 0x00001c0001027983 */ /* 0x018ea20000100800 */
[----:B------:R-:W-:Y:S02]  /*98f0*/  ULDC.64 UR4, c[0x0][0x208] ;  /* 0x0000820000047ab9 */ /* 0x000fe40000000a00 */
[----:B------:R-:W-:Y:S01]  /*9900*/  UIMAD.WIDE.U32 UR14, UR13, UR4, URZ ;  /* 0x000000040d0e72a5 */ /* 0x000fe2000f8e003f */
[----:B-1----:R1:W-:Y:S01]  /*9910*/  STL.64 [R1+0x80], R8 ;  /* 0x0000800801007387 */ /* 0x0023e20000100a00 */
[----:B------:R-:W-:Y:S03]  /*9920*/  USHF.R.S32.HI UR10, URZ, 0x1f, UR13 ;  /* 0x0000001f3f0a7899 */ /* 0x000fe6000801140d */
[----:B------:R-:W3:Y:S01]  /*9930*/  LDL.64 R22, [R1+0x38] ;  /* 0x0000380001167983 */ /* 0x000ee20000100a00 */
[----:B------:R-:W-:Y:S03]  /*9940*/  UIMAD UR10, UR10, UR4, URZ ;  /* 0x000000040a0a72a4 */ /* 0x000fe6000f8e023f */
[----:B------:R-:W4:Y:S01]  /*9950*/  LDL R7, [R1+0x4] ;  /* 0x0000040001077983 */ /* 0x000f220000100800 */
        /* <DEDUP_REMOVED lines=9> */
[----:B-1----:R-:W3:Y:S04]  /*99f0*/  LDL.64 R8, [R1+0x40] ;  /* 0x0000400001087983 */ /* 0x002ee80000100a00 */
[----:B------:R-:W4:Y:S04]  /*9a00*/  LDL R13, [R1+0x5c] ;  /* 0x00005c00010d7983 */ /* 0x000f280000100800 */
[----:B------:R-:W4:Y:S01]  /*9a10*/  LDL R12, [R1+0x58] ;  /* 0x00005800010c7983 */ /* 0x000f220000100800 */
[----:B--2---:R-:W-:Y:S02]  /*9a20*/  LOP3.LUT P2, RZ, R2, 0x1, RZ, 0xc0, !PT ;  /* 0x0000000102ff7812 */ /* 0x004fe4000784c0ff */
[----:B---3--:R-:W-:Y:S04]  /*9a30*/  IADD3 R3, P1, R8, UR10, RZ ;  /* 0x0000000a08037c10 */ /* 0x008fe8000ff3e0ff */
[----:B------:R-:W-:Y:S02]  /*9a40*/  LEA R2, P0, R3, c[0x0][0x1f8], 0x1 ;  /* 0x00007e0003027a11 */ /* 0x000fe400078008ff */
[----:B------:R-:W-:Y:S04]  /*9a50*/  IADD3.X R4, R23, UR4, RZ, P1, !PT ;  /* 0x0000000417047c10 */ /* 0x000fe80008ffe4ff */
[----:B------:R-:W-:Y:S05]  /*9a60*/  LEA.HI.X R3, R3, c[0x0][0x1fc], R4, 0x1, P0 ;  /* 0x00007f0003037a11 */ /* 0x000fea00000f0c04 */
[----:B------:R-:W-:Y:S01]  /*9a70*/  @!PT LDS RZ, [RZ] ;  /* 0x00000000fffff984 */ /* 0x000fe20000000800 */
[----:B------:R-:W-:Y:S01]  /*9a80*/  @!PT LDS RZ, [RZ] ;  /* 0x00000000fffff984 */ /* 0x000fe20000000800 */
[----:B------:R-:W-:Y:S01]  /*9a90*/  @!PT LDS RZ, [RZ] ;  /* 0x00000000fffff984 */ /* 0x000fe20000000800 */
[----:B----4-:R1:W-:Y:S02]  /*9aa0*/  LDGSTS.E.BYPASS.LTC128B.128 [R7+0x4080], [R2.64], !P2 ;  /* 0x0408000002077fae */ /* 0x0103e4000d101d58 */
[----:B-1----:R-:W-:Y:S04]  /*9ab0*/  IADD3 R3, P1, R21, UR10, RZ ;  /* 0x0000000a15037c10 */ /* 0x002fe8000ff3e0ff */
[C---:B------:R-:W-:Y:S02]  /*9ac0*/  LEA R2, P0, R3.reuse, c[0x0][0x1f8], 0x1 ;  /* 0x00007e0003027a11 */ /* 0x040fe400078008ff */
[----:B------:R-:W-:Y:S04]  /*9ad0*/  IADD3.X R4, R20, UR4, RZ, P1, !PT ;  /* 0x0000000414047c10 */ /* 0x000fe80008ffe4ff */
[----:B------:R-:W-:Y:S05]  /*9ae0*/  LEA.HI.X R3, R3, c[0x0][0x1fc], R4, 0x1, P0 ;  /* 0x00007f0003037a11 */ /* 0x000fea00000f0c04 */
[----:B------:R1:W-:Y:S02]  /*9af0*/  LDGSTS.E.BYPASS.LTC128B.128 [R7+0x5880], [R2.64], !P6 ;  /* 0x0588000002077fae */ /* 0x0003e4000f101d58 */
        /* <DEDUP_REMOVED lines=8> */
[----:B------:R-:W-:Y:S01]  /*9b80*/  LEA.HI.X R3, R3, c[0x0][0x1fc], R4, 0x1, P0 ;  /* 0x00007f0003037a11 */ /* 0x000fe200000f0c04 */
[----:B------:R-:W-:Y:S04]  /*9b90*/  @!P3 IMAD.MOV.U32 R4, RZ, RZ, c[0x0][0x20c] ;  /* 0x00008300ff04b624 */ /* 0x000fe800078e00ff */
[----:B------:R1:W-:Y:S02]  /*9ba0*/  LDGSTS.E.BYPASS.LTC128B.128 [R7+0x8880], [R2.64], !P4 ;  /* 0x0888000002077fae */ /* 0x0003e4000e101d58 */
[----:B-1----:R-:W-:Y:S05]  /*9bb0*/  @!P3 IMAD.MOV.U32 R2, RZ, RZ, c[0x0][0x208] ;  /* 0x00008200ff02b624 */ /* 0x002fea00078e00ff */
[C---:B------:R-:W-:Y:S04]  /*9bc0*/  @!P3 LEA R3, P0, R2.reuse, UR10, 0x5 ;  /* 0x0000000a0203bc11 */ /* 0x040fe8000f8028ff */
[----:B------:R-:W-:Y:S02]  /*9bd0*/  @!P3 IADD3 R5, P1, R3, R8, RZ ;  /* 0x000000080305b210 */ /* 0x000fe40007f3e0ff */
[----:B------:R-:W-:Y:S01]  /*9be0*/  @!P3 LEA.HI.X R2, R2, UR4, R4, 0x5, P0 ;  /* 0x000000040202bc11 */ /* 0x000fe200080f2c04 */
[----:B------:R1:W5:Y:S01]  /*9bf0*/  LDL.LU.64 R8, [R1+0x80] ;  /* 0x0000800001087983 */ /* 0x0003620000300a00 */
[C---:B------:R-:W-:Y:S03]  /*9c00*/  @!P3 LEA R4, P0, R5.reuse, c[0x0][0x1f8], 0x1 ;  /* 0x00007e000504ba11 */ /* 0x040fe600078008ff */
[C---:B------:R-:W-:Y:S05]  /*9c10*/  @!P3 IMAD.X R6, R2.reuse, 0x1, R23, P1 ;  /* 0x000000010206b824 */ /* 0x040fea00008e0617 */
[----:B------:R-:W-:Y:S05]  /*9c20*/  @!P3 LEA.HI.X R5, R5, c[0x0][0x1fc], R6, 0x1, P0 ;  /* 0x00007f000505ba11 */ /* 0x000fea00000f0c06 */
[----:B------:R2:W-:Y:S02]  /*9c30*/  @!P3 LDGSTS.E.BYPASS.LTC128B.128 [R7+0x5080], [R4.64], !P2 ;  /* 0x050800000407bfae */ /* 0x0005e4000d101d58 */
[----:B--2---:R-:W-:Y:S04]  /*9c40*/  @!P3 IADD3 R5, P1, R3, R21, RZ ;  /* 0x000000150305b210 */ /* 0x004fe80007f3e0ff */
[C---:B------:R-:W-:Y:S01]  /*9c50*/  @!P3 LEA R4, P0, R5.reuse, c[0x0][0x1f8], 0x1 ;  /* 0x00007e000504ba11 */ /* 0x040fe200078008ff */
[C---:B------:R-:W-:Y:S05]  /*9c60*/  @!P3 IMAD.X R6, R2.reuse, 0x1, R20, P1 ;  /* 0x000000010206b824 */ /* 0x040fea00008e0614 */
        /* <DEDUP_REMOVED lines=12> */
.L_x_1720:
[C---:B-1-345:R-:W-:Y:S01]  /*9d30*/  HMMA.16816.F32.BF16 R4, R160.reuse, R8, RZ ;  /* 0x00000008a004723c */ /* 0x07afe200000418ff */
[----:B------:R-:W0:Y:S01]  /*9d40*/  LDGDEPBAR ;  /* 0x00000000000079af */ /* 0x000e220000000000 */
[----:B------:R-:W-:Y:S06]  /*9d50*/  UISETP.GT.AND UP0, UPT, UR13, UR12, UPT ;  /* 0x0000000c0d00728c */ /* 0x000fec000bf04270 */
[C---:B------:R-:W-:Y:S01]  /*9d60*/  HMMA.16816.F32.BF16 R8, R160.reuse, R10, RZ ;  /* 0x0000000aa008723c */ /* 0x040fe200000418ff */
[----:B------:R-:W-:Y:S07]  /*9d70*/  PLOP3.LUT P0, PT, PT, PT, UP0, 0x80, 0x0 ;  /* 0x000000000000781c */ /* 0x000fee0003f0f008 */
[C---:B------:R-:W-:Y:S08]  /*9d80*/  HMMA.16816.F32.BF16 R12, R160.reuse, R16, RZ ;  /* 0x00000010a00c723c */ /* 0x040ff000000418ff */
[C---:B------:R-:W-:Y:S08]  /*9d90*/  HMMA.16816.F32.BF16 R16, R160.reuse, R18, RZ ;  /* 0x00000012a010723c */ /* 0x040ff000000418ff */
[C---:B------:R-:W-:Y:S08]  /*9da0*/  HMMA.16816.F32.BF16 R20, R160.reuse, R24, RZ ;  /* 0x00000018a014723c */ /* 0x040ff000000418ff */
        /* <DEDUP_REMOVED lines=135> */
[----:B------:R-:W-:-:S07]  /*a620*/  @!P0 BRA `(.L_x_1721) ;  /* 0x000004e000008947 */ /* 0x000fce0003800000 */
        /* <DEDUP_REMOVED lines=39> */
[----:B-----5:R1:W-:Y:S02]  /*a8a0*/  @P1 LDGSTS.E.BYPASS.LTC128B.128 [R177+0x14080], [R2.64], !P2 ;  /* 0x1408000002b11fae */ /* 0x0203e4000d101d58 */
[----:B-1----:R-:W-:Y:S04]  /*a8b0*/  @P1 IADD3 R3, P2, R173, UR14, RZ ;  /* 0x0000000ead031c10 */ /* 0x002fe8000ff5e0ff */
[----:B------:R-:W-:Y:S02]  /*a8c0*/  @P1 IADD3.X R134, R172, UR4, RZ, P2, !PT ;  /* 0x00000004ac861c10 */ /* 0x000fe400097fe4ff */
[C---:B------:R-:W-:Y:S04]  /*a8d0*/  @P1 LEA R2, P2, R3.reuse, c[0x0][0x1c8], 0x1 ;  /* 0x0000720003021a11 */ /* 0x040fe800078408ff */
[----:B------:R-:W-:Y:S05]  /*a8e0*/  @P1 LEA.HI.X R3, R3, c[0x0][0x1cc], R134, 0x1, P2 ;  /* 0x0000730003031a11 */ /* 0x000fea00010f0c86 */
[----:B------:R1:W-:Y:S02]  /*a8f0*/  @P1 LDGSTS.E.BYPASS.LTC128B.128 [R177+0x15880], [R2.64], !P6 ;  /* 0x1588000002b11fae */ /* 0x0003e4000f101d58 */
[----:B-1----:R-:W-:Y:S04]  /*a900*/  @P1 IADD3 R3, P2, R171, UR14, RZ ;  /* 0x0000000eab031c10 */ /* 0x002fe8000ff5e0ff */
[----:B------:R-:W-:Y:S02]  /*a910*/  @P1 IADD3.X R134, R170, UR4, RZ, P2, !PT ;  /* 0x00000004aa861c10 */ /* 0x000fe400097fe4ff */
[C---:B------:R-:W-:Y:S04]  /*a920*/  @P1 LEA R2, P2, R3.reuse, c[0x0][0x1c8], 0x1 ;  /* 0x0000720003021a11 */ /* 0x040fe800078408ff */
[----:B------:R-:W-:Y:S05]  /*a930*/  @P1 LEA.HI.X R3, R3, c[0x0][0x1cc], R134, 0x1, P2 ;  /* 0x0000730003031a11 */ /* 0x000fea00010f0c86 */
[----:B------:R1:W-:Y:S02]  /*a940*/  @P1 LDGSTS.E.BYPASS.LTC128B.128 [R177+0x17080], [R2.64], !P5 ;  /* 0x1708000002b11fae */ /* 0x0003e4000e901d58 */
[----:B-1----:R-:W-:Y:S01]  /*a950*/  @P1 IADD3 R3, P2, R169, UR14, RZ ;  /* 0x0000000ea9031c10 */ /* 0x002fe2000ff5e0ff */
[----:B------:R-:W-:Y:S03]  /*a960*/  @UP0 UIADD3 UR14, UP1, UR8, UR14, URZ ;  /* 0x0000000e080e0290 */ /* 0x000fe6000ff3e03f */
[----:B------:R-:W-:Y:S01]  /*a970*/  @P1 IADD3.X R134, R168, UR4, RZ, P2, !PT ;  /* 0x00000004a8861c10 */ /* 0x000fe200097fe4ff */
[----:B------:R-:W-:Y:S01]  /*a980*/  @UP0 UIADD3.X UR4, UR6, UR4, URZ, UP1, !UPT ;  /* 0x0000000406040290 */ /* 0x000fe20008ffe43f */
[C---:B------:R-:W-:Y:S04]  /*a990*/  @P1 LEA R2, P2, R3.reuse, c[0x0][0x1c8], 0x1 ;  /* 0x0000720003021a11 */ /* 0x040fe800078408ff */
[----:B------:R-:W-:Y:S02]  /*a9a0*/  @P1 LEA.HI.X R3, R3, c[0x0][0x1cc], R134, 0x1, P2 ;  /* 0x0000730003031a11 */ /* 0x000fe400010f0c86 */
[----:B------:R-:W-:Y:S03]  /*a9b0*/  LOP3.LUT P2, RZ, R176, 0x1, RZ, 0xc0, !PT ;  /* 0x00000001b0ff7812 */ /* 0x000fe6000784c0ff */
[----:B------:R1:W-:Y:S02]  /*a9c0*/  @P1 LDGSTS.E.BYPASS.LTC128B.128 [R177+0x18880], [R2.64], !P4 ;  /* 0x1888000002b11fae */ /* 0x0003e4000e101d58 */
        /* <DEDUP_REMOVED lines=19> */
[----:B------:R1:W-:Y:S04]  /*ab00*/  @P0 LDGSTS.E.BYPASS.LTC128B.128 [R177+0x19880], [R2.64], !P4 ;  /* 0x1988000002b10fae */ /* 0x0003e8000e101d58 */
.L_x_1721:
[----:B------:R-:W2:Y:S01]  /*ab10*/  LDL.LU R168, [R1+0x14] ;  /* 0x0000140001a87983 */ /* 0x000ea20000300800 */
        /* <DEDUP_REMOVED lines=16> */
[----:B-1----:R-:W1:Y:S02]  /*ac20*/  SHFL.BFLY PT, R2, R133, 0x2, 0x1f ;  /* 0x0c401f0085027f89 */ /* 0x002e6400000e0000 */
[----:B-1----:R-:W-:Y:S06]  /*ac30*/  FMNMX.FTZ R133, R133, R2, !PT ;  /* 0x0000000285857209 */ /* 0x002fec0007810000 */
[----:B------:R-:W1:Y:S02]  /*ac40*/  SHFL.BFLY PT, R2, R133, 0x1, 0x1f ;  /* 0x0c201f0085027f89 */ /* 0x000e6400000e0000 */
[----:B-1----:R-:W-:Y:S05]  /*ac50*/  FMNMX.FTZ R133, R133, R2, !PT ;  /* 0x0000000285857209 */ /* 0x002fea0007810000 */
[C---:B------:R-:W-:Y:S02]  /*ac60*/  FMUL.FTZ R2, R133.reuse, c[0x0][0x2d0] ;  /* 0x0000b40085027a20 */ /* 0x040fe40000410000 */
[----:B------:R-:W-:Y:S02]  /*ac70*/  FADD.FTZ R0, -R133, R0 ;  /* 0x0000000085007221 */ /* 0x000fe40000010100 */
[--C-:B------:R-:W-:Y:S02]  /*ac80*/  FFMA.FTZ R179, R12, c[0x0][0x2d0], -R2.reuse ;  /* 0x0000b4000cb37a23 */ /* 0x100fe40000010802 */
[----:B------:R-:W3:Y:S01]  /*ac90*/  LDL.LU R12, [R1+0x18] ;  /* 0x00001800010c7983 */ /* 0x000ee20000300800 */
[--C-:B------:R-:W-:Y:S02]  /*aca0*/  FFMA.FTZ R4, R4, c[0x0][0x2d0], -R2.reuse ;  /* 0x0000b40004047a23 */ /* 0x100fe40000010802 */
[----:B------:R-:W-:Y:S02]  /*acb0*/  FMUL.FTZ R0, R0, c[0x0][0x2d0] ;  /* 0x0000b40000007a20 */ /* 0x000fe40000410000 */
[--C-:B------:R-:W-:Y:S02]  /*acc0*/  FFMA.FTZ R5, R5, c[0x0][0x2d0], -R2.reuse ;  /* 0x0000b40005057a23 */ /* 0x100fe40000010802 */
[----:B------:R-:W1:Y:S01]  /*acd0*/  MUFU.EX2 R3, R0 ;  /* 0x0000000000037308 */ /* 0x000e620000000800 */
        /* <DEDUP_REMOVED lines=9> */
[----:B------:R-:W-:Y:S03]  /*ad70*/  FFMA.FTZ R176, R17, c[0x0][0x2d0], -R2 ;  /* 0x0000b40011b07a23 */ /* 0x000fe60000010802 */
[----:B------:R-:W-:Y:S01]  /*ad80*/  MUFU.EX2 R5, R5 ;  /* 0x0000000500057308 */ /* 0x000fe20000000800 */
[C---:B-1----:R-:W-:Y:S02]  /*ad90*/  FMUL.FTZ R17, R3.reuse, R145 ;  /* 0x0000009103117220 */ /* 0x042fe40000410000 */
        /* <DEDUP_REMOVED lines=59> */
[C---:B------:R-:W-:Y:S03]  /*b150*/  F2FP.BF16.PACK_AB R168, R5.reuse, R4 ;  /* 0x0000000405a8723e */ /* 0x040fe600000010ff */
[----:B------:R-:W-:Y:S02]  /*b160*/  FADD.FTZ R0, R5, R0 ;  /* 0x0000000005007221 */ /* 0x000fe40000010000 */
[C---:B------:R-:W-:Y:S02]  /*b170*/  FMUL.FTZ R5, R3.reuse, R157 ;  /* 0x0000009d03057220 */ /* 0x040fe40000410000 */
[----:B------:R-:W-:Y:S02]  /*b180*/  FADD.FTZ R0, R8, R0 ;  /* 0x0000000008007221 */ /* 0x000fe40000010000 */
[----:B------:R-:W-:Y:S02]  /*b190*/  FMUL.FTZ R8, R3, R152 ;  /* 0x0000009803087220 */ /* 0x000fe40000410000 */
[----:B------:R-:W-:Y:S01]  /*b1a0*/  FADD.FTZ R20, R9, R0 ;  /* 0x0000000009147221 */ /* 0x000fe20000010000 */
[----:B------:R-:W-:Y:S01]  /*b1b0*/  FMNMX.FTZ R0, R6, R132, !PT ;  /* 0x0000008406007209 */ /* 0x000fe20007810000 */
[----:B------:R-:W-:Y:S03]  /*b1c0*/  FMUL.FTZ R9, R3, R153 ;  /* 0x0000009903097220 */ /* 0x000fe60000410000 */
        /* <DEDUP_REMOVED lines=15> */
[C---:B------:R-:W-:Y:S02]  /*b2c0*/  FMUL.FTZ R4, R2.reuse, c[0x0][0x2d0] ;  /* 0x0000b40002047a20 */ /* 0x040fe40000410000 */
[----:B------:R-:W-:Y:S02]  /*b2d0*/  FADD.FTZ R0, -R2, R132 ;  /* 0x0000008402007221 */ /* 0x000fe40000010100 */
[--C-:B------:R-:W-:Y:S02]  /*b2e0*/  FFMA.FTZ R6, R6, c[0x0][0x2d0], -R4.reuse ;  /* 0x0000b40006067a23 */ /* 0x100fe40000010804 */
[----:B------:R-:W-:Y:S02]  /*b2f0*/  FMUL.FTZ R0, R0, c[0x0][0x2d0] ;  /* 0x0000b40000007a20 */ /* 0x000fe40000410000 */
[--C-:B------:R-:W-:Y:S02]  /*b300*/  FFMA.FTZ R7, R7, c[0x0][0x2d0], -R4.reuse ;  /* 0x0000b40007077a23 */ /* 0x100fe40000010804 */
[----:B------:R-:W-:Y:S01]  /*b310*/  MUFU.EX2 R6, R6 ;  /* 0x0000000600067308 */ /* 0x000fe20000000800 */
[--C-:B------:R-:W-:Y:S02]  /*b320*/  FFMA.FTZ R26, R26, c[0x0][0x2d0], -R4.reuse ;  /* 0x0000b4001a1a7a23 */ /* 0x100fe40000010804 */
[--C-:B------:R-:W-:Y:S02]  /*b330*/  FFMA.FTZ R27, R27, c[0x0][0x2d0], -R4.reuse ;  /* 0x0000b4001b1b7a23 */ /* 0x100fe40000010804 */
[--C-:B------:R-:W-:Y:S01]  /*b340*/  FFMA.FTZ R174, R18, c[0x0][0x2d0], -R4.reuse ;  /* 0x0000b40012ae7a23 */ /* 0x100fe20000010804 */
[----:B------:R-:W-:Y:S01]  /*b350*/  MOV R157, R26 ;  /* 0x0000001a009d7202 */ /* 0x000fe20000000f00 */
[--C-:B------:R-:W-:Y:S01]  /*b360*/  FFMA.FTZ R175, R19, c[0x0][0x2d0], -R4.reuse ;  /* 0x0000b40013af7a23 */ /* 0x100fe20000010804 */
[----:B------:R-:W-:Y:S01]  /*b370*/  MOV R18, R21 ;  /* 0x0000001500127202 */ /* 0x000fe20000000f00 */
[--C-:B------:R-:W-:Y:S01]  /*b380*/  FFMA.FTZ R22, R22, c[0x0][0x2d0], -R4.reuse ;  /* 0x0000b40016167a23 */ /* 0x100fe20000010804 */
[----:B------:R-:W3:Y:S01]  /*b390*/  MUFU.EX2 R0, R0 ;  /* 0x0000000000007308 */ /* 0x000ee20000000800 */
[--C-:B------:R-:W-:Y:S02]  /*b3a0*/  FFMA.FTZ R23, R23, c[0x0][0x2d0], -R4.reuse ;  /* 0x0000b40017177a23 */ /* 0x100fe40000010804 */
[--C-:B------:R-:W-:Y:S01]  /*b3b0*/  FFMA.FTZ R171, R10, c[0x0][0x2d0], -R4.reuse ;  /* 0x0000b4000aab7a23 */ /* 0x100fe20000010804 */
[----:B------:R-:W-:Y:S01]  /*b3c0*/  MOV R10, R134 ;  /* 0x00000086000a7202 */ /* 0x000fe20000000f00 */
[--C-:B------:R-:W-:Y:S01]  /*b3d0*/  FFMA.FTZ R134, R11, c[0x0][0x2d0], -R4.reuse ;  /* 0x0000b4000b867a23 */ /* 0x100fe20000010804 */
[----:B------:R-:W-:Y:S01]  /*b3e0*/  MOV R11, R25 ;  /* 0x00000019000b7202 */ /* 0x000fe20000000f00 */
[--C-:B------:R-:W-:Y:S01]  /*b3f0*/  FFMA.FTZ R173, R14, c[0x0][0x2d0], -R4.reuse ;  /* 0x0000b4000ead7a23 */ /* 0x100fe20000010804 */
[----:B------:R-:W-:Y:S01]  /*b400*/  MOV R14, R20 ;  /* 0x00000014000e7202 */ /* 0x000fe20000000f00 */
[----:B------:R-:W-:Y:S01]  /*b410*/  FFMA.FTZ R172, R15, c[0x0][0x2d0], -R4 ;  /* 0x0000b4000fac7a23 */ /* 0x000fe20000010804 */
[----:B------:R-:W1:Y:S01]  /*b420*/  MUFU.EX2 R7, R7 ;  /* 0x0000000700077308 */ /* 0x000e620000000800 */
[C---:B------:R-:W-:Y:S01]  /*b430*/  FMUL.FTZ R25, R3.reuse, R137 ;  /* 0x0000008903197220 */ /* 0x040fe20000410000 */
[----:B------:R-:W-:Y:S01]  /*b440*/  MOV R15, R24 ;  /* 0x00000018000f7202 */ /* 0x000fe20000000f00 */
[C---:B------:R-:W-:Y:S01]  /*b450*/  FMUL.FTZ R24, R3.reuse, R136 ;  /* 0x0000008803187220 */ /* 0x040fe20000410000 */
[----:B------:R-:W-:Y:S01]  /*b460*/  MOV R145, R10 ;  /* 0x0000000a00917202 */ /* 0x000fe20000000f00 */
[C---:B------:R-:W-:Y:S01]  /*b470*/  FMUL.FTZ R20, R3.reuse, R140 ;  /* 0x0000008c03147220 */ /* 0x040fe20000410000 */
[----:B------:R-:W-:Y:S01]  /*b480*/  MOV R153, R22 ;  /* 0x0000001600997202 */ /* 0x000fe20000000f00 */
[C---:B------:R-:W-:Y:S01]  /*b490*/  FMUL.FTZ R21, R3.reuse, R141 ;  /* 0x0000008d03157220 */ /* 0x040fe20000410000 */
[----:B------:R-:W-:Y:S02]  /*b4a0*/  MOV R152, R23 ;  /* 0x0000001700987202 */ /* 0x000fe40000000f00 */
[----:B------:R-:W2:Y:S01]  /*b4b0*/  MUFU.EX2 R171, R171 ;  /* 0x000000ab00ab7308 */ /* 0x000ea20000000800 */
[C---:B---3--:R-:W-:Y:S02]  /*b4c0*/  FFMA.FTZ R4, R0.reuse, R12, R6 ;  /* 0x0000000c00047223 */ /* 0x048fe40000010006 */
[C---:B------:R-:W-:Y:S02]  /*b4d0*/  FMUL.FTZ R26, R0.reuse, R138 ;  /* 0x0000008a001a7220 */ /* 0x040fe40000410000 */
[----:B------:R-:W-:Y:S02]  /*b4e0*/  FMUL.FTZ R12, R3, R148 ;  /* 0x00000094030c7220 */ /* 0x000fe40000410000 */
[C---:B------:R-:W-:Y:S01]  /*b4f0*/  FMUL.FTZ R10, R0.reuse, R154 ;  /* 0x0000009a000a7220 */ /* 0x040fe20000410000 */
[----:B------:R-:W-:Y:S01]  /*b500*/  MOV R154, R18 ;  /* 0x00000012009a7202 */ /* 0x000fe20000000f00 */
[C---:B------:R-:W-:Y:S01]  /*b510*/  FMUL.FTZ R18, R0.reuse, R146 ;  /* 0x0000009200127220 */ /* 0x040fe20000410000 */
[----:B------:R-:W-:Y:S01]  /*b520*/  MUFU.EX2 R149, R173 ;  /* 0x000000ad00957308 */ /* 0x000fe20000000800 */
[C---:B-1----:R-:W-:Y:S01]  /*b530*/  FADD.FTZ R132, R7.reuse, R4 ;  /* 0x0000000407847221 */ /* 0x042fe20000010000 */
[----:B------:R-:W-:Y:S01]  /*b540*/  F2FP.BF16.PACK_AB R169, R7, R6 ;  /* 0x0000000607a9723e */ /* 0x000fe200000010ff */
[----:B------:R-:W-:Y:S01]  /*b550*/  FMUL.FTZ R4, R3, R156 ;  /* 0x0000009c03047220 */ /* 0x000fe20000410000 */
[----:B------:R-:W-:Y:S01]  /*b560*/  MOV R156, R27 ;  /* 0x0000001b009c7202 */ /* 0x000fe20000000f00 */
[C---:B------:R-:W-:Y:S02]  /*b570*/  FMUL.FTZ R27, R0.reuse, R139 ;  /* 0x0000008b001b7220 */ /* 0x040fe40000410000 */
[----:B------:R-:W1:Y:S01]  /*b580*/  LDSM.16.MT88.4 R136, [R236+0x4080] ;  /* 0x00408000ec88783b */ /* 0x000e620000004200 */
[C---:B------:R-:W-:Y:S01]  /*b590*/  FMUL.FTZ R6, R0.reuse, R158 ;  /* 0x0000009e00067220 */ /* 0x040fe20000410000 */
[----:B------:R-:W-:Y:S01]  /*b5a0*/  MOV R158, R11 ;  /* 0x0000000b009e7202 */ /* 0x000fe20000000f00 */
[C---:B------:R-:W-:Y:S01]  /*b5b0*/  FMUL.FTZ R11, R0.reuse, R155 ;  /* 0x0000009b000b7220 */ /* 0x040fe20000410000 */
[----:B------:R-:W-:Y:S01]  /*b5c0*/  MOV R155, R14 ;  /* 0x0000000e009b7202 */ /* 0x000fe20000000f00 */
[C---:B------:R-:W-:Y:S01]  /*b5d0*/  FMUL.FTZ R14, R0.reuse, R150 ;  /* 0x00000096000e7220 */ /* 0x040fe20000410000 */
[----:B------:R-:W-:Y:S01]  /*b5e0*/  MUFU.EX2 R3, R178 ;  /* 0x000000b200037308 */ /* 0x000fe20000000800 */
[C---:B------:R-:W-:Y:S01]  /*b5f0*/  FMUL.FTZ R7, R0.reuse, R159 ;  /* 0x0000009f00077220 */ /* 0x040fe20000410000 */
[----:B------:R-:W-:Y:S01]  /*b600*/  MOV R159, R15 ;  /* 0x0000000f009f7202 */ /* 0x000fe20000000f00 */
[----:B--2---:R-:W-:Y:S02]  /*b610*/  FADD.FTZ R148, R171, R132 ;  /* 0x00000084ab947221 */ /* 0x004fe40000010000 */
[C---:B------:R-:W-:Y:S02]  /*b620*/  FMUL.FTZ R15, R0.reuse, R151 ;  /* 0x00000097000f7220 */ /* 0x040fe40000410000 */
        /* <DEDUP_REMOVED lines=9> */
[----:B------:R-:W3:Y:S01]  /*b6c0*/  MUFU.EX2 R132, R179 ;  /* 0x000000b300847308 */ /* 0x000ee20000000800 */
[C---:B------:R-:W-:Y:S02]  /*b6d0*/  FMUL.FTZ R38, R0.reuse, R38 ;  /* 0x0000002600267220 */ /* 0x040fe40000410000 */
[C---:B------:R-:W-:Y:S02]  /*b6e0*/  FMUL.FTZ R39, R0.reuse, R39 ;  /* 0x0000002700277220 */ /* 0x040fe40000410000 */
[C---:B------:R-:W-:Y:S02]  /*b6f0*/  FMUL.FTZ R42, R0.reuse, R42 ;  /* 0x0000002a002a7220 */ /* 0x040fe40000410000 */
[C---:B------:R-:W-:Y:S02]  /*b700*/  FMUL.FTZ R43, R0.reuse, R43 ;  /* 0x0000002b002b7220 */ /* 0x040fe40000410000 */
[C---:B------:R-:W-:Y:S01]  /*b710*/  FMUL.FTZ R46, R0.reuse, R46 ;  /* 0x0000002e002e7220 */ /* 0x040fe20000410000 */
[----:B------:R-:W4:Y:S01]  /*b720*/  MUFU.EX2 R134, R176 ;  /* 0x000000b000867308 */ /* 0x000f220000000800 */
[C---:B------:R-:W-:Y:S02]  /*b730*/  FMUL.FTZ R47, R0.reuse, R47 ;  /* 0x0000002f002f7220 */ /* 0x040fe40000410000 */
[----:B------:R-:W-:Y:S01]  /*b740*/  FMUL.FTZ R50, R0, R50 ;  /* 0x0000003200327220 */ /* 0x000fe20000410000 */
[----:B--2---:R-:W-:Y:S01]  /*b750*/  F2FP.BF16.PACK_AB R171, R150, R171 ;  /* 0x000000ab96ab723e */ /* 0x004fe200000010ff */
[C---:B------:R-:W-:Y:S02]  /*b760*/  FMUL.FTZ R51, R0.reuse, R51 ;  /* 0x0000003300337220 */ /* 0x040fe40000410000 */
[C---:B------:R-:W-:Y:S02]  /*b770*/  FMUL.FTZ R54, R0.reuse, R54 ;  /* 0x0000003600367220 */ /* 0x040fe40000410000 */
[C---:B------:R-:W-:Y:S01]  /*b780*/  FMUL.FTZ R55, R0.reuse, R55 ;  /* 0x0000003700377220 */ /* 0x040fe20000410000 */
[----:B------:R-:W2:Y:S01]  /*b790*/  MUFU.EX2 R178, R172 ;  /* 0x000000ac00b27308 */ /* 0x000ea20000000800 */
[C---:B-1----:R-:W-:Y:S05]  /*b7a0*/  HMMA.16816.F32.BF16 R4, R168.reuse, R136, R4 ;  /* 0x00000088a804723c */ /* 0x042fea0000041804 */
[C---:B------:R-:W-:Y:S02]  /*b7b0*/  FMUL.FTZ R58, R0.reuse, R58 ;  /* 0x0000003a003a7220 */ /* 0x040fe40000410000 */
[C---:B------:R-:W-:Y:S01]  /*b7c0*/  FMUL.FTZ R59, R0.reuse, R59 ;  /* 0x0000003b003b7220 */ /* 0x040fe20000410000 */
[C---:B------:R-:W-:Y:S01]  /*b7d0*/  HMMA.16816.F32.BF16 R8, R168.reuse, R138, R8 ;  /* 0x0000008aa808723c */ /* 0x040fe20000041808 */
[----:B------:R-:W1:Y:S01]  /*b7e0*/  LDSM.16.MT88.4 R136, [R237+0x4080] ;  /* 0x00408000ed88783b */ /* 0x000e620000004200 */
[----:B------:R-:W-:Y:S02]  /*b7f0*/  MUFU.EX2 R177, R174 ;  /* 0x000000ae00b17308 */ /* 0x000fe40000000800 */
[C---:B------:R-:W-:Y:S02]  /*b800*/  FMUL.FTZ R62, R0.reuse, R62 ;  /* 0x0000003e003e7220 */ /* 0x040fe40000410000 */
[C---:B------:R-:W-:Y:S02]  /*b810*/  FMUL.FTZ R63, R0.reuse, R63 ;  /* 0x0000003f003f7220 */ /* 0x040fe40000410000 */
[C---:B------:R-:W-:Y:S04]  /*b820*/  FMUL.FTZ R66, R0.reuse, R66 ;  /* 0x0000004200427220 */ /* 0x040fe80000410000 */
[----:B------:R-:W-:Y:S01]  /*b830*/  MUFU.EX2 R174, R153 ;  /* 0x0000009900ae7308 */ /* 0x000fe20000000800 */
        /* <DEDUP_REMOVED lines=11> */
[----:B------:R-:W2:Y:S01]  /*b8f0*/  MUFU.EX2 R175, R152 ;  /* 0x0000009800af7308 */ /* 0x000ea20000000800 */
[C---:B------:R-:W-:Y:S02]  /*b900*/  FMUL.FTZ R87, R0.reuse, R87 ;  /* 0x0000005700577220 */ /* 0x040fe40000410000 */
[C---:B------:R-:W-:Y:S02]  /*b910*/  FMUL.FTZ R90, R0.reuse, R90 ;  /* 0x0000005a005a7220 */ /* 0x040fe40000410000 */
[C---:B------:R-:W-:Y:S02]  /*b920*/  FMUL.FTZ R91, R0.reuse, R91 ;  /* 0x0000005b005b7220 */ /* 0x040fe40000410000 */
[C---:B------:R-:W-:Y:S01]  /*b930*/  FMUL.FTZ R94, R0.reuse, R94 ;  /* 0x0000005e005e7220 */ /* 0x040fe20000410000 */
[C---:B-1----:R-:W-:Y:S02]  /*b940*/  HMMA.16816.F32.BF16 R12, R168.reuse, R136, R12 ;  /* 0x00000088a80c723c */ /* 0x042fe4000004180c */
[----:B------:R-:W-:Y:S01]  /*b950*/  MUFU.EX2 R172, R157 ;  /* 0x0000009d00ac7308 */ /* 0x000fe20000000800 */
[C---:B------:R-:W-:Y:S02]  /*b960*/  FMUL.FTZ R95, R0.reuse, R95 ;  /* 0x0000005f005f7220 */ /* 0x040fe40000410000 */
[C---:B------:R-:W-:Y:S02]  /*b970*/  FMUL.FTZ R98, R0.reuse, R98 ;  /* 0x0000006200627220 */ /* 0x040fe40000410000 */
[C---:B------:R-:W-:Y:S01]  /*b980*/  FMUL.FTZ R99, R0.reuse, R99 ;  /* 0x0000006300637220 */ /* 0x040fe20000410000 */
[C---:B------:R-:W-:Y:S01]  /*b990*/  HMMA.16816.F32.BF16 R16, R168.reuse, R138, R16 ;  /* 0x0000008aa810723c */ /* 0x040fe20000041810 */
[----:B------:R-:W1:Y:S03]  /*b9a0*/  LDSM.16.MT88.4 R136, [R240+0x4080] ;  /* 0x00408000f088783b */ /* 0x000e660000004200 */
[----:B------:R-:W1:Y:S01]  /*b9b0*/  MUFU.EX2 R173, R156 ;  /* 0x0000009c00ad7308 */ /* 0x000e620000000800 */
[C---:B------:R-:W-:Y:S02]  /*b9c0*/  FMUL.FTZ R102, R0.reuse, R102 ;  /* 0x0000006600667220 */ /* 0x040fe40000410000 */
[C---:B------:R-:W-:Y:S02]  /*b9d0*/  FMUL.FTZ R103, R0.reuse, R103 ;  /* 0x0000006700677220 */ /* 0x040fe40000410000 */
[C---:B------:R-:W-:Y:S03]  /*b9e0*/  FMUL.FTZ R106, R0.reuse, R106 ;  /* 0x0000006a006a7220 */ /* 0x040fe60000410000 */
        /* <DEDUP_REMOVED lines=13> */
[----:B---3--:R-:W-:Y:S01]  /*bac0*/  FADD.FTZ R0, R132, R155 ;  /* 0x0000009b84007221 */ /* 0x008fe20000010000 */
[----:B------:R-:W-:Y:S01]  /*bad0*/  MOV R155, R145 ;  /* 0x00000091009b7202 */ /* 0x000fe20000000f00 */
[C---:B-1----:R-:W-:Y:S03]  /*bae0*/  HMMA.16816.F32.BF16 R20, R168.reuse, R136, R20 ;  /* 0x00000088a814723c */ /* 0x042fe60000041814 */
[C---:B------:R-:W-:Y:S04]  /*baf0*/  FADD.FTZ R0, R3.reuse, R0 ;  /* 0x0000000003007221 */ /* 0x040fe80000010000 */
[----:B------:R-:W-:Y:S01]  /*bb00*/  FADD.FTZ R0, R144, R0 ;  /* 0x0000000090007221 */ /* 0x000fe20000010000 */
[C---:B------:R-:W-:Y:S01]  /*bb10*/  HMMA.16816.F32.BF16 R24, R168.reuse, R138, R24 ;  /* 0x0000008aa818723c */ /* 0x040fe20000041818 */
[----:B------:R-:W1:Y:S03]  /*bb20*/  LDSM.16.MT88.4 R136, [R239+0x4080] ;  /* 0x00408000ef88783b */ /* 0x000e660000004200 */
[----:B----4-:R-:W-:Y:S04]  /*bb30*/  FADD.FTZ R0, R134, R0 ;  /* 0x0000000086007221 */ /* 0x010fe80000010000 */
        /* <DEDUP_REMOVED lines=39> */
[----:B------:R-:W1:Y:S03]  /*bdb0*/  MUFU.EX2 R132, R155 ;  /* 0x0000009b00847308 */ /* 0x000e660000000800 */
[----:B--2---:R-:W-:Y:S01]  /*bdc0*/  F2FP.BF16.PACK_AB R137, R178, R149 ;  /* 0x00000095b289723e */ /* 0x004fe200000010ff */
[----:B------:R-:W-:Y:S02]  /*bdd0*/  FADD.FTZ R3, R150, R148 ;  /* 0x0000009496037221 */ /* 0x000fe40000010000 */
[----:B------:R-:W-:Y:S02]  /*bde0*/  F2FP.BF16.PACK_AB R138, R134, R144 ;  /* 0x00000090868a723e */ /* 0x000fe400000010ff */
[----:B------:R-:W2:Y:S02]  /*bdf0*/  LDSM.16.MT88.4 R144, [R237+0x4880] ;  /* 0x00488000ed90783b */ /* 0x000ea40000004200 */
[----:B------:R-:W3:Y:S01]  /*be00*/  MUFU.EX2 R168, R154 ;  /* 0x0000009a00a87308 */ /* 0x000ee20000000800 */
[----:B-----5:R-:W-:Y:S02]  /*be10*/  F2FP.BF16.PACK_AB R139, R176, R177 ;  /* 0x000000b1b08b723e */ /* 0x020fe400000010ff */
[----:B------:R-:W-:Y:S02]  /*be20*/  F2FP.BF16.PACK_AB R169, R175, R174 ;  /* 0x000000aeafa9723e */ /* 0x000fe400000010ff */
[----:B------:R-:W-:Y:S03]  /*be30*/  F2FP.BF16.PACK_AB R171, R173, R172 ;  /* 0x000000acadab723e */ /* 0x000fe600000010ff */
[C---:B------:R-:W-:Y:S02]  /*be40*/  HMMA.16816.F32.BF16 R4, R136.reuse, R140, R4 ;  /* 0x0000008c8804723c */ /* 0x040fe40000041804 */
[----:B------:R-:W4:Y:S03]  /*be50*/  MUFU.EX2 R134, R159 ;  /* 0x0000009f00867308 */ /* 0x000f260000000800 */
[----:B-1----:R-:W-:Y:S03]  /*be60*/  FADD.FTZ R0, R132, R0 ;  /* 0x0000000084007221 */ /* 0x002fe60000010000 */
[C---:B------:R-:W-:Y:S01]  /*be70*/  HMMA.16816.F32.BF16 R8, R136.reuse, R142, R8 ;  /* 0x0000008e8808723c */ /* 0x040fe20000041808 */
[----:B------:R-:W1:Y:S03]  /*be80*/  LDSM.16.MT88.4 R140, [R240+0x4880] ;  /* 0x00488000f08c783b */ /* 0x000e660000004200 */
[----:B------:R-:W5:Y:S01]  /*be90*/  MUFU.EX2 R170, R158 ;  /* 0x0000009e00aa7308 */ /* 0x000f620000000800 */
[C---:B---3--:R-:W-:Y:S04]  /*bea0*/  FADD.FTZ R0, R168.reuse, R0 ;  /* 0x00000000a8007221 */ /* 0x048fe80000010000 */
[----:B------:R-:W-:Y:S03]  /*beb0*/  LDSM.16.MT88.4 R152, [R236+0x5080] ;  /* 0x00508000ec98783b */ /* 0x000fe60000004200 */
[----:B------:R-:W-:Y:S01]  /*bec0*/  F2FP.BF16.PACK_AB R168, R168, R132 ;  /* 0x00000084a8a8723e */ /* 0x000fe200000010ff */
[----:B----4-:R-:W-:Y:S01]  /*bed0*/  FADD.FTZ R0, R134, R0 ;  /* 0x0000000086007221 */ /* 0x010fe20000010000 */
[C---:B--2---:R-:W-:Y:S03]  /*bee0*/  HMMA.16816.F32.BF16 R12, R136.reuse, R144, R12 ;  /* 0x00000090880c723c */ /* 0x044fe6000004180c */
[C---:B-----5:R-:W-:Y:S01]  /*bef0*/  FADD.FTZ R132, R170.reuse, R0 ;  /* 0x00000000aa847221 */ /* 0x060fe20000010000 */
[----:B------:R-:W-:Y:S04]  /*bf00*/  F2FP.BF16.PACK_AB R170, R170, R134 ;  /* 0x00000086aaaa723e */ /* 0x000fe800000010ff */
[C---:B------:R-:W-:Y:S01]  /*bf10*/  HMMA.16816.F32.BF16 R16, R136.reuse, R146, R16 ;  /* 0x000000928810723c */ /* 0x040fe20000041810 */
[----:B------:R-:W2:Y:S03]  /*bf20*/  LDSM.16.MT88.4 R144, [R239+0x4880] ;  /* 0x00488000ef90783b */ /* 0x000ea60000004200 */
[----:B------:R-:W-:Y:S04]  /*bf30*/  FADD.FTZ R0, R149, R3 ;  /* 0x0000000395007221 */ /* 0x000fe80000010000 */
[----:B------:R-:W-:Y:S01]  /*bf40*/  FADD.FTZ R0, R178, R0 ;  /* 0x00000000b2007221 */ /* 0x000fe20000010000 */
[----:B------:R3:W-:Y:S01]  /*bf50*/  STL [R1+0x14], R132 ;  /* 0x0000148401007387 */ /* 0x0007e20000100800 */
[C---:B-1----:R-:W-:Y:S03]  /*bf60*/  HMMA.16816.F32.BF16 R20, R136.reuse, R140, R20 ;  /* 0x0000008c8814723c */ /* 0x042fe60000041814 */
[----:B------:R-:W-:Y:S04]  /*bf70*/  FADD.FTZ R0, R177, R0 ;  /* 0x00000000b1007221 */ /* 0x000fe80000010000 */
[----:B------:R-:W-:Y:S01]  /*bf80*/  FADD.FTZ R0, R176, R0 ;  /* 0x00000000b0007221 */ /* 0x000fe20000010000 */
[C---:B------:R-:W-:Y:S01]  /*bf90*/  HMMA.16816.F32.BF16 R24, R136.reuse, R142, R24 ;  /* 0x0000008e8818723c */ /* 0x040fe20000041818 */
[----:B------:R-:W1:Y:S03]  /*bfa0*/  LDSM.16.MT88.4 R140, [R236+0x6080] ;  /* 0x00608000ec8c783b */ /* 0x000e660000004200 */
[----:B------:R-:W-:Y:S04]  /*bfb0*/  FADD.FTZ R0, R174, R0 ;  /* 0x00000000ae007221 */ /* 0x000fe80000010000 */
[----:B------:R-:W-:Y:S04]  /*bfc0*/  FADD.FTZ R0, R175, R0 ;  /* 0x00000000af007221 */ /* 0x000fe80000010000 */
[----:B------:R-:W-:Y:S01]  /*bfd0*/  FADD.FTZ R0, R172, R0 ;  /* 0x00000000ac007221 */ /* 0x000fe20000010000 */
[----:B---3--:R-:W-:Y:S03]  /*bfe0*/  MOV R132, R2 ;  /* 0x0000000200847202 */ /* 0x008fe60000000f00 */
[----:B------:R-:W-:Y:S05]  /*bff0*/  FADD.FTZ R0, R173, R0 ;  /* 0x00000000ad007221 */ /* 0x000fea0000010000 */
[----:B------:R-:W-:Y:S01]  /*c000*/  STL [R1+0x18], R0 ;  /* 0x0000180001007387 */ /* 0x000fe20000100800 */
        /* <DEDUP_REMOVED lines=85> */
.L_x_1719:
        /* <DEDUP_REMOVED lines=44> */
.L_x_1733:
[----:B------:R-:W2:Y:S01]  /*c820*/  LDL.64 R26, [R1+0x40] ;  /* 0x00004000011a7983 */ /* 0x000ea20000100a00 */
[----:B------:R-:W-:Y:S01]  /*c830*/  USHF.R.S32.HI UR5, URZ, 0x1f, UR13 ;  /* 0x0000001f3f057899 */ /* 0x000fe2000801140d */
[----:B------:R-:W-:Y:S01]  /*c840*/  IMAD.MOV.U32 R133, RZ, RZ, c[0x0][0x208] ;  /* 0x00008200ff857624 */ /* 0x000fe200078e00ff */
[----:B------:R-:W-:Y:S01]  /*c850*/  UIMAD UR4, UR9, UR13, URZ ;  /* 0x0000000d090472a4 */ /* 0x000fe2000f8e023f */
[----:B------:R-:W3:Y:S01]  /*c860*/  LDL.64 R22, [R1+0x38] ;  /* 0x0000380001167983 */ /* 0x000ee20000100a00 */
[----:B------:R-:W-:Y:S01]  /*c870*/  UIMAD.WIDE.U32 UR14, UR10, UR13, URZ ;  /* 0x0000000d0a0e72a5 */ /* 0x000fe2000f8e003f */
[----:B------:R-:W-:Y:S01]  /*c880*/  IMAD.MOV.U32 R172, RZ, RZ, c[0x0][0x20c] ;  /* 0x00008300ffac7624 */ /* 0x000fe200078e00ff */
[----:B------:R-:W-:Y:S01]  /*c890*/  UIMAD UR4, UR5, UR10, UR4 ;  /* 0x0000000a050472a4 */ /* 0x000fe2000f8e0204 */
[----:B------:R-:W4:Y:S01]  /*c8a0*/  LDL R24, [R1+0x70] ;  /* 0x0000700001187983 */ /* 0x000f220000100800 */
[----:B------:R-:W-:Y:S04]  /*c8b0*/  DEPBAR.LE SB0, 0x0 ;  /* 0x000080000000791a */ /* 0x000fe80000000000 */
[----:B------:R-:W4:Y:S01]  /*c8c0*/  LDL R132, [R1+0x6c] ;  /* 0x00006c0001847983 */ /* 0x000f220000100800 */
[----:B------:R-:W-:Y:S02]  /*c8d0*/  UIADD3 UR4, UR15, UR4, URZ ;  /* 0x000000040f047290 */ /* 0x000fe4000fffe03f */
[----:B------:R-:W-:Y:S01]  /*c8e0*/  UISETP.GT.AND UP0, UPT, UR13, UR12, UPT ;  /* 0x0000000c0d00728c */ /* 0x000fe2000bf04270 */
[----:B------:R-:W4:Y:S04]  /*c8f0*/  LDL R171, [R1+0x68] ;  /* 0x0000680001ab7983 */ /* 0x000f280000100800 */
[----:B------:R-:W4:Y:S04]  /*c900*/  LDL R170, [R1+0x60] ;  /* 0x0000600001aa7983 */ /* 0x000f280000100800 */
[----:B------:R-:W4:Y:S04]  /*c910*/  LDL R169, [R1+0x64] ;  /* 0x0000640001a97983 */ /* 0x000f280000100800 */
[----:B------:R-:W4:Y:S04]  /*c920*/  LDL R168, [R1+0x5c] ;  /* 0x00005c0001a87983 */ /* 0x000f280000100800 */
[----:B------:R-:W4:Y:S04]  /*c930*/  LDL R25, [R1+0x1c] ;  /* 0x00001c0001197983 */ /* 0x000f280000100800 */
[----:B-1----:R1:W-:Y:S04]  /*c940*/  STL.64 [R1+0x88], R30 ;  /* 0x0000881e01007387 */ /* 0x0023e80000100a00 */
[----:B------:R1:W-:Y:S04]  /*c950*/  STL.64 [R1+0x80], R28 ;  /* 0x0000801c01007387 */ /* 0x0003e80000100a00 */
[----:B------:R-:W-:Y:S06]  /*c960*/  BAR.SYNC.DEFER_BLOCKING 0x0 ;  /* 0x0000000000007b1d */ /* 0x000fec0000010000 */
[----:B-----5:R-:W1:Y:S04]  /*c970*/  LDSM.16.M88.4 R8, [R135+0x14080] ;  /* 0x014080008708783b */ /* 0x020e680000000200 */
[----:B------:R-:W1:Y:S04]  /*c980*/  LDSM.16.M88.4 R16, [R135+0x14880] ;  /* 0x014880008710783b */ /* 0x000e680000000200 */
[----:B------:R-:W-:Y:S01]  /*c990*/  LDSM.16.M88.4 R176, [R252] ;  /* 0x00000000fcb0783b */ /* 0x000fe20000000200 */
[----:B-12---:R-:W-:Y:S04]  /*c9a0*/  IADD3 R0, P1, R26, UR14, RZ ;  /* 0x0000000e1a007c10 */ /* 0x006fe8000ff3e0ff */
[----:B---3--:R-:W-:Y:S02]  /*c9b0*/  IADD3.X R4, R23, UR4, RZ, P1, !PT ;  /* 0x0000000417047c10 */ /* 0x008fe40008ffe4ff */
[----:B------:R-:W-:Y:S02]  /*c9c0*/  LEA R14, P1, R0, c[0x0][0x1f8], 0x1 ;  /* 0x00007e00000e7a11 */ /* 0x000fe400078208ff */
[----:B----4-:R-:W-:Y:S02]  /*c9d0*/  IADD3 R3, P0, R24, UR14, RZ ;  /* 0x0000000e18037c10 */ /* 0x010fe4000ff1e0ff */
[----:B------:R-:W-:Y:S02]  /*c9e0*/  LEA.HI.X R15, R0, c[0x0][0x1fc], R4, 0x1, P1 ;  /* 0x00007f00000f7a11 */ /* 0x000fe400008f0c04 */
[----:B------:R-:W-:Y:S02]  /*c9f0*/  IADD3.X R5, R132, UR4, RZ, P0, !PT ;  /* 0x0000000484057c10 */ /* 0x000fe400087fe4ff */
[----:B------:R-:W-:Y:S02]  /*ca00*/  LEA R12, P0, R3, c[0x0][0x1f8], 0x1 ;  /* 0x00007e00030c7a11 */ /* 0x000fe400078008ff */
[----:B------:R-:W-:Y:S02]  /*ca10*/  IADD3 R0, P1, R171, UR14, RZ ;  /* 0x0000000eab007c10 */ /* 0x000fe4000ff3e0ff */
[----:B------:R-:W-:Y:S02]  /*ca20*/  LEA.HI.X R13, R3, c[0x0][0x1fc], R5, 0x1, P0 ;  /* 0x00007f00030d7a11 */ /* 0x000fe400000f0c05 */
[----:B------:R-:W-:Y:S02]  /*ca30*/  LEA R6, P0, R0, c[0x0][0x1f8], 0x1 ;  /* 0x00007e0000067a11 */ /* 0x000fe400078008ff */
[----:B------:R-:W-:Y:S02]  /*ca40*/  IADD3.X R3, R169, UR4, RZ, P1, !PT ;  /* 0x00000004a9037c10 */ /* 0x000fe40008ffe4ff */
[----:B------:R-:W-:Y:S02]  /*ca50*/  IADD3 R4, P1, R170, UR14, RZ ;  /* 0x0000000eaa047c10 */ /* 0x000fe4000ff3e0ff */
[----:B------:R-:W-:Y:S02]  /*ca60*/  LEA.HI.X R7, R0, c[0x0][0x1fc], R3, 0x1, P0 ;  /* 0x00007f0000077a11 */ /* 0x000fe400000f0c03 */
[----:B------:R-:W-:Y:S02]  /*ca70*/  IADD3.X R21, R168, UR4, RZ, P1, !PT ;  /* 0x00000004a8157c10 */ /* 0x000fe40008ffe4ff */
[C---:B------:R-:W-:Y:S02]  /*ca80*/  LEA R20, P2, R4.reuse, c[0x0][0x1f8], 0x1 ;  /* 0x00007e0004147a11 */ /* 0x040fe400078408ff */
[C---:B------:R-:W-:Y:S02]  /*ca90*/  @!P3 LEA R3, P0, R133.reuse, UR14, 0x5 ;  /* 0x0000000e8503bc11 */ /* 0x040fe4000f8028ff */
[----:B------:R-:W-:Y:S02]  /*caa0*/  LEA.HI.X R21, R4, c[0x0][0x1fc], R21, 0x1, P2 ;  /* 0x00007f0004157a11 */ /* 0x000fe400010f0c15 */
[----:B------:R-:W-:Y:S02]  /*cab0*/  @!P3 LEA.HI.X R0, R133, UR4, R172, 0x5, P0 ;  /* 0x000000048500bc11 */ /* 0x000fe400080f2cac */
[C---:B------:R-:W-:Y:S01]  /*cac0*/  @!P3 IADD3 R5, P1, R3.reuse, R26, RZ ;  /* 0x0000001a0305b210 */ /* 0x040fe20007f3e0ff */
[----:B------:R-:W2:Y:S01]  /*cad0*/  LDL R172, [R1] ;  /* 0x0000000001ac7983 */ /* 0x000ea20000100800 */
[----:B------:R-:W-:Y:S02]  /*cae0*/  @!P3 IADD3 R4, P0, R3, R24, RZ ;  /* 0x000000180304b210 */ /* 0x000fe40007f1e0ff */
[----:B------:R-:W-:Y:S01]  /*caf0*/  LOP3.LUT P2, RZ, R25, 0x1, RZ, 0xc0, !PT ;  /* 0x0000000119ff7812 */ /* 0x000fe2000784c0ff */
[C---:B------:R-:W-:Y:S01]  /*cb00*/  @!P3 IMAD.X R23, R0.reuse, 0x1, R23, P1 ;  /* 0x000000010017b824 */ /* 0x040fe200008e0617 */
[C---:B------:R-:W-:Y:S01]  /*cb10*/  @!P3 LEA R22, P1, R5.reuse, c[0x0][0x1f8], 0x1 ;  /* 0x00007e000516ba11 */ /* 0x040fe200078208ff */
[----:B------:R-:W-:Y:S01]  /*cb20*/  @!P3 IMAD.X R133, R0, 0x1, R132, P0 ;  /* 0x000000010085b824 */ /* 0x000fe200000e0684 */
[C---:B------:R-:W-:Y:S01]  /*cb30*/  @!P3 LEA R132, P0, R4.reuse, c[0x0][0x1f8], 0x1 ;  /* 0x00007e000484ba11 */ /* 0x040fe200078008ff */
[----:B------:R-:W1:Y:S01]  /*cb40*/  LDSM.16.M88.4 R24, [R135+0x15080] ;  /* 0x015080008718783b */ /* 0x000e620000000200 */
[----:B------:R-:W-:Y:S02]  /*cb50*/  @!P3 LEA.HI.X R23, R5, c[0x0][0x1fc], R23, 0x1, P1 ;  /* 0x00007f000517ba11 */ /* 0x000fe400008f0c17 */
[C---:B------:R-:W-:Y:S02]  /*cb60*/  @!P3 IADD3 R5, P1, R3.reuse, R171, RZ ;  /* 0x000000ab0305b210 */ /* 0x040fe40007f3e0ff */
[----:B------:R-:W-:Y:S02]  /*cb70*/  @!P3 LEA.HI.X R133, R4, c[0x0][0x1fc], R133, 0x1, P0 ;  /* 0x00007f000485ba11 */ /* 0x000fe400000f0c85 */
[----:B------:R-:W-:Y:S01]  /*cb80*/  @!P3 IADD3 R3, P0, R3, R170, RZ ;  /* 0x000000aa0303b210 */ /* 0x000fe20007f1e0ff */
[C---:B------:R-:W-:Y:S01]  /*cb90*/  @!P3 IMAD.X R4, R0.reuse, 0x1, R169, P1 ;  /* 0x000000010004b824 */ /* 0x040fe200008e06a9 */
[----:B------:R-:W-:Y:S03]  /*cba0*/  @!P3 LEA R30, P1, R5, c[0x0][0x1f8], 0x1 ;  /* 0x00007e00051eba11 */ /* 0x000fe600078208ff */
[----:B------:R-:W-:Y:S01]  /*cbb0*/  @!P3 IMAD.X R0, R0, 0x1, R168, P0 ;  /* 0x000000010000b824 */ /* 0x000fe200000e06a8 */
[----:B------:R-:W-:Y:S01]  /*cbc0*/  @!P3 LEA R28, P0, R3, c[0x0][0x1f8], 0x1 ;  /* 0x00007e00031cba11 */ /* 0x000fe200078008ff */
[----:B------:R-:W3:Y:S01]  /*cbd0*/  LDSM.16.M88.4 R168, [R242] ;  /* 0x00000000f2a8783b */ /* 0x000ee20000000200 */
[----:B------:R-:W-:Y:S02]  /*cbe0*/  @!P3 LEA.HI.X R31, R5, c[0x0][0x1fc], R4, 0x1, P1 ;  /* 0x00007f00051fba11 */ /* 0x000fe400008f0c04 */
[----:B------:R-:W-:Y:S02]  /*cbf0*/  @!P3 LEA.HI.X R29, R3, c[0x0][0x1fc], R0, 0x1, P0 ;  /* 0x00007f00031dba11 */ /* 0x000fe400000f0c00 */
[----:B------:R-:W4:Y:S01]  /*cc00*/  LDL R0, [R1+0x4] ;  /* 0x0000040001007983 */ /* 0x000f220000100800 */
[----:B------:R-:W-:Y:S03]  /*cc10*/  PLOP3.LUT P0, PT, PT, PT, UP0, 0x40, 0x0 ;  /* 0x000000000000781c */ /* 0x000fe60003f0e808 */
[----:B--2---:R-:W2:Y:S04]  /*cc20*/  LDSM.16.M88.4 R172, [R172] ;  /* 0x00000000acac783b */ /* 0x004ea80000000200 */
[----:B------:R-:W-:Y:S01]  /*cc30*/  @!PT LDS RZ, [RZ] ;  /* 0x00000000fffff984 */ /* 0x000fe20000000800 */
[----:B------:R-:W-:Y:S01]  /*cc40*/  @!PT LDS RZ, [RZ] ;  /* 0x00000000fffff984 */ /* 0x000fe20000000800 */
[----:B------:R-:W-:Y:S01]  /*cc50*/  @!PT LDS RZ, [RZ] ;  /* 0x00000000fffff984 */ /* 0x000fe20000000800 */
[----:B----4-:R4:W-:Y:S04]  /*cc60*/  LDGSTS.E.BYPASS.LTC128B.128 [R0+0x4080], [R14.64], !P2 ;  /* 0x040800000e007fae */ /* 0x0109e8000d101d58 */
[----:B------:R4:W-:Y:S04]  /*cc70*/  LDGSTS.E.BYPASS.LTC128B.128 [R0+0x5880], [R12.64], !P6 ;  /* 0x058800000c007fae */ /* 0x0009e8000f101d58 */
[----:B------:R1:W-:Y:S04]  /*cc80*/  LDGSTS.E.BYPASS.LTC128B.128 [R0+0x7080], [R6.64], !P5 ;  /* 0x0708000006007fae */ /* 0x0003e8000e901d58 */
[----:B------:R2:W-:Y:S04]  /*cc90*/  LDGSTS.E.BYPASS.LTC128B.128 [R0+0x8880], [R20.64], !P4 ;  /* 0x0888000014007fae */ /* 0x0005e8000e101d58 */
[----:B------:R2:W-:Y:S04]  /*cca0*/  @!P3 LDGSTS.E.BYPASS.LTC128B.128 [R0+0x5080], [R22.64], !P2 ;  /* 0x050800001600bfae */ /* 0x0005e8000d101d58 */
[----:B------:R2:W-:Y:S04]  /*ccb0*/  @!P3 LDGSTS.E.BYPASS.LTC128B.128 [R0+0x6880], [R132.64], !P6 ;  /* 0x068800008400bfae */ /* 0x0005e8000f101d58 */
[----:B------:R2:W-:Y:S04]  /*ccc0*/  @!P3 LDGSTS.E.BYPASS.LTC128B.128 [R0+0x8080], [R30.64], !P5 ;  /* 0x080800001e00bfae */ /* 0x0005e8000e901d58 */
[----:B------:R3:W-:Y:S04]  /*ccd0*/  @!P3 LDGSTS.E.BYPASS.LTC128B.128 [R0+0x9880], [R28.64], !P4 ;  /* 0x098800001c00bfae */ /* 0x0007e8000e101d58 */
[----:B------:R-:W0:Y:S01]  /*cce0*/  LDGDEPBAR ;  /* 0x00000000000079af */ /* 0x000e220000000000 */
[C---:B-1----:R-:W-:Y:S08]  /*ccf0*/  HMMA.16816.F32.BF16 R4, R160.reuse, R8, RZ ;  /* 0x00000008a004723c */ /* 0x042ff000000418ff */
[C---:B------:R-:W-:Y:S08]  /*cd00*/  HMMA.16816.F32.BF16 R8, R160.reuse, R10, RZ ;  /* 0x0000000aa008723c */ /* 0x040ff000000418ff */
[C---:B----4-:R-:W-:Y:S01]  /*cd10*/  HMMA.16816.F32.BF16 R12, R160.reuse, R16, RZ ;  /* 0x00000010a00c723c */ /* 0x050fe200000418ff */
[----:B--2---:R1:W5:Y:S04]  /*cd20*/  LDL.LU.64 R30, [R1+0x88] ;  /* 0x00008800011e7983 */ /* 0x0043680000300a00 */
[----:B---3--:R1:W5:Y:S03]  /*cd30*/  LDL.LU.64 R28, [R1+0x80] ;  /* 0x00008000011c7983 */ /* 0x0083660000300a00 */
[C---:B------:R-:W-:Y:S08]  /*cd40*/  HMMA.16816.F32.BF16 R16, R160.reuse, R18, RZ ;  /* 0x00000012a010723c */ /* 0x040ff000000418ff */
[C---:B------:R-:W-:Y:S08]  /*cd50*/  HMMA.16816.F32.BF16 R20, R160.reuse, R24, RZ ;  /* 0x00000018a014723c */ /* 0x040ff000000418ff */
[----:B------:R-:W-:Y:S08]  /*cd60*/  HMMA.16816.F32.BF16 R24, R160, R26, RZ ;  /* 0x0000001aa018723c */ /* 0x000ff000000418ff */
[C---:B------:R-:W-:Y:S08]  /*cd70*/  HMMA.16816.F32.BF16 R4, R164.reuse, R168, R4 ;  /* 0x000000a8a404723c */ /* 0x040ff00000041804 */
[C---:B------:R-:W-:Y:S01]  /*cd80*/  HMMA.16816.F32.BF16 R8, R164.reuse, R170, R8 ;  /* 0x000000aaa408723c */ /* 0x040fe20000041808 */
[----:B------:R-:W2:Y:S07]  /*cd90*/  LDSM.16.M88.4 R168, [R241+0x14080] ;  /* 0x01408000f1a8783b */ /* 0x000eae0000000200 */
[C---:B------:R-:W-:Y:S08]  /*cda0*/  HMMA.16816.F32.BF16 R12, R164.reuse, R172, R12 ;  /* 0x000000aca40c723c */ /* 0x040ff0000004180c */
        /* <DEDUP_REMOVED lines=121> */
[----:B------:R-:W4:Y:S01]  /*d540*/  LDSM.16.M88.4 R176, [R238+0x5800] ;  /* 0x00580000eeb0783b */ /* 0x000f220000000200 */
[----:B------:R-:W-:Y:S04]  /*d550*/  DEPBAR.LE SB0, 0x0 ;  /* 0x000080000000791a */ /* 0x000fe80000000000 */
[----:B------:R-:W-:Y:S02]  /*d560*/  BAR.SYNC.DEFER_BLOCKING 0x0 ;  /* 0x0000000000007b1d */ /* 0x000fe40000010000 */
[C---:B--2---:R-:W-:Y:S08]  /*d570*/  HMMA.16816.F32.BF16 R4, R232.reuse, R168, R4 ;  /* 0x000000a8e804723c */ /* 0x044ff00000041804 */
[C---:B------:R-:W-:Y:S08]  /*d580*/  HMMA.16816.F32.BF16 R8, R232.reuse, R170, R8 ;  /* 0x000000aae808723c */ /* 0x040ff00000041808 */
[C---:B---3--:R-:W-:Y:S08]  /*d590*/  HMMA.16816.F32.BF16 R12, R232.reuse, R172, R12 ;  /* 0x000000ace80c723c */ /* 0x048ff0000004180c */
[C---:B------:R-:W-:Y:S08]  /*d5a0*/  HMMA.16816.F32.BF16 R16, R232.reuse, R174, R16 ;  /* 0x000000aee810723c */ /* 0x040ff00000041810 */
[C---:B----4-:R-:W-:Y:S08]  /*d5b0*/  HMMA.16816.F32.BF16 R20, R232.reuse, R176, R20 ;  /* 0x000000b0e814723c */ /* 0x050ff00000041814 */
[----:B------:R-:W-:Y:S01]  /*d5c0*/  HMMA.16816.F32.BF16 R24, R232, R178, R24 ;  /* 0x000000b2e818723c */ /* 0x000fe20000041818 */
[----:B------:R-:W-:-:S07]  /*d5d0*/  @P0 BRA `(.L_x_1724) ;  /* 0x0000046000000947 */ /* 0x000fce0003800000 */
[----:B-1----:R-:W2:Y:S01]  /*d5e0*/  LDL R174, [R1+0x8] ;  /* 0x0000080001ae7983 */ /* 0x002ea20000100800 */
        /* <DEDUP_REMOVED lines=18> */
[----:B------:R-:W4:Y:S01]  /*d710*/  LDL R168, [R1+0x20] ;  /* 0x0000200001a87983 */ /* 0x000f220000100800 */
        /* <DEDUP_REMOVED lines=50> */
.L_x_1724:
[----:B-1----:R-:W2:Y:S01]  /*da40*/  LDL R132, [R1+0x78] ;  /* 0x0000780001847983 */ /* 0x002ea20000100800 */
        /* <DEDUP_REMOVED lines=36> */
.L_x_1727:
[----:B------:R-:W-:Y:S04]  /*dc90*/  MOV R171, c[0x0][0x32c] ;  /* 0x0000cb0000ab7a02 */ /* 0x000fe80000000f00 */
[----:B------:R-:W-:Y:S11]  /*dca0*/  ISETP.NE.AND P0, PT, R171, 0x1, PT ;  /* 0x00000001ab00780c */ /* 0x000ff60003f05270 */
[----:B------:R-:W-:Y:S02]  /*dcb0*/  @!UPT UIADD3 URZ, URZ, URZ, URZ ;  /* 0x0000003f3f3ff290 */ /* 0x000fe4000fffe03f */
[----:B------:R-:W-:Y:S05]  /*dcc0*/  @P0 IMAD.HI.U32 R171, R132, c[0x0][0x330], RZ ;  /* 0x0000cc0084ab0a27 */ /* 0x000fea00078e00ff */
[----:B------:R-:W-:Y:S02]  /*dcd0*/  @P0 SHF.R.U32.HI R132, RZ, c[0x0][0x334], R171 ;  /* 0x0000cd00ff840a19 */ /* 0x000fe400000116ab */
.L_x_1728:
[----:B------:R-:W-:Y:S05]  /*dce0*/  BSYNC B0 ;  /* 0x0000000000007941 */ /* 0x000fea0003800000 */
.L_x_1726:
[----:B------:R-:W-:Y:S05]  /*dcf0*/  IMAD R132, R132, c[0x0][0x32c], R170 ;  /* 0x0000cb0084847a24 */ /* 0x000fea00078e02aa */
[----:B------:R-:W-:Y:S02]  /*dd00*/  IMNMX R0, R0, R132, !PT ;  /* 0x0000008400007217 */ /* 0x000fe40007800200 */
[----:B------:R-:W-:Y:S04]  /*dd10*/  IADD3 R132, R132, c[0x0][0x32c], RZ ;  /* 0x0000cb0084847a10 */ /* 0x000fe80007ffe0ff */
[----:B------:R-:W-:Y:S02]  /*dd20*/  IMNMX R3, R3, R132, PT ;  /* 0x0000008403037217 */ /* 0x000fe40003800200 */
.L_x_1725:
        /* <DEDUP_REMOVED lines=87> */
.L_x_1731:
[----:B------:R-:W-:Y:S04]  /*e2a0*/  MOV R5, c[0x0][0x32c] ;  /* 0x0000cb0000057a02 */ /* 0x000fe80000000f00 */
[----:B------:R-:W-:Y:S11]  /*e2b0*/  ISETP.NE.AND P0, PT, R5, 0x1, PT ;  /* 0x000000010500780c */ /* 0x000ff60003f05270 */
[----:B------:R-:W-:Y:S02]  /*e2c0*/  @!UPT UIADD3 URZ, URZ, URZ, URZ ;  /* 0x0000003f3f3ff290 */ /* 0x000fe4000fffe03f */
[----:B------:R-:W-:Y:S05]  /*e2d0*/  @P0 IMAD.HI.U32 R5, R0, c[0x0][0x330], RZ ;  /* 0x0000cc0000050a27 */ /* 0x000fea00078e00ff */
[----:B------:R-:W-:Y:S02]  /*e2e0*/  @P0 SHF.R.U32.HI R0, RZ, c[0x0][0x334], R5 ;  /* 0x0000cd00ff000a19 */ /* 0x000fe40000011605 */
.L_x_1732:
[----:B------:R-:W-:Y:S05]  /*e2f0*/  BSYNC B0 ;  /* 0x0000000000007941 */ /* 0x000fea0003800000 */
.L_x_1730:
[----:B------:R-:W-:Y:S05]  /*e300*/  IMAD R0, R0, c[0x0][0x32c], R170 ;  /* 0x0000cb0000007a24 */ /* 0x000fea00078e02aa */
[----:B------:R-:W-:Y:S02]  /*e310*/  IMNMX R3, R3, R0, !PT ;  /* 0x0000000003037217 */ /* 0x000fe40007800200 */
[----:B------:R-:W-:Y:S04]  /*e320*/  IADD3 R0, R0, c[0x0][0x32c], RZ ;  /* 0x0000cb0000007a10 */ /* 0x000fe80007ffe0ff */
[----:B------:R-:W-:Y:S02]  /*e330*/  IMNMX R4, R4, R0, PT ;  /* 0x0000000004047217 */ /* 0x000fe40003800200 */
.L_x_1729:
        /* <DEDUP_REMOVED lines=63> */
[----:B------:R-:W-:Y:S01]  /*e730*/  ISETP.LT.OR P0, PT, R4, 0x9, P0 ;  /* 0x000000090400780c */ /* 0x000fe20000701670 */
[----:B------:R-:W-:Y:S01]  /*e740*/  UISETP.NE.AND UP0, UPT, UR14, URZ, UPT ;  /* 0x0000003f0e00728c */ /* 0x000fe2000bf05270 */
[----:B------:R-:W1:Y:S02]  /*e750*/  MUFU.EX2 R2, R0 ;  /* 0x0000000000027308 */ /* 0x000e640000000800 */
        /* <DEDUP_REMOVED lines=10> */
[----:B------:R-:W3:Y:S01]  /*e800*/  MUFU.EX2 R9, R9 ;  /* 0x0000000900097308 */ /* 0x000ee20000000800 */
[----:B------:R-:W-:Y:S02]  /*e810*/  FSEL R174, R14, -INF , !P0 ;  /* 0xff8000000eae7808 */ /* 0x000fe40004000000 */
[----:B------:R-:W-:Y:S01]  /*e820*/  ISETP.GT.AND P0, PT, R3, 0x11, P2 ;  /* 0x000000110300780c */ /* 0x000fe20001704270 */
[----:B-1----:R-:W-:Y:S01]  /*e830*/  FMUL.FTZ R20, R2, R140 ;  /* 0x0000008c02147220 */ /* 0x002fe20000410000 */
[----:B------:R-:W-:Y:S01]  /*e840*/  ISETP.LT.OR P1, PT, R4, 0x19, P1 ;  /* 0x000000190400780c */ /* 0x000fe20000f21670 */
[----:B------:R-:W-:Y:S01]  /*e850*/  FMUL.FTZ R12, R2, R148 ;  /* 0x00000094020c7220 */ /* 0x000fe20000410000 */
[----:B------:R-:W-:Y:S01]  /*e860*/  ISETP.LT.OR P0, PT, R4, 0x12, P0 ;  /* 0x000000120400780c */ /* 0x000fe20000701670 */
[----:B-----5:R-:W-:Y:S01]  /*e870*/  FMUL.FTZ R28, R2, R28 ;  /* 0x0000001c021c7220 */ /* 0x020fe20000410000 */
[----:B------:R-:W-:Y:S01]  /*e880*/  FSEL R175, R18, -INF , !P1 ;  /* 0xff80000012af7808 */ /* 0x000fe20004800000 */
[C---:B------:R-:W-:Y:S01]  /*e890*/  FMUL.FTZ R29, R2.reuse, R29 ;  /* 0x0000001d021d7220 */ /* 0x040fe20000410000 */
        /* <DEDUP_REMOVED lines=83> */
[----:B---3--:R-:W-:Y:S03]  /*edd0*/  F2FP.BF16.PACK_AB R170, R9, R8 ;  /* 0x0000000809aa723e */ /* 0x008fe600000010ff */
        /* <DEDUP_REMOVED lines=30> */
[----:B------:R-:W-:Y:S01]  /*efc0*/  MOV R149, R11 ;  /* 0x0000000b00957202 */ /* 0x000fe20000000f00 */
[----:B------:R-:W-:Y:S01]  /*efd0*/  FADD.FTZ R0, -R0, R134 ;  /* 0x0000008600007221 */ /* 0x000fe20000010100 */
[----:B------:R-:W-:Y:S01]  /*efe0*/  MUFU.EX2 R152, R152 ;  /* 0x0000009800987308 */ /* 0x000fe20000000800 */
[----:B------:R-:W-:Y:S02]  /*eff0*/  FMUL.FTZ R134, R3, c[0x0][0x2d0] ;  /* 0x0000b40003867a20 */ /* 0x000fe40000410000 */
[----:B------:R-:W-:Y:S02]  /*f000*/  FMUL.FTZ R0, R0, c[0x0][0x2d0] ;  /* 0x0000b40000007a20 */ /* 0x000fe40000410000 */
[----:B------:R-:W-:Y:S01]  /*f010*/  FMUL.FTZ R9, R2, R153 ;  /* 0x0000009902097220 */ /* 0x000fe20000410000 */
[----:B------:R-:W-:Y:S02]  /*f020*/  FSEL R134, R134, RZ, P0 ;  /* 0x000000ff86867208 */ /* 0x000fe40000000000 */
[----:B------:R-:W-:Y:S01]  /*f030*/  MOV R153, R24 ;  /* 0x0000001800997202 */ /* 0x000fe20000000f00 */
[----:B------:R-:W-:Y:S01]  /*f040*/  FMUL.FTZ R24, R2, R136 ;  /* 0x0000008802187220 */ /* 0x000fe20000410000 */
[----:B------:R-:W1:Y:S01]  /*f050*/  MUFU.EX2 R0, R0 ;  /* 0x0000000000007308 */ /* 0x000e620000000800 */
[--C-:B------:R-:W-:Y:S01]  /*f060*/  FFMA.FTZ R169, R6, c[0x0][0x2d0], -R134.reuse ;  /* 0x0000b40006a97a23 */ /* 0x100fe20000010886 */
[----:B------:R-:W-:Y:S01]  /*f070*/  PLOP3.LUT P0, PT, PT, PT, UP0, 0x80, 0x0 ;  /* 0x000000000000781c */ /* 0x000fe20003f0f008 */
[--C-:B------:R-:W-:Y:S02]  /*f080*/  FFMA.FTZ R7, R7, c[0x0][0x2d0], -R134.reuse ;  /* 0x0000b40007077a23 */ /* 0x100fe40000010886 */
[--C-:B------:R-:W-:Y:S05]  /*f090*/  FFMA.FTZ R2, R10, c[0x0][0x2d0], -R134.reuse ;  /* 0x0000b4000a027a23 */ /* 0x100fea0000010886 */
        /* <DEDUP_REMOVED lines=18> */
[C---:B---3--:R-:W-:Y:S01]  /*f1c0*/  FMUL.FTZ R7, R0.reuse, R159 ;  /* 0x0000009f00077220 */ /* 0x048fe20000410000 */
[----:B------:R-:W-:Y:S01]  /*f1d0*/  MOV R159, R140 ;  /* 0x0000008c009f7202 */ /* 0x000fe20000000f00 */
        /* <DEDUP_REMOVED lines=57> */
[----:B----4-:R-:W-:Y:S01]  /*f570*/  F2FP.BF16.PACK_AB R169, R144, R169 ;  /* 0x000000a990a9723e */ /* 0x010fe200000010ff */
[--C-:B------:R-:W-:Y:S01]  /*f580*/  FFMA.FTZ R0, R172, c[0x0][0x2d0], -R134.reuse ;  /* 0x0000b400ac007a23 */ /* 0x100fe20000010886 */
[----:B------:R-:W-:Y:S01]  /*f590*/  LDSM.16.MT88.4 R140, [R236+0x4880] ;  /* 0x00488000ec8c783b */ /* 0x000fe20000004200 */
        /* <DEDUP_REMOVED lines=16> */
[----:B------:R-:W-:Y:S10]  /*f6a0*/  MUFU.EX2 R176, R159 ;  /* 0x0000009f00b07308 */ /* 0x000ff40000000800 */
        /* <DEDUP_REMOVED lines=181> */
.L_x_1723:
        /* <DEDUP_REMOVED lines=157> */
.L_x_1691:
        /* <DEDUP_REMOVED lines=115> */
[----:B------:R-:W-:Y:S01]  /*11300*/  IMAD R9, R4, c[0x0][0x3e4], R9 ;  /* 0x0000f90004097a24 */ /* 0x000fe200078e0209 */
[----:B------:R-:W-:Y:S01]  /*11310*/  ISETP.GE.OR P5, PT, R5, R80, P0 ;  /* 0x000000500500720c */ /* 0x000fe200007a6670 */
[----:B------:R-:W-:Y:S01]  /*11320*/  IMAD.MOV.U32 R4, RZ, RZ, R8 ;  /* 0x000000ffff047224 */ /* 0x000fe200078e0008 */
[----:B------:R-:W-:Y:S01]  /*11330*/  @P3 SHF.R.U32.HI R4, RZ, c[0x0][0x4f0], R3 ;  /* 0x00013c00ff043a19 */ /* 0x000fe20000011603 */
[----:B------:R-:W-:Y:S01]  /*11340*/  IMAD.SHL.U32 R2, R10, 0x2, RZ ;  /* 0x000000020a027824 */ /* 0x000fe200078e00ff */
[----:B------:R-:W-:Y:S01]  /*11350*/  SHF.R.S32.HI R10, RZ, 0x1f, R12 ;  /* 0x0000001fff0a7819 */ /* 0x000fe2000001140c */
[----:B------:R-:W-:Y:S01]  /*11360*/  IMAD.IADD R7, R7, 0x1, R9 ;  /* 0x0000000107077824 */ /* 0x000fe200078e0209 */
[----:B------:R-:W-:-:S02]  /*11370*/  SHF.R.S32.HI R5, RZ, 0x1f, R4 ;  /* 0x0000001fff057819 */ /* 0x000fc40000011404 */
[----:B------:R-:W-:Y:S01]  /*11380*/  IADD3 R16, P0, R4, R16, RZ ;  /* 0x0000001004107210 */ /* 0x000fe20007f1e0ff */
[----:B------:R-:W-:Y:S01]  /*11390*/  IMAD R10, R10, c[0x0][0x3d8], RZ ;  /* 0x0000f6000a0a7a24 */ /* 0x000fe200078e02ff */
[C---:B------:R-:W-:Y:S01]  /*113a0*/  IADD3 R9, R2.reuse, 0x80, RZ ;  /* 0x0000008002097810 */ /* 0x040fe20007ffe0ff */
[----:B------:R-:W-:Y:S01]  /*113b0*/  STS [R2+0x80], R41 ;  /* 0x0000802902007388 */ /* 0x000fe20000000800 */
[----:B------:R-:W-:Y:S01]  /*113c0*/  IADD3.X R17, R5, R17, R21, P0, !PT ;  /* 0x0000001105117210 */ /* 0x000fe200007fe415 */
[----:B------:R-:W-:Y:S01]  /*113d0*/  IMAD.MOV R5, RZ, RZ, -R4 ;  /* 0x000000ffff057224 */ /* 0x000fe200078e0a04 */
[----:B------:R-:W-:Y:S01]  /*113e0*/  IADD3 R3, R2, 0x70, RZ ;  /* 0x0000007002037810 */ /* 0x000fe20007ffe0ff */
[C---:B------:R-:W-:Y:S01]  /*113f0*/  IMAD R20, R12.reuse, c[0x0][0x3dc], R10 ;  /* 0x0000f7000c147a24 */ /* 0x040fe200078e020a */
[----:B------:R-:W-:Y:S01]  /*11400*/  @P4 IADD3 R3, R9, 0x10, RZ ;  /* 0x0000001009034810 */ /* 0x000fe20007ffe0ff */
[----:B------:R-:W-:Y:S01]  /*11410*/  IMAD R5, R5, c[0x0][0x4e8], R8 ;  /* 0x00013a0005057a24 */ /* 0x000fe200078e0208 */
[----:B------:R-:W-:Y:S01]  /*11420*/  STS [R2+0x480], R158 ;  /* 0x0004809e02007388 */ /* 0x000fe20000000800 */
[----:B------:R-:W-:Y:S01]  /*11430*/  IMAD.MOV.U32 R8, RZ, RZ, 0x40 ;  /* 0x00000040ff087424 */ /* 0x000fe200078e00ff */
[----:B------:R-:W-:Y:S01]  /*11440*/  F2FP.BF16.PACK_AB R48, R49, R48 ;  /* 0x000000303130723e */ /* 0x000fe200000010ff */
[----:B------:R-:W-:Y:S01]  /*11450*/  IMAD.MOV.U32 R9, RZ, RZ, 0x20 ;  /* 0x00000020ff097424 */ /* 0x000fe200078e00ff */
        /* <DEDUP_REMOVED lines=106> */
[----:B------:R-:W-:Y:S04]  /*11b00*/  STS [R4+0xc080], R27 ;  /* 0x00c0801b04007388 */ /* 0x000fe80000000800 */
[----:B------:R4:W-:Y:S04]  /*11b10*/  STS [R4+0xc480], R110 ;  /* 0x00c4806e04007388 */ /* 0x0009e80000000800 */
[----:B------:R-:W-:Y:S01]  /*11b20*/  STS [R15+0xc000], R26 ;  /* 0x00c0001a0f007388 */ /* 0x000fe20000000800 */
[----:B-1----:R-:W-:-:S03]  /*11b30*/  LEA R29, P0, R12, c[0x0][0x380], 0x1 ;  /* 0x0000e0000c1d7a11 */ /* 0x002fc600078008ff */
[----:B------:R-:W-:Y:S01]  /*11b40*/  STS [R15+0xc400], R114 ;  /* 0x00c400720f007388 */ /* 0x000fe20000000800 */
[----:B--2---:R-:W-:-:S03]  /*11b50*/  IMAD.IADD R2, R13, 0x1, R20 ;  /* 0x000000010d027824 */ /* 0x004fc600078e0214 */
[----:B------:R-:W-:Y:S02]  /*11b60*/  STS [R6+0xc080], R25 ;  /* 0x00c0801906007388 */ /* 0x000fe40000000800 */
[----:B---3--:R-:W-:Y:S02]  /*11b70*/  LEA.HI.X R28, R12, c[0x0][0x384], R2, 0x1, P0 ;  /* 0x0000e1000c1c7a11 */ /* 0x008fe400000f0c02 */
[----:B------:R-:W-:Y:S04]  /*11b80*/  STS [R6+0xc480], R118 ;  /* 0x00c4807606007388 */ /* 0x000fe80000000800 */
[----:B------:R-:W-:Y:S04]  /*11b90*/  STS [R14+0xc000], R24 ;  /* 0x00c000180e007388 */ /* 0x000fe80000000800 */
[----:B------:R-:W-:Y:S01]  /*11ba0*/  STS [R14+0xc400], R122 ;  /* 0x00c4007a0e007388 */ /* 0x000fe20000000800 */
[----:B----4-:R-:W-:-:S03]  /*11bb0*/  IMAD.SHL.U32 R4, R18, 0x2, RZ ;  /* 0x0000000212047824 */ /* 0x010fc600078e00ff */
        /* <DEDUP_REMOVED lines=9> */
[----:B------:R-:W3:Y:S04]  /*11c50*/  SHFL.IDX PT, R2, R29, RZ, 0x181f ;  /* 0x00181fff1d027589 */ /* 0x000ee800000e0000 */
[----:B------:R-:W4:Y:S04]  /*11c60*/  SHFL.IDX PT, R3, R28, RZ, 0x181f ;  /* 0x00181fff1c037589 */ /* 0x000f2800000e0000 */
[----:B-1----:R1:W-:Y:S04]  /*11c70*/  @!P6 ST.E [R10.64], R36 ;  /* 0x000000240a00e985 */ /* 0x0023e8000c101918 */
[----:B--2---:R2:W-:Y:S04]  /*11c80*/  @!P5 ST.E [R8.64], R37 ;  /* 0x000000250800d985 */ /* 0x0045e8000c101918 */
[----:B------:R2:W2:Y:S04]  /*11c90*/  LDS.128 R44, [R4+0x1080] ;  /* 0x00108000042c7984 */ /* 0x0004a80000000c00 */
[----:B------:R2:W2:Y:S04]  /*11ca0*/  LDS.128 R60, [R4+0x2080] ;  /* 0x00208000043c7984 */ /* 0x0004a80000000c00 */
[----:B------:R2:W2:Y:S04]  /*11cb0*/  LDS.128 R72, [R4+0x3080] ;  /* 0x0030800004487984 */ /* 0x0004a80000000c00 */
[----:B------:R2:W2:Y:S01]  /*11cc0*/  LDS.128 R40, [R4+0x5080] ;  /* 0x0050800004287984 */ /* 0x0004a20000000c00 */
[----:B-1----:R-:W-:-:S03]  /*11cd0*/  IMAD R11, R81, 0x80, R19 ;  /* 0x00000080510b7824 */ /* 0x002fc600078e0213 */
[----:B------:R1:W1:Y:S02]  /*11ce0*/  LDS.128 R56, [R4+0x6080] ;  /* 0x0060800004387984 */ /* 0x0002640000000c00 */
[----:B------:R-:W-:Y:S02]  /*11cf0*/  ISETP.GE.AND P0, PT, R11, R80, PT ;  /* 0x000000500b00720c */ /* 0x000fe40003f06270 */
        /* <DEDUP_REMOVED lines=17> */
[----:B------:R1:W2:Y:S01]  /*11e10*/  LDS.128 R12, [R4+0xc080] ;  /* 0x00c08000040c7984 */ /* 0x0002a20000000c00 */
[----:B------:R-:W-:-:S07]  /*11e20*/  ISETP.GE.AND P3, PT, R0, c[0x0][0x3c8], PT ;  /* 0x0000f20000007a0c */ /* 0x000fce0003f66270 */
[----:B------:R-:W-:-:S04]  /*11e30*/  @!P2 SHF.R.S32.HI R5, RZ, 0x1f, R7 ;  /* 0x0000001fff05a819 */ /* 0x000fc80000011407 */
[----:B------:R-:W-:Y:S02]  /*11e40*/  @!P0 SHF.R.S32.HI R6, RZ, 0x1f, R9 ;  /* 0x0000001fff068819 */ /* 0x000fe40000011409 */
[----:B------:R-:W-:Y:S02]  /*11e50*/  @!P2 LEA.HI R7, R5, R7, RZ, 0x3 ;  /* 0x000000070507a211 */ /* 0x000fe400078f18ff */
[----:B-1----:R-:W-:-:S04]  /*11e60*/  @!P1 SHF.R.S32.HI R4, RZ, 0x1f, R8 ;  /* 0x0000001fff049819 */ /* 0x002fc80000011408 */
        /* <DEDUP_REMOVED lines=13> */
.L_x_1736:
[----:B---34-:R-:W-:Y:S05]  /*11f40*/  BSYNC B0 ;  /* 0x0000000000007941 */ /* 0x018fea0003800000 */
.L_x_1735:
        /* <DEDUP_REMOVED lines=30> */
.L_x_1738:
[----:B------:R-:W-:Y:S05]  /*12130*/  BSYNC B0 ;  /* 0x0000000000007941 */ /* 0x000fea0003800000 */
.L_x_1737:
        /* <DEDUP_REMOVED lines=30> */
.L_x_1740:
[----:B------:R-:W-:Y:S05]  /*12320*/  BSYNC B0 ;  /* 0x0000000000007941 */ /* 0x000fea0003800000 */
.L_x_1739:
        /* <DEDUP_REMOVED lines=31> */
.L_x_1734:
        /* <DEDUP_REMOVED lines=40> */
.L_x_1742:
[----:B------:R-:W-:Y:S05]  /*127a0*/  BSYNC B0 ;  /* 0x0000000000007941 */ /* 0x000fea0003800000 */
.L_x_1741:
        /* <DEDUP_REMOVED lines=70> */
.L_x_1744:
[----:B------:R-:W-:Y:S05]  /*12c10*/  BSYNC B0 ;  /* 0x0000000000007941 */ /* 0x000fea0003800000 */
.L_x_1743:
        /* <DEDUP_REMOVED lines=27> */
.L_x_1746:
[----:B------:R-:W-:Y:S05]  /*12dd0*/  BSYNC B0 ;  /* 0x0000000000007941 */ /* 0x000fea0003800000 */
.L_x_1745:
        /* <DEDUP_REMOVED lines=27> */
.L_x_1748:
[----:B------:R-:W-:Y:S05]  /*12f90*/  BSYNC B0 ;  /* 0x0000000000007941 */ /* 0x000fea0003800000 */
.L_x_1747:
        /* <DEDUP_REMOVED lines=28> */
.L_x_1749:
        /* <DEDUP_REMOVED lines=10> */
.L_x_3084:


//--------------------- .text._ZN7cutlass13device_kernelIN5flash19enable_sm80_to_sm89INS1_16FlashAttnFwdSm80INS1_25CollectiveMainloopFwdSm80ILi8ELi1ELb1EN4cute5tupleIJNS5_1CILi128EEENS7_ILi48EEENS7_ILi256EEEEEELi256ENS_10bfloat16_tEfNS_4arch4Sm80ELb0ELb1ELb0ELb1ELb0ELb0ELb1ELb0EEENS1_21CollectiveEpilogueFwdINS6_IJS8_SA_S9_EEENS6_IJNS7_ILi1EEESI_SI_EEESC_SE_Li256ELb1ELb1ELb0ELb0EEENS1_19SingleTileSchedulerILb1ELb0ELb1ELi128EEEEEEEEEvNT_6ParamsE --------------------------
	.section	.text._ZN7cutlass13device_kernelIN5flash19enable_sm80_to_sm89INS1_16FlashAttnFwdSm80INS1_25CollectiveMainloopFwdSm80ILi8ELi1ELb1EN4cute5tupleIJNS5_1CILi128EEENS7_ILi48EEENS7_ILi256EEEEEELi256ENS_10bfloat16_tEfNS_4arch4Sm80ELb0ELb1ELb0ELb1ELb0ELb0ELb1ELb0EEENS1_21CollectiveEpilogueFwdINS6_IJS8_SA_S9_EEENS6_IJNS7_ILi1EEESI_SI_EEESC_SE_Li256ELb1ELb1ELb0ELb0EEENS1_19SingleTileSchedulerILb1ELb0ELb1ELi128EEEEEEEEEvNT_6ParamsE,"ax",@progbits
	.sectioninfo	@"SHI_REGISTERS=255"
	.align	128
.text._ZN7cutlass13device_kernelIN5flash19enable_sm80_to_sm89INS1_16FlashAttnFwdSm80INS1_25CollectiveMainloopFwdSm80ILi8ELi1ELb1EN4cute5tupleIJNS5_1CILi128EEENS7_ILi48EEENS7_ILi256EEEEEELi256ENS_10bfloat16_tEfNS_4arch4Sm80ELb0ELb1ELb0ELb1ELb0ELb0ELb1ELb0EEENS1_21CollectiveEpilogueFwdINS6_IJS8_SA_S9_EEENS6_IJNS7_ILi1EEESI_SI_EEESC_SE_Li256ELb1ELb1ELb0ELb0EEENS1_19SingleTileSchedulerILb1ELb0ELb1ELi128EEEEEEEEEvNT_6ParamsE:
        .type           _ZN7cutlass13device_kernelIN5flash19enable_sm80_to_sm89INS1_16FlashAttnFwdSm80INS1_25CollectiveMainloopFwdSm80ILi8ELi1ELb1EN4cute5tupleIJNS5_1CILi128EEENS7_ILi48EEENS7_ILi256EEEEEELi256ENS_10bfloat16_tEfNS_4arch4Sm80ELb0ELb1ELb0ELb1ELb0ELb0ELb1ELb0EEENS1_21CollectiveEpilogueFwdINS6_IJS8_SA_S9_EEENS6_IJNS7_ILi1EEESI_SI_EEESC_SE_Li256ELb1ELb1ELb0ELb0EEENS1_19SingleTileSchedulerILb1ELb0ELb1ELi128EEEEEEEEEvNT_6ParamsE,@function
        .size           _ZN7cutlass13device_kernelIN5flash19enable_sm80_to_sm89INS1_16FlashAttnFwdSm80INS1_25CollectiveMainloopFwdSm80ILi8ELi1ELb1EN4cute5tupleIJNS5_1CILi128EEENS7_ILi48EEENS7_ILi256EEEEEELi256ENS_10bfloat16_tEfNS_4arch4Sm80ELb0ELb1ELb0ELb1ELb0ELb0ELb1ELb0EEENS1_21CollectiveEpilogueFwdINS6_IJS8_SA_S9_EEENS6_IJNS7_ILi1EEESI_SI_EEESC_SE_Li256ELb1ELb1ELb0ELb0EEENS1_19SingleTileSchedulerILb1ELb0ELb1ELi128EEEEEEEEEvNT_6ParamsE,(.L_x_3085 - _ZN7cutlass13device_kernelIN5flash19enable_sm80_to_sm89INS1_16FlashAttnFwdSm80INS1_25CollectiveMainloopFwdSm80ILi8ELi1ELb1EN4cute5tupleIJNS5_1CILi128EEENS7_ILi48EEENS7_ILi256EEEEEELi256ENS_10bfloat16_tEfNS_4arch4Sm80ELb0ELb1ELb0ELb1ELb0ELb0ELb1ELb0EEENS1_21CollectiveEpilogueFwdINS6_IJS8_SA_S9_EEENS6_IJNS7_ILi1EEESI_SI_EEESC_SE_Li256ELb1ELb1ELb0ELb0EEENS1_19SingleTileSchedulerILb1ELb0ELb1ELi128EEEEEEEEEvNT_6ParamsE)
        .other          _ZN7cutlass13device_kernelIN5flash19enable_sm80_to_sm89INS1_16FlashAttnFwdSm80INS1_25CollectiveMainloopFwdSm80ILi8ELi1ELb1EN4cute5tupleIJNS5_1CILi128EEENS7_ILi48EEENS7_ILi256EEEEEELi256ENS_10bfloat16_tEfNS_4arch4Sm80ELb0ELb1ELb0ELb1ELb0ELb0ELb1ELb0EEENS1_21CollectiveEpilogueFwdINS6_IJS8_SA_S9_EEENS6_IJNS7_ILi1EEESI_SI_EEESC_SE_Li256ELb1ELb1ELb0ELb0EEENS1_19SingleTileSchedulerILb1ELb0ELb1ELi128EEEEEEEEEvNT_6ParamsE,@"STO_CUDA_ENTRY STV_DEFAULT"
_ZN7cutlass13device_kernelIN5flash19enable_sm80_to_sm89INS1_16FlashAttnFwdSm80INS1_25CollectiveMainloopFwdSm80ILi8ELi1ELb1EN4cute5tupleIJNS5_1CILi128EEENS7_ILi48EEENS7_ILi256EEEEEELi256ENS_10bfloat16_tEfNS_4arch4Sm80ELb0ELb1ELb0ELb1ELb0ELb0ELb1ELb0EEENS1_21CollectiveEpilogueFwdINS6_IJS8_SA_S9_EEENS6_IJNS7_ILi1EEESI_SI_EEESC_SE_Li256ELb1ELb1ELb0ELb0EEENS1_19SingleTileSchedulerILb1ELb0ELb1ELi128EEEEEEEEEvNT_6ParamsE:
        /* <DEDUP_REMOVED lines=21> */
.L_x_1751:
        /* <DEDUP_REMOVED lines=13> */
.L_x_1753:
[----:B------:R-:W-:Y:S02]  /*0220*/  ULDC UR5, c[0x0][0x54c] ;  /* 0x0001530000057ab9 */ /* 0x000fe40000000800 */
.L_x_1752:
[----:B------:R-:W-:Y:S02]  /*0230*/  ULDC UR4, c[0x0][0x548] ;  /* 0x0001520000047ab9 */ /* 0x000fe40000000800 */
[----:B------:R-:W-:-:S02]  /*0240*/  USHF.L.U32 UR11, UR11, 0x7, URZ ;  /* 0x000000070b0b7899 */ /* 0x000fc4000800063f */
[----:B------:R-:W-:-:S04]  /*0250*/  UIMAD UR4, UR5, UR4, URZ ;  /* 0x00000004050472a4 */ /* 0x000fc8000f8e023f */
[----:B------:R-:W-:-:S04]  /*0260*/  UISETP.GE.AND UP0, UPT, UR11, UR4, UPT ;  /* 0x000000040b00728c */ /* 0x000fc8000bf06270 */
[----:B------:R-:W-:Y:S01]  /*0270*/  USEL UR13, UR13, 0xffffffff, !UP0 ;  /* 0xffffffff0d0d7887 */ /* 0x000fe2000c000000 */
[----:B------:R-:W-:Y:S05]  /*0280*/  BRA `(.L_x_1754) ;  /* 0x000001b000007947 */ /* 0x000fea0003800000 */
.L_x_1750:
        /* <DEDUP_REMOVED lines=8> */
.L_x_1755:
        /* <DEDUP_REMOVED lines=13> */
.L_x_1757:
[----:B------:R-:W-:Y:S02]  /*03e0*/  ULDC UR5, c[0x0][0x54c] ;  /* 0x0001530000057ab9 */ /* 0x000fe40000000800 */
.L_x_1756:
[----:B------:R-:W-:Y:S02]  /*03f0*/  ULDC UR4, c[0x0][0x548] ;  /* 0x0001520000047ab9 */ /* 0x000fe40000000800 */
[----:B------:R-:W-:-:S02]  /*0400*/  USHF.L.U32 UR11, UR11, 0x7, URZ ;  /* 0x000000070b0b7899 */ /* 0x000fc4000800063f */
[----:B------:R-:W-:-:S04]  /*0410*/  UIMAD UR4, UR5, UR4, URZ ;  /* 0x00000004050472a4 */ /* 0x000fc8000f8e023f */
[----:B------:R-:W-:-:S04]  /*0420*/  UISETP.GE.AND UP0, UPT, UR11, UR4, UPT ;  /* 0x000000040b00728c */ /* 0x000fc8000bf06270 */
[----:B------:R-:W-:-:S06]  /*0430*/  USEL UR13, UR13, 0xffffffff, !UP0 ;  /* 0xffffffff0d0d7887 */ /* 0x000fcc000c000000 */
.L_x_1754:
        /* <DEDUP_REMOVED lines=55> */
.L_x_1758:
        /* <DEDUP_REMOVED lines=10> */
.L_x_1759:
[----:B------:R-:W-:Y:S05]  /*0850*/  @!P3 BRA `(.L_x_1760) ;  /* 0x000000500000b947 */ /* 0x000fea0003800000 */
[----:B------:R1:W2:Y:S04]  /*0860*/  LDG.E R0, [R2.64] ;  /* 0x0000001202007981 */ /* 0x0002a8000c1e1900 */
[----:B-1----:R-:W3:Y:S01]  /*0870*/  LDG.E R2, [R2.64+0x4] ;  /* 0x0000041202027981 */ /* 0x002ee2000c1e1900 */
[----:B--2---:R-:W1:Y:S08]  /*0880*/  R2UR UR10, R0 ;  /* 0x00000000000a73c2 */ /* 0x004e7000000e0000 */
[----:B---3--:R-:W1:Y:S02]  /*0890*/  R2UR UR4, R2 ;  /* 0x00000000020473c2 */ /* 0x008e6400000e0000 */
[----:B-1----:R-:W-:-:S06]  /*08a0*/  UIADD3 UR10, -UR10, UR4, URZ ;  /* 0x000000040a0a7290 */ /* 0x002fcc000fffe13f */
.L_x_1760:
        /* <DEDUP_REMOVED lines=30> */
.L_x_1762:
[----:B------:R-:W-:Y:S02]  /*0a90*/  UISETP.NE.AND UP0, UPT, UR9, 0x1, UPT ;  /* 0x000000010900788c */ /* 0x000fe4000bf05270 */
[----:B------:R-:W-:Y:S02]  /*0aa0*/  ULDC.64 UR4, c[0x0][0x330] ;  /* 0x0000cc0000047ab9 */ /* 0x000fe40000000a00 */
[----:B------:R-:W-:-:S07]  /*0ab0*/  UIMAD.WIDE.U32 UR20, UR16, UR4, URZ ;  /* 0x00000004101472a5 */ /* 0x000fce000f8e003f */
[----:B------:R-:W-:Y:S02]  /*0ac0*/  @UP0 UMOV UR17, UR21 ;  /* 0x0000001500110c82 */ /* 0x000fe40008000000 */
[----:B------:R-:W-:Y:S02]  /*0ad0*/  @UP0 USHF.R.U32.HI UR16, URZ, UR5, UR17 ;  /* 0x000000053f100299 */ /* 0x000fe40008011611 */
.L_x_1763:
[----:B------:R-:W-:Y:S02]  /*0ae0*/  ULDC UR4, c[0x0][0x32c] ;  /* 0x0000cb0000047ab9 */ /* 0x000fe40000000800 */
[----:B------:R-:W-:-:S04]  /*0af0*/  UIMAD UR4, UR16, UR9, UR4 ;  /* 0x00000009100472a4 */ /* 0x000fc8000f8e0204 */
[----:B------:R-:W-:-:S04]  /*0b00*/  UISETP.LT.AND UP0, UPT, UR8, UR4, UPT ;  /* 0x000000040800728c */ /* 0x000fc8000bf01270 */
[----:B------:R-:W-:Y:S02]  /*0b10*/  USEL UR8, UR8, UR4, UP0 ;  /* 0x0000000408087287 */ /* 0x000fe40008000000 */
.L_x_1761:
        /* <DEDUP_REMOVED lines=34> */
.L_x_1765:
[----:B------:R-:W-:Y:S02]  /*0d40*/  UISETP.NE.AND UP0, UPT, UR9, 0x1, UPT ;  /* 0x000000010900788c */ /* 0x000fe4000bf05270 */
[----:B------:R-:W-:Y:S02]  /*0d50*/  ULDC.64 UR4, c[0x0][0x330] ;  /* 0x0000cc0000047ab9 */ /* 0x000fe40000000a00 */
[----:B------:R-:W-:-:S07]  /*0d60*/  UIMAD.WIDE.U32 UR22, UR20, UR4, URZ ;  /* 0x00000004141672a5 */ /* 0x000fce000f8e003f */
[----:B------:R-:W-:Y:S02]  /*0d70*/  @UP0 UMOV UR21, UR23 ;  /* 0x0000001700150c82 */ /* 0x000fe40008000000 */
[----:B------:R-:W-:Y:S02]  /*0d80*/  @UP0 USHF.R.U32.HI UR20, URZ, UR5, UR21 ;  /* 0x000000053f140299 */ /* 0x000fe40008011615 */
.L_x_1766:
[----:B------:R-:W-:Y:S02]  /*0d90*/  ULDC UR4, c[0x0][0x32c] ;  /* 0x0000cb0000047ab9 */ /* 0x000fe40000000800 */
[----:B------:R-:W-:-:S04]  /*0da0*/  UIMAD UR4, UR20, UR4, URZ ;  /* 0x00000004140472a4 */ /* 0x000fc8000f8e023f */
[----:B------:R-:W-:-:S04]  /*0db0*/  UISETP.LT.AND UP0, UPT, UR8, UR4, UPT ;  /* 0x000000040800728c */ /* 0x000fc8000bf01270 */
[----:B------:R-:W-:-:S04]  /*0dc0*/  USEL UR8, UR8, UR4, !UP0 ;  /* 0x0000000408087287 */ /* 0x000fc8000c000000 */
.L_x_1764:
        /* <DEDUP_REMOVED lines=122> */
[----:B------:R-:W-:-:S02]  /*1570*/  UIMAD UR5, UR22, UR5, UR7 ;  /* 0x00000005160572a4 */ /* 0x000fc4000f8e0207 */
[----:B------:R-:W-:Y:S02]  /*1580*/  UIMAD.WIDE.U32 UR22, UR22, UR4, UR26 ;  /* 0x00000004161672a5 */ /* 0x000fe4000f8e001a */
        /* <DEDUP_REMOVED lines=15> */
[----:B------:R-:W-:-:S02]  /*1680*/  UIMAD UR6, UR21, UR6, URZ ;  /* 0x00000006150672a4 */ /* 0x000fc4000f8e023f */
[----:B------:R-:W-:Y:S02]  /*1690*/  IMAD.U32 R64, RZ, RZ, UR22 ;  /* 0x00000016ff407e24 */ /* 0x000fe4000f8e00ff */
[----:B------:R-:W-:Y:S01]  /*16a0*/  IMAD R0, R0, c[0x0][0x2c4], R3 ;  /* 0x0000b10000007a24 */ /* 0x000fe200078e0203 */
[----:B------:R-:W-:Y:S01]  /*16b0*/  UIMAD UR25, UR24, UR7, UR6 ;  /* 0x00000007181972a4 */ /* 0x000fe2000f8e0206 */
[----:B------:R-:W-:Y:S02]  /*16c0*/  IMAD R3, R6, c[0x0][0x1b0], RZ ;  /* 0x00006c0006037a24 */ /* 0x000fe400078e02ff */
[----:B------:R-:W-:Y:S01]  /*16d0*/  ULDC.64 UR6, c[0x0][0x1f0] ;  /* 0x00007c0000067ab9 */ /* 0x000fe20000000a00 */
[----:B------:R-:W-:Y:S01]  /*16e0*/  SHF.R.S32.HI R6, RZ, 0x1f, R0 ;  /* 0x0000001fff067819 */ /* 0x000fe20000011400 */
[C---:B------:R-:W-:Y:S02]  /*16f0*/  IMAD R7, R2.reuse, c[0x0][0x1b4], R3 ;  /* 0x00006d0002077a24 */ /* 0x040fe400078e0203 */
[----:B------:R-:W-:-:S04]  /*1700*/  IMAD.WIDE.U32 R2, R2, c[0x0][0x1b0], R4 ;  /* 0x00006c0002027a25 */ /* 0x000fc800078e0004 */
[----:B------:R-:W-:Y:S01]  /*1710*/  IMAD R4, R6, c[0x0][0x1a8], RZ ;  /* 0x00006a0006047a24 */ /* 0x000fe200078e02ff */
[----:B------:R-:W-:Y:S01]  /*1720*/  IADD3 R6, R17, 0x20, RZ ;  /* 0x0000002011067810 */ /* 0x000fe20007ffe0ff */
[----:B------:R-:W-:Y:S02]  /*1730*/  IMAD.IADD R3, R3, 0x1, R7 ;  /* 0x0000000103037824 */ /* 0x000fe400078e0207 */
[----:B------:R-:W-:Y:S01]  /*1740*/  IMAD R7, R0, c[0x0][0x1ac], R4 ;  /* 0x00006b0000077a24 */ /* 0x000fe200078e0204 */
[----:B------:R-:W-:Y:S01]  /*1750*/  ISETP.GE.AND P2, PT, R6, UR4, PT ;  /* 0x0000000406007c0c */ /* 0x000fe2000bf46270 */
[----:B------:R-:W-:Y:S01]  /*1760*/  IMAD.WIDE.U32 R4, R0, c[0x0][0x1a8], R2 ;  /* 0x00006a0000047a25 */ /* 0x000fe200078e0002 */
[----:B------:R-:W-:-:S03]  /*1770*/  LEA.HI R6, R67, R81, RZ, 0x6 ;  /* 0x0000005143067211 */ /* 0x000fc600078f30ff */
[----:B------:R-:W-:Y:S01]  /*1780*/  IMAD.SHL.U32 R0, R69, 0x40, RZ ;  /* 0x0000004045007824 */ /* 0x000fe200078e00ff */
[----:B------:R-:W-:Y:S01]  /*1790*/  LEA R20, P0, R4, c[0x0][0x160], 0x1 ;  /* 0x0000580004147a11 */ /* 0x000fe200078008ff */
[----:B------:R-:W-:Y:S02]  /*17a0*/  IMAD.SHL.U32 R2, R26, 0x8, RZ ;  /* 0x000000081a027824 */ /* 0x000fe400078e00ff */
[----:B------:R-:W-:Y:S01]  /*17b0*/  IMAD.IADD R3, R5, 0x1, R7 ;  /* 0x0000000105037824 */ /* 0x000fe200078e0207 */
[----:B------:R-:W-:Y:S01]  /*17c0*/  LOP3.LUT R0, R0, 0x1c0, RZ, 0xc0, !PT ;  /* 0x000001c000007812 */ /* 0x000fe200078ec0ff */
[----:B------:R-:W-:Y:S01]  /*17d0*/  IMAD.SHL.U32 R6, R6, 0x8, RZ ;  /* 0x0000000806067824 */ /* 0x000fe200078e00ff */
[----:B------:R-:W-:Y:S02]  /*17e0*/  IADD3 R7, R17, 0x40, RZ ;  /* 0x0000004011077810 */ /* 0x000fe40007ffe0ff */
[----:B------:R-:W-:Y:S02]  /*17f0*/  LOP3.LUT R5, R0, 0x38, R2, 0xf8, !PT ;  /* 0x0000003800057812 */ /* 0x000fe400078ef802 */
[----:B------:R-:W-:-:S02]  /*1800*/  SHF.R.U32.HI R0, RZ, 0x3, R0 ;  /* 0x00000003ff007819 */ /* 0x000fc40000011600 */
[----:B------:R-:W-:Y:S02]  /*1810*/  LEA.HI.X R19, R4, c[0x0][0x164], R3, 0x1, P0 ;  /* 0x0000590004137a11 */ /* 0x000fe400000f0c03 */
[----:B------:R-:W1:Y:S01]  /*1820*/  SHFL.IDX PT, R4, R20, RZ, 0x181f ;  /* 0x00181fff14047589 */ /* 0x000e6200000e0000 */
[----:B------:R-:W-:Y:S02]  /*1830*/  LOP3.LUT R3, R5, R0, RZ, 0x3c, !PT ;  /* 0x0000000005037212 */ /* 0x000fe400078e3cff */
[----:B------:R-:W-:Y:S01]  /*1840*/  ISETP.GE.AND P0, PT, R17, UR4, PT ;  /* 0x0000000411007c0c */ /* 0x000fe2000bf06270 */
[----:B------:R-:W3:Y:S01]  /*1850*/  SHFL.IDX PT, R5, R19, RZ, 0x181f ;  /* 0x00181fff13057589 */ /* 0x000ee200000e0000 */
[----:B------:R-:W-:Y:S02]  /*1860*/  SHF.R.S32.HI R0, RZ, 0x1f, R9 ;  /* 0x0000001fff007819 */ /* 0x000fe40000011409 */
[----:B------:R-:W-:Y:S02]  /*1870*/  IADD3 R9, P3, R9, R69, RZ ;  /* 0x0000004509097210 */ /* 0x000fe40007f7e0ff */
[----:B------:R-:W-:-:S02]  /*1880*/  LOP3.LUT R18, R3, 0xfffffe00, R6, 0xf8, !PT ;  /* 0xfffffe0003127812 */ /* 0x000fc400078ef806 */
[----:B------:R-:W-:Y:S01]  /*1890*/  LEA.HI.X.SX32 R21, R69, R0, 0x1, P3 ;  /* 0x0000000045157211 */ /* 0x000fe200018f0eff */
[----:B------:R-:W5:Y:S01]  /*18a0*/  SHFL.IDX PT, R6, R20, 0x1, 0x181f ;  /* 0x00381f0014067f89 */ /* 0x000f6200000e0000 */
[----:B------:R-:W-:Y:S01]  /*18b0*/  IADD3 R0, R2, 0x80, RZ ;  /* 0x0000008002007810 */ /* 0x000fe20007ffe0ff */
[----:B------:R-:W-:Y:S01]  /*18c0*/  IMAD.SHL.U32 R68, R18, 0x2, RZ ;  /* 0x0000000212447824 */ /* 0x000fe200078e00ff */
[----:B------:R-:W-:Y:S02]  /*18d0*/  IADD3 R27, R2, 0xc0, RZ ;  /* 0x000000c0021b7810 */ /* 0x000fe40007ffe0ff */
[----:B------:R-:W-:Y:S02]  /*18e0*/  ISETP.GE.AND P1, PT, R7, UR4, PT ;  /* 0x0000000407007c0c */ /* 0x000fe4000bf26270 */
[----:B------:R-:W-:Y:S01]  /*18f0*/  @!P0 SHF.R.S32.HI R11, RZ, 0x1f, R0 ;  /* 0x0000001fff0b8819 */ /* 0x000fe20000011400 */
[----:B------:R-:W2:Y:S01]  /*1900*/  SHFL.IDX PT, R7, R19, 0x1, 0x181f ;  /* 0x00381f0013077f89 */ /* 0x000ea200000e0000 */
[----:B------:R-:W-:-:S02]  /*1910*/  SHF.R.S32.HI R3, RZ, 0x1f, R2 ;  /* 0x0000001fff037819 */ /* 0x000fc40000011402 */
[----:B------:R-:W-:Y:S01]  /*1920*/  @!P0 SHF.R.S32.HI R14, RZ, 0x1f, R27 ;  /* 0x0000001fff0e8819 */ /* 0x000fe2000001141b */
[----:B------:R-:W-:Y:S01]  /*1930*/  STL [R1+0x4], R68 ;  /* 0x0000044401007387 */ /* 0x000fe20000100800 */
[----:B-1----:R-:W-:Y:S01]  /*1940*/  @!P0 LEA R10, P3, R2, R4, 0x1 ;  /* 0x00000004020a8211 */ /* 0x002fe200078608ff */
[--C-:B------:R-:W-:Y:S01]  /*1950*/  IMAD.WIDE.U32 R22, R9, c[0x0][0x1e0], R2.reuse ;  /* 0x0000780009167a25 */ /* 0x100fe200078e0002 */
[----:B------:R-:W-:Y:S02]  /*1960*/  @!P0 LEA.HI R13, R11, R0, RZ, 0x3 ;  /* 0x000000000b0d8211 */ /* 0x000fe400078f18ff */
[----:B------:R-:W-:Y:S01]  /*1970*/  ISETP.GE.AND P6, PT, R0, c[0x0][0x198], PT ;  /* 0x0000660000007a0c */ /* 0x000fe20003fc6270 */
[----:B------:R-:W-:Y:S01]  /*1980*/  IMAD.WIDE.U32 R24, R9, c[0x0][0x208], R2 ;  /* 0x0000820009187a25 */ /* 0x000fe200078e0002 */
[----:B---3--:R-:W-:Y:S02]  /*1990*/  @!P0 LEA.HI.X R11, R2, R5, R3, 0x1, P3 ;  /* 0x00000005020b8211 */ /* 0x008fe400018f0c03 */
[----:B------:R-:W-:-:S02]  /*19a0*/  ISETP.GE.AND P3, PT, R27, c[0x0][0x198], PT ;  /* 0x000066001b007a0c */ /* 0x000fc40003f66270 */
        /* <DEDUP_REMOVED lines=174> */
[----:B------:R-:W-:Y:S02]  /*2490*/  @!P3 IMAD.MOV.U32 R7, RZ, RZ, c[0x0][0x208] ;  /* 0x00008200ff07b624 */ /* 0x000fe400078e00ff */
[----:B------:R-:W-:-:S03]  /*24a0*/  @!P3 IMAD.MOV.U32 R11, RZ, RZ, c[0x0][0x20c] ;  /* 0x00008300ff0bb624 */ /* 0x000fc600078e00ff */
[----:B---3--:R-:W-:-:S03]  /*24b0*/  @!P3 LEA R14, P0, R7, R12, 0x6 ;  /* 0x0000000c070eb211 */ /* 0x008fc600078030ff */
[----:B------:R2:W-:Y:S01]  /*24c0*/  @P1 LDGSTS.E.BYPASS.LTC128B.128 [R68+0x15080], [R8.64], !P2 ;  /* 0x1508000008441fae */ /* 0x0005e2000d101d52 */
[----:B------:R-:W-:Y:S02]  /*24d0*/  @!P3 LEA.HI.X R15, R7, R13, R11, 0x6, P0 ;  /* 0x0000000d070fb211 */ /* 0x000fe400000f340b */
[----:B------:R-:W-:Y:S01]  /*24e0*/  LOP3.LUT P0, RZ, R26, 0x2, RZ, 0xc0, !PT ;  /* 0x000000021aff7812 */ /* 0x000fe2000780c0ff */
[----:B------:R2:W-:Y:S01]  /*24f0*/  @P1 LDGSTS.E.BYPASS.LTC128B.128 [R68+0x16880], [R8.64+0x80], !P6 ;  /* 0x1688008008441fae */ /* 0x0005e2000f101d52 */
[----:B------:R-:W-:Y:S02]  /*2500*/  SEL R7, RZ, 0x1, P2 ;  /* 0x00000001ff077807 */ /* 0x000fe40001000000 */
[----:B------:R-:W-:Y:S01]  /*2510*/  P2R R11, PR, RZ, 0x8 ;  /* 0x00000008ff0b7803 */ /* 0x000fe20000000000 */
[----:B------:R2:W-:Y:S04]  /*2520*/  @P1 LDGSTS.E.BYPASS.LTC128B.128 [R68+0x18080], [R8.64+0x100], !P5 ;  /* 0x1808010008441fae */ /* 0x0005e8000e901d52 */
[----:B------:R2:W-:Y:S01]  /*2530*/  @P1 LDGSTS.E.BYPASS.LTC128B.128 [R68+0x19880], [R8.64+0x180], !P4 ;  /* 0x1988018008441fae */ /* 0x0005e2000e101d52 */
[----:B-1----:R-:W-:-:S02]  /*2540*/  LOP3.LUT R2, R10, 0xfffffff0, RZ, 0xc0, !PT ;  /* 0xfffffff00a027812 */ /* 0x002fc400078ec0ff */
        /* <DEDUP_REMOVED lines=84> */
[----:B------:R-:W1:Y:S04]  /*2a90*/  LDSM.16.M88.4 R20, [R135+0x14880] ;  /* 0x014880008714783b */ /* 0x000e680000000200 */
[----:B------:R-:W3:Y:S04]  /*2aa0*/  LDSM.16.M88.4 R32, [R135+0x15080] ;  /* 0x015080008720783b */ /* 0x000ee80000000200 */
[----:B------:R-:W-:Y:S04]  /*2ab0*/  LDSM.16.M88.4 R40, [R242] ;  /* 0x00000000f228783b */ /* 0x000fe80000000200 */
[----:B------:R-:W4:Y:S04]  /*2ac0*/  LDSM.16.M88.4 R44, [R242+0x800] ;  /* 0x00080000f22c783b */ /* 0x000f280000000200 */
[----:B------:R-:W5:Y:S04]  /*2ad0*/  LDSM.16.M88.4 R52, [R242+0x1000] ;  /* 0x00100000f234783b */ /* 0x000f680000000200 */
        /* <DEDUP_REMOVED lines=17> */
[----:B---3--:R-:W-:Y:S03]  /*2bf0*/  HMMA.16816.F32.BF16 R36, R160, R32, RZ ;  /* 0x00000020a024723c */ /* 0x008fe600000418ff */
[----:B------:R-:W-:-:S05]  /*2c00*/  ISETP.LT.OR P3, PT, R5, 0x1, !P0 ;  /* 0x000000010500780c */ /* 0x000fca0004761670 */
[----:B------:R-:W-:Y:S08]  /*2c10*/  HMMA.16816.F32.BF16 R32, R160, R34, RZ ;  /* 0x00000022a020723c */ /* 0x000ff000000418ff */
[----:B------:R1:W-:Y:S01]  /*2c20*/  LDGSTS.E.BYPASS.LTC128B.128 [R68+0x8880], [R12.64+0x180], !P3 ;  /* 0x088801800c447fae */ /* 0x0003e2000d901d52 */
[----:B------:R-:W-:Y:S01]  /*2c30*/  ISETP.NE.AND P3, PT, R11, RZ, PT ;  /* 0x000000ff0b00720c */ /* 0x000fe20003f65270 */
[----:B----4-:R-:W-:Y:S08]  /*2c40*/  HMMA.16816.F32.BF16 R20, R164, R44, R24 ;  /* 0x0000002ca414723c */ /* 0x010ff00000041818 */
[----:B--2---:R-:W-:Y:S04]  /*2c50*/  HMMA.16816.F32.BF16 R8, R160, R16, RZ ;  /* 0x00000010a008723c */ /* 0x004fe800000418ff */
[----:B------:R-:W-:-:S02]  /*2c60*/  @!P3 ISETP.LT.OR P6, PT, R5, 0x21, !P6 ;  /* 0x000000210500b80c */ /* 0x000fc400077c1670 */
[C---:B------:R-:W-:Y:S02]  /*2c70*/  @!P3 ISETP.LT.OR P2, PT, R5.reuse, 0x21, !P2 ;  /* 0x000000210500b80c */ /* 0x040fe40005741670 */
[C---:B------:R-:W-:Y:S01]  /*2c80*/  @!P3 ISETP.LT.OR P1, PT, R5.reuse, 0x21, !P1 ;  /* 0x000000210500b80c */ /* 0x040fe20004f21670 */
[----:B------:R-:W-:Y:S01]  /*2c90*/  HMMA.16816.F32.BF16 R16, R160, R18, RZ ;  /* 0x00000012a010723c */ /* 0x000fe200000418ff */
[----:B------:R-:W-:-:S07]  /*2ca0*/  @!P3 ISETP.LT.OR P0, PT, R5, 0x21, !P0 ;  /* 0x000000210500b80c */ /* 0x000fce0004701670 */
[----:B------:R1:W-:Y:S01]  /*2cb0*/  @!P3 LDGSTS.E.BYPASS.LTC128B.128 [R68+0x5080], [R14.64], !P6 ;  /* 0x050800000e44bfae */ /* 0x0003e2000f101d52 */
[C---:B------:R-:W-:Y:S01]  /*2cc0*/  HMMA.16816.F32.BF16 R24, R164.reuse, R46, R28 ;  /* 0x0000002ea418723c */ /* 0x040fe2000004181c */
[----:B------:R-:W-:Y:S02]  /*2cd0*/  ISETP.NE.AND P6, PT, R7, RZ, PT ;  /* 0x000000ff0700720c */ /* 0x000fe40003fc5270 */
[----:B------:R1:W-:Y:S04]  /*2ce0*/  @!P3 LDGSTS.E.BYPASS.LTC128B.128 [R68+0x6880], [R14.64+0x80], !P2 ;  /* 0x068800800e44bfae */ /* 0x0003e8000d101d52 */
[----:B------:R1:W-:Y:S01]  /*2cf0*/  @!P3 LDGSTS.E.BYPASS.LTC128B.128 [R68+0x8080], [R14.64+0x100], !P1 ;  /* 0x080801000e44bfae */ /* 0x0003e2000c901d52 */
[----:B------:R-:W-:Y:S03]  /*2d00*/  HMMA.16816.F32.BF16 R8, R164, R40, R8 ;  /* 0x00000028a408723c */ /* 0x000fe60000041808 */
[----:B------:R1:W-:Y:S01]  /*2d10*/  @!P3 LDGSTS.E.BYPASS.LTC128B.128 [R68+0x9880], [R14.64+0x180], !P0 ;  /* 0x098801800e44bfae */ /* 0x0003e2000c101d52 */
[----:B------:R-:W-:-:S03]  /*2d20*/  PLOP3.LUT P0, PT, PT, PT, UP0, 0x40, 0x0 ;  /* 0x000000000000781c */ /* 0x000fc60003f0e808 */
[----:B------:R-:W2:Y:S01]  /*2d30*/  LDSM.16.M88.4 R48, [R241+0x14080] ;  /* 0x01408000f130783b */ /* 0x000ea20000000200 */
[C---:B------:R-:W-:Y:S03]  /*2d40*/  HMMA.16816.F32.BF16 R16, R164.reuse, R42, R16 ;  /* 0x0000002aa410723c */ /* 0x040fe60000041810 */
[----:B------:R-:W3:Y:S04]  /*2d50*/  LDSM.16.M88.4 R56, [R241+0x14880] ;  /* 0x01488000f138783b */ /* 0x000ee80000000200 */
[----:B------:R-:W4:Y:S01]  /*2d60*/  LDSM.16.M88.4 R60, [R241+0x15080] ;  /* 0x01508000f13c783b */ /* 0x000f220000000200 */
[C---:B-----5:R-:W-:Y:S03]  /*2d70*/  HMMA.16816.F32.BF16 R28, R164.reuse, R52, R36 ;  /* 0x00000034a41c723c */ /* 0x060fe60000041824 */
[----:B------:R-:W-:Y:S04]  /*2d80*/  LDSM.16.M88.4 R40, [R238+0x800] ;  /* 0x00080000ee28783b */ /* 0x000fe80000000200 */
[----:B------:R-:W-:Y:S01]  /*2d90*/  LDSM.16.M88.4 R36, [R135+0x15880] ;  /* 0x015880008724783b */ /* 0x000fe20000000200 */
[----:B------:R-:W-:Y:S03]  /*2da0*/  HMMA.16816.F32.BF16 R32, R164, R54, R32 ;  /* 0x00000036a420723c */ /* 0x000fe60000041820 */
[----:B------:R-:W-:Y:S04]  /*2db0*/  LDSM.16.M88.4 R52, [R238+0x1000] ;  /* 0x00100000ee34783b */ /* 0x000fe80000000200 */
[----:B-1----:R-:W1:Y:S04]  /*2dc0*/  LDSM.16.M88.4 R12, [R238] ;  /* 0x00000000ee0c783b */ /* 0x002e680000000200 */
[----:B------:R-:W5:Y:S04]  /*2dd0*/  LDSM.16.M88.4 R44, [R135+0x16080] ;  /* 0x01608000872c783b */ /* 0x000f680000000200 */
[----:B------:R-:W0:Y:S01]  /*2de0*/  LDGDEPBAR ;  /* 0x00000000000079af */ /* 0x000e220000000000 */
[C---:B--2---:R-:W-:Y:S08]  /*2df0*/  HMMA.16816.F32.BF16 R8, R180.reuse, R48, R8 ;  /* 0x00000030b408723c */ /* 0x044ff00000041808 */
[C---:B------:R-:W-:Y:S01]  /*2e00*/  HMMA.16816.F32.BF16 R16, R180.reuse, R50, R16 ;  /* 0x00000032b410723c */ /* 0x040fe20000041810 */
[----:B------:R-:W-:Y:S07]  /*2e10*/  LDSM.16.M88.4 R48, [R242+0x2800] ;  /* 0x00280000f230783b */ /* 0x000fee0000000200 */
        /* <DEDUP_REMOVED lines=17> */
[----:B------:R-:W4:Y:S07]  /*2f30*/  LDSM.16.M88.4 R36, [R241+0x15880] ;  /* 0x01588000f124783b */ /* 0x000f2e0000000200 */
[C---:B-----5:R-:W-:Y:S08]  /*2f40*/  HMMA.16816.F32.BF16 R20, R188.reuse, R44, R20 ;  /* 0x0000002cbc14723c */ /* 0x060ff00000041814 */
[C---:B------:R-:W-:Y:S01]  /*2f50*/  HMMA.16816.F32.BF16 R24, R188.reuse, R46, R24 ;  /* 0x0000002ebc18723c */ /* 0x040fe20000041818 */
[----:B------:R-:W5:Y:S07]  /*2f60*/  LDSM.16.M88.4 R44, [R241+0x16080] ;  /* 0x01608000f12c783b */ /* 0x000f6e0000000200 */
        /* <DEDUP_REMOVED lines=74> */
[C---:B--2---:R-:W-:Y:S08]  /*3410*/  HMMA.16816.F32.BF16 R24, R224.reuse, R36, R20 ;  /* 0x00000024e018723c */ /* 0x044ff00000041814 */
[C---:B------:R-:W-:Y:S01]  /*3420*/  HMMA.16816.F32.BF16 R20, R224.reuse, R38, R16 ;  /* 0x00000026e014723c */ /* 0x040fe20000041810 */
[----:B------:R-:W-:Y:S07]  /*3430*/  LDSM.16.M88.4 R36, [R238+0x5800] ;  /* 0x00580000ee24783b */ /* 0x000fee0000000200 */
[C---:B-1----:R-:W-:Y:S08]  /*3440*/  HMMA.16816.F32.BF16 R16, R224.reuse, R44, R12 ;  /* 0x0000002ce010723c */ /* 0x042ff0000004180c */
        /* <DEDUP_REMOVED lines=50> */
.L_x_1768:
[----:B------:R-:W-:Y:S01]  /*3770*/  LOP3.LUT R2, R66, 0xffffffe0, RZ, 0xc0, !PT ;  /* 0xffffffe042027812 */ /* 0x000fe200078ec0ff */
[----:B------:R-:W-:Y:S01]  /*3780*/  UISETP.NE.AND UP0, UPT, UR15, URZ, UPT ;  /* 0x0000003f0f00728c */ /* 0x000fe2000bf05270 */
[----:B------:R-:W-:Y:S01]  /*3790*/  LEA.HI R5, R67, R81, RZ, 0x2 ;  /* 0x0000005143057211 */ /* 0x000fe200078f10ff */
[----:B------:R-:W-:Y:S01]  /*37a0*/  ULDC UR7, c[0x0][0x324] ;  /* 0x0000c90000077ab9 */ /* 0x000fe20000000800 */
[----:B-1----:R-:W-:Y:S01]  /*37b0*/  SHF.R.S32.HI R7, RZ, 0x1f, R65 ;  /* 0x0000001fff077819 */ /* 0x002fe20000011441 */
[----:B------:R-:W-:Y:S01]  /*37c0*/  IMAD.IADD R2, R81, 0x1, -R2 ;  /* 0x0000000151027824 */ /* 0x000fe200078e0a02 */
[----:B------:R-:W-:Y:S01]  /*37d0*/  LOP3.LUT R5, R5, 0xfffffffc, RZ, 0xc0, !PT ;  /* 0xfffffffc05057812 */ /* 0x000fe200078ec0ff */
[----:B------:R-:W-:Y:S01]  /*37e0*/  ULOP3.LUT UR7, URZ, UR7, URZ, 0x33, !UPT ;  /* 0x000000073f077292 */ /* 0x000fe2000f8e333f */
[----:B------:R-:W-:Y:S01]  /*37f0*/  LEA.HI R7, R7, R65, RZ, 0x3 ;  /* 0x0000004107077211 */ /* 0x000fe200078f18ff */
[----:B------:R-:W0:Y:S01]  /*3800*/  LDGDEPBAR ;  /* 0x00000000000079af */ /* 0x000e220000000000 */
[----:B------:R-:W-:Y:S01]  /*3810*/  SHF.R.S32.HI R6, RZ, 0x1f, R2 ;  /* 0x0000001fff067819 */ /* 0x000fe20000011402 */
[----:B------:R-:W-:Y:S01]  /*3820*/  IMAD.IADD R5, R81, 0x1, -R5 ;  /* 0x0000000151057824 */ /* 0x000fe200078e0a05 */
[----:B------:R-:W-:-:S02]  /*3830*/  LOP3.LUT R7, R7, 0xffffff8, RZ, 0xc0, !PT ;  /* 0x0ffffff807077812 */ /* 0x000fc400078ec0ff */
[----:B------:R-:W-:Y:S02]  /*3840*/  LEA.HI R6, R6, R2, RZ, 0x2 ;  /* 0x0000000206067211 */ /* 0x000fe400078f10ff */
[----:B------:R-:W-:Y:S01]  /*3850*/  LEA.HI R8, R5, R5, RZ, 0x1 ;  /* 0x0000000505087211 */ /* 0x000fe200078f08ff */
[----:B------:R-:W-:Y:S01]  /*3860*/  IMAD.IADD R9, R65, 0x1, -R7 ;  /* 0x0000000141097824 */ /* 0x000fe200078e0a07 */
[----:B------:R-:W-:Y:S02]  /*3870*/  PLOP3.LUT P1, PT, PT, PT, UP0, 0x80, 0x0 ;  /* 0x000000000000781c */ /* 0x000fe40003f2f008 */
[----:B------:R-:W-:Y:S02]  /*3880*/  LEA.HI.SX32 R7, R6, UR11, 0x1e ;  /* 0x0000000b06077c11 */ /* 0x000fe4000f8ff2ff */
[----:B------:R-:W-:Y:S02]  /*3890*/  LOP3.LUT R8, R8, 0x1ffffffe, RZ, 0xc0, !PT ;  /* 0x1ffffffe08087812 */ /* 0x000fe400078ec0ff */
[----:B------:R-:W-:Y:S01]  /*38a0*/  PLOP3.LUT P0, PT, PT, PT, UP0, 0x80, 0x0 ;  /* 0x000000000000781c */ /* 0x000fe20003f0f008 */
[----:B------:R-:W-:Y:S01]  /*38b0*/  IMAD R7, R9, 0x10, R7 ;  /* 0x0000001009077824 */ /* 0x000fe200078e0207 */
[----:B------:R-:W-:Y:S01]  /*38c0*/  UISETP.GE.AND UP0, UPT, UR9, 0x1, UPT ;  /* 0x000000010900788c */ /* 0x000fe2000bf06270 */
        /* <DEDUP_REMOVED lines=14> */
[----:B------:R-:W-:Y:S02]  /*39b0*/  IADD3 R9, -R11, UR10, R64 ;  /* 0x0000000a0b097c10 */ /* 0x000fe4000fffe140 */
[----:B------:R-:W-:-:S04]  /*39c0*/  IADD3 R2, R2, -UR12, RZ ;  /* 0x8000000c02027c10 */ /* 0x000fc8000fffe0ff */
[C---:B------:R-:W-:Y:S02]  /*39d0*/  IADD3 R8, R2.reuse, c[0x0][0x328], RZ ;  /* 0x0000ca0002087a10 */ /* 0x040fe40007ffe0ff */
[----:B-1----:R-:W-:-:S03]  /*39e0*/  IADD3 R10, R2, UR7, RZ ;  /* 0x00000007020a7c10 */ /* 0x002fc6000fffe0ff */
[--C-:B--2---:R-:W-:Y:S02]  /*39f0*/  IMAD.IADD R5, R8, 0x1, R6.reuse ;  /* 0x0000000108057824 */ /* 0x104fe400078e0206 */
[----:B------:R-:W-:-:S03]  /*3a00*/  IMAD.IADD R2, R10, 0x1, R6 ;  /* 0x000000010a027824 */ /* 0x000fc600078e0206 */
[----:B------:R-:W-:Y:S02]  /*3a10*/  IMNMX R5, R5, R9, PT ;  /* 0x0000000905057217 */ /* 0x000fe40003800200 */
[----:B---3--:R-:W-:Y:S01]  /*3a20*/  IADD3 R11, -R11, UR22, RZ ;  /* 0x000000160b0b7c10 */ /* 0x008fe2000fffe1ff */
[----:B------:R-:W-:Y:S05]  /*3a30*/  @P0 BRA `(.L_x_1769) ;  /* 0x0000017000000947 */ /* 0x000fea0003800000 */
[----:B------:R-:W-:Y:S01]  /*3a40*/  IMAD.U32 R12, RZ, RZ, UR12 ;  /* 0x0000000cff0c7e24 */ /* 0x000fe2000f8e00ff */
        /* <DEDUP_REMOVED lines=12> */
.L_x_1771:
[----:B------:R-:W-:-:S06]  /*3b10*/  UISETP.NE.AND UP0, UPT, UR9, 0x1, UPT ;  /* 0x000000010900788c */ /* 0x000fcc000bf05270 */
[----:B------:R-:W-:Y:S02]  /*3b20*/  PLOP3.LUT P1, PT, PT, PT, UP0, 0x80, 0x0 ;  /* 0x000000000000781c */ /* 0x000fe40003f2f008 */
[----:B------:R-:W-:-:S11]  /*3b30*/  PLOP3.LUT P0, PT, PT, PT, UP0, 0x80, 0x0 ;  /* 0x000000000000781c */ /* 0x000fd60003f0f008 */
[----:B------:R-:W-:-:S05]  /*3b40*/  @P1 IMAD.HI.U32 R12, R6, c[0x0][0x330], RZ ;  /* 0x0000cc00060c1a27 */ /* 0x000fca00078e00ff */
[----:B------:R-:W-:Y:S02]  /*3b50*/  @P0 SHF.R.U32.HI R6, RZ, c[0x0][0x334], R12 ;  /* 0x0000cd00ff060a19 */ /* 0x000fe4000001160c */
.L_x_1772:
[----:B------:R-:W-:Y:S05]  /*3b60*/  BSYNC B0 ;  /* 0x0000000000007941 */ /* 0x000fea0003800000 */
.L_x_1770:
[----:B------:R-:W-:-:S05]  /*3b70*/  IMAD R6, R6, c[0x0][0x32c], R11 ;  /* 0x0000cb0006067a24 */ /* 0x000fca00078e020b */
[----:B------:R-:W-:Y:S02]  /*3b80*/  IADD3 R12, R6, c[0x0][0x32c], RZ ;  /* 0x0000cb00060c7a10 */ /* 0x000fe40007ffe0ff */
[----:B------:R-:W-:Y:S02]  /*3b90*/  IMNMX R2, R2, R6, !PT ;  /* 0x0000000602027217 */ /* 0x000fe40007800200 */
[----:B------:R-:W-:Y:S02]  /*3ba0*/  IMNMX R5, R5, R12, PT ;  /* 0x0000000c05057217 */ /* 0x000fe40003800200 */
.L_x_1769:
        /* <DEDUP_REMOVED lines=37> */
[----:B------:R-:W-:Y:S01]  /*3e00*/  UISETP.GE.AND UP6, UPT, UR9, 0x1, UPT ;  /* 0x000000010900788c */ /* 0x000fe2000bfc6270 */
        /* <DEDUP_REMOVED lines=36> */
[----:B------:R-:W-:Y:S01]  /*4050*/  IMAD.U32 R7, RZ, RZ, UR12 ;  /* 0x0000000cff077e24 */ /* 0x000fe2000f8e00ff */
        /* <DEDUP_REMOVED lines=14> */
.L_x_1775:
[----:B------:R-:W-:Y:S02]  /*4140*/  UP2UR UR22, UPR, URZ, 0x1 ;  /* 0x000000013f167883 */ /* 0x000fe40008000000 */
[----:B------:R-:W-:-:S06]  /*4150*/  UISETP.NE.AND UP0, UPT, UR9, 0x1, UPT ;  /* 0x000000010900788c */ /* 0x000fcc000bf05270 */
[----:B------:R-:W-:Y:S02]  /*4160*/  PLOP3.LUT P1, PT, PT, PT, UP0, 0x80, 0x0 ;  /* 0x000000000000781c */ /* 0x000fe40003f2f008 */
[----:B------:R-:W-:Y:S01]  /*4170*/  PLOP3.LUT P0, PT, PT, PT, UP0, 0x80, 0x0 ;  /* 0x000000000000781c */ /* 0x000fe20003f0f008 */
[----:B------:R-:W-:-:S10]  /*4180*/  UISETP.NE.AND UP0, UPT, UR22, URZ, UPT ;  /* 0x0000003f1600728c */ /* 0x000fd4000bf05270 */
[----:B------:R-:W-:-:S05]  /*4190*/  @P1 IMAD.HI.U32 R7, R6, c[0x0][0x330], RZ ;  /* 0x0000cc0006071a27 */ /* 0x000fca00078e00ff */
[----:B------:R-:W-:Y:S02]  /*41a0*/  @P0 SHF.R.U32.HI R6, RZ, c[0x0][0x334], R7 ;  /* 0x0000cd00ff060a19 */ /* 0x000fe40000011607 */
.L_x_1776:
[----:B------:R-:W-:Y:S05]  /*41b0*/  BSYNC B0 ;  /* 0x0000000000007941 */ /* 0x000fea0003800000 */
.L_x_1774:
[----:B------:R-:W-:-:S05]  /*41c0*/  IMAD R6, R6, c[0x0][0x32c], R11 ;  /* 0x0000cb0006067a24 */ /* 0x000fca00078e020b */
[----:B------:R-:W-:Y:S02]  /*41d0*/  IADD3 R7, R6, c[0x0][0x32c], RZ ;  /* 0x0000cb0006077a10 */ /* 0x000fe40007ffe0ff */
[----:B------:R-:W-:Y:S02]  /*41e0*/  IMNMX R2, R2, R6, !PT ;  /* 0x0000000602027217 */ /* 0x000fe40007800200 */
[----:B------:R-:W-:Y:S02]  /*41f0*/  IMNMX R5, R5, R7, PT ;  /* 0x0000000705057217 */ /* 0x000fe40003800200 */
.L_x_1773:
        /* <DEDUP_REMOVED lines=63> */
[----:B------:R-:W-:-:S02]  /*45f0*/  FMNMX.FTZ R133, R94, R7, !PT ;  /* 0x000000075e857209 */ /* 0x000fc40007810000 */
[----:B------:R-:W-:Y:S01]  /*4600*/  FSEL R7, R31, -INF , !P0 ;  /* 0xff8000001f077808 */ /* 0x000fe20004000000 */
[----:B------:R-:W-:Y:S01]  /*4610*/  STL [R1+0x80], R135 ;  /* 0x0000808701007387 */ /* 0x000fe20000100800 */
[----:B------:R-:W-:Y:S02]  /*4620*/  PLOP3.LUT P0, PT, PT, PT, UP4, 0x40, 0x0 ;  /* 0x000000000000781c */ /* 0x000fe40003f0e848 */
[----:B------:R-:W-:Y:S01]  /*4630*/  ISETP.GT.AND P1, PT, R2, 0x18, P1 ;  /* 0x000000180200780c */ /* 0x000fe20000f24270 */
[----:B------:R-:W-:Y:S01]  /*4640*/  LDSM.16.MT88.4 R28, [R237+0x4080] ;  /* 0x00408000ed1c783b */ /* 0x000fe20000004200 */
[----:B------:R-:W-:Y:S02]  /*4650*/  FMNMX.FTZ R23, R6, R11, !PT ;  /* 0x0000000b06177209 */ /* 0x000fe40007810000 */
[----:B------:R-:W-:Y:S02]  /*4660*/  ISETP.GT.AND P0, PT, R2, 0x19, P0 ;  /* 0x000000190200780c */ /* 0x000fe40000704270 */
[----:B------:R-:W-:-:S02]  /*4670*/  ISETP.LT.OR P1, PT, R5, 0x19, P1 ;  /* 0x000000190500780c */ /* 0x000fc40000f21670 */
[----:B------:R-:W-:Y:S02]  /*4680*/  FMNMX.FTZ R23, R10, R23, !PT ;  /* 0x000000170a177209 */ /* 0x000fe40007810000 */
[----:B------:R-:W-:Y:S02]  /*4690*/  ISETP.LT.OR P0, PT, R5, 0x1a, P0 ;  /* 0x0000001a0500780c */ /* 0x000fe40000701670 */
[----:B------:R-:W-:Y:S02]  /*46a0*/  FSEL R13, R42, -INF , !P1 ;  /* 0xff8000002a0d7808 */ /* 0x000fe40004800000 */
[----:B------:R-:W-:Y:S02]  /*46b0*/  PLOP3.LUT P1, PT, PT, PT, UP3, 0x40, 0x0 ;  /* 0x000000000000781c */ /* 0x000fe40003f2e838 */
[----:B------:R-:W-:Y:S02]  /*46c0*/  FMNMX.FTZ R23, R9, R23, !PT ;  /* 0x0000001709177209 */ /* 0x000fe40007810000 */
[----:B------:R-:W-:-:S02]  /*46d0*/  FSEL R15, R43, -INF , !P0 ;  /* 0xff8000002b0f7808 */ /* 0x000fc40004000000 */
[----:B------:R-:W-:Y:S01]  /*46e0*/  PLOP3.LUT P0, PT, PT, PT, UP2, 0x40, 0x0 ;  /* 0x000000000000781c */ /* 0x000fe20003f0e828 */
[----:B------:R-:W-:Y:S01]  /*46f0*/  LDSM.16.MT88.4 R40, [R240+0x4880] ;  /* 0x00488000f028783b */ /* 0x000fe20000004200 */
[----:B------:R-:W-:Y:S02]  /*4700*/  ISETP.GT.AND P1, PT, R2, 0x20, P1 ;  /* 0x000000200200780c */ /* 0x000fe40000f24270 */
[----:B------:R-:W-:Y:S02]  /*4710*/  FMNMX.FTZ R23, R8, R23, !PT ;  /* 0x0000001708177209 */ /* 0x000fe40007810000 */
[----:B------:R-:W-:Y:S02]  /*4720*/  ISETP.GT.AND P0, PT, R2, 0x21, P0 ;  /* 0x000000210200780c */ /* 0x000fe40000704270 */
[----:B------:R-:W-:Y:S02]  /*4730*/  ISETP.LT.OR P1, PT, R5, 0x21, P1 ;  /* 0x000000210500780c */ /* 0x000fe40000f21670 */
[----:B------:R-:W-:-:S02]  /*4740*/  FMNMX.FTZ R23, R7, R23, !PT ;  /* 0x0000001707177209 */ /* 0x000fc40007810000 */
[----:B------:R-:W-:Y:S02]  /*4750*/  ISETP.LT.OR P0, PT, R5, 0x22, P0 ;  /* 0x000000220500780c */ /* 0x000fe40000701670 */
        /* <DEDUP_REMOVED lines=11> */
[----:B------:R-:W-:Y:S02]  /*4810*/  FMNMX.FTZ R133, R93, R133, !PT ;  /* 0x000000855d857209 */ /* 0x000fe40007810000 */
[----:B------:R-:W-:-:S02]  /*4820*/  ISETP.LT.OR P0, PT, R5, 0x2a, P0 ;  /* 0x0000002a0500780c */ /* 0x000fc40000701670 */
[----:B------:R-:W-:Y:S01]  /*4830*/  FSEL R90, R38, -INF , !P1 ;  /* 0xff800000265a7808 */ /* 0x000fe20004800000 */
[----:B------:R-:W1:Y:S01]  /*4840*/  SHFL.BFLY PT, R12, R133, 0x2, 0x1f ;  /* 0x0c401f00850c7f89 */ /* 0x000e6200000e0000 */
[----:B------:R-:W-:Y:S02]  /*4850*/  FMNMX.FTZ R132, R92, R132, !PT ;  /* 0x000000845c847209 */ /* 0x000fe40007810000 */
        /* <DEDUP_REMOVED lines=379> */
.L_x_1778:
[----:B------:R-:W-:Y:S02]  /*6010*/  UISETP.NE.AND UP0, UPT, UR9, 0x1, UPT ;  /* 0x000000010900788c */ /* 0x000fe4000bf05270 */
[----:B------:R-:W-:Y:S02]  /*6020*/  ULDC.64 UR4, c[0x0][0x330] ;  /* 0x0000cc0000047ab9 */ /* 0x000fe40000000a00 */
[----:B------:R-:W-:-:S07]  /*6030*/  UIMAD.WIDE.U32 UR22, UR16, UR4, URZ ;  /* 0x00000004101672a5 */ /* 0x000fce000f8e003f */
[----:B------:R-:W-:Y:S02]  /*6040*/  @UP0 UMOV UR21, UR23 ;  /* 0x0000001700150c82 */ /* 0x000fe40008000000 */
[----:B------:R-:W-:Y:S02]  /*6050*/  @UP0 USHF.R.U32.HI UR16, URZ, UR5, UR21 ;  /* 0x000000053f100299 */ /* 0x000fe40008011615 */
.L_x_1779:
[----:B------:R-:W-:Y:S02]  /*6060*/  ULDC UR4, c[0x0][0x32c] ;  /* 0x0000cb0000047ab9 */ /* 0x000fe40000000800 */
[----:B------:R-:W-:-:S04]  /*6070*/  UIMAD UR4, UR16, UR9, UR4 ;  /* 0x00000009100472a4 */ /* 0x000fc8000f8e0204 */
[----:B------:R-:W-:-:S04]  /*6080*/  UISETP.LT.AND UP0, UPT, UR11, UR4, UPT ;  /* 0x000000040b00728c */ /* 0x000fc8000bf01270 */
[----:B------:R-:W-:-:S04]  /*6090*/  USEL UR11, UR11, UR4, UP0 ;  /* 0x000000040b0b7287 */ /* 0x000fc80008000000 */
.L_x_1777:
        /* <DEDUP_REMOVED lines=38> */
.L_x_1791:
        /* <DEDUP_REMOVED lines=79> */
.L_x_1781:
        /* <DEDUP_REMOVED lines=222> */
.L_x_1782:
        /* <DEDUP_REMOVED lines=36> */
.L_x_1785:
[----:B------:R-:W-:Y:S04]  /*7810*/  MOV R170, c[0x0][0x32c] ;  /* 0x0000cb0000aa7a02 */ /* 0x000fe80000000f00 */
[----:B------:R-:W-:Y:S11]  /*7820*/  ISETP.NE.AND P0, PT, R170, 0x1, PT ;  /* 0x00000001aa00780c */ /* 0x000ff60003f05270 */
[----:B------:R-:W-:Y:S02]  /*7830*/  @!UPT UIADD3 URZ, URZ, URZ, URZ ;  /* 0x0000003f3f3ff290 */ /* 0x000fe4000fffe03f */
[----:B------:R-:W-:Y:S05]  /*7840*/  @P0 IMAD.HI.U32 R170, R132, c[0x0][0x330], RZ ;  /* 0x0000cc0084aa0a27 */ /* 0x000fea00078e00ff */
[----:B------:R-:W-:Y:S02]  /*7850*/  @P0 SHF.R.U32.HI R132, RZ, c[0x0][0x334], R170 ;  /* 0x0000cd00ff840a19 */ /* 0x000fe400000116aa */
.L_x_1786:
[----:B------:R-:W-:Y:S05]  /*7860*/  BSYNC B0 ;  /* 0x0000000000007941 */ /* 0x000fea0003800000 */
.L_x_1784:
[----:B------:R-:W-:Y:S05]  /*7870*/  IADD3 R170, -R171, UR4, RZ ;  /* 0x00000004abaa7c10 */ /* 0x000fea000fffe1ff */
[----:B------:R-:W-:Y:S05]  /*7880*/  IMAD R132, R132, c[0x0][0x32c], R170 ;  /* 0x0000cb0084847a24 */ /* 0x000fea00078e02aa */
[----:B------:R-:W-:Y:S02]  /*7890*/  IMNMX R0, R0, R132, !PT ;  /* 0x0000008400007217 */ /* 0x000fe40007800200 */
[----:B------:R-:W-:Y:S04]  /*78a0*/  IADD3 R132, R132, c[0x0][0x32c], RZ ;  /* 0x0000cb0084847a10 */ /* 0x000fe80007ffe0ff */
[----:B------:R-:W-:Y:S02]  /*78b0*/  IMNMX R3, R3, R132, PT ;  /* 0x0000008403037217 */ /* 0x000fe40003800200 */
.L_x_1783:
        /* <DEDUP_REMOVED lines=87> */
.L_x_1789:
[----:B------:R-:W-:Y:S04]  /*7e30*/  MOV R5, c[0x0][0x32c] ;  /* 0x0000cb0000057a02 */ /* 0x000fe80000000f00 */
[----:B------:R-:W-:Y:S11]  /*7e40*/  ISETP.NE.AND P0, PT, R5, 0x1, PT ;  /* 0x000000010500780c */ /* 0x000ff60003f05270 */
[----:B------:R-:W-:Y:S02]  /*7e50*/  @!UPT UIADD3 URZ, URZ, URZ, URZ ;  /* 0x0000003f3f3ff290 */ /* 0x000fe4000fffe03f */
[----:B------:R-:W-:Y:S05]  /*7e60*/  @P0 IMAD.HI.U32 R5, R0, c[0x0][0x330], RZ ;  /* 0x0000cc0000050a27 */ /* 0x000fea00078e00ff */
[----:B------:R-:W-:Y:S02]  /*7e70*/  @P0 SHF.R.U32.HI R0, RZ, c[0x0][0x334], R5 ;  /* 0x0000cd00ff000a19 */ /* 0x000fe40000011605 */
.L_x_1790:
[----:B------:R-:W-:Y:S05]  /*7e80*/  BSYNC B0 ;  /* 0x0000000000007941 */ /* 0x000fea0003800000 */
.L_x_1788:
[----:B------:R-:W-:Y:S05]  /*7e90*/  IADD3 R5, -R171, UR4, RZ ;  /* 0x00000004ab057c10 */ /* 0x000fea000fffe1ff */
[----:B------:R-:W-:Y:S05]  /*7ea0*/  IMAD R0, R0, c[0x0][0x32c], R5 ;  /* 0x0000cb0000007a24 */ /* 0x000fea00078e0205 */
[----:B------:R-:W-:Y:S02]  /*7eb0*/  IMNMX R3, R3, R0, !PT ;  /* 0x0000000003037217 */ /* 0x000fe40007800200 */
[----:B------:R-:W-:Y:S04]  /*7ec0*/  IADD3 R0, R0, c[0x0][0x32c], RZ ;  /* 0x0000cb0000007a10 */ /* 0x000fe80007ffe0ff */
[----:B------:R-:W-:Y:S02]  /*7ed0*/  IMNMX R4, R4, R0, PT ;  /* 0x0000000004047217 */ /* 0x000fe40003800200 */
.L_x_1787:
        /* <DEDUP_REMOVED lines=493> */
.L_x_1780:
        /* <DEDUP_REMOVED lines=25> */
.L_x_1793:
[----:B------:R-:W-:Y:S02]  /*9f40*/  ULDC UR4, c[0x0][0x32c] ;  /* 0x0000cb0000047ab9 */ /* 0x000fe40000000800 */
[----:B------:R-:W-:-:S03]  /*9f50*/  UISETP.NE.AND UP0, UPT, UR4, 0x1, UPT ;  /* 0x000000010400788c */ /* 0x000fc6000bf05270 */
[----:B------:R-:W-:Y:S02]  /*9f60*/  ULDC.64 UR4, c[0x0][0x330] ;  /* 0x0000cc0000047ab9 */ /* 0x000fe40000000a00 */
[----:B------:R-:W-:-:S07]  /*9f70*/  UIMAD.WIDE.U32 UR22, UR11, UR4, URZ ;  /* 0x000000040b1672a5 */ /* 0x000fce000f8e003f */
[----:B------:R-:W-:Y:S02]  /*9f80*/  @UP0 UMOV UR21, UR23 ;  /* 0x0000001700150c82 */ /* 0x000fe40008000000 */
[----:B------:R-:W-:Y:S02]  /*9f90*/  @UP0 USHF.R.U32.HI UR11, URZ, UR5, UR21 ;  /* 0x000000053f0b0299 */ /* 0x000fe40008011615 */
.L_x_1794:
[----:B------:R-:W-:Y:S02]  /*9fa0*/  ULDC UR4, c[0x0][0x32c] ;  /* 0x0000cb0000047ab9 */ /* 0x000fe40000000800 */
[----:B------:R-:W-:-:S04]  /*9fb0*/  UIMAD UR4, UR11, UR4, URZ ;  /* 0x000000040b0472a4 */ /* 0x000fc8000f8e023f */
[----:B------:R-:W-:-:S04]  /*9fc0*/  UISETP.LT.AND UP0, UPT, UR9, UR4, UPT ;  /* 0x000000040900728c */ /* 0x000fc8000bf01270 */
[----:B------:R-:W-:-:S04]  /*9fd0*/  USEL UR9, UR9, UR4, !UP0 ;  /* 0x0000000409097287 */ /* 0x000fc8000c000000 */
.L_x_1792:
        /* <DEDUP_REMOVED lines=37> */
.L_x_1798:
        /* <DEDUP_REMOVED lines=82> */
.L_x_1796:
        /* <DEDUP_REMOVED lines=222> */
.L_x_1797:
        /* <DEDUP_REMOVED lines=421> */
.L_x_1795:
        /* <DEDUP_REMOVED lines=44> */
.L_x_1809:
        /* <DEDUP_REMOVED lines=290> */
.L_x_1800:
[----:B-1----:R-:W2:Y:S01]  /*e460*/  LDL R3, [R1+0x78] ;  /* 0x0000780001037983 */ /* 0x002ea20000100800 */
        /* <DEDUP_REMOVED lines=8> */
[----:B------:R-:W-:Y:S01]  /*e4f0*/  IMAD.MOV.U32 R133, RZ, RZ, R3 ;  /* 0x000000ffff857224 */ /* 0x000fe200078e0003 */
[----:B------:R-:W-:Y:S01]  /*e500*/  @P0 SHF.R.U32.HI R133, RZ, c[0x0][0x2cc], R0 ;  /* 0x0000b300ff850a19 */ /* 0x000fe20000011600 */
[----:B------:R-:W-:Y:S01]  /*e510*/  IMAD.U32 R0, RZ, RZ, UR4 ;  /* 0x00000004ff007e24 */ /* 0x000fe2000f8e00ff */
[----:B------:R-:W-:Y:S01]  /*e520*/  PLOP3.LUT P0, PT, PT, PT, UP0, 0x40, 0x0 ;  /* 0x000000000000781c */ /* 0x000fe20003f0e808 */
[----:B------:R-:W-:Y:S02]  /*e530*/  IMAD.U32 R3, RZ, RZ, UR12 ;  /* 0x0000000cff037e24 */ /* 0x000fe4000f8e00ff */
[----:B------:R-:W1:Y:S01]  /*e540*/  SHFL.IDX PT, R132, R133, RZ, 0x1c1f ;  /* 0x001c1fff85847589 */ /* 0x000e6200000e0000 */
[C---:B---3--:R-:W-:Y:S02]  /*e550*/  IADD3 R0, -R170.reuse, 0x1, R0 ;  /* 0x00000001aa007810 */ /* 0x048fe40007ffe100 */
[----:B------:R-:W-:Y:S02]  /*e560*/  IADD3 R170, -R170, UR4, RZ ;  /* 0x00000004aaaa7c10 */ /* 0x000fe4000fffe1ff */
        /* <DEDUP_REMOVED lines=20> */
.L_x_1803:
[----:B------:R-:W-:Y:S04]  /*e6b0*/  MOV R171, c[0x0][0x32c] ;  /* 0x0000cb0000ab7a02 */ /* 0x000fe80000000f00 */
[----:B------:R-:W-:Y:S11]  /*e6c0*/  ISETP.NE.AND P0, PT, R171, 0x1, PT ;  /* 0x00000001ab00780c */ /* 0x000ff60003f05270 */
[----:B------:R-:W-:Y:S02]  /*e6d0*/  @!UPT UIADD3 URZ, URZ, URZ, URZ ;  /* 0x0000003f3f3ff290 */ /* 0x000fe4000fffe03f */
[----:B------:R-:W-:Y:S05]  /*e6e0*/  @P0 IMAD.HI.U32 R171, R132, c[0x0][0x330], RZ ;  /* 0x0000cc0084ab0a27 */ /* 0x000fea00078e00ff */
[----:B------:R-:W-:Y:S02]  /*e6f0*/  @P0 SHF.R.U32.HI R132, RZ, c[0x0][0x334], R171 ;  /* 0x0000cd00ff840a19 */ /* 0x000fe400000116ab */
.L_x_1804:
[----:B------:R-:W-:Y:S05]  /*e700*/  BSYNC B0 ;  /* 0x0000000000007941 */ /* 0x000fea0003800000 */
.L_x_1802:
[----:B------:R-:W-:Y:S05]  /*e710*/  IMAD R132, R132, c[0x0][0x32c], R170 ;  /* 0x0000cb0084847a24 */ /* 0x000fea00078e02aa */
[----:B------:R-:W-:Y:S02]  /*e720*/  IMNMX R0, R0, R132, !PT ;  /* 0x0000008400007217 */ /* 0x000fe40007800200 */
[----:B------:R-:W-:Y:S04]  /*e730*/  IADD3 R132, R132, c[0x0][0x32c], RZ ;  /* 0x0000cb0084847a10 */ /* 0x000fe80007ffe0ff */
[----:B------:R-:W-:Y:S02]  /*e740*/  IMNMX R3, R3, R132, PT ;  /* 0x0000008403037217 */ /* 0x000fe40003800200 */
.L_x_1801:
        /* <DEDUP_REMOVED lines=87> */
.L_x_1807:
[----:B------:R-:W-:Y:S04]  /*ecc0*/  MOV R5, c[0x0][0x32c] ;  /* 0x0000cb0000057a02 */ /* 0x000fe80000000f00 */
[----:B------:R-:W-:Y:S11]  /*ecd0*/  ISETP.NE.AND P0, PT, R5, 0x1, PT ;  /* 0x000000010500780c */ /* 0x000ff60003f05270 */
[----:B------:R-:W-:Y:S02]  /*ece0*/  @!UPT UIADD3 URZ, URZ, URZ, URZ ;  /* 0x0000003f3f3ff290 */ /* 0x000fe4000fffe03f */
[----:B------:R-:W-:Y:S05]  /*ecf0*/  @P0 IMAD.HI.U32 R5, R0, c[0x0][0x330], RZ ;  /* 0x0000cc0000050a27 */ /* 0x000fea00078e00ff */
[----:B------:R-:W-:Y:S02]  /*ed00*/  @P0 SHF.R.U32.HI R0, RZ, c[0x0][0x334], R5 ;  /* 0x0000cd00ff000a19 */ /* 0x000fe40000011605 */
.L_x_1808:
[----:B------:R-:W-:Y:S05]  /*ed10*/  BSYNC B0 ;  /* 0x0000000000007941 */ /* 0x000fea0003800000 */
.L_x_1806:
[----:B------:R-:W-:Y:S05]  /*ed20*/  IMAD R0, R0, c[0x0][0x32c], R170 ;  /* 0x0000cb0000007a24 */ /* 0x000fea00078e02aa */
[----:B------:R-:W-:Y:S02]  /*ed30*/  IMNMX R3, R3, R0, !PT ;  /* 0x0000000003037217 */ /* 0x000fe40007800200 */
[----:B------:R-:W-:Y:S04]  /*ed40*/  IADD3 R0, R0, c[0x0][0x32c], RZ ;  /* 0x0000cb0000007a10 */ /* 0x000fe80007ffe0ff */
[----:B------:R-:W-:Y:S02]  /*ed50*/  IMNMX R4, R4, R0, PT ;  /* 0x0000000004047217 */ /* 0x000fe40003800200 */
.L_x_1805:
        /* <DEDUP_REMOVED lines=492> */
.L_x_1799:
        /* <DEDUP_REMOVED lines=157> */
.L_x_1767:
        /* <DEDUP_REMOVED lines=196> */
.L_x_1811:
        /* <DEDUP_REMOVED lines=159> */
.L_x_1813:
[----:B--234-:R-:W-:Y:S05]  /*12c20*/  BSYNC B0 ;  /* 0x0000000000007941 */ /* 0x01cfea0003800000 */
.L_x_1812:
        /* <DEDUP_REMOVED lines=30> */
.L_x_1815:
[----:B------:R-:W-:Y:S05]  /*12e10*/  BSYNC B0 ;  /* 0x0000000000007941 */ /* 0x000fea0003800000 */
.L_x_1814:
        /* <DEDUP_REMOVED lines=30> */
.L_x_1817:
[----:B------:R-:W-:Y:S05]  /*13000*/  BSYNC B0 ;  /* 0x0000000000007941 */ /* 0x000fea0003800000 */
.L_x_1816:
        /* <DEDUP_REMOVED lines=31> */
.L_x_1810:
        /* <DEDUP_REMOVED lines=31> */
.L_x_1818:
        /* <DEDUP_REMOVED lines=45> */
.L_x_1820:
[----:B------:R-:W-:Y:S05]  /*136c0*/  BSYNC B0 ;  /* 0x0000000000007941 */ /* 0x000fea0003800000 */
.L_x_1819:
        /* <DEDUP_REMOVED lines=80> */
.L_x_1822:
[----:B------:R-:W-:Y:S05]  /*13bd0*/  BSYNC B0 ;  /* 0x0000000000007941 */ /* 0x000fea0003800000 */
.L_x_1821:
        /* <DEDUP_REMOVED lines=27> */
.L_x_1824:
[----:B------:R-:W-:Y:S05]  /*13d90*/  BSYNC B0 ;  /* 0x0000000000007941 */ /* 0x000fea0003800000 */
.L_x_1823:
        /* <DEDUP_REMOVED lines=27> */
.L_x_1826:
[----:B------:R-:W-:Y:S05]  /*13f50*/  BSYNC B0 ;  /* 0x0000000000007941 */ /* 0x000fea0003800000 */
.L_x_1825:
        /* <DEDUP_REMOVED lines=28> */
.L_x_1827:
        /* <DEDUP_REMOVED lines=14> */
.L_x_3085:


//--------------------- .text._ZN7cutlass13device_kernelIN5flash19enable_sm80_to_sm89INS1_16FlashAttnFwdSm80INS1_25CollectiveMainloopFwdSm80ILi8ELi1ELb0EN4cute5tupleIJNS5_1CILi128EEENS7_ILi32EEENS7_ILi256EEEEEELi256ENS_10bfloat16_tEfNS_4arch4Sm80ELb0ELb1ELb0ELb1ELb0ELb1ELb1ELb0EEENS1_21CollectiveEpilogueFwdINS6_IJS8_SA_S9_EEENS6_IJNS7_ILi1EEESI_SI_EEESC_SE_Li256ELb1ELb1ELb0ELb0EEENS1_19SingleTileSchedulerILb1ELb0ELb1ELi128EEEEEEEEEvNT_6ParamsE --------------------------
	.section	.text._ZN7cutlass13device_kernelIN5flash19enable_sm80_to_sm89INS1_16FlashAttnFwdSm80INS1_25CollectiveMainloopFwdSm80ILi8ELi1ELb0EN4cute5tupleIJNS5_1CILi128EEENS7_ILi32EEENS7_ILi256EEEEEELi256ENS_10bfloat16_tEfNS_4arch4Sm80ELb0ELb1ELb0ELb1ELb0ELb1ELb1ELb0EEENS1_21CollectiveEpilogueFwdINS6_IJS8_SA_S9_EEENS6_IJNS7_ILi1EEESI_SI_EEESC_SE_Li256ELb1ELb1ELb0ELb0EEENS1_19SingleTileSchedulerILb1ELb0ELb1ELi128EEEEEEEEEvNT_6ParamsE,"ax",@progbits
	.sectioninfo	@"SHI_REGISTERS=245"
	.align	128
.text._ZN7cutlass13device_kernelIN5flash19enable_sm80_to_sm89INS1_16FlashAttnFwdSm80INS1_25CollectiveMainloopFwdSm80ILi8ELi1ELb0EN4cute5tupleIJNS5_1CILi128EEENS7_ILi32EEENS7_ILi256EEEEEELi256ENS_10bfloat16_tEfNS_4arch4Sm80ELb0ELb1ELb0ELb1ELb0ELb1ELb1ELb0EEENS1_21CollectiveEpilogueFwdINS6_IJS8_SA_S9_EEENS6_IJNS7_ILi1EEESI_SI_EEESC_SE_Li256ELb1ELb1ELb0ELb0EEENS1_19SingleTileSchedulerILb1ELb0ELb1ELi128EEEEEEEEEvNT_6ParamsE:
        .type           _ZN7cutlass13device_kernelIN5flash19enable_sm80_to_sm89INS1_16FlashAttnFwdSm80INS1_25CollectiveMainloopFwdSm80ILi8ELi1ELb0EN4cute5tupleIJNS5_1CILi128EEENS7_ILi32EEENS7_ILi256EEEEEELi256ENS_10bfloat16_tEfNS_4arch4Sm80ELb0ELb1ELb0ELb1ELb0ELb1ELb1ELb0EEENS1_21CollectiveEpilogueFwdINS6_IJS8_SA_S9_EEENS6_IJNS7_ILi1EEESI_SI_EEESC_SE_Li256ELb1ELb1ELb0ELb0EEENS1_19SingleTileSchedulerILb1ELb0ELb1ELi128EEEEEEEEEvNT_6ParamsE,@function
        .size           _ZN7cutlass13device_kernelIN5flash19enable_sm80_to_sm89INS1_16FlashAttnFwdSm80INS1_25CollectiveMainloopFwdSm80ILi8ELi1ELb0EN4cute5tupleIJNS5_1CILi128EEENS7_ILi32EEENS7_ILi256EEEEEELi256ENS_10bfloat16_tEfNS_4arch4Sm80ELb0ELb1ELb0ELb1ELb0ELb1ELb1ELb0EEENS1_21CollectiveEpilogueFwdINS6_IJS8_SA_S9_EEENS6_IJNS7_ILi1EEESI_SI_EEESC_SE_Li256ELb1ELb1ELb0ELb0EEENS1_19SingleTileSchedulerILb1ELb0ELb1ELi128EEEEEEEEEvNT_6ParamsE,(.L_x_3086 - _ZN7cutlass13device_kernelIN5flash19enable_sm80_to_sm89INS1_16FlashAttnFwdSm80INS1_25CollectiveMainloopFwdSm80ILi8ELi1ELb0EN4cute5tupleIJNS5_1CILi128EEENS7_ILi32EEENS7_ILi256EEEEEELi256ENS_10bfloat16_tEfNS_4arch4Sm80ELb0ELb1ELb0ELb1ELb0ELb1ELb1ELb0EEENS1_21CollectiveEpilogueFwdINS6_IJS8_SA_S9_EEENS6_IJNS7_ILi1EEESI_SI_EEESC_SE_Li256ELb1ELb1ELb0ELb0EEENS1_19SingleTileSchedulerILb1ELb0ELb1ELi128EEEEEEEEEvNT_6ParamsE)
        .other          _ZN7cutlass13device_kernelIN5flash19enable_sm80_to_sm89INS1_16FlashAttnFwdSm80INS1_25CollectiveMainloopFwdSm80ILi8ELi1ELb0EN4cute5tupleIJNS5_1CILi128EEENS7_ILi32EEENS7_ILi256EEEEEELi256ENS_10bfloat16_tEfNS_4arch4Sm80ELb0ELb1ELb0ELb1ELb0ELb1ELb1ELb0EEENS1_21CollectiveEpilogueFwdINS6_IJS8_SA_S9_EEENS6_IJNS7_ILi1EEESI_SI_EEESC_SE_Li256ELb1ELb1ELb0ELb0EEENS1_19SingleTileSchedulerILb1ELb0ELb1ELi128EEEEEEEEEvNT_6ParamsE,@"STO_CUDA_ENTRY STV_DEFAULT"
_ZN7cutlass13device_kernelIN5flash19enable_sm80_to_sm89INS1_16FlashAttnFwdSm80INS1_25CollectiveMainloopFwdSm80ILi8ELi1ELb0EN4cute5tupleIJNS5_1CILi128EEENS7_ILi32EEENS7_ILi256EEEEEELi256ENS_10bfloat16_tEfNS_4arch4Sm80ELb0ELb1ELb0ELb1ELb0ELb1ELb1ELb0EEENS1_21CollectiveEpilogueFwdINS6_IJS8_SA_S9_EEENS6_IJNS7_ILi1EEESI_SI_EEESC_SE_Li256ELb1ELb1ELb0ELb0EEENS1_19SingleTileSchedulerILb1ELb0ELb1ELi128EEEEEEEEEvNT_6ParamsE:
        /* <DEDUP_REMOVED lines=20> */
.L_x_1829:
        /* <DEDUP_REMOVED lines=13> */
.L_x_1831:
[----:B------:R-:W-:Y:S02]  /*0210*/  ULDC UR5, c[0x0][0x54c] ;  /* 0x0001530000057ab9 */ /* 0x000fe40000000800 */
.L_x_1830:
[----:B------:R-:W-:Y:S02]  /*0220*/  ULDC UR4, c[0x0][0x548] ;  /* 0x0001520000047ab9 */ /* 0x000fe40000000800 */
[----:B------:R-:W-:-:S02]  /*0230*/  USHF.L.U32 UR23, UR21, 0x7, URZ ;  /* 0x0000000715177899 */ /* 0x000fc4000800063f */
[----:B------:R-:W-:-:S04]  /*0240*/  UIMAD UR4, UR5, UR4, URZ ;  /* 0x00000004050472a4 */ /* 0x000fc8000f8e023f */
[----:B------:R-:W-:-:S04]  /*0250*/  UISETP.GE.AND UP0, UPT, UR23, UR4, UPT ;  /* 0x000000041700728c */ /* 0x000fc8000bf06270 */
[----:B------:R-:W-:Y:S01]  /*0260*/  USEL UR29, UR29, 0xffffffff, !UP0 ;  /* 0xffffffff1d1d7887 */ /* 0x000fe2000c000000 */
[----:B------:R-:W-:Y:S05]  /*0270*/  BRA `(.L_x_1832) ;  /* 0x000001b000007947 */ /* 0x000fea0003800000 */
.L_x_1828:
        /* <DEDUP_REMOVED lines=8> */
.L_x_1833:
        /* <DEDUP_REMOVED lines=13> */
.L_x_1835:
[----:B------:R-:W-:Y:S02]  /*03d0*/  ULDC UR5, c[0x0][0x54c] ;  /* 0x0001530000057ab9 */ /* 0x000fe40000000800 */
.L_x_1834:
[----:B------:R-:W-:Y:S02]  /*03e0*/  ULDC UR4, c[0x0][0x548] ;  /* 0x0001520000047ab9 */ /* 0x000fe40000000800 */
[----:B------:R-:W-:-:S02]  /*03f0*/  USHF.L.U32 UR23, UR21, 0x7, URZ ;  /* 0x0000000715177899 */ /* 0x000fc4000800063f */
[----:B------:R-:W-:-:S04]  /*0400*/  UIMAD UR4, UR5, UR4, URZ ;  /* 0x00000004050472a4 */ /* 0x000fc8000f8e023f */
[----:B------:R-:W-:-:S04]  /*0410*/  UISETP.GE.AND UP0, UPT, UR23, UR4, UPT ;  /* 0x000000041700728c */ /* 0x000fc8000bf06270 */
[----:B------:R-:W-:-:S06]  /*0420*/  USEL UR29, UR29, 0xffffffff, !UP0 ;  /* 0xffffffff1d1d7887 */ /* 0x000fcc000c000000 */
.L_x_1832:
        /* <DEDUP_REMOVED lines=65> */
.L_x_1836:
        /* <DEDUP_REMOVED lines=10> */
.L_x_1837:
[----:B------:R-:W-:Y:S05]  /*08e0*/  @!P2 BRA `(.L_x_1838) ;  /* 0x000000500000a947 */ /* 0x000fea0003800000 */
[----:B-1----:R-:W2:Y:S04]  /*08f0*/  LDG.E R0, [R8.64] ;  /* 0x0000001e08007981 */ /* 0x002ea8000c1e1900 */
[----:B----4-:R-:W4:Y:S01]  /*0900*/  LDG.E R2, [R8.64+0x4] ;  /* 0x0000041e08027981 */ /* 0x010f22000c1e1900 */
[----:B--2---:R-:W1:Y:S08]  /*0910*/  R2UR UR9, R0 ;  /* 0x00000000000973c2 */ /* 0x004e7000000e0000 */
[----:B----4-:R-:W1:Y:S02]  /*0920*/  R2UR UR4, R2 ;  /* 0x00000000020473c2 */ /* 0x010e6400000e0000 */
[----:B-1----:R-:W-:-:S06]  /*0930*/  UIADD3 UR9, -UR9, UR4, URZ ;  /* 0x0000000409097290 */ /* 0x002fcc000fffe13f */
.L_x_1838:
        /* <DEDUP_REMOVED lines=41> */
.L_x_1840:
[----:B------:R-:W-:Y:S02]  /*0bd0*/  UISETP.NE.AND UP0, UPT, UR5, 0x1, UPT ;  /* 0x000000010500788c */ /* 0x000fe4000bf05270 */
[----:B------:R-:W-:Y:S02]  /*0be0*/  ULDC.64 UR6, c[0x0][0x330] ;  /* 0x0000cc0000067ab9 */ /* 0x000fe40000000a00 */
[----:B------:R-:W-:-:S07]  /*0bf0*/  UIMAD.WIDE.U32 UR12, UR4, UR6, URZ ;  /* 0x00000006040c72a5 */ /* 0x000fce000f8e003f */
[----:B------:R-:W-:Y:S02]  /*0c00*/  @UP0 USHF.R.U32.HI UR4, URZ, UR7, UR13 ;  /* 0x000000073f040299 */ /* 0x000fe4000801160d */
.L_x_1841:
[----:B------:R-:W-:Y:S02]  /*0c10*/  ULDC UR6, c[0x0][0x32c] ;  /* 0x0000cb0000067ab9 */ /* 0x000fe40000000800 */
[----:B------:R-:W-:-:S04]  /*0c20*/  UIMAD UR6, UR4, UR5, UR6 ;  /* 0x00000005040672a4 */ /* 0x000fc8000f8e0206 */
[----:B------:R-:W-:-:S04]  /*0c30*/  UISETP.LT.AND UP0, UPT, UR11, UR6, UPT ;  /* 0x000000060b00728c */ /* 0x000fc8000bf01270 */
[----:B------:R-:W-:-:S03]  /*0c40*/  USEL UR11, UR11, UR6, UP0 ;  /* 0x000000060b0b7287 */ /* 0x000fc60008000000 */
.L_x_1839:
        /* <DEDUP_REMOVED lines=26> */
.L_x_1843:
[----:B------:R-:W-:-:S03]  /*0df0*/  UISETP.NE.AND UP0, UPT, UR5, 0x1, UPT ;  /* 0x000000010500788c */ /* 0x000fc6000bf05270 */
[----:B------:R-:W-:Y:S02]  /*0e00*/  ULDC.64 UR4, c[0x0][0x330] ;  /* 0x0000cc0000047ab9 */ /* 0x000fe40000000a00 */
[----:B------:R-:W-:-:S07]  /*0e10*/  UIMAD.WIDE.U32 UR32, UR7, UR4, URZ ;  /* 0x00000004072072a5 */ /* 0x000fce000f8e003f */
[----:B------:R-:W-:Y:S02]  /*0e20*/  @UP0 UMOV UR17, UR33 ;  /* 0x0000002100110c82 */ /* 0x000fe40008000000 */
[----:B------:R-:W-:Y:S02]  /*0e30*/  @UP0 USHF.R.U32.HI UR7, URZ, UR5, UR17 ;  /* 0x000000053f070299 */ /* 0x000fe40008011611 */
.L_x_1844:
[----:B------:R-:W-:Y:S02]  /*0e40*/  ULDC UR4, c[0x0][0x32c] ;  /* 0x0000cb0000047ab9 */ /* 0x000fe40000000800 */
[----:B------:R-:W-:-:S04]  /*0e50*/  UIMAD UR4, UR7, UR4, URZ ;  /* 0x00000004070472a4 */ /* 0x000fc8000f8e023f */
[----:B------:R-:W-:-:S04]  /*0e60*/  UISETP.LT.AND UP0, UPT, UR6, UR4, UPT ;  /* 0x000000040600728c */ /* 0x000fc8000bf01270 */
[----:B------:R-:W-:Y:S02]  /*0e70*/  USEL UR6, UR6, UR4, !UP0 ;  /* 0x0000000406067287 */ /* 0x000fe4000c000000 */
.L_x_1842:
        /* <DEDUP_REMOVED lines=153> */
.L_x_1847:
[----:B------:R-:W-:Y:S05]  /*1810*/  BSYNC B0 ;  /* 0x0000000000007941 */ /* 0x000fea0003800000 */
.L_x_1846:
        /* <DEDUP_REMOVED lines=141> */
.L_x_1866:
        /* <DEDUP_REMOVED lines=64> */
.L_x_1852:
[----:B------:R-:W-:Y:S05]  /*24f0*/  BSYNC B0 ;  /* 0x0000000000007941 */ /* 0x000fea0003800000 */
.L_x_1851:
        /* <DEDUP_REMOVED lines=83> */
.L_x_1855:
[----:B------:R-:W-:Y:S05]  /*2a30*/  BSYNC B0 ;  /* 0x0000000000007941 */ /* 0x000fea0003800000 */
.L_x_1854:
        /* <DEDUP_REMOVED lines=56> */
.L_x_1857:
[----:B------:R-:W-:Y:S05]  /*2dc0*/  BSYNC B0 ;  /* 0x0000000000007941 */ /* 0x000fea0003800000 */
.L_x_1856:
        /* <DEDUP_REMOVED lines=56> */
.L_x_1859:
[----:B------:R-:W-:Y:S05]  /*3150*/  BSYNC B0 ;  /* 0x0000000000007941 */ /* 0x000fea0003800000 */
.L_x_1858:
        /* <DEDUP_REMOVED lines=56> */
.L_x_1850:
        /* <DEDUP_REMOVED lines=29> */
.L_x_1861:
[----:B------:R-:W-:Y:S05]  /*36b0*/  BSYNC B0 ;  /* 0x0000000000007941 */ /* 0x000fea0003800000 */
.L_x_1860:
        /* <DEDUP_REMOVED lines=140> */
.L_x_1863:
[----:B------:R-:W-:Y:S05]  /*3f80*/  BSYNC B0 ;  /* 0x0000000000007941 */ /* 0x000fea0003800000 */
.L_x_1862:
        /* <DEDUP_REMOVED lines=115> */
.L_x_1849:
        /* <DEDUP_REMOVED lines=18> */
.L_x_1853:
[----:B------:R-:W-:Y:S05]  /*47e0*/  BSYNC B1 ;  /* 0x0000000000017941 */ /* 0x000fea0003800000 */
.L_x_1848:
        /* <DEDUP_REMOVED lines=56> */
.L_x_1865:
[----:B-1----:R-:W-:Y:S05]  /*4b70*/  BSYNC B0 ;  /* 0x0000000000007941 */ /* 0x002fea0003800000 */
.L_x_1864:
        /* <DEDUP_REMOVED lines=27> */
.L_x_1845:
        /* <DEDUP_REMOVED lines=22> */
.L_x_1868:
[----:B------:R-:W-:Y:S02]  /*4e90*/  UISETP.NE.AND UP0, UPT, UR6, 0x1, UPT ;  /* 0x000000010600788c */ /* 0x000fe4000bf05270 */
[----:B------:R-:W-:Y:S02]  /*4ea0*/  ULDC.64 UR4, c[0x0][0x330] ;  /* 0x0000cc0000047ab9 */ /* 0x000fe40000000a00 */
[----:B------:R-:W-:-:S07]  /*4eb0*/  UIMAD.WIDE.U32 UR10, UR8, UR4, URZ ;  /* 0x00000004080a72a5 */ /* 0x000fce000f8e003f */
[----:B------:R-:W-:Y:S02]  /*4ec0*/  @UP0 UMOV UR9, UR11 ;  /* 0x0000000b00090c82 */ /* 0x000fe40008000000 */
[----:B------:R-:W-:Y:S02]  /*4ed0*/  @UP0 USHF.R.U32.HI UR8, URZ, UR5, UR9 ;  /* 0x000000053f080299 */ /* 0x000fe40008011609 */
.L_x_1869:
[----:B------:R-:W-:Y:S02]  /*4ee0*/  ULDC UR4, c[0x0][0x32c] ;  /* 0x0000cb0000047ab9 */ /* 0x000fe40000000800 */
[----:B------:R-:W-:-:S04]  /*4ef0*/  UIMAD UR4, UR8, UR6, UR4 ;  /* 0x00000006080472a4 */ /* 0x000fc8000f8e0204 */
[----:B------:R-:W-:-:S04]  /*4f00*/  UISETP.LT.AND UP0, UPT, UR7, UR4, UPT ;  /* 0x000000040700728c */ /* 0x000fc8000bf01270 */
[----:B------:R-:W-:-:S04]  /*4f10*/  USEL UR7, UR7, UR4, UP0 ;  /* 0x0000000407077287 */ /* 0x000fc80008000000 */
.L_x_1867:
        /* <DEDUP_REMOVED lines=27> */
.L_x_1871:
[----:B------:R-:W-:Y:S02]  /*50d0*/  ULDC UR4, c[0x0][0x32c] ;  /* 0x0000cb0000047ab9 */ /* 0x000fe40000000800 */
[----:B------:R-:W-:-:S03]  /*50e0*/  UISETP.NE.AND UP0, UPT, UR4, 0x1, UPT ;  /* 0x000000010400788c */ /* 0x000fc6000bf05270 */
[----:B------:R-:W-:Y:S02]  /*50f0*/  ULDC.64 UR4, c[0x0][0x330] ;  /* 0x0000cc0000047ab9 */ /* 0x000fe40000000a00 */
[----:B------:R-:W-:-:S06]  /*5100*/  UIMAD.WIDE.U32 UR8, UR7, UR4, URZ ;  /* 0x00000004070872a5 */ /* 0x000fcc000f8e003f */
[----:B------:R-:W-:Y:S02]  /*5110*/  @UP0 USHF.R.U32.HI UR7, URZ, UR5, UR9 ;  /* 0x000000053f070299 */ /* 0x000fe40008011609 */
.L_x_1872:
[----:B------:R-:W-:Y:S02]  /*5120*/  ULDC UR4, c[0x0][0x32c] ;  /* 0x0000cb0000047ab9 */ /* 0x000fe40000000800 */
[----:B------:R-:W-:-:S04]  /*5130*/  UIMAD UR4, UR7, UR4, URZ ;  /* 0x00000004070472a4 */ /* 0x000fc8000f8e023f */
[----:B------:R-:W-:-:S04]  /*5140*/  UISETP.LT.AND UP0, UPT, UR6, UR4, UPT ;  /* 0x000000040600728c */ /* 0x000fc8000bf01270 */
[----:B------:R-:W-:-:S04]  /*5150*/  USEL UR6, UR6, UR4, !UP0 ;  /* 0x0000000406067287 */ /* 0x000fc8000c000000 */
.L_x_1870:
        /* <DEDUP_REMOVED lines=271> */
[----:B-1-34-:R-:W-:Y:S01]  /*6250*/  IADD3 R8, R80, 0x80, RZ ;  /* 0x0000008050087810 */ /* 0x01afe20007ffe0ff */
        /* <DEDUP_REMOVED lines=8> */
[C---:B------:R-:W-:Y:S02]  /*62e0*/  LEA R18, P0, R80.reuse, R16, 0x1 ;  /* 0x0000001050127211 */ /* 0x040fe400078008ff */
        /* <DEDUP_REMOVED lines=11> */
.L_x_1875:
[----:B-1-34-:R-:W-:Y:S05]  /*63a0*/  BSYNC B0 ;  /* 0x0000000000007941 */ /* 0x01afea0003800000 */
.L_x_1874:
[----:B------:R-:W-:Y:S01]  /*63b0*/  IADD3 R5, R14, 0x40, RZ ;  /* 0x000000400e057810 */ /* 0x000fe20007ffe0ff */
[----:B------:R1:W2:Y:S01]  /*63c0*/  SHFL.IDX PT, R17, R12, 0x2, 0x181f ;  /* 0x00581f000c117f89 */ /* 0x0002a200000e0000 */
[----:B------:R-:W-:Y:S02]  /*63d0*/  BSSY B0, `(.L_x_1876) ;  /* 0x000001b000007945 */ /* 0x000fe40003800000 */
[----:B------:R-:W-:Y:S01]  /*63e0*/  ISETP.GE.AND P0, PT, R5, UR7, PT ;  /* 0x0000000705007c0c */ /* 0x000fe2000bf06270 */
[----:B------:R1:W3:Y:S03]  /*63f0*/  SHFL.IDX PT, R16, R13, 0x2, 0x181f ;  /* 0x00581f000d107f89 */ /* 0x0002e600000e0000 */
[----:B------:R-:W-:-:S09]  /*6400*/  P2R R9, PR, RZ, 0x1 ;  /* 0x00000001ff097803 */ /* 0x000fd20000000000 */
[----:B------:R-:W-:Y:S05]  /*6410*/  @P0 BRA `(.L_x_1877) ;  /* 0x0000016000000947 */ /* 0x000fea0003800000 */
[----:B------:R-:W-:Y:S01]  /*6420*/  IADD3 R8, R80, 0x80, RZ ;  /* 0x0000008050087810 */ /* 0x000fe20007ffe0ff */
        /* <DEDUP_REMOVED lines=8> */
[C---:B---3--:R-:W-:Y:S02]  /*64b0*/  LEA R18, P0, R80.reuse, R16, 0x1 ;  /* 0x0000001050127211 */ /* 0x048fe400078008ff */
        /* <DEDUP_REMOVED lines=12> */
.L_x_1877:
[----:B------:R-:W-:Y:S05]  /*6580*/  BSYNC B0 ;  /* 0x0000000000007941 */ /* 0x000fea0003800000 */
.L_x_1876:
        /* <DEDUP_REMOVED lines=10> */
[C---:B------:R-:W-:Y:S02]  /*6630*/  IADD3 R6, R80.reuse, 0x80, RZ ;  /* 0x0000008050067810 */ /* 0x040fe40007ffe0ff */
[----:B------:R-:W-:Y:S02]  /*6640*/  LEA.HI R5, R5, R42, RZ, 0x3 ;  /* 0x0000002a05057211 */ /* 0x000fe400078f18ff */
[C---:B-123--:R-:W-:Y:S02]  /*6650*/  LEA R12, P0, R80.reuse, R16, 0x1 ;  /* 0x00000010500c7211 */ /* 0x04efe400078008ff */
        /* <DEDUP_REMOVED lines=17> */
.L_x_1879:
[----:B------:R-:W-:Y:S05]  /*6770*/  BSYNC B0 ;  /* 0x0000000000007941 */ /* 0x000fea0003800000 */
.L_x_1878:
        /* <DEDUP_REMOVED lines=39> */
.L_x_1880:
        /* <DEDUP_REMOVED lines=90> */
.L_x_1884:
[----:B--2---:R-:W-:Y:S05]  /*6f90*/  BSYNC B0 ;  /* 0x0000000000007941 */ /* 0x004fea0003800000 */
.L_x_1883:
        /* <DEDUP_REMOVED lines=86> */
.L_x_1886:
[----:B--2---:R-:W-:Y:S05]  /*7500*/  BSYNC B0 ;  /* 0x0000000000007941 */ /* 0x004fea0003800000 */
.L_x_1885:
        /* <DEDUP_REMOVED lines=88> */
.L_x_1888:
[----:B--2---:R-:W-:Y:S05]  /*7a90*/  BSYNC B0 ;  /* 0x0000000000007941 */ /* 0x004fea0003800000 */
.L_x_1887:
        /* <DEDUP_REMOVED lines=86> */
.L_x_1890:
[----:B--2---:R-:W-:Y:S05]  /*8000*/  BSYNC B0 ;  /* 0x0000000000007941 */ /* 0x004fea0003800000 */
.L_x_1889:
        /* <DEDUP_REMOVED lines=89> */
.L_x_1894:
[----:B------:R-:W-:Y:S05]  /*85a0*/  BSYNC B0 ;  /* 0x0000000000007941 */ /* 0x000fea0003800000 */
.L_x_1893:
        /* <DEDUP_REMOVED lines=50> */
.L_x_1896:
[----:B------:R-:W-:Y:S05]  /*88d0*/  BSYNC B0 ;  /* 0x0000000000007941 */ /* 0x000fea0003800000 */
.L_x_1895:
        /* <DEDUP_REMOVED lines=50> */
.L_x_1898:
[----:B------:R-:W-:Y:S05]  /*8c00*/  BSYNC B0 ;  /* 0x0000000000007941 */ /* 0x000fea0003800000 */
.L_x_1897:
        /* <DEDUP_REMOVED lines=49> */
.L_x_1892:
[----:B------:R-:W-:Y:S05]  /*8f20*/  BSYNC B1 ;  /* 0x0000000000017941 */ /* 0x000fea0003800000 */
.L_x_1891:
        /* <DEDUP_REMOVED lines=53> */
.L_x_1902:
[----:B------:R-:W-:Y:S05]  /*9280*/  BSYNC B0 ;  /* 0x0000000000007941 */ /* 0x000fea0003800000 */
.L_x_1901:
        /* <DEDUP_REMOVED lines=50> */
.L_x_1904:
[----:B------:R-:W-:Y:S05]  /*95b0*/  BSYNC B0 ;  /* 0x0000000000007941 */ /* 0x000fea0003800000 */
.L_x_1903:
        /* <DEDUP_REMOVED lines=50> */
.L_x_1906:
[----:B------:R-:W-:Y:S05]  /*98e0*/  BSYNC B0 ;  /* 0x0000000000007941 */ /* 0x000fea0003800000 */
.L_x_1905:
        /* <DEDUP_REMOVED lines=28> */
[C---:B------:R-:W-:Y:S01]  /*9ab0*/  SHF.L.U32 R11, R65.reuse, 0x10, RZ ;  /* 0x00000010410b7819 */ /* 0x040fe200000006ff */
        /* <DEDUP_REMOVED lines=20> */
.L_x_1900:
[----:B------:R-:W-:Y:S05]  /*9c00*/  BSYNC B1 ;  /* 0x0000000000017941 */ /* 0x000fea0003800000 */
.L_x_1899:
        /* <DEDUP_REMOVED lines=33> */
[----:B------:R-:W-:Y:S01]  /*9e20*/  FFMA.FTZ R61, R62, R8, R61 ;  /* 0x000000083e3d7223 */ /* 0x000fe2000001003d */
[----:B------:R-:W-:Y:S01]  /*9e30*/  LOP3.LUT R62, R55, 0xffff0000, RZ, 0xc0, !PT ;  /* 0xffff0000373e7812 */ /* 0x000fe200078ec0ff */
[-C--:B------:R-:W-:Y:S01]  /*9e40*/  FMUL.FTZ R63, R63, R70.reuse ;  /* 0x000000463f3f7220 */ /* 0x080fe20000410000 */
[----:B------:R-:W-:Y:S01]  /*9e50*/  LOP3.LUT R60, R60, 0xffff0000, RZ, 0xc0, !PT ;  /* 0xffff00003c3c7812 */ /* 0x000fe200078ec0ff */
[----:B------:R-:W-:Y:S02]  /*9e60*/  IMAD.U32 R8, R55, 0x10000, RZ ;  /* 0x0001000037087824 */ /* 0x000fe400078e00ff */
        /* <DEDUP_REMOVED lines=15> */
.L_x_1910:
[----:B------:R-:W-:Y:S05]  /*9f60*/  BSYNC B0 ;  /* 0x0000000000007941 */ /* 0x000fea0003800000 */
.L_x_1909:
        /* <DEDUP_REMOVED lines=41> */
[----:B------:R-:W-:Y:S01]  /*a200*/  FFMA.FTZ R63, R62, R11, -R10 ;  /* 0x0000000b3e3f7223 */ /* 0x000fe2000001080a */
        /* <DEDUP_REMOVED lines=8> */
.L_x_1912:
[----:B------:R-:W-:Y:S05]  /*a290*/  BSYNC B0 ;  /* 0x0000000000007941 */ /* 0x000fea0003800000 */
.L_x_1911:
        /* <DEDUP_REMOVED lines=50> */
.L_x_1914:
[----:B------:R-:W-:Y:S05]  /*a5c0*/  BSYNC B0 ;  /* 0x0000000000007941 */ /* 0x000fea0003800000 */
.L_x_1913:
        /* <DEDUP_REMOVED lines=49> */
.L_x_1908:
[----:B------:R-:W-:Y:S05]  /*a8e0*/  BSYNC B1 ;  /* 0x0000000000017941 */ /* 0x000fea0003800000 */
.L_x_1907:
        /* <DEDUP_REMOVED lines=52> */
.L_x_1917:
[----:B------:R-:W-:Y:S05]  /*ac30*/  BSYNC B0 ;  /* 0x0000000000007941 */ /* 0x000fea0003800000 */
.L_x_1916:
        /* <DEDUP_REMOVED lines=50> */
.L_x_1919:
[----:B------:R-:W-:Y:S05]  /*af60*/  BSYNC B0 ;  /* 0x0000000000007941 */ /* 0x000fea0003800000 */
.L_x_1918:
        /* <DEDUP_REMOVED lines=50> */
.L_x_1921:
[----:B------:R-:W-:Y:S05]  /*b290*/  BSYNC B0 ;  /* 0x0000000000007941 */ /* 0x000fea0003800000 */
.L_x_1920:
        /* <DEDUP_REMOVED lines=50> */
.L_x_1882:
        /* <DEDUP_REMOVED lines=60> */
.L_x_1923:
[----:B--2---:R-:W-:Y:S05]  /*b980*/  BSYNC B0 ;  /* 0x0000000000007941 */ /* 0x004fea0003800000 */
.L_x_1922:
        /* <DEDUP_REMOVED lines=71> */
.L_x_1925:
[----:B------:R-:W-:Y:S05]  /*be00*/  BSYNC B0 ;  /* 0x0000000000007941 */ /* 0x000fea0003800000 */
.L_x_1924:
        /* <DEDUP_REMOVED lines=73> */
.L_x_1927:
[----:B--2---:R-:W-:Y:S05]  /*c2a0*/  BSYNC B0 ;  /* 0x0000000000007941 */ /* 0x004fea0003800000 */
.L_x_1926:
        /* <DEDUP_REMOVED lines=71> */
.L_x_1929:
[----:B------:R-:W-:Y:S05]  /*c720*/  BSYNC B0 ;  /* 0x0000000000007941 */ /* 0x000fea0003800000 */
.L_x_1928:
        /* <DEDUP_REMOVED lines=146> */
.L_x_1933:
[----:B------:R-:W-:Y:S05]  /*d050*/  BSYNC B0 ;  /* 0x0000000000007941 */ /* 0x000fea0003800000 */
.L_x_1932:
        /* <DEDUP_REMOVED lines=115> */
.L_x_1931:
[----:B------:R-:W-:Y:S05]  /*d790*/  BSYNC B1 ;  /* 0x0000000000017941 */ /* 0x000fea0003800000 */
.L_x_1930:
        /* <DEDUP_REMOVED lines=120> */
.L_x_1937:
[----:B------:R-:W-:Y:S05]  /*df20*/  BSYNC B0 ;  /* 0x0000000000007941 */ /* 0x000fea0003800000 */
.L_x_1936:
        /* <DEDUP_REMOVED lines=122> */
.L_x_1935:
[----:B------:R-:W-:Y:S05]  /*e6d0*/  BSYNC B1 ;  /* 0x0000000000017941 */ /* 0x000fea0003800000 */
.L_x_1934:
        /* <DEDUP_REMOVED lines=120> */
.L_x_1941:
[----:B------:R-:W-:Y:S05]  /*ee60*/  BSYNC B0 ;  /* 0x0000000000007941 */ /* 0x000fea0003800000 */
.L_x_1940:
        /* <DEDUP_REMOVED lines=122> */
.L_x_1939:
[----:B------:R-:W-:Y:S05]  /*f610*/  BSYNC B1 ;  /* 0x0000000000017941 */ /* 0x000fea0003800000 */
.L_x_1938:
        /* <DEDUP_REMOVED lines=119> */
.L_x_1943:
[----:B------:R-:W-:Y:S05]  /*fd90*/  BSYNC B0 ;  /* 0x0000000000007941 */ /* 0x000fea0003800000 */
.L_x_1942:
        /* <DEDUP_REMOVED lines=122> */
.L_x_1915:
[----:B------:R-:W-:Y:S05]  /*10540*/  BSYNC B2 ;  /* 0x0000000000027941 */ /* 0x000fea0003800000 */
.L_x_1881:
        /* <DEDUP_REMOVED lines=42> */
[----:B------:R-:W2:Y:S01]  /*107f0*/  LDSM.16.M88.4 R16, [R213+0xc880] ;  /* 0x00c88000d510783b */ /* 0x000ea20000000200 */
[----:B------:R-:W-:Y:S01]  /*10800*/  LEA R32, P0, R10, c[0x0][0x1f8], 0x1 ;  /* 0x00007e000a207a11 */ /* 0x000fe200078008ff */
[----:B------:R-:W-:Y:S01]  /*10810*/  UISETP.GT.AND UP0, UPT, UR10, UR6, UPT ;  /* 0x000000060a00728c */ /* 0x000fe2000bf04270 */
[----:B------:R-:W-:Y:S01]  /*10820*/  LOP3.LUT P2, RZ, R43, 0x4, RZ, 0xc0, !PT ;  /* 0x000000042bff7812 */ /* 0x000fe2000784c0ff */
[----:B------:R-:W-:Y:S01]  /*10830*/  IMAD.IADD R8, R8, 0x1, R41 ;  /* 0x0000000108087824 */ /* 0x000fe200078e0229 */
[----:B------:R-:W-:Y:S01]  /*10840*/  LEA.HI.X R33, R10, c[0x0][0x1fc], R11, 0x1, P0 ;  /* 0x00007f000a217a11 */ /* 0x000fe200000f0c0b */
[----:B------:R-:W-:Y:S01]  /*10850*/  LDSM.16.M88.4 R48, [R210+0x10080] ;  /* 0x01008000d230783b */ /* 0x000fe20000000200 */
[----:B------:R-:W-:Y:S01]  /*10860*/  SEL R0, R9, 0xffffffc0, !P2 ;  /* 0xffffffc009007807 */ /* 0x000fe20005000000 */
[----:B------:R-:W-:Y:S01]  /*10870*/  UIADD3 UR9, UR16, 0x1, -UR9 ;  /* 0x0000000110097890 */ /* 0x000fe2000fffe809 */
[C---:B------:R-:W-:Y:S01]  /*10880*/  LOP3.LUT P2, RZ, R8.reuse, 0x2, RZ, 0xc0, !PT ;  /* 0x0000000208ff7812 */ /* 0x040fe2000784c0ff */
[----:B------:R-:W3:Y:S01]  /*10890*/  LDSM.16.M88.4 R12, [R212] ;  /* 0x00000000d40c783b */ /* 0x000ee20000000200 */
[----:B------:R-:W-:Y:S01]  /*108a0*/  LOP3.LUT P0, RZ, R8, 0x8, RZ, 0xc0, !PT ;  /* 0x0000000808ff7812 */ /* 0x000fe2000780c0ff */
[----:B------:R-:W-:Y:S01]  /*108b0*/  IMAD.IADD R208, R213, 0x1, R0 ;  /* 0x00000001d5d07824 */ /* 0x000fe200078e0200 */
[C---:B------:R-:W-:Y:S01]  /*108c0*/  ISETP.GE.OR P2, PT, R40.reuse, UR4, !P2 ;  /* 0x0000000428007c0c */ /* 0x040fe2000d746670 */
[----:B------:R-:W4:Y:S01]  /*108d0*/  LDSM.16.M88.4 R52, [R212+0x800] ;  /* 0x00080000d434783b */ /* 0x000f220000000200 */
[----:B------:R-:W-:Y:S01]  /*108e0*/  ISETP.GE.OR P0, PT, R40, UR4, !P0 ;  /* 0x0000000428007c0c */ /* 0x000fe2000c706670 */
[----:B------:R-:W-:Y:S01]  /*108f0*/  IMAD.IADD R202, R0, 0x1, R212 ;  /* 0x0000000100ca7824 */ /* 0x000fe200078e02d4 */
[----:B------:R-:W-:Y:S01]  /*10900*/  @UP0 UIADD3 UR5, UR13, -0x2, URZ ;  /* 0xfffffffe0d050890 */ /* 0x000fe2000fffe03f */
[----:B------:R-:W-:Y:S01]  /*10910*/  @!PT LDS RZ, [RZ] ;  /* 0x00000000fffff984 */ /* 0x000fe20000000800 */
[----:B------:R-:W-:Y:S01]  /*10920*/  @!PT LDS RZ, [RZ] ;  /* 0x00000000fffff984 */ /* 0x000fe20000000800 */
[----:B------:R-:W-:Y:S01]  /*10930*/  @!PT LDS RZ, [RZ] ;  /* 0x00000000fffff984 */ /* 0x000fe20000000800 */
[----:B------:R5:W-:Y:S01]  /*10940*/  LDGSTS.E.BYPASS.LTC128B.128 [R218+0x8080], [R32.64], !P1 ;  /* 0x0808000020da7fae */ /* 0x000be2000c901d5e */
[----:B------:R-:W-:Y:S01]  /*10950*/  LOP3.LUT P1, RZ, R8, 0x4, RZ, 0xc0, !PT ;  /* 0x0000000408ff7812 */ /* 0x000fe2000782c0ff */
[----:B------:R-:W-:Y:S01]  /*10960*/  ULDC UR7, c[0x0][0x324] ;  /* 0x0000c90000077ab9 */ /* 0x000fe20000000800 */
[----:B------:R-:W-:Y:S01]  /*10970*/  PLOP3.LUT P3, PT, PT, PT, UP0, 0x80, 0x0 ;  /* 0x000000000000781c */ /* 0x000fe20003f6f008 */
[----:B------:R-:W-:Y:S01]  /*10980*/  ULOP3.LUT UR7, URZ, UR7, URZ, 0x33, !UPT ;  /* 0x000000073f077292 */ /* 0x000fe2000f8e333f */
[----:B------:R-:W-:Y:S01]  /*10990*/  ISETP.GE.OR P1, PT, R40, UR4, !P1 ;  /* 0x0000000428007c0c */ /* 0x000fe2000cf26670 */
[----:B------:R-:W-:Y:S01]  /*109a0*/  @UP0 USHF.R.S32.HI UR4, URZ, 0x1f, UR5 ;  /* 0x0000001f3f040899 */ /* 0x000fe20008011405 */
[----:B------:R-:W-:Y:S01]  /*109b0*/  PLOP3.LUT P4, PT, PT, PT, UP0, 0x80, 0x0 ;  /* 0x000000000000781c */ /* 0x000fe20003f8f008 */
[----:B------:R5:W-:Y:S01]  /*109c0*/  LDGSTS.E.BYPASS.LTC128B.128 [R218+0x9080], [R32.64+0x80], !P2 ;  /* 0x0908008020da7fae */ /* 0x000be2000d101d5e */
[----:B------:R-:W-:-:S02]  /*109d0*/  PLOP3.LUT P2, PT, PT, PT, UP0, 0x80, 0x0 ;  /* 0x000000000000781c */ /* 0x000fc40003f4f008 */
[----:B------:R-:W-:Y:S02]  /*109e0*/  LOP3.LUT P4, RZ, R215, 0x2, RZ, 0xc0, !PT ;  /* 0x00000002d7ff7812 */ /* 0x000fe4000788c0ff */
[C---:B------:R-:W-:Y:S02]  /*109f0*/  IADD3 R203, R212.reuse, 0x800, RZ ;  /* 0x00000800d4cb7810 */ /* 0x040fe40007ffe0ff */
        /* <DEDUP_REMOVED lines=13> */
[----:B------:R-:W-:Y:S02]  /*10ad0*/  IADD3 R196, R212, 0x3800, RZ ;  /* 0x00003800d4c47810 */ /* 0x000fe40007ffe0ff */
[C---:B--2---:R-:W-:Y:S01]  /*10ae0*/  HMMA.16816.F32.BF16 R20, R36.reuse, R16, RZ ;  /* 0x000000102414723c */ /* 0x044fe200000418ff */
[----:B------:R-:W2:Y:S04]  /*10af0*/  LDSM.16.M88.4 R40, [R208+0xc880] ;  /* 0x00c88000d028783b */ /* 0x000ea80000000200 */
[----:B------:R-:W0:Y:S03]  /*10b00*/  LDGDEPBAR ;  /* 0x00000000000079af */ /* 0x000e260000000000 */
[----:B------:R-:W-:Y:S01]  /*10b10*/  HMMA.16816.F32.BF16 R36, R36, R18, RZ ;  /* 0x000000122424723c */ /* 0x000fe200000418ff */
[----:B------:R-:W-:Y:S07]  /*10b20*/  LDSM.16.M88.4 R16, [R207+0x10080] ;  /* 0x01008000cf10783b */ /* 0x000fee0000000200 */
[C---:B---3--:R-:W-:Y:S01]  /*10b30*/  HMMA.16816.F32.BF16 R28, R48.reuse, R12, R28 ;  /* 0x0000000c301c723c */ /* 0x048fe2000004181c */
[----:B-----5:R-:W-:Y:S07]  /*10b40*/  LDSM.16.M88.4 R32, [R202+0x800] ;  /* 0x00080000ca20783b */ /* 0x020fee0000000200 */
[C---:B------:R-:W-:Y:S01]  /*10b50*/  HMMA.16816.F32.BF16 R24, R48.reuse, R14, R24 ;  /* 0x0000000e3018723c */ /* 0x040fe20000041818 */
[----:B------:R-:W3:Y:S07]  /*10b60*/  LDSM.16.M88.4 R12, [R202] ;  /* 0x00000000ca0c783b */ /* 0x000eee0000000200 */
[C---:B----4-:R-:W-:Y:S08]  /*10b70*/  HMMA.16816.F32.BF16 R20, R48.reuse, R52, R20 ;  /* 0x000000343014723c */ /* 0x050ff00000041814 */
        /* <DEDUP_REMOVED lines=51> */
[----:B------:R-:W3:Y:S03]  /*10eb0*/  LDSM.16.M88.4 R36, [R202+0x2000] ;  /* 0x00200000ca24783b */ /* 0x000ee60000000200 */
[C---:B--2---:R-:W-:Y:S08]  /*10ec0*/  HMMA.16816.F32.BF16 R28, R12.reuse, R32, R28 ;  /* 0x000000200c1c723c */ /* 0x044ff0000004181c */
[C---:B------:R-:W-:Y:S01]  /*10ed0*/  HMMA.16816.F32.BF16 R24, R12.reuse, R34, R24 ;  /* 0x000000220c18723c */ /* 0x040fe20000041818 */
[----:B------:R-:W2:Y:S07]  /*10ee0*/  LDSM.16.M88.4 R32, [R202+0x2800] ;  /* 0x00280000ca20783b */ /* 0x000eae0000000200 */
[C---:B------:R-:W-:Y:S08]  /*10ef0*/  HMMA.16816.F32.BF16 R20, R12.reuse, R16, R20 ;  /* 0x000000100c14723c */ /* 0x040ff00000041814 */
[----:B------:R-:W-:Y:S01]  /*10f00*/  HMMA.16816.F32.BF16 R44, R12, R18, R44 ;  /* 0x000000120c2c723c */ /* 0x000fe2000004182c */
[----:B------:R-:W-:Y:S04]  /*10f10*/  LDSM.16.M88.4 R16, [R214+0x1c080] ;  /* 0x01c08000d610783b */ /* 0x000fe80000000200 */
[----:B------:R-:W4:Y:S03]  /*10f20*/  LDSM.16.M88.4 R12, [R213+0xf080] ;  /* 0x00f08000d50c783b */ /* 0x000f260000000200 */
[C---:B-1----:R-:W-:Y:S08]  /*10f30*/  HMMA.16816.F32.BF16 R28, R48.reuse, R8, R28 ;  /* 0x00000008301c723c */ /* 0x042ff0000004181c */
[C---:B------:R-:W-:Y:S01]  /*10f40*/  HMMA.16816.F32.BF16 R24, R48.reuse, R10, R24 ;  /* 0x0000000a3018723c */ /* 0x040fe20000041818 */
[----:B------:R-:W1:Y:S07]  /*10f50*/  LDSM.16.M88.4 R8, [R213+0xf880] ;  /* 0x00f88000d508783b */ /* 0x000e6e0000000200 */
[C---:B------:R-:W-:Y:S08]  /*10f60*/  HMMA.16816.F32.BF16 R20, R48.reuse, R52, R20 ;  /* 0x000000343014723c */ /* 0x040ff00000041814 */
[----:B------:R-:W-:Y:S08]  /*10f70*/  HMMA.16816.F32.BF16 R44, R48, R54, R44 ;  /* 0x00000036302c723c */ /* 0x000ff0000004182c */
[C---:B---3--:R-:W-:Y:S08]  /*10f80*/  HMMA.16816.F32.BF16 R28, R40.reuse, R36, R28 ;  /* 0x00000024281c723c */ /* 0x048ff0000004181c */
[C---:B------:R-:W-:Y:S01]  /*10f90*/  HMMA.16816.F32.BF16 R24, R40.reuse, R38, R24 ;  /* 0x000000262818723c */ /* 0x040fe20000041818 */
[----:B------:R-:W-:Y:S07]  /*10fa0*/  LDSM.16.M88.4 R36, [R210+0x1c080] ;  /* 0x01c08000d224783b */ /* 0x000fee0000000200 */
[C---:B--2---:R-:W-:Y:S01]  /*10fb0*/  HMMA.16816.F32.BF16 R48, R40.reuse, R32, R20 ;  /* 0x000000202830723c */ /* 0x044fe20000041814 */
[----:B------:R-:W2:Y:S07]  /*10fc0*/  LDSM.16.M88.4 R20, [R212+0x3000] ;  /* 0x00300000d414783b */ /* 0x000eae0000000200 */
[----:B------:R-:W-:Y:S01]  /*10fd0*/  HMMA.16816.F32.BF16 R44, R40, R34, R44 ;  /* 0x00000022282c723c */ /* 0x000fe2000004182c */
[----:B------:R-:W3:Y:S04]  /*10fe0*/  LDSM.16.M88.4 R32, [R212+0x3800] ;  /* 0x00380000d420783b */ /* 0x000ee80000000200 */
[----:B------:R-:W-:Y:S03]  /*10ff0*/  LDSM.16.M88.4 R40, [R209+0x1c080] ;  /* 0x01c08000d128783b */ /* 0x000fe60000000200 */
[C---:B----4-:R-:W-:Y:S08]  /*11000*/  HMMA.16816.F32.BF16 R28, R16.reuse, R12, R28 ;  /* 0x0000000c101c723c */ /* 0x050ff0000004181c */
[C---:B------:R-:W-:Y:S01]  /*11010*/  HMMA.16816.F32.BF16 R24, R16.reuse, R14, R24 ;  /* 0x0000000e1018723c */ /* 0x040fe20000041818 */
[----:B------:R-:W4:Y:S07]  /*11020*/  LDSM.16.M88.4 R12, [R208+0xf080] ;  /* 0x00f08000d00c783b */ /* 0x000f2e0000000200 */
[C---:B-1----:R-:W-:Y:S08]  /*11030*/  HMMA.16816.F32.BF16 R44, R16.reuse, R10, R44 ;  /* 0x0000000a102c723c */ /* 0x042ff0000004182c */
[----:B------:R-:W-:Y:S01]  /*11040*/  HMMA.16816.F32.BF16 R48, R16, R8, R48 ;  /* 0x000000081030723c */ /* 0x000fe20000041830 */
[----:B------:R-:W1:Y:S04]  /*11050*/  LDSM.16.M88.4 R8, [R208+0xf880] ;  /* 0x00f88000d008783b */ /* 0x000e680000000200 */
[----:B------:R-:W-:Y:S03]  /*11060*/  LDSM.16.M88.4 R16, [R202+0x3000] ;  /* 0x00300000ca10783b */ /* 0x000fe60000000200 */
[C---:B--2---:R-:W-:Y:S08]  /*11070*/  HMMA.16816.F32.BF16 R28, R36.reuse, R20, R28 ;  /* 0x00000014241c723c */ /* 0x044ff0000004181c */
[C---:B------:R-:W-:Y:S01]  /*11080*/  HMMA.16816.F32.BF16 R24, R36.reuse, R22, R24 ;  /* 0x000000162418723c */ /* 0x040fe20000041818 */
[----:B------:R-:W2:Y:S07]  /*11090*/  LDSM.16.M88.4 R20, [R207+0x1c080] ;  /* 0x01c08000cf14783b */ /* 0x000eae0000000200 */
[C---:B---3--:R-:W-:Y:S07]  /*110a0*/  HMMA.16816.F32.BF16 R44, R36.reuse, R34, R44 ;  /* 0x00000022242c723c */ /* 0x048fee000004182c */
[----:B------:R-:W-:Y:S01]  /*110b0*/  @P1 IMAD.MOV.U32 R34, RZ, RZ, R216 ;  /* 0x000000ffff221224 */ /* 0x000fe200078e00d8 */
[----:B------:R-:W-:Y:S01]  /*110c0*/  HMMA.16816.F32.BF16 R48, R36, R32, R48 ;  /* 0x000000202430723c */ /* 0x000fe20000041830 */
[----:B------:R-:W-:Y:S01]  /*110d0*/  @P1 IMAD.MOV.U32 R35, RZ, RZ, R223 ;  /* 0x000000ffff231224 */ /* 0x000fe200078e00df */
[----:B------:R-:W-:-:S03]  /*110e0*/  PLOP3.LUT P1, PT, PT, PT, UP0, 0x80, 0x0 ;  /* 0x000000000000781c */ /* 0x000fc60003f2f008 */
[----:B------:R-:W-:Y:S01]  /*110f0*/  @P0 IMAD.WIDE.U32 R34, R7, UR5, R34 ;  /* 0x0000000507220c25 */ /* 0x000fe2000f8e0022 */
[----:B------:R-:W-:Y:S01]  /*11100*/  LOP3.LUT R7, R6, 0xffffffe0, RZ, 0xc0, !PT ;  /* 0xffffffe006077812 */ /* 0x000fe200078ec0ff */
[----:B------:R-:W-:Y:S01]  /*11110*/  @UP0 UIMAD UR5, UR11, UR5, URZ ;  /* 0x000000050b0502a4 */ /* 0x000fe2000f8e023f */
[C---:B----4-:R-:W-:Y:S01]  /*11120*/  HMMA.16816.F32.BF16 R28, R40.reuse, R12, R28 ;  /* 0x0000000c281c723c */ /* 0x050fe2000004181c */
[----:B------:R-:W-:Y:S02]  /*11130*/  SHF.R.S32.HI R6, RZ, 0x1f, R59 ;  /* 0x0000001fff067819 */ /* 0x000fe4000001143b */
[----:B------:R-:W-:Y:S01]  /*11140*/  IMAD.IADD R0, R64, 0x1, -R7 ;  /* 0x0000000140007824 */ /* 0x000fe200078e0a07 */
[----:B------:R-:W-:Y:S01]  /*11150*/  PLOP3.LUT P0, PT, PT, PT, UP0, 0x80, 0x0 ;  /* 0x000000000000781c */ /* 0x000fe20003f0f008 */
[----:B------:R-:W-:Y:S01]  /*11160*/  @UP0 UIMAD UR4, UR4, UR8, UR5 ;  /* 0x00000008040402a4 */ /* 0x000fe2000f8e0205 */
[----:B------:R-:W-:Y:S02]  /*11170*/  LEA.HI R6, R6, R59, RZ, 0x3 ;  /* 0x0000003b06067211 */ /* 0x000fe400078f18ff */
[----:B------:R-:W-:Y:S01]  /*11180*/  LEA.HI R13, R57, R64, RZ, 0x2 ;  /* 0x00000040390d7211 */ /* 0x000fe200078f10ff */
[----:B------:R-:W-:Y:S01]  /*11190*/  HMMA.16816.F32.BF16 R24, R40, R14, R24 ;  /* 0x0000000e2818723c */ /* 0x000fe20000041818 */
[----:B------:R-:W-:-:S02]  /*111a0*/  LOP3.LUT R6, R6, 0xffffff8, RZ, 0xc0, !PT ;  /* 0x0ffffff806067812 */ /* 0x000fc400078ec0ff */
[----:B------:R-:W-:Y:S02]  /*111b0*/  LOP3.LUT R13, R13, 0xfffffffc, RZ, 0xc0, !PT ;  /* 0xfffffffc0d0d7812 */ /* 0x000fe400078ec0ff */
[----:B------:R-:W-:Y:S01]  /*111c0*/  @P2 LEA R32, P2, R34, c[0x0][0x1c8], 0x1 ;  /* 0x0000720022202a11 */ /* 0x000fe200078408ff */
[----:B------:R-:W-:Y:S01]  /*111d0*/  IMAD.IADD R59, R59, 0x1, -R6 ;  /* 0x000000013b3b7824 */ /* 0x000fe200078e0a06 */
[----:B------:R-:W-:Y:S01]  /*111e0*/  SHF.R.S32.HI R7, RZ, 0x1f, R0 ;  /* 0x0000001fff077819 */ /* 0x000fe20000011400 */
[----:B------:R-:W-:Y:S01]  /*111f0*/  IMAD.IADD R64, R64, 0x1, -R13 ;  /* 0x0000000140407824 */ /* 0x000fe200078e0a0d */
[----:B------:R-:W-:Y:S01]  /*11200*/  @P1 IADD3 R33, R35, UR4, RZ ;  /* 0x0000000423211c10 */ /* 0x000fe2000fffe0ff */
[----:B------:R-:W3:Y:S01]  /*11210*/  LDSM.16.M88.4 R12, [R202+0x3800] ;  /* 0x00380000ca0c783b */ /* 0x000ee20000000200 */
[----:B------:R-:W-:Y:S01]  /*11220*/  LEA.HI R6, R7, R0, RZ, 0x2 ;  /* 0x0000000007067211 */ /* 0x000fe200078f10ff */
[----:B------:R-:W-:-:S04]  /*11230*/  DEPBAR.LE SB0, 0x0 ;  /* 0x000080000000791a */ /* 0x000fc80000000000 */
[----:B------:R-:W-:Y:S01]  /*11240*/  LEA.HI R7, R64, R64, RZ, 0x1 ;  /* 0x0000004040077211 */ /* 0x000fe200078f08ff */
[C---:B-1----:R-:W-:Y:S01]  /*11250*/  HMMA.16816.F32.BF16 R48, R40.reuse, R8, R48 ;  /* 0x000000082830723c */ /* 0x042fe20000041830 */
[----:B------:R-:W-:Y:S02]  /*11260*/  PLOP3.LUT P1, PT, PT, PT, UP3, 0x80, 0x0 ;  /* 0x000000000000781c */ /* 0x000fe40003f2f038 */
[----:B------:R-:W-:Y:S02]  /*11270*/  LOP3.LUT R7, R7, 0x1ffffffe, RZ, 0xc0, !PT ;  /* 0x1ffffffe07077812 */ /* 0x000fe400078ec0ff */
[----:B------:R-:W-:Y:S01]  /*11280*/  @P0 LEA.HI.X R33, R34, c[0x0][0x1cc], R33, 0x1, P2 ;  /* 0x0000730022210a11 */ /* 0x000fe200010f0c21 */
[----:B------:R-:W-:Y:S01]  /*11290*/  BAR.SYNC.DEFER_BLOCKING 0x0 ;  /* 0x0000000000007b1d */ /* 0x000fe20000010000 */
[----:B------:R-:W-:Y:S01]  /*112a0*/  LEA.HI.SX32 R8, R6, UR23, 0x1e ;  /* 0x0000001706087c11 */ /* 0x000fe2000f8ff2ff */
[----:B------:R-:W-:Y:S01]  /*112b0*/  IMAD.IADD R219, R64, 0x1, -R7 ;  /* 0x0000000140db7824 */ /* 0x000fe200078e0a07 */
[----:B------:R-:W-:Y:S01]  /*112c0*/  PLOP3.LUT P0, PT, PT, PT, UP3, 0x80, 0x0 ;  /* 0x000000000000781c */ /* 0x000fe20003f0f038 */
[----:B------:R-:W-:Y:S01]  /*112d0*/  HMMA.16816.F32.BF16 R44, R40, R10, R44 ;  /* 0x0000000a282c723c */ /* 0x000fe2000004182c */
[----:B------:R-:W-:Y:S01]  /*112e0*/  PLOP3.LUT P2, PT, PT, PT, UP0, 0x80, 0x0 ;  /* 0x000000000000781c */ /* 0x000fe20003f4f008 */
[----:B------:R-:W-:Y:S01]  /*112f0*/  IMAD R8, R59, 0x10, R8 ;  /* 0x000000103b087824 */ /* 0x000fe200078e0208 */
[----:B------:R-:W-:-:S03]  /*11300*/  LOP3.LUT R9, R6, 0x7ffffffc, RZ, 0xc0, !PT ;  /* 0x7ffffffc06097812 */ /* 0x000fc600078ec0ff */
[----:B------:R-:W-:Y:S02]  /*11310*/  IMAD R219, R219, 0x8, R8 ;  /* 0x00000008dbdb7824 */ /* 0x000fe400078e0208 */
[----:B------:R-:W-:Y:S01]  /*11320*/  IMAD.IADD R224, R0, 0x1, -R9 ;  /* 0x0000000100e07824 */ /* 0x000fe200078e0a09 */
[----:B--2---:R-:W-:Y:S01]  /*11330*/  HMMA.16816.F32.BF16 R28, R20, R16, R28 ;  /* 0x00000010141c723c */ /* 0x004fe2000004181c */
[----:B------:R-:W-:Y:S01]  /*11340*/  @P1 IMAD.HI.U32 R8, R219, c[0x0][0x2c8], RZ ;  /* 0x0000b200db081a27 */ /* 0x000fe200078e00ff */
[----:B------:R-:W-:-:S03]  /*11350*/  PLOP3.LUT P1, PT, PT, PT, UP0, 0x80, 0x0 ;  /* 0x000000000000781c */ /* 0x000fc60003f2f008 */
[----:B------:R-:W-:Y:S01]  /*11360*/  IMAD.MOV.U32 R7, RZ, RZ, R219 ;  /* 0x000000ffff077224 */ /* 0x000fe200078e00db */
[----:B------:R-:W-:Y:S01]  /*11370*/  @P0 SHF.R.U32.HI R7, RZ, c[0x0][0x2cc], R8 ;  /* 0x0000b300ff070a19 */ /* 0x000fe20000011608 */
[----:B------:R-:W-:Y:S01]  /*11380*/  IMAD.U32 R9, RZ, RZ, UR9 ;  /* 0x00000009ff097e24 */ /* 0x000fe2000f8e00ff */
[----:B------:R-:W-:Y:S01]  /*11390*/  PLOP3.LUT P0, PT, PT, PT, UP0, 0x80, 0x0 ;  /* 0x000000000000781c */ /* 0x000fe20003f0f008 */
[----:B------:R-:W-:Y:S01]  /*113a0*/  IMAD.SHL.U32 R224, R224, 0x2, RZ ;  /* 0x00000002e0e07824 */ /* 0x000fe200078e00ff */
[----:B------:R-:W-:Y:S01]  /*113b0*/  HMMA.16816.F32.BF16 R24, R20, R18, R24 ;  /* 0x000000121418723c */ /* 0x000fe20000041818 */
[----:B------:R-:W-:Y:S01]  /*113c0*/  @!PT LDS RZ, [RZ] ;  /* 0x00000000fffff984 */ /* 0x000fe20000000800 */
[----:B------:R-:W-:Y:S01]  /*113d0*/  @!PT LDS RZ, [RZ] ;  /* 0x00000000fffff984 */ /* 0x000fe20000000800 */
[----:B------:R-:W-:Y:S01]  /*113e0*/  @!PT LDS RZ, [RZ] ;  /* 0x00000000fffff984 */ /* 0x000fe20000000800 */
[----:B------:R1:W-:Y:S01]  /*113f0*/  @P3 LDGSTS.E.BYPASS.LTC128B.128 [R218+0xc080], [R32.64], !P6 ;  /* 0x0c08000020da3fae */ /* 0x0003e2000f101d5e */
[----:B------:R-:W-:Y:S02]  /*11400*/  LOP3.LUT P3, RZ, R215, 0x4, RZ, 0xc0, !PT ;  /* 0x00000004d7ff7812 */ /* 0x000fe4000786c0ff */
[----:B------:R-:W-:Y:S01]  /*11410*/  IADD3 R9, R9, -UR28, -R224 ;  /* 0x8000001c09097c10 */ /* 0x000fe2000fffe8e0 */
[----:B------:R-:W2:Y:S01]  /*11420*/  SHFL.IDX PT, R6, R7, RZ, 0x1c1f ;  /* 0x001c1fff07067589 */ /* 0x000ea200000e0000 */
[----:B------:R-:W-:-:S02]  /*11430*/  IADD3 R0, -R224, UR16, -R5 ;  /* 0x00000010e0007c10 */ /* 0x000fc4000fffe905 */
[C---:B------:R-:W-:Y:S01]  /*11440*/  IADD3 R11, R9.reuse, c[0x0][0x328], RZ ;  /* 0x0000ca00090b7a10 */ /* 0x040fe20007ffe0ff */
[----:B---3--:R-:W-:Y:S01]  /*11450*/  HMMA.16816.F32.BF16 R48, R20, R12, R48 ;  /* 0x0000000c1430723c */ /* 0x008fe20000041830 */
[----:B------:R-:W-:-:S05]  /*11460*/  IADD3 R9, R9, UR7, RZ ;  /* 0x0000000709097c10 */ /* 0x000fca000fffe0ff */
[----:B------:R1:W-:Y:S02]  /*11470*/  @P2 LDGSTS.E.BYPASS.LTC128B.128 [R218+0xd080], [R32.64+0x80], !P3 ;  /* 0x0d08008020da2fae */ /* 0x0003e4000d901d5e */
[----:B------:R-:W-:Y:S02]  /*11480*/  HMMA.16816.F32.BF16 R44, R20, R14, R44 ;  /* 0x0000000e142c723c */ /* 0x000fe4000004182c */
[----:B------:R1:W-:Y:S04]  /*11490*/  @P1 LDGSTS.E.BYPASS.LTC128B.128 [R218+0xe080], [R32.64+0x100], !P4 ;  /* 0x0e08010020da1fae */ /* 0x0003e8000e101d5e */
[----:B------:R1:W-:Y:S01]  /*114a0*/  @P0 LDGSTS.E.BYPASS.LTC128B.128 [R218+0xf080], [R32.64+0x180], !P5 ;  /* 0x0f08018020da0fae */ /* 0x0003e2000e901d5e */
[----:B------:R-:W-:-:S03]  /*114b0*/  PLOP3.LUT P0, PT, PT, PT, UP2, 0x40, 0x0 ;  /* 0x000000000000781c */ /* 0x000fc60003f0e828 */
[----:B------:R-:W0:Y:S01]  /*114c0*/  LDGDEPBAR ;  /* 0x00000000000079af */ /* 0x000e220000000000 */
[--C-:B--2---:R-:W-:Y:S02]  /*114d0*/  IMAD.IADD R13, R11, 0x1, R6.reuse ;  /* 0x000000010b0d7824 */ /* 0x104fe400078e0206 */
[----:B------:R-:W-:-:S03]  /*114e0*/  IMAD.IADD R10, R9, 0x1, R6 ;  /* 0x00000001090a7824 */ /* 0x000fc600078e0206 */
[----:B------:R-:W-:-:S04]  /*114f0*/  IMNMX R12, R13, R0, PT ;  /* 0x000000000d0c7217 */ /* 0x000fc80003800200 */
[----:B------:R-:W-:Y:S05]  /*11500*/  @P0 BRA `(.L_x_1944) ;  /* 0x0000016000000947 */ /* 0x000fea0003800000 */
[----:B------:R-:W-:Y:S01]  /*11510*/  IMAD.U32 R13, RZ, RZ, UR28 ;  /* 0x0000001cff0d7e24 */ /* 0x000fe2000f8e00ff */
        /* <DEDUP_REMOVED lines=11> */
.L_x_1946:
[----:B------:R-:W-:-:S04]  /*115d0*/  MOV R6, c[0x0][0x32c] ;  /* 0x0000cb0000067a02 */ /* 0x000fc80000000f00 */
[----:B------:R-:W-:-:S13]  /*115e0*/  ISETP.NE.AND P0, PT, R6, 0x1, PT ;  /* 0x000000010600780c */ /* 0x000fda0003f05270 */
[----:B------:R-:W-:-:S05]  /*115f0*/  @P0 IMAD.HI.U32 R6, R8, c[0x0][0x330], RZ ;  /* 0x0000cc0008060a27 */ /* 0x000fca00078e00ff */
[----:B------:R-:W-:Y:S02]  /*11600*/  @P0 SHF.R.U32.HI R8, RZ, c[0x0][0x334], R6 ;  /* 0x0000cd00ff080a19 */ /* 0x000fe40000011606 */
.L_x_1947:
[----:B------:R-:W-:Y:S05]  /*11610*/  BSYNC B0 ;  /* 0x0000000000007941 */ /* 0x000fea0003800000 */
.L_x_1945:
[----:B------:R-:W-:-:S04]  /*11620*/  IMAD R15, R8, c[0x0][0x32c], -R5 ;  /* 0x0000cb00080f7a24 */ /* 0x000fc800078e0a05 */
[----:B------:R-:W-:-:S05]  /*11630*/  IMAD.IADD R15, R15, 0x1, -R224 ;  /* 0x000000010f0f7824 */ /* 0x000fca00078e0ae0 */
[----:B------:R-:W-:Y:S02]  /*11640*/  IADD3 R13, R15, c[0x0][0x32c], RZ ;  /* 0x0000cb000f0d7a10 */ /* 0x000fe40007ffe0ff */
[----:B------:R-:W-:Y:S02]  /*11650*/  IMNMX R10, R10, R15, !PT ;  /* 0x0000000f0a0a7217 */ /* 0x000fe40007800200 */
[----:B------:R-:W-:Y:S02]  /*11660*/  IMNMX R12, R12, R13, PT ;  /* 0x0000000d0c0c7217 */ /* 0x000fe40003800200 */
.L_x_1944:
[----:B------:R-:W-:Y:S01]  /*11670*/  ISETP.LT.AND P2, PT, RZ, UR13, PT ;  /* 0x0000000dff007c0c */ /* 0x000fe2000bf41270 */
[----:B------:R-:W2:Y:S03]  /*11680*/  SHFL.IDX PT, R14, R7, 0x1, 0x1c1f ;  /* 0x003c1f00070e7f89 */ /* 0x000ea600000e0000 */
[C---:B------:R-:W-:Y:S02]  /*11690*/  ISETP.GT.AND P0, PT, R10.reuse, 0x1, P2 ;  /* 0x000000010a00780c */ /* 0x040fe40001704270 */
[----:B------:R-:W-:-:S02]  /*116a0*/  ISETP.GT.AND P1, PT, R10, RZ, P2 ;  /* 0x000000ff0a00720c */ /* 0x000fc40001724270 */
[C---:B------:R-:W-:Y:S02]  /*116b0*/  ISETP.LT.OR P0, PT, R12.reuse, 0x2, P0 ;  /* 0x000000020c00780c */ /* 0x040fe40000701670 */
[----:B------:R-:W-:Y:S02]  /*116c0*/  ISETP.LT.OR P1, PT, R12, 0x1, P1 ;  /* 0x000000010c00780c */ /* 0x000fe40000f21670 */
[----:B------:R-:W-:Y:S02]  /*116d0*/  FSEL R29, R29, -INF , !P0 ;  /* 0xff8000001d1d7808 */ /* 0x000fe40004000000 */
[----:B------:R-:W-:Y:S02]  /*116e0*/  ISETP.GT.AND P0, PT, R10, 0x9, P2 ;  /* 0x000000090a00780c */ /* 0x000fe40001704270 */
[----:B------:R-:W-:Y:S02]  /*116f0*/  FSEL R28, R28, -INF , !P1 ;  /* 0xff8000001c1c7808 */ /* 0x000fe40004800000 */
[----:B------:R-:W-:-:S02]  /*11700*/  ISETP.GT.AND P1, PT, R10, 0x8, P2 ;  /* 0x000000080a00780c */ /* 0x000fc40001724270 */
[C---:B------:R-:W-:Y:S02]  /*11710*/  ISETP.LT.OR P0, PT, R12.reuse, 0xa, P0 ;  /* 0x0000000a0c00780c */ /* 0x040fe40000701670 */
[----:B------:R-:W-:Y:S02]  /*11720*/  ISETP.LT.OR P1, PT, R12, 0x9, P1 ;  /* 0x000000090c00780c */ /* 0x000fe40000f21670 */
[----:B------:R-:W-:Y:S01]  /*11730*/  FSEL R8, R25, -INF , !P0 ;  /* 0xff80000019087808 */ /* 0x000fe20004000000 */
[--C-:B--2---:R-:W-:Y:S01]  /*11740*/  IMAD.IADD R11, R11, 0x1, R14.reuse ;  /* 0x000000010b0b7824 */ /* 0x104fe200078e020e */
[----:B------:R-:W-:Y:S01]  /*11750*/  ISETP.GT.AND P0, PT, R10, 0x11, P2 ;  /* 0x000000110a00780c */ /* 0x000fe20001704270 */
[----:B------:R-:W-:Y:S01]  /*11760*/  IMAD.IADD R9, R9, 0x1, R14 ;  /* 0x0000000109097824 */ /* 0x000fe200078e020e */
[----:B------:R-:W-:Y:S02]  /*11770*/  FSEL R24, R24, -INF , !P1 ;  /* 0xff80000018187808 */ /* 0x000fe40004800000 */
[----:B------:R-:W-:-:S02]  /*11780*/  ISETP.GT.AND P1, PT, R10, 0x10, P2 ;  /* 0x000000100a00780c */ /* 0x000fc40001724270 */
[C---:B------:R-:W-:Y:S02]  /*11790*/  ISETP.LT.OR P0, PT, R12.reuse, 0x12, P0 ;  /* 0x000000120c00780c */ /* 0x040fe40000701670 */
[----:B------:R-:W-:Y:S02]  /*117a0*/  ISETP.LT.OR P1, PT, R12, 0x11, P1 ;  /* 0x000000110c00780c */ /* 0x000fe40000f21670 */
[----:B------:R-:W-:Y:S02]  /*117b0*/  FSEL R16, R49, -INF , !P0 ;  /* 0xff80000031107808 */ /* 0x000fe40004000000 */
[----:B------:R-:W-:Y:S02]  /*117c0*/  ISETP.GT.AND P0, PT, R10, 0x19, P2 ;  /* 0x000000190a00780c */ /* 0x000fe40001704270 */
[----:B------:R-:W-:Y:S02]  /*117d0*/  FSEL R18, R48, -INF , !P1 ;  /* 0xff80000030127808 */ /* 0x000fe40004800000 */
[----:B------:R-:W-:-:S02]  /*117e0*/  ISETP.LT.OR P1, PT, R12, 0x1a, P0 ;  /* 0x0000001a0c00780c */ /* 0x000fc40000721670 */
[----:B------:R-:W-:Y:S02]  /*117f0*/  PLOP3.LUT P0, PT, PT, PT, UP2, 0x40, 0x0 ;  /* 0x000000000000781c */ /* 0x000fe40003f0e828 */
[----:B------:R-:W-:Y:S02]  /*11800*/  ISETP.GT.AND P3, PT, R10, 0x18, P2 ;  /* 0x000000180a00780c */ /* 0x000fe40001764270 */
[----:B------:R-:W-:Y:S02]  /*11810*/  IMNMX R0, R11, R0, PT ;  /* 0x000000000b007217 */ /* 0x000fe40003800200 */
[----:B------:R-:W-:Y:S02]  /*11820*/  ISETP.LT.OR P3, PT, R12, 0x19, P3 ;  /* 0x000000190c00780c */ /* 0x000fe40001f61670 */
[----:B------:R-:W-:Y:S02]  /*11830*/  FSEL R10, R45, -INF , !P1 ;  /* 0xff8000002d0a7808 */ /* 0x000fe40004800000 */
[----:B------:R-:W-:-:S03]  /*11840*/  FSEL R6, R44, -INF , !P3 ;  /* 0xff8000002c067808 */ /* 0x000fc60005800000 */
        /* <DEDUP_REMOVED lines=13> */
.L_x_1950:
[----:B------:R-:W-:-:S04]  /*11920*/  MOV R7, c[0x0][0x32c] ;  /* 0x0000cb0000077a02 */ /* 0x000fc80000000f00 */
[----:B------:R-:W-:-:S13]  /*11930*/  ISETP.NE.AND P0, PT, R7, 0x1, PT ;  /* 0x000000010700780c */ /* 0x000fda0003f05270 */
[----:B------:R-:W-:-:S05]  /*11940*/  @P0 IMAD.HI.U32 R7, R14, c[0x0][0x330], RZ ;  /* 0x0000cc000e070a27 */ /* 0x000fca00078e00ff */
[----:B------:R-:W-:Y:S02]  /*11950*/  @P0 SHF.R.U32.HI R14, RZ, c[0x0][0x334], R7 ;  /* 0x0000cd00ff0e0a19 */ /* 0x000fe40000011607 */
.L_x_1951:
[----:B------:R-:W-:Y:S05]  /*11960*/  BSYNC B0 ;  /* 0x0000000000007941 */ /* 0x000fea0003800000 */
.L_x_1949:
[----:B------:R-:W-:-:S04]  /*11970*/  IMAD R5, R14, c[0x0][0x32c], -R5 ;  /* 0x0000cb000e057a24 */ /* 0x000fc800078e0a05 */
[----:B------:R-:W-:-:S05]  /*11980*/  IMAD.IADD R12, R5, 0x1, -R224 ;  /* 0x00000001050c7824 */ /* 0x000fca00078e0ae0 */
[----:B------:R-:W-:Y:S02]  /*11990*/  IADD3 R5, R12, c[0x0][0x32c], RZ ;  /* 0x0000cb000c057a10 */ /* 0x000fe40007ffe0ff */
[----:B------:R-:W-:Y:S02]  /*119a0*/  IMNMX R9, R9, R12, !PT ;  /* 0x0000000c09097217 */ /* 0x000fe40007800200 */
[----:B------:R-:W-:Y:S02]  /*119b0*/  IMNMX R0, R0, R5, PT ;  /* 0x0000000500007217 */ /* 0x000fe40003800200 */
.L_x_1948:
[----:B------:R-:W-:Y:S01]  /*119c0*/  FMNMX.FTZ R7, R28, R29, !PT ;  /* 0x0000001d1c077209 */ /* 0x000fe20007810000 */
[----:B------:R-:W-:Y:S01]  /*119d0*/  IMAD.SHL.U32 R211, R4, 0x2, RZ ;  /* 0x0000000204d37824 */ /* 0x000fe200078e00ff */
[----:B------:R-:W-:Y:S01]  /*119e0*/  ISETP.GT.AND P0, PT, R9, 0x1, P2 ;  /* 0x000000010900780c */ /* 0x000fe20001704270 */
[----:B------:R-:W-:Y:S01]  /*119f0*/  @UP3 USHF.L.U32 UR21, UR21, 0x7, URZ ;  /* 0x0000000715153899 */ /* 0x000fe2000800063f */
[----:B------:R-:W-:Y:S01]  /*11a00*/  FMNMX.FTZ R7, R24, R7, !PT ;  /* 0x0000000718077209 */ /* 0x000fe20007810000 */
[--C-:B------:R-:W-:Y:S01]  /*11a10*/  IMAD R206, R2, 0x2, R211.reuse ;  /* 0x0000000202ce7824 */ /* 0x100fe200078e02d3 */
[----:B------:R-:W-:Y:S01]  /*11a20*/  ISETP.LT.OR P1, PT, R0, 0x2, P0 ;  /* 0x000000020000780c */ /* 0x000fe20000721670 */
[----:B------:R-:W-:Y:S01]  /*11a30*/  LDSM.16.MT88.4 R140, [R211+0x8080] ;  /* 0x00808000d38c783b */ /* 0x000fe20000004200 */
[----:B------:R-:W-:Y:S01]  /*11a40*/  FMNMX.FTZ R7, R8, R7, !PT ;  /* 0x0000000708077209 */ /* 0x000fe20007810000 */
[----:B------:R-:W-:Y:S01]  /*11a50*/  IMAD R205, R3, 0x2, R211 ;  /* 0x0000000203cd7824 */ /* 0x000fe200078e02d3 */
[----:B------:R-:W-:Y:S01]  /*11a60*/  ISETP.GT.AND P0, PT, R9, 0x8, P2 ;  /* 0x000000080900780c */ /* 0x000fe20001704270 */
[----:B------:R-:W-:Y:S01]  /*11a70*/  LDSM.16.MT88.4 R136, [R206+0x8080] ;  /* 0x00808000ce88783b */ /* 0x000fe20000004200 */
[----:B------:R-:W-:Y:S01]  /*11a80*/  FSEL R31, R31, -INF , !P1 ;  /* 0xff8000001f1f7808 */ /* 0x000fe20004800000 */
[----:B------:R-:W-:Y:S01]  /*11a90*/  IMAD R204, R3, 0x2, R206 ;  /* 0x0000000203cc7824 */ /* 0x000fe200078e02ce */
[----:B------:R-:W-:Y:S01]  /*11aa0*/  FMNMX.FTZ R7, R18, R7, !PT ;  /* 0x0000000712077209 */ /* 0x000fe20007810000 */
[----:B------:R-:W-:Y:S01]  /*11ab0*/  LDSM.16.MT88.4 R40, [R211+0x9080] ;  /* 0x00908000d328783b */ /* 0x000fe20000004200 */
[C---:B------:R-:W-:Y:S01]  /*11ac0*/  ISETP.GT.AND P1, PT, R9.reuse, RZ, P2 ;  /* 0x000000ff0900720c */ /* 0x040fe20001724270 */
[----:B------:R-:W-:Y:S01]  /*11ad0*/  ULDC.64 UR4, c[0x0][0x2c8] ;  /* 0x0000b20000047ab9 */ /* 0x000fe20000000a00 */
[----:B------:R-:W-:Y:S01]  /*11ae0*/  ISETP.LT.OR P0, PT, R0, 0x9, P0 ;  /* 0x000000090000780c */ /* 0x000fe20000701670 */
[----:B-1----:R-:W-:Y:S01]  /*11af0*/  LDSM.16.MT88.4 R32, [R204+0x8080] ;  /* 0x00808000cc20783b */ /* 0x002fe20000004200 */
[----:B------:R-:W-:Y:S01]  /*11b00*/  FMNMX.FTZ R7, R16, R7, !PT ;  /* 0x0000000710077209 */ /* 0x000fe20007810000 */
[----:B------:R-:W-:Y:S01]  /*11b10*/  UIMAD.WIDE.U32 UR8, UR21, UR4, URZ ;  /* 0x00000004150872a5 */ /* 0x000fe2000f8e003f */
[----:B------:R-:W-:Y:S01]  /*11b20*/  ISETP.LT.OR P1, PT, R0, 0x1, P1 ;  /* 0x000000010000780c */ /* 0x000fe20000f21670 */
[----:B------:R-:W-:Y:S01]  /*11b30*/  LDSM.16.MT88.4 R56, [R205+0x9080] ;  /* 0x00908000cd38783b */ /* 0x000fe20000004200 */
[----:B------:R-:W-:Y:S01]  /*11b40*/  FSEL R5, R26, -INF , !P0 ;  /* 0xff8000001a057808 */ /* 0x000fe20004000000 */
[----:B------:R-:W-:Y:S01]  /*11b50*/  @UP3 USHF.R.U32.HI UR23, URZ, UR5, UR9 ;  /* 0x000000053f173299 */ /* 0x000fe20008011609 */
[C---:B------:R-:W-:Y:S01]  /*11b60*/  ISETP.GT.AND P0, PT, R9.reuse, 0x9, P2 ;  /* 0x000000090900780c */ /* 0x040fe20001704270 */
[----:B------:R-:W-:Y:S01]  /*11b70*/  LDSM.16.MT88.4 R64, [R204+0x9080] ;  /* 0x00908000cc40783b */ /* 0x000fe20000004200 */
[----:B------:R-:W-:Y:S01]  /*11b80*/  FMNMX.FTZ R7, R6, R7, !PT ;  /* 0x0000000706077209 */ /* 0x000fe20007810000 */
[----:B------:R-:W-:Y:S01]  /*11b90*/  UIADD3 UR14, UR14, UR23, URZ ;  /* 0x000000170e0e7290 */ /* 0x000fe2000fffe03f */
[----:B------:R-:W-:Y:S01]  /*11ba0*/  FSEL R30, R30, -INF , !P1 ;  /* 0xff8000001e1e7808 */ /* 0x000fe20004800000 */
[----:B------:R-:W-:Y:S01]  /*11bb0*/  LDSM.16.MT88.4 R72, [R211+0xa080] ;  /* 0x00a08000d348783b */ /* 0x000fe20000004200 */
[----:B------:R-:W-:Y:S01]  /*11bc0*/  ISETP.LT.OR P0, PT, R0, 0xa, P0 ;  /* 0x0000000a0000780c */ /* 0x000fe20000701670 */
[----:B------:R-:W-:Y:S01]  /*11bd0*/  ULDC UR9, c[0x0][0x328] ;  /* 0x0000ca0000097ab9 */ /* 0x000fe20000000800 */
[----:B------:R-:W-:Y:S01]  /*11be0*/  ISETP.GT.AND P1, PT, R9, 0x10, P2 ;  /* 0x000000100900780c */ /* 0x000fe20001724270 */
[----:B------:R-:W-:Y:S01]  /*11bf0*/  LDSM.16.MT88.4 R80, [R206+0xa080] ;  /* 0x00a08000ce50783b */ /* 0x000fe20000004200 */
[----:B------:R-:W-:Y:S01]  /*11c00*/  FMNMX.FTZ R7, R10, R7, !PT ;  /* 0x000000070a077209 */ /* 0x000fe20007810000 */
[----:B------:R-:W-:Y:S01]  /*11c10*/  UIADD3 UR13, UR13, -0x2, URZ ;  /* 0xfffffffe0d0d7890 */ /* 0x000fe2000fffe03f */
[----:B------:R-:W-:Y:S01]  /*11c20*/  FMNMX.FTZ R14, R30, R31, !PT ;  /* 0x0000001f1e0e7209 */ /* 0x000fe20007810000 */
[----:B------:R-:W-:Y:S01]  /*11c30*/  LDSM.16.MT88.4 R88, [R205+0xa080] ;  /* 0x00a08000cd58783b */ /* 0x000fe20000004200 */
[----:B------:R-:W-:Y:S01]  /*11c40*/  FSEL R27, R27, -INF , !P0 ;  /* 0xff8000001b1b7808 */ /* 0x000fe20004000000 */
[----:B------:R-:W-:Y:S01]  /*11c50*/  UIADD3 UR9, UR14, UR9, URZ ;  /* 0x000000090e097290 */ /* 0x000fe2000fffe03f */
[----:B------:R-:W-:Y:S01]  /*11c60*/  ISETP.LT.OR P1, PT, R0, 0x11, P1 ;  /* 0x000000110000780c */ /* 0x000fe20000f21670 */
[----:B------:R-:W1:Y:S01]  /*11c70*/  SHFL.BFLY PT, R12, R7, 0x2, 0x1f ;  /* 0x0c401f00070c7f89 */ /* 0x000e6200000e0000 */
[----:B------:R-:W-:-:S02]  /*11c80*/  ISETP.GT.AND P0, PT, R9, 0x11, P2 ;  /* 0x000000110900780c */ /* 0x000fc40001704270 */
[----:B------:R-:W-:Y:S01]  /*11c90*/  FMNMX.FTZ R14, R5, R14, !PT ;  /* 0x0000000e050e7209 */ /* 0x000fe20007810000 */
[----:B------:R-:W-:Y:S01]  /*11ca0*/  LDSM.16.MT88.4 R96, [R204+0xa080] ;  /* 0x00a08000cc60783b */ /* 0x000fe20000004200 */
[----:B------:R-:W-:Y:S02]  /*11cb0*/  FSEL R17, R50, -INF , !P1 ;  /* 0xff80000032117808 */ /* 0x000fe40004800000 */
[----:B------:R-:W-:Y:S01]  /*11cc0*/  ISETP.LT.OR P3, PT, R0, 0x12, P0 ;  /* 0x000000120000780c */ /* 0x000fe20000761670 */
[----:B------:R-:W-:Y:S01]  /*11cd0*/  LDSM.16.MT88.4 R104, [R211+0xb080] ;  /* 0x00b08000d368783b */ /* 0x000fe20000004200 */
[----:B------:R-:W-:Y:S02]  /*11ce0*/  ISETP.GT.AND P1, PT, R9, 0x18, P2 ;  /* 0x000000180900780c */ /* 0x000fe40001724270 */
[----:B------:R-:W-:Y:S01]  /*11cf0*/  FMNMX.FTZ R14, R27, R14, !PT ;  /* 0x0000000e1b0e7209 */ /* 0x000fe20007810000 */
[----:B------:R-:W-:Y:S01]  /*11d00*/  LDSM.16.MT88.4 R112, [R206+0xb080] ;  /* 0x00b08000ce70783b */ /* 0x000fe20000004200 */
[----:B------:R-:W-:-:S02]  /*11d10*/  ISETP.GT.AND P0, PT, R9, 0x19, P2 ;  /* 0x000000190900780c */ /* 0x000fc40001704270 */
[----:B------:R-:W-:Y:S01]  /*11d20*/  FSEL R101, R51, -INF , !P3 ;  /* 0xff80000033657808 */ /* 0x000fe20005800000 */
[----:B------:R-:W-:Y:S01]  /*11d30*/  LDSM.16.MT88.4 R120, [R205+0xb080] ;  /* 0x00b08000cd78783b */ /* 0x000fe20000004200 */
[C---:B------:R-:W-:Y:S02]  /*11d40*/  ISETP.LT.OR P1, PT, R0.reuse, 0x19, P1 ;  /* 0x000000190000780c */ /* 0x040fe40000f21670 */
[----:B------:R-:W-:Y:S01]  /*11d50*/  FMNMX.FTZ R14, R17, R14, !PT ;  /* 0x0000000e110e7209 */ /* 0x000fe20007810000 */
[----:B------:R-:W-:Y:S01]  /*11d60*/  LDSM.16.MT88.4 R48, [R206+0x9080] ;  /* 0x00908000ce30783b */ /* 0x000fe20000004200 */
[----:B------:R-:W-:Y:S02]  /*11d70*/  ISETP.LT.OR P0, PT, R0, 0x1a, P0 ;  /* 0x0000001a0000780c */ /* 0x000fe40000701670 */
[----:B------:R-:W-:Y:S01]  /*11d80*/  FSEL R11, R46, -INF , !P1 ;  /* 0xff8000002e0b7808 */ /* 0x000fe20004800000 */
        /* <DEDUP_REMOVED lines=29> */
[--C-:B------:R-:W-:Y:S01]  /*11f60*/  FFMA.FTZ R231, R6, c[0x0][0x2d0], -R19.reuse ;  /* 0x0000b40006e77a23 */ /* 0x100fe20000010813 */
[----:B------:R-:W-:Y:S01]  /*11f70*/  LDSM.16.MT88.4 R148, [R206+0xb880] ;  /* 0x00b88000ce94783b */ /* 0x000fe20000004200 */
[--C-:B------:R-:W-:Y:S02]  /*11f80*/  FFMA.FTZ R232, R18, c[0x0][0x2d0], -R19.reuse ;  /* 0x0000b40012e87a23 */ /* 0x100fe40000010813 */
[--C-:B------:R-:W-:Y:S02]  /*11f90*/  FFMA.FTZ R3, R16, c[0x0][0x2d0], -R19.reuse ;  /* 0x0000b40010037a23 */ /* 0x100fe40000010813 */
[----:B------:R-:W-:Y:S01]  /*11fa0*/  FFMA.FTZ R234, R10, c[0x0][0x2d0], -R19 ;  /* 0x0000b4000aea7a23 */ /* 0x000fe20000010813 */
[----:B------:R-:W-:Y:S01]  /*11fb0*/  MUFU.EX2 R226, R226 ;  /* 0x000000e200e27308 */ /* 0x000fe20000000800 */
[----:B-1----:R-:W-:-:S07]  /*11fc0*/  FMNMX.FTZ R12, R7, R12, !PT ;  /* 0x0000000c070c7209 */ /* 0x002fce0007810000 */
[----:B------:R-:W1:Y:S01]  /*11fd0*/  MUFU.EX2 R225, R225 ;  /* 0x000000e100e17308 */ /* 0x000e620000000800 */
[C---:B------:R-:W-:Y:S01]  /*11fe0*/  FSETP.NEU.FTZ.AND P0, PT, R12.reuse, -INF , PT ;  /* 0xff8000000c00780b */ /* 0x040fe20003f1d000 */
[----:B------:R-:W-:-:S05]  /*11ff0*/  FMUL.FTZ R7, R12, c[0x0][0x2d0] ;  /* 0x0000b4000c077a20 */ /* 0x000fca0000410000 */
[----:B------:R-:W-:Y:S01]  /*12000*/  FSEL R8, R7, RZ, P0 ;  /* 0x000000ff07087208 */ /* 0x000fe20000000000 */
[----:B------:R-:W2:Y:S01]  /*12010*/  MUFU.EX2 R14, R14 ;  /* 0x0000000e000e7308 */ /* 0x000ea20000000800 */
[----:B------:R-:W-:-:S03]  /*12020*/  PLOP3.LUT P0, PT, PT, PT, UP2, 0x40, 0x0 ;  /* 0x000000000000781c */ /* 0x000fc60003f0e828 */
[--C-:B------:R-:W-:Y:S02]  /*12030*/  FFMA.FTZ R230, R30, c[0x0][0x2d0], -R8.reuse ;  /* 0x0000b4001ee67a23 */ /* 0x100fe40000010808 */
[--C-:B------:R-:W-:Y:S02]  /*12040*/  FFMA.FTZ R227, R31, c[0x0][0x2d0], -R8.reuse ;  /* 0x0000b4001fe37a23 */ /* 0x100fe40000010808 */
[--C-:B------:R-:W-:Y:S01]  /*12050*/  FFMA.FTZ R15, R5, c[0x0][0x2d0], -R8.reuse ;  /* 0x0000b400050f7a23 */ /* 0x100fe20000010808 */
[----:B-1----:R-:W-:Y:S01]  /*12060*/  F2FP.BF16.PACK_AB R128, R225, R226 ;  /* 0x000000e2e180723e */ /* 0x002fe200000010ff */
[--C-:B------:R-:W-:Y:S01]  /*12070*/  FFMA.FTZ R2, R27, c[0x0][0x2d0], -R8.reuse ;  /* 0x0000b4001b027a23 */ /* 0x100fe20000010808 */
[----:B------:R-:W-:Y:S01]  /*12080*/  LDSM.16.MT88.4 R4, [R204+0xb080] ;  /* 0x00b08000cc04783b */ /* 0x000fe20000004200 */
[----:B------:R-:W-:Y:S01]  /*12090*/  MUFU.EX2 R230, R230 ;  /* 0x000000e600e67308 */ /* 0x000fe20000000800 */
[--C-:B------:R-:W-:Y:S02]  /*120a0*/  FFMA.FTZ R233, R17, c[0x0][0x2d0], -R8.reuse ;  /* 0x0000b40011e97a23 */ /* 0x100fe40000010808 */
[----:B------:R-:W1:Y:S01]  /*120b0*/  LDSM.16.MT88.4 R24, [R205+0x8080] ;  /* 0x00808000cd18783b */ /* 0x000e620000004200 */
[--C-:B------:R-:W-:Y:S01]  /*120c0*/  FFMA.FTZ R236, R101, c[0x0][0x2d0], -R8.reuse ;  /* 0x0000b40065ec7a23 */ /* 0x100fe20000010808 */
[----:B--2---:R-:W-:Y:S01]  /*120d0*/  F2FP.BF16.PACK_AB R130, R13, R14 ;  /* 0x0000000e0d82723e */ /* 0x004fe200000010ff */
[--C-:B------:R-:W-:Y:S01]  /*120e0*/  FFMA.FTZ R235, R11, c[0x0][0x2d0], -R8.reuse ;  /* 0x0000b4000beb7a23 */ /* 0x100fe20000010808 */
[----:B------:R-:W2:Y:S01]  /*120f0*/  LDSM.16.MT88.4 R16, [R211+0x8880] ;  /* 0x00888000d310783b */ /* 0x000ea20000004200 */
[----:B------:R-:W3:Y:S01]  /*12100*/  MUFU.EX2 R227, R227 ;  /* 0x000000e300e37308 */ /* 0x000ee20000000800 */
[----:B------:R-:W-:-:S02]  /*12110*/  FFMA.FTZ R238, R9, c[0x0][0x2d0], -R8 ;  /* 0x0000b40009ee7a23 */ /* 0x000fc40000010808 */
[----:B------:R-:W4:Y:S01]  /*12120*/  LDSM.16.MT88.4 R8, [R206+0x8880] ;  /* 0x00888000ce08783b */ /* 0x000f220000004200 */
[----:B------:R-:W-:-:S04]  /*12130*/  FADD.FTZ R225, R226, R225 ;  /* 0x000000e1e2e17221 */ /* 0x000fc80000010000 */
[----:B------:R-:W-:Y:S01]  /*12140*/  MUFU.EX2 R15, R15 ;  /* 0x0000000f000f7308 */ /* 0x000fe20000000800 */
[----:B------:R-:W-:-:S04]  /*12150*/  FADD.FTZ R14, R14, R225 ;  /* 0x000000e10e0e7221 */ /* 0x000fc80000010000 */
[----:B------:R-:W-:-:S03]  /*12160*/  FADD.FTZ R13, R13, R14 ;  /* 0x0000000e0d0d7221 */ /* 0x000fc60000010000 */
[----:B------:R-:W5:Y:S01]  /*12170*/  MUFU.EX2 R2, R2 ;  /* 0x0000000200027308 */ /* 0x000f620000000800 */
[----:B---3--:R-:W-:Y:S01]  /*12180*/  F2FP.BF16.PACK_AB R129, R227, R230 ;  /* 0x000000e6e381723e */ /* 0x008fe200000010ff */
[----:B------:R-:W-:-:S06]  /*12190*/  FADD.FTZ R230, R230, R227 ;  /* 0x000000e3e6e67221 */ /* 0x000fcc0000010000 */
[----:B------:R-:W-:Y:S01]  /*121a0*/  MUFU.EX2 R232, R232 ;  /* 0x000000e800e87308 */ /* 0x000fe20000000800 */
[----:B-----5:R-:W-:-:S07]  /*121b0*/  F2FP.BF16.PACK_AB R131, R2, R15 ;  /* 0x0000000f0283723e */ /* 0x020fce00000010ff */
[----:B------:R-:W3:Y:S01]  /*121c0*/  MUFU.EX2 R3, R3 ;  /* 0x0000000300037308 */ /* 0x000ee20000000800 */
        /* <DEDUP_REMOVED lines=9> */
[----:B------:R-:W5:Y:S06]  /*12260*/  MUFU.EX2 R236, R236 ;  /* 0x000000ec00ec7308 */ /* 0x000f6c0000000800 */
[C---:B-1----:R-:W-:Y:S02]  /*12270*/  HMMA.16816.F32.BF16 R20, R128.reuse, R24, RZ ;  /* 0x000000188014723c */ /* 0x042fe400000418ff */
        /* <DEDUP_REMOVED lines=28> */
[----:B---3--:R-:W-:Y:S01]  /*12440*/  F2FP.BF16.PACK_AB R4, R3, R232 ;  /* 0x000000e80304723e */ /* 0x008fe200000010ff */
[----:B------:R-:W-:Y:S01]  /*12450*/  HMMA.16816.F32.BF16 R128, R128, R6, RZ ;  /* 0x000000068080723c */ /* 0x000fe200000418ff */
[----:B-----5:R-:W-:Y:S01]  /*12460*/  F2FP.BF16.PACK_AB R5, R236, R233 ;  /* 0x000000e9ec05723e */ /* 0x020fe200000010ff */
[----:B------:R-:W-:-:S02]  /*12470*/  FADD.FTZ R232, R232, R13 ;  /* 0x0000000de8e87221 */ /* 0x000fc40000010000 */
[----:B------:R-:W-:Y:S02]  /*12480*/  FADD.FTZ R233, R233, R2 ;  /* 0x00000002e9e97221 */ /* 0x000fe40000010000 */
[----:B------:R-:W-:Y:S01]  /*12490*/  FADD.FTZ R232, R3, R232 ;  /* 0x000000e803e87221 */ /* 0x000fe20000010000 */
[----:B------:R-:W-:Y:S01]  /*124a0*/  F2FP.BF16.PACK_AB R6, R234, R231 ;  /* 0x000000e7ea06723e */ /* 0x000fe200000010ff */
[----:B------:R-:W-:Y:S01]  /*124b0*/  FADD.FTZ R236, R236, R233 ;  /* 0x000000e9ecec7221 */ /* 0x000fe20000010000 */
[----:B-1----:R-:W-:Y:S01]  /*124c0*/  F2FP.BF16.PACK_AB R7, R238, R235 ;  /* 0x000000ebee07723e */ /* 0x002fe200000010ff */
[----:B------:R-:W-:Y:S02]  /*124d0*/  FADD.FTZ R231, R231, R232 ;  /* 0x000000e8e7e77221 */ /* 0x000fe40000010000 */
[----:B------:R-:W-:Y:S02]  /*124e0*/  FADD.FTZ R225, R235, R236 ;  /* 0x000000ecebe17221 */ /* 0x000fe40000010000 */
[----:B------:R-:W-:-:S02]  /*124f0*/  FADD.FTZ R226, R234, R231 ;  /* 0x000000e7eae27221 */ /* 0x000fc40000010000 */
[----:B--2---:R-:W-:Y:S01]  /*12500*/  HMMA.16816.F32.BF16 R144, R4, R16, R144 ;  /* 0x000000100490723c */ /* 0x004fe20000041890 */
[----:B------:R-:W-:-:S07]  /*12510*/  FADD.FTZ R225, R238, R225 ;  /* 0x000000e1eee17221 */ /* 0x000fce0000010000 */
[C---:B------:R-:W-:Y:S01]  /*12520*/  HMMA.16816.F32.BF16 R140, R4.reuse, R18, R140 ;  /* 0x00000012048c723c */ /* 0x040fe2000004188c */
[----:B------:R-:W1:Y:S07]  /*12530*/  LDSM.16.MT88.4 R16, [R205+0xb880] ;  /* 0x00b88000cd10783b */ /* 0x000e6e0000004200 */
[C---:B----4-:R-:W-:Y:S08]  /*12540*/  HMMA.16816.F32.BF16 R132, R4.reuse, R8, R132 ;  /* 0x000000080484723c */ /* 0x050ff00000041884 */
        /* <DEDUP_REMOVED lines=43> */
.L_x_1953:
[----:B------:R-:W-:Y:S02]  /*12800*/  UISETP.NE.AND UP0, UPT, UR8, 0x1, UPT ;  /* 0x000000010800788c */ /* 0x000fe4000bf05270 */
[----:B------:R-:W-:Y:S02]  /*12810*/  ULDC.64 UR4, c[0x0][0x330] ;  /* 0x0000cc0000047ab9 */ /* 0x000fe40000000a00 */
[----:B------:R-:W-:-:S07]  /*12820*/  UIMAD.WIDE.U32 UR14, UR10, UR4, URZ ;  /* 0x000000040a0e72a5 */ /* 0x000fce000f8e003f */
[----:B------:R-:W-:Y:S02]  /*12830*/  @UP0 UMOV UR11, UR15 ;  /* 0x0000000f000b0c82 */ /* 0x000fe40008000000 */
[----:B------:R-:W-:Y:S02]  /*12840*/  @UP0 USHF.R.U32.HI UR10, URZ, UR5, UR11 ;  /* 0x000000053f0a0299 */ /* 0x000fe4000801160b */
.L_x_1954:
[----:B------:R-:W-:Y:S02]  /*12850*/  ULDC UR4, c[0x0][0x32c] ;  /* 0x0000cb0000047ab9 */ /* 0x000fe40000000800 */
[----:B------:R-:W-:-:S04]  /*12860*/  UIMAD UR4, UR10, UR8, UR4 ;  /* 0x000000080a0472a4 */ /* 0x000fc8000f8e0204 */
[----:B------:R-:W-:-:S04]  /*12870*/  UISETP.LT.AND UP0, UPT, UR9, UR4, UPT ;  /* 0x000000040900728c */ /* 0x000fc8000bf01270 */
[----:B------:R-:W-:-:S04]  /*12880*/  USEL UR9, UR9, UR4, UP0 ;  /* 0x0000000409097287 */ /* 0x000fc80008000000 */
.L_x_1952:
        /* <DEDUP_REMOVED lines=16> */
.L_x_1964:
[----:B------:R-:W-:Y:S04]  /*12990*/  DEPBAR.LE SB0, 0x0 ;  /* 0x000080000000791a */ /* 0x000fe80000000000 */
[----:B------:R-:W-:Y:S01]  /*129a0*/  BAR.SYNC.DEFER_BLOCKING 0x0 ;  /* 0x0000000000007b1d */ /* 0x000fe20000010000 */
[----:B------:R-:W-:Y:S01]  /*129b0*/  UISETP.GT.AND UP0, UPT, UR6, UR13, UPT ;  /* 0x0000000d0600728c */ /* 0x000fe2000bf04270 */
[C---:B------:R-:W-:Y:S01]  /*129c0*/  LOP3.LUT P5, RZ, R215.reuse, 0x2, RZ, 0xc0, !PT ;  /* 0x00000002d7ff7812 */ /* 0x040fe200078ac0ff */
[----:B------:R-:W-:Y:S01]  /*129d0*/  IMAD.U32 R185, RZ, RZ, UR28 ;  /* 0x0000001cffb97e24 */ /* 0x000fe2000f8e00ff */
[C---:B------:R-:W-:Y:S03]  /*129e0*/  LOP3.LUT P4, RZ, R215.reuse, 0x1, RZ, 0xc0, !PT ;  /* 0x00000001d7ff7812 */ /* 0x040fe6000788c0ff */
        /* <DEDUP_REMOVED lines=13> */
[----:B------:R-:W-:Y:S01]  /*12ac0*/  @!UP0 UIADD3 UR11, UR15, UR11, URZ ;  /* 0x0000000b0f0b8290 */ /* 0x000fe2000fffe03f */
[----:B------:R-:W1:Y:S04]  /*12ad0*/  LDSM.16.M88.4 R152, [R213+0xc080] ;  /* 0x00c08000d598783b */ /* 0x000e680000000200 */
[----:B------:R-:W2:Y:S01]  /*12ae0*/  LDSM.16.M88.4 R156, [R213+0xc880] ;  /* 0x00c88000d59c783b */ /* 0x000ea20000000200 */
[----:B------:R-:W-:Y:S03]  /*12af0*/  IMAD.U32 R181, RZ, RZ, UR11 ;  /* 0x0000000bffb57e24 */ /* 0x000fe6000f8e00ff */
[----:B------:R-:W-:Y:S02]  /*12b00*/  LDSM.16.M88.4 R160, [R210+0x10080] ;  /* 0x01008000d2a0783b */ /* 0x000fe40000000200 */
[----:B------:R-:W-:Y:S02]  /*12b10*/  @!P2 LEA.HI.X R181, R180, R221, R181, 0x5, P0 ;  /* 0x000000ddb4b5a211 */ /* 0x000fe400000f2cb5 */
[C---:B------:R-:W-:Y:S01]  /*12b20*/  @!P1 LEA R180, P1, R0.reuse, c[0x0][0x1f8], 0x1 ;  /* 0x00007e0000b49a11 */ /* 0x040fe200078208ff */
[----:B------:R-:W3:Y:S01]  /*12b30*/  LDSM.16.M88.4 R164, [R212] ;  /* 0x00000000d4a4783b */ /* 0x000ee20000000200 */
[----:B------:R-:W-:Y:S02]  /*12b40*/  PLOP3.LUT P0, PT, PT, PT, UP0, 0x80, 0x0 ;  /* 0x000000000000781c */ /* 0x000fe40003f0f008 */
[----:B------:R-:W-:Y:S01]  /*12b50*/  PLOP3.LUT P2, PT, PT, PT, UP0, 0x80, 0x0 ;  /* 0x000000000000781c */ /* 0x000fe20003f4f008 */
[----:B------:R-:W4:Y:S10]  /*12b60*/  LDSM.16.M88.4 R168, [R203] ;  /* 0x00000000cba8783b */ /* 0x000f340000000200 */
        /* <DEDUP_REMOVED lines=9> */
[----:B------:R-:W-:Y:S02]  /*12c00*/  UISETP.GT.AND UP0, UPT, UR13, UR6, UPT ;  /* 0x000000060d00728c */ /* 0x000fe4000bf04270 */
[----:B------:R1:W-:Y:S01]  /*12c10*/  @!P2 LDGSTS.E.BYPASS.LTC128B.128 [R218+0x9080], [R180.64+0x80], !P3 ;  /* 0x09080080b4daafae */ /* 0x0003e2000d901d5e */
[C---:B------:R-:W-:Y:S03]  /*12c20*/  HMMA.16816.F32.BF16 R8, R148.reuse, R154, RZ ;  /* 0x0000009a9408723c */ /* 0x040fe600000418ff */
[----:B------:R1:W-:Y:S01]  /*12c30*/  @!P1 LDGSTS.E.BYPASS.LTC128B.128 [R218+0xa080], [R180.64+0x100], !P5 ;  /* 0x0a080100b4da9fae */ /* 0x0003e2000e901d5e */
[----:B------:R-:W-:Y:S02]  /*12c40*/  PLOP3.LUT P3, PT, PT, PT, UP0, 0x80, 0x0 ;  /* 0x000000000000781c */ /* 0x000fe40003f6f008 */
[----:B------:R-:W-:Y:S02]  /*12c50*/  PLOP3.LUT P2, PT, PT, PT, UP0, 0x80, 0x0 ;  /* 0x000000000000781c */ /* 0x000fe40003f4f008 */
[----:B------:R-:W-:Y:S01]  /*12c60*/  @UP0 UIADD3 UR12, UR13, -0x1, URZ ;  /* 0xffffffff0d0c0890 */ /* 0x000fe2000fffe03f */
[C---:B--2---:R-:W-:Y:S01]  /*12c70*/  HMMA.16816.F32.BF16 R12, R148.reuse, R156, RZ ;  /* 0x0000009c940c723c */ /* 0x044fe200000418ff */
[----:B------:R1:W-:Y:S01]  /*12c80*/  @!P0 LDGSTS.E.BYPASS.LTC128B.128 [R218+0xb080], [R180.64+0x180], !P4 ;  /* 0x0b080180b4da8fae */ /* 0x0003e2000e101d5e */
[----:B------:R-:W-:Y:S01]  /*12c90*/  PLOP3.LUT P0, PT, PT, PT, UP0, 0x80, 0x0 ;  /* 0x000000000000781c */ /* 0x000fe20003f0f008 */
[----:B------:R-:W-:Y:S02]  /*12ca0*/  @UP0 UIMAD.WIDE.U32 UR14, UR12, UR4, URZ ;  /* 0x000000040c0e02a5 */ /* 0x000fe4000f8e003f */
[----:B------:R-:W-:Y:S01]  /*12cb0*/  LDSM.16.M88.4 R152, [R209+0x10080] ;  /* 0x01008000d198783b */ /* 0x000fe20000000200 */
[----:B------:R-:W-:Y:S02]  /*12cc0*/  @UP0 USHF.R.S32.HI UR11, URZ, 0x1f, UR12 ;  /* 0x0000001f3f0b0899 */ /* 0x000fe4000801140c */
[----:B------:R-:W-:Y:S01]  /*12cd0*/  HMMA.16816.F32.BF16 R16, R148, R158, RZ ;  /* 0x0000009e9410723c */ /* 0x000fe200000418ff */
[----:B------:R-:W2:Y:S01]  /*12ce0*/  LDSM.16.M88.4 R172, [R208+0xc080] ;  /* 0x00c08000d0ac783b */ /* 0x000ea20000000200 */
[----:B------:R-:W-:Y:S03]  /*12cf0*/  @UP0 UIMAD UR11, UR11, UR4, URZ ;  /* 0x000000040b0b02a4 */ /* 0x000fe6000f8e023f */
[----:B------:R-:W0:Y:S01]  /*12d00*/  LDGDEPBAR ;  /* 0x00000000000079af */ /* 0x000e220000000000 */
[----:B------:R-:W-:Y:S02]  /*12d10*/  @UP0 UIMAD UR11, UR12, UR5, UR11 ;  /* 0x000000050c0b02a4 */ /* 0x000fe4000f8e020b */
[C---:B---3--:R-:W-:Y:S01]  /*12d20*/  HMMA.16816.F32.BF16 R4, R160.reuse, R164, R4 ;  /* 0x000000a4a004723c */ /* 0x048fe20000041804 */
[----:B------:R-:W3:Y:S01]  /*12d30*/  LDSM.16.M88.4 R176, [R208+0xc880] ;  /* 0x00c88000d0b0783b */ /* 0x000ee20000000200 */
[----:B------:R-:W-:Y:S03]  /*12d40*/  @UP0 UIADD3 UR11, UR15, UR11, URZ ;  /* 0x0000000b0f0b0290 */ /* 0x000fe6000fffe03f */
[----:B------:R-:W-:Y:S03]  /*12d50*/  LDSM.16.M88.4 R148, [R207+0x10080] ;  /* 0x01008000cf94783b */ /* 0x000fe60000000200 */
[C---:B------:R-:W-:Y:S01]  /*12d60*/  HMMA.16816.F32.BF16 R8, R160.reuse, R166, R8 ;  /* 0x000000a6a008723c */ /* 0x040fe20000041808 */
[----:B------:R-:W5:Y:S03]  /*12d70*/  LDSM.16.M88.4 R156, [R202] ;  /* 0x00000000ca9c783b */ /* 0x000f660000000200 */
[----:B-1----:R-:W-:Y:S01]  /*12d80*/  IMAD.U32 R180, RZ, RZ, UR14 ;  /* 0x0000000effb47e24 */ /* 0x002fe2000f8e00ff */
[----:B------:R-:W1:Y:S01]  /*12d90*/  LDSM.16.M88.4 R164, [R202+0x800] ;  /* 0x00080000caa4783b */ /* 0x000e620000000200 */
[----:B------:R-:W-:Y:S02]  /*12da0*/  IMAD.U32 R181, RZ, RZ, UR15 ;  /* 0x0000000fffb57e24 */ /* 0x000fe4000f8e00ff */
[C---:B----4-:R-:W-:Y:S01]  /*12db0*/  HMMA.16816.F32.BF16 R12, R160.reuse, R168, R12 ;  /* 0x000000a8a00c723c */ /* 0x050fe2000004180c */
[----:B------:R-:W-:Y:S01]  /*12dc0*/  IMAD.U32 R181, RZ, RZ, UR11 ;  /* 0x0000000bffb57e24 */ /* 0x000fe2000f8e00ff */
[----:B------:R-:W-:Y:S02]  /*12dd0*/  USHF.L.U32 UR11, UR13, 0x5, URZ ;  /* 0x000000050d0b7899 */ /* 0x000fe4000800063f */
[C---:B------:R-:W-:Y:S02]  /*12de0*/  @P0 LEA R0, P1, R180.reuse, R216, 0x5 ;  /* 0x000000d8b4000211 */ /* 0x040fe400078228ff */
[----:B------:R-:W-:Y:S02]  /*12df0*/  PLOP3.LUT P0, PT, PT, PT, UP0, 0x80, 0x0 ;  /* 0x000000000000781c */ /* 0x000fe40003f0f008 */
[----:B------:R-:W-:Y:S01]  /*12e00*/  HMMA.16816.F32.BF16 R16, R160, R170, R16 ;  /* 0x000000aaa010723c */ /* 0x000fe20000041810 */
[----:B------:R-:W-:Y:S03]  /*12e10*/  LDSM.16.M88.4 R160, [R214+0x14080] ;  /* 0x01408000d6a0783b */ /* 0x000fe60000000200 */
[----:B------:R-:W-:Y:S01]  /*12e20*/  IMAD.U32 R183, RZ, RZ, UR11 ;  /* 0x0000000bffb77e24 */ /* 0x000fe2000f8e00ff */
[----:B------:R-:W4:Y:S03]  /*12e30*/  LDSM.16.M88.4 R168, [R213+0xd080] ;  /* 0x00d08000d5a8783b */ /* 0x000f260000000200 */
[C---:B--2---:R-:W-:Y:S05]  /*12e40*/  HMMA.16816.F32.BF16 R4, R152.reuse, R172, R4 ;  /* 0x000000ac9804723c */ /* 0x044fea0000041804 */
[----:B------:R-:W-:Y:S02]  /*12e50*/  @P2 LEA.HI.X R181, R180, R223, R181, 0x5, P1 ;  /* 0x000000dfb4b52211 */ /* 0x000fe400008f2cb5 */
[----:B------:R-:W-:Y:S01]  /*12e60*/  @P0 LEA R180, P0, R0, c[0x0][0x1c8], 0x1 ;  /* 0x0000720000b40a11 */ /* 0x000fe200078008ff */
[C---:B------:R-:W-:Y:S01]  /*12e70*/  HMMA.16816.F32.BF16 R8, R152.reuse, R174, R8 ;  /* 0x000000ae9808723c */ /* 0x040fe20000041808 */
[----:B------:R-:W-:Y:S01]  /*12e80*/  LDSM.16.M88.4 R172, [R213+0xd880] ;  /* 0x00d88000d5ac783b */ /* 0x000fe20000000200 */
[----:B------:R-:W-:Y:S02]  /*12e90*/  PLOP3.LUT P2, PT, PT, PT, UP0, 0x80, 0x0 ;  /* 0x000000000000781c */ /* 0x000fe40003f4f008 */
[----:B------:R-:W-:Y:S02]  /*12ea0*/  PLOP3.LUT P1, PT, PT, PT, UP3, 0x80, 0x0 ;  /* 0x000000000000781c */ /* 0x000fe40003f2f038 */
[----:B------:R-:W-:Y:S02]  /*12eb0*/  IADD3 R184, -R224, 0x1, -R183 ;  /* 0x00000001e0b87810 */ /* 0x000fe40007ffe9b7 */
[C---:B---3--:R-:W-:Y:S04]  /*12ec0*/  HMMA.16816.F32.BF16 R12, R152.reuse, R176, R12 ;  /* 0x000000b0980c723c */ /* 0x048fe8000004180c */
[----:B------:R-:W-:Y:S03]  /*12ed0*/  IADD3 R185, -R185, UR16, R184 ;  /* 0x00000010b9b97c10 */ /* 0x000fe6000fffe1b8 */
[----:B------:R-:W-:Y:S01]  /*12ee0*/  @P2 LEA.HI.X R181, R0, c[0x0][0x1cc], R181, 0x1, P0 ;  /* 0x0000730000b52a11 */ /* 0x000fe200000f0cb5 */
[----:B------:R-:W-:Y:S01]  /*12ef0*/  HMMA.16816.F32.BF16 R16, R152, R178, R16 ;  /* 0x000000b29810723c */ /* 0x000fe20000041810 */
[----:B------:R-:W-:Y:S01]  /*12f00*/  LDSM.16.M88.4 R152, [R210+0x14080] ;  /* 0x01408000d298783b */ /* 0x000fe20000000200 */
[----:B------:R-:W-:Y:S02]  /*12f10*/  PLOP3.LUT P2, PT, PT, PT, UP0, 0x80, 0x0 ;  /* 0x000000000000781c */ /* 0x000fe40003f4f008 */
[----:B------:R-:W-:Y:S01]  /*12f20*/  PLOP3.LUT P0, PT, PT, PT, UP0, 0x80, 0x0 ;  /* 0x000000000000781c */ /* 0x000fe20003f0f008 */
[----:B------:R-:W-:Y:S01]  /*12f30*/  LDSM.16.M88.4 R176, [R200] ;  /* 0x00000000c8b0783b */ /* 0x000fe20000000200 */
[----:B------:R-:W-:Y:S01]  /*12f40*/  PLOP3.LUT P0, PT, PT, PT, UP0, 0x80, 0x0 ;  /* 0x000000000000781c */ /* 0x000fe20003f0f008 */
[----:B------:R-:W-:Y:S01]  /*12f50*/  IMAD.MOV.U32 R0, RZ, RZ, R219 ;  /* 0x000000ffff007224 */ /* 0x000fe200078e00db */
[C---:B-----5:R-:W-:Y:S05]  /*12f60*/  HMMA.16816.F32.BF16 R4, R148.reuse, R156, R4 ;  /* 0x0000009c9404723c */ /* 0x060fea0000041804 */
[----:B------:R-:W-:Y:S01]  /*12f70*/  @P1 IMAD.MOV.U32 R0, RZ, RZ, R227 ;  /* 0x000000ffff001224 */ /* 0x000fe200078e00e3 */
[----:B------:R-:W-:Y:S02]  /*12f80*/  PLOP3.LUT P1, PT, PT, PT, UP0, 0x80, 0x0 ;  /* 0x000000000000781c */ /* 0x000fe40003f2f008 */
[C---:B------:R-:W-:Y:S01]  /*12f90*/  HMMA.16816.F32.BF16 R8, R148.reuse, R158, R8 ;  /* 0x0000009e9408723c */ /* 0x040fe20000041808 */
[----:B------:R-:W-:Y:S03]  /*12fa0*/  LDSM.16.M88.4 R156, [R201] ;  /* 0x00000000c99c783b */ /* 0x000fe60000000200 */
[C---:B------:R-:W-:Y:S01]  /*12fb0*/  IADD3 R187, R185.reuse, c[0x0][0x328], RZ ;  /* 0x0000ca00b9bb7a10 */ /* 0x040fe20007ffe0ff */
[----:B------:R-:W2:Y:S01]  /*12fc0*/  SHFL.IDX PT, R182, R0, RZ, 0x1c1f ;  /* 0x001c1fff00b67589 */ /* 0x000ea200000e0000 */
[----:B------:R-:W-:Y:S02]  /*12fd0*/  IADD3 R185, R185, UR7, RZ ;  /* 0x00000007b9b97c10 */ /* 0x000fe4000fffe0ff */
[C---:B-1----:R-:W-:Y:S08]  /*12fe0*/  HMMA.16816.F32.BF16 R12, R148.reuse, R164, R12 ;  /* 0x000000a4940c723c */ /* 0x042ff0000004180c */
[----:B------:R-:W-:Y:S01]  /*12ff0*/  HMMA.16816.F32.BF16 R16, R148, R166, R16 ;  /* 0x000000a69410723c */ /* 0x000fe20000041810 */
[----:B------:R-:W-:Y:S04]  /*13000*/  LDSM.16.M88.4 R148, [R209+0x14080] ;  /* 0x01408000d194783b */ /* 0x000fe80000000200 */
[----:B------:R-:W1:Y:S03]  /*13010*/  LDSM.16.M88.4 R164, [R208+0xd080] ;  /* 0x00d08000d0a4783b */ /* 0x000e660000000200 */
[C---:B----4-:R-:W-:Y:S05]  /*13020*/  HMMA.16816.F32.BF16 R4, R160.reuse, R168, R4 ;  /* 0x000000a8a004723c */ /* 0x050fea0000041804 */
[--C-:B--2---:R-:W-:Y:S03]  /*13030*/  IMAD.IADD R184, R187, 0x1, R182.reuse ;  /* 0x00000001bbb87824 */ /* 0x104fe600078e02b6 */
[C---:B------:R-:W-:Y:S01]  /*13040*/  HMMA.16816.F32.BF16 R8, R160.reuse, R170, R8 ;  /* 0x000000aaa008723c */ /* 0x040fe20000041808 */
[----:B------:R-:W2:Y:S07]  /*13050*/  LDSM.16.M88.4 R168, [R208+0xd880] ;  /* 0x00d88000d0a8783b */ /* 0x000eae0000000200 */
[C---:B------:R-:W-:Y:S08]  /*13060*/  HMMA.16816.F32.BF16 R12, R160.reuse, R172, R12 ;  /* 0x000000aca00c723c */ /* 0x040ff0000004180c */
[----:B------:R-:W-:Y:S01]  /*13070*/  HMMA.16816.F32.BF16 R16, R160, R174, R16 ;  /* 0x000000aea010723c */ /* 0x000fe20000041810 */
[----:B------:R-:W-:Y:S04]  /*13080*/  LDSM.16.M88.4 R160, [R202+0x1000] ;  /* 0x00100000caa0783b */ /* 0x000fe80000000200 */
[----:B------:R-:W-:Y:S03]  /*13090*/  LDSM.16.M88.4 R172, [R202+0x1800] ;  /* 0x00180000caac783b */ /* 0x000fe60000000200 */
[C---:B------:R-:W-:Y:S08]  /*130a0*/  HMMA.16816.F32.BF16 R4, R152.reuse, R156, R4 ;  /* 0x0000009c9804723c */ /* 0x040ff00000041804 */
[C---:B------:R-:W-:Y:S01]  /*130b0*/  HMMA.16816.F32.BF16 R8, R152.reuse, R158, R8 ;  /* 0x0000009e9808723c */ /* 0x040fe20000041808 */
[----:B------:R-:W3:Y:S07]  /*130c0*/  LDSM.16.M88.4 R156, [R207+0x14080] ;  /* 0x01408000cf9c783b */ /* 0x000eee0000000200 */
        /* <DEDUP_REMOVED lines=10> */
[----:B------:R-:W-:Y:S03]  /*13170*/  LDSM.16.M88.4 R168, [R198] ;  /* 0x00000000c6a8783b */ /* 0x000fe60000000200 */
[C---:B---3--:R-:W-:Y:S08]  /*13180*/  HMMA.16816.F32.BF16 R4, R156.reuse, R160, R4 ;  /* 0x000000a09c04723c */ /* 0x048ff00000041804 */
[C---:B------:R-:W-:Y:S01]  /*13190*/  HMMA.16816.F32.BF16 R8, R156.reuse, R162, R8 ;  /* 0x000000a29c08723c */ /* 0x040fe20000041808 */
[----:B------:R-:W2:Y:S07]  /*131a0*/  LDSM.16.M88.4 R160, [R199] ;  /* 0x00000000c7a0783b */ /* 0x000eae0000000200 */
        /* <DEDUP_REMOVED lines=17> */
[----:B------:R-:W-:Y:S03]  /*132c0*/  LDSM.16.M88.4 R168, [R197] ;  /* 0x00000000c5a8783b */ /* 0x000fe60000000200 */
[C---:B-1----:R-:W-:Y:S08]  /*132d0*/  HMMA.16816.F32.BF16 R4, R156.reuse, R164, R4 ;  /* 0x000000a49c04723c */ /* 0x042ff00000041804 */
[C---:B------:R-:W-:Y:S01]  /*132e0*/  HMMA.16816.F32.BF16 R8, R156.reuse, R166, R8 ;  /* 0x000000a69c08723c */ /* 0x040fe20000041808 */
[----:B------:R-:W1:Y:S07]  /*132f0*/  LDSM.16.M88.4 R164, [R213+0xf080] ;  /* 0x00f08000d5a4783b */ /* 0x000e6e0000000200 */
[C---:B------:R-:W-:Y:S08]  /*13300*/  HMMA.16816.F32.BF16 R12, R156.reuse, R172, R12 ;  /* 0x000000ac9c0c723c */ /* 0x040ff0000004180c */
[----:B------:R-:W-:Y:S01]  /*13310*/  HMMA.16816.F32.BF16 R16, R156, R174, R16 ;  /* 0x000000ae9c10723c */ /* 0x000fe20000041810 */
[----:B------:R-:W3:Y:S04]  /*13320*/  LDSM.16.M88.4 R156, [R213+0xf880] ;  /* 0x00f88000d59c783b */ /* 0x000ee80000000200 */
[----:B------:R-:W-:Y:S03]  /*13330*/  LDSM.16.M88.4 R172, [R208+0xf080] ;  /* 0x00f08000d0ac783b */ /* 0x000fe60000000200 */
[C---:B--2---:R-:W-:Y:S08]  /*13340*/  HMMA.16816.F32.BF16 R4, R152.reuse, R160, R4 ;  /* 0x000000a09804723c */ /* 0x044ff00000041804 */
[C---:B------:R-:W-:Y:S01]  /*13350*/  HMMA.16816.F32.BF16 R8, R152.reuse, R162, R8 ;  /* 0x000000a29808723c */ /* 0x040fe20000041808 */
[----:B------:R-:W2:Y:S07]  /*13360*/  LDSM.16.M88.4 R160, [R210+0x1c080] ;  /* 0x01c08000d2a0783b */ /* 0x000eae0000000200 */
[C---:B------:R-:W-:Y:S08]  /*13370*/  HMMA.16816.F32.BF16 R12, R152.reuse, R176, R12 ;  /* 0x000000b0980c723c */ /* 0x040ff0000004180c */
[----:B------:R-:W-:Y:S01]  /*13380*/  HMMA.16816.F32.BF16 R16, R152, R178, R16 ;  /* 0x000000b29810723c */ /* 0x000fe20000041810 */
[----:B------:R-:W4:Y:S07]  /*13390*/  LDSM.16.M88.4 R152, [R196] ;  /* 0x00000000c498783b */ /* 0x000f2e0000000200 */
[C---:B-1----:R-:W-:Y:S08]  /*133a0*/  HMMA.16816.F32.BF16 R4, R148.reuse, R164, R4 ;  /* 0x000000a49404723c */ /* 0x042ff00000041804 */
[C---:B------:R-:W-:Y:S01]  /*133b0*/  HMMA.16816.F32.BF16 R8, R148.reuse, R166, R8 ;  /* 0x000000a69408723c */ /* 0x040fe20000041808 */
[----:B------:R-:W1:Y:S07]  /*133c0*/  LDSM.16.M88.4 R164, [R209+0x1c080] ;  /* 0x01c08000d1a4783b */ /* 0x000e6e0000000200 */
[C---:B---3--:R-:W-:Y:S08]  /*133d0*/  HMMA.16816.F32.BF16 R12, R148.reuse, R156, R12 ;  /* 0x0000009c940c723c */ /* 0x048ff0000004180c */
[----:B------:R-:W-:Y:S01]  /*133e0*/  HMMA.16816.F32.BF16 R16, R148, R158, R16 ;  /* 0x0000009e9410723c */ /* 0x000fe20000041810 */
[----:B------:R-:W3:Y:S04]  /*133f0*/  LDSM.16.M88.4 R148, [R208+0xf880] ;  /* 0x00f88000d094783b */ /* 0x000ee80000000200 */
[----:B------:R-:W-:Y:S03]  /*13400*/  LDSM.16.M88.4 R156, [R207+0x1c080] ;  /* 0x01c08000cf9c783b */ /* 0x000fe60000000200 */
[C---:B--2---:R-:W-:Y:S08]  /*13410*/  HMMA.16816.F32.BF16 R4, R160.reuse, R168, R4 ;  /* 0x000000a8a004723c */ /* 0x044ff00000041804 */
[C---:B------:R-:W-:Y:S01]  /*13420*/  HMMA.16816.F32.BF16 R8, R160.reuse, R170, R8 ;  /* 0x000000aaa008723c */ /* 0x040fe20000041808 */
[----:B------:R-:W2:Y:S07]  /*13430*/  LDSM.16.M88.4 R168, [R202+0x3000] ;  /* 0x00300000caa8783b */ /* 0x000eae0000000200 */
[C---:B----4-:R-:W-:Y:S08]  /*13440*/  HMMA.16816.F32.BF16 R12, R160.reuse, R152, R12 ;  /* 0x00000098a00c723c */ /* 0x050ff0000004180c */
[----:B------:R-:W-:Y:S01]  /*13450*/  HMMA.16816.F32.BF16 R16, R160, R154, R16 ;  /* 0x0000009aa010723c */ /* 0x000fe20000041810 */
[----:B------:R-:W4:Y:S01]  /*13460*/  LDSM.16.M88.4 R152, [R202+0x3800] ;  /* 0x00380000ca98783b */ /* 0x000f220000000200 */
[----:B------:R-:W-:Y:S04]  /*13470*/  DEPBAR.LE SB0, 0x0 ;  /* 0x000080000000791a */ /* 0x000fe80000000000 */
[----:B------:R-:W-:Y:S02]  /*13480*/  BAR.SYNC.DEFER_BLOCKING 0x0 ;  /* 0x0000000000007b1d */ /* 0x000fe40000010000 */
[C---:B-1----:R-:W-:Y:S08]  /*13490*/  HMMA.16816.F32.BF16 R4, R164.reuse, R172, R4 ;  /* 0x000000aca404723c */ /* 0x042ff00000041804 */
[C---:B------:R-:W-:Y:S08]  /*134a0*/  HMMA.16816.F32.BF16 R8, R164.reuse, R174, R8 ;  /* 0x000000aea408723c */ /* 0x040ff00000041808 */
[C---:B---3--:R-:W-:Y:S01]  /*134b0*/  HMMA.16816.F32.BF16 R12, R164.reuse, R148, R12 ;  /* 0x00000094a40c723c */ /* 0x048fe2000004180c */
[----:B------:R-:W-:Y:S01]  /*134c0*/  @!PT LDS RZ, [RZ] ;  /* 0x00000000fffff984 */ /* 0x000fe20000000800 */
[----:B------:R-:W-:Y:S01]  /*134d0*/  @!PT LDS RZ, [RZ] ;  /* 0x00000000fffff984 */ /* 0x000fe20000000800 */
[----:B------:R-:W-:Y:S01]  /*134e0*/  @!PT LDS RZ, [RZ] ;  /* 0x00000000fffff984 */ /* 0x000fe20000000800 */
[----:B------:R1:W-:Y:S02]  /*134f0*/  @P3 LDGSTS.E.BYPASS.LTC128B.128 [R218+0xc080], [R180.64], !P6 ;  /* 0x0c080000b4da3fae */ /* 0x0003e4000f101d5e */
[----:B------:R-:W-:Y:S05]  /*13500*/  LOP3.LUT P3, RZ, R215, 0x4, RZ, 0xc0, !PT ;  /* 0x00000004d7ff7812 */ /* 0x000fea000786c0ff */
[----:B------:R-:W-:Y:S08]  /*13510*/  HMMA.16816.F32.BF16 R16, R164, R150, R16 ;  /* 0x00000096a410723c */ /* 0x000ff00000041810 */
[C---:B--2---:R-:W-:Y:S01]  /*13520*/  HMMA.16816.F32.BF16 R4, R156.reuse, R168, R4 ;  /* 0x000000a89c04723c */ /* 0x044fe20000041804 */
[----:B------:R1:W-:Y:S07]  /*13530*/  @P2 LDGSTS.E.BYPASS.LTC128B.128 [R218+0xd080], [R180.64+0x80], !P3 ;  /* 0x0d080080b4da2fae */ /* 0x0003ee000d901d5e */
[C---:B------:R-:W-:Y:S01]  /*13540*/  HMMA.16816.F32.BF16 R8, R156.reuse, R170, R8 ;  /* 0x000000aa9c08723c */ /* 0x040fe20000041808 */
[----:B------:R1:W-:Y:S04]  /*13550*/  @P1 LDGSTS.E.BYPASS.LTC128B.128 [R218+0xe080], [R180.64+0x100], !P5 ;  /* 0x0e080100b4da1fae */ /* 0x0003e8000e901d5e */
[----:B------:R1:W-:Y:S01]  /*13560*/  @P0 LDGSTS.E.BYPASS.LTC128B.128 [R218+0xf080], [R180.64+0x180], !P4 ;  /* 0x0f080180b4da0fae */ /* 0x0003e2000e101d5e */
[----:B------:R-:W-:Y:S02]  /*13570*/  PLOP3.LUT P0, PT, PT, PT, UP2, 0x40, 0x0 ;  /* 0x000000000000781c */ /* 0x000fe40003f0e828 */
[C---:B----4-:R-:W-:Y:S01]  /*13580*/  HMMA.16816.F32.BF16 R12, R156.reuse, R152, R12 ;  /* 0x000000989c0c723c */ /* 0x050fe2000004180c */
[----:B------:R-:W0:Y:S07]  /*13590*/  LDGDEPBAR ;  /* 0x00000000000079af */ /* 0x000e2e0000000000 */
[----:B------:R-:W-:Y:S04]  /*135a0*/  HMMA.16816.F32.BF16 R16, R156, R154, R16 ;  /* 0x0000009a9c10723c */ /* 0x000fe80000041810 */
[----:B-1----:R-:W-:Y:S04]  /*135b0*/  IMAD.IADD R180, R185, 0x1, R182 ;  /* 0x00000001b9b47824 */ /* 0x002fe800078e02b6 */
        /* <DEDUP_REMOVED lines=15> */
.L_x_1958:
[----:B------:R-:W-:Y:S04]  /*136b0*/  MOV R148, c[0x0][0x32c] ;  /* 0x0000cb0000947a02 */ /* 0x000fe80000000f00 */
[----:B------:R-:W-:Y:S11]  /*136c0*/  ISETP.NE.AND P0, PT, R148, 0x1, PT ;  /* 0x000000019400780c */ /* 0x000ff60003f05270 */
[----:B------:R-:W-:Y:S02]  /*136d0*/  @!UPT UIADD3 URZ, URZ, URZ, URZ ;  /* 0x0000003f3f3ff290 */ /* 0x000fe4000fffe03f */
[----:B------:R-:W-:Y:S05]  /*136e0*/  @P0 IMAD.HI.U32 R148, R182, c[0x0][0x330], RZ ;  /* 0x0000cc00b6940a27 */ /* 0x000fea00078e00ff */
[----:B------:R-:W-:Y:S02]  /*136f0*/  @P0 SHF.R.U32.HI R182, RZ, c[0x0][0x334], R148 ;  /* 0x0000cd00ffb60a19 */ /* 0x000fe40000011694 */
.L_x_1959:
[----:B------:R-:W-:Y:S05]  /*13700*/  BSYNC B0 ;  /* 0x0000000000007941 */ /* 0x000fea0003800000 */
.L_x_1957:
[----:B------:R-:W-:Y:S04]  /*13710*/  IMAD R151, R182, c[0x0][0x32c], -R183 ;  /* 0x0000cb00b6977a24 */ /* 0x000fe800078e0ab7 */
[----:B------:R-:W-:Y:S05]  /*13720*/  IMAD.IADD R151, R151, 0x1, -R224 ;  /* 0x0000000197977824 */ /* 0x000fea00078e0ae0 */
[----:B------:R-:W-:Y:S02]  /*13730*/  IADD3 R149, R151, c[0x0][0x32c], RZ ;  /* 0x0000cb0097957a10 */ /* 0x000fe40007ffe0ff */
[----:B------:R-:W-:Y:S02]  /*13740*/  IMNMX R180, R180, R151, !PT ;  /* 0x00000097b4b47217 */ /* 0x000fe40007800200 */
[----:B------:R-:W-:Y:S02]  /*13750*/  IMNMX R184, R184, R149, PT ;  /* 0x00000095b8b87217 */ /* 0x000fe40003800200 */
.L_x_1956:
[----:B------:R-:W-:Y:S01]  /*13760*/  UISETP.GT.AND UP0, UPT, UR13, -0x1, UPT ;  /* 0xffffffff0d00788c */ /* 0x000fe2000bf04270 */
[----:B------:R-:W1:Y:S05]  /*13770*/  SHFL.IDX PT, R0, R0, 0x1, 0x1c1f ;  /* 0x003c1f0000007f89 */ /* 0x000e6a00000e0000 */
        /* <DEDUP_REMOVED lines=9> */
[----:B------:R-:W-:Y:S01]  /*13810*/  FSEL R150, R5, -INF , !P0 ;  /* 0xff80000005967808 */ /* 0x000fe20004000000 */
[--C-:B-1----:R-:W-:Y:S01]  /*13820*/  IMAD.IADD R187, R187, 0x1, R0.reuse ;  /* 0x00000001bbbb7824 */ /* 0x102fe200078e0200 */
        /* <DEDUP_REMOVED lines=39> */
.L_x_1962:
[----:B------:R-:W-:Y:S04]  /*13aa0*/  MOV R0, c[0x0][0x32c] ;  /* 0x0000cb0000007a02 */ /* 0x000fe80000000f00 */
[----:B------:R-:W-:Y:S11]  /*13ab0*/  ISETP.NE.AND P0, PT, R0, 0x1, PT ;  /* 0x000000010000780c */ /* 0x000ff60003f05270 */
[----:B------:R-:W-:Y:S02]  /*13ac0*/  @!UPT UIADD3 URZ, URZ, URZ, URZ ;  /* 0x0000003f3f3ff290 */ /* 0x000fe4000fffe03f */
[----:B------:R-:W-:Y:S05]  /*13ad0*/  @P0 IMAD.HI.U32 R0, R4, c[0x0][0x330], RZ ;  /* 0x0000cc0004000a27 */ /* 0x000fea00078e00ff */
[----:B------:R-:W-:Y:S02]  /*13ae0*/  @P0 SHF.R.U32.HI R4, RZ, c[0x0][0x334], R0 ;  /* 0x0000cd00ff040a19 */ /* 0x000fe40000011600 */
.L_x_1963:
[----:B------:R-:W-:Y:S05]  /*13af0*/  BSYNC B0 ;  /* 0x0000000000007941 */ /* 0x000fea0003800000 */
.L_x_1961:
[----:B------:R-:W-:Y:S04]  /*13b00*/  IMAD R183, R4, c[0x0][0x32c], -R183 ;  /* 0x0000cb0004b77a24 */ /* 0x000fe800078e0ab7 */
[----:B------:R-:W-:Y:S05]  /*13b10*/  IMAD.IADD R4, R183, 0x1, -R224 ;  /* 0x00000001b7047824 */ /* 0x000fea00078e0ae0 */
[----:B------:R-:W-:Y:S02]  /*13b20*/  IADD3 R0, R4, c[0x0][0x32c], RZ ;  /* 0x0000cb0004007a10 */ /* 0x000fe40007ffe0ff */
[----:B------:R-:W-:Y:S02]  /*13b30*/  IMNMX R185, R185, R4, !PT ;  /* 0x00000004b9b97217 */ /* 0x000fe40007800200 */
[----:B------:R-:W-:Y:S02]  /*13b40*/  IMNMX R187, R187, R0, PT ;  /* 0x00000000bbbb7217 */ /* 0x000fe40003800200 */
.L_x_1960:
[----:B------:R-:W-:Y:S01]  /*13b50*/  FMNMX.FTZ R5, R152, R3, !PT ;  /* 0x0000000398057209 */ /* 0x000fe20007810000 */
[----:B------:R-:W-:Y:S01]  /*13b60*/  LDSM.16.MT88.4 R156, [R206+0x8080] ;  /* 0x00808000ce9c783b */ /* 0x000fe20000004200 */
[----:B------:R-:W-:Y:S02]  /*13b70*/  PLOP3.LUT P1, PT, PT, PT, UP0, 0x80, 0x0 ;  /* 0x000000000000781c */ /* 0x000fe40003f2f008 */
[----:B------:R-:W-:Y:S02]  /*13b80*/  FMNMX.FTZ R5, R150, R5, !PT ;  /* 0x0000000596057209 */ /* 0x000fe40007810000 */
[----:B------:R-:W-:Y:S02]  /*13b90*/  PLOP3.LUT P0, PT, PT, PT, UP0, 0x80, 0x0 ;  /* 0x000000000000781c */ /* 0x000fe40003f0f008 */
[----:B------:R-:W-:Y:S01]  /*13ba0*/  FMNMX.FTZ R5, R154, R5, !PT ;  /* 0x000000059a057209 */ /* 0x000fe20007810000 */
[----:B------:R-:W-:Y:S01]  /*13bb0*/  LDSM.16.MT88.4 R172, [R204+0x9880] ;  /* 0x00988000ccac783b */ /* 0x000fe20000004200 */
[C---:B------:R-:W-:Y:S02]  /*13bc0*/  ISETP.GT.AND P1, PT, R185.reuse, RZ, P1 ;  /* 0x000000ffb900720c */ /* 0x040fe40000f24270 */
[----:B------:R-:W-:Y:S02]  /*13bd0*/  FMNMX.FTZ R5, R8, R5, !PT ;  /* 0x0000000508057209 */ /* 0x000fe40007810000 */
[----:B------:R-:W-:Y:S02]  /*13be0*/  ISETP.GT.AND P0, PT, R185, 0x1, P0 ;  /* 0x00000001b900780c */ /* 0x000fe40000704270 */
[----:B------:R-:W-:Y:S01]  /*13bf0*/  FMNMX.FTZ R5, R168, R5, !PT ;  /* 0x00000005a8057209 */ /* 0x000fe20007810000 */
[----:B------:R-:W-:Y:S01]  /*13c00*/  LDSM.16.MT88.4 R176, [R211+0xa880] ;  /* 0x00a88000d3b0783b */ /* 0x000fe20000004200 */
[C---:B------:R-:W-:Y:S02]  /*13c10*/  ISETP.LT.OR P2, PT, R187.reuse, 0x1, P1 ;  /* 0x00000001bb00780c */ /* 0x040fe40000f41670 */
[----:B------:R-:W-:Y:S02]  /*13c20*/  FMNMX.FTZ R5, R166, R5, !PT ;  /* 0x00000005a6057209 */ /* 0x000fe40007810000 */
[----:B------:R-:W-:Y:S02]  /*13c30*/  ISETP.LT.OR P1, PT, R187, 0x2, P0 ;  /* 0x00000002bb00780c */ /* 0x000fe40000721670 */
[----:B------:R-:W-:Y:S01]  /*13c40*/  FMNMX.FTZ R5, R164, R5, !PT ;  /* 0x00000005a4057209 */ /* 0x000fe20007810000 */
[----:B------:R-:W-:Y:S01]  /*13c50*/  LDSM.16.MT88.4 R180, [R206+0xa880] ;  /* 0x00a88000ceb4783b */ /* 0x000fe20000004200 */
[----:B------:R-:W-:Y:S02]  /*13c60*/  PLOP3.LUT P3, PT, PT, PT, UP0, 0x80, 0x0 ;  /* 0x000000000000781c */ /* 0x000fe40003f6f008 */
[----:B------:R-:W-:Y:S02]  /*13c70*/  FMNMX.FTZ R0, R162, R5, !PT ;  /* 0x00000005a2007209 */ /* 0x000fe40007810000 */
[----:B------:R-:W-:Y:S02]  /*13c80*/  PLOP3.LUT P0, PT, PT, PT, UP0, 0x80, 0x0 ;  /* 0x000000000000781c */ /* 0x000fe40003f0f008 */
[----:B------:R-:W-:Y:S01]  /*13c90*/  FSEL R13, R7, -INF , !P1 ;  /* 0xff800000070d7808 */ /* 0x000fe20004800000 */
[----:B------:R-:W1:Y:S01]  /*13ca0*/  SHFL.BFLY PT, R5, R0, 0x2, 0x1f ;  /* 0x0c401f0000057f89 */ /* 0x000e6200000e0000 */
[C---:B------:R-:W-:Y:S02]  /*13cb0*/  ISETP.GT.AND P1, PT, R185.reuse, 0x8, P3 ;  /* 0x00000008b900780c */ /* 0x040fe40001f24270 */
[----:B------:R-:W-:Y:S02]  /*13cc0*/  ISETP.GT.AND P0, PT, R185, 0x9, P0 ;  /* 0x00000009b900780c */ /* 0x000fe40000704270 */
[----:B------:R-:W-:Y:S02]  /*13cd0*/  FSEL R17, R6, -INF , !P2 ;  /* 0xff80000006117808 */ /* 0x000fe40005000000 */
[C---:B------:R-:W-:Y:S01]  /*13ce0*/  ISETP.LT.OR P1, PT, R187.reuse, 0x9, P1 ;  /* 0x00000009bb00780c */ /* 0x040fe20000f21670 */
[----:B------:R-:W-:Y:S01]  /*13cf0*/  LDSM.16.MT88.4 R188, [R211+0xb880] ;  /* 0x00b88000d3bc783b */ /* 0x000fe20000004200 */
[----:B------:R-:W-:Y:S02]  /*13d00*/  ISETP.LT.OR P0, PT, R187, 0xa, P0 ;  /* 0x0000000abb00780c */ /* 0x000fe40000701670 */
[----:B------:R-:W-:Y:S02]  /*13d10*/  PLOP3.LUT P2, PT, PT, PT, UP0, 0x80, 0x0 ;  /* 0x000000000000781c */ /* 0x000fe40003f4f008 */
[----:B------:R-:W-:Y:S02]  /*13d20*/  FMNMX.FTZ R4, R17, R2, !PT ;  /* 0x0000000211047209 */ /* 0x000fe40007810000 */
[----:B------:R-:W-:Y:S01]  /*13d30*/  ISETP.GT.AND P2, PT, R185, 0x10, P2 ;  /* 0x00000010b900780c */ /* 0x000fe20001744270 */
[----:B------:R-:W-:Y:S01]  /*13d40*/  LDSM.16.MT88.4 R192, [R206+0xb880] ;  /* 0x00b88000cec0783b */ /* 0x000fe20000004200 */
[----:B------:R-:W-:Y:S02]  /*13d50*/  FMNMX.FTZ R4, R13, R4, !PT ;  /* 0x000000040d047209 */ /* 0x000fe40007810000 */
[----:B------:R-:W-:Y:S02]  /*13d60*/  FSEL R9, R10, -INF , !P1 ;  /* 0xff8000000a097808 */ /* 0x000fe40004800000 */
[----:B------:R-:W-:Y:S02]  /*13d70*/  FSEL R11, R11, -INF , !P0 ;  /* 0xff8000000b0b7808 */ /* 0x000fe40004000000 */
[----:B------:R-:W-:Y:S02]  /*13d80*/  PLOP3.LUT P0, PT, PT, PT, UP0, 0x80, 0x0 ;  /* 0x000000000000781c */ /* 0x000fe40003f0f008 */
[----:B------:R-:W-:Y:S02]  /*13d90*/  ISETP.LT.OR P2, PT, R187, 0x11, P2 ;  /* 0x00000011bb00780c */ /* 0x000fe40001741670 */
[----:B------:R-:W-:Y:S02]  /*13da0*/  ISETP.GT.AND P1, PT, R185, 0x11, P0 ;  /* 0x00000011b900780c */ /* 0x000fe40000724270 */
[----:B------:R-:W-:Y:S02]  /*13db0*/  PLOP3.LUT P3, PT, PT, PT, UP0, 0x80, 0x0 ;  /* 0x000000000000781c */ /* 0x000fe40003f6f008 */
[----:B------:R-:W-:Y:S02]  /*13dc0*/  FMNMX.FTZ R4, R9, R4, !PT ;  /* 0x0000000409047209 */ /* 0x000fe40007810000 */
[----:B------:R-:W-:Y:S02]  /*13dd0*/  FSEL R165, R14, -INF , !P2 ;  /* 0xff8000000ea57808 */ /* 0x000fe40005000000 */
[----:B------:R-:W-:Y:S02]  /*13de0*/  ISETP.LT.OR P2, PT, R187, 0x12, P1 ;  /* 0x00000012bb00780c */ /* 0x000fe40000f41670 */
[----:B------:R-:W-:Y:S02]  /*13df0*/  ISETP.GT.AND P1, PT, R185, 0x18, P3 ;  /* 0x00000018b900780c */ /* 0x000fe40001f24270 */
[----:B------:R-:W-:Y:S01]  /*13e00*/  PLOP3.LUT P0, PT, PT, PT, UP0, 0x80, 0x0 ;  /* 0x000000000000781c */ /* 0x000fe20003f0f008 */
[----:B------:R-:W-:Y:S01]  /*13e10*/  UISETP.GT.AND UP0, UPT, UR13, UR10, UPT ;  /* 0x0000000a0d00728c */ /* 0x000fe2000bf04270 */
[----:B------:R-:W-:Y:S01]  /*13e20*/  FMNMX.FTZ R4, R11, R4, !PT ;  /* 0x000000040b047209 */ /* 0x000fe20007810000 */
[----:B------:R-:W-:Y:S01]  /*13e30*/  UIADD3 UR13, UR13, -0x1, URZ ;  /* 0xffffffff0d0d7890 */ /* 0x000fe2000fffe03f */
[----:B------:R-:W-:Y:S02]  /*13e40*/  ISETP.GT.AND P0, PT, R185, 0x19, P0 ;  /* 0x00000019b900780c */ /* 0x000fe40000704270 */
[----:B------:R-:W-:Y:S02]  /*13e50*/  FSEL R163, R15, -INF , !P2 ;  /* 0xff8000000fa37808 */ /* 0x000fe40005000000 */
[----:B------:R-:W-:Y:S02]  /*13e60*/  ISETP.LT.OR P1, PT, R187, 0x19, P1 ;  /* 0x00000019bb00780c */ /* 0x000fe40000f21670 */
[----:B------:R-:W-:Y:S02]  /*13e70*/  FMNMX.FTZ R4, R165, R4, !PT ;  /* 0x00000004a5047209 */ /* 0x000fe40007810000 */
[----:B------:R-:W-:Y:S02]  /*13e80*/  ISETP.LT.OR P0, PT, R187, 0x1a, P0 ;  /* 0x0000001abb00780c */ /* 0x000fe40000701670 */
[----:B------:R-:W-:Y:S01]  /*13e90*/  FSEL R161, R18, -INF , !P1 ;  /* 0xff80000012a17808 */ /* 0x000fe20004800000 */
[----:B------:R-:W-:Y:S01]  /*13ea0*/  LDSM.16.MT88.4 R184, [R204+0xa880] ;  /* 0x00a88000ccb8783b */ /* 0x000fe20000004200 */
        /* <DEDUP_REMOVED lines=37> */
[----:B------:R-:W3:Y:S01]  /*14100*/  LDSM.16.MT88.4 R12, [R211+0x8080] ;  /* 0x00808000d30c783b */ /* 0x000ee20000004200 */
[--C-:B------:R-:W-:Y:S02]  /*14110*/  FFMA.FTZ R235, R17, c[0x0][0x2d0], -R160.reuse ;  /* 0x0000b40011eb7a23 */ /* 0x100fe400000108a0 */
        /* <DEDUP_REMOVED lines=250> */
[C---:B---3--:R-:W-:Y:S07]  /*150c0*/  HMMA.16816.F32.BF16 R84, R152.reuse, R12, R84 ;  /* 0x0000000c9854723c */ /* 0x048fee0000041854 */
[----:B------:R-:W-:Y:S01]  /*150d0*/  MOV R12, R148 ;  /* 0x00000094000c7202 */ /* 0x000fe20000000f00 */
        /* <DEDUP_REMOVED lines=12> */
.L_x_1955:
        /* <DEDUP_REMOVED lines=22> */
.L_x_1966:
[----:B------:R-:W-:Y:S02]  /*15300*/  ULDC UR4, c[0x0][0x32c] ;  /* 0x0000cb0000047ab9 */ /* 0x000fe40000000800 */
[----:B------:R-:W-:-:S03]  /*15310*/  UISETP.NE.AND UP0, UPT, UR4, 0x1, UPT ;  /* 0x000000010400788c */ /* 0x000fc6000bf05270 */
[----:B------:R-:W-:Y:S02]  /*15320*/  ULDC.64 UR4, c[0x0][0x330] ;  /* 0x0000cc0000047ab9 */ /* 0x000fe40000000a00 */
[----:B------:R-:W-:-:S06]  /*15330*/  UIMAD.WIDE.U32 UR10, UR9, UR4, URZ ;  /* 0x00000004090a72a5 */ /* 0x000fcc000f8e003f */
[----:B------:R-:W-:Y:S02]  /*15340*/  @UP0 USHF.R.U32.HI UR9, URZ, UR5, UR11 ;  /* 0x000000053f090299 */ /* 0x000fe4000801160b */
.L_x_1967:
[----:B------:R-:W-:Y:S02]  /*15350*/  ULDC UR4, c[0x0][0x32c] ;  /* 0x0000cb0000047ab9 */ /* 0x000fe40000000800 */
[----:B------:R-:W-:-:S04]  /*15360*/  UIMAD UR4, UR9, UR4, URZ ;  /* 0x00000004090472a4 */ /* 0x000fc8000f8e023f */
[----:B------:R-:W-:-:S04]  /*15370*/  UISETP.LT.AND UP0, UPT, UR8, UR4, UPT ;  /* 0x000000040800728c */ /* 0x000fc8000bf01270 */
[----:B------:R-:W-:-:S04]  /*15380*/  USEL UR8, UR8, UR4, !UP0 ;  /* 0x0000000408087287 */ /* 0x000fc8000c000000 */
.L_x_1965:
        /* <DEDUP_REMOVED lines=14> */
.L_x_1969:
[----:B------:R-:W-:Y:S04]  /*15470*/  DEPBAR.LE SB0, 0x0 ;  /* 0x000080000000791a */ /* 0x000fe80000000000 */
[----:B------:R-:W-:Y:S01]  /*15480*/  BAR.SYNC.DEFER_BLOCKING 0x0 ;  /* 0x0000000000007b1d */ /* 0x000fe20000010000 */
[----:B------:R-:W-:Y:S01]  /*15490*/  UISETP.GT.AND UP0, UPT, UR6, UR12, UPT ;  /* 0x0000000c0600728c */ /* 0x000fe2000bf04270 */
[C---:B------:R-:W-:Y:S01]  /*154a0*/  LOP3.LUT P5, RZ, R215.reuse, 0x2, RZ, 0xc0, !PT ;  /* 0x00000002d7ff7812 */ /* 0x040fe200078ac0ff */
[----:B------:R-:W-:Y:S01]  /*154b0*/  UIADD3 UR13, UR12, -0x1, URZ ;  /* 0xffffffff0c0d7890 */ /* 0x000fe2000fffe03f */
[C---:B------:R-:W-:Y:S03]  /*154c0*/  LOP3.LUT P4, RZ, R215.reuse, 0x1, RZ, 0xc0, !PT ;  /* 0x00000001d7ff7812 */ /* 0x040fe6000788c0ff */
[----:B------:R-:W-:Y:S02]  /*154d0*/  PLOP3.LUT P0, PT, PT, PT, UP0, 0x80, 0x0 ;  /* 0x000000000000781c */ /* 0x000fe40003f0f008 */
[----:B------:R-:W-:Y:S02]  /*154e0*/  PLOP3.LUT P2, PT, PT, PT, UP0, 0x80, 0x0 ;  /* 0x000000000000781c */ /* 0x000fe40003f4f008 */
[----:B------:R-:W-:Y:S01]  /*154f0*/  PLOP3.LUT P1, PT, PT, PT, UP0, 0x80, 0x0 ;  /* 0x000000000000781c */ /* 0x000fe20003f2f008 */
[----:B------:R-:W-:Y:S01]  /*15500*/  @!UP0 UIMAD.WIDE.U32 UR14, UR12, UR8, URZ ;  /* 0x000000080c0e82a5 */ /* 0x000fe2000f8e003f */
[----:B------:R-:W-:Y:S01]  /*15510*/  PLOP3.LUT P3, PT, PT, PT, UP0, 0x80, 0x0 ;  /* 0x000000000000781c */ /* 0x000fe20003f6f008 */
[----:B------:R-:W-:Y:S01]  /*15520*/  @!UP0 USHF.R.S32.HI UR11, URZ, 0x1f, UR12 ;  /* 0x0000001f3f0b8899 */ /* 0x000fe2000801140c */
[C---:B------:R-:W-:Y:S03]  /*15530*/  LOP3.LUT P3, RZ, R215.reuse, 0x4, RZ, 0xc0, !PT ;  /* 0x00000004d7ff7812 */ /* 0x040fe6000786c0ff */
[----:B------:R-:W-:Y:S01]  /*15540*/  @!UP0 UIMAD UR11, UR11, UR8, URZ ;  /* 0x000000080b0b82a4 */ /* 0x000fe2000f8e023f */
[----:B------:R-:W-:Y:S02]  /*15550*/  MOV R4, UR14 ;  /* 0x0000000e00047c02 */ /* 0x000fe40008000f00 */
[----:B------:R-:W-:Y:S01]  /*15560*/  MOV R5, UR15 ;  /* 0x0000000f00057c02 */ /* 0x000fe20008000f00 */
[----:B------:R-:W-:Y:S01]  /*15570*/  @!UP0 UIMAD UR11, UR12, UR9, UR11 ;  /* 0x000000090c0b82a4 */ /* 0x000fe2000f8e020b */
[----:B------:R-:W-:Y:S01]  /*15580*/  @!P0 LEA R0, P0, R4, R228, 0x5 ;  /* 0x000000e404008211 */ /* 0x000fe200078028ff */
[----:B------:R-:W-:Y:S02]  /*15590*/  LDSM.16.M88.4 R16, [R214+0x10080] ;  /* 0x01008000d610783b */ /* 0x000fe40000000200 */
[----:B------:R-:W-:Y:S01]  /*155a0*/  @!UP0 UIADD3 UR11, UR15, UR11, URZ ;  /* 0x0000000b0f0b8290 */ /* 0x000fe2000fffe03f */
[----:B------:R-:W-:Y:S04]  /*155b0*/  @!P1 LEA R150, P1, R0, c[0x0][0x1f8], 0x1 ;  /* 0x00007e0000969a11 */ /* 0x000fe800078208ff */
[----:B------:R-:W1:Y:S01]  /*155c0*/  LDSM.16.M88.4 R8, [R213+0xc080] ;  /* 0x00c08000d508783b */ /* 0x000e620000000200 */
[----:B------:R-:W-:Y:S04]  /*155d0*/  MOV R151, UR11 ;  /* 0x0000000b00977c02 */ /* 0x000fe80008000f00 */
[----:B------:R-:W-:Y:S02]  /*155e0*/  @!P2 LEA.HI.X R151, R4, R221, R151, 0x5, P0 ;  /* 0x000000dd0497a211 */ /* 0x000fe400000f2c97 */
[----:B------:R-:W-:Y:S01]  /*155f0*/  PLOP3.LUT P0, PT, PT, PT, UP0, 0x80, 0x0 ;  /* 0x000000000000781c */ /* 0x000fe20003f0f008 */
[----:B------:R-:W2:Y:S01]  /*15600*/  LDSM.16.M88.4 R152, [R213+0xc880] ;  /* 0x00c88000d598783b */ /* 0x000ea20000000200 */
[----:B------:R-:W-:Y:S06]  /*15610*/  PLOP3.LUT P2, PT, PT, PT, UP0, 0x80, 0x0 ;  /* 0x000000000000781c */ /* 0x000fec0003f4f008 */
[----:B------:R-:W-:Y:S05]  /*15620*/  LDSM.16.M88.4 R156, [R210+0x10080] ;  /* 0x01008000d29c783b */ /* 0x000fea0000000200 */
[----:B------:R-:W-:Y:S02]  /*15630*/  @!P0 LEA.HI.X R151, R0, c[0x0][0x1fc], R151, 0x1, P1 ;  /* 0x00007f0000978a11 */ /* 0x000fe400008f0c97 */
[----:B------:R-:W-:Y:S01]  /*15640*/  PLOP3.LUT P0, PT, PT, PT, UP0, 0x80, 0x0 ;  /* 0x000000000000781c */ /* 0x000fe20003f0f008 */
[----:B------:R-:W3:Y:S01]  /*15650*/  LDSM.16.M88.4 R160, [R212] ;  /* 0x00000000d4a0783b */ /* 0x000ee20000000200 */
[----:B------:R-:W-:Y:S06]  /*15660*/  PLOP3.LUT P1, PT, PT, PT, UP0, 0x80, 0x0 ;  /* 0x000000000000781c */ /* 0x000fec0003f2f008 */
[----:B------:R-:W4:Y:S07]  /*15670*/  LDSM.16.M88.4 R164, [R203] ;  /* 0x00000000cba4783b */ /* 0x000f2e0000000200 */
[----:B------:R-:W-:Y:S01]  /*15680*/  @!PT LDS RZ, [RZ] ;  /* 0x00000000fffff984 */ /* 0x000fe20000000800 */
[----:B------:R-:W-:Y:S01]  /*15690*/  @!PT LDS RZ, [RZ] ;  /* 0x00000000fffff984 */ /* 0x000fe20000000800 */
[----:B------:R-:W-:Y:S01]  /*156a0*/  @!PT LDS RZ, [RZ] ;  /* 0x00000000fffff984 */ /* 0x000fe20000000800 */
[----:B------:R5:W-:Y:S01]  /*156b0*/  @!P0 LDGSTS.E.BYPASS.LTC128B.128 [R218+0x8080], [R150.64], !P6 ;  /* 0x0808000096da8fae */ /* 0x000be2000f101d5e */
[----:B------:R-:W-:Y:S01]  /*156c0*/  PLOP3.LUT P0, PT, PT, PT, UP0, 0x80, 0x0 ;  /* 0x000000000000781c */ /* 0x000fe20003f0f008 */
[----:B------:R-:W-:Y:S01]  /*156d0*/  UISETP.GT.AND UP0, UPT, UR12, UR6, UPT ;  /* 0x000000060c00728c */ /* 0x000fe2000bf04270 */
[C---:B-1----:R-:W-:Y:S04]  /*156e0*/  HMMA.16816.F32.BF16 R4, R16.reuse, R8, RZ ;  /* 0x000000081004723c */ /* 0x042fe800000418ff */
[----:B------:R5:W-:Y:S01]  /*156f0*/  @!P2 LDGSTS.E.BYPASS.LTC128B.128 [R218+0x9080], [R150.64+0x80], !P3 ;  /* 0x0908008096daafae */ /* 0x000be2000d901d5e */
[----:B------:R-:W-:Y:S02]  /*15700*/  PLOP3.LUT P2, PT, PT, PT, UP0, 0x80, 0x0 ;  /* 0x000000000000781c */ /* 0x000fe40003f4f008 */
[----:B------:R-:W-:Y:S01]  /*15710*/  PLOP3.LUT P3, PT, PT, PT, UP0, 0x80, 0x0 ;  /* 0x000000000000781c */ /* 0x000fe20003f6f008 */
[C---:B------:R-:W-:Y:S01]  /*15720*/  HMMA.16816.F32.BF16 R8, R16.reuse, R10, RZ ;  /* 0x0000000a1008723c */ /* 0x040fe200000418ff */
[----:B------:R-:W-:Y:S01]  /*15730*/  LOP3.LUT P3, RZ, R215, 0x4, RZ, 0xc0, !PT ;  /* 0x00000004d7ff7812 */ /* 0x000fe2000786c0ff */
[----:B------:R-:W-:Y:S01]  /*15740*/  @UP0 UIMAD.WIDE.U32 UR14, UR13, UR4, URZ ;  /* 0x000000040d0e02a5 */ /* 0x000fe2000f8e003f */
[----:B------:R5:W-:Y:S01]  /*15750*/  @!P1 LDGSTS.E.BYPASS.LTC128B.128 [R218+0xa080], [R150.64+0x100], !P5 ;  /* 0x0a08010096da9fae */ /* 0x000be2000e901d5e */
[----:B------:R-:W-:Y:S01]  /*15760*/  PLOP3.LUT P1, PT, PT, PT, UP0, 0x80, 0x0 ;  /* 0x000000000000781c */ /* 0x000fe20003f2f008 */
[----:B------:R-:W-:Y:S03]  /*15770*/  @UP0 USHF.R.S32.HI UR11, URZ, 0x1f, UR13 ;  /* 0x0000001f3f0b0899 */ /* 0x000fe6000801140d */
[C---:B--2---:R-:W-:Y:S01]  /*15780*/  HMMA.16816.F32.BF16 R12, R16.reuse, R152, RZ ;  /* 0x00000098100c723c */ /* 0x044fe200000418ff */
[----:B------:R-:W-:Y:S01]  /*15790*/  @UP0 UIMAD UR11, UR11, UR4, URZ ;  /* 0x000000040b0b02a4 */ /* 0x000fe2000f8e023f */
[----:B------:R5:W-:Y:S01]  /*157a0*/  @!P0 LDGSTS.E.BYPASS.LTC128B.128 [R218+0xb080], [R150.64+0x180], !P4 ;  /* 0x0b08018096da8fae */ /* 0x000be2000e101d5e */
[----:B------:R-:W-:Y:S02]  /*157b0*/  PLOP3.LUT P0, PT, PT, PT, UP0, 0x80, 0x0 ;  /* 0x000000000000781c */ /* 0x000fe40003f0f008 */
[----:B------:R-:W-:Y:S03]  /*157c0*/  @UP0 UIMAD UR11, UR13, UR5, UR11 ;  /* 0x000000050d0b02a4 */ /* 0x000fe6000f8e020b */
[----:B------:R-:W-:Y:S01]  /*157d0*/  HMMA.16816.F32.BF16 R16, R16, R154, RZ ;  /* 0x0000009a1010723c */ /* 0x000fe200000418ff */
[----:B------:R-:W-:Y:S01]  /*157e0*/  LDSM.16.M88.4 R168, [R209+0x10080] ;  /* 0x01008000d1a8783b */ /* 0x000fe20000000200 */
[----:B------:R-:W-:Y:S06]  /*157f0*/  @UP0 UIADD3 UR11, UR15, UR11, URZ ;  /* 0x0000000b0f0b0290 */ /* 0x000fec000fffe03f */
[C---:B---3--:R-:W-:Y:S01]  /*15800*/  HMMA.16816.F32.BF16 R4, R156.reuse, R160, R4 ;  /* 0x000000a09c04723c */ /* 0x048fe20000041804 */
[----:B------:R-:W1:Y:S07]  /*15810*/  LDSM.16.M88.4 R172, [R208+0xc080] ;  /* 0x00c08000d0ac783b */ /* 0x000e6e0000000200 */
        /* <DEDUP_REMOVED lines=13> */
[----:B------:R-:W-:Y:S04]  /*158f0*/  LDSM.16.M88.4 R172, [R201] ;  /* 0x00000000c9ac783b */ /* 0x000fe80000000200 */
[----:B------:R-:W-:Y:S03]  /*15900*/  HMMA.16816.F32.BF16 R16, R168, R154, R16 ;  /* 0x0000009aa810723c */ /* 0x000fe60000041810 */
[----:B------:R-:W2:Y:S05]  /*15910*/  LDSM.16.M88.4 R152, [R213+0xd880] ;  /* 0x00d88000d598783b */ /* 0x000eaa0000000200 */
[C---:B---3--:R-:W-:Y:S02]  /*15920*/  HMMA.16816.F32.BF16 R4, R176.reuse, R180, R4 ;  /* 0x000000b4b004723c */ /* 0x048fe40000041804 */
[----:B------:R-:W3:Y:S06]  /*15930*/  LDSM.16.M88.4 R168, [R210+0x14080] ;  /* 0x01408000d2a8783b */ /* 0x000eec0000000200 */
        /* <DEDUP_REMOVED lines=84> */
[----:B------:R-:W-:Y:S02]  /*15e80*/  FMNMX.FTZ R0, R4, R3, !PT ;  /* 0x0000000304007209 */ /* 0x000fe40007810000 */
[----:B------:R-:W-:Y:S02]  /*15e90*/  FMNMX.FTZ R2, R6, R149, !PT ;  /* 0x0000009506027209 */ /* 0x000fe40007810000 */
[----:B-----5:R-:W-:Y:S04]  /*15ea0*/  FMNMX.FTZ R151, R5, R0, !PT ;  /* 0x0000000005977209 */ /* 0x020fe80007810000 */
        /* <DEDUP_REMOVED lines=16> */
[----:B------:R-:W-:Y:S04]  /*15fb0*/  MOV R150, UR14 ;  /* 0x0000000e00967c02 */ /* 0x000fe80008000f00 */
[----:B------:R-:W1:Y:S01]  /*15fc0*/  SHFL.BFLY PT, R2, R157, 0x1, 0x1f ;  /* 0x0c201f009d027f89 */ /* 0x000e6200000e0000 */
[C---:B------:R-:W-:Y:S02]  /*15fd0*/  @P0 LEA R152, P0, R150.reuse, R216, 0x5 ;  /* 0x000000d896980211 */ /* 0x040fe400078028ff */
[----:B--2---:R-:W-:Y:S02]  /*15fe0*/  FMNMX.FTZ R151, R153, R0, !PT ;  /* 0x0000000099977209 */ /* 0x004fe40007810000 */
[----:B------:R-:W-:Y:S03]  /*15ff0*/  MOV R153, UR11 ;  /* 0x0000000b00997c02 */ /* 0x000fe60008000f00 */
[----:B------:R-:W2:Y:S06]  /*16000*/  SHFL.BFLY PT, R148, R151, 0x1, 0x1f ;  /* 0x0c201f0097947f89 */ /* 0x000eac00000e0000 */
[----:B------:R-:W-:Y:S02]  /*16010*/  @P2 LEA.HI.X R153, R150, R223, R153, 0x5, P0 ;  /* 0x000000df96992211 */ /* 0x000fe400000f2c99 */
[----:B------:R-:W-:Y:S02]  /*16020*/  PLOP3.LUT P0, PT, PT, PT, UP0, 0x80, 0x0 ;  /* 0x000000000000781c */ /* 0x000fe40003f0f008 */
[----:B------:R-:W-:Y:S02]  /*16030*/  PLOP3.LUT P2, PT, PT, PT, UP0, 0x80, 0x0 ;  /* 0x000000000000781c */ /* 0x000fe40003f4f008 */
[----:B-1----:R-:W-:Y:S05]  /*16040*/  FMNMX.FTZ R0, R157, R2, !PT ;  /* 0x000000029d007209 */ /* 0x002fea0007810000 */
[C---:B------:R-:W-:Y:S02]  /*16050*/  FMUL.FTZ R165, R0.reuse, c[0x0][0x2d0] ;  /* 0x0000b40000a57a20 */ /* 0x040fe40000410000 */
[----:B------:R-:W-:Y:S01]  /*16060*/  FADD.FTZ R2, -R0, R3 ;  /* 0x0000000300027221 */ /* 0x000fe20000010100 */
[----:B--2---:R-:W-:Y:S01]  /*16070*/  FMNMX.FTZ R148, R151, R148, !PT ;  /* 0x0000009497947209 */ /* 0x004fe20007810000 */
[----:B------:R-:W-:Y:S01]  /*16080*/  FFMA.FTZ R150, R5, c[0x0][0x2d0], -R165 ;  /* 0x0000b40005967a23 */ /* 0x000fe200000108a5 */
[----:B------:R-:W-:Y:S01]  /*16090*/  MOV R151, UR15 ;  /* 0x0000000f00977c02 */ /* 0x000fe20008000f00 */
[----:B------:R-:W-:Y:S02]  /*160a0*/  FMUL.FTZ R3, R2, c[0x0][0x2d0] ;  /* 0x0000b40002037a20 */ /* 0x000fe40000410000 */
[C---:B------:R-:W-:Y:S02]  /*160b0*/  FADD.FTZ R149, -R148.reuse, R149 ;  /* 0x0000009594957221 */ /* 0x040fe40000010100 */
[----:B------:R-:W-:Y:S01]  /*160c0*/  FMUL.FTZ R164, R148, c[0x0][0x2d0] ;  /* 0x0000b40094a47a20 */ /* 0x000fe20000410000 */
[----:B------:R-:W-:Y:S01]  /*160d0*/  MUFU.EX2 R150, R150 ;  /* 0x0000009600967308 */ /* 0x000fe20000000800 */
[----:B------:R-:W-:Y:S02]  /*160e0*/  FMUL.FTZ R2, R149, c[0x0][0x2d0] ;  /* 0x0000b40095027a20 */ /* 0x000fe40000410000 */
[--C-:B------:R-:W-:Y:S01]  /*160f0*/  FFMA.FTZ R149, R4, c[0x0][0x2d0], -R165.reuse ;  /* 0x0000b40004957a23 */ /* 0x100fe200000108a5 */
[----:B------:R-:W-:Y:S01]  /*16100*/  @P1 LEA R4, P1, R152, c[0x0][0x1c8], 0x1 ;  /* 0x0000720098041a11 */ /* 0x000fe200078208ff */
[--C-:B------:R-:W-:Y:S02]  /*16110*/  FFMA.FTZ R151, R8, c[0x0][0x2d0], -R165.reuse ;  /* 0x0000b40008977a23 */ /* 0x100fe400000108a5 */
[----:B------:R-:W-:Y:S02]  /*16120*/  FFMA.FTZ R192, R9, c[0x0][0x2d0], -R165 ;  /* 0x0000b40009c07a23 */ /* 0x000fe400000108a5 */
[--C-:B------:R-:W-:Y:S01]  /*16130*/  FFMA.FTZ R193, R6, c[0x0][0x2d0], -R164.reuse ;  /* 0x0000b40006c17a23 */ /* 0x100fe200000108a4 */
[----:B------:R-:W1:Y:S01]  /*16140*/  MUFU.EX2 R3, R3 ;  /* 0x0000000300037308 */ /* 0x000e620000000800 */
[--C-:B------:R-:W-:Y:S02]  /*16150*/  FFMA.FTZ R194, R7, c[0x0][0x2d0], -R164.reuse ;  /* 0x0000b40007c27a23 */ /* 0x100fe400000108a4 */
[--C-:B------:R-:W-:Y:S02]  /*16160*/  FFMA.FTZ R195, R10, c[0x0][0x2d0], -R164.reuse ;  /* 0x0000b4000ac37a23 */ /* 0x100fe400000108a4 */
[--C-:B------:R-:W-:Y:S02]  /*16170*/  FFMA.FTZ R230, R11, c[0x0][0x2d0], -R164.reuse ;  /* 0x0000b4000be67a23 */ /* 0x100fe400000108a4 */
[----:B------:R-:W-:Y:S01]  /*16180*/  @P0 LEA.HI.X R5, R152, c[0x0][0x1cc], R153, 0x1, P1 ;  /* 0x0000730098050a11 */ /* 0x000fe200008f0c99 */
[--C-:B------:R-:W-:Y:S01]  /*16190*/  FFMA.FTZ R231, R16, c[0x0][0x2d0], -R165.reuse ;  /* 0x0000b40010e77a23 */ /* 0x100fe200000108a5 */
[----:B------:R-:W-:Y:S01]  /*161a0*/  PLOP3.LUT P0, PT, PT, PT, UP0, 0x80, 0x0 ;  /* 0x000000000000781c */ /* 0x000fe20003f0f008 */
[----:B------:R-:W2:Y:S01]  /*161b0*/  MUFU.EX2 R2, R2 ;  /* 0x0000000200027308 */ /* 0x000ea20000000800 */
[----:B------:R-:W-:Y:S01]  /*161c0*/  PLOP3.LUT P1, PT, PT, PT, UP0, 0x80, 0x0 ;  /* 0x000000000000781c */ /* 0x000fe20003f2f008 */
[--C-:B------:R-:W-:Y:S02]  /*161d0*/  FFMA.FTZ R235, R18, c[0x0][0x2d0], -R164.reuse ;  /* 0x0000b40012eb7a23 */ /* 0x100fe400000108a4 */
[--C-:B------:R-:W-:Y:S02]  /*161e0*/  FFMA.FTZ R227, R12, c[0x0][0x2d0], -R165.reuse ;  /* 0x0000b4000ce37a23 */ /* 0x100fe400000108a5 */
[--C-:B------:R-:W-:Y:S02]  /*161f0*/  FFMA.FTZ R232, R13, c[0x0][0x2d0], -R165.reuse ;  /* 0x0000b4000de87a23 */ /* 0x100fe400000108a5 */
[----:B------:R-:W-:Y:S02]  /*16200*/  FFMA.FTZ R165, R17, c[0x0][0x2d0], -R165 ;  /* 0x0000b40011a57a23 */ /* 0x000fe400000108a5 */
[----:B------:R-:W-:Y:S01]  /*16210*/  MUFU.EX2 R149, R149 ;  /* 0x0000009500957308 */ /* 0x000fe20000000800 */
[--C-:B------:R-:W-:Y:S01]  /*16220*/  FFMA.FTZ R233, R14, c[0x0][0x2d0], -R164.reuse ;  /* 0x0000b4000ee97a23 */ /* 0x100fe200000108a4 */
[----:B------:R3:W-:Y:S01]  /*16230*/  @P0 LDGSTS.E.BYPASS.LTC128B.128 [R218+0xc080], [R4.64], !P6 ;  /* 0x0c08000004da0fae */ /* 0x0007e2000f101d5e */
[----:B------:R-:W-:Y:S01]  /*16240*/  PLOP3.LUT P0, PT, PT, PT, UP0, 0x80, 0x0 ;  /* 0x000000000000781c */ /* 0x000fe20003f0f008 */
[C---:B-1----:R-:W-:Y:S01]  /*16250*/  FMUL.FTZ R8, R3.reuse, R140 ;  /* 0x0000008c03087220 */ /* 0x042fe20000410000 */
[----:B------:R-:W-:Y:S01]  /*16260*/  UISETP.GT.AND UP0, UPT, UR12, UR10, UPT ;  /* 0x0000000a0c00728c */ /* 0x000fe2000bf04270 */
[C---:B------:R-:W-:Y:S01]  /*16270*/  FMUL.FTZ R9, R3.reuse, R141 ;  /* 0x0000008d03097220 */ /* 0x040fe20000410000 */
[----:B------:R-:W-:Y:S01]  /*16280*/  UIADD3 UR12, UR12, -0x1, URZ ;  /* 0xffffffff0c0c7890 */ /* 0x000fe2000fffe03f */
[C---:B------:R-:W-:Y:S01]  /*16290*/  FMUL.FTZ R132, R3.reuse, R132 ;  /* 0x0000008403847220 */ /* 0x040fe20000410000 */
[----:B------:R3:W-:Y:S01]  /*162a0*/  @P2 LDGSTS.E.BYPASS.LTC128B.128 [R218+0xd080], [R4.64+0x80], !P3 ;  /* 0x0d08008004da2fae */ /* 0x0007e2000d901d5e */
[----:B------:R-:W-:Y:S01]  /*162b0*/  MUFU.EX2 R151, R151 ;  /* 0x0000009700977308 */ /* 0x000fe20000000800 */
[C---:B------:R-:W-:Y:S02]  /*162c0*/  FMUL.FTZ R133, R3.reuse, R133 ;  /* 0x0000008503857220 */ /* 0x040fe40000410000 */
[C---:B------:R-:W-:Y:S02]  /*162d0*/  FMUL.FTZ R136, R3.reuse, R136 ;  /* 0x0000008803887220 */ /* 0x040fe40000410000 */
[C---:B--2---:R-:W-:Y:S01]  /*162e0*/  FMUL.FTZ R6, R2.reuse, R146 ;  /* 0x0000009202067220 */ /* 0x044fe20000410000 */
[----:B------:R3:W-:Y:S01]  /*162f0*/  @P1 LDGSTS.E.BYPASS.LTC128B.128 [R218+0xe080], [R4.64+0x100], !P5 ;  /* 0x0e08010004da1fae */ /* 0x0007e2000e901d5e */
[C---:B------:R-:W-:Y:S02]  /*16300*/  FMUL.FTZ R7, R2.reuse, R147 ;  /* 0x0000009302077220 */ /* 0x040fe40000410000 */
[C---:B------:R-:W-:Y:S01]  /*16310*/  FMUL.FTZ R10, R2.reuse, R142 ;  /* 0x0000008e020a7220 */ /* 0x040fe20000410000 */
[----:B------:R-:W1:Y:S01]  /*16320*/  MUFU.EX2 R192, R192 ;  /* 0x000000c000c07308 */ /* 0x000e620000000800 */
[C---:B------:R-:W-:Y:S02]  /*16330*/  FMUL.FTZ R11, R2.reuse, R143 ;  /* 0x0000008f020b7220 */ /* 0x040fe40000410000 */
[----:B------:R3:W-:Y:S01]  /*16340*/  @P0 LDGSTS.E.BYPASS.LTC128B.128 [R218+0xf080], [R4.64+0x180], !P4 ;  /* 0x0f08018004da0fae */ /* 0x0007e2000e101d5e */
[C---:B------:R-:W-:Y:S01]  /*16350*/  FMUL.FTZ R134, R2.reuse, R134 ;  /* 0x0000008602867220 */ /* 0x040fe20000410000 */
[----:B------:R-:W-:Y:S01]  /*16360*/  PLOP3.LUT P0, PT, PT, PT, UP0, 0x80, 0x0 ;  /* 0x000000000000781c */ /* 0x000fe20003f0f008 */
[C---:B------:R-:W-:Y:S02]  /*16370*/  FMUL.FTZ R135, R2.reuse, R135 ;  /* 0x0000008702877220 */ /* 0x040fe40000410000 */
[C---:B------:R-:W-:Y:S02]  /*16380*/  FMUL.FTZ R137, R3.reuse, R137 ;  /* 0x0000008903897220 */ /* 0x040fe40000410000 */
[----:B------:R-:W2:Y:S01]  /*16390*/  LDSM.16.MT88.4 R152, [R211+0x8080] ;  /* 0x00808000d398783b */ /* 0x000ea20000004200 */
[----:B------:R-:W-:Y:S01]  /*163a0*/  MUFU.EX2 R193, R193 ;  /* 0x000000c100c17308 */ /* 0x000fe20000000800 */
[C---:B------:R-:W-:Y:S02]  /*163b0*/  FMUL.FTZ R138, R2.reuse, R138 ;  /* 0x0000008a028a7220 */ /* 0x040fe40000410000 */
[C---:B------:R-:W-:Y:S02]  /*163c0*/  FMUL.FTZ R139, R2.reuse, R139 ;  /* 0x0000008b028b7220 */ /* 0x040fe40000410000 */
[C---:B------:R-:W-:Y:S01]  /*163d0*/  FMUL.FTZ R20, R3.reuse, R20 ;  /* 0x0000001403147220 */ /* 0x040fe20000410000 */
[----:B------:R-:W4:Y:S01]  /*163e0*/  LDSM.16.MT88.4 R156, [R206+0x8080] ;  /* 0x00808000ce9c783b */ /* 0x000f220000004200 */
[C---:B------:R-:W-:Y:S02]  /*163f0*/  FMUL.FTZ R21, R3.reuse, R21 ;  /* 0x0000001503157220 */ /* 0x040fe40000410000 */
[C---:B------:R-:W-:Y:S01]  /*16400*/  FMUL.FTZ R22, R2.reuse, R22 ;  /* 0x0000001602167220 */ /* 0x040fe20000410000 */
[----:B------:R-:W5:Y:S01]  /*16410*/  MUFU.EX2 R194, R194 ;  /* 0x000000c200c27308 */ /* 0x000f620000000800 */
[----:B------:R-:W-:Y:S02]  /*16420*/  FMUL.FTZ R23, R2, R23 ;  /* 0x0000001702177220 */ /* 0x000fe40000410000 */
[----:B------:R-:W2:Y:S01]  /*16430*/  LDSM.16.MT88.4 R160, [R205+0x8080] ;  /* 0x00808000cda0783b */ /* 0x000ea20000004200 */
[----:B-1----:R-:W-:Y:S01]  /*16440*/  F2FP.BF16.PACK_AB R146, R192, R151 ;  /* 0x00000097c092723e */ /* 0x002fe200000010ff */
[C---:B------:R-:W-:Y:S02]  /*16450*/  FMUL.FTZ R24, R3.reuse, R24 ;  /* 0x0000001803187220 */ /* 0x040fe40000410000 */
[C---:B------:R-:W-:Y:S02]  /*16460*/  FMUL.FTZ R25, R3.reuse, R25 ;  /* 0x0000001903197220 */ /* 0x040fe40000410000 */
[C---:B---3--:R-:W-:Y:S01]  /*16470*/  FMUL.FTZ R4, R3.reuse, R144 ;  /* 0x0000009003047220 */ /* 0x048fe20000410000 */
[----:B------:R-:W-:Y:S01]  /*16480*/  MUFU.EX2 R195, R195 ;  /* 0x000000c300c37308 */ /* 0x000fe20000000800 */
[C---:B------:R-:W-:Y:S01]  /*16490*/  FMUL.FTZ R5, R3.reuse, R145 ;  /* 0x0000009103057220 */ /* 0x040fe20000410000 */
[----:B------:R-:W-:Y:S01]  /*164a0*/  F2FP.BF16.PACK_AB R144, R150, R149 ;  /* 0x000000959690723e */ /* 0x000fe200000010ff */
[----:B------:R-:W1:Y:S01]  /*164b0*/  LDSM.16.MT88.4 R140, [R204+0x8080] ;  /* 0x00808000cc8c783b */ /* 0x000e620000004200 */
[C---:B------:R-:W-:Y:S02]  /*164c0*/  FMUL.FTZ R26, R2.reuse, R26 ;  /* 0x0000001a021a7220 */ /* 0x040fe40000410000 */
[----:B------:R-:W-:Y:S02]  /*164d0*/  FMUL.FTZ R27, R2, R27 ;  /* 0x0000001b021b7220 */ /* 0x000fe40000410000 */
[C---:B------:R-:W-:Y:S02]  /*164e0*/  FMUL.FTZ R28, R3.reuse, R28 ;  /* 0x0000001c031c7220 */ /* 0x040fe40000410000 */
[----:B------:R-:W3:Y:S01]  /*164f0*/  MUFU.EX2 R230, R230 ;  /* 0x000000e600e67308 */ /* 0x000ee20000000800 */
[----:B------:R-:W-:Y:S01]  /*16500*/  LDSM.16.MT88.4 R168, [R211+0xa880] ;  /* 0x00a88000d3a8783b */ /* 0x000fe20000004200 */
[C---:B------:R-:W-:Y:S01]  /*16510*/  FMUL.FTZ R29, R3.reuse, R29 ;  /* 0x0000001d031d7220 */ /* 0x040fe20000410000 */
[----:B-----5:R-:W-:Y:S01]  /*16520*/  F2FP.BF16.PACK_AB R145, R194, R193 ;  /* 0x000000c1c291723e */ /* 0x020fe200000010ff */
[C---:B------:R-:W-:Y:S02]  /*16530*/  FMUL.FTZ R30, R2.reuse, R30 ;  /* 0x0000001e021e7220 */ /* 0x040fe40000410000 */
[C---:B------:R-:W-:Y:S02]  /*16540*/  FMUL.FTZ R31, R2.reuse, R31 ;  /* 0x0000001f021f7220 */ /* 0x040fe40000410000 */
[----:B------:R-:W-:Y:S01]  /*16550*/  LDSM.16.MT88.4 R172, [R206+0xa880] ;  /* 0x00a88000ceac783b */ /* 0x000fe20000004200 */
[C---:B------:R-:W-:Y:S01]  /*16560*/  FMUL.FTZ R32, R3.reuse, R32 ;  /* 0x0000002003207220 */ /* 0x040fe20000410000 */
[----:B------:R-:W-:Y:S01]  /*16570*/  MUFU.EX2 R234, R165 ;  /* 0x000000a500ea7308 */ /* 0x000fe20000000800 */
[C---:B------:R-:W-:Y:S02]  /*16580*/  FMUL.FTZ R33, R3.reuse, R33 ;  /* 0x0000002103217220 */ /* 0x040fe40000410000 */
[C---:B------:R-:W-:Y:S02]  /*16590*/  FMUL.FTZ R34, R2.reuse, R34 ;  /* 0x0000002202227220 */ /* 0x040fe40000410000 */
[----:B------:R-:W-:Y:S01]  /*165a0*/  LDSM.16.MT88.4 R176, [R205+0xa880] ;  /* 0x00a88000cdb0783b */ /* 0x000fe20000004200 */
[C---:B------:R-:W-:Y:S02]  /*165b0*/  FMUL.FTZ R35, R2.reuse, R35 ;  /* 0x0000002302237220 */ /* 0x040fe40000410000 */
[C---:B------:R-:W-:Y:S02]  /*165c0*/  FMUL.FTZ R36, R3.reuse, R36 ;  /* 0x0000002403247220 */ /* 0x040fe40000410000 */
[C---:B------:R-:W-:Y:S01]  /*165d0*/  FMUL.FTZ R37, R3.reuse, R37 ;  /* 0x0000002503257220 */ /* 0x040fe20000410000 */
[----:B------:R-:W-:Y:S01]  /*165e0*/  MUFU.EX2 R227, R227 ;  /* 0x000000e300e37308 */ /* 0x000fe20000000800 */
[----:B------:R-:W-:Y:S01]  /*165f0*/  LDSM.16.MT88.4 R180, [R204+0xa880] ;  /* 0x00a88000ccb4783b */ /* 0x000fe20000004200 */
[----:B------:R-:W-:Y:S01]  /*16600*/  FMUL.FTZ R38, R2, R38 ;  /* 0x0000002602267220 */ /* 0x000fe20000410000 */
[----:B---3--:R-:W-:Y:S01]  /*16610*/  F2FP.BF16.PACK_AB R147, R230, R195 ;  /* 0x000000c3e693723e */ /* 0x008fe200000010ff */
[C---:B------:R-:W-:Y:S02]  /*16620*/  FMUL.FTZ R39, R2.reuse, R39 ;  /* 0x0000002702277220 */ /* 0x040fe40000410000 */
[C---:B------:R-:W-:Y:S02]  /*16630*/  FMUL.FTZ R40, R3.reuse, R40 ;  /* 0x0000002803287220 */ /* 0x040fe40000410000 */
[----:B------:R-:W-:Y:S01]  /*16640*/  LDSM.16.MT88.4 R184, [R211+0xb880] ;  /* 0x00b88000d3b8783b */ /* 0x000fe20000004200 */
[C---:B------:R-:W-:Y:S01]  /*16650*/  FMUL.FTZ R41, R3.reuse, R41 ;  /* 0x0000002903297220 */ /* 0x040fe20000410000 */
[C---:B--2---:R-:W-:Y:S01]  /*16660*/  HMMA.16816.F32.BF16 R4, R144.reuse, R152, R4 ;  /* 0x000000989004723c */ /* 0x044fe20000041804 */
[----:B------:R-:W2:Y:S04]  /*16670*/  MUFU.EX2 R232, R232 ;  /* 0x000000e800e87308 */ /* 0x000ea80000000800 */
[----:B------:R-:W-:Y:S01]  /*16680*/  LDSM.16.MT88.4 R188, [R206+0xb880] ;  /* 0x00b88000cebc783b */ /* 0x000fe20000004200 */
[C---:B------:R-:W-:Y:S02]  /*16690*/  FMUL.FTZ R42, R2.reuse, R42 ;  /* 0x0000002a022a7220 */ /* 0x040fe40000410000 */
[C---:B------:R-:W-:Y:S03]  /*166a0*/  HMMA.16816.F32.BF16 R8, R144.reuse, R154, R8 ;  /* 0x0000009a9008723c */ /* 0x040fe60000041808 */
[----:B------:R-:W3:Y:S01]  /*166b0*/  MUFU.EX2 R231, R231 ;  /* 0x000000e700e77308 */ /* 0x000ee20000000800 */
[----:B------:R-:W5:Y:S01]  /*166c0*/  LDSM.16.MT88.4 R152, [R211+0x9080] ;  /* 0x00908000d398783b */ /* 0x000f620000004200 */
[C---:B------:R-:W-:Y:S02]  /*166d0*/  FMUL.FTZ R43, R2.reuse, R43 ;  /* 0x0000002b022b7220 */ /* 0x040fe40000410000 */
[C---:B------:R-:W-:Y:S01]  /*166e0*/  FMUL.FTZ R44, R3.reuse, R44 ;  /* 0x0000002c032c7220 */ /* 0x040fe20000410000 */
[C---:B----4-:R-:W-:Y:S03]  /*166f0*/  HMMA.16816.F32.BF16 R132, R144.reuse, R156, R132 ;  /* 0x0000009c9084723c */ /* 0x050fe60000041884 */
[----:B------:R-:W0:Y:S01]  /*16700*/  LDGDEPBAR ;  /* 0x00000000000079af */ /* 0x000e220000000000 */
[C---:B------:R-:W-:Y:S01]  /*16710*/  FMUL.FTZ R45, R3.reuse, R45 ;  /* 0x0000002d032d7220 */ /* 0x040fe20000410000 */
[----:B------:R-:W-:Y:S01]  /*16720*/  MUFU.EX2 R233, R233 ;  /* 0x000000e900e97308 */ /* 0x000fe20000000800 */
[C---:B------:R-:W-:Y:S02]  /*16730*/  FMUL.FTZ R46, R2.reuse, R46 ;  /* 0x0000002e022e7220 */ /* 0x040fe40000410000 */
[C---:B------:R-:W-:Y:S02]  /*16740*/  HMMA.16816.F32.BF16 R136, R144.reuse, R158, R136 ;  /* 0x0000009e9088723c */ /* 0x040fe40000041888 */
[----:B------:R-:W4:Y:S02]  /*16750*/  LDSM.16.MT88.4 R156, [R206+0x9080] ;  /* 0x00908000ce9c783b */ /* 0x000f240000004200 */
[----:B------:R-:W-:Y:S01]  /*16760*/  FMUL.FTZ R47, R2, R47 ;  /* 0x0000002f022f7220 */ /* 0x000fe20000410000 */
[----:B--2---:R-:W-:Y:S01]  /*16770*/  F2FP.BF16.PACK_AB R12, R232, R227 ;  /* 0x000000e3e80c723e */ /* 0x004fe200000010ff */
[C---:B------:R-:W-:Y:S01]  /*16780*/  FMUL.FTZ R48, R3.reuse, R48 ;  /* 0x0000003003307220 */ /* 0x040fe20000410000 */
[----:B------:R-:W-:Y:S01]  /*16790*/  MUFU.EX2 R235, R235 ;  /* 0x000000eb00eb7308 */ /* 0x000fe20000000800 */
[C---:B------:R-:W-:Y:S04]  /*167a0*/  HMMA.16816.F32.BF16 R20, R144.reuse, R160, R20 ;  /* 0x000000a09014723c */ /* 0x040fe80000041814 */
[C---:B------:R-:W-:Y:S01]  /*167b0*/  FMUL.FTZ R49, R3.reuse, R49 ;  /* 0x0000003103317220 */ /* 0x040fe20000410000 */
[----:B---3--:R-:W-:Y:S01]  /*167c0*/  F2FP.BF16.PACK_AB R14, R234, R231 ;  /* 0x000000e7ea0e723e */ /* 0x008fe200000010ff */
[C---:B------:R-:W-:Y:S02]  /*167d0*/  FMUL.FTZ R50, R2.reuse, R50 ;  /* 0x0000003202327220 */ /* 0x040fe40000410000 */
[C---:B------:R-:W-:Y:S01]  /*167e0*/  HMMA.16816.F32.BF16 R24, R144.reuse, R162, R24 ;  /* 0x000000a29018723c */ /* 0x040fe20000041818 */
[----:B------:R-:W-:Y:S03]  /*167f0*/  LDSM.16.MT88.4 R160, [R204+0x8880] ;  /* 0x00888000cca0783b */ /* 0x000fe60000004200 */
        /* <DEDUP_REMOVED lines=9> */
[C---:B-----5:R-:W-:Y:S04]  /*16890*/  HMMA.16816.F32.BF16 R36, R144.reuse, R152, R36 ;  /* 0x000000989024723c */ /* 0x060fe80000041824 */
[C---:B------:R-:W-:Y:S02]  /*168a0*/  FMUL.FTZ R57, R3.reuse, R57 ;  /* 0x0000003903397220 */ /* 0x040fe40000410000 */
[C---:B------:R-:W-:Y:S02]  /*168b0*/  FMUL.FTZ R58, R2.reuse, R58 ;  /* 0x0000003a023a7220 */ /* 0x040fe40000410000 */
[C---:B------:R-:W-:Y:S01]  /*168c0*/  HMMA.16816.F32.BF16 R40, R144.reuse, R154, R40 ;  /* 0x0000009a9028723c */ /* 0x040fe20000041828 */
[----:B------:R-:W2:Y:S03]  /*168d0*/  LDSM.16.MT88.4 R152, [R204+0x9080] ;  /* 0x00908000cc98783b */ /* 0x000ea60000004200 */
[C---:B------:R-:W-:Y:S02]  /*168e0*/  FMUL.FTZ R59, R2.reuse, R59 ;  /* 0x0000003b023b7220 */ /* 0x040fe40000410000 */
[C---:B------:R-:W-:Y:S02]  /*168f0*/  FMUL.FTZ R60, R3.reuse, R60 ;  /* 0x0000003c033c7220 */ /* 0x040fe40000410000 */
[C---:B----4-:R-:W-:Y:S04]  /*16900*/  HMMA.16816.F32.BF16 R44, R144.reuse, R156, R44 ;  /* 0x0000009c902c723c */ /* 0x050fe8000004182c */
        /* <DEDUP_REMOVED lines=80> */
[----:B------:R-:W-:Y:S03]  /*16e10*/  FMUL.FTZ R117, R3, R117 ;  /* 0x0000007503757220 */ /* 0x000fe60000410000 */
[C---:B------:R-:W-:Y:S01]  /*16e20*/  HMMA.16816.F32.BF16 R112, R144.reuse, R154, R112 ;  /* 0x0000009a9070723c */ /* 0x040fe20000041870 */
[----:B------:R-:W2:Y:S02]  /*16e30*/  LDSM.16.MT88.4 R152, [R211+0x8880] ;  /* 0x00888000d398783b */ /* 0x000ea40000004200 */
[C---:B------:R-:W-:Y:S02]  /*16e40*/  FMUL.FTZ R118, R2.reuse, R118 ;  /* 0x0000007602767220 */ /* 0x040fe40000410000 */
[C---:B------:R-:W-:Y:S02]  /*16e50*/  FMUL.FTZ R119, R2.reuse, R119 ;  /* 0x0000007702777220 */ /* 0x040fe40000410000 */
[--C-:B------:R-:W-:Y:S02]  /*16e60*/  FFMA.FTZ R236, R15, c[0x0][0x2d0], -R164.reuse ;  /* 0x0000b4000fec7a23 */ /* 0x100fe400000108a4 */
[----:B------:R-:W-:Y:S02]  /*16e70*/  FFMA.FTZ R164, R19, c[0x0][0x2d0], -R164 ;  /* 0x0000b40013a47a23 */ /* 0x000fe400000108a4 */
[----:B------:R-:W4:Y:S01]  /*16e80*/  LDSM.16.MT88.4 R16, [R206+0x8880] ;  /* 0x00888000ce10783b */ /* 0x000f220000004200 */
[C---:B---3--:R-:W-:Y:S01]  /*16e90*/  HMMA.16816.F32.BF16 R116, R144.reuse, R156, R116 ;  /* 0x0000009c9074723c */ /* 0x048fe20000041874 */
[----:B------:R3:W5:Y:S02]  /*16ea0*/  MUFU.EX2 R238, R164 ;  /* 0x000000a400ee7308 */ /* 0x0007640000000800 */
[C---:B------:R-:W-:Y:S02]  /*16eb0*/  FMUL.FTZ R120, R3.reuse, R120 ;  /* 0x0000007803787220 */ /* 0x040fe40000410000 */
[C---:B------:R-:W-:Y:S02]  /*16ec0*/  FMUL.FTZ R121, R3.reuse, R121 ;  /* 0x0000007903797220 */ /* 0x040fe40000410000 */
[C---:B------:R-:W-:Y:S02]  /*16ed0*/  FMUL.FTZ R122, R2.reuse, R122 ;  /* 0x0000007a027a7220 */ /* 0x040fe40000410000 */
[C---:B------:R-:W-:Y:S02]  /*16ee0*/  FMUL.FTZ R123, R2.reuse, R123 ;  /* 0x0000007b027b7220 */ /* 0x040fe40000410000 */
[----:B------:R-:W2:Y:S01]  /*16ef0*/  MUFU.EX2 R236, R236 ;  /* 0x000000ec00ec7308 */ /* 0x000ea20000000800 */
[C---:B------:R-:W-:Y:S02]  /*16f00*/  FMUL.FTZ R124, R3.reuse, R124 ;  /* 0x0000007c037c7220 */ /* 0x040fe40000410000 */
[C---:B------:R-:W-:Y:S02]  /*16f10*/  FMUL.FTZ R125, R3.reuse, R125 ;  /* 0x0000007d037d7220 */ /* 0x040fe40000410000 */
[C---:B------:R-:W-:Y:S01]  /*16f20*/  HMMA.16816.F32.BF16 R120, R144.reuse, R158, R120 ;  /* 0x0000009e9078723c */ /* 0x040fe20000041878 */
[----:B------:R-:W4:Y:S02]  /*16f30*/  LDSM.16.MT88.4 R156, [R205+0x8880] ;  /* 0x00888000cd9c783b */ /* 0x000f240000004200 */
[C---:B------:R-:W-:Y:S02]  /*16f40*/  FMUL.FTZ R126, R2.reuse, R126 ;  /* 0x0000007e027e7220 */ /* 0x040fe40000410000 */
[----:B------:R-:W-:Y:S02]  /*16f50*/  FMUL.FTZ R127, R2, R127 ;  /* 0x0000007f027f7220 */ /* 0x000fe40000410000 */
[C---:B------:R-:W-:Y:S01]  /*16f60*/  FMUL.FTZ R128, R3.reuse, R128 ;  /* 0x0000008003807220 */ /* 0x040fe20000410000 */
[----:B---3--:R-:W-:Y:S04]  /*16f70*/  LDSM.16.MT88.4 R164, [R206+0x9880] ;  /* 0x00988000cea4783b */ /* 0x008fe80000004200 */
[C---:B-1----:R-:W-:Y:S03]  /*16f80*/  HMMA.16816.F32.BF16 R124, R144.reuse, R140, R124 ;  /* 0x0000008c907c723c */ /* 0x042fe6000004187c */
[C---:B------:R-:W-:Y:S01]  /*16f90*/  FMUL.FTZ R129, R3.reuse, R129 ;  /* 0x0000008103817220 */ /* 0x040fe20000410000 */
[----:B-----5:R-:W-:Y:S01]  /*16fa0*/  F2FP.BF16.PACK_AB R15, R238, R235 ;  /* 0x000000ebee0f723e */ /* 0x020fe200000010ff */
[C---:B------:R-:W-:Y:S02]  /*16fb0*/  FMUL.FTZ R130, R2.reuse, R130 ;  /* 0x0000008202827220 */ /* 0x040fe40000410000 */
[----:B------:R-:W-:Y:S01]  /*16fc0*/  FMUL.FTZ R131, R2, R131 ;  /* 0x0000008302837220 */ /* 0x000fe20000410000 */
[----:B--2---:R-:W-:Y:S01]  /*16fd0*/  F2FP.BF16.PACK_AB R13, R236, R233 ;  /* 0x000000e9ec0d723e */ /* 0x004fe200000010ff */
[----:B------:R-:W-:Y:S03]  /*16fe0*/  FFMA.FTZ R149, R3, R226, R149 ;  /* 0x000000e203957223 */ /* 0x000fe60000010095 */
[----:B------:R-:W-:Y:S01]  /*16ff0*/  MOV R3, R0 ;  /* 0x0000000000037202 */ /* 0x000fe20000000f00 */
[----:B------:R-:W-:Y:S01]  /*17000*/  FFMA.FTZ R193, R2, R225, R193 ;  /* 0x000000e102c17223 */ /* 0x000fe200000100c1 */
[----:B------:R-:W-:Y:S03]  /*17010*/  HMMA.16816.F32.BF16 R128, R144, R142, R128 ;  /* 0x0000008e9080723c */ /* 0x000fe60000041880 */
[----:B------:R-:W-:Y:S01]  /*17020*/  FADD.FTZ R150, R150, R149 ;  /* 0x0000009596967221 */ /* 0x000fe20000010000 */
[-C--:B------:R-:W-:Y:S01]  /*17030*/  MOV R149, R148.reuse ;  /* 0x0000009400957202 */ /* 0x080fe20000000f00 */
[----:B------:R-:W-:Y:S02]  /*17040*/  FADD.FTZ R194, R194, R193 ;  /* 0x000000c1c2c27221 */ /* 0x000fe40000010000 */
[----:B------:R-:W-:Y:S01]  /*17050*/  FADD.FTZ R151, R151, R150 ;  /* 0x0000009697977221 */ /* 0x000fe20000010000 */
[C---:B------:R-:W-:Y:S01]  /*17060*/  HMMA.16816.F32.BF16 R144, R12.reuse, R152, R4 ;  /* 0x000000980c90723c */ /* 0x040fe20000041804 */
[----:B------:R-:W1:Y:S04]  /*17070*/  LDSM.16.MT88.4 R4, [R211+0x9880] ;  /* 0x00988000d304783b */ /* 0x000e680000004200 */
[----:B------:R-:W-:Y:S02]  /*17080*/  FADD.FTZ R195, R195, R194 ;  /* 0x000000c2c3c37221 */ /* 0x000fe40000010000 */
[----:B------:R-:W-:Y:S01]  /*17090*/  FADD.FTZ R192, R192, R151 ;  /* 0x00000097c0c07221 */ /* 0x000fe20000010000 */
[C---:B------:R-:W-:Y:S01]  /*170a0*/  HMMA.16816.F32.BF16 R140, R12.reuse, R154, R8 ;  /* 0x0000009a0c8c723c */ /* 0x040fe20000041808 */
[----:B------:R-:W2:Y:S03]  /*170b0*/  LDSM.16.MT88.4 R8, [R205+0x9880] ;  /* 0x00988000cd08783b */ /* 0x000ea60000004200 */
[----:B------:R-:W-:Y:S02]  /*170c0*/  FADD.FTZ R230, R230, R195 ;  /* 0x000000c3e6e67221 */ /* 0x000fe40000010000 */
[----:B------:R-:W-:Y:S02]  /*170d0*/  FADD.FTZ R227, R227, R192 ;  /* 0x000000c0e3e37221 */ /* 0x000fe40000010000 */
[C---:B----4-:R-:W-:Y:S01]  /*170e0*/  HMMA.16816.F32.BF16 R132, R12.reuse, R16, R132 ;  /* 0x000000100c84723c */ /* 0x050fe20000041884 */
[----:B------:R-:W3:Y:S03]  /*170f0*/  LDSM.16.MT88.4 R152, [R204+0x9880] ;  /* 0x00988000cc98783b */ /* 0x000ee60000004200 */
        /* <DEDUP_REMOVED lines=37> */
[----:B------:R-:W-:Y:S07]  /*17350*/  HMMA.16816.F32.BF16 R128, R12, R158, R128 ;  /* 0x0000009e0c80723c */ /* 0x000fee0000041880 */
[----:B------:R-:W-:Y:S01]  /*17360*/  MOV R12, R148 ;  /* 0x00000094000c7202 */ /* 0x000fe20000000f00 */
[----:B------:R-:W-:-:S05]  /*17370*/  @P0 BRA `(.L_x_1969) ;  /* 0xffffe0f000000947 */ /* 0x000fca000383ffff */
.L_x_1968:
        /* <DEDUP_REMOVED lines=11> */
.L_x_1979:
        /* <DEDUP_REMOVED lines=18> */
[----:B------:R-:W-:Y:S01]  /*17550*/  PLOP3.LUT P0, PT, PT, PT, UP0, 0x80, 0x0 ;  /* 0x000000000000781c */ /* 0x000fe20003f0f008 */
[----:B------:R-:W-:Y:S01]  /*17560*/  @UP0 USHF.R.S32.HI UR9, URZ, 0x1f, UR11 ;  /* 0x0000001f3f090899 */ /* 0x000fe2000801140b */
[----:B------:R-:W-:Y:S03]  /*17570*/  LDSM.16.M88.4 R16, [R214+0x10080] ;  /* 0x01008000d610783b */ /* 0x000fe60000000200 */
[----:B------:R-:W-:Y:S01]  /*17580*/  @UP0 UIMAD UR9, UR9, UR4, URZ ;  /* 0x00000004090902a4 */ /* 0x000fe2000f8e023f */
[----:B------:R-:W1:Y:S03]  /*17590*/  LDSM.16.M88.4 R8, [R213+0xc080] ;  /* 0x00c08000d508783b */ /* 0x000e660000000200 */
[----:B------:R-:W-:Y:S01]  /*175a0*/  @UP0 UIMAD UR9, UR11, UR5, UR9 ;  /* 0x000000050b0902a4 */ /* 0x000fe2000f8e0209 */
[----:B------:R-:W2:Y:S03]  /*175b0*/  LDSM.16.M88.4 R148, [R213+0xc880] ;  /* 0x00c88000d594783b */ /* 0x000ea60000000200 */
[----:B------:R-:W-:Y:S01]  /*175c0*/  @UP0 UIADD3 UR9, UR15, UR9, URZ ;  /* 0x000000090f090290 */ /* 0x000fe2000fffe03f */
[----:B------:R-:W-:Y:S04]  /*175d0*/  LDSM.16.M88.4 R152, [R210+0x10080] ;  /* 0x01008000d298783b */ /* 0x000fe80000000200 */
[----:B------:R-:W3:Y:S04]  /*175e0*/  LDSM.16.M88.4 R156, [R212] ;  /* 0x00000000d49c783b */ /* 0x000ee80000000200 */
[----:B------:R-:W4:Y:S04]  /*175f0*/  LDSM.16.M88.4 R160, [R203] ;  /* 0x00000000cba0783b */ /* 0x000f280000000200 */
[----:B------:R-:W-:Y:S01]  /*17600*/  @!PT LDS RZ, [RZ] ;  /* 0x00000000fffff984 */ /* 0x000fe20000000800 */
[----:B------:R-:W-:Y:S01]  /*17610*/  @!PT LDS RZ, [RZ] ;  /* 0x00000000fffff984 */ /* 0x000fe20000000800 */
[----:B------:R-:W-:Y:S01]  /*17620*/  @!PT LDS RZ, [RZ] ;  /* 0x00000000fffff984 */ /* 0x000fe20000000800 */
[----:B------:R2:W-:Y:S04]  /*17630*/  LDGSTS.E.BYPASS.LTC128B.128 [R218+0x8080], [R176.64], !P6 ;  /* 0x08080000b0da7fae */ /* 0x0005e8000f101d5e */
[----:B------:R2:W-:Y:S01]  /*17640*/  LDGSTS.E.BYPASS.LTC128B.128 [R218+0x9080], [R176.64+0x80], !P2 ;  /* 0x09080080b0da7fae */ /* 0x0005e2000d101d5e */
[----:B------:R-:W-:Y:S03]  /*17650*/  PLOP3.LUT P2, PT, PT, PT, UP0, 0x80, 0x0 ;  /* 0x000000000000781c */ /* 0x000fe60003f4f008 */
[----:B------:R2:W-:Y:S04]  /*17660*/  LDGSTS.E.BYPASS.LTC128B.128 [R218+0xa080], [R176.64+0x100], !P1 ;  /* 0x0a080100b0da7fae */ /* 0x0005e8000c901d5e */
[----:B------:R3:W-:Y:S04]  /*17670*/  LDGSTS.E.BYPASS.LTC128B.128 [R218+0xb080], [R176.64+0x180], !P5 ;  /* 0x0b080180b0da7fae */ /* 0x0007e8000e901d5e */
[----:B------:R-:W-:Y:S01]  /*17680*/  LDSM.16.M88.4 R164, [R209+0x10080] ;  /* 0x01008000d1a4783b */ /* 0x000fe20000000200 */
[C---:B-1----:R-:W-:Y:S03]  /*17690*/  HMMA.16816.F32.BF16 R4, R16.reuse, R8, RZ ;  /* 0x000000081004723c */ /* 0x042fe600000418ff */
[----:B------:R-:W0:Y:S04]  /*176a0*/  LDGDEPBAR ;  /* 0x00000000000079af */ /* 0x000e280000000000 */
[----:B------:R-:W1:Y:S01]  /*176b0*/  LDSM.16.M88.4 R168, [R208+0xc080] ;  /* 0x00c08000d0a8783b */ /* 0x000e620000000200 */
[C---:B------:R-:W-:Y:S03]  /*176c0*/  HMMA.16816.F32.BF16 R8, R16.reuse, R10, RZ ;  /* 0x0000000a1008723c */ /* 0x040fe600000418ff */
[----:B------:R-:W-:Y:S05]  /*176d0*/  LDSM.16.M88.4 R172, [R202] ;  /* 0x00000000caac783b */ /* 0x000fea0000000200 */
[C---:B--2---:R-:W-:Y:S08]  /*176e0*/  HMMA.16816.F32.BF16 R12, R16.reuse, R148, RZ ;  /* 0x00000094100c723c */ /* 0x044ff000000418ff */
[----:B------:R-:W-:Y:S01]  /*176f0*/  HMMA.16816.F32.BF16 R16, R16, R150, RZ ;  /* 0x000000961010723c */ /* 0x000fe200000418ff */
[----:B------:R-:W2:Y:S07]  /*17700*/  LDSM.16.M88.4 R148, [R208+0xc880] ;  /* 0x00c88000d094783b */ /* 0x000eae0000000200 */
[C---:B---3--:R-:W-:Y:S08]  /*17710*/  HMMA.16816.F32.BF16 R4, R152.reuse, R156, R4 ;  /* 0x0000009c9804723c */ /* 0x048ff00000041804 */
[C---:B------:R-:W-:Y:S01]  /*17720*/  HMMA.16816.F32.BF16 R8, R152.reuse, R158, R8 ;  /* 0x0000009e9808723c */ /* 0x040fe20000041808 */
[----:B------:R-:W3:Y:S07]  /*17730*/  LDSM.16.M88.4 R156, [R207+0x10080] ;  /* 0x01008000cf9c783b */ /* 0x000eee0000000200 */
[C---:B----4-:R-:W-:Y:S08]  /*17740*/  HMMA.16816.F32.BF16 R12, R152.reuse, R160, R12 ;  /* 0x000000a0980c723c */ /* 0x050ff0000004180c */
[----:B------:R-:W-:Y:S01]  /*17750*/  HMMA.16816.F32.BF16 R16, R152, R162, R16 ;  /* 0x000000a29810723c */ /* 0x000fe20000041810 */
[----:B------:R-:W4:Y:S04]  /*17760*/  LDSM.16.M88.4 R152, [R202+0x800] ;  /* 0x00080000ca98783b */ /* 0x000f280000000200 */
[----:B------:R-:W-:Y:S03]  /*17770*/  LDSM.16.M88.4 R160, [R214+0x14080] ;  /* 0x01408000d6a0783b */ /* 0x000fe60000000200 */
[C---:B-1----:R-:W-:Y:S08]  /*17780*/  HMMA.16816.F32.BF16 R4, R164.reuse, R168, R4 ;  /* 0x000000a8a404723c */ /* 0x042ff00000041804 */
[C---:B------:R-:W-:Y:S01]  /*17790*/  HMMA.16816.F32.BF16 R8, R164.reuse, R170, R8 ;  /* 0x000000aaa408723c */ /* 0x040fe20000041808 */
[----:B------:R-:W1:Y:S07]  /*177a0*/  LDSM.16.M88.4 R168, [R213+0xd080] ;  /* 0x00d08000d5a8783b */ /* 0x000e6e0000000200 */
[C---:B--2---:R-:W-:Y:S08]  /*177b0*/  HMMA.16816.F32.BF16 R12, R164.reuse, R148, R12 ;  /* 0x00000094a40c723c */ /* 0x044ff0000004180c */
[----:B------:R-:W-:Y:S01]  /*177c0*/  HMMA.16816.F32.BF16 R16, R164, R150, R16 ;  /* 0x00000096a410723c */ /* 0x000fe20000041810 */
[----:B------:R-:W2:Y:S04]  /*177d0*/  LDSM.16.M88.4 R148, [R213+0xd880] ;  /* 0x00d88000d594783b */ /* 0x000ea80000000200 */
[----:B------:R-:W-:Y:S03]  /*177e0*/  LDSM.16.M88.4 R164, [R210+0x14080] ;  /* 0x01408000d2a4783b */ /* 0x000fe60000000200 */
[C---:B---3--:R-:W-:Y:S08]  /*177f0*/  HMMA.16816.F32.BF16 R4, R156.reuse, R172, R4 ;  /* 0x000000ac9c04723c */ /* 0x048ff00000041804 */
[C---:B------:R-:W-:Y:S01]  /*17800*/  HMMA.16816.F32.BF16 R8, R156.reuse, R174, R8 ;  /* 0x000000ae9c08723c */ /* 0x040fe20000041808 */
[----:B------:R-:W3:Y:S07]  /*17810*/  LDSM.16.M88.4 R172, [R201] ;  /* 0x00000000c9ac783b */ /* 0x000eee0000000200 */
[C---:B----4-:R-:W-:Y:S08]  /*17820*/  HMMA.16816.F32.BF16 R12, R156.reuse, R152, R12 ;  /* 0x000000989c0c723c */ /* 0x050ff0000004180c */
[----:B------:R-:W-:Y:S01]  /*17830*/  HMMA.16816.F32.BF16 R16, R156, R154, R16 ;  /* 0x0000009a9c10723c */ /* 0x000fe20000041810 */
[----:B------:R-:W4:Y:S04]  /*17840*/  LDSM.16.M88.4 R152, [R200] ;  /* 0x00000000c898783b */ /* 0x000f280000000200 */
        /* <DEDUP_REMOVED lines=58> */
[C---:B------:R-:W-:Y:S07]  /*17bf0*/  HMMA.16816.F32.BF16 R8, R156.reuse, R170, R8 ;  /* 0x000000aa9c08723c */ /* 0x040fee0000041808 */
[----:B------:R-:W-:Y:S01]  /*17c00*/  IMAD.U32 R170, RZ, RZ, UR14 ;  /* 0x0000000effaa7e24 */ /* 0x000fe2000f8e00ff */
[C---:B--2---:R-:W-:Y:S01]  /*17c10*/  HMMA.16816.F32.BF16 R12, R156.reuse, R148, R12 ;  /* 0x000000949c0c723c */ /* 0x044fe2000004180c */
[----:B------:R-:W-:Y:S03]  /*17c20*/  IMAD.U32 R171, RZ, RZ, UR15 ;  /* 0x0000000fffab7e24 */ /* 0x000fe6000f8e00ff */
[C---:B------:R-:W-:Y:S01]  /*17c30*/  @P0 LEA R168, P1, R170.reuse, R216, 0x5 ;  /* 0x000000d8aaa80211 */ /* 0x040fe200078228ff */
[----:B------:R-:W-:Y:S01]  /*17c40*/  IMAD.U32 R171, RZ, RZ, UR9 ;  /* 0x00000009ffab7e24 */ /* 0x000fe2000f8e00ff */
[----:B------:R-:W-:Y:S01]  /*17c50*/  PLOP3.LUT P0, PT, PT, PT, UP0, 0x80, 0x0 ;  /* 0x000000000000781c */ /* 0x000fe20003f0f008 */
[----:B------:R-:W-:Y:S01]  /*17c60*/  USHF.L.U32 UR9, UR13, 0x5, URZ ;  /* 0x000000050d097899 */ /* 0x000fe2000800063f */
[----:B------:R-:W-:Y:S01]  /*17c70*/  HMMA.16816.F32.BF16 R16, R156, R150, R16 ;  /* 0x000000969c10723c */ /* 0x000fe20000041810 */
[----:B------:R-:W-:Y:S04]  /*17c80*/  LDSM.16.M88.4 R148, [R209+0x1c080] ;  /* 0x01c08000d194783b */ /* 0x000fe80000000200 */
[----:B------:R-:W1:Y:S03]  /*17c90*/  LDSM.16.M88.4 R156, [R208+0xf080] ;  /* 0x00f08000d09c783b */ /* 0x000e660000000200 */
[C---:B---3--:R-:W-:Y:S05]  /*17ca0*/  HMMA.16816.F32.BF16 R4, R160.reuse, R172, R4 ;  /* 0x000000aca004723c */ /* 0x048fea0000041804 */
[----:B------:R-:W-:Y:S02]  /*17cb0*/  @P2 LEA.HI.X R171, R170, R223, R171, 0x5, P1 ;  /* 0x000000dfaaab2211 */ /* 0x000fe400008f2cab */
[----:B------:R-:W-:Y:S01]  /*17cc0*/  PLOP3.LUT P2, PT, PT, PT, UP0, 0x80, 0x0 ;  /* 0x000000000000781c */ /* 0x000fe20003f4f008 */
[C---:B------:R-:W-:Y:S01]  /*17cd0*/  HMMA.16816.F32.BF16 R8, R160.reuse, R174, R8 ;  /* 0x000000aea008723c */ /* 0x040fe20000041808 */
[----:B------:R-:W-:Y:S03]  /*17ce0*/  PLOP3.LUT P1, PT, PT, PT, UP3, 0x80, 0x0 ;  /* 0x000000000000781c */ /* 0x000fe60003f2f038 */
[C---:B------:R-:W-:Y:S04]  /*17cf0*/  @P0 LEA R0, P0, R168.reuse, c[0x0][0x1c8], 0x1 ;  /* 0x00007200a8000a11 */ /* 0x040fe800078008ff */
[C---:B----4-:R-:W-:Y:S08]  /*17d00*/  HMMA.16816.F32.BF16 R12, R160.reuse, R152, R12 ;  /* 0x00000098a00c723c */ /* 0x050ff0000004180c */
[----:B------:R-:W-:Y:S01]  /*17d10*/  HMMA.16816.F32.BF16 R16, R160, R154, R16 ;  /* 0x0000009aa010723c */ /* 0x000fe20000041810 */
[----:B------:R-:W-:Y:S04]  /*17d20*/  LDSM.16.M88.4 R152, [R207+0x1c080] ;  /* 0x01c08000cf98783b */ /* 0x000fe80000000200 */
[----:B------:R-:W2:Y:S03]  /*17d30*/  LDSM.16.M88.4 R160, [R202+0x3000] ;  /* 0x00300000caa0783b */ /* 0x000ea60000000200 */
[C---:B-1----:R-:W-:Y:S08]  /*17d40*/  HMMA.16816.F32.BF16 R4, R148.reuse, R156, R4 ;  /* 0x0000009c9404723c */ /* 0x042ff00000041804 */
[C---:B------:R-:W-:Y:S01]  /*17d50*/  HMMA.16816.F32.BF16 R8, R148.reuse, R158, R8 ;  /* 0x0000009e9408723c */ /* 0x040fe20000041808 */
[----:B------:R-:W1:Y:S01]  /*17d60*/  LDSM.16.M88.4 R156, [R202+0x3800] ;  /* 0x00380000ca9c783b */ /* 0x000e620000000200 */
[----:B------:R-:W-:Y:S04]  /*17d70*/  DEPBAR.LE SB0, 0x0 ;  /* 0x000080000000791a */ /* 0x000fe80000000000 */
[----:B------:R-:W-:Y:S02]  /*17d80*/  BAR.SYNC.DEFER_BLOCKING 0x0 ;  /* 0x0000000000007b1d */ /* 0x000fe40000010000 */
[C---:B------:R-:W-:Y:S07]  /*17d90*/  HMMA.16816.F32.BF16 R12, R148.reuse, R164, R12 ;  /* 0x000000a4940c723c */ /* 0x040fee000004180c */
[----:B------:R-:W-:Y:S01]  /*17da0*/  @P2 LEA.HI.X R165, R168, c[0x0][0x1cc], R171, 0x1, P0 ;  /* 0x00007300a8a52a11 */ /* 0x000fe200000f0cab */
[----:B------:R-:W-:Y:S01]  /*17db0*/  HMMA.16816.F32.BF16 R16, R148, R166, R16 ;  /* 0x000000a69410723c */ /* 0x000fe20000041810 */
[----:B------:R-:W-:Y:S02]  /*17dc0*/  PLOP3.LUT P0, PT, PT, PT, UP3, 0x80, 0x0 ;  /* 0x000000000000781c */ /* 0x000fe40003f0f038 */
[----:B------:R-:W-:Y:S01]  /*17dd0*/  PLOP3.LUT P2, PT, PT, PT, UP0, 0x80, 0x0 ;  /* 0x000000000000781c */ /* 0x000fe20003f4f008 */
[----:B------:R-:W-:Y:S01]  /*17de0*/  @P4 IMAD.MOV.U32 R164, RZ, RZ, R0 ;  /* 0x000000ffffa44224 */ /* 0x000fe200078e0000 */
[----:B------:R-:W-:Y:S02]  /*17df0*/  LOP3.LUT P4, RZ, R215, 0x2, RZ, 0xc0, !PT ;  /* 0x00000002d7ff7812 */ /* 0x000fe4000788c0ff */
[----:B------:R-:W-:Y:S01]  /*17e00*/  @P1 IMAD.HI.U32 R149, R219, c[0x0][0x2c8], RZ ;  /* 0x0000b200db951a27 */ /* 0x000fe200078e00ff */
[C---:B--2---:R-:W-:Y:S01]  /*17e10*/  HMMA.16816.F32.BF16 R4, R152.reuse, R160, R4 ;  /* 0x000000a09804723c */ /* 0x044fe20000041804 */
[----:B------:R-:W-:Y:S03]  /*17e20*/  PLOP3.LUT P1, PT, PT, PT, UP0, 0x80, 0x0 ;  /* 0x000000000000781c */ /* 0x000fe60003f2f008 */
[----:B------:R-:W-:Y:S01]  /*17e30*/  IMAD.U32 R151, RZ, RZ, UR28 ;  /* 0x0000001cff977e24 */ /* 0x000fe2000f8e00ff */
[----:B------:R-:W-:Y:S01]  /*17e40*/  @!PT LDS RZ, [RZ] ;  /* 0x00000000fffff984 */ /* 0x000fe20000000800 */
[----:B------:R-:W-:Y:S01]  /*17e50*/  @!PT LDS RZ, [RZ] ;  /* 0x00000000fffff984 */ /* 0x000fe20000000800 */
[----:B------:R-:W-:Y:S01]  /*17e60*/  @!PT LDS RZ, [RZ] ;  /* 0x00000000fffff984 */ /* 0x000fe20000000800 */
[----:B------:R2:W-:Y:S01]  /*17e70*/  @P3 LDGSTS.E.BYPASS.LTC128B.128 [R218+0xc080], [R164.64], !P6 ;  /* 0x0c080000a4da3fae */ /* 0x0005e2000f101d5e */
[----:B------:R-:W-:Y:S02]  /*17e80*/  LOP3.LUT P3, RZ, R215, 0x4, RZ, 0xc0, !PT ;  /* 0x00000004d7ff7812 */ /* 0x000fe4000786c0ff */
[C---:B------:R-:W-:Y:S04]  /*17e90*/  HMMA.16816.F32.BF16 R8, R152.reuse, R162, R8 ;  /* 0x000000a29808723c */ /* 0x040fe80000041808 */
[----:B------:R-:W-:Y:S01]  /*17ea0*/  IMAD.MOV.U32 R148, RZ, RZ, R219 ;  /* 0x000000ffff947224 */ /* 0x000fe200078e00db */
[----:B------:R-:W-:Y:S01]  /*17eb0*/  @P0 SHF.R.U32.HI R148, RZ, c[0x0][0x2cc], R149 ;  /* 0x0000b300ff940a19 */ /* 0x000fe20000011695 */
[----:B------:R-:W-:Y:S01]  /*17ec0*/  IMAD.U32 R149, RZ, RZ, UR9 ;  /* 0x00000009ff957e24 */ /* 0x000fe2000f8e00ff */
[----:B------:R-:W-:Y:S01]  /*17ed0*/  PLOP3.LUT P0, PT, PT, PT, UP0, 0x80, 0x0 ;  /* 0x000000000000781c */ /* 0x000fe20003f0f008 */
[C---:B-1----:R-:W-:Y:S02]  /*17ee0*/  HMMA.16816.F32.BF16 R12, R152.reuse, R156, R12 ;  /* 0x0000009c980c723c */ /* 0x042fe4000004180c */
[----:B------:R-:W1:Y:S02]  /*17ef0*/  SHFL.IDX PT, R0, R148, RZ, 0x1c1f ;  /* 0x001c1fff94007589 */ /* 0x000e6400000e0000 */
[----:B------:R-:W-:Y:S02]  /*17f00*/  IADD3 R150, -R224, 0x1, -R149 ;  /* 0x00000001e0967810 */ /* 0x000fe40007ffe995 */
[----:B------:R2:W-:Y:S02]  /*17f10*/  @P2 LDGSTS.E.BYPASS.LTC128B.128 [R218+0xd080], [R164.64+0x80], !P3 ;  /* 0x0d080080a4da2fae */ /* 0x0005e4000d901d5e */
[----:B------:R-:W-:Y:S01]  /*17f20*/  IADD3 R151, -R151, UR16, R150 ;  /* 0x0000001097977c10 */ /* 0x000fe2000fffe196 */
[----:B------:R-:W-:Y:S01]  /*17f30*/  HMMA.16816.F32.BF16 R16, R152, R158, R16 ;  /* 0x0000009e9810723c */ /* 0x000fe20000041810 */
[----:B------:R2:W-:Y:S04]  /*17f40*/  @P1 LDGSTS.E.BYPASS.LTC128B.128 [R218+0xe080], [R164.64+0x100], !P4 ;  /* 0x0e080100a4da1fae */ /* 0x0005e8000e101d5e */
[----:B------:R2:W-:Y:S01]  /*17f50*/  @P0 LDGSTS.E.BYPASS.LTC128B.128 [R218+0xf080], [R164.64+0x180], !P5 ;  /* 0x0f080180a4da0fae */ /* 0x0005e2000e901d5e */
[----:B------:R-:W-:Y:S02]  /*17f60*/  PLOP3.LUT P0, PT, PT, PT, UP2, 0x40, 0x0 ;  /* 0x000000000000781c */ /* 0x000fe40003f0e828 */
[C---:B------:R-:W-:Y:S01]  /*17f70*/  IADD3 R153, R151.reuse, c[0x0][0x328], RZ ;  /* 0x0000ca0097997a10 */ /* 0x040fe20007ffe0ff */
[----:B------:R-:W0:Y:S03]  /*17f80*/  LDGDEPBAR ;  /* 0x00000000000079af */ /* 0x000e260000000000 */
[----:B------:R-:W-:Y:S01]  /*17f90*/  IADD3 R151, R151, UR7, RZ ;  /* 0x0000000797977c10 */ /* 0x000fe2000fffe0ff */
[--C-:B-1----:R-:W-:Y:S04]  /*17fa0*/  IMAD.IADD R156, R153, 0x1, R0.reuse ;  /* 0x00000001999c7824 */ /* 0x102fe800078e0200 */
[----:B------:R-:W-:Y:S02]  /*17fb0*/  IMAD.IADD R155, R151, 0x1, R0 ;  /* 0x00000001979b7824 */ /* 0x000fe400078e0200 */
        /* <DEDUP_REMOVED lines=15> */
.L_x_1973:
[----:B------:R-:W-:Y:S04]  /*180b0*/  MOV R0, c[0x0][0x32c] ;  /* 0x0000cb0000007a02 */ /* 0x000fe80000000f00 */
[----:B------:R-:W-:Y:S11]  /*180c0*/  ISETP.NE.AND P0, PT, R0, 0x1, PT ;  /* 0x000000010000780c */ /* 0x000ff60003f05270 */
[----:B------:R-:W-:Y:S02]  /*180d0*/  @!UPT UIADD3 URZ, URZ, URZ, URZ ;  /* 0x0000003f3f3ff290 */ /* 0x000fe4000fffe03f */
[----:B------:R-:W-:Y:S05]  /*180e0*/  @P0 IMAD.HI.U32 R0, R150, c[0x0][0x330], RZ ;  /* 0x0000cc0096000a27 */ /* 0x000fea00078e00ff */
[----:B------:R-:W-:Y:S02]  /*180f0*/  @P0 SHF.R.U32.HI R150, RZ, c[0x0][0x334], R0 ;  /* 0x0000cd00ff960a19 */ /* 0x000fe40000011600 */
.L_x_1974:
[----:B------:R-:W-:Y:S05]  /*18100*/  BSYNC B0 ;  /* 0x0000000000007941 */ /* 0x000fea0003800000 */
.L_x_1972:
[----:B------:R-:W-:Y:S04]  /*18110*/  IMAD R157, R150, c[0x0][0x32c], -R149 ;  /* 0x0000cb00969d7a24 */ /* 0x000fe800078e0a95 */
[----:B------:R-:W-:Y:S05]  /*18120*/  IMAD.IADD R0, R157, 0x1, -R224 ;  /* 0x000000019d007824 */ /* 0x000fea00078e0ae0 */
[----:B------:R-:W-:Y:S02]  /*18130*/  IADD3 R157, R0, c[0x0][0x32c], RZ ;  /* 0x0000cb00009d7a10 */ /* 0x000fe40007ffe0ff */
[----:B------:R-:W-:Y:S02]  /*18140*/  IMNMX R155, R155, R0, !PT ;  /* 0x000000009b9b7217 */ /* 0x000fe40007800200 */
[----:B------:R-:W-:Y:S02]  /*18150*/  IMNMX R156, R156, R157, PT ;  /* 0x0000009d9c9c7217 */ /* 0x000fe40003800200 */
.L_x_1971:
        /* <DEDUP_REMOVED lines=25> */
[----:B--2---:R-:W-:Y:S02]  /*182f0*/  FSEL R164, R12, -INF , !P0 ;  /* 0xff8000000ca47808 */ /* 0x004fe40004000000 */
        /* <DEDUP_REMOVED lines=26> */
.L_x_1977:
[----:B------:R-:W-:Y:S04]  /*184a0*/  MOV R0, c[0x0][0x32c] ;  /* 0x0000cb0000007a02 */ /* 0x000fe80000000f00 */
[----:B------:R-:W-:Y:S11]  /*184b0*/  ISETP.NE.AND P0, PT, R0, 0x1, PT ;  /* 0x000000010000780c */ /* 0x000ff60003f05270 */
[----:B------:R-:W-:Y:S02]  /*184c0*/  @!UPT UIADD3 URZ, URZ, URZ, URZ ;  /* 0x0000003f3f3ff290 */ /* 0x000fe4000fffe03f */
[----:B------:R-:W-:Y:S05]  /*184d0*/  @P0 IMAD.HI.U32 R0, R4, c[0x0][0x330], RZ ;  /* 0x0000cc0004000a27 */ /* 0x000fea00078e00ff */
[----:B------:R-:W-:Y:S02]  /*184e0*/  @P0 SHF.R.U32.HI R4, RZ, c[0x0][0x334], R0 ;  /* 0x0000cd00ff040a19 */ /* 0x000fe40000011600 */
.L_x_1978:
[----:B------:R-:W-:Y:S05]  /*184f0*/  BSYNC B0 ;  /* 0x0000000000007941 */ /* 0x000fea0003800000 */
.L_x_1976:
[----:B------:R-:W-:Y:S04]  /*18500*/  IMAD R149, R4, c[0x0][0x32c], -R149 ;  /* 0x0000cb0004957a24 */ /* 0x000fe800078e0a95 */
[----:B------:R-:W-:Y:S05]  /*18510*/  IMAD.IADD R4, R149, 0x1, -R224 ;  /* 0x0000000195047824 */ /* 0x000fea00078e0ae0 */
[----:B------:R-:W-:Y:S02]  /*18520*/  IADD3 R0, R4, c[0x0][0x32c], RZ ;  /* 0x0000cb0004007a10 */ /* 0x000fe40007ffe0ff */
[----:B------:R-:W-:Y:S02]  /*18530*/  IMNMX R151, R151, R4, !PT ;  /* 0x0000000497977217 */ /* 0x000fe40007800200 */
[----:B------:R-:W-:Y:S02]  /*18540*/  IMNMX R153, R153, R0, PT ;  /* 0x0000000099997217 */ /* 0x000fe40003800200 */
.L_x_1975:
        /* <DEDUP_REMOVED lines=22> */
[----:B------:R-:W-:Y:S02]  /*186b0*/  ISETP.GT.AND P0, PT, R151, 0x9, P0 ;  /* 0x000000099700780c */ /* 0x000fe40000704270 */
[----:B------:R-:W-:Y:S02]  /*186c0*/  FSEL R17, R7, -INF , !P1 ;  /* 0xff80000007117808 */ /* 0x000fe40004800000 */
[----:B------:R-:W-:Y:S02]  /*186d0*/  ISETP.GT.AND P1, PT, R151, 0x8, P3 ;  /* 0x000000089700780c */ /* 0x000fe40001f24270 */
[C---:B------:R-:W-:Y:S01]  /*186e0*/  ISETP.LT.OR P0, PT, R153.reuse, 0xa, P0 ;  /* 0x0000000a9900780c */ /* 0x040fe20000701670 */
[----:B------:R-:W-:Y:S01]  /*186f0*/  LDSM.16.MT88.4 R184, [R211+0xb880] ;  /* 0x00b88000d3b8783b */ /* 0x000fe20000004200 */
[----:B------:R-:W-:Y:S02]  /*18700*/  ISETP.LT.OR P1, PT, R153, 0x9, P1 ;  /* 0x000000099900780c */ /* 0x000fe40000f21670 */
[----:B------:R-:W-:Y:S02]  /*18710*/  FMNMX.FTZ R4, R149, R2, !PT ;  /* 0x0000000295047209 */ /* 0x000fe40007810000 */
[----:B------:R-:W-:Y:S02]  /*18720*/  PLOP3.LUT P2, PT, PT, PT, UP0, 0x80, 0x0 ;  /* 0x000000000000781c */ /* 0x000fe40003f4f008 */
[----:B------:R-:W-:Y:S01]  /*18730*/  FSEL R9, R10, -INF , !P1 ;  /* 0xff8000000a097808 */ /* 0x000fe20004800000 */
[----:B------:R-:W-:Y:S01]  /*18740*/  LDSM.16.MT88.4 R188, [R206+0xb880] ;  /* 0x00b88000cebc783b */ /* 0x000fe20000004200 */
[----:B------:R-:W-:Y:S02]  /*18750*/  ISETP.GT.AND P2, PT, R151, 0x10, P2 ;  /* 0x000000109700780c */ /* 0x000fe40001744270 */
[----:B------:R-:W-:Y:S02]  /*18760*/  FSEL R11, R11, -INF , !P0 ;  /* 0xff8000000b0b7808 */ /* 0x000fe40004000000 */
[----:B------:R-:W-:Y:S02]  /*18770*/  PLOP3.LUT P0, PT, PT, PT, UP0, 0x80, 0x0 ;  /* 0x000000000000781c */ /* 0x000fe40003f0f008 */
[----:B------:R-:W-:Y:S02]  /*18780*/  FMNMX.FTZ R4, R17, R4, !PT ;  /* 0x0000000411047209 */ /* 0x000fe40007810000 */
        /* <DEDUP_REMOVED lines=16> */
[----:B------:R-:W-:Y:S02]  /*18890*/  FSEL R157, R18, -INF , !P1 ;  /* 0xff800000129d7808 */ /* 0x000fe40004800000 */
        /* <DEDUP_REMOVED lines=17> */
[----:B------:R-:W-:Y:S01]  /*189b0*/  FMUL.FTZ R6, R3, c[0x0][0x2d0] ;  /* 0x0000b40003067a20 */ /* 0x000fe20000410000 */
[----:B------:R-:W-:Y:S01]  /*189c0*/  MUFU.EX2 R15, R15 ;  /* 0x0000000f000f7308 */ /* 0x000fe20000000800 */
[--C-:B------:R-:W-:Y:S02]  /*189d0*/  FFMA.FTZ R14, R154, c[0x0][0x2d0], -R163.reuse ;  /* 0x0000b4009a0e7a23 */ /* 0x100fe400000108a3 */
[--C-:B------:R-:W-:Y:S01]  /*189e0*/  FFMA.FTZ R193, R8, c[0x0][0x2d0], -R163.reuse ;  /* 0x0000b40008c17a23 */ /* 0x100fe200000108a3 */
[----:B------:R-:W-:Y:S01]  /*189f0*/  LDSM.16.MT88.4 R152, [R206+0x8080] ;  /* 0x00808000ce98783b */ /* 0x000fe20000004200 */
[--C-:B------:R-:W-:Y:S02]  /*18a00*/  FFMA.FTZ R229, R164, c[0x0][0x2d0], -R163.reuse ;  /* 0x0000b400a4e57a23 */ /* 0x100fe400000108a3 */
[--C-:B------:R-:W-:Y:S02]  /*18a10*/  FFMA.FTZ R230, R162, c[0x0][0x2d0], -R163.reuse ;  /* 0x0000b400a2e67a23 */ /* 0x100fe400000108a3 */
[--C-:B------:R-:W-:Y:S01]  /*18a20*/  FFMA.FTZ R231, R160, c[0x0][0x2d0], -R163.reuse ;  /* 0x0000b400a0e77a23 */ /* 0x100fe200000108a3 */
[----:B------:R-:W2:Y:S01]  /*18a30*/  MUFU.EX2 R3, R6 ;  /* 0x0000000600037308 */ /* 0x000ea20000000800 */
[----:B------:R-:W-:Y:S01]  /*18a40*/  FFMA.FTZ R163, R158, c[0x0][0x2d0], -R163 ;  /* 0x0000b4009ea37a23 */ /* 0x000fe200000108a3 */
[----:B------:R-:W-:Y:S01]  /*18a50*/  LDSM.16.MT88.4 R164, [R206+0x9880] ;  /* 0x00988000cea4783b */ /* 0x000fe20000004200 */
        /* <DEDUP_REMOVED lines=10> */
[----:B------:R-:W3:Y:S01]  /*18b00*/  LDSM.16.MT88.4 R148, [R211+0x8080] ;  /* 0x00808000d394783b */ /* 0x000ee20000004200 */
[----:B------:R-:W-:Y:S02]  /*18b10*/  FMUL.FTZ R2, R5, c[0x0][0x2d0] ;  /* 0x0000b40005027a20 */ /* 0x000fe40000410000 */
[--C-:B------:R-:W-:Y:S02]  /*18b20*/  FFMA.FTZ R227, R17, c[0x0][0x2d0], -R156.reuse ;  /* 0x0000b40011e37a23 */ /* 0x100fe4000001089c */
[--C-:B------:R-:W-:Y:S02]  /*18b30*/  FFMA.FTZ R195, R9, c[0x0][0x2d0], -R156.reuse ;  /* 0x0000b40009c37a23 */ /* 0x100fe4000001089c */
[--C-:B------:R-:W-:Y:S02]  /*18b40*/  FFMA.FTZ R194, R11, c[0x0][0x2d0], -R156.reuse ;  /* 0x0000b4000bc27a23 */ /* 0x100fe4000001089c */
        /* <DEDUP_REMOVED lines=10> */
[----:B------:R-:W-:Y:S02]  /*18bf0*/  FMUL.FTZ R137, R3, R137 ;  /* 0x0000008903897220 */ /* 0x000fe40000410000 */
[--C-:B------:R-:W-:Y:S02]  /*18c00*/  FFMA.FTZ R233, R161, c[0x0][0x2d0], -R156.reuse ;  /* 0x0000b400a1e97a23 */ /* 0x100fe4000001089c */
[--C-:B------:R-:W-:Y:S01]  /*18c10*/  FFMA.FTZ R234, R159, c[0x0][0x2d0], -R156.reuse ;  /* 0x0000b4009fea7a23 */ /* 0x100fe2000001089c */
[----:B------:R-:W-:Y:S01]  /*18c20*/  MUFU.EX2 R228, R228 ;  /* 0x000000e400e47308 */ /* 0x000fe20000000800 */
[--C-:B------:R-:W-:Y:S02]  /*18c30*/  FFMA.FTZ R235, R157, c[0x0][0x2d0], -R156.reuse ;  /* 0x0000b4009deb7a23 */ /* 0x100fe4000001089c */
[----:B------:R-:W-:Y:S02]  /*18c40*/  FFMA.FTZ R156, R13, c[0x0][0x2d0], -R156 ;  /* 0x0000b4000d9c7a23 */ /* 0x000fe4000001089c */
[C---:B----4-:R-:W-:Y:S02]  /*18c50*/  FMUL.FTZ R6, R2.reuse, R146 ;  /* 0x0000009202067220 */ /* 0x050fe40000410000 */
[C---:B------:R-:W-:Y:S02]  /*18c60*/  FMUL.FTZ R7, R2.reuse, R147 ;  /* 0x0000009302077220 */ /* 0x040fe40000410000 */
[----:B------:R-:W2:Y:S01]  /*18c70*/  LDSM.16.MT88.4 R144, [R205+0x8080] ;  /* 0x00808000cd90783b */ /* 0x000ea20000004200 */
[----:B------:R-:W4:Y:S01]  /*18c80*/  MUFU.EX2 R227, R227 ;  /* 0x000000e300e37308 */ /* 0x000f220000000800 */
[C---:B------:R-:W-:Y:S02]  /*18c90*/  FMUL.FTZ R10, R2.reuse, R142 ;  /* 0x0000008e020a7220 */ /* 0x040fe40000410000 */
[C---:B------:R-:W-:Y:S01]  /*18ca0*/  FMUL.FTZ R11, R2.reuse, R143 ;  /* 0x0000008f020b7220 */ /* 0x040fe20000410000 */
[----:B-1----:R-:W-:Y:S01]  /*18cb0*/  F2FP.BF16.PACK_AB R18, R193, R14 ;  /* 0x0000000ec112723e */ /* 0x002fe200000010ff */
[C---:B------:R-:W-:Y:S02]  /*18cc0*/  FMUL.FTZ R134, R2.reuse, R134 ;  /* 0x0000008602867220 */ /* 0x040fe40000410000 */
[----:B------:R-:W1:Y:S01]  /*18cd0*/  LDSM.16.MT88.4 R140, [R204+0x8080] ;  /* 0x00808000cc8c783b */ /* 0x000e620000004200 */
[C---:B------:R-:W-:Y:S02]  /*18ce0*/  FMUL.FTZ R135, R2.reuse, R135 ;  /* 0x0000008702877220 */ /* 0x040fe40000410000 */
        /* <DEDUP_REMOVED lines=8> */
[----:B------:R-:W-:Y:S01]  /*18d70*/  FMUL.FTZ R24, R3, R24 ;  /* 0x0000001803187220 */ /* 0x000fe20000410000 */
[----:B----4-:R-:W-:Y:S01]  /*18d80*/  F2FP.BF16.PACK_AB R17, R227, R228 ;  /* 0x000000e4e311723e */ /* 0x010fe200000010ff */
        /* <DEDUP_REMOVED lines=12> */
[----:B-----5:R-:W-:Y:S01]  /*18e50*/  F2FP.BF16.PACK_AB R19, R194, R195 ;  /* 0x000000c3c213723e */ /* 0x020fe200000010ff */
[C---:B------:R-:W-:Y:S02]  /*18e60*/  FMUL.FTZ R35, R2.reuse, R35 ;  /* 0x0000002302237220 */ /* 0x040fe40000410000 */
[C---:B------:R-:W-:Y:S02]  /*18e70*/  FMUL.FTZ R36, R3.reuse, R36 ;  /* 0x0000002403247220 */ /* 0x040fe40000410000 */
[C---:B------:R-:W-:Y:S01]  /*18e80*/  FMUL.FTZ R37, R3.reuse, R37 ;  /* 0x0000002503257220 */ /* 0x040fe20000410000 */
[----:B------:R-:W-:Y:S01]  /*18e90*/  MUFU.EX2 R229, R229 ;  /* 0x000000e500e57308 */ /* 0x000fe20000000800 */
[C---:B---3--:R-:W-:Y:S01]  /*18ea0*/  HMMA.16816.F32.BF16 R4, R16.reuse, R148, R4 ;  /* 0x000000941004723c */ /* 0x048fe20000041804 */
[----:B----4-:R-:W-:Y:S04]  /*18eb0*/  LDSM.16.MT88.4 R156, [R205+0x8880] ;  /* 0x00888000cd9c783b */ /* 0x010fe80000004200 */
[C---:B------:R-:W-:Y:S02]  /*18ec0*/  FMUL.FTZ R38, R2.reuse, R38 ;  /* 0x0000002602267220 */ /* 0x040fe40000410000 */
[C---:B------:R-:W-:Y:S01]  /*18ed0*/  FMUL.FTZ R39, R2.reuse, R39 ;  /* 0x0000002702277220 */ /* 0x040fe20000410000 */
[C---:B------:R-:W-:Y:S01]  /*18ee0*/  HMMA.16816.F32.BF16 R8, R16.reuse, R150, R8 ;  /* 0x000000961008723c */ /* 0x040fe20000041808 */
[----:B------:R-:W3:Y:S01]  /*18ef0*/  MUFU.EX2 R230, R230 ;  /* 0x000000e600e67308 */ /* 0x000ee20000000800 */
[----:B------:R-:W4:Y:S02]  /*18f00*/  LDSM.16.MT88.4 R148, [R211+0x9080] ;  /* 0x00908000d394783b */ /* 0x000f240000004200 */
[C---:B------:R-:W-:Y:S02]  /*18f10*/  FMUL.FTZ R40, R3.reuse, R40 ;  /* 0x0000002803287220 */ /* 0x040fe40000410000 */
[C---:B------:R-:W-:Y:S02]  /*18f20*/  FMUL.FTZ R41, R3.reuse, R41 ;  /* 0x0000002903297220 */ /* 0x040fe40000410000 */
[C---:B------:R-:W-:Y:S02]  /*18f30*/  HMMA.16816.F32.BF16 R132, R16.reuse, R152, R132 ;  /* 0x000000981084723c */ /* 0x040fe40000041884 */
[----:B-1----:R-:W-:Y:S02]  /*18f40*/  LDSM.16.MT88.4 R160, [R204+0x8880] ;  /* 0x00888000cca0783b */ /* 0x002fe40000004200 */
[C---:B------:R-:W-:Y:S01]  /*18f50*/  FMUL.FTZ R42, R2.reuse, R42 ;  /* 0x0000002a022a7220 */ /* 0x040fe20000410000 */
[----:B------:R-:W1:Y:S01]  /*18f60*/  MUFU.EX2 R231, R231 ;  /* 0x000000e700e77308 */ /* 0x000e620000000800 */
[C---:B------:R-:W-:Y:S02]  /*18f70*/  FMUL.FTZ R43, R2.reuse, R43 ;  /* 0x0000002b022b7220 */ /* 0x040fe40000410000 */
[C---:B------:R-:W-:Y:S02]  /*18f80*/  HMMA.16816.F32.BF16 R136, R16.reuse, R154, R136 ;  /* 0x0000009a1088723c */ /* 0x040fe40000041888 */
[----:B------:R-:W-:Y:S02]  /*18f90*/  LDSM.16.MT88.4 R152, [R206+0x8880] ;  /* 0x00888000ce98783b */ /* 0x000fe40000004200 */
[C---:B------:R-:W-:Y:S02]  /*18fa0*/  FMUL.FTZ R44, R3.reuse, R44 ;  /* 0x0000002c032c7220 */ /* 0x040fe40000410000 */
[C---:B------:R-:W-:Y:S01]  /*18fb0*/  FMUL.FTZ R45, R3.reuse, R45 ;  /* 0x0000002d032d7220 */ /* 0x040fe20000410000 */
[----:B------:R-:W-:Y:S01]  /*18fc0*/  MUFU.EX2 R233, R233 ;  /* 0x000000e900e97308 */ /* 0x000fe20000000800 */
[C---:B--2---:R-:W-:Y:S04]  /*18fd0*/  HMMA.16816.F32.BF16 R20, R16.reuse, R144, R20 ;  /* 0x000000901014723c */ /* 0x044fe80000041814 */
[C---:B------:R-:W-:Y:S02]  /*18fe0*/  FMUL.FTZ R46, R2.reuse, R46 ;  /* 0x0000002e022e7220 */ /* 0x040fe40000410000 */
[C---:B------:R-:W-:Y:S02]  /*18ff0*/  FMUL.FTZ R47, R2.reuse, R47 ;  /* 0x0000002f022f7220 */ /* 0x040fe40000410000 */
[C---:B------:R-:W-:Y:S01]  /*19000*/  HMMA.16816.F32.BF16 R24, R16.reuse, R146, R24 ;  /* 0x000000921018723c */ /* 0x040fe20000041818 */
[----:B------:R-:W2:Y:S01]  /*19010*/  LDSM.16.MT88.4 R144, [R206+0x9080] ;  /* 0x00908000ce90783b */ /* 0x000ea20000004200 */
[----:B------:R-:W5:Y:S02]  /*19020*/  MUFU.EX2 R234, R234 ;  /* 0x000000ea00ea7308 */ /* 0x000f640000000800 */
[C---:B------:R-:W-:Y:S02]  /*19030*/  FMUL.FTZ R48, R3.reuse, R48 ;  /* 0x0000003003307220 */ /* 0x040fe40000410000 */
[C---:B------:R-:W-:Y:S02]  /*19040*/  FMUL.FTZ R49, R3.reuse, R49 ;  /* 0x0000003103317220 */ /* 0x040fe40000410000 */
[C---:B------:R-:W-:Y:S04]  /*19050*/  HMMA.16816.F32.BF16 R28, R16.reuse, R140, R28 ;  /* 0x0000008c101c723c */ /* 0x040fe8000004181c */
[C---:B------:R-:W-:Y:S01]  /*19060*/  FMUL.FTZ R50, R2.reuse, R50 ;  /* 0x0000003202327220 */ /* 0x040fe20000410000 */
[----:B------:R-:W1:Y:S01]  /*19070*/  MUFU.EX2 R235, R235 ;  /* 0x000000eb00eb7308 */ /* 0x000e620000000800 */
[C---:B------:R-:W-:Y:S02]  /*19080*/  FMUL.FTZ R51, R2.reuse, R51 ;  /* 0x0000003302337220 */ /* 0x040fe40000410000 */
[C---:B------:R-:W-:Y:S01]  /*19090*/  HMMA.16816.F32.BF16 R32, R16.reuse, R142, R32 ;  /* 0x0000008e1020723c */ /* 0x040fe20000041820 */
[----:B------:R-:W1:Y:S03]  /*190a0*/  LDSM.16.MT88.4 R140, [R205+0x9080] ;  /* 0x00908000cd8c783b */ /* 0x000e660000004200 */
        /* <DEDUP_REMOVED lines=120> */
[----:B---3--:R-:W-:Y:S01]  /*19830*/  F2FP.BF16.PACK_AB R16, R230, R229 ;  /* 0x000000e5e610723e */ /* 0x008fe200000010ff */
[----:B------:R-:W-:Y:S01]  /*19840*/  FADD.FTZ R14, R14, R15 ;  /* 0x0000000f0e0e7221 */ /* 0x000fe20000010000 */
[----:B------:R-:W-:Y:S03]  /*19850*/  F2FP.BF16.PACK_AB R18, R232, R231 ;  /* 0x000000e7e812723e */ /* 0x000fe600000010ff */
[----:B-----5:R-:W-:Y:S01]  /*19860*/  F2FP.BF16.PACK_AB R17, R234, R233 ;  /* 0x000000e9ea11723e */ /* 0x020fe200000010ff */
[----:B------:R-:W-:Y:S01]  /*19870*/  FADD.FTZ R195, R195, R228 ;  /* 0x000000e4c3c37221 */ /* 0x000fe20000010000 */
[----:B------:R-:W-:Y:S01]  /*19880*/  F2FP.BF16.PACK_AB R19, R236, R235 ;  /* 0x000000ebec13723e */ /* 0x000fe200000010ff */
[----:B------:R-:W-:Y:S02]  /*19890*/  FADD.FTZ R14, R193, R14 ;  /* 0x0000000ec10e7221 */ /* 0x000fe40000010000 */
[----:B------:R-:W-:Y:S02]  /*198a0*/  FADD.FTZ R194, R194, R195 ;  /* 0x000000c3c2c27221 */ /* 0x000fe40000010000 */
[----:B------:R-:W-:Y:S02]  /*198b0*/  FADD.FTZ R229, R229, R14 ;  /* 0x0000000ee5e57221 */ /* 0x000fe40000010000 */
[C---:B----4-:R-:W-:Y:S01]  /*198c0*/  HMMA.16816.F32.BF16 R144, R16.reuse, R148, R4 ;  /* 0x000000941090723c */ /* 0x050fe20000041804 */
        /* <DEDUP_REMOVED lines=14> */
[C---:B------:R-:W-:Y:S08]  /*199b0*/  HMMA.16816.F32.BF16 R20, R16.reuse, R156, R20 ;  /* 0x0000009c1014723c */ /* 0x040ff00000041814 */
[C---:B------:R-:W-:Y:S01]  /*199c0*/  HMMA.16816.F32.BF16 R24, R16.reuse, R158, R24 ;  /* 0x0000009e1018723c */ /* 0x040fe20000041818 */
[----:B------:R-:W5:Y:S07]  /*199d0*/  LDSM.16.MT88.4 R156, [R204+0xb880] ;  /* 0x00b88000cc9c783b */ /* 0x000f6e0000004200 */
        /* <DEDUP_REMOVED lines=27> */
.L_x_1970:
        /* <DEDUP_REMOVED lines=155> */
.L_x_1873:
        /* <DEDUP_REMOVED lines=197> */
.L_x_1981:
        /* <DEDUP_REMOVED lines=157> */
.L_x_1983:
[----:B--234-:R-:W-:Y:S05]  /*1bb60*/  BSYNC B0 ;  /* 0x0000000000007941 */ /* 0x01cfea0003800000 */
.L_x_1982:
        /* <DEDUP_REMOVED lines=30> */
.L_x_1985:
[----:B------:R-:W-:Y:S05]  /*1bd50*/  BSYNC B0 ;  /* 0x0000000000007941 */ /* 0x000fea0003800000 */
.L_x_1984:
        /* <DEDUP_REMOVED lines=30> */
.L_x_1987:
[----:B------:R-:W-:Y:S05]  /*1bf40*/  BSYNC B0 ;  /* 0x0000000000007941 */ /* 0x000fea0003800000 */
.L_x_1986:
        /* <DEDUP_REMOVED lines=31> */
.L_x_1980:
        /* <DEDUP_REMOVED lines=31> */
.L_x_1988:
        /* <DEDUP_REMOVED lines=43> */
.L_x_1990:
[----:B------:R-:W-:Y:S05]  /*1c5e0*/  BSYNC B0 ;  /* 0x0000000000007941 */ /* 0x000fea0003800000 */
.L_x_1989:
        /* <DEDUP_REMOVED lines=77> */
.L_x_1992:
[----:B------:R-:W-:Y:S05]  /*1cac0*/  BSYNC B0 ;  /* 0x0000000000007941 */ /* 0x000fea0003800000 */
.L_x_1991:
        /* <DEDUP_REMOVED lines=27> */
.L_x_1994:
[----:B------:R-:W-:Y:S05]  /*1cc80*/  BSYNC B0 ;  /* 0x0000000000007941 */ /* 0x000fea0003800000 */
.L_x_1993:
        /* <DEDUP_REMOVED lines=27> */
.L_x_1996:
[----:B------:R-:W-:Y:S05]  /*1ce40*/  BSYNC B0 ;  /* 0x0000000000007941 */ /* 0x000fea0003800000 */
.L_x_1995:
        /* <DEDUP_REMOVED lines=28> */
.L_x_1997:
        /* <DEDUP_REMOVED lines=15> */
.L_x_3086:


//--------------------- .text._ZN7cutlass13device_kernelIN5flash19enable_sm80_to_sm89INS1_16FlashAttnFwdSm80INS1_25CollectiveMainloopFwdSm80ILi8ELi1ELb1EN4cute5tupleIJNS5_1CILi128EEENS7_ILi64EEENS7_ILi256EEEEEELi256ENS_10bfloat16_tEfNS_4arch4Sm80ELb1ELb0ELb0ELb0ELb0ELb0ELb1ELb0EEENS1_21CollectiveEpilogueFwdINS6_IJS8_SA_S9_EEENS6_IJNS7_ILi1EEESI_SI_EEESC_SE_Li256ELb0ELb1ELb0ELb0EEENS1_30DynamicPersistentTileSchedulerILi256ELi256ELb0ELb1ELb0EEEEEEEEEvNT_6ParamsE --------------------------
	.section	.text._ZN7cutlass13device_kernelIN5flash19enable_sm80_to_sm89INS1_16FlashAttnFwdSm80INS1_25CollectiveMainloopFwdSm80ILi8ELi1ELb1EN4cute5tupleIJNS5_1CILi128EEENS7_ILi64EEENS7_ILi256EEEEEELi256ENS_10bfloat16_tEfNS_4arch4Sm80ELb1ELb0ELb0ELb0ELb0ELb0ELb1ELb0EEENS1_21CollectiveEpilogueFwdINS6_IJS8_SA_S9_EEENS6_IJNS7_ILi1EEESI_SI_EEESC_SE_Li256ELb0ELb1ELb0ELb0EEENS1_30DynamicPersistentTileSchedulerILi256ELi256ELb0ELb1ELb0EEEEEEEEEvNT_6ParamsE,"ax",@progbits
	.sectioninfo	@"SHI_REGISTERS=255"
	.align	128
.text._ZN7cutlass13device_kernelIN5flash19enable_sm80_to_sm89INS1_16FlashAttnFwdSm80INS1_25CollectiveMainloopFwdSm80ILi8ELi1ELb1EN4cute5tupleIJNS5_1CILi128EEENS7_ILi64EEENS7_ILi256EEEEEELi256ENS_10bfloat16_tEfNS_4arch4Sm80ELb1ELb0ELb0ELb0ELb0ELb0ELb1ELb0EEENS1_21CollectiveEpilogueFwdINS6_IJS8_SA_S9_EEENS6_IJNS7_ILi1EEESI_SI_EEESC_SE_Li256ELb0ELb1ELb0ELb0EEENS1_30DynamicPersistentTileSchedulerILi256ELi256ELb0ELb1ELb0EEEEEEEEEvNT_6ParamsE:
        .type           _ZN7cutlass13device_kernelIN5flash19enable_sm80_to_sm89INS1_16FlashAttnFwdSm80INS1_25CollectiveMainloopFwdSm80ILi8ELi1ELb1EN4cute5tupleIJNS5_1CILi128EEENS7_ILi64EEENS7_ILi256EEEEEELi256ENS_10bfloat16_tEfNS_4arch4Sm80ELb1ELb0ELb0ELb0ELb0ELb0ELb1ELb0EEENS1_21CollectiveEpilogueFwdINS6_IJS8_SA_S9_EEENS6_IJNS7_ILi1EEESI_SI_EEESC_SE_Li256ELb0ELb1ELb0ELb0EEENS1_30DynamicPersistentTileSchedulerILi256ELi256ELb0ELb1ELb0EEEEEEEEEvNT_6ParamsE,@function
        .size           _ZN7cutlass13device_kernelIN5flash19enable_sm80_to_sm89INS1_16FlashAttnFwdSm80INS1_25CollectiveMainloopFwdSm80ILi8ELi1ELb1EN4cute5tupleIJNS5_1CILi128EEENS7_ILi64EEENS7_ILi256EEEEEELi256ENS_10bfloat16_tEfNS_4arch4Sm80ELb1ELb0ELb0ELb0ELb0ELb0ELb1ELb0EEENS1_21CollectiveEpilogueFwdINS6_IJS8_SA_S9_EEENS6_IJNS7_ILi1EEESI_SI_EEESC_SE_Li256ELb0ELb1ELb0ELb0EEENS1_30DynamicPersistentTileSchedulerILi256ELi256ELb0ELb1ELb0EEEEEEEEEvNT_6ParamsE,(.L_x_3087 - _ZN7cutlass13device_kernelIN5flash19enable_sm80_to_sm89INS1_16FlashAttnFwdSm80INS1_25CollectiveMainloopFwdSm80ILi8ELi1ELb1EN4cute5tupleIJNS5_1CILi128EEENS7_ILi64EEENS7_ILi256EEEEEELi256ENS_10bfloat16_tEfNS_4arch4Sm80ELb1ELb0ELb0ELb0ELb0ELb0ELb1ELb0EEENS1_21CollectiveEpilogueFwdINS6_IJS8_SA_S9_EEENS6_IJNS7_ILi1EEESI_SI_EEESC_SE_Li256ELb0ELb1ELb0ELb0EEENS1_30DynamicPersistentTileSchedulerILi256ELi256ELb0ELb1ELb0EEEEEEEEEvNT_6ParamsE)
        .other          _ZN7cutlass13device_kernelIN5flash19enable_sm80_to_sm89INS1_16FlashAttnFwdSm80INS1_25CollectiveMainloopFwdSm80ILi8ELi1ELb1EN4cute5tupleIJNS5_1CILi128EEENS7_ILi64EEENS7_ILi256EEEEEELi256ENS_10bfloat16_tEfNS_4arch4Sm80ELb1ELb0ELb0ELb0ELb0ELb0ELb1ELb0EEENS1_21CollectiveEpilogueFwdINS6_IJS8_SA_S9_EEENS6_IJNS7_ILi1EEESI_SI_EEESC_SE_Li256ELb0ELb1ELb0ELb0EEENS1_30DynamicPersistentTileSchedulerILi256ELi256ELb0ELb1ELb0EEEEEEEEEvNT_6ParamsE,@"STO_CUDA_ENTRY STV_DEFAULT"
_ZN7cutlass13device_kernelIN5flash19enable_sm80_to_sm89INS1_16FlashAttnFwdSm80INS1_25CollectiveMainloopFwdSm80ILi8ELi1ELb1EN4cute5tupleIJNS5_1CILi128EEENS7_ILi64EEENS7_ILi256EEEEEELi256ENS_10bfloat16_tEfNS_4arch4Sm80ELb1ELb0ELb0ELb0ELb0ELb0ELb1ELb0EEENS1_21CollectiveEpilogueFwdINS6_IJS8_SA_S9_EEENS6_IJNS7_ILi1EEESI_SI_EEESC_SE_Li256ELb0ELb1ELb0ELb0EEENS1_30DynamicPersistentTileSchedulerILi256ELi256ELb0ELb1ELb0EEEEEEEEEvNT_6ParamsE:
        /* <DEDUP_REMOVED lines=191> */
.L_x_2039:
        /* <DEDUP_REMOVED lines=19> */
.L_x_1999:
[----:B------:R-:W-:-:S04]  /*0d20*/  MOV R0, c[0x0][0x554] ;  /* 0x0001550000007a02 */ /* 0x000fc80000000f00 */
[----:B------:R-:W-:Y:S02]  /*0d30*/  ISETP.NE.AND P0, PT, R0, 0x1, PT ;  /* 0x000000010000780c */ /* 0x000fe40003f05270 */
[----:B------:R-:W-:-:S11]  /*0d40*/  MOV R0, R2 ;  /* 0x0000000200007202 */ /* 0x000fd60000000f00 */
[----:B------:R-:W-:-:S05]  /*0d50*/  @P0 IMAD.HI.U32 R4, R2, c[0x0][0x558], RZ ;  /* 0x0001560002040a27 */ /* 0x000fca00078e00ff */
[----:B------:R-:W-:-:S05]  /*0d60*/  @P0 SHF.R.U32.HI R0, RZ, c[0x0][0x55c], R4 ;  /* 0x00015700ff000a19 */ /* 0x000fca0000011604 */
[----:B------:R-:W-:Y:S02]  /*0d70*/  IMAD R4, R0, c[0x0][0x554], RZ ;  /* 0x0001550000047a24 */ /* 0x000fe400078e02ff */
.L_x_2000:
[----:B------:R-:W-:Y:S05]  /*0d80*/  BSYNC B0 ;  /* 0x0000000000007941 */ /* 0x000fea0003800000 */
.L_x_1998:
        /* <DEDUP_REMOVED lines=195> */
[----:B------:R-:W3:Y:S01]  /*19c0*/  LDL R86, [R1] ;  /* 0x0000000001567983 */ /* 0x000ee20000100800 */
        /* <DEDUP_REMOVED lines=13> */
[----:B------:R-:W3:Y:S04]  /*1aa0*/  LDL R87, [R1+0x2c] ;  /* 0x00002c0001577983 */ /* 0x000ee80000100800 */
        /* <DEDUP_REMOVED lines=54> */
[----:B------:R-:W-:-:S03]  /*1e10*/  IADD3 R7, R7, 0x60, RZ ;  /* 0x0000006007077810 */ /* 0x000fc60007ffe0ff */
[----:B-----5:R-:W5:Y:S01]  /*1e20*/  LDL R18, [R1+0x8] ;  /* 0x0000080001127983 */ /* 0x020f620000100800 */
[----:B-1----:R-:W-:-:S04]  /*1e30*/  @!P1 LEA R16, P0, R50, R0, 0x1 ;  /* 0x0000000032109211 */ /* 0x002fc800078008ff */
[----:B--2---:R-:W-:Y:S02]  /*1e40*/  @!P1 LEA.HI.X R17, R50, R2, R51, 0x1, P0 ;  /* 0x0000000232119211 */ /* 0x004fe400000f0c33 */
[----:B------:R-:W-:-:S04]  /*1e50*/  @!P1 LEA R14, P0, R47, R0, 0x1 ;  /* 0x000000002f0e9211 */ /* 0x000fc800078008ff */
[----:B------:R-:W-:Y:S02]  /*1e60*/  @!P1 LEA.HI.X R15, R47, R2, R34, 0x1, P0 ;  /* 0x000000022f0f9211 */ /* 0x000fe400000f0c22 */
[----:B------:R-:W-:-:S13]  /*1e70*/  ISETP.GE.AND P0, PT, R31, c[0x0][0x198], PT ;  /* 0x000066001f007a0c */ /* 0x000fda0003f06270 */
[----:B------:R1:W-:Y:S01]  /*1e80*/  @!P2 LDGSTS.E.BYPASS.LTC128B.128 [R82+0xd100], [R8.64], !P0 ;  /* 0x0d1000000852afae */ /* 0x0003e2000c101d46 */
[----:B---3--:R-:W-:-:S03]  /*1e90*/  @!P1 LEA R12, P0, R30, R0, 0x1 ;  /* 0x000000001e0c9211 */ /* 0x008fc600078008ff */
        /* <DEDUP_REMOVED lines=16> */
[----:B------:R-:W4:Y:S01]  /*1fa0*/  LDL R13, [R1+0x54] ;  /* 0x00005400010d7983 */ /* 0x000f220000100800 */
[----:B------:R-:W-:-:S03]  /*1fb0*/  ISETP.GE.AND P2, PT, R31, c[0x0][0x198], PT ;  /* 0x000066001f007a0c */ /* 0x000fc60003f46270 */
[----:B------:R-:W2:Y:S10]  /*1fc0*/  LDL R12, [R1+0x50] ;  /* 0x00005000010c7983 */ /* 0x000eb40000100800 */
        /* <DEDUP_REMOVED lines=31> */
[C---:B------:R-:W-:Y:S02]  /*21c0*/  IMAD.WIDE.U32 R10, R5.reuse, c[0x0][0x1e0], RZ ;  /* 0x00007800050a7a25 */ /* 0x040fe400078e00ff */
[----:B------:R1:W-:Y:S04]  /*21d0*/  @P1 LDGSTS.E.BYPASS.LTC128B.128 [R82+0x12100], [R2.64+0x80], !P5 ;  /* 0x1210008002521fae */ /* 0x0003e8000e901d46 */
[----:B------:R1:W-:Y:S04]  /*21e0*/  @P1 LDGSTS.E.BYPASS.LTC128B.128 [R82+0x14100], [R2.64+0x100], !P4 ;  /* 0x1410010002521fae */ /* 0x0003e8000e101d46 */
[----:B------:R1:W-:Y:S01]  /*21f0*/  @P1 LDGSTS.E.BYPASS.LTC128B.128 [R82+0x16100], [R2.64+0x180], !P3 ;  /* 0x1610018002521fae */ /* 0x0003e2000d901d46 */
[----:B------:R-:W-:Y:S01]  /*2200*/  @P0 IADD3 R0, P1, R0, R10, RZ ;  /* 0x0000000a00000210 */ /* 0x000fe20007f3e0ff */
[----:B-1----:R-:W-:-:S05]  /*2210*/  IMAD R2, R5, c[0x0][0x1e4], RZ ;  /* 0x0000790005027a24 */ /* 0x002fca00078e02ff */
[----:B------:R-:W-:Y:S02]  /*2220*/  @P0 IADD3.X R4, R4, R11, R2, P1, !PT ;  /* 0x0000000b04040210 */ /* 0x000fe40000ffe402 */
[----:B------:R-:W5:Y:S01]  /*2230*/  LDL R11, [R1+0x3c] ;  /* 0x00003c00010b7983 */ /* 0x000f620000100800 */
        /* <DEDUP_REMOVED lines=10> */
[----:B------:R-:W-:-:S03]  /*22e0*/  LEA R0, P0, R4, R28, 0x6 ;  /* 0x0000001c04007211 */ /* 0x000fc600078030ff */
[----:B------:R-:W0:Y:S01]  /*22f0*/  LDGDEPBAR ;  /* 0x00000000000079af */ /* 0x000e220000000000 */
[----:B------:R-:W-:Y:S01]  /*2300*/  LEA.HI.X R4, R4, R27, R7, 0x6, P0 ;  /* 0x0000001b04047211 */ /* 0x000fe200000f3407 */
[----:B------:R-:W-:Y:S01]  /*2310*/  IMAD R7, R6, R80, c[0x0][0x1d0] ;  /* 0x0000740006077624 */ /* 0x000fe200078e0250 */
[----:B------:R-:W-:Y:S02]  /*2320*/  P2R R8, PR, RZ, 0x40 ;  /* 0x00000040ff087803 */ /* 0x000fe40000000000 */
[----:B-1----:R-:W-:Y:S01]  /*2330*/  LOP3.LUT R3, R22, 0x1, RZ, 0xc0, !PT ;  /* 0x0000000116037812 */ /* 0x002fe200078ec0ff */
[----:B------:R-:W-:-:S04]  /*2340*/  DEPBAR.LE SB0, 0x1 ;  /* 0x000080400000791a */ /* 0x000fc80000000000 */
[C---:B------:R-:W-:Y:S01]  /*2350*/  LEA R2, P0, R0.reuse, c[0x0][0x1f8], 0x1 ;  /* 0x00007e0000027a11 */ /* 0x040fe200078008ff */
[----:B------:R-:W-:Y:S01]  /*2360*/  BAR.SYNC.DEFER_BLOCKING 0x0 ;  /* 0x0000000000007b1d */ /* 0x000fe20000010000 */
[----:B------:R-:W-:Y:S02]  /*2370*/  ISETP.NE.U32.AND P6, PT, R3, 0x1, PT ;  /* 0x000000010300780c */ /* 0x000fe40003fc5070 */
[----:B------:R-:W-:Y:S01]  /*2380*/  LEA.HI.X R3, R0, c[0x0][0x1fc], R4, 0x1, P0 ;  /* 0x00007f0000037a11 */ /* 0x000fe200000f0c04 */
[----:B------:R-:W-:Y:S02]  /*2390*/  IMAD.IADD R0, R7, 0x1, -R46 ;  /* 0x0000000107007824 */ /* 0x000fe400078e0a2e */
[----:B------:R-:W1:Y:S02]  /*23a0*/  S2R R46, SR_TID.X ;  /* 0x00000000002e7919 */ /* 0x000e640000002100 */
[----:B-1----:R-:W-:-:S04]  /*23b0*/  SHF.R.S32.HI R15, RZ, 0x1f, R46 ;  /* 0x0000001fff0f7819 */ /* 0x002fc8000001142e */
[----:B------:R-:W-:-:S04]  /*23c0*/  LEA.HI R15, R15, R46, RZ, 0x5 ;  /* 0x0000002e0f0f7211 */ /* 0x000fc800078f28ff */
[----:B------:R-:W-:Y:S01]  /*23d0*/  SHF.R.S32.HI R15, RZ, 0x5, R15 ;  /* 0x00000005ff0f7819 */ /* 0x000fe2000001140f */
[----:B---3--:R-:W-:Y:S04]  /*23e0*/  LDSM.16.M88.4 R172, [R14] ;  /* 0x000000000eac783b */ /* 0x008fe80000000200 */
[----:B------:R-:W-:Y:S01]  /*23f0*/  IMAD R15, R15, 0x800, R248 ;  /* 0x000008000f0f7824 */ /* 0x000fe200078e02f8 */
[----:B------:R-:W-:Y:S04]  /*2400*/  LDSM.16.M88.4 R204, [R14+0x4000] ;  /* 0x004000000ecc783b */ /* 0x000fe80000000200 */
[----:B------:R-:W-:Y:S04]  /*2410*/  LDSM.16.M88.4 R168, [R15] ;  /* 0x000000000fa8783b */ /* 0x000fe80000000200 */
[----:B----4-:R-:W-:Y:S04]  /*2420*/  LDSM.16.M88.4 R192, [R13] ;  /* 0x000000000dc0783b */ /* 0x010fe80000000200 */
[----:B--2---:R-:W-:Y:S04]  /*2430*/  LDSM.16.M88.4 R196, [R12] ;  /* 0x000000000cc4783b */ /* 0x004fe80000000200 */
        /* <DEDUP_REMOVED lines=12> */
[----:B------:R-:W-:-:S02]  /*2500*/  IMAD.MOV.U32 R5, RZ, RZ, c[0x0][0x208] ;  /* 0x00008200ff057624 */ /* 0x000fc400078e00ff */
[----:B------:R-:W-:-:S03]  /*2510*/  IMAD.MOV.U32 R10, RZ, RZ, c[0x0][0x20c] ;  /* 0x00008300ff0a7624 */ /* 0x000fc600078e00ff */
[----:B------:R-:W-:-:S04]  /*2520*/  LEA R4, P0, R5, R2, 0x6 ;  /* 0x0000000205047211 */ /* 0x000fc800078030ff */
[----:B------:R-:W-:Y:S01]  /*2530*/  LEA.HI.X R5, R5, R3, R10, 0x6, P0 ;  /* 0x0000000305057211 */ /* 0x000fe200000f340a */
[----:B------:R-:W-:-:S04]  /*2540*/  DEPBAR.LE SB0, 0x0 ;  /* 0x000080000000791a */ /* 0x000fc80000000000 */
[----:B------:R-:W-:Y:S01]  /*2550*/  BAR.SYNC.DEFER_BLOCKING 0x0 ;  /* 0x0000000000007b1d */ /* 0x000fe20000010000 */
[----:B------:R-:W-:Y:S02]  /*2560*/  ISETP.LT.OR P0, PT, R0, 0x1, P6 ;  /* 0x000000010000780c */ /* 0x000fe40003701670 */
[C---:B------:R-:W-:Y:S02]  /*2570*/  LOP3.LUT P2, RZ, R22.reuse, 0x2, RZ, 0xc0, !PT ;  /* 0x0000000216ff7812 */ /* 0x040fe4000784c0ff */
[----:B------:R-:W-:Y:S01]  /*2580*/  LOP3.LUT P1, RZ, R22, 0x4, RZ, 0xc0, !PT ;  /* 0x0000000416ff7812 */ /* 0x000fe2000782c0ff */
[----:B------:R-:W-:Y:S04]  /*2590*/  LDSM.16.M88.4 R12, [R249] ;  /* 0x00000000f90c783b */ /* 0x000fe80000000200 */
[----:B------:R-:W1:Y:S04]  /*25a0*/  LDSM.16.M88.4 R24, [R249+0x800] ;  /* 0x00080000f918783b */ /* 0x000e680000000200 */
[----:B------:R-:W2:Y:S04]  /*25b0*/  LDSM.16.M88.4 R28, [R249+0x1000] ;  /* 0x00100000f91c783b */ /* 0x000ea80000000200 */
[----:B------:R-:W3:Y:S04]  /*25c0*/  LDSM.16.M88.4 R32, [R249+0x1800] ;  /* 0x00180000f920783b */ /* 0x000ee80000000200 */
[----:B-----5:R-:W-:Y:S04]  /*25d0*/  LDSM.16.M88.4 R40, [R18] ;  /* 0x000000001228783b */ /* 0x020fe80000000200 */
[----:B------:R-:W4:Y:S04]  /*25e0*/  LDSM.16.M88.4 R52, [R17] ;  /* 0x000000001134783b */ /* 0x000f280000000200 */
[----:B------:R-:W2:Y:S01]  /*25f0*/  LDSM.16.M88.4 R60, [R16] ;  /* 0x00000000103c783b */ /* 0x000ea20000000200 */
[----:B------:R-:W-:-:S02]  /*2600*/  P2R R9, PR, RZ, 0x20 ;  /* 0x00000020ff097803 */ /* 0x000fc40000000000 */
[C---:B------:R-:W-:Y:S01]  /*2610*/  ISETP.LT.OR P6, PT, R0.reuse, 0x21, P6 ;  /* 0x000000210000780c */ /* 0x040fe200037c1670 */
        /* <DEDUP_REMOVED lines=8> */
[C---:B------:R-:W-:Y:S02]  /*26a0*/  ISETP.LT.OR P2, PT, R0.reuse, 0x21, !P2 ;  /* 0x000000210000780c */ /* 0x040fe40005741670 */
[----:B------:R-:W-:-:S09]  /*26b0*/  ISETP.LT.OR P1, PT, R0, 0x21, !P1 ;  /* 0x000000210000780c */ /* 0x000fd20004f21670 */
[----:B------:R1:W-:Y:S01]  /*26c0*/  LDGSTS.E.BYPASS.LTC128B.128 [R82+0x4100], [R2.64+0x100], !P0 ;  /* 0x0410010002527fae */ /* 0x0003e2000c101d46 */
[----:B------:R-:W-:-:S04]  /*26d0*/  LOP3.LUT P0, RZ, R22, 0x8, RZ, 0xc0, !PT ;  /* 0x0000000816ff7812 */ /* 0x000fc8000780c0ff */
[C---:B------:R-:W-:Y:S02]  /*26e0*/  ISETP.LT.OR P5, PT, R0.reuse, 0x1, !P0 ;  /* 0x000000010000780c */ /* 0x040fe400047a1670 */
[----:B------:R-:W-:Y:S02]  /*26f0*/  ISETP.LT.OR P0, PT, R0, 0x21, !P0 ;  /* 0x000000210000780c */ /* 0x000fe40004701670 */
[----:B------:R-:W5:Y:S09]  /*2700*/  LDL R0, [R1+0x1c] ;  /* 0x00001c0001007983 */ /* 0x000f720000100800 */
[----:B------:R1:W-:Y:S04]  /*2710*/  LDGSTS.E.BYPASS.LTC128B.128 [R82+0x6100], [R2.64+0x180], !P5 ;  /* 0x0610018002527fae */ /* 0x0003e8000e901d46 */
[----:B------:R2:W-:Y:S04]  /*2720*/  LDGSTS.E.BYPASS.LTC128B.128 [R82+0x1100], [R4.64], !P6 ;  /* 0x0110000004527fae */ /* 0x0005e8000f101d46 */
[----:B------:R2:W-:Y:S04]  /*2730*/  LDGSTS.E.BYPASS.LTC128B.128 [R82+0x3100], [R4.64+0x80], !P2 ;  /* 0x0310008004527fae */ /* 0x0005e8000d101d46 */
[----:B------:R2:W-:Y:S04]  /*2740*/  LDGSTS.E.BYPASS.LTC128B.128 [R82+0x5100], [R4.64+0x100], !P1 ;  /* 0x0510010004527fae */ /* 0x0005e8000c901d46 */
[----:B------:R2:W-:Y:S04]  /*2750*/  LDGSTS.E.BYPASS.LTC128B.128 [R82+0x7100], [R4.64+0x180], !P0 ;  /* 0x0710018004527fae */ /* 0x0005e8000c101d46 */
[----:B-1----:R-:W5:Y:S04]  /*2760*/  LDL R3, [R1+0x24] ;  /* 0x0000240001037983 */ /* 0x002f680000100800 */
[----:B------:R-:W5:Y:S01]  /*2770*/  LDL R2, [R1+0x20] ;  /* 0x0000200001027983 */ /* 0x000f620000100800 */
[----:B------:R-:W-:Y:S01]  /*2780*/  HMMA.16816.F32.BF16 R20, R168, R24, RZ ;  /* 0x00000018a814723c */ /* 0x000fe200000418ff */
[----:B------:R-:W-:-:S02]  /*2790*/  ISETP.NE.AND P5, PT, R9, RZ, PT ;  /* 0x000000ff0900720c */ /* 0x000fc40003fa5270 */
[----:B------:R-:W-:Y:S01]  /*27a0*/  ISETP.NE.AND P6, PT, R8, RZ, PT ;  /* 0x000000ff0800720c */ /* 0x000fe20003fc5270 */
[----:B------:R-:W1:Y:S04]  /*27b0*/  LDSM.16.M88.4 R68, [R86+0x800] ;  /* 0x000800005644783b */ /* 0x000e680000000200 */
[----:B--2---:R-:W2:Y:S01]  /*27c0*/  LDL R4, [R1+0x28] ;  /* 0x0000280001047983 */ /* 0x004ea20000100800 */
[C---:B------:R-:W-:Y:S03]  /*27d0*/  HMMA.16816.F32.BF16 R24, R168.reuse, R26, RZ ;  /* 0x0000001aa818723c */ /* 0x040fe600000418ff */
[----:B------:R-:W1:Y:S04]  /*27e0*/  LDSM.16.M88.4 R72, [R86+0x1000] ;  /* 0x001000005648783b */ /* 0x000e680000000200 */
[----:B------:R-:W1:Y:S01]  /*27f0*/  LDSM.16.M88.4 R76, [R86+0x1800] ;  /* 0x00180000564c783b */ /* 0x000e620000000200 */
[C---:B------:R-:W-:Y:S03]  /*2800*/  HMMA.16816.F32.BF16 R8, R168.reuse, R12, RZ ;  /* 0x0000000ca808723c */ /* 0x040fe600000418ff */
[----:B------:R-:W1:Y:S04]  /*2810*/  LDSM.16.M88.4 R56, [R86] ;  /* 0x000000005638783b */ /* 0x000e680000000200 */
[----:B------:R-:W0:Y:S01]  /*2820*/  LDGDEPBAR ;  /* 0x00000000000079af */ /* 0x000e220000000000 */
[C---:B------:R-:W-:Y:S08]  /*2830*/  HMMA.16816.F32.BF16 R16, R168.reuse, R14, RZ ;  /* 0x0000000ea810723c */ /* 0x040ff000000418ff */
[C---:B------:R-:W-:Y:S08]  /*2840*/  HMMA.16816.F32.BF16 R12, R168.reuse, R28, RZ ;  /* 0x0000001ca80c723c */ /* 0x040ff000000418ff */
[C---:B------:R-:W-:Y:S08]  /*2850*/  HMMA.16816.F32.BF16 R36, R168.reuse, R30, RZ ;  /* 0x0000001ea824723c */ /* 0x040ff000000418ff */
[C---:B---3--:R-:W-:Y:S08]  /*2860*/  HMMA.16816.F32.BF16 R48, R168.reuse, R32, RZ ;  /* 0x00000020a830723c */ /* 0x048ff000000418ff */
[----:B------:R-:W-:Y:S08]  /*2870*/  HMMA.16816.F32.BF16 R44, R168, R34, RZ ;  /* 0x00000022a82c723c */ /* 0x000ff000000418ff */
[C---:B----4-:R-:W-:Y:S08]  /*2880*/  HMMA.16816.F32.BF16 R20, R172.reuse, R52, R20 ;  /* 0x00000034ac14723c */ /* 0x050ff00000041814 */
[C---:B------:R-:W-:Y:S01]  /*2890*/  HMMA.16816.F32.BF16 R24, R172.reuse, R54, R24 ;  /* 0x00000036ac18723c */ /* 0x040fe20000041818 */
[----:B------:R-:W-:Y:S07]  /*28a0*/  LDSM.16.M88.4 R52, [R249+0x2800] ;  /* 0x00280000f934783b */ /* 0x000fee0000000200 */
[C---:B------:R-:W-:Y:S01]  /*28b0*/  HMMA.16816.F32.BF16 R28, R172.reuse, R60, R12 ;  /* 0x0000003cac1c723c */ /* 0x040fe2000004180c */
[----:B------:R-:W-:Y:S07]  /*28c0*/  LDSM.16.M88.4 R12, [R250] ;  /* 0x00000000fa0c783b */ /* 0x000fee0000000200 */
[C---:B------:R-:W-:Y:S01]  /*28d0*/  HMMA.16816.F32.BF16 R32, R172.reuse, R62, R36 ;  /* 0x0000003eac20723c */ /* 0x040fe20000041824 */
[----:B------:R-:W-:Y:S07]  /*28e0*/  LDSM.16.M88.4 R60, [R250+0x1000] ;  /* 0x00100000fa3c783b */ /* 0x000fee0000000200 */
[C---:B------:R-:W-:Y:S08]  /*28f0*/  HMMA.16816.F32.BF16 R8, R172.reuse, R40, R8 ;  /* 0x00000028ac08723c */ /* 0x040ff00000041808 */
[C---:B------:R-:W-:Y:S08]  /*2900*/  HMMA.16816.F32.BF16 R16, R172.reuse, R42, R16 ;  /* 0x0000002aac10723c */ /* 0x040ff00000041810 */
[C---:B------:R-:W-:Y:S01]  /*2910*/  HMMA.16816.F32.BF16 R36, R172.reuse, R64, R48 ;  /* 0x00000040ac24723c */ /* 0x040fe20000041830 */
[----:B------:R-:W3:Y:S07]  /*2920*/  LDSM.16.M88.4 R48, [R250+0x800] ;  /* 0x00080000fa30783b */ /* 0x000eee0000000200 */
[----:B------:R-:W-:Y:S01]  /*2930*/  HMMA.16816.F32.BF16 R40, R172, R66, R44 ;  /* 0x00000042ac28723c */ /* 0x000fe2000004182c */
[----:B------:R-:W4:Y:S04]  /*2940*/  LDSM.16.M88.4 R64, [R250+0x1800] ;  /* 0x00180000fa40783b */ /* 0x000f280000000200 */
[----:B------:R-:W-:Y:S03]  /*2950*/  LDSM.16.M88.4 R44, [R249+0x2000] ;  /* 0x00200000f92c783b */ /* 0x000fe60000000200 */
[C---:B-1----:R-:W-:Y:S08]  /*2960*/  HMMA.16816.F32.BF16 R20, R192.reuse, R68, R20 ;  /* 0x00000044c014723c */ /* 0x042ff00000041814 */
[C---:B------:R-:W-:Y:S01]  /*2970*/  HMMA.16816.F32.BF16 R24, R192.reuse, R70, R24 ;  /* 0x00000046c018723c */ /* 0x040fe20000041818 */
[----:B------:R-:W-:Y:S07]  /*2980*/  LDSM.16.M88.4 R68, [R87] ;  /* 0x000000005744783b */ /* 0x000fee0000000200 */
[C---:B------:R-:W-:Y:S08]  /*2990*/  HMMA.16816.F32.BF16 R28, R192.reuse, R72, R28 ;  /* 0x00000048c01c723c */ /* 0x040ff0000004181c */
[C---:B------:R-:W-:Y:S01]  /*29a0*/  HMMA.16816.F32.BF16 R32, R192.reuse, R74, R32 ;  /* 0x0000004ac020723c */ /* 0x040fe20000041820 */
[----:B------:R-:W-:Y:S07]  /*29b0*/  LDSM.16.M88.4 R72, [R249+0x3800] ;  /* 0x00380000f948783b */ /* 0x000fee0000000200 */
[C---:B------:R-:W-:Y:S08]  /*29c0*/  HMMA.16816.F32.BF16 R36, R192.reuse, R76, R36 ;  /* 0x0000004cc024723c */ /* 0x040ff00000041824 */
[C---:B------:R-:W-:Y:S01]  /*29d0*/  HMMA.16816.F32.BF16 R40, R192.reuse, R78, R40 ;  /* 0x0000004ec028723c */ /* 0x040fe20000041828 */
[----:B------:R-:W-:Y:S07]  /*29e0*/  LDSM.16.M88.4 R76, [R86+0x5800] ;  /* 0x00580000564c783b */ /* 0x000fee0000000200 */
[C---:B------:R-:W-:Y:S08]  /*29f0*/  HMMA.16816.F32.BF16 R8, R192.reuse, R56, R8 ;  /* 0x00000038c008723c */ /* 0x040ff00000041808 */
[----:B------:R-:W-:Y:S01]  /*2a00*/  HMMA.16816.F32.BF16 R16, R192, R58, R16 ;  /* 0x0000003ac010723c */ /* 0x000fe20000041810 */
[----:B------:R-:W1:Y:S07]  /*2a10*/  LDSM.16.M88.4 R56, [R249+0x3000] ;  /* 0x00300000f938783b */ /* 0x000e6e0000000200 */
[C---:B---3--:R-:W-:Y:S08]  /*2a20*/  HMMA.16816.F32.BF16 R20, R196.reuse, R48, R20 ;  /* 0x00000030c414723c */ /* 0x048ff00000041814 */
[C---:B------:R-:W-:Y:S01]  /*2a30*/  HMMA.16816.F32.BF16 R24, R196.reuse, R50, R24 ;  /* 0x00000032c418723c */ /* 0x040fe20000041818 */
[----:B------:R-:W3:Y:S07]  /*2a40*/  LDSM.16.M88.4 R48, [R89] ;  /* 0x000000005930783b */ /* 0x000eee0000000200 */
[C---:B------:R-:W-:Y:S08]  /*2a50*/  HMMA.16816.F32.BF16 R28, R196.reuse, R60, R28 ;  /* 0x0000003cc41c723c */ /* 0x040ff0000004181c */
[C---:B------:R-:W-:Y:S01]  /*2a60*/  HMMA.16816.F32.BF16 R32, R196.reuse, R62, R32 ;  /* 0x0000003ec420723c */ /* 0x040fe20000041820 */
[----:B------:R-:W1:Y:S07]  /*2a70*/  LDSM.16.M88.4 R60, [R88] ;  /* 0x00000000583c783b */ /* 0x000e6e0000000200 */
[C---:B----4-:R-:W-:Y:S08]  /*2a80*/  HMMA.16816.F32.BF16 R36, R196.reuse, R64, R36 ;  /* 0x00000040c424723c */ /* 0x050ff00000041824 */
[C---:B------:R-:W-:Y:S01]  /*2a90*/  HMMA.16816.F32.BF16 R40, R196.reuse, R66, R40 ;  /* 0x00000042c428723c */ /* 0x040fe20000041828 */
[----:B------:R-:W-:Y:S07]  /*2aa0*/  LDSM.16.M88.4 R64, [R86+0x3000] ;  /* 0x003000005640783b */ /* 0x000fee0000000200 */
[C---:B------:R-:W-:Y:S08]  /*2ab0*/  HMMA.16816.F32.BF16 R8, R196.reuse, R12, R8 ;  /* 0x0000000cc408723c */ /* 0x040ff00000041808 */
[----:B------:R-:W-:Y:S01]  /*2ac0*/  HMMA.16816.F32.BF16 R16, R196, R14, R16 ;  /* 0x0000000ec410723c */ /* 0x000fe20000041810 */
[----:B------:R-:W4:Y:S07]  /*2ad0*/  LDSM.16.M88.4 R12, [R90] ;  /* 0x000000005a0c783b */ /* 0x000f2e0000000200 */
[C---:B------:R-:W-:Y:S08]  /*2ae0*/  HMMA.16816.F32.BF16 R20, R200.reuse, R52, R20 ;  /* 0x00000034c814723c */ /* 0x040ff00000041814 */
[C---:B------:R-:W-:Y:S01]  /*2af0*/  HMMA.16816.F32.BF16 R24, R200.reuse, R54, R24 ;  /* 0x00000036c818723c */ /* 0x040fe20000041818 */
[----:B------:R-:W-:Y:S07]  /*2b00*/  LDSM.16.M88.4 R52, [R250+0x2800] ;  /* 0x00280000fa34783b */ /* 0x000fee0000000200 */
        /* <DEDUP_REMOVED lines=9> */
[C---:B---3--:R-:W-:Y:S08]  /*2ba0*/  HMMA.16816.F32.BF16 R20, R204.reuse, R48, R20 ;  /* 0x00000030cc14723c */ /* 0x048ff00000041814 */
[C---:B------:R-:W-:Y:S01]  /*2bb0*/  HMMA.16816.F32.BF16 R24, R204.reuse, R50, R24 ;  /* 0x00000032cc18723c */ /* 0x040fe20000041818 */
[----:B------:R-:W-:Y:S07]  /*2bc0*/  LDSM.16.M88.4 R48, [R249+0x4000] ;  /* 0x00400000f930783b */ /* 0x000fee0000000200 */
[C---:B------:R-:W-:Y:S08]  /*2bd0*/  HMMA.16816.F32.BF16 R28, R204.reuse, R60, R28 ;  /* 0x0000003ccc1c723c */ /* 0x040ff0000004181c */
[C---:B------:R-:W-:Y:S01]  /*2be0*/  HMMA.16816.F32.BF16 R32, R204.reuse, R62, R32 ;  /* 0x0000003ecc20723c */ /* 0x040fe20000041820 */
[----:B------:R-:W3:Y:S07]  /*2bf0*/  LDSM.16.M88.4 R60, [R250+0x3000] ;  /* 0x00300000fa3c783b */ /* 0x000eee0000000200 */
[C---:B------:R-:W-:Y:S08]  /*2c00*/  HMMA.16816.F32.BF16 R36, R204.reuse, R68, R36 ;  /* 0x00000044cc24723c */ /* 0x040ff00000041824 */
[C---:B------:R-:W-:Y:S01]  /*2c10*/  HMMA.16816.F32.BF16 R40, R204.reuse, R70, R40 ;  /* 0x00000046cc28723c */ /* 0x040fe20000041828 */
[----:B------:R-:W2:Y:S07]  /*2c20*/  LDSM.16.M88.4 R68, [R250+0x3800] ;  /* 0x00380000fa44783b */ /* 0x000eae0000000200 */
[C---:B----4-:R-:W-:Y:S08]  /*2c30*/  HMMA.16816.F32.BF16 R8, R204.reuse, R12, R8 ;  /* 0x0000000ccc08723c */ /* 0x050ff00000041808 */
[----:B------:R-:W-:Y:S01]  /*2c40*/  HMMA.16816.F32.BF16 R16, R204, R14, R16 ;  /* 0x0000000ecc10723c */ /* 0x000fe20000041810 */
[----:B------:R-:W4:Y:S07]  /*2c50*/  LDSM.16.M88.4 R12, [R250+0x2000] ;  /* 0x00200000fa0c783b */ /* 0x000f2e0000000200 */
        /* <DEDUP_REMOVED lines=11> */
[----:B--2---:R2:W1:Y:S07]  /*2d10*/  LDSM.16.M88.4 R44, [R4] ;  /* 0x00000000042c783b */ /* 0x00446e0000000200 */
[C---:B------:R-:W-:Y:S08]  /*2d20*/  HMMA.16816.F32.BF16 R20, R212.reuse, R52, R20 ;  /* 0x00000034d414723c */ /* 0x040ff00000041814 */
[C---:B------:R-:W-:Y:S01]  /*2d30*/  HMMA.16816.F32.BF16 R24, R212.reuse, R54, R24 ;  /* 0x00000036d418723c */ /* 0x040fe20000041818 */
[----:B-----5:R5:W1:Y:S04]  /*2d40*/  LDSM.16.M88.4 R52, [R3] ;  /* 0x000000000334783b */ /* 0x020a680000000200 */
[----:B--2---:R-:W2:Y:S03]  /*2d50*/  LDL R4, [R1+0x18] ;  /* 0x0000180001047983 */ /* 0x004ea60000100800 */
[C---:B---3--:R-:W-:Y:S08]  /*2d60*/  HMMA.16816.F32.BF16 R28, R212.reuse, R60, R28 ;  /* 0x0000003cd41c723c */ /* 0x048ff0000004181c */
[C---:B------:R-:W-:Y:S01]  /*2d70*/  HMMA.16816.F32.BF16 R32, R212.reuse, R62, R32 ;  /* 0x0000003ed420723c */ /* 0x040fe20000041820 */
[----:B------:R3:W1:Y:S04]  /*2d80*/  LDSM.16.M88.4 R60, [R2] ;  /* 0x00000000023c783b */ /* 0x0006680000000200 */
[----:B-----5:R-:W5:Y:S03]  /*2d90*/  LDL R3, [R1+0x14] ;  /* 0x0000140001037983 */ /* 0x020f660000100800 */
[C---:B------:R-:W-:Y:S08]  /*2da0*/  HMMA.16816.F32.BF16 R36, R212.reuse, R68, R36 ;  /* 0x00000044d424723c */ /* 0x040ff00000041824 */
[C---:B------:R-:W-:Y:S01]  /*2db0*/  HMMA.16816.F32.BF16 R40, R212.reuse, R70, R40 ;  /* 0x00000046d428723c */ /* 0x040fe20000041828 */
[----:B------:R4:W1:Y:S04]  /*2dc0*/  LDSM.16.M88.4 R68, [R0] ;  /* 0x000000000044783b */ /* 0x0008680000000200 */
[----:B---3--:R-:W3:Y:S04]  /*2dd0*/  LDL R2, [R1+0x10] ;  /* 0x0000100001027983 */ /* 0x008ee80000100800 */
[----:B----4-:R-:W4:Y:S01]  /*2de0*/  LDL R0, [R1+0xc] ;  /* 0x00000c0001007983 */ /* 0x010f220000100800 */
[C---:B------:R-:W-:Y:S08]  /*2df0*/  HMMA.16816.F32.BF16 R8, R212.reuse, R12, R8 ;  /* 0x0000000cd408723c */ /* 0x040ff00000041808 */
[----:B------:R-:W-:Y:S08]  /*2e00*/  HMMA.16816.F32.BF16 R16, R212, R14, R16 ;  /* 0x0000000ed410723c */ /* 0x000ff00000041810 */
[C---:B-1----:R-:W-:Y:S08]  /*2e10*/  HMMA.16816.F32.BF16 R20, R216.reuse, R56, R20 ;  /* 0x00000038d814723c */ /* 0x042ff00000041814 */
[C---:B------:R-:W-:Y:S08]  /*2e20*/  HMMA.16816.F32.BF16 R12, R216.reuse, R48, R8 ;  /* 0x00000030d80c723c */ /* 0x040ff00000041808 */
[C---:B------:R-:W-:Y:S01]  /*2e30*/  HMMA.16816.F32.BF16 R8, R216.reuse, R50, R16 ;  /* 0x00000032d808723c */ /* 0x040fe20000041810 */
[----:B------:R-:W1:Y:S07]  /*2e40*/  LDSM.16.M88.4 R48, [R86+0x4000] ;  /* 0x004000005630783b */ /* 0x000e6e0000000200 */
[C---:B------:R-:W-:Y:S01]  /*2e50*/  HMMA.16816.F32.BF16 R24, R216.reuse, R58, R24 ;  /* 0x0000003ad818723c */ /* 0x040fe20000041818 */
[----:B------:R-:W1:Y:S07]  /*2e60*/  LDSM.16.M88.4 R56, [R86+0x4800] ;  /* 0x004800005638783b */ /* 0x000e6e0000000200 */
[C---:B------:R-:W-:Y:S08]  /*2e70*/  HMMA.16816.F32.BF16 R28, R216.reuse, R64, R28 ;  /* 0x00000040d81c723c */ /* 0x040ff0000004181c */
        /* <DEDUP_REMOVED lines=8> */
[C---:B------:R-:W-:Y:S08]  /*2f00*/  HMMA.16816.F32.BF16 R8, R220.reuse, R52, R20 ;  /* 0x00000034dc08723c */ /* 0x040ff00000041814 */
[C---:B------:R-:W-:Y:S01]  /*2f10*/  HMMA.16816.F32.BF16 R24, R220.reuse, R54, R24 ;  /* 0x00000036dc18723c */ /* 0x040fe20000041818 */
[----:B------:R-:W1:Y:S07]  /*2f20*/  LDSM.16.M88.4 R52, [R250+0x4800] ;  /* 0x00480000fa34783b */ /* 0x000e6e0000000200 */
[C---:B------:R-:W-:Y:S08]  /*2f30*/  HMMA.16816.F32.BF16 R28, R220.reuse, R60, R28 ;  /* 0x0000003cdc1c723c */ /* 0x040ff0000004181c */
[C---:B------:R-:W-:Y:S01]  /*2f40*/  HMMA.16816.F32.BF16 R32, R220.reuse, R62, R32 ;  /* 0x0000003edc20723c */ /* 0x040fe20000041820 */
[----:B------:R-:W2:Y:S07]  /*2f50*/  LDSM.16.M88.4 R60, [R250+0x5000] ;  /* 0x00500000fa3c783b */ /* 0x000eae0000000200 */
[C---:B------:R-:W-:Y:S08]  /*2f60*/  HMMA.16816.F32.BF16 R36, R220.reuse, R68, R36 ;  /* 0x00000044dc24723c */ /* 0x040ff00000041824 */
[----:B------:R-:W-:Y:S01]  /*2f70*/  HMMA.16816.F32.BF16 R40, R220, R70, R40 ;  /* 0x00000046dc28723c */ /* 0x000fe20000041828 */
        /* <DEDUP_REMOVED lines=8> */
[C---:B------:R-:W-:Y:S08]  /*3000*/  HMMA.16816.F32.BF16 R32, R224.reuse, R66, R32 ;  /* 0x00000042e020723c */ /* 0x040ff00000041820 */
[C---:B------:R-:W-:Y:S08]  /*3010*/  HMMA.16816.F32.BF16 R36, R224.reuse, R76, R36 ;  /* 0x0000004ce024723c */ /* 0x040ff00000041824 */
[----:B------:R-:W-:Y:S01]  /*3020*/  HMMA.16816.F32.BF16 R40, R224, R78, R40 ;  /* 0x0000004ee028723c */ /* 0x000fe20000041828 */
[----:B------:R-:W1:Y:S07]  /*3030*/  LDSM.16.M88.4 R76, [R249+0x7800] ;  /* 0x00780000f94c783b */ /* 0x000e6e0000000200 */
[C---:B------:R-:W-:Y:S08]  /*3040*/  HMMA.16816.F32.BF16 R24, R228.reuse, R44, R20 ;  /* 0x0000002ce418723c */ /* 0x040ff00000041814 */
[C---:B------:R-:W-:Y:S08]  /*3050*/  HMMA.16816.F32.BF16 R20, R228.reuse, R46, R16 ;  /* 0x0000002ee414723c */ /* 0x040ff00000041810 */
[C---:B------:R-:W-:Y:S08]  /*3060*/  HMMA.16816.F32.BF16 R16, R228.reuse, R52, R12 ;  /* 0x00000034e410723c */ /* 0x040ff0000004180c */
[C---:B------:R-:W-:Y:S08]  /*3070*/  HMMA.16816.F32.BF16 R12, R228.reuse, R54, R8 ;  /* 0x00000036e40c723c */ /* 0x040ff00000041808 */
[C---:B--2---:R-:W-:Y:S08]  /*3080*/  HMMA.16816.F32.BF16 R8, R228.reuse, R60, R28 ;  /* 0x0000003ce408723c */ /* 0x044ff0000004181c */
[C---:B------:R-:W-:Y:S01]  /*3090*/  HMMA.16816.F32.BF16 R32, R228.reuse, R62, R32 ;  /* 0x0000003ee420723c */ /* 0x040fe20000041820 */
[----:B------:R-:W-:Y:S04]  /*30a0*/  LDSM.16.M88.4 R60, [R86+0x6800] ;  /* 0x00680000563c783b */ /* 0x000fe80000000200 */
[----:B------:R-:W2:Y:S03]  /*30b0*/  LDSM.16.M88.4 R44, [R4] ;  /* 0x00000000042c783b */ /* 0x000ea60000000200 */
[C---:B------:R-:W-:Y:S08]  /*30c0*/  HMMA.16816.F32.BF16 R36, R228.reuse, R72, R36 ;  /* 0x00000048e424723c */ /* 0x040ff00000041824 */
[----:B------:R-:W-:Y:S01]  /*30d0*/  HMMA.16816.F32.BF16 R40, R228, R74, R40 ;  /* 0x0000004ae428723c */ /* 0x000fe20000041828 */
[----:B-----5:R-:W5:Y:S04]  /*30e0*/  LDSM.16.M88.4 R52, [R3] ;  /* 0x000000000334783b */ /* 0x020f680000000200 */
[----:B---3--:R-:W3:Y:S03]  /*30f0*/  LDSM.16.M88.4 R64, [R2] ;  /* 0x000000000240783b */ /* 0x008ee60000000200 */
[C---:B-1----:R-:W-:Y:S01]  /*3100*/  HMMA.16816.F32.BF16 R28, R232.reuse, R48, R24 ;  /* 0x00000030e81c723c */ /* 0x042fe20000041818 */
[----:B----4-:R-:W1:Y:S07]  /*3110*/  LDSM.16.M88.4 R72, [R0] ;  /* 0x000000000048783b */ /* 0x010e6e0000000200 */
[C---:B------:R-:W-:Y:S01]  /*3120*/  HMMA.16816.F32.BF16 R24, R232.reuse, R50, R20 ;  /* 0x00000032e818723c */ /* 0x040fe20000041814 */
[----:B------:R-:W-:Y:S07]  /*3130*/  LDSM.16.M88.4 R48, [R250+0x6800] ;  /* 0x00680000fa30783b */ /* 0x000fee0000000200 */
[C---:B------:R-:W-:Y:S08]  /*3140*/  HMMA.16816.F32.BF16 R20, R232.reuse, R56, R16 ;  /* 0x00000038e814723c */ /* 0x040ff00000041810 */
[C---:B------:R-:W-:Y:S01]  /*3150*/  HMMA.16816.F32.BF16 R16, R232.reuse, R58, R12 ;  /* 0x0000003ae810723c */ /* 0x040fe2000004180c */
[----:B------:R-:W4:Y:S07]  /*3160*/  LDSM.16.M88.4 R56, [R86+0x6000] ;  /* 0x006000005638783b */ /* 0x000f2e0000000200 */
[C---:B------:R-:W-:Y:S08]  /*3170*/  HMMA.16816.F32.BF16 R12, R232.reuse, R68, R8 ;  /* 0x00000044e80c723c */ /* 0x040ff00000041808 */
[C---:B------:R-:W-:Y:S01]  /*3180*/  HMMA.16816.F32.BF16 R8, R232.reuse, R70, R32 ;  /* 0x00000046e808723c */ /* 0x040fe20000041820 */
[----:B------:R-:W1:Y:S07]  /*3190*/  LDSM.16.M88.4 R68, [R86+0x7000] ;  /* 0x007000005644783b */ /* 0x000e6e0000000200 */
[C---:B------:R-:W-:Y:S08]  /*31a0*/  HMMA.16816.F32.BF16 R36, R232.reuse, R76, R36 ;  /* 0x0000004ce824723c */ /* 0x040ff00000041824 */
[----:B------:R-:W-:Y:S01]  /*31b0*/  HMMA.16816.F32.BF16 R40, R232, R78, R40 ;  /* 0x0000004ee828723c */ /* 0x000fe20000041828 */
[----:B------:R-:W1:Y:S07]  /*31c0*/  LDSM.16.M88.4 R76, [R86+0x7800] ;  /* 0x00780000564c783b */ /* 0x000e6e0000000200 */
[C---:B--2---:R-:W-:Y:S08]  /*31d0*/  HMMA.16816.F32.BF16 R32, R236.reuse, R44, R28 ;  /* 0x0000002cec20723c */ /* 0x044ff0000004181c */
[C---:B------:R-:W-:Y:S01]  /*31e0*/  HMMA.16816.F32.BF16 R28, R236.reuse, R46, R24 ;  /* 0x0000002eec1c723c */ /* 0x040fe20000041818 */
[----:B------:R-:W-:Y:S07]  /*31f0*/  LDSM.16.M88.4 R44, [R250+0x7000] ;  /* 0x00700000fa2c783b */ /* 0x000fee0000000200 */
[C---:B-----5:R-:W-:Y:S08]  /*3200*/  HMMA.16816.F32.BF16 R24, R236.reuse, R52, R20 ;  /* 0x00000034ec18723c */ /* 0x060ff00000041814 */
[C---:B------:R-:W-:Y:S01]  /*3210*/  HMMA.16816.F32.BF16 R20, R236.reuse, R54, R16 ;  /* 0x00000036ec14723c */ /* 0x040fe20000041810 */
[----:B------:R-:W2:Y:S07]  /*3220*/  LDSM.16.M88.4 R52, [R250+0x6000] ;  /* 0x00600000fa34783b */ /* 0x000eae0000000200 */
[C---:B---3--:R-:W-:Y:S08]  /*3230*/  HMMA.16816.F32.BF16 R16, R236.reuse, R64, R12 ;  /* 0x00000040ec10723c */ /* 0x048ff0000004180c */
[----:B------:R-:W-:Y:S01]  /*3240*/  HMMA.16816.F32.BF16 R12, R236, R66, R8 ;  /* 0x00000042ec0c723c */ /* 0x000fe20000041808 */
[----:B------:R-:W3:Y:S01]  /*3250*/  LDSM.16.M88.4 R64, [R250+0x7800] ;  /* 0x00780000fa40783b */ /* 0x000ee20000000200 */
[----:B------:R-:W-:Y:S01]  /*3260*/  ISETP.GE.AND P0, PT, R158, 0x2, PT ;  /* 0x000000029e00780c */ /* 0x000fe20003f06270 */
[----:B------:R-:W-:-:S05]  /*3270*/  DEPBAR.LE SB0, 0x0 ;  /* 0x000080000000791a */ /* 0x000fca0000000000 */
[C---:B-1----:R-:W-:Y:S08]  /*3280*/  HMMA.16816.F32.BF16 R8, R236.reuse, R72, R36 ;  /* 0x00000048ec08723c */ /* 0x042ff00000041824 */
[----:B------:R-:W-:Y:S08]  /*3290*/  HMMA.16816.F32.BF16 R40, R236, R74, R40 ;  /* 0x0000004aec28723c */ /* 0x000ff00000041828 */
[C---:B----4-:R-:W-:Y:S08]  /*32a0*/  HMMA.16816.F32.BF16 R36, R240.reuse, R56, R32 ;  /* 0x00000038f024723c */ /* 0x050ff00000041820 */
[C---:B------:R-:W-:Y:S08]  /*32b0*/  HMMA.16816.F32.BF16 R32, R240.reuse, R58, R28 ;  /* 0x0000003af020723c */ /* 0x040ff0000004181c */
[C---:B------:R-:W-:Y:S08]  /*32c0*/  HMMA.16816.F32.BF16 R28, R240.reuse, R60, R24 ;  /* 0x0000003cf01c723c */ /* 0x040ff00000041818 */
[C---:B------:R-:W-:Y:S08]  /*32d0*/  HMMA.16816.F32.BF16 R24, R240.reuse, R62, R20 ;  /* 0x0000003ef018723c */ /* 0x040ff00000041814 */
[C---:B------:R-:W-:Y:S08]  /*32e0*/  HMMA.16816.F32.BF16 R20, R240.reuse, R68, R16 ;  /* 0x00000044f014723c */ /* 0x040ff00000041810 */
[C---:B------:R-:W-:Y:S08]  /*32f0*/  HMMA.16816.F32.BF16 R16, R240.reuse, R70, R12 ;  /* 0x00000046f010723c */ /* 0x040ff0000004180c */
[C---:B------:R-:W-:Y:S08]  /*3300*/  HMMA.16816.F32.BF16 R12, R240.reuse, R76, R8 ;  /* 0x0000004cf00c723c */ /* 0x040ff00000041808 */
[----:B------:R-:W-:Y:S01]  /*3310*/  HMMA.16816.F32.BF16 R8, R240, R78, R40 ;  /* 0x0000004ef008723c */ /* 0x000fe20000041828 */
[----:B------:R-:W-:Y:S07]  /*3320*/  BSSY B0, `(.L_x_2002) ;  /* 0x0000025000007945 */ /* 0x000fee0003800000 */
        /* <DEDUP_REMOVED lines=8> */
[----:B------:R-:W-:Y:S06]  /*33b0*/  BAR.SYNC.DEFER_BLOCKING 0x0 ;  /* 0x0000000000007b1d */ /* 0x000fec0000010000 */
[----:B------:R-:W-:Y:S01]  /*33c0*/  @!UPT UIADD3 URZ, URZ, URZ, URZ ;  /* 0x0000003f3f3ff290 */ /* 0x000fe2000fffe03f */
[----:B------:R-:W-:Y:S11]  /*33d0*/  @!P0 BRA `(.L_x_2003) ;  /* 0x0000019000008947 */ /* 0x000ff60003800000 */
[----:B------:R-:W-:Y:S01]  /*33e0*/  IADD3 R0, R158, -0x2, RZ ;  /* 0xfffffffe9e007810 */ /* 0x000fe20007ffe0ff */
        /* <DEDUP_REMOVED lines=24> */
.L_x_2003:
[----:B------:R-:W-:Y:S05]  /*3570*/  BSYNC B0 ;  /* 0x0000000000007941 */ /* 0x000fea0003800000 */
.L_x_2002:
[----:B------:R-:W2:Y:S04]  /*3580*/  LDL R0, [R1+0xb0] ;  /* 0x0000b00001007983 */ /* 0x000ea80000100800 */
[----:B-1----:R-:W3:Y:S01]  /*3590*/  LDL R3, [R1+0xb4] ;  /* 0x0000b40001037983 */ /* 0x002ee20000100800 */
[----:B------:R-:W-:-:S03]  /*35a0*/  ISETP.NE.AND P2, PT, R81, 0x1, PT ;  /* 0x000000015100780c */ /* 0x000fc60003f45270 */
[----:B------:R-:W4:Y:S04]  /*35b0*/  LDL R60, [R1+0x48] ;  /* 0x00004800013c7983 */ /* 0x000f280000100800 */
[----:B------:R-:W5:Y:S04]  /*35c0*/  LDL R131, [R1+0x4] ;  /* 0x0000040001837983 */ /* 0x000f680000100800 */
[----:B------:R-:W-:Y:S04]  /*35d0*/  LDSM.16.MT88.4 R56, [R251+0x800] ;  /* 0x00080000fb38783b */ /* 0x000fe80000004200 */
[----:B------:R-:W-:Y:S04]  /*35e0*/  LDSM.16.MT88.4 R40, [R252+0x800] ;  /* 0x00080000fc28783b */ /* 0x000fe80000004200 */
[----:B------:R-:W-:Y:S04]  /*35f0*/  LDSM.16.MT88.4 R64, [R252+0x2000] ;  /* 0x00200000fc40783b */ /* 0x000fe80000004200 */
[----:B------:R-:W-:Y:S04]  /*3600*/  LDSM.16.MT88.4 R68, [R251+0x2000] ;  /* 0x00200000fb44783b */ /* 0x000fe80000004200 */
[----:B------:R-:W-:Y:S04]  /*3610*/  LDSM.16.MT88.4 R72, [R251+0x2800] ;  /* 0x00280000fb48783b */ /* 0x000fe80000004200 */
[----:B------:R-:W-:Y:S04]  /*3620*/  LDSM.16.MT88.4 R76, [R248+0x4000] ;  /* 0x00400000f84c783b */ /* 0x000fe80000004200 */
[----:B------:R-:W0:Y:S01]  /*3630*/  LDGDEPBAR ;  /* 0x00000000000079af */ /* 0x000e220000000000 */
[----:B--2---:R-:W-:-:S04]  /*3640*/  IMAD.IADD R0, R0, 0x1, R159 ;  /* 0x0000000100007824 */ /* 0x004fc800078e029f */
[----:B------:R-:W-:-:S05]  /*3650*/  @P2 IMAD.HI.U32 R2, R0, c[0x0][0x2c8], RZ ;  /* 0x0000b20000022a27 */ /* 0x000fca00078e00ff */
[----:B------:R-:W-:Y:S01]  /*3660*/  @P2 SHF.R.U32.HI R0, RZ, c[0x0][0x2cc], R2 ;  /* 0x0000b300ff002a19 */ /* 0x000fe20000011602 */
[----:B------:R-:W-:-:S04]  /*3670*/  IMAD R2, R6, R80, 0x1 ;  /* 0x0000000106027424 */ /* 0x000fc800078e0250 */
[----:B------:R-:W1:Y:S04]  /*3680*/  SHFL.IDX PT, R4, R0, RZ, 0x1c1f ;  /* 0x001c1fff00047589 */ /* 0x000e6800000e0000 */
[----:B------:R3:W2:Y:S02]  /*3690*/  SHFL.IDX PT, R5, R0, 0x1, 0x1c1f ;  /* 0x003c1f0000057f89 */ /* 0x0006a400000e0000 */
[----:B---3--:R-:W-:Y:S01]  /*36a0*/  IADD3 R0, -R3, c[0x0][0x1d0], R2 ;  /* 0x0000740003007a10 */ /* 0x008fe20007ffe102 */
[----:B------:R-:W-:-:S03]  /*36b0*/  IMAD.IADD R3, R7, 0x1, -R3 ;  /* 0x0000000107037824 */ /* 0x000fc600078e0a03 */
[----:B------:R-:W-:-:S05]  /*36c0*/  IADD3 R0, R0, -c[0x0][0x168], RZ ;  /* 0x80005a0000007a10 */ /* 0x000fca0007ffe0ff */
[----:B-1----:R-:W-:-:S05]  /*36d0*/  IMAD.IADD R2, R0, 0x1, R4 ;  /* 0x0000000100027824 */ /* 0x002fca00078e0204 */
[----:B------:R-:W-:-:S04]  /*36e0*/  IMNMX R2, R3, R2, PT ;  /* 0x0000000203027217 */ /* 0x000fc80003800200 */
[C---:B------:R-:W-:Y:S02]  /*36f0*/  ISETP.GT.AND P0, PT, R2.reuse, RZ, PT ;  /* 0x000000ff0200720c */ /* 0x040fe40003f04270 */
[----:B------:R-:W-:Y:S02]  /*3700*/  ISETP.GT.AND P1, PT, R2, 0x1, PT ;  /* 0x000000010200780c */ /* 0x000fe40003f24270 */
[----:B------:R-:W-:Y:S02]  /*3710*/  FSEL R17, R36, -INF , P0 ;  /* 0xff80000024117808 */ /* 0x000fe40000000000 */
[----:B------:R-:W-:Y:S02]  /*3720*/  ISETP.GT.AND P0, PT, R2, 0x8, PT ;  /* 0x000000080200780c */ /* 0x000fe40003f04270 */
[----:B------:R-:W-:Y:S01]  /*3730*/  FSEL R10, R37, -INF , P1 ;  /* 0xff800000250a7808 */ /* 0x000fe20000800000 */
[----:B--2---:R-:W-:Y:S01]  /*3740*/  IMAD.IADD R0, R0, 0x1, R5 ;  /* 0x0000000100007824 */ /* 0x004fe200078e0205 */
[----:B------:R-:W-:-:S02]  /*3750*/  ISETP.GT.AND P1, PT, R2, 0x9, PT ;  /* 0x000000090200780c */ /* 0x000fc40003f24270 */
[----:B------:R-:W-:Y:S02]  /*3760*/  FSEL R9, R52, -INF , P0 ;  /* 0xff80000034097808 */ /* 0x000fe40000000000 */
[----:B------:R-:W-:Y:S02]  /*3770*/  FMNMX.FTZ R5, R17, R10, !PT ;  /* 0x0000000a11057209 */ /* 0x000fe40007810000 */
[C---:B------:R-:W-:Y:S02]  /*3780*/  ISETP.GT.AND P0, PT, R2.reuse, 0x10, PT ;  /* 0x000000100200780c */ /* 0x040fe40003f04270 */
[----:B------:R-:W-:Y:S02]  /*3790*/  FSEL R4, R53, -INF , P1 ;  /* 0xff80000035047808 */ /* 0x000fe40000800000 */
[----:B------:R-:W-:Y:S02]  /*37a0*/  IMNMX R0, R3, R0, PT ;  /* 0x0000000003007217 */ /* 0x000fe40003800200 */
        /* <DEDUP_REMOVED lines=8> */
[C---:B------:R-:W-:Y:S02]  /*3830*/  ISETP.GT.AND P0, PT, R2.reuse, 0x20, PT ;  /* 0x000000200200780c */ /* 0x040fe40003f04270 */
        /* <DEDUP_REMOVED lines=15> */
[----:B------:R-:W-:-:S02]  /*3930*/  ISETP.GT.AND P0, PT, R0, RZ, PT ;  /* 0x000000ff0000720c */ /* 0x000fc40003f04270 */
[----:B------:R-:W-:Y:S02]  /*3940*/  FSEL R103, R21, -INF , P1 ;  /* 0xff80000015677808 */ /* 0x000fe40000800000 */
[----:B------:R-:W-:Y:S02]  /*3950*/  FMNMX.FTZ R5, R111, R5, !PT ;  /* 0x000000056f057209 */ /* 0x000fe40007810000 */
[----:B------:R-:W-:Y:S02]  /*3960*/  ISETP.GT.AND P1, PT, R0, 0x1, PT ;  /* 0x000000010000780c */ /* 0x000fe40003f24270 */
[----:B------:R-:W-:Y:S02]  /*3970*/  FSEL R15, R38, -INF , P0 ;  /* 0xff800000260f7808 */ /* 0x000fe40000000000 */
[----:B------:R-:W-:Y:S02]  /*3980*/  ISETP.GT.AND P0, PT, R0, 0x8, PT ;  /* 0x000000080000780c */ /* 0x000fe40003f04270 */
[----:B------:R-:W-:-:S02]  /*3990*/  FMNMX.FTZ R5, R110, R5, !PT ;  /* 0x000000056e057209 */ /* 0x000fc40007810000 */
[----:B------:R-:W-:Y:S02]  /*39a0*/  FSEL R14, R39, -INF , P1 ;  /* 0xff800000270e7808 */ /* 0x000fe40000800000 */
[----:B------:R-:W-:Y:S01]  /*39b0*/  FSEL R13, R54, -INF , P0 ;  /* 0xff800000360d7808 */ /* 0x000fe20000000000 */
[----:B------:R-:W-:Y:S01]  /*39c0*/  LDSM.16.MT88.4 R36, [R248+0x800] ;  /* 0x00080000f824783b */ /* 0x000fe20000004200 */
[----:B------:R-:W-:Y:S02]  /*39d0*/  ISETP.GT.AND P0, PT, R2, 0x38, PT ;  /* 0x000000380200780c */ /* 0x000fe40003f04270 */
[----:B------:R-:W-:Y:S02]  /*39e0*/  FMNMX.FTZ R5, R109, R5, !PT ;  /* 0x000000056d057209 */ /* 0x000fe40007810000 */
[----:B------:R-:W-:Y:S02]  /*39f0*/  ISETP.GT.AND P1, PT, R0, 0x9, PT ;  /* 0x000000090000780c */ /* 0x000fe40003f24270 */
[----:B------:R-:W-:-:S02]  /*3a00*/  FMNMX.FTZ R6, R15, R14, !PT ;  /* 0x0000000e0f067209 */ /* 0x000fc40007810000 */
[----:B------:R-:W-:Y:S02]  /*3a10*/  FSEL R97, R24, -INF , P0 ;  /* 0xff80000018617808 */ /* 0x000fe40000000000 */
[----:B------:R-:W-:Y:S02]  /*3a20*/  FMNMX.FTZ R5, R107, R5, !PT ;  /* 0x000000056b057209 */ /* 0x000fe40007810000 */
[----:B------:R-:W-:Y:S02]  /*3a30*/  FSEL R12, R55, -INF , P1 ;  /* 0xff800000370c7808 */ /* 0x000fe40000800000 */
[C---:B------:R-:W-:Y:S01]  /*3a40*/  ISETP.GT.AND P0, PT, R0.reuse, 0x10, PT ;  /* 0x000000100000780c */ /* 0x040fe20003f04270 */
[----:B-----5:R-:W-:Y:S01]  /*3a50*/  LDSM.16.MT88.4 R52, [R131+0x2000] ;  /* 0x002000008334783b */ /* 0x020fe20000004200 */
[----:B------:R-:W-:Y:S02]  /*3a60*/  FMNMX.FTZ R18, R13, R6, !PT ;  /* 0x000000060d127209 */ /* 0x000fe40007810000 */
[----:B------:R-:W-:-:S02]  /*3a70*/  ISETP.GT.AND P1, PT, R0, 0x11, PT ;  /* 0x000000110000780c */ /* 0x000fc40003f24270 */
[----:B------:R-:W-:Y:S02]  /*3a80*/  FMNMX.FTZ R5, R104, R5, !PT ;  /* 0x0000000568057209 */ /* 0x000fe40007810000 */
[----:B------:R-:W-:Y:S02]  /*3a90*/  FSEL R11, R34, -INF , P0 ;  /* 0xff800000220b7808 */ /* 0x000fe40000000000 */
[----:B------:R-:W-:Y:S02]  /*3aa0*/  FMNMX.FTZ R18, R12, R18, !PT ;  /* 0x000000120c127209 */ /* 0x000fe40007810000 */
[----:B------:R-:W-:Y:S02]  /*3ab0*/  ISETP.GT.AND P0, PT, R2, 0x39, PT ;  /* 0x000000390200780c */ /* 0x000fe40003f04270 */
[----:B------:R-:W-:Y:S02]  /*3ac0*/  FSEL R6, R35, -INF , P1 ;  /* 0xff80000023067808 */ /* 0x000fe40000800000 */
[----:B------:R-:W-:-:S02]  /*3ad0*/  FMNMX.FTZ R2, R103, R5, !PT ;  /* 0x0000000567027209 */ /* 0x000fc40007810000 */
[C---:B------:R-:W-:Y:S02]  /*3ae0*/  ISETP.GT.AND P1, PT, R0.reuse, 0x18, PT ;  /* 0x000000180000780c */ /* 0x040fe40003f24270 */
[----:B------:R-:W-:Y:S02]  /*3af0*/  FMNMX.FTZ R18, R11, R18, !PT ;  /* 0x000000120b127209 */ /* 0x000fe40007810000 */
[----:B------:R-:W-:Y:S02]  /*3b00*/  FSEL R96, R25, -INF , P0 ;  /* 0xff80000019607808 */ /* 0x000fe40000000000 */
[----:B------:R-:W-:Y:S02]  /*3b10*/  FMNMX.FTZ R2, R97, R2, !PT ;  /* 0x0000000261027209 */ /* 0x000fe40007810000 */
[----:B------:R-:W-:Y:S02]  /*3b20*/  ISETP.GT.AND P0, PT, R0, 0x19, PT ;  /* 0x000000190000780c */ /* 0x000fe40003f04270 */
[----:B------:R-:W-:-:S02]  /*3b30*/  FSEL R5, R50, -INF , P1 ;  /* 0xff80000032057808 */ /* 0x000fc40000800000 */
[----:B------:R-:W-:Y:S02]  /*3b40*/  FMNMX.FTZ R19, R6, R18, !PT ;  /* 0x0000001206137209 */ /* 0x000fe40007810000 */
[----:B------:R-:W-:Y:S02]  /*3b50*/  FMNMX.FTZ R157, R96, R2, !PT ;  /* 0x00000002609d7209 */ /* 0x000fe40007810000 */
[----:B------:R-:W-:Y:S02]  /*3b60*/  FSEL R18, R51, -INF , P0 ;  /* 0xff80000033127808 */ /* 0x000fe40000000000 */
[C---:B------:R-:W-:Y:S02]  /*3b70*/  ISETP.GT.AND P1, PT, R0.reuse, 0x20, PT ;  /* 0x000000200000780c */ /* 0x040fe40003f24270 */
[----:B------:R-:W-:Y:S02]  /*3b80*/  FMNMX.FTZ R2, R5, R19, !PT ;  /* 0x0000001305027209 */ /* 0x000fe40007810000 */
[----:B------:R-:W-:-:S02]  /*3b90*/  ISETP.GT.AND P0, PT, R0, 0x21, PT ;  /* 0x000000210000780c */ /* 0x000fc40003f04270 */
[----:B------:R-:W-:Y:S02]  /*3ba0*/  FSEL R100, R30, -INF , P1 ;  /* 0xff8000001e647808 */ /* 0x000fe40000800000 */
[----:B------:R-:W-:Y:S02]  /*3bb0*/  FMNMX.FTZ R2, R18, R2, !PT ;  /* 0x0000000212027209 */ /* 0x000fe40007810000 */
[----:B------:R-:W-:Y:S02]  /*3bc0*/  FSEL R102, R31, -INF , P0 ;  /* 0xff8000001f667808 */ /* 0x000fe40000000000 */
[----:B------:R-:W-:Y:S01]  /*3bd0*/  ISETP.GT.AND P1, PT, R0, 0x28, PT ;  /* 0x000000280000780c */ /* 0x000fe20003f24270 */
[----:B------:R-:W1:Y:S01]  /*3be0*/  SHFL.BFLY PT, R19, R157, 0x2, 0x1f ;  /* 0x0c401f009d137f89 */ /* 0x000e6200000e0000 */
[----:B------:R-:W-:Y:S02]  /*3bf0*/  FMNMX.FTZ R2, R100, R2, !PT ;  /* 0x0000000264027209 */ /* 0x000fe40007810000 */
[----:B------:R-:W-:Y:S01]  /*3c00*/  ISETP.GT.AND P0, PT, R0, 0x29, PT ;  /* 0x000000290000780c */ /* 0x000fe20003f04270 */
[----:B------:R-:W-:Y:S01]  /*3c10*/  LDSM.16.MT88.4 R28, [R252] ;  /* 0x00000000fc1c783b */ /* 0x000fe20000004200 */
[----:B------:R-:W-:-:S02]  /*3c20*/  FSEL R101, R46, -INF , P1 ;  /* 0xff8000002e657808 */ /* 0x000fc40000800000 */
[----:B------:R-:W-:Y:S02]  /*3c30*/  FMNMX.FTZ R2, R102, R2, !PT ;  /* 0x0000000266027209 */ /* 0x000fe40007810000 */
[----:B------:R-:W-:Y:S02]  /*3c40*/  FSEL R108, R47, -INF , P0 ;  /* 0xff8000002f6c7808 */ /* 0x000fe40000000000 */
[C---:B------:R-:W-:Y:S01]  /*3c50*/  ISETP.GT.AND P1, PT, R0.reuse, 0x30, PT ;  /* 0x000000300000780c */ /* 0x040fe20003f24270 */
[----:B------:R-:W-:Y:S01]  /*3c60*/  LDSM.16.MT88.4 R44, [R251] ;  /* 0x00000000fb2c783b */ /* 0x000fe20000004200 */
[----:B------:R-:W-:Y:S02]  /*3c70*/  FMNMX.FTZ R2, R101, R2, !PT ;  /* 0x0000000265027209 */ /* 0x000fe40007810000 */
[----:B------:R-:W-:Y:S02]  /*3c80*/  ISETP.GT.AND P0, PT, R0, 0x31, PT ;  /* 0x000000310000780c */ /* 0x000fe40003f04270 */
[----:B------:R-:W-:-:S02]  /*3c90*/  FSEL R106, R22, -INF , P1 ;  /* 0xff800000166a7808 */ /* 0x000fc40000800000 */
[----:B------:R-:W-:Y:S02]  /*3ca0*/  FMNMX.FTZ R2, R108, R2, !PT ;  /* 0x000000026c027209 */ /* 0x000fe40007810000 */
[----:B------:R-:W-:Y:S02]  /*3cb0*/  FSEL R105, R23, -INF , P0 ;  /* 0xff80000017697808 */ /* 0x000fe40000000000 */
[----:B------:R-:W-:Y:S01]  /*3cc0*/  ISETP.GT.AND P1, PT, R0, 0x38, PT ;  /* 0x000000380000780c */ /* 0x000fe20003f24270 */
[----:B------:R-:W-:Y:S01]  /*3cd0*/  LDSM.16.MT88.4 R20, [R248] ;  /* 0x00000000f814783b */ /* 0x000fe20000004200 */
[----:B------:R-:W-:Y:S02]  /*3ce0*/  FMNMX.FTZ R2, R106, R2, !PT ;  /* 0x000000026a027209 */ /* 0x000fe40007810000 */
[----:B------:R-:W-:Y:S02]  /*3cf0*/  ISETP.GT.AND P0, PT, R0, 0x39, PT ;  /* 0x000000390000780c */ /* 0x000fe40003f04270 */
[----:B------:R-:W-:-:S02]  /*3d00*/  FSEL R99, R26, -INF , P1 ;  /* 0xff8000001a637808 */ /* 0x000fc40000800000 */
[----:B------:R-:W-:Y:S02]  /*3d10*/  FMNMX.FTZ R156, R105, R2, !PT ;  /* 0x00000002699c7209 */ /* 0x000fe40007810000 */
[----:B------:R-:W-:Y:S02]  /*3d20*/  FSEL R98, R27, -INF , P0 ;  /* 0xff8000001b627808 */ /* 0x000fe40000000000 */
[----:B------:R-:W-:Y:S01]  /*3d30*/  FMNMX.FTZ R156, R99, R156, !PT ;  /* 0x0000009c639c7209 */ /* 0x000fe20007810000 */
[----:B----4-:R-:W-:Y:S03]  /*3d40*/  LDSM.16.MT88.4 R24, [R60] ;  /* 0x000000003c18783b */ /* 0x010fe60000004200 */
[----:B------:R-:W-:Y:S01]  /*3d50*/  FMNMX.FTZ R156, R98, R156, !PT ;  /* 0x0000009c629c7209 */ /* 0x000fe20007810000 */
[----:B------:R-:W-:Y:S01]  /*3d60*/  LDSM.16.MT88.4 R60, [R131+0x800] ;  /* 0x00080000833c783b */ /* 0x000fe20000004200 */
        /* <DEDUP_REMOVED lines=27> */
[----:B------:R-:W2:Y:S08]  /*3f20*/  MUFU.EX2 R89, R4 ;  /* 0x0000000400597308 */ /* 0x000eb00000000800 */
[----:B------:R-:W-:Y:S08]  /*3f30*/  MUFU.EX2 R81, R15 ;  /* 0x0000000f00517308 */ /* 0x000ff00000000800 */
[----:B------:R-:W3:Y:S08]  /*3f40*/  MUFU.EX2 R80, R14 ;  /* 0x0000000e00507308 */ /* 0x000ef00000000800 */
[----:B------:R4:W5:Y:S01]  /*3f50*/  MUFU.EX2 R84, R3 ;  /* 0x0000000300547308 */ /* 0x0009620000000800 */
[----:B-1----:R-:W-:Y:S01]  /*3f60*/  F2FP.BF16.PACK_AB R12, R83, R85 ;  /* 0x00000055530c723e */ /* 0x002fe200000010ff */
[----:B------:R-:W-:-:S02]  /*3f70*/  FFMA.FTZ R7, R7, c[0x0][0x2d0], -R2 ;  /* 0x0000b40007077a23 */ /* 0x000fc40000010802 */
[----:B----4-:R-:W-:-:S04]  /*3f80*/  FFMA.FTZ R3, R11, c[0x0][0x2d0], -R0 ;  /* 0x0000b4000b037a23 */ /* 0x010fc80000010800 */
[----:B------:R1:W-:Y:S01]  /*3f90*/  MUFU.EX2 R86, R3 ;  /* 0x0000000300567308 */ /* 0x0003e20000000800 */
[----:B--2---:R-:W-:Y:S02]  /*3fa0*/  F2FP.BF16.PACK_AB R14, R89, R87 ;  /* 0x00000057590e723e */ /* 0x004fe400000010ff */
[----:B---3--:R-:W-:Y:S02]  /*3fb0*/  F2FP.BF16.PACK_AB R13, R80, R81 ;  /* 0x00000051500d723e */ /* 0x008fe400000010ff */
[----:B-----5:R-:W-:Y:S01]  /*3fc0*/  F2FP.BF16.PACK_AB R15, R84, R82 ;  /* 0x00000052540f723e */ /* 0x020fe200000010ff */
[----:B------:R-:W-:Y:S02]  /*3fd0*/  FFMA.FTZ R8, R8, c[0x0][0x2d0], -R2 ;  /* 0x0000b40008087a23 */ /* 0x000fe40000010802 */
[----:B-1----:R-:W-:-:S04]  /*3fe0*/  FFMA.FTZ R3, R6, c[0x0][0x2d0], -R0 ;  /* 0x0000b40006037a23 */ /* 0x002fc80000010800 */
[----:B------:R1:W-:Y:S01]  /*3ff0*/  MUFU.EX2 R88, R3 ;  /* 0x0000000300587308 */ /* 0x0003e20000000800 */
[----:B------:R-:W-:-:S07]  /*4000*/  FFMA.FTZ R16, R16, c[0x0][0x2d0], -R2 ;  /* 0x0000b40010107a23 */ /* 0x000fce0000010802 */
[----:B------:R2:W-:Y:S01]  /*4010*/  MUFU.EX2 R94, R7 ;  /* 0x00000007005e7308 */ /* 0x0005e20000000800 */
[----:B-1----:R-:W-:-:S07]  /*4020*/  FFMA.FTZ R3, R5, c[0x0][0x2d0], -R0 ;  /* 0x0000b40005037a23 */ /* 0x002fce0000010800 */
[----:B------:R1:W-:Y:S01]  /*4030*/  MUFU.EX2 R92, R3 ;  /* 0x00000003005c7308 */ /* 0x0003e20000000800 */
[C---:B--2---:R-:W-:Y:S07]  /*4040*/  HMMA.16816.F32.BF16 R4, R12.reuse, R20, RZ ;  /* 0x000000140c04723c */ /* 0x044fee00000418ff */
[----:B------:R-:W2:Y:S01]  /*4050*/  MUFU.EX2 R93, R8 ;  /* 0x00000008005d7308 */ /* 0x000ea20000000800 */
[----:B------:R-:W-:Y:S01]  /*4060*/  HMMA.16816.F32.BF16 R20, R12, R22, RZ ;  /* 0x000000160c14723c */ /* 0x000fe200000418ff */
[----:B-1----:R-:W-:-:S06]  /*4070*/  FFMA.FTZ R3, R18, c[0x0][0x2d0], -R0 ;  /* 0x0000b40012037a23 */ /* 0x002fcc0000010800 */
[----:B------:R-:W1:Y:S08]  /*4080*/  MUFU.EX2 R95, R16 ;  /* 0x00000010005f7308 */ /* 0x000e700000000800 */
[----:B------:R-:W3:Y:S01]  /*4090*/  MUFU.EX2 R91, R3 ;  /* 0x00000003005b7308 */ /* 0x000ee20000000800 */
[----:B--2---:R-:W-:Y:S02]  /*40a0*/  F2FP.BF16.PACK_AB R8, R93, R90 ;  /* 0x0000005a5d08723e */ /* 0x004fe400000010ff */
[----:B------:R-:W-:-:S02]  /*40b0*/  F2FP.BF16.PACK_AB R9, R88, R86 ;  /* 0x000000565809723e */ /* 0x000fc400000010ff */
[----:B-1----:R-:W-:Y:S02]  /*40c0*/  F2FP.BF16.PACK_AB R10, R95, R94 ;  /* 0x0000005e5f0a723e */ /* 0x002fe400000010ff */
[----:B---3--:R-:W-:-:S07]  /*40d0*/  F2FP.BF16.PACK_AB R11, R91, R92 ;  /* 0x0000005c5b0b723e */ /* 0x008fce00000010ff */
        /* <DEDUP_REMOVED lines=18> */
[----:B------:R-:W-:-:S02]  /*4200*/  IMAD.MOV.U32 R116, RZ, RZ, R31 ;  /* 0x000000ffff747224 */ /* 0x000fc400078e001f */
[----:B------:R-:W-:Y:S02]  /*4210*/  IMAD.MOV.U32 R115, RZ, RZ, R30 ;  /* 0x000000ffff737224 */ /* 0x000fe400078e001e */
[----:B------:R-:W-:Y:S02]  /*4220*/  IMAD.MOV.U32 R114, RZ, RZ, R29 ;  /* 0x000000ffff727224 */ /* 0x000fe400078e001d */
[----:B------:R-:W-:Y:S01]  /*4230*/  IMAD.MOV.U32 R113, RZ, RZ, R28 ;  /* 0x000000ffff717224 */ /* 0x000fe200078e001c */
        /* <DEDUP_REMOVED lines=9> */
[----:B------:R-:W-:Y:S07]  /*42d0*/  LDSM.16.MT88.4 R36, [R252+0x4000] ;  /* 0x00400000fc24783b */ /* 0x000fee0000004200 */
[C---:B---3--:R-:W-:Y:S08]  /*42e0*/  HMMA.16816.F32.BF16 R28, R8.reuse, R44, R28 ;  /* 0x0000002c081c723c */ /* 0x048ff0000004181c */
[C---:B------:R-:W-:Y:S08]  /*42f0*/  HMMA.16816.F32.BF16 R4, R8.reuse, R72, R4 ;  /* 0x000000480804723c */ /* 0x040ff00000041804 */
[----:B------:R-:W-:Y:S01]  /*4300*/  HMMA.16816.F32.BF16 R148, R8, R58, R48 ;  /* 0x0000003a0894723c */ /* 0x000fe20000041830 */
[----:B------:R-:W1:Y:S01]  /*4310*/  LDSM.16.MT88.4 R48, [R131+0x2800] ;  /* 0x002800008330783b */ /* 0x000e620000004200 */
[----:B------:R-:W-:-:S02]  /*4320*/  IMAD.MOV.U32 R67, RZ, RZ, R21 ;  /* 0x000000ffff437224 */ /* 0x000fc400078e0015 */
[----:B------:R-:W-:Y:S01]  /*4330*/  IMAD.MOV.U32 R66, RZ, RZ, R22 ;  /* 0x000000ffff427224 */ /* 0x000fe200078e0016 */
[----:B------:R-:W2:Y:S01]  /*4340*/  LDSM.16.MT88.4 R56, [R248+0x4800] ;  /* 0x00480000f838783b */ /* 0x000ea20000004200 */
[----:B------:R-:W-:Y:S02]  /*4350*/  IMAD.MOV.U32 R65, RZ, RZ, R23 ;  /* 0x000000ffff417224 */ /* 0x000fe400078e0017 */
[C---:B------:R-:W-:Y:S01]  /*4360*/  HMMA.16816.F32.BF16 R188, R8.reuse, R62, R32 ;  /* 0x0000003e08bc723c */ /* 0x040fe20000041820 */
[----:B------:R-:W-:Y:S01]  /*4370*/  IMAD.MOV.U32 R64, RZ, RZ, R20 ;  /* 0x000000ffff407224 */ /* 0x000fe200078e0014 */
[----:B------:R-:W-:Y:S01]  /*4380*/  MOV R112, R121 ;  /* 0x0000007900707202 */ /* 0x000fe20000000f00 */
[----:B------:R-:W-:Y:S01]  /*4390*/  IMAD.MOV.U32 R119, RZ, RZ, R120 ;  /* 0x000000ffff777224 */ /* 0x000fe200078e0078 */
[----:B------:R-:W-:Y:S04]  /*43a0*/  LDSM.16.MT88.4 R32, [R251+0x4800] ;  /* 0x00480000fb20783b */ /* 0x000fe80000004200 */
[----:B------:R-:W-:Y:S01]  /*43b0*/  HMMA.16816.F32.BF16 R44, R8, R46, R24 ;  /* 0x0000002e082c723c */ /* 0x000fe20000041818 */
[----:B------:R-:W-:-:S02]  /*43c0*/  IMAD.MOV.U32 R120, RZ, RZ, R28 ;  /* 0x000000ffff787224 */ /* 0x000fc400078e001c */
[----:B------:R-:W-:-:S05]  /*43d0*/  IMAD.MOV.U32 R28, RZ, RZ, R5 ;  /* 0x000000ffff1c7224 */ /* 0x000fca00078e0005 */
[----:B------:R-:W-:Y:S01]  /*43e0*/  HMMA.16816.F32.BF16 R60, R8, R42, R16 ;  /* 0x0000002a083c723c */ /* 0x000fe20000041810 */
[----:B------:R-:W3:Y:S07]  /*43f0*/  LDSM.16.MT88.4 R40, [R251+0x4000] ;  /* 0x00400000fb28783b */ /* 0x000eee0000004200 */
[----:B------:R-:W-:Y:S01]  /*4400*/  HMMA.16816.F32.BF16 R24, R12, R70, RZ ;  /* 0x000000460c18723c */ /* 0x000fe200000418ff */
[----:B------:R-:W-:Y:S01]  /*4410*/  IMAD.MOV.U32 R125, RZ, RZ, R6 ;  /* 0x000000ffff7d7224 */ /* 0x000fe200078e0006 */
[----:B------:R-:W-:-:S06]  /*4420*/  MOV R124, R4 ;  /* 0x00000004007c7202 */ /* 0x000fcc0000000f00 */
[----:B------:R-:W-:Y:S01]  /*4430*/  HMMA.16816.F32.BF16 R20, R12, R52, RZ ;  /* 0x000000340c14723c */ /* 0x000fe200000418ff */
[----:B------:R-:W-:-:S07]  /*4440*/  IMAD.MOV.U32 R130, RZ, RZ, R7 ;  /* 0x000000ffff827224 */ /* 0x000fce00078e0007 */
[C---:B------:R-:W-:Y:S01]  /*4450*/  HMMA.16816.F32.BF16 R16, R12.reuse, R54, RZ ;  /* 0x000000360c10723c */ /* 0x040fe200000418ff */
[----:B------:R-:W-:Y:S02]  /*4460*/  IMAD.MOV.U32 R3, RZ, RZ, R123 ;  /* 0x000000ffff037224 */ /* 0x000fe400078e007b */
[----:B------:R-:W-:Y:S02]  /*4470*/  IMAD.MOV.U32 R176, RZ, RZ, R122 ;  /* 0x000000ffffb07224 */ /* 0x000fe400078e007a */
[----:B------:R-:W-:Y:S02]  /*4480*/  IMAD.MOV.U32 R123, RZ, RZ, R29 ;  /* 0x000000ffff7b7224 */ /* 0x000fe400078e001d */
[----:B------:R-:W-:Y:S01]  /*4490*/  IMAD.MOV.U32 R122, RZ, RZ, R31 ;  /* 0x000000ffff7a7224 */ /* 0x000fe200078e001f */
[----:B------:R-:W-:Y:S01]  /*44a0*/  HMMA.16816.F32.BF16 R4, R12, R76, RZ ;  /* 0x0000004c0c04723c */ /* 0x000fe200000418ff */
[----:B------:R-:W-:-:S06]  /*44b0*/  IMAD.MOV.U32 R121, RZ, RZ, R30 ;  /* 0x000000ffff797224 */ /* 0x000fcc00078e001e */
[----:B------:R-:W-:Y:S02]  /*44c0*/  IMAD.MOV.U32 R77, RZ, RZ, R28 ;  /* 0x000000ffff4d7224 */ /* 0x000fe400078e001c */
[----:B------:R-:W4:Y:S01]  /*44d0*/  LDSM.16.MT88.4 R28, [R252+0x4800] ;  /* 0x00480000fc1c783b */ /* 0x000f220000004200 */
[C---:B------:R-:W-:Y:S08]  /*44e0*/  HMMA.16816.F32.BF16 R68, R8.reuse, R74, R24 ;  /* 0x0000004a0844723c */ /* 0x040ff00000041818 */
[C---:B-1----:R-:W-:Y:S08]  /*44f0*/  HMMA.16816.F32.BF16 R72, R8.reuse, R48, R20 ;  /* 0x000000300848723c */ /* 0x042ff00000041814 */
[----:B------:R-:W-:Y:S08]  /*4500*/  HMMA.16816.F32.BF16 R164, R8, R50, R16 ;  /* 0x0000003208a4723c */ /* 0x000ff00000041810 */
[C---:B------:R-:W-:Y:S08]  /*4510*/  HMMA.16816.F32.BF16 R20, R12.reuse, R36, RZ ;  /* 0x000000240c14723c */ /* 0x040ff000000418ff */
[----:B------:R-:W-:Y:S01]  /*4520*/  HMMA.16816.F32.BF16 R16, R12, R38, RZ ;  /* 0x000000260c10723c */ /* 0x000fe200000418ff */
[----:B------:R-:W1:Y:S07]  /*4530*/  LDSM.16.MT88.4 R36, [R131+0x4000] ;  /* 0x004000008324783b */ /* 0x000e6e0000004200 */
[----:B--2---:R-:W-:Y:S08]  /*4540*/  HMMA.16816.F32.BF16 R180, R8, R56, R4 ;  /* 0x0000003808b4723c */ /* 0x004ff00000041804 */
[----:B---3--:R-:W-:Y:S08]  /*4550*/  HMMA.16816.F32.BF16 R4, R12, R40, RZ ;  /* 0x000000280c04723c */ /* 0x008ff000000418ff */
[----:B----4-:R-:W-:Y:S01]  /*4560*/  HMMA.16816.F32.BF16 R152, R8, R28, R20 ;  /* 0x0000001c0898723c */ /* 0x010fe20000041814 */
[----:B------:R-:W2:Y:S07]  /*4570*/  LDSM.16.MT88.4 R20, [R131+0x4800] ;  /* 0x004800008314783b */ /* 0x000eae0000004200 */
[----:B------:R-:W-:Y:S08]  /*4580*/  HMMA.16816.F32.BF16 R24, R12, R78, RZ ;  /* 0x0000004e0c18723c */ /* 0x000ff000000418ff */
[----:B------:R-:W-:Y:S08]  /*4590*/  HMMA.16816.F32.BF16 R144, R8, R32, R4 ;  /* 0x000000200890723c */ /* 0x000ff00000041804 */
[----:B-1----:R-:W-:Y:S01]  /*45a0*/  HMMA.16816.F32.BF16 R4, R12, R36, RZ ;  /* 0x000000240c04723c */ /* 0x002fe200000418ff */
[----:B------:R-:W-:-:S02]  /*45b0*/  IMAD.MOV.U32 R57, RZ, RZ, R123 ;  /* 0x000000ffff397224 */ /* 0x000fc400078e007b */
[----:B------:R-:W-:Y:S02]  /*45c0*/  IMAD.MOV.U32 R78, RZ, RZ, R122 ;  /* 0x000000ffff4e7224 */ /* 0x000fe400078e007a */
[----:B------:R-:W-:-:S03]  /*45d0*/  IMAD.MOV.U32 R56, RZ, RZ, R120 ;  /* 0x000000ffff387224 */ /* 0x000fc600078e0078 */
[----:B------:R-:W-:Y:S01]  /*45e0*/  HMMA.16816.F32.BF16 R136, R8, R58, R24 ;  /* 0x0000003a0888723c */ /* 0x000fe20000041818 */
[----:B------:R-:W1:Y:S06]  /*45f0*/  LDSM.16.MT88.4 R24, [R248+0x6000] ;  /* 0x00600000f818783b */ /* 0x000e6c0000004200 */
[----:B------:R-:W-:-:S09]  /*4600*/  IMAD.MOV.U32 R59, RZ, RZ, R121 ;  /* 0x000000ffff3b7224 */ /* 0x000fd200078e0079 */
[----:B--2---:R-:W-:Y:S08]  /*4610*/  HMMA.16816.F32.BF16 R120, R8, R20, R4 ;  /* 0x000000140878723c */ /* 0x004ff00000041804 */
[----:B------:R-:W-:Y:S01]  /*4620*/  HMMA.16816.F32.BF16 R4, R12, R38, RZ ;  /* 0x000000260c04723c */ /* 0x000fe200000418ff */
[----:B------:R-:W-:Y:S02]  /*4630*/  IMAD.MOV.U32 R58, RZ, RZ, R3 ;  /* 0x000000ffff3a7224 */ /* 0x000fe400078e0003 */
[----:B------:R-:W-:-:S02]  /*4640*/  FADD.FTZ R3, R85, R83 ;  /* 0x0000005355037221 */ /* 0x000fc40000010000 */
[----:B------:R-:W-:Y:S02]  /*4650*/  IMAD.MOV.U32 R49, RZ, RZ, R115 ;  /* 0x000000ffff317224 */ /* 0x000fe400078e0073 */
[----:B------:R-:W-:Y:S02]  /*4660*/  IMAD.MOV.U32 R54, RZ, RZ, R114 ;  /* 0x000000ffff367224 */ /* 0x000fe400078e0072 */
[----:B------:R-:W-:Y:S02]  /*4670*/  IMAD.MOV.U32 R55, RZ, RZ, R113 ;  /* 0x000000ffff377224 */ /* 0x000fe400078e0071 */
[----:B------:R-:W-:Y:S11]  /*4680*/  IMAD.MOV.U32 R85, RZ, RZ, R112 ;  /* 0x000000ffff557224 */ /* 0x000ff600078e0070 */
[----:B------:R-:W-:Y:S02]  /*4690*/  @!UPT UIADD3 URZ, URZ, URZ, URZ ;  /* 0x0000003f3f3ff290 */ /* 0x000fe4000fffe03f */
[----:B------:R-:W-:Y:S01]  /*46a0*/  HMMA.16816.F32.BF16 R112, R8, R22, R4 ;  /* 0x000000160870723c */ /* 0x000fe20000041804 */
[----:B------:R-:W2:Y:S07]  /*46b0*/  LDSM.16.MT88.4 R20, [R248+0x6800] ;  /* 0x00680000f814783b */ /* 0x000eae0000004200 */
[----:B-1----:R-:W-:Y:S01]  /*46c0*/  HMMA.16816.F32.BF16 R4, R12, R24, RZ ;  /* 0x000000180c04723c */ /* 0x002fe200000418ff */
[----:B------:R-:W-:Y:S02]  /*46d0*/  IMAD.MOV.U32 R79, RZ, RZ, R125 ;  /* 0x000000ffff4f7224 */ /* 0x000fe400078e007d */
[----:B------:R-:W-:-:S05]  /*46e0*/  IMAD.MOV.U32 R76, RZ, RZ, R124 ;  /* 0x000000ffff4c7224 */ /* 0x000fca00078e007c */
[----:B------:R-:W-:Y:S08]  /*46f0*/  HMMA.16816.F32.BF16 R124, R8, R30, R16 ;  /* 0x0000001e087c723c */ /* 0x000ff00000041810 */
[----:B------:R-:W-:Y:S01]  /*4700*/  HMMA.16816.F32.BF16 R16, R12, R42, RZ ;  /* 0x0000002a0c10723c */ /* 0x000fe200000418ff */
[----:B------:R-:W-:Y:S01]  /*4710*/  IMAD.MOV.U32 R51, RZ, RZ, R119 ;  /* 0x000000ffff337224 */ /* 0x000fe200078e0077 */
[----:B------:R-:W-:-:S06]  /*4720*/  MOV R48, R116 ;  /* 0x0000007400307202 */ /* 0x000fcc0000000f00 */
[----:B--2---:R-:W-:Y:S08]  /*4730*/  HMMA.16816.F32.BF16 R184, R8, R20, R4 ;  /* 0x0000001408b8723c */ /* 0x004ff00000041804 */
[----:B------:R-:W-:Y:S01]  /*4740*/  HMMA.16816.F32.BF16 R4, R12, R26, RZ ;  /* 0x0000001a0c04723c */ /* 0x000fe200000418ff */
[----:B------:R-:W-:Y:S02]  /*4750*/  IMAD.MOV.U32 R53, RZ, RZ, R118 ;  /* 0x000000ffff357224 */ /* 0x000fe400078e0076 */
[----:B------:R-:W-:-:S02]  /*4760*/  IMAD.MOV.U32 R52, RZ, RZ, R117 ;  /* 0x000000ffff347224 */ /* 0x000fc400078e0075 */
[----:B------:R-:W-:-:S03]  /*4770*/  FADD.FTZ R3, R87, R3 ;  /* 0x0000000357037221 */ /* 0x000fc60000010000 */
[----:B------:R-:W-:Y:S07]  /*4780*/  HMMA.16816.F32.BF16 R116, R8, R34, R16 ;  /* 0x000000220874723c */ /* 0x000fee0000041810 */
[----:B------:R-:W-:Y:S02]  /*4790*/  FADD.FTZ R17, R81, R80 ;  /* 0x0000005051117221 */ /* 0x000fe40000010000 */
[----:B------:R-:W-:Y:S02]  /*47a0*/  FADD.FTZ R16, R89, R3 ;  /* 0x0000000359107221 */ /* 0x000fe40000010000 */
[----:B------:R-:W-:-:S02]  /*47b0*/  FADD.FTZ R17, R82, R17 ;  /* 0x0000001152117221 */ /* 0x000fc40000010000 */
[----:B------:R-:W-:Y:S02]  /*47c0*/  IMAD.MOV.U32 R87, RZ, RZ, R176 ;  /* 0x000000ffff577224 */ /* 0x000fe400078e00b0 */
[----:B------:R-:W-:Y:S01]  /*47d0*/  FADD.FTZ R3, R84, R17 ;  /* 0x0000001154037221 */ /* 0x000fe20000010000 */
[----:B------:R-:W-:Y:S01]  /*47e0*/  HMMA.16816.F32.BF16 R176, R8, R22, R4 ;  /* 0x0000001608b0723c */ /* 0x000fe20000041804 */
[----:B------:R-:W-:Y:S06]  /*47f0*/  LDSM.16.MT88.4 R20, [R252+0x6800] ;  /* 0x00680000fc14783b */ /* 0x000fec0000004200 */
[----:B------:R-:W-:-:S02]  /*4800*/  FADD.FTZ R4, R90, R16 ;  /* 0x000000105a047221 */ /* 0x000fc40000010000 */
[----:B------:R-:W1:Y:S02]  /*4810*/  LDSM.16.MT88.4 R16, [R252+0x6000] ;  /* 0x00600000fc10783b */ /* 0x000e640000004200 */
[----:B------:R-:W-:Y:S02]  /*4820*/  FADD.FTZ R25, R93, R4 ;  /* 0x000000045d197221 */ /* 0x000fe40000010000 */
        /* <DEDUP_REMOVED lines=52> */
[----:B------:R-:W-:-:S02]  /*4b70*/  FADD.FTZ R28, R7, R2 ;  /* 0x00000002071c7221 */ /* 0x000fc40000010000 */
[----:B------:R-:W-:-:S05]  /*4b80*/  IMAD.MOV.U32 R84, RZ, RZ, R51 ;  /* 0x000000ffff547224 */ /* 0x000fca00078e0033 */
[----:B------:R-:W-:Y:S01]  /*4b90*/  HMMA.16816.F32.BF16 R24, R12, R26, RZ ;  /* 0x0000001a0c18723c */ /* 0x000fe200000418ff */
[----:B------:R-:W-:Y:S01]  /*4ba0*/  IMAD.MOV.U32 R86, RZ, RZ, R48 ;  /* 0x000000ffff567224 */ /* 0x000fe200078e0030 */
[----:B------:R-:W1:Y:S01]  /*4bb0*/  MUFU.EX2 R2, R31 ;  /* 0x0000001f00027308 */ /* 0x000e620000000800 */
[----:B------:R-:W-:-:S07]  /*4bc0*/  IMAD.MOV.U32 R111, RZ, RZ, R49 ;  /* 0x000000ffff6f7224 */ /* 0x000fce00078e0031 */
[----:B------:R-:W-:Y:S06]  /*4bd0*/  MUFU.EX2 R0, R30 ;  /* 0x0000001e00007308 */ /* 0x000fec0000000800 */
[----:B------:R-:W-:Y:S02]  /*4be0*/  HMMA.16816.F32.BF16 R48, R8, R20, R16 ;  /* 0x000000140830723c */ /* 0x000fe40000041810 */
[----:B------:R-:W2:Y:S08]  /*4bf0*/  MUFU.EX2 R16, R36 ;  /* 0x0000002400107308 */ /* 0x000eb00000000800 */
[----:B------:R-:W3:Y:S01]  /*4c00*/  MUFU.EX2 R3, R37 ;  /* 0x0000002500037308 */ /* 0x000ee20000000800 */
[----:B-1----:R-:W-:-:S07]  /*4c10*/  FADD.FTZ R7, R2, R29 ;  /* 0x0000001d02077221 */ /* 0x002fce0000010000 */
[----:B------:R-:W1:Y:S08]  /*4c20*/  MUFU.EX2 R18, R33 ;  /* 0x0000002100127308 */ /* 0x000e700000000800 */
[----:B------:R-:W4:Y:S01]  /*4c30*/  MUFU.EX2 R20, R38 ;  /* 0x0000002600147308 */ /* 0x000f220000000800 */
[----:B--2---:R-:W-:Y:S01]  /*4c40*/  FADD.FTZ R21, R16, R28 ;  /* 0x0000001c10157221 */ /* 0x004fe20000010000 */
[----:B------:R-:W-:Y:S06]  /*4c50*/  HMMA.16816.F32.BF16 R40, R8, R22, R24 ;  /* 0x000000160828723c */ /* 0x000fec0000041818 */
[----:B------:R-:W2:Y:S01]  /*4c60*/  MUFU.EX2 R17, R32 ;  /* 0x0000002000117308 */ /* 0x000ea20000000800 */
[----:B------:R-:W-:-:S07]  /*4c70*/  FADD.FTZ R22, R0, R7 ;  /* 0x0000000700167221 */ /* 0x000fce0000010000 */
[----:B------:R-:W5:Y:S01]  /*4c80*/  MUFU.EX2 R19, R39 ;  /* 0x0000002700137308 */ /* 0x000f620000000800 */
[----:B------:R-:W-:Y:S01]  /*4c90*/  F2FP.BF16.PACK_AB R7, R0, R2 ;  /* 0x000000020007723e */ /* 0x000fe200000010ff */
[----:B---3--:R-:W-:Y:S02]  /*4ca0*/  FADD.FTZ R2, R3, R21 ;  /* 0x0000001503027221 */ /* 0x008fe40000010000 */
[----:B------:R-:W-:Y:S02]  /*4cb0*/  IMAD.MOV.U32 R95, RZ, RZ, R86 ;  /* 0x000000ffff5f7224 */ /* 0x000fe400078e0056 */
[----:B------:R-:W-:Y:S02]  /*4cc0*/  IMAD.MOV.U32 R86, RZ, RZ, R87 ;  /* 0x000000ffff567224 */ /* 0x000fe400078e0057 */
[----:B-1----:R-:W-:Y:S02]  /*4cd0*/  FADD.FTZ R0, R18, R22 ;  /* 0x0000001612007221 */ /* 0x002fe40000010000 */
[----:B------:R-:W-:-:S02]  /*4ce0*/  IMAD.MOV.U32 R87, RZ, RZ, R58 ;  /* 0x000000ffff577224 */ /* 0x000fc400078e003a */
[----:B----4-:R-:W-:Y:S02]  /*4cf0*/  FADD.FTZ R2, R20, R2 ;  /* 0x0000000214027221 */ /* 0x010fe40000010000 */
[----:B------:R-:W-:Y:S02]  /*4d00*/  IMAD.MOV.U32 R58, RZ, RZ, R59 ;  /* 0x000000ffff3a7224 */ /* 0x000fe400078e003b */
[----:B------:R-:W-:Y:S01]  /*4d10*/  IMAD.MOV.U32 R104, RZ, RZ, R128 ;  /* 0x000000ffff687224 */ /* 0x000fe200078e0080 */
[----:B------:R-:W-:Y:S01]  /*4d20*/  F2FP.BF16.PACK_AB R128, R3, R16 ;  /* 0x000000100380723e */ /* 0x000fe200000010ff */
[----:B------:R-:W-:Y:S02]  /*4d30*/  IMAD.MOV.U32 R59, RZ, RZ, R78 ;  /* 0x000000ffff3b7224 */ /* 0x000fe400078e004e */
[----:B------:R-:W-:Y:S02]  /*4d40*/  IMAD.MOV.U32 R78, RZ, RZ, R79 ;  /* 0x000000ffff4e7224 */ /* 0x000fe400078e004f */
[----:B------:R-:W-:Y:S01]  /*4d50*/  IMAD.MOV.U32 R107, RZ, RZ, R129 ;  /* 0x000000ffff6b7224 */ /* 0x000fe200078e0081 */
[C---:B--2---:R-:W-:Y:S01]  /*4d60*/  F2FP.BF16.PACK_AB R129, R17.reuse, R18 ;  /* 0x000000121181723e */ /* 0x044fe200000010ff */
[----:B------:R-:W-:-:S02]  /*4d70*/  FADD.FTZ R3, R17, R0 ;  /* 0x0000000011037221 */ /* 0x000fc40000010000 */
[----:B------:R-:W-:Y:S01]  /*4d80*/  IMAD.MOV.U32 R79, RZ, RZ, R130 ;  /* 0x000000ffff4f7224 */ /* 0x000fe200078e0082 */
[C---:B-----5:R-:W-:Y:S01]  /*4d90*/  F2FP.BF16.PACK_AB R130, R19.reuse, R20 ;  /* 0x000000141382723e */ /* 0x060fe200000010ff */
[----:B------:R-:W-:Y:S02]  /*4da0*/  FADD.FTZ R0, R19, R2 ;  /* 0x0000000213007221 */ /* 0x000fe40000010000 */
[----:B------:R-:W1:Y:S01]  /*4db0*/  LDSM.16.MT88.4 R16, [R131+0x6000] ;  /* 0x006000008310783b */ /* 0x000e620000004200 */
[----:B------:R-:W2:Y:S03]  /*4dc0*/  MUFU.EX2 R2, R35 ;  /* 0x0000002300027308 */ /* 0x000ea60000000800 */
[----:B------:R3:W-:Y:S01]  /*4dd0*/  STL [R1+0x64], R0 ;  /* 0x0000640001007387 */ /* 0x0007e20000100800 */
[----:B--2---:R-:W-:-:S04]  /*4de0*/  FADD.FTZ R3, R2, R3 ;  /* 0x0000000302037221 */ /* 0x004fc80000010000 */
[----:B---3--:R-:W2:Y:S02]  /*4df0*/  MUFU.EX2 R0, R34 ;  /* 0x0000002200007308 */ /* 0x008ea40000000800 */
[----:B--2---:R-:W-:Y:S02]  /*4e00*/  FADD.FTZ R20, R0, R3 ;  /* 0x0000000300147221 */ /* 0x004fe40000010000 */
[----:B------:R-:W-:-:S03]  /*4e10*/  IMAD.MOV.U32 R3, RZ, RZ, R131 ;  /* 0x000000ffff037224 */ /* 0x000fc600078e0083 */
[----:B------:R1:W-:Y:S02]  /*4e20*/  STL [R1+0x68], R20 ;  /* 0x0000681401007387 */ /* 0x0003e40000100800 */
[C---:B-1----:R-:W-:Y:S08]  /*4e30*/  HMMA.16816.F32.BF16 R20, R12.reuse, R16, RZ ;  /* 0x000000100c14723c */ /* 0x042ff000000418ff */
[----:B------:R-:W-:Y:S01]  /*4e40*/  HMMA.16816.F32.BF16 R12, R12, R18, RZ ;  /* 0x000000120c0c723c */ /* 0x000fe200000418ff */
[----:B------:R-:W1:Y:S01]  /*4e50*/  LDSM.16.MT88.4 R16, [R3+0x6800] ;  /* 0x006800000310783b */ /* 0x000e620000004200 */
[----:B------:R-:W-:-:S02]  /*4e60*/  IMAD.MOV.U32 R88, RZ, RZ, R104 ;  /* 0x000000ffff587224 */ /* 0x000fc400078e0068 */
[----:B------:R-:W-:Y:S11]  /*4e70*/  IMAD.MOV.U32 R91, RZ, RZ, R107 ;  /* 0x000000ffff5b7224 */ /* 0x000ff600078e006b */
[----:B------:R-:W-:Y:S01]  /*4e80*/  @!UPT UIADD3 URZ, URZ, URZ, URZ ;  /* 0x0000003f3f3ff290 */ /* 0x000fe2000fffe03f */
[C---:B-1----:R-:W-:Y:S08]  /*4e90*/  HMMA.16816.F32.BF16 R20, R8.reuse, R16, R20 ;  /* 0x000000100814723c */ /* 0x042ff00000041814 */
[----:B------:R-:W-:Y:S01]  /*4ea0*/  HMMA.16816.F32.BF16 R12, R8, R18, R12 ;  /* 0x00000012080c723c */ /* 0x000fe2000004180c */
[----:B------:R-:W1:Y:S07]  /*4eb0*/  LDSM.16.MT88.4 R8, [R248+0x1000] ;  /* 0x00100000f808783b */ /* 0x000e6e0000004200 */
[C---:B-1----:R-:W-:Y:S08]  /*4ec0*/  HMMA.16816.F32.BF16 R160, R4.reuse, R8, R160 ;  /* 0x0000000804a0723c */ /* 0x042ff000000418a0 */
[----:B------:R-:W-:Y:S01]  /*4ed0*/  HMMA.16816.F32.BF16 R16, R4, R10, R88 ;  /* 0x0000000a0410723c */ /* 0x000fe20000041858 */
[----:B------:R-:W1:Y:S01]  /*4ee0*/  LDSM.16.MT88.4 R8, [R252+0x1000] ;  /* 0x00100000fc08783b */ /* 0x000e620000004200 */
[----:B------:R-:W-:Y:S01]  /*4ef0*/  IMAD.MOV.U32 R92, RZ, RZ, R109 ;  /* 0x000000ffff5c7224 */ /* 0x000fe200078e006d */
[----:B------:R-:W-:Y:S01]  /*4f00*/  MOV R94, R111 ;  /* 0x0000006f005e7202 */ /* 0x000fe20000000f00 */
        /* <DEDUP_REMOVED lines=21> */
[----:B------:R-:W1:Y:S01]  /*5060*/  LDSM.16.MT88.4 R8, [R248+0x5000] ;  /* 0x00500000f808783b */ /* 0x000e620000004200 */
[----:B------:R-:W-:-:S03]  /*5070*/  F2FP.BF16.PACK_AB R131, R0, R2 ;  /* 0x000000020083723e */ /* 0x000fc600000010ff */
[----:B------:R-:W-:Y:S03]  /*5080*/  LDSM.16.MT88.4 R164, [R248+0x1800] ;  /* 0x00180000f8a4783b */ /* 0x000fe60000004200 */
[C---:B-1----:R-:W-:Y:S08]  /*5090*/  HMMA.16816.F32.BF16 R84, R4.reuse, R8, R180 ;  /* 0x000000080454723c */ /* 0x042ff000000418b4 */
[----:B------:R-:W-:Y:S01]  /*50a0*/  HMMA.16816.F32.BF16 R88, R4, R10, R136 ;  /* 0x0000000a0458723c */ /* 0x000fe20000041888 */
[----:B------:R-:W1:Y:S01]  /*50b0*/  LDSM.16.MT88.4 R8, [R252+0x5000] ;  /* 0x00500000fc08783b */ /* 0x000e620000004200 */
[----:B------:R-:W-:-:S03]  /*50c0*/  @P2 IMAD.HI.U32 R2, R159, c[0x0][0x2c8], RZ ;  /* 0x0000b2009f022a27 */ /* 0x000fc600078e00ff */
[----:B------:R-:W-:Y:S03]  /*50d0*/  LDSM.16.MT88.4 R136, [R252+0x1800] ;  /* 0x00180000fc88783b */ /* 0x000fe60000004200 */
[----:B-1----:R-:W-:Y:S01]  /*50e0*/  HMMA.16816.F32.BF16 R92, R4, R8, R152 ;  /* 0x00000008045c723c */ /* 0x002fe20000041898 */
[----:B------:R-:W-:-:S07]  /*50f0*/  IMAD.MOV.U32 R0, RZ, RZ, R159 ;  /* 0x000000ffff007224 */ /* 0x000fce00078e009f */
[C---:B------:R-:W-:Y:S01]  /*5100*/  HMMA.16816.F32.BF16 R96, R4.reuse, R10, R124 ;  /* 0x0000000a0460723c */ /* 0x040fe2000004187c */
[----:B------:R-:W1:Y:S04]  /*5110*/  LDSM.16.MT88.4 R8, [R251+0x5000] ;  /* 0x00500000fb08783b */ /* 0x000e680000004200 */
[----:B------:R-:W-:Y:S03]  /*5120*/  LDSM.16.MT88.4 R152, [R3+0x1800] ;  /* 0x001800000398783b */ /* 0x000fe60000004200 */
[----:B-1----:R-:W-:Y:S01]  /*5130*/  HMMA.16816.F32.BF16 R100, R4, R8, R144 ;  /* 0x000000080464723c */ /* 0x002fe20000041890 */
[----:B------:R-:W-:-:S07]  /*5140*/  @P2 SHF.R.U32.HI R0, RZ, c[0x0][0x2cc], R2 ;  /* 0x0000b300ff002a19 */ /* 0x000fce0000011602 */
[C---:B------:R-:W-:Y:S01]  /*5150*/  HMMA.16816.F32.BF16 R104, R4.reuse, R10, R116 ;  /* 0x0000000a0468723c */ /* 0x040fe20000041874 */
[----:B------:R-:W1:Y:S04]  /*5160*/  LDSM.16.MT88.4 R8, [R3+0x5000] ;  /* 0x005000000308783b */ /* 0x000e680000004200 */
        /* <DEDUP_REMOVED lines=38> */
[----:B------:R-:W-:Y:S07]  /*53d0*/  LDSM.16.MT88.4 R4, [R3+0x7800] ;  /* 0x007800000304783b */ /* 0x000fee0000004200 */
[----:B-1----:R-:W-:Y:S01]  /*53e0*/  HMMA.16816.F32.BF16 R108, R128, R112, R120 ;  /* 0x00000070806c723c */ /* 0x002fe20000041878 */
[----:B------:R-:W1:Y:S01]  /*53f0*/  LDSM.16.MT88.4 R120, [R251+0x7800] ;  /* 0x00780000fb78783b */ /* 0x000e620000004200 */
[----:B------:R-:W-:-:S06]  /*5400*/  IMAD.MOV.U32 R2, RZ, RZ, c[0x0][0x168] ;  /* 0x00005a00ff027624 */ /* 0x000fcc00078e00ff */
[----:B--2---:R-:W-:Y:S01]  /*5410*/  HMMA.16816.F32.BF16 R84, R128, R88, R100 ;  /* 0x000000588054723c */ /* 0x004fe20000041864 */
[----:B------:R-:W-:-:S07]  /*5420*/  IADD3 R0, R0, c[0x0][0x1d0], -R2 ;  /* 0x0000740000007a10 */ /* 0x000fce0007ffe802 */
[----:B------:R-:W-:Y:S01]  /*5430*/  HMMA.16816.F32.BF16 R88, R128, R90, R104 ;  /* 0x0000005a8058723c */ /* 0x000fe20000041868 */
[----:B------:R-:W2:Y:S01]  /*5440*/  LDSM.16.MT88.4 R104, [R248+0x7800] ;  /* 0x00780000f868783b */ /* 0x000ea20000004200 */
[----:B------:R-:W-:-:S04]  /*5450*/  SHF.R.S32.HI R2, RZ, 0x1f, R0 ;  /* 0x0000001fff027819 */ /* 0x000fc80000011400 */
[----:B------:R-:W-:Y:S02]  /*5460*/  LEA.HI R0, R2, R0, RZ, 0x6 ;  /* 0x0000000002007211 */ /* 0x000fe400078f30ff */
[----:B------:R-:W-:Y:S02]  /*5470*/  HMMA.16816.F32.BF16 R112, R128, R114, R116 ;  /* 0x000000728070723c */ /* 0x000fe40000041874 */
[----:B------:R-:W-:-:S04]  /*5480*/  SHF.R.S32.HI R0, RZ, 0x6, R0 ;  /* 0x00000006ff007819 */ /* 0x000fc80000011400 */
[----:B------:R-:W-:Y:S02]  /*5490*/  IMNMX R0, RZ, R0, !PT ;  /* 0x00000000ff007217 */ /* 0x000fe40007800200 */
        /* <DEDUP_REMOVED lines=24> */
.L_x_2005:
[----:B------:R-:W2:Y:S01]  /*5620*/  LDL R2, [R1+0x60] ;  /* 0x0000600001027983 */ /* 0x000ea20000100800 */
[----:B------:R-:W-:Y:S04]  /*5630*/  DEPBAR.LE SB0, 0x0 ;  /* 0x000080000000791a */ /* 0x000fe80000000000 */
[----:B------:R-:W3:Y:S01]  /*5640*/  LDL.64 R16, [R1+0x78] ;  /* 0x0000780001107983 */ /* 0x000ee20000100a00 */
[----:B------:R-:W-:Y:S04]  /*5650*/  WARPSYNC 0xffffffff ;  /* 0xffffffff00007948 */ /* 0x000fe80003800000 */
[----:B------:R-:W4:Y:S05]  /*5660*/  LDL R14, [R1+0x84] ;  /* 0x00008400010e7983 */ /* 0x000f2a0000100800 */
[----:B------:R-:W-:Y:S05]  /*5670*/  STL.64 [R1+0x150], R124 ;  /* 0x0001507c01007387 */ /* 0x000fea0000100a00 */
[----:B-1----:R1:W-:Y:S05]  /*5680*/  STL [R1+0x14c], R126 ;  /* 0x00014c7e01007387 */ /* 0x0023ea0000100800 */
[----:B------:R1:W-:Y:S05]  /*5690*/  STL [R1+0x148], R127 ;  /* 0x0001487f01007387 */ /* 0x0003ea0000100800 */
[----:B------:R-:W-:Y:S05]  /*56a0*/  STL [R1+0x144], R128 ;  /* 0x0001448001007387 */ /* 0x000fea0000100800 */
[----:B------:R-:W-:Y:S05]  /*56b0*/  STL [R1+0x140], R129 ;  /* 0x0001408101007387 */ /* 0x000fea0000100800 */
[----:B------:R1:W-:Y:S05]  /*56c0*/  STL [R1+0x13c], R130 ;  /* 0x00013c8201007387 */ /* 0x0003ea0000100800 */
[----:B------:R1:W-:Y:S05]  /*56d0*/  STL [R1+0x138], R131 ;  /* 0x0001388301007387 */ /* 0x0003ea0000100800 */
[----:B------:R-:W2:Y:S05]  /*56e0*/  LDL R159, [R1+0x8] ;  /* 0x00000800019f7983 */ /* 0x000eaa0000100800 */
[----:B-1----:R-:W2:Y:S05]  /*56f0*/  LDL R126, [R1+0x3c] ;  /* 0x00003c00017e7983 */ /* 0x002eaa0000100800 */
[----:B------:R-:W2:Y:S05]  /*5700*/  LDL R127, [R1+0x58] ;  /* 0x00005800017f7983 */ /* 0x000eaa0000100800 */
[----:B------:R-:W2:Y:S05]  /*5710*/  LDL R130, [R1+0x40] ;  /* 0x0000400001827983 */ /* 0x000eaa0000100800 */
[----:B------:R-:W2:Y:S05]  /*5720*/  LDL R131, [R1+0x44] ;  /* 0x0000440001837983 */ /* 0x000eaa0000100800 */
[----:B------:R-:W-:Y:S06]  /*5730*/  BAR.SYNC.DEFER_BLOCKING 0x0 ;  /* 0x0000000000007b1d */ /* 0x000fec0000010000 */
[----:B------:R-:W-:Y:S05]  /*5740*/  LDSM.16.M88.4 R24, [R249+0x1000] ;  /* 0x00100000f918783b */ /* 0x000fea0000000200 */
[----:B------:R-:W-:Y:S05]  /*5750*/  LDSM.16.M88.4 R32, [R249+0x1800] ;  /* 0x00180000f920783b */ /* 0x000fea0000000200 */
[----:B--2---:R-:W-:Y:S01]  /*5760*/  LDSM.16.M88.4 R180, [R131] ;  /* 0x0000000083b4783b */ /* 0x004fe20000000200 */
[C---:B------:R-:W-:Y:S04]  /*5770*/  ISETP.GE.AND P1, PT, R2.reuse, RZ, PT ;  /* 0x000000ff0200720c */ /* 0x040fe80003f26270 */
[----:B------:R-:W-:Y:S05]  /*5780*/  LDSM.16.M88.4 R176, [R159] ;  /* 0x000000009fb0783b */ /* 0x000fea0000000200 */
[----:B------:R-:W-:Y:S04]  /*5790*/  LDSM.16.M88.4 R184, [R130] ;  /* 0x0000000082b8783b */ /* 0x000fe80000000200 */
[----:B------:R-:W-:Y:S01]  /*57a0*/  @P1 SHF.R.S32.HI R0, RZ, 0x1f, R2 ;  /* 0x0000001fff001819 */ /* 0x000fe20000011402 */
[----:B------:R-:W-:Y:S01]  /*57b0*/  @P1 IMAD.WIDE.U32 R4, R2, c[0x0][0x208], RZ ;  /* 0x0000820002041a25 */ /* 0x000fe200078e00ff */
[----:B---3--:R-:W-:Y:S01]  /*57c0*/  @P1 IADD3 R9, P0, R16, 0x40, RZ ;  /* 0x0000004010091810 */ /* 0x008fe20007f1e0ff */
[----:B------:R1:W-:Y:S02]  /*57d0*/  LDSM.16.M88.4 R188, [R126] ;  /* 0x000000007ebc783b */ /* 0x0003e40000000200 */
[----:B------:R-:W-:Y:S01]  /*57e0*/  @P1 IMAD R0, R0, c[0x0][0x208], RZ ;  /* 0x0000820000001a24 */ /* 0x000fe200078e02ff */
[----:B----4-:R-:W-:Y:S01]  /*57f0*/  @P1 IADD3.X R8, RZ, R14, RZ, P0, !PT ;  /* 0x0000000eff081210 */ /* 0x010fe200007fe4ff */
[----:B------:R-:W-:Y:S02]  /*5800*/  @P1 IMAD.MOV.U32 R6, RZ, RZ, c[0x0][0x20c] ;  /* 0x00008300ff061624 */ /* 0x000fe400078e00ff */
[----:B------:R-:W-:Y:S01]  /*5810*/  @P1 IMAD R0, R2, c[0x0][0x20c], R0 ;  /* 0x0000830002001a24 */ /* 0x000fe200078e0200 */
[C---:B------:R-:W-:Y:S04]  /*5820*/  @P1 SHF.L.U32 R2, R4.reuse, 0x6, RZ ;  /* 0x0000000604021819 */ /* 0x040fe800000006ff */
[----:B------:R-:W-:Y:S01]  /*5830*/  @P1 IADD3 R0, R5, R0, RZ ;  /* 0x0000000005001210 */ /* 0x000fe20007ffe0ff */
[----:B------:R-:W-:Y:S03]  /*5840*/  @P1 IMAD.MOV.U32 R5, RZ, RZ, c[0x0][0x208] ;  /* 0x00008200ff051624 */ /* 0x000fe600078e00ff */
[----:B------:R-:W-:Y:S02]  /*5850*/  @P1 SHF.L.U64.HI R0, R4, 0x6, R0 ;  /* 0x0000000604001819 */ /* 0x000fe40000010200 */
[C---:B------:R-:W-:Y:S04]  /*5860*/  @P1 LEA R4, P0, R5.reuse, R2, 0x5 ;  /* 0x0000000205041211 */ /* 0x040fe800078028ff */
[----:B------:R-:W-:Y:S02]  /*5870*/  @P1 LEA.HI.X R5, R5, R0, R6, 0x5, P0 ;  /* 0x0000000005051211 */ /* 0x000fe400000f2c06 */
[----:B------:R-:W-:Y:S01]  /*5880*/  @P1 IADD3 R6, P0, R2, R16, RZ ;  /* 0x0000001002061210 */ /* 0x000fe20007f1e0ff */
[----:B-1----:R-:W2:Y:S04]  /*5890*/  LDL R126, [R1+0x38] ;  /* 0x00003800017e7983 */ /* 0x002ea80000100800 */
[----:B------:R-:W-:Y:S01]  /*58a0*/  @P1 IMAD.X R10, R0, 0x1, R14, P0 ;  /* 0x00000001000a1824 */ /* 0x000fe200000e060e */
[----:B------:R-:W-:Y:S04]  /*58b0*/  @P1 IADD3 R7, P0, R2, R9, RZ ;  /* 0x0000000902071210 */ /* 0x000fe80007f1e0ff */
[----:B------:R-:W-:Y:S02]  /*58c0*/  @P1 IADD3.X R11, R0, R8, RZ, P0, !PT ;  /* 0x00000008000b1210 */ /* 0x000fe400007fe4ff */
[C---:B------:R-:W-:Y:S04]  /*58d0*/  @P1 LEA R128, P0, R6.reuse, c[0x0][0x1f8], 0x1 ;  /* 0x00007e0006801a11 */ /* 0x040fe800078008ff */
[----:B------:R-:W-:Y:S02]  /*58e0*/  @P1 LEA.HI.X R129, R6, c[0x0][0x1fc], R10, 0x1, P0 ;  /* 0x00007f0006811a11 */ /* 0x000fe400000f0c0a */
[C---:B------:R-:W-:Y:S04]  /*58f0*/  @P1 LEA R30, P0, R7.reuse, c[0x0][0x1f8], 0x1 ;  /* 0x00007e00071e1a11 */ /* 0x040fe800078008ff */
[----:B------:R-:W-:Y:S02]  /*5900*/  @P1 LEA.HI.X R31, R7, c[0x0][0x1fc], R11, 0x1, P0 ;  /* 0x00007f00071f1a11 */ /* 0x000fe400000f0c0b */
[----:B------:R-:W-:Y:S05]  /*5910*/  @P1 IADD3 R7, P0, R16, 0x80, RZ ;  /* 0x0000008010071810 */ /* 0x000fea0007f1e0ff */
[----:B------:R-:W-:Y:S01]  /*5920*/  @P1 IMAD.X R13, RZ, RZ, R14, P0 ;  /* 0x000000ffff0d1224 */ /* 0x000fe200000e060e */
[----:B------:R-:W-:Y:S04]  /*5930*/  @P1 IADD3 R6, P0, R2, R7, RZ ;  /* 0x0000000702061210 */ /* 0x000fe80007f1e0ff */
[----:B------:R-:W-:Y:S02]  /*5940*/  @P1 IADD3.X R10, R0, R13, RZ, P0, !PT ;  /* 0x0000000d000a1210 */ /* 0x000fe400007fe4ff */
        /* <DEDUP_REMOVED lines=8> */
[C---:B------:R-:W-:Y:S05]  /*59d0*/  @P1 IADD3 R0, P0, R4.reuse, R9, RZ ;  /* 0x0000000904001210 */ /* 0x040fea0007f1e0ff */
[C---:B------:R-:W-:Y:S01]  /*59e0*/  @P1 IMAD.X R2, R5.reuse, 0x1, R8, P0 ;  /* 0x0000000105021824 */ /* 0x040fe200000e0608 */
[C---:B------:R-:W-:Y:S01]  /*59f0*/  @P1 IADD3 R7, P0, R4.reuse, R7, RZ ;  /* 0x0000000704071210 */ /* 0x040fe20007f1e0ff */
[----:B------:R-:W1:Y:S03]  /*5a00*/  LDSM.16.M88.4 R8, [R249] ;  /* 0x00000000f908783b */ /* 0x000e660000000200 */
[C---:B------:R-:W-:Y:S02]  /*5a10*/  @P1 IADD3.X R13, R5.reuse, R13, RZ, P0, !PT ;  /* 0x0000000d050d1210 */ /* 0x040fe400007fe4ff */
[C---:B------:R-:W-:Y:S05]  /*5a20*/  @P1 IADD3 R12, P0, R4.reuse, R12, RZ ;  /* 0x0000000c040c1210 */ /* 0x040fea0007f1e0ff */
[C---:B------:R-:W-:Y:S01]  /*5a30*/  @P1 IMAD.X R6, R5.reuse, 0x1, R6, P0 ;  /* 0x0000000105061824 */ /* 0x040fe200000e0606 */
[----:B------:R-:W-:Y:S02]  /*5a40*/  @P1 IADD3 R4, P0, R4, R16, RZ ;  /* 0x0000001004041210 */ /* 0x000fe40007f1e0ff */
[----:B------:R-:W3:Y:S02]  /*5a50*/  LDSM.16.M88.4 R16, [R249+0x800] ;  /* 0x00080000f910783b */ /* 0x000ee40000000200 */
[----:B------:R-:W-:Y:S02]  /*5a60*/  @P1 IADD3.X R5, R5, R14, RZ, P0, !PT ;  /* 0x0000000e05051210 */ /* 0x000fe400007fe4ff */
[C---:B------:R-:W-:Y:S01]  /*5a70*/  @P1 LEA R14, P0, R4.reuse, c[0x0][0x1f8], 0x1 ;  /* 0x00007e00040e1a11 */ /* 0x040fe200078008ff */
[----:B------:R-:W-:Y:S01]  /*5a80*/  @!PT LDS RZ, [RZ] ;  /* 0x00000000fffff984 */ /* 0x000fe20000000800 */
[----:B------:R-:W-:Y:S01]  /*5a90*/  @!PT LDS RZ, [RZ] ;  /* 0x00000000fffff984 */ /* 0x000fe20000000800 */
[----:B------:R-:W-:Y:S01]  /*5aa0*/  @!PT LDS RZ, [RZ] ;  /* 0x00000000fffff984 */ /* 0x000fe20000000800 */
[----:B------:R4:W-:Y:S03]  /*5ab0*/  @P1 LDGSTS.E.BYPASS.LTC128B.128 [R127+0x100], [R128.64], !P6 ;  /* 0x00100000807f1fae */ /* 0x0009e6000f101d46 */
[----:B------:R-:W-:Y:S02]  /*5ac0*/  @P1 LEA.HI.X R15, R4, c[0x0][0x1fc], R5, 0x1, P0 ;  /* 0x00007f00040f1a11 */ /* 0x000fe400000f0c05 */
[C---:B------:R-:W-:Y:S01]  /*5ad0*/  @P1 LEA R20, P0, R0.reuse, c[0x0][0x1f8], 0x1 ;  /* 0x00007e0000141a11 */ /* 0x040fe200078008ff */
[----:B------:R3:W-:Y:S03]  /*5ae0*/  @P1 LDGSTS.E.BYPASS.LTC128B.128 [R127+0x2100], [R30.64], !P5 ;  /* 0x021000001e7f1fae */ /* 0x0007e6000e901d46 */
[----:B------:R-:W-:Y:S02]  /*5af0*/  @P1 LEA.HI.X R21, R0, c[0x0][0x1fc], R2, 0x1, P0 ;  /* 0x00007f0000151a11 */ /* 0x000fe400000f0c02 */
[----:B------:R-:W2:Y:S01]  /*5b00*/  LDL R0, [R1] ;  /* 0x0000000001007983 */ /* 0x000ea20000100800 */
[C---:B------:R-:W-:Y:S04]  /*5b10*/  @P1 LEA R156, P0, R7.reuse, c[0x0][0x1f8], 0x1 ;  /* 0x00007e00079c1a11 */ /* 0x040fe800078008ff */
[----:B------:R3:W-:Y:S01]  /*5b20*/  @P1 LDGSTS.E.BYPASS.LTC128B.128 [R127+0x4100], [R22.64], !P4 ;  /* 0x04100000167f1fae */ /* 0x0007e2000e101d46 */
[----:B------:R-:W-:Y:S02]  /*5b30*/  @P1 LEA.HI.X R157, R7, c[0x0][0x1fc], R13, 0x1, P0 ;  /* 0x00007f00079d1a11 */ /* 0x000fe400000f0c0d */
[C---:B------:R-:W-:Y:S02]  /*5b40*/  @P1 LEA R124, P0, R12.reuse, c[0x0][0x1f8], 0x1 ;  /* 0x00007e000c7c1a11 */ /* 0x040fe400078008ff */
[----:B------:R3:W-:Y:S02]  /*5b50*/  @P1 LDGSTS.E.BYPASS.LTC128B.128 [R127+0x6100], [R28.64], !P3 ;  /* 0x061000001c7f1fae */ /* 0x0007e4000d901d46 */
[----:B------:R-:W-:Y:S02]  /*5b60*/  @P1 LEA.HI.X R125, R12, c[0x0][0x1fc], R6, 0x1, P0 ;  /* 0x00007f000c7d1a11 */ /* 0x000fe400000f0c06 */
[C---:B-1---5:R-:W-:Y:S01]  /*5b70*/  HMMA.16816.F32.BF16 R4, R168.reuse, R8, RZ ;  /* 0x00000008a804723c */ /* 0x062fe200000418ff */
[----:B------:R3:W-:Y:S01]  /*5b80*/  @P1 LDGSTS.E.BYPASS.LTC128B.128 [R127+0x1100], [R14.64], !P6 ;  /* 0x011000000e7f1fae */ /* 0x0007e2000f101d46 */
[----:B----4-:R-:W-:Y:S04]  /*5b90*/  IMAD.MOV.U32 R129, RZ, RZ, c[0x0][0x2c4] ;  /* 0x0000b100ff817624 */ /* 0x010fe800078e00ff */
[----:B------:R1:W-:Y:S01]  /*5ba0*/  @P1 LDGSTS.E.BYPASS.LTC128B.128 [R127+0x3100], [R20.64], !P5 ;  /* 0x03100000147f1fae */ /* 0x0003e2000e901d46 */
[----:B------:R-:W-:Y:S01]  /*5bb0*/  ISETP.NE.AND P2, PT, R129, 0x1, PT ;  /* 0x000000018100780c */ /* 0x000fe20003f45270 */
[C---:B------:R-:W-:Y:S03]  /*5bc0*/  HMMA.16816.F32.BF16 R8, R168.reuse, R10, RZ ;  /* 0x0000000aa808723c */ /* 0x040fe600000418ff */
[----:B------:R4:W-:Y:S05]  /*5bd0*/  @P1 LDGSTS.E.BYPASS.LTC128B.128 [R127+0x5100], [R156.64], !P4 ;  /* 0x051000009c7f1fae */ /* 0x0009ea000e101d46 */
[----:B------:R1:W-:Y:S05]  /*5be0*/  @P1 LDGSTS.E.BYPASS.LTC128B.128 [R127+0x7100], [R124.64], !P3 ;  /* 0x071000007c7f1fae */ /* 0x0003ea000d901d46 */
[----:B------:R-:W4:Y:S05]  /*5bf0*/  LDL R2, [R1+0x2c] ;  /* 0x00002c0001027983 */ /* 0x000f2a0000100800 */
[----:B------:R-:W0:Y:S01]  /*5c00*/  LDGDEPBAR ;  /* 0x00000000000079af */ /* 0x000e220000000000 */
[C---:B---3--:R-:W-:Y:S08]  /*5c10*/  HMMA.16816.F32.BF16 R12, R168.reuse, R16, RZ ;  /* 0x00000010a80c723c */ /* 0x048ff000000418ff */
[C---:B------:R-:W-:Y:S01]  /*5c20*/  HMMA.16816.F32.BF16 R16, R168.reuse, R18, RZ ;  /* 0x00000012a810723c */ /* 0x040fe200000418ff */
[----:B-1----:R-:W3:Y:S07]  /*5c30*/  LDL R125, [R1+0x34] ;  /* 0x00003400017d7983 */ /* 0x002eee0000100800 */
[C---:B------:R-:W-:Y:S01]  /*5c40*/  HMMA.16816.F32.BF16 R20, R168.reuse, R24, RZ ;  /* 0x00000018a814723c */ /* 0x040fe200000418ff */
[----:B------:R-:W3:Y:S07]  /*5c50*/  LDL R124, [R1+0x30] ;  /* 0x00003000017c7983 */ /* 0x000eee0000100800 */
[C---:B------:R-:W-:Y:S01]  /*5c60*/  HMMA.16816.F32.BF16 R24, R168.reuse, R26, RZ ;  /* 0x0000001aa818723c */ /* 0x040fe200000418ff */
[----:B------:R-:W-:Y:S05]  /*5c70*/  STL [R1+0x104], R168 ;  /* 0x000104a801007387 */ /* 0x000fea0000100800 */
        /* <DEDUP_REMOVED lines=23> */
[----:B------:R-:W-:Y:S01]  /*5df0*/  HMMA.16816.F32.BF16 R32, R172, R190, R32 ;  /* 0x000000beac20723c */ /* 0x000fe20000041820 */
[----:B------:R-:W-:Y:S05]  /*5e00*/  STL [R1+0x128], R199 ;  /* 0x000128c701007387 */ /* 0x000fea0000100800 */
[----:B--2---:R-:W1:Y:S05]  /*5e10*/  LDSM.16.M88.4 R176, [R0] ;  /* 0x0000000000b0783b */ /* 0x004e6a0000000200 */
[----:B------:R-:W2:Y:S05]  /*5e20*/  LDSM.16.M88.4 R180, [R0+0x800] ;  /* 0x0008000000b4783b */ /* 0x000eaa0000000200 */
        /* <DEDUP_REMOVED lines=30> */
[----:B------:R1:W4:Y:S07]  /*6010*/  LDSM.16.M88.4 R176, [R126] ;  /* 0x000000007eb0783b */ /* 0x00032e0000000200 */
[C---:B--2---:R-:W-:Y:S08]  /*6020*/  HMMA.16816.F32.BF16 R20, R200.reuse, R180, R20 ;  /* 0x000000b4c814723c */ /* 0x044ff00000041814 */
[C---:B------:R-:W-:Y:S01]  /*6030*/  HMMA.16816.F32.BF16 R24, R200.reuse, R182, R24 ;  /* 0x000000b6c818723c */ /* 0x040fe20000041818 */
[----:B------:R2:W4:Y:S07]  /*6040*/  LDSM.16.M88.4 R180, [R125] ;  /* 0x000000007db4783b */ /* 0x00052e0000000200 */
[C---:B---3--:R-:W-:Y:S01]  /*6050*/  HMMA.16816.F32.BF16 R28, R200.reuse, R184, R28 ;  /* 0x000000b8c81c723c */ /* 0x048fe2000004181c */
[----:B-1----:R-:W3:Y:S07]  /*6060*/  LDL R126, [R1+0x28] ;  /* 0x00002800017e7983 */ /* 0x002eee0000100800 */
[----:B------:R-:W-:Y:S01]  /*6070*/  HMMA.16816.F32.BF16 R32, R200, R186, R32 ;  /* 0x000000bac820723c */ /* 0x000fe20000041820 */
[----:B------:R1:W4:Y:S05]  /*6080*/  LDSM.16.M88.4 R184, [R124] ;  /* 0x000000007cb8783b */ /* 0x00032a0000000200 */
[----:B--2---:R-:W2:Y:S02]  /*6090*/  LDL R125, [R1+0x24] ;  /* 0x00002400017d7983 */ /* 0x004ea40000100800 */
[C---:B----4-:R-:W-:Y:S08]  /*60a0*/  HMMA.16816.F32.BF16 R4, R204.reuse, R176, R4 ;  /* 0x000000b0cc04723c */ /* 0x050ff00000041804 */
[C---:B------:R-:W-:Y:S01]  /*60b0*/  HMMA.16816.F32.BF16 R8, R204.reuse, R178, R8 ;  /* 0x000000b2cc08723c */ /* 0x040fe20000041808 */
[----:B------:R4:W4:Y:S05]  /*60c0*/  LDSM.16.M88.4 R176, [R2] ;  /* 0x0000000002b0783b */ /* 0x00092a0000000200 */
[----:B-1----:R-:W2:Y:S02]  /*60d0*/  LDL R124, [R1+0x20] ;  /* 0x00002000017c7983 */ /* 0x002ea40000100800 */
[C---:B------:R-:W-:Y:S08]  /*60e0*/  HMMA.16816.F32.BF16 R12, R204.reuse, R180, R12 ;  /* 0x000000b4cc0c723c */ /* 0x040ff0000004180c */
        /* <DEDUP_REMOVED lines=42> */
[----:B---3--:R1:W3:Y:S05]  /*6390*/  LDSM.16.M88.4 R180, [R126] ;  /* 0x000000007eb4783b */ /* 0x0082ea0000000200 */
[----:B--2---:R2:W2:Y:S05]  /*63a0*/  LDSM.16.M88.4 R184, [R125] ;  /* 0x000000007db8783b */ /* 0x0044aa0000000200 */
[----:B-1----:R-:W4:Y:S05]  /*63b0*/  LDL R126, [R1+0x18] ;  /* 0x00001800017e7983 */ /* 0x002f2a0000100800 */
[----:B------:R1:W2:Y:S05]  /*63c0*/  LDSM.16.M88.4 R176, [R124] ;  /* 0x000000007cb0783b */ /* 0x0002aa0000000200 */
[----:B--2---:R-:W2:Y:S01]  /*63d0*/  LDL R125, [R1+0x14] ;  /* 0x00001400017d7983 */ /* 0x004ea20000100800 */
[C---:B---3--:R-:W-:Y:S08]  /*63e0*/  HMMA.16816.F32.BF16 R4, R220.reuse, R180, R4 ;  /* 0x000000b4dc04723c */ /* 0x048ff00000041804 */
[C---:B------:R-:W-:Y:S01]  /*63f0*/  HMMA.16816.F32.BF16 R8, R220.reuse, R182, R8 ;  /* 0x000000b6dc08723c */ /* 0x040fe20000041808 */
[----:B------:R3:W3:Y:S05]  /*6400*/  LDSM.16.M88.4 R180, [R2] ;  /* 0x0000000002b4783b */ /* 0x0006ea0000000200 */
[----:B-1----:R-:W2:Y:S02]  /*6410*/  LDL R124, [R1+0x10] ;  /* 0x00001000017c7983 */ /* 0x002ea40000100800 */
[C---:B------:R-:W-:Y:S08]  /*6420*/  HMMA.16816.F32.BF16 R12, R220.reuse, R184, R12 ;  /* 0x000000b8dc0c723c */ /* 0x040ff0000004180c */
[C---:B------:R-:W-:Y:S01]  /*6430*/  HMMA.16816.F32.BF16 R16, R220.reuse, R186, R16 ;  /* 0x000000badc10723c */ /* 0x040fe20000041810 */
[----:B------:R-:W1:Y:S07]  /*6440*/  LDSM.16.M88.4 R184, [R0+0x4000] ;  /* 0x0040000000b8783b */ /* 0x000e6e0000000200 */
[C---:B------:R-:W-:Y:S01]  /*6450*/  HMMA.16816.F32.BF16 R20, R220.reuse, R176, R20 ;  /* 0x000000b0dc14723c */ /* 0x040fe20000041814 */
[----:B---3--:R-:W2:Y:S05]  /*6460*/  LDL R2, [R1+0xc] ;  /* 0x00000c0001027983 */ /* 0x008eaa0000100800 */
[----:B------:R-:W2:Y:S02]  /*6470*/  LDL.LU R170, [R1+0x60] ;  /* 0x0000600001aa7983 */ /* 0x000ea40000300800 */
[C---:B------:R-:W-:Y:S03]  /*6480*/  HMMA.16816.F32.BF16 R24, R220.reuse, R178, R24 ;  /* 0x000000b2dc18723c */ /* 0x040fe60000041818 */
[----:B------:R-:W1:Y:S05]  /*6490*/  LDSM.16.M88.4 R176, [R0+0x4800] ;  /* 0x0048000000b0783b */ /* 0x000e6a0000000200 */
[----:B------:R-:W2:Y:S01]  /*64a0*/  LDL R128, [R1+0xb4] ;  /* 0x0000b40001807983 */ /* 0x000ea20000100800 */
[C---:B------:R-:W-:Y:S04]  /*64b0*/  HMMA.16816.F32.BF16 R28, R220.reuse, R180, R28 ;  /* 0x000000b4dc1c723c */ /* 0x040fe8000004181c */
[----:B------:R-:W2:Y:S04]  /*64c0*/  LDL R131, [R1+0xa4] ;  /* 0x0000a40001837983 */ /* 0x000ea80000100800 */
[----:B------:R-:W-:Y:S01]  /*64d0*/  HMMA.16816.F32.BF16 R32, R220, R182, R32 ;  /* 0x000000b6dc20723c */ /* 0x000fe20000041820 */
[----:B------:R-:W1:Y:S05]  /*64e0*/  LDSM.16.M88.4 R180, [R0+0x5000] ;  /* 0x0050000000b4783b */ /* 0x000e6a0000000200 */
[----:B------:R-:W2:Y:S02]  /*64f0*/  LDL R130, [R1+0xb0] ;  /* 0x0000b00001827983 */ /* 0x000ea40000100800 */
        /* <DEDUP_REMOVED lines=33> */
[----:B----4-:R1:W4:Y:S05]  /*6710*/  LDSM.16.M88.4 R184, [R126] ;  /* 0x000000007eb8783b */ /* 0x01032a0000000200 */
[----:B--2---:R-:W2:Y:S05]  /*6720*/  LDSM.16.M88.4 R176, [R125] ;  /* 0x000000007db0783b */ /* 0x004eaa0000000200 */
[----:B-1----:R-:W3:Y:S05]  /*6730*/  LDL R126, [R1+0x80] ;  /* 0x00008000017e7983 */ /* 0x002eea0000100800 */
[----:B------:R1:W2:Y:S01]  /*6740*/  LDSM.16.M88.4 R180, [R124] ;  /* 0x000000007cb4783b */ /* 0x0002a20000000200 */
[C---:B----4-:R-:W-:Y:S08]  /*6750*/  HMMA.16816.F32.BF16 R4, R236.reuse, R184, R4 ;  /* 0x000000b8ec04723c */ /* 0x050ff00000041804 */
[C---:B------:R-:W-:Y:S01]  /*6760*/  HMMA.16816.F32.BF16 R8, R236.reuse, R186, R8 ;  /* 0x000000baec08723c */ /* 0x040fe20000041808 */
[----:B--2---:R-:W2:Y:S05]  /*6770*/  LDSM.16.M88.4 R184, [R2] ;  /* 0x0000000002b8783b */ /* 0x004eaa0000000200 */
[----:B-1----:R-:W4:Y:S02]  /*6780*/  LDL.64 R124, [R1+0x70] ;  /* 0x00007000017c7983 */ /* 0x002f240000100a00 */
[C---:B------:R-:W-:Y:S03]  /*6790*/  HMMA.16816.F32.BF16 R12, R236.reuse, R176, R12 ;  /* 0x000000b0ec0c723c */ /* 0x040fe6000004180c */
[C---:B------:R-:W-:Y:S02]  /*67a0*/  ISETP.GE.AND P1, PT, R170.reuse, 0x1, PT ;  /* 0x00000001aa00780c */ /* 0x040fe40003f26270 */
[----:B------:R-:W-:Y:S03]  /*67b0*/  IADD3 R171, R170, -0x1, RZ ;  /* 0xffffffffaaab7810 */ /* 0x000fe60007ffe0ff */
[C---:B------:R-:W-:Y:S01]  /*67c0*/  HMMA.16816.F32.BF16 R16, R236.reuse, R178, R16 ;  /* 0x000000b2ec10723c */ /* 0x040fe20000041810 */
[----:B------:R-:W1:Y:S07]  /*67d0*/  LDSM.16.M88.4 R176, [R0+0x6000] ;  /* 0x0060000000b0783b */ /* 0x000e6e0000000200 */
[C---:B------:R-:W-:Y:S04]  /*67e0*/  HMMA.16816.F32.BF16 R20, R236.reuse, R180, R20 ;  /* 0x000000b4ec14723c */ /* 0x040fe80000041814 */
[----:B------:R-:W-:Y:S04]  /*67f0*/  @P1 SHF.R.S32.HI R156, RZ, 0x1f, R171 ;  /* 0x0000001fff9c1819 */ /* 0x000fe800000114ab */
[C---:B------:R-:W-:Y:S01]  /*6800*/  HMMA.16816.F32.BF16 R24, R236.reuse, R182, R24 ;  /* 0x000000b6ec18723c */ /* 0x040fe20000041818 */
[----:B------:R-:W1:Y:S03]  /*6810*/  LDSM.16.M88.4 R180, [R0+0x6800] ;  /* 0x0068000000b4783b */ /* 0x000e660000000200 */
[----:B------:R-:W-:Y:S04]  /*6820*/  @P1 IMAD R156, R156, c[0x0][0x1e0], RZ ;  /* 0x000078009c9c1a24 */ /* 0x000fe800078e02ff */
[C---:B------:R-:W-:Y:S01]  /*6830*/  @P1 IMAD R156, R171.reuse, c[0x0][0x1e4], R156 ;  /* 0x00007900ab9c1a24 */ /* 0x040fe200078e029c */
[C---:B--2---:R-:W-:Y:S08]  /*6840*/  HMMA.16816.F32.BF16 R28, R236.reuse, R184, R28 ;  /* 0x000000b8ec1c723c */ /* 0x044ff0000004181c */
[----:B------:R-:W-:Y:S01]  /*6850*/  HMMA.16816.F32.BF16 R32, R236, R186, R32 ;  /* 0x000000baec20723c */ /* 0x000fe20000041820 */
[----:B------:R-:W2:Y:S07]  /*6860*/  LDSM.16.M88.4 R184, [R0+0x7000] ;  /* 0x0070000000b8783b */ /* 0x000eae0000000200 */
[C---:B-1----:R-:W-:Y:S08]  /*6870*/  HMMA.16816.F32.BF16 R4, R240.reuse, R176, R4 ;  /* 0x000000b0f004723c */ /* 0x042ff00000041804 */
[C---:B------:R-:W-:Y:S01]  /*6880*/  HMMA.16816.F32.BF16 R8, R240.reuse, R178, R8 ;  /* 0x000000b2f008723c */ /* 0x040fe20000041808 */
[----:B------:R-:W1:Y:S07]  /*6890*/  LDSM.16.M88.4 R176, [R0+0x7800] ;  /* 0x0078000000b0783b */ /* 0x000e6e0000000200 */
[C---:B------:R-:W-:Y:S08]  /*68a0*/  HMMA.16816.F32.BF16 R12, R240.reuse, R180, R12 ;  /* 0x000000b4f00c723c */ /* 0x040ff0000004180c */
        /* <DEDUP_REMOVED lines=8> */
[C---:B------:R-:W-:Y:S07]  /*6930*/  HMMA.16816.F32.BF16 R4, R244.reuse, R180, R4 ;  /* 0x000000b4f404723c */ /* 0x040fee0000041804 */
[----:B------:R-:W-:Y:S01]  /*6940*/  @P1 IMAD.WIDE.U32 R180, R171, c[0x0][0x1e0], RZ ;  /* 0x00007800abb41a25 */ /* 0x000fe200078e00ff */
[C---:B------:R-:W-:Y:S04]  /*6950*/  HMMA.16816.F32.BF16 R8, R244.reuse, R182, R8 ;  /* 0x000000b6f408723c */ /* 0x040fe80000041808 */
[----:B------:R-:W-:Y:S01]  /*6960*/  @P1 IADD3 R156, R181, R156, RZ ;  /* 0x0000009cb59c1210 */ /* 0x000fe20007ffe0ff */
[C---:B------:R-:W-:Y:S03]  /*6970*/  @P1 IMAD.SHL.U32 R157, R180.reuse, 0x40, RZ ;  /* 0x00000040b49d1824 */ /* 0x040fe600078e00ff */
[----:B------:R-:W-:Y:S01]  /*6980*/  @P1 SHF.L.U64.HI R156, R180, 0x6, R156 ;  /* 0x00000006b49c1819 */ /* 0x000fe2000001029c */
[C---:B--2---:R-:W-:Y:S01]  /*6990*/  HMMA.16816.F32.BF16 R12, R244.reuse, R184, R12 ;  /* 0x000000b8f40c723c */ /* 0x044fe2000004180c */
[----:B------:R-:W2:Y:S01]  /*69a0*/  LDSM.16.M88.4 R180, [R250+0x7800] ;  /* 0x00780000fab4783b */ /* 0x000ea20000000200 */
[----:B------:R-:W-:Y:S04]  /*69b0*/  DEPBAR.LE SB0, 0x0 ;  /* 0x000080000000791a */ /* 0x000fe80000000000 */
[----:B------:R-:W-:Y:S02]  /*69c0*/  BAR.SYNC.DEFER_BLOCKING 0x0 ;  /* 0x0000000000007b1d */ /* 0x000fe40000010000 */
[C---:B------:R-:W-:Y:S08]  /*69d0*/  HMMA.16816.F32.BF16 R16, R244.reuse, R186, R16 ;  /* 0x000000baf410723c */ /* 0x040ff00000041810 */
[C---:B-1----:R-:W-:Y:S08]  /*69e0*/  HMMA.16816.F32.BF16 R20, R244.reuse, R176, R20 ;  /* 0x000000b0f414723c */ /* 0x042ff00000041814 */
[C---:B------:R-:W-:Y:S08]  /*69f0*/  HMMA.16816.F32.BF16 R24, R244.reuse, R178, R24 ;  /* 0x000000b2f418723c */ /* 0x040ff00000041818 */
[C---:B--2---:R-:W-:Y:S08]  /*6a00*/  HMMA.16816.F32.BF16 R28, R244.reuse, R180, R28 ;  /* 0x000000b4f41c723c */ /* 0x044ff0000004181c */
[----:B------:R-:W-:Y:S04]  /*6a10*/  HMMA.16816.F32.BF16 R32, R244, R182, R32 ;  /* 0x000000b6f420723c */ /* 0x000fe80000041820 */
[C---:B----4-:R-:W-:Y:S05]  /*6a20*/  @P1 IADD3 R0, P0, R157.reuse, R124, RZ ;  /* 0x0000007c9d001210 */ /* 0x050fea0007f1e0ff */
[----:B---3--:R-:W-:Y:S03]  /*6a30*/  @P1 IMAD.X R2, R156, 0x1, R126, P0 ;  /* 0x000000019c021824 */ /* 0x008fe600000e067e */
[C---:B------:R-:W-:Y:S04]  /*6a40*/  @P1 LEA R184, P0, R0.reuse, c[0x0][0x1c8], 0x1 ;  /* 0x0000720000b81a11 */ /* 0x040fe800078008ff */
[----:B------:R-:W-:Y:S02]  /*6a50*/  @P1 LEA.HI.X R185, R0, c[0x0][0x1cc], R2, 0x1, P0 ;  /* 0x0000730000b91a11 */ /* 0x000fe400000f0c02 */
[----:B------:R-:W-:Y:S02]  /*6a60*/  @P1 IADD3 R189, P0, R124, 0x40, RZ ;  /* 0x000000407cbd1810 */ /* 0x000fe40007f1e0ff */
[----:B------:R-:W-:Y:S01]  /*6a70*/  IADD3 R0, R130, R131, RZ ;  /* 0x0000008382007210 */ /* 0x000fe20007ffe0ff */
[----:B------:R-:W-:Y:S01]  /*6a80*/  @!PT LDS RZ, [RZ] ;  /* 0x00000000fffff984 */ /* 0x000fe20000000800 */
[----:B------:R-:W-:Y:S01]  /*6a90*/  @!PT LDS RZ, [RZ] ;  /* 0x00000000fffff984 */ /* 0x000fe20000000800 */
[----:B------:R-:W-:Y:S01]  /*6aa0*/  @!PT LDS RZ, [RZ] ;  /* 0x00000000fffff984 */ /* 0x000fe20000000800 */
[----:B------:R1:W-:Y:S01]  /*6ab0*/  @P1 LDGSTS.E.BYPASS.LTC128B.128 [R127+0x10100], [R184.64], !P6 ;  /* 0x10100000b87f1fae */ /* 0x0003e2000f101d46 */
[----:B------:R-:W-:Y:S02]  /*6ac0*/  @P1 IADD3.X R190, RZ, R126, RZ, P0, !PT ;  /* 0x0000007effbe1210 */ /* 0x000fe400007fe4ff */
[C---:B------:R-:W-:Y:S01]  /*6ad0*/  @P1 IADD3 R2, P0, R157.reuse, R189, RZ ;  /* 0x000000bd9d021210 */ /* 0x040fe20007f1e0ff */
[----:B------:R-:W-:Y:S04]  /*6ae0*/  @P2 IMAD.HI.U32 R159, R0, c[0x0][0x2c8], RZ ;  /* 0x0000b200009f2a27 */ /* 0x000fe800078e00ff */
[----:B------:R-:W-:Y:S01]  /*6af0*/  @P1 IMAD.X R177, R156, 0x1, R190, P0 ;  /* 0x000000019cb11824 */ /* 0x000fe200000e06be */
[C---:B------:R-:W-:Y:S02]  /*6b00*/  @P1 LEA R176, P0, R2.reuse, c[0x0][0x1c8], 0x1 ;  /* 0x0000720002b01a11 */ /* 0x040fe400078008ff */
[----:B------:R-:W-:Y:S02]  /*6b10*/  @P2 SHF.R.U32.HI R0, RZ, c[0x0][0x2cc], R159 ;  /* 0x0000b300ff002a19 */ /* 0x000fe4000001169f */
[----:B------:R-:W-:Y:S02]  /*6b20*/  @P1 LEA.HI.X R177, R2, c[0x0][0x1cc], R177, 0x1, P0 ;  /* 0x0000730002b11a11 */ /* 0x000fe400000f0cb1 */
[----:B------:R-:W-:Y:S01]  /*6b30*/  @P1 IADD3 R188, P0, R124, 0x80, RZ ;  /* 0x000000807cbc1810 */ /* 0x000fe20007f1e0ff */
[----:B------:R-:W2:Y:S01]  /*6b40*/  SHFL.IDX PT, R179, R0, RZ, 0x1c1f ;  /* 0x001c1fff00b37589 */ /* 0x000ea200000e0000 */
[----:B------:R-:W-:Y:S03]  /*6b50*/  MOV R159, 0xffffffc0 ;  /* 0xffffffc0009f7802 */ /* 0x000fe60000000f00 */
[----:B------:R-:W-:Y:S01]  /*6b60*/  @P1 IMAD.X R186, RZ, RZ, R126, P0 ;  /* 0x000000ffffba1224 */ /* 0x000fe200000e067e */
[----:B------:R3:W-:Y:S01]  /*6b70*/  @P1 LDGSTS.E.BYPASS.LTC128B.128 [R127+0x12100], [R176.64], !P5 ;  /* 0x12100000b07f1fae */ /* 0x0007e2000e901d46 */
[----:B------:R-:W-:Y:S04]  /*6b80*/  IMAD R159, R170, R159, 0x1 ;  /* 0x00000001aa9f7424 */ /* 0x000fe800078e029f */
[----:B------:R4:W1:Y:S02]  /*6b90*/  SHFL.IDX PT, R178, R0, 0x1, 0x1c1f ;  /* 0x003c1f0000b27f89 */ /* 0x00086400000e0000 */
[----:B----4-:R-:W-:Y:S04]  /*6ba0*/  @P1 IADD3 R0, P0, R157, R188, RZ ;  /* 0x000000bc9d001210 */ /* 0x010fe80007f1e0ff */
[----:B------:R-:W-:Y:S02]  /*6bb0*/  @P1 IADD3.X R2, R156, R186, RZ, P0, !PT ;  /* 0x000000ba9c021210 */ /* 0x000fe400007fe4ff */
[C---:B---3--:R-:W-:Y:S04]  /*6bc0*/  @P1 LEA R176, P0, R0.reuse, c[0x0][0x1c8], 0x1 ;  /* 0x0000720000b01a11 */ /* 0x048fe800078008ff */
[----:B------:R-:W-:Y:S02]  /*6bd0*/  @P1 LEA.HI.X R177, R0, c[0x0][0x1cc], R2, 0x1, P0 ;  /* 0x0000730000b11a11 */ /* 0x000fe400000f0c02 */
[----:B------:R-:W-:Y:S02]  /*6be0*/  IADD3 R0, R159, c[0x0][0x1d0], -R128 ;  /* 0x000074009f007a10 */ /* 0x000fe40007ffe880 */
[----:B------:R-:W-:Y:S01]  /*6bf0*/  @P1 IADD3 R180, P0, R124, 0xc0, RZ ;  /* 0x000000c07cb41810 */ /* 0x000fe20007f1e0ff */
[----:B------:R3:W-:Y:S01]  /*6c00*/  @P1 LDGSTS.E.BYPASS.LTC128B.128 [R127+0x14100], [R176.64], !P4 ;  /* 0x14100000b07f1fae */ /* 0x0007e2000e101d46 */
[----:B------:R-:W-:Y:S05]  /*6c10*/  IADD3 R0, R0, -c[0x0][0x168], RZ ;  /* 0x80005a0000007a10 */ /* 0x000fea0007ffe0ff */
[C---:B--2---:R-:W-:Y:S01]  /*6c20*/  IMAD.IADD R2, R0.reuse, 0x1, R179 ;  /* 0x0000000100027824 */ /* 0x044fe200078e02b3 */
[----:B-1----:R-:W-:Y:S01]  /*6c30*/  IADD3 R0, R0, R178, RZ ;  /* 0x000000b200007210 */ /* 0x002fe20007ffe0ff */
[----:B------:R-:W-:Y:S01]  /*6c40*/  @P1 IMAD.X R179, RZ, RZ, R126, P0 ;  /* 0x000000ffffb31224 */ /* 0x000fe200000e067e */
[----:B------:R-:W-:Y:S04]  /*6c50*/  @P1 IADD3 R159, P0, R157, R180, RZ ;  /* 0x000000b49d9f1210 */ /* 0x000fe80007f1e0ff */
[----:B---3--:R-:W-:Y:S02]  /*6c60*/  @P1 IADD3.X R177, R156, R179, RZ, P0, !PT ;  /* 0x000000b39cb11210 */ /* 0x008fe400007fe4ff */
[C---:B------:R-:W-:Y:S04]  /*6c70*/  @P1 LEA R176, P0, R159.reuse, c[0x0][0x1c8], 0x1 ;  /* 0x000072009fb01a11 */ /* 0x040fe800078008ff */
[----:B------:R-:W-:Y:S01]  /*6c80*/  @P1 LEA.HI.X R177, R159, c[0x0][0x1cc], R177, 0x1, P0 ;  /* 0x000073009fb11a11 */ /* 0x000fe200000f0cb1 */
[----:B------:R-:W-:Y:S04]  /*6c90*/  @P1 IMAD.MOV.U32 R159, RZ, RZ, c[0x0][0x1e0] ;  /* 0x00007800ff9f1624 */ /* 0x000fe800078e00ff */
[----:B------:R1:W-:Y:S01]  /*6ca0*/  @P1 LDGSTS.E.BYPASS.LTC128B.128 [R127+0x16100], [R176.64], !P3 ;  /* 0x16100000b07f1fae */ /* 0x0003e2000d901d46 */
[C---:B------:R-:W-:Y:S02]  /*6cb0*/  @P1 LEA R157, P0, R159.reuse, R157, 0x5 ;  /* 0x0000009d9f9d1211 */ /* 0x040fe400078028ff */
[----:B-1----:R-:W-:Y:S04]  /*6cc0*/  @P1 MOV R176, c[0x0][0x1e4] ;  /* 0x0000790000b01a02 */ /* 0x002fe80000000f00 */
[----:B------:R-:W-:Y:S02]  /*6cd0*/  @P1 LEA.HI.X R156, R159, R156, R176, 0x5, P0 ;  /* 0x0000009c9f9c1211 */ /* 0x000fe400000f2cb0 */
[----:B------:R-:W-:Y:S04]  /*6ce0*/  ISETP.GT.AND P0, PT, R2, RZ, PT ;  /* 0x000000ff0200720c */ /* 0x000fe80003f04270 */
[----:B------:R-:W-:Y:S02]  /*6cf0*/  FSEL R185, R4, -INF , P0 ;  /* 0xff80000004b97808 */ /* 0x000fe40000000000 */
[----:B------:R-:W-:Y:S04]  /*6d00*/  ISETP.GT.AND P0, PT, R2, 0x1, PT ;  /* 0x000000010200780c */ /* 0x000fe80003f04270 */
[----:B------:R-:W-:Y:S02]  /*6d10*/  FSEL R181, R5, -INF , P0 ;  /* 0xff80000005b57808 */ /* 0x000fe40000000000 */
[----:B------:R-:W-:Y:S04]  /*6d20*/  ISETP.GT.AND P0, PT, R0, RZ, PT ;  /* 0x000000ff0000720c */ /* 0x000fe80003f04270 */
        /* <DEDUP_REMOVED lines=50> */
[----:B------:R-:W-:Y:S04]  /*7050*/  ISETP.GT.AND P0, PT, R2, 0x28, PT ;  /* 0x000000280200780c */ /* 0x000fe80003f04270 */
        /* <DEDUP_REMOVED lines=12> */
[----:B------:R-:W-:Y:S01]  /*7120*/  FSEL R172, R32, -INF , P0 ;  /* 0xff80000020ac7808 */ /* 0x000fe20000000000 */
[----:B------:R-:W-:Y:S01]  /*7130*/  IMAD.MOV.U32 R32, RZ, RZ, R19 ;  /* 0x000000ffff207224 */ /* 0x000fe200078e0013 */
[----:B------:R-:W-:Y:S02]  /*7140*/  ISETP.GT.AND P0, PT, R2, 0x39, PT ;  /* 0x000000390200780c */ /* 0x000fe40003f04270 */
[----:B------:R-:W-:Y:S02]  /*7150*/  FMNMX.FTZ R2, R191, R4, !PT ;  /* 0x00000004bf027209 */ /* 0x000fe40007810000 */
[----:B------:R-:W-:Y:S02]  /*7160*/  FSEL R173, R33, -INF , P0 ;  /* 0xff80000021ad7808 */ /* 0x000fe40000000000 */
[----:B------:R-:W-:Y:S02]  /*7170*/  FMNMX.FTZ R6, R172, R6, !PT ;  /* 0x00000006ac067209 */ /* 0x000fe40007810000 */
[----:B------:R-:W-:Y:S02]  /*7180*/  FMNMX.FTZ R2, R18, R2, !PT ;  /* 0x0000000212027209 */ /* 0x000fe40007810000 */
[----:B------:R-:W-:Y:S02]  /*7190*/  FMNMX.FTZ R6, R173, R6, !PT ;  /* 0x00000006ad067209 */ /* 0x000fe40007810000 */
[----:B------:R-:W-:Y:S02]  /*71a0*/  ISETP.GT.AND P0, PT, R0, 0x28, PT ;  /* 0x000000280000780c */ /* 0x000fe40003f04270 */
[----:B------:R-:W-:Y:S01]  /*71b0*/  FMNMX.FTZ R2, R32, R2, !PT ;  /* 0x0000000220027209 */ /* 0x000fe20007810000 */
[----:B------:R-:W1:Y:S01]  /*71c0*/  SHFL.BFLY PT, R4, R6, 0x2, 0x1f ;  /* 0x0c401f0006047f89 */ /* 0x000e6200000e0000 */
[----:B------:R-:W-:Y:S02]  /*71d0*/  MOV R33, R23 ;  /* 0x0000001700217202 */ /* 0x000fe40000000f00 */
[----:B------:R-:W-:Y:S02]  /*71e0*/  FSEL R193, R26, -INF , P0 ;  /* 0xff8000001ac17808 */ /* 0x000fe40000000000 */
[----:B------:R-:W-:Y:S02]  /*71f0*/  FMNMX.FTZ R2, R22, R2, !PT ;  /* 0x0000000216027209 */ /* 0x000fe40007810000 */
        /* <DEDUP_REMOVED lines=16> */
[----:B------:R-:W-:Y:S02]  /*7300*/  @P1 IADD3 R2, P0, R157, R124, RZ ;  /* 0x0000007c9d021210 */ /* 0x000fe40007f1e0ff */
[----:B-1----:R-:W-:Y:S01]  /*7310*/  FMNMX.FTZ R6, R6, R4, !PT ;  /* 0x0000000406067209 */ /* 0x002fe20007810000 */
[----:B------:R-:W2:Y:S01]  /*7320*/  LDL.LU.64 R124, [R1+0x150] ;  /* 0x00015000017c7983 */ /* 0x000ea20000300a00 */
[----:B------:R-:W-:Y:S01]  /*7330*/  FMNMX.FTZ R0, R169, R0, !PT ;  /* 0x00000000a9007209 */ /* 0x000fe20007810000 */
[----:B------:R-:W-:Y:S01]  /*7340*/  @P1 IMAD.X R4, R156, 0x1, R126, P0 ;  /* 0x000000019c041824 */ /* 0x000fe200000e067e */
[C---:B------:R-:W-:Y:S02]  /*7350*/  @P1 LEA R10, P0, R2.reuse, c[0x0][0x1c8], 0x1 ;  /* 0x00007200020a1a11 */ /* 0x040fe400078008ff */
[----:B------:R-:W3:Y:S01]  /*7360*/  LDL.LU R126, [R1+0x14c] ;  /* 0x00014c00017e7983 */ /* 0x000ee20000300800 */
[----:B------:R-:W-:Y:S02]  /*7370*/  FMNMX.FTZ R0, R159, R0, !PT ;  /* 0x000000009f007209 */ /* 0x000fe40007810000 */
[----:B------:R-:W-:Y:S02]  /*7380*/  @P1 LEA.HI.X R11, R2, c[0x0][0x1cc], R4, 0x1, P0 ;  /* 0x00007300020b1a11 */ /* 0x000fe400000f0c04 */
[C---:B------:R-:W-:Y:S01]  /*7390*/  @P1 IADD3 R4, P0, R157.reuse, R189, RZ ;  /* 0x000000bd9d041210 */ /* 0x040fe20007f1e0ff */
[----:B------:R-:W1:Y:S01]  /*73a0*/  SHFL.BFLY PT, R2, R0, 0x2, 0x1f ;  /* 0x0c401f0000027f89 */ /* 0x000e6200000e0000 */
[----:B------:R-:W-:Y:S02]  /*73b0*/  MOV R35, R18 ;  /* 0x0000001200237202 */ /* 0x000fe40000000f00 */
[----:B------:R-:W-:Y:S02]  /*73c0*/  @P1 IADD3.X R190, R156, R190, RZ, P0, !PT ;  /* 0x000000be9cbe1210 */ /* 0x000fe400007fe4ff */
[C---:B------:R-:W-:Y:S01]  /*73d0*/  @P1 LEA R12, P0, R4.reuse, c[0x0][0x1c8], 0x1 ;  /* 0x00007200040c1a11 */ /* 0x040fe200078008ff */
[----:B------:R4:W-:Y:S03]  /*73e0*/  @P1 LDGSTS.E.BYPASS.LTC128B.128 [R127+0x11100], [R10.64], !P6 ;  /* 0x111000000a7f1fae */ /* 0x0009e6000f101d46 */
[----:B------:R-:W-:Y:S02]  /*73f0*/  @P1 LEA.HI.X R13, R4, c[0x0][0x1cc], R190, 0x1, P0 ;  /* 0x00007300040d1a11 */ /* 0x000fe400000f0cbe */
[C---:B------:R-:W-:Y:S01]  /*7400*/  @P1 IADD3 R4, P0, R157.reuse, R188, RZ ;  /* 0x000000bc9d041210 */ /* 0x040fe20007f1e0ff */
[----:B------:R-:W4:Y:S04]  /*7410*/  SHFL.BFLY PT, R14, R6, 0x1, 0x1f ;  /* 0x0c201f00060e7f89 */ /* 0x000f2800000e0000 */
[C---:B------:R-:W-:Y:S01]  /*7420*/  @P1 IMAD.X R186, R156.reuse, 0x1, R186, P0 ;  /* 0x000000019cba1824 */ /* 0x040fe200000e06ba */
[----:B------:R-:W-:Y:S01]  /*7430*/  @P1 IADD3 R5, P0, R157, R180, RZ ;  /* 0x000000b49d051210 */ /* 0x000fe20007f1e0ff */
[----:B------:R4:W-:Y:S03]  /*7440*/  @P1 LDGSTS.E.BYPASS.LTC128B.128 [R127+0x13100], [R12.64], !P5 ;  /* 0x131000000c7f1fae */ /* 0x0009e6000e901d46 */
[----:B------:R-:W-:Y:S02]  /*7450*/  @P1 IADD3.X R156, R156, R179, RZ, P0, !PT ;  /* 0x000000b39c9c1210 */ /* 0x000fe400007fe4ff */
[----:B------:R-:W-:Y:S02]  /*7460*/  @P1 LEA R8, P0, R4, c[0x0][0x1c8], 0x1 ;  /* 0x0000720004081a11 */ /* 0x000fe400078008ff */
[----:B-1----:R-:W-:Y:S02]  /*7470*/  FMNMX.FTZ R0, R0, R2, !PT ;  /* 0x0000000200007209 */ /* 0x002fe40007810000 */
[----:B------:R-:W-:Y:S02]  /*7480*/  @P1 LEA.HI.X R9, R4, c[0x0][0x1cc], R186, 0x1, P0 ;  /* 0x0000730004091a11 */ /* 0x000fe400000f0cba */
[C---:B------:R-:W-:Y:S01]  /*7490*/  @P1 LEA R4, P0, R5.reuse, c[0x0][0x1c8], 0x1 ;  /* 0x0000720005041a11 */ /* 0x040fe200078008ff */
[----:B------:R-:W1:Y:S03]  /*74a0*/  SHFL.BFLY PT, R2, R0, 0x1, 0x1f ;  /* 0x0c201f0000027f89 */ /* 0x000e6600000e0000 */
[----:B------:R-:W-:Y:S02]  /*74b0*/  @P1 LEA.HI.X R5, R5, c[0x0][0x1cc], R156, 0x1, P0 ;  /* 0x0000730005051a11 */ /* 0x000fe400000f0c9c */
[----:B------:R1:W-:Y:S01]  /*74c0*/  @P1 LDGSTS.E.BYPASS.LTC128B.128 [R127+0x15100], [R8.64], !P4 ;  /* 0x15100000087f1fae */ /* 0x0003e2000e101d46 */
[----:B----4-:R-:W-:Y:S04]  /*74d0*/  FMNMX.FTZ R157, R6, R14, !PT ;  /* 0x0000000e069d7209 */ /* 0x010fe80007810000 */
[----:B------:R4:W-:Y:S01]  /*74e0*/  @P1 LDGSTS.E.BYPASS.LTC128B.128 [R127+0x17100], [R4.64], !P3 ;  /* 0x17100000047f1fae */ /* 0x0009e2000d901d46 */
[C---:B------:R-:W-:Y:S01]  /*74f0*/  FSETP.NEU.FTZ.AND P0, PT, R157.reuse, -INF , PT ;  /* 0xff8000009d00780b */ /* 0x040fe20003f1d000 */
[----:B------:R-:W-:Y:S03]  /*7500*/  FMUL.FTZ R180, R157, c[0x0][0x2d0] ;  /* 0x0000b4009db47a20 */ /* 0x000fe60000410000 */
[----:B------:R-:W4:Y:S02]  /*7510*/  LDSM.16.MT88.4 R12, [R248] ;  /* 0x00000000f80c783b */ /* 0x000f240000004200 */
[----:B------:R-:W-:Y:S03]  /*7520*/  FSEL R180, R180, RZ, P0 ;  /* 0x000000ffb4b47208 */ /* 0x000fe60000000000 */
[----:B------:R-:W4:Y:S02]  /*7530*/  LDSM.16.MT88.4 R20, [R252] ;  /* 0x00000000fc14783b */ /* 0x000f240000004200 */
[--C-:B------:R-:W-:Y:S01]  /*7540*/  FFMA.FTZ R181, R181, c[0x0][0x2d0], -R180.reuse ;  /* 0x0000b400b5b57a23 */ /* 0x100fe200000108b4 */
[----:B-1----:R-:W-:Y:S01]  /*7550*/  FMNMX.FTZ R156, R0, R2, !PT ;  /* 0x00000002009c7209 */ /* 0x002fe20007810000 */
[--C-:B------:R-:W-:Y:S01]  /*7560*/  FFMA.FTZ R185, R185, c[0x0][0x2d0], -R180.reuse ;  /* 0x0000b400b9b97a23 */ /* 0x100fe200000108b4 */
[----:B------:R-:W-:Y:S01]  /*7570*/  FSEL R0, R157, RZ, P0 ;  /* 0x000000ff9d007208 */ /* 0x000fe20000000000 */
[----:B------:R1:W-:Y:S01]  /*7580*/  MUFU.EX2 R186, R181 ;  /* 0x000000b500ba7308 */ /* 0x0003e20000000800 */
[----:B------:R-:W-:Y:S01]  /*7590*/  FSETP.NEU.FTZ.AND P0, PT, R156, -INF , PT ;  /* 0xff8000009c00780b */ /* 0x000fe20003f1d000 */
[--C-:B------:R-:W-:Y:S01]  /*75a0*/  FFMA.FTZ R176, R176, c[0x0][0x2d0], -R180.reuse ;  /* 0x0000b400b0b07a23 */ /* 0x100fe200000108b4 */
[----:B------:R-:W4:Y:S01]  /*75b0*/  LDSM.16.MT88.4 R28, [R251] ;  /* 0x00000000fb1c783b */ /* 0x000f220000004200 */
[----:B------:R-:W-:Y:S01]  /*75c0*/  FADD.FTZ R0, -R0, R3 ;  /* 0x0000000300007221 */ /* 0x000fe20000010100 */
[----:B------:R-:W-:Y:S01]  /*75d0*/  FSEL R2, R156, RZ, P0 ;  /* 0x000000ff9c027208 */ /* 0x000fe20000000000 */
[----:B------:R-:W-:Y:S02]  /*75e0*/  FFMA.FTZ R178, R178, c[0x0][0x2d0], -R180 ;  /* 0x0000b400b2b27a23 */ /* 0x000fe400000108b4 */
[----:B------:R-:W-:Y:S01]  /*75f0*/  FMUL.FTZ R0, R0, c[0x0][0x2d0] ;  /* 0x0000b40000007a20 */ /* 0x000fe20000410000 */
[----:B------:R-:W0:Y:S01]  /*7600*/  LDGDEPBAR ;  /* 0x00000000000079af */ /* 0x000e220000000000 */
[----:B------:R-:W-:Y:S04]  /*7610*/  MUFU.EX2 R185, R185 ;  /* 0x000000b900b97308 */ /* 0x000fe80000000800 */
[----:B----4-:R-:W3:Y:S05]  /*7620*/  LDL.LU R127, [R1+0x148] ;  /* 0x00014800017f7983 */ /* 0x010eea0000300800 */
[----:B------:R-:W2:Y:S01]  /*7630*/  LDL R188, [R1+0x48] ;  /* 0x0000480001bc7983 */ /* 0x000ea20000100800 */
[----:B------:R-:W1:Y:S02]  /*7640*/  MUFU.EX2 R3, R0 ;  /* 0x0000000000037308 */ /* 0x000e640000000800 */
[----:B-1----:R-:W-:Y:S05]  /*7650*/  FMUL.FTZ R181, R156, c[0x0][0x2d0] ;  /* 0x0000b4009cb57a20 */ /* 0x002fea0000410000 */
[----:B------:R-:W-:Y:S03]  /*7660*/  FSEL R181, R181, RZ, P0 ;  /* 0x000000ffb5b57208 */ /* 0x000fe60000000000 */
[----:B------:R1:W-:Y:S02]  /*7670*/  MUFU.EX2 R189, R176 ;  /* 0x000000b000bd7308 */ /* 0x0003e40000000800 */
[--C-:B------:R-:W-:Y:S02]  /*7680*/  FFMA.FTZ R187, R187, c[0x0][0x2d0], -R181.reuse ;  /* 0x0000b400bbbb7a23 */ /* 0x100fe400000108b5 */
[--C-:B------:R-:W-:Y:S02]  /*7690*/  FFMA.FTZ R184, R184, c[0x0][0x2d0], -R181.reuse ;  /* 0x0000b400b8b87a23 */ /* 0x100fe400000108b5 */
[--C-:B------:R-:W-:Y:S02]  /*76a0*/  FFMA.FTZ R177, R177, c[0x0][0x2d0], -R181.reuse ;  /* 0x0000b400b1b17a23 */ /* 0x100fe400000108b5 */
[--C-:B------:R-:W-:Y:S02]  /*76b0*/  FFMA.FTZ R7, R7, c[0x0][0x2d0], -R181.reuse ;  /* 0x0000b40007077a23 */ /* 0x100fe400000108b5 */
[----:B------:R-:W1:Y:S01]  /*76c0*/  MUFU.EX2 R182, R178 ;  /* 0x000000b200b67308 */ /* 0x000e620000000800 */
[----:B------:R-:W-:Y:S02]  /*76d0*/  FFMA.FTZ R159, R159, c[0x0][0x2d0], -R181 ;  /* 0x0000b4009f9f7a23 */ /* 0x000fe400000108b5 */
[C---:B------:R-:W-:Y:S02]  /*76e0*/  FMUL.FTZ R24, R3.reuse, R144 ;  /* 0x0000009003187220 */ /* 0x040fe40000410000 */
[----:B------:R-:W3:Y:S01]  /*76f0*/  LDL R144, [R1+0x4] ;  /* 0x0000040001907983 */ /* 0x000ee20000100800 */
[----:B------:R-:W-:Y:S02]  /*7700*/  FADD.FTZ R0, -R2, R158 ;  /* 0x0000009e02007221 */ /* 0x000fe40000010100 */
[C---:B------:R-:W-:Y:S02]  /*7710*/  FMUL.FTZ R4, R3.reuse, R160 ;  /* 0x000000a003047220 */ /* 0x040fe40000410000 */
[----:B------:R-:W-:Y:S01]  /*7720*/  FMUL.FTZ R0, R0, c[0x0][0x2d0] ;  /* 0x0000b40000007a20 */ /* 0x000fe20000410000 */
[----:B------:R-:W-:Y:S01]  /*7730*/  MUFU.EX2 R183, R184 ;  /* 0x000000b800b77308 */ /* 0x000fe20000000800 */
[C---:B------:R-:W-:Y:S01]  /*7740*/  FMUL.FTZ R5, R3.reuse, R161 ;  /* 0x000000a103057220 */ /* 0x040fe20000410000 */
[----:B-1----:R-:W-:Y:S01]  /*7750*/  F2FP.BF16.PACK_AB R176, R186, R185 ;  /* 0x000000b9bab0723e */ /* 0x002fe200000010ff */
[C---:B------:R-:W-:Y:S01]  /*7760*/  FMUL.FTZ R8, R3.reuse, R164 ;  /* 0x000000a403087220 */ /* 0x040fe20000410000 */
[----:B------:R-:W-:Y:S01]  /*7770*/  MOV R161, R32 ;  /* 0x0000002000a17202 */ /* 0x000fe20000000f00 */
[C---:B------:R-:W-:Y:S02]  /*7780*/  FMUL.FTZ R9, R3.reuse, R165 ;  /* 0x000000a503097220 */ /* 0x040fe40000410000 */
[C---:B------:R-:W-:Y:S02]  /*7790*/  FMUL.FTZ R16, R3.reuse, R136 ;  /* 0x0000008803107220 */ /* 0x040fe40000410000 */
[C---:B------:R-:W-:Y:S01]  /*77a0*/  FMUL.FTZ R17, R3.reuse, R137 ;  /* 0x0000008903117220 */ /* 0x040fe20000410000 */
[----:B------:R-:W-:Y:S01]  /*77b0*/  MUFU.EX2 R190, R177 ;  /* 0x000000b100be7308 */ /* 0x000fe20000000800 */
[C---:B------:R-:W-:Y:S01]  /*77c0*/  FMUL.FTZ R25, R3.reuse, R145 ;  /* 0x0000009103197220 */ /* 0x040fe20000410000 */
[----:B------:R-:W-:Y:S01]  /*77d0*/  F2FP.BF16.PACK_AB R178, R182, R189 ;  /* 0x000000bdb6b2723e */ /* 0x000fe200000010ff */
[----:B------:R-:W-:Y:S02]  /*77e0*/  IMAD.MOV.U32 R160, RZ, RZ, R35 ;  /* 0x000000ffffa07224 */ /* 0x000fe400078e0023 */
[----:B------:R-:W-:Y:S02]  /*77f0*/  IMAD.MOV.U32 R158, RZ, RZ, R33 ;  /* 0x000000ffff9e7224 */ /* 0x000fe400078e0021 */
[C---:B------:R-:W-:Y:S03]  /*7800*/  FMUL.FTZ R32, R3.reuse, R152 ;  /* 0x0000009803207220 */ /* 0x040fe60000410000 */
[----:B------:R-:W1:Y:S01]  /*7810*/  MUFU.EX2 R184, R7 ;  /* 0x0000000700b87308 */ /* 0x000e620000000800 */
        /* <DEDUP_REMOVED lines=13> */
[C---:B------:R-:W-:Y:S01]  /*78f0*/  FMUL.FTZ R56, R3.reuse, R56 ;  /* 0x0000003803387220 */ /* 0x040fe20000410000 */
[----:B-1----:R-:W-:Y:S01]  /*7900*/  F2FP.BF16.PACK_AB R179, R184, R190 ;  /* 0x000000beb8b3723e */ /* 0x002fe200000010ff */
[C---:B------:R-:W-:Y:S01]  /*7910*/  FMUL.FTZ R57, R3.reuse, R57 ;  /* 0x0000003903397220 */ /* 0x040fe20000410000 */
[----:B------:R-:W-:Y:S01]  /*7920*/  MOV R164, R184 ;  /* 0x000000b800a47202 */ /* 0x000fe20000000f00 */
[--C-:B------:R-:W-:Y:S02]  /*7930*/  FFMA.FTZ R2, R128, c[0x0][0x2d0], -R180.reuse ;  /* 0x0000b40080027a23 */ /* 0x100fe400000108b4 */
[C---:B------:R-:W-:Y:S01]  /*7940*/  FMUL.FTZ R60, R3.reuse, R60 ;  /* 0x0000003c033c7220 */ /* 0x040fe20000410000 */
[----:B------:R-:W3:Y:S01]  /*7950*/  LDL.LU R128, [R1+0x144] ;  /* 0x0001440001807983 */ /* 0x000ee20000300800 */
[C---:B------:R-:W-:Y:S01]  /*7960*/  FMUL.FTZ R61, R3.reuse, R61 ;  /* 0x0000003d033d7220 */ /* 0x040fe20000410000 */
[----:B------:R-:W-:Y:S01]  /*7970*/  MUFU.EX2 R159, R159 ;  /* 0x0000009f009f7308 */ /* 0x000fe20000000800 */
[----:B------:R-:W-:Y:S02]  /*7980*/  FMUL.FTZ R64, R3, R64 ;  /* 0x0000004003407220 */ /* 0x000fe40000410000 */
[C---:B------:R-:W-:Y:S02]  /*7990*/  FMUL.FTZ R6, R0.reuse, R162 ;  /* 0x000000a200067220 */ /* 0x040fe40000410000 */
[C---:B------:R-:W-:Y:S02]  /*79a0*/  FMUL.FTZ R7, R0.reuse, R163 ;  /* 0x000000a300077220 */ /* 0x040fe40000410000 */
[C---:B------:R-:W-:Y:S01]  /*79b0*/  FMUL.FTZ R10, R0.reuse, R166 ;  /* 0x000000a6000a7220 */ /* 0x040fe20000410000 */
[----:B------:R-:W-:Y:S01]  /*79c0*/  MOV R166, R182 ;  /* 0x000000b600a67202 */ /* 0x000fe20000000f00 */
[C---:B------:R-:W-:Y:S02]  /*79d0*/  FMUL.FTZ R11, R0.reuse, R167 ;  /* 0x000000a7000b7220 */ /* 0x040fe40000410000 */
[C---:B------:R-:W-:Y:S01]  /*79e0*/  FMUL.FTZ R18, R0.reuse, R138 ;  /* 0x0000008a00127220 */ /* 0x040fe20000410000 */
[----:B------:R-:W-:Y:S01]  /*79f0*/  F2FP.BF16.PACK_AB R177, R183, R187 ;  /* 0x000000bbb7b1723e */ /* 0x000fe200000010ff */
[C---:B------:R-:W-:Y:S02]  /*7a00*/  FMUL.FTZ R19, R0.reuse, R139 ;  /* 0x0000008b00137220 */ /* 0x040fe40000410000 */
[----:B------:R-:W-:Y:S01]  /*7a10*/  LDSM.16.MT88.4 R136, [R248+0x800] ;  /* 0x00080000f888783b */ /* 0x000fe20000004200 */
[C---:B------:R-:W-:Y:S02]  /*7a20*/  FMUL.FTZ R26, R0.reuse, R146 ;  /* 0x00000092001a7220 */ /* 0x040fe40000410000 */
[----:B------:R-:W-:Y:S01]  /*7a30*/  FMUL.FTZ R27, R0, R147 ;  /* 0x00000093001b7220 */ /* 0x000fe20000410000 */
[C---:B------:R-:W-:Y:S05]  /*7a40*/  HMMA.16816.F32.BF16 R4, R176.reuse, R12, R4 ;  /* 0x0000000cb004723c */ /* 0x040fea0000041804 */
[--C-:B------:R-:W-:Y:S02]  /*7a50*/  FFMA.FTZ R152, R194, c[0x0][0x2d0], -R180.reuse ;  /* 0x0000b400c2987a23 */ /* 0x100fe400000108b4 */
[C---:B------:R-:W-:Y:S01]  /*7a60*/  FMUL.FTZ R12, R3.reuse, R132 ;  /* 0x00000084030c7220 */ /* 0x040fe20000410000 */
[C---:B------:R-:W-:Y:S04]  /*7a70*/  HMMA.16816.F32.BF16 R8, R176.reuse, R14, R8 ;  /* 0x0000000eb008723c */ /* 0x040fe80000041808 */
[----:B------:R-:W-:Y:S02]  /*7a80*/  FMUL.FTZ R13, R3, R133 ;  /* 0x00000085030d7220 */ /* 0x000fe40000410000 */
[C---:B------:R-:W-:Y:S02]  /*7a90*/  FMUL.FTZ R35, R0.reuse, R155 ;  /* 0x0000009b00237220 */ /* 0x040fe40000410000 */
[C---:B------:R-:W-:Y:S04]  /*7aa0*/  FMUL.FTZ R14, R0.reuse, R134 ;  /* 0x00000086000e7220 */ /* 0x040fe80000410000 */
[C---:B------:R-:W-:Y:S02]  /*7ab0*/  FMUL.FTZ R15, R0.reuse, R135 ;  /* 0x00000087000f7220 */ /* 0x040fe40000410000 */
[--C-:B------:R-:W-:Y:S02]  /*7ac0*/  FFMA.FTZ R153, R195, c[0x0][0x2d0], -R180.reuse ;  /* 0x0000b400c3997a23 */ /* 0x100fe400000108b4 */
[C---:B------:R-:W-:Y:S02]  /*7ad0*/  FMUL.FTZ R38, R0.reuse, R38 ;  /* 0x0000002600267220 */ /* 0x040fe40000410000 */
[C---:B------:R-:W-:Y:S01]  /*7ae0*/  FMUL.FTZ R39, R0.reuse, R39 ;  /* 0x0000002700277220 */ /* 0x040fe20000410000 */
        /* <DEDUP_REMOVED lines=23> */
[----:B------:R-:W-:Y:S02]  /*7c60*/  IMAD.MOV.U32 R167, RZ, RZ, R161 ;  /* 0x000000ffffa77224 */ /* 0x000fe400078e00a1 */
        /* <DEDUP_REMOVED lines=13> */
[--C-:B-1----:R-:W-:Y:S02]  /*7d40*/  FFMA.FTZ R2, R129, c[0x0][0x2d0], -R180.reuse ;  /* 0x0000b40081027a23 */ /* 0x102fe400000108b4 */
[C---:B------:R-:W-:Y:S01]  /*7d50*/  FMUL.FTZ R75, R0.reuse, R75 ;  /* 0x0000004b004b7220 */ /* 0x040fe20000410000 */
[----:B------:R-:W4:Y:S01]  /*7d60*/  LDL.LU R129, [R1+0x140] ;  /* 0x0001400001817983 */ /* 0x000f220000300800 */
[----:B------:R1:W-:Y:S01]  /*7d70*/  MUFU.EX2 R163, R2 ;  /* 0x0000000200a37308 */ /* 0x0003e20000000800 */
[C---:B------:R-:W-:Y:S02]  /*7d80*/  FMUL.FTZ R76, R3.reuse, R76 ;  /* 0x0000004c034c7220 */ /* 0x040fe40000410000 */
[C---:B------:R-:W-:Y:S01]  /*7d90*/  FMUL.FTZ R77, R3.reuse, R77 ;  /* 0x0000004d034d7220 */ /* 0x040fe20000410000 */
[----:B------:R-:W4:Y:S01]  /*7da0*/  LDL.LU R146, [R1+0x64] ;  /* 0x0000640001927983 */ /* 0x000f220000300800 */
[C---:B------:R-:W-:Y:S02]  /*7db0*/  FMUL.FTZ R78, R0.reuse, R78 ;  /* 0x0000004e004e7220 */ /* 0x040fe40000410000 */
[C---:B------:R-:W-:Y:S02]  /*7dc0*/  FMUL.FTZ R79, R0.reuse, R79 ;  /* 0x0000004f004f7220 */ /* 0x040fe40000410000 */
[----:B------:R-:W4:Y:S01]  /*7dd0*/  LDL.LU R145, [R1+0x68] ;  /* 0x0000680001917983 */ /* 0x000f220000300800 */
        /* <DEDUP_REMOVED lines=8> */
[----:B------:R-:W4:Y:S01]  /*7e60*/  LDL.LU R130, [R1+0x13c] ;  /* 0x00013c0001827983 */ /* 0x000f220000300800 */
        /* <DEDUP_REMOVED lines=14> */
[--C-:B-1----:R-:W-:Y:S02]  /*7f50*/  FFMA.FTZ R2, R191, c[0x0][0x2d0], -R181.reuse ;  /* 0x0000b400bf027a23 */ /* 0x102fe400000108b5 */
        /* <DEDUP_REMOVED lines=19> */
[----:B--2---:R2:W3:Y:S01]  /*8090*/  LDSM.16.MT88.4 R132, [R188] ;  /* 0x00000000bc84783b */ /* 0x0044e20000004200 */
        /* <DEDUP_REMOVED lines=9> */
[----:B---3--:R-:W-:Y:S02]  /*8130*/  FMUL.FTZ R126, R0, R126 ;  /* 0x0000007e007e7220 */ /* 0x008fe40000410000 */
[----:B-1----:R-:W-:Y:S02]  /*8140*/  FFMA.FTZ R2, R196, c[0x0][0x2d0], -R180 ;  /* 0x0000b400c4027a23 */ /* 0x002fe400000108b4 */
[----:B------:R1:W5:Y:S01]  /*8150*/  LDL.LU R196, [R1+0x134] ;  /* 0x0001340001c47983 */ /* 0x0003620000300800 */
[----:B--2---:R-:W-:Y:S01]  /*8160*/  MOV R188, R34 ;  /* 0x0000002200bc7202 */ /* 0x004fe20000000f00 */
[C---:B------:R-:W-:Y:S02]  /*8170*/  FMUL.FTZ R34, R0.reuse, R154 ;  /* 0x0000009a00227220 */ /* 0x040fe40000410000 */
[----:B------:R-:W-:Y:S02]  /*8180*/  FMUL.FTZ R127, R0, R127 ;  /* 0x0000007f007f7220 */ /* 0x000fe40000410000 */
[----:B------:R-:W-:Y:S02]  /*8190*/  IMAD.MOV.U32 R165, RZ, RZ, R188 ;  /* 0x000000ffffa57224 */ /* 0x000fe400078e00bc */
[----:B------:R2:W3:Y:S01]  /*81a0*/  MUFU.EX2 R188, R2 ;  /* 0x0000000200bc7308 */ /* 0x0004e20000000800 */
[----:B------:R-:W-:Y:S02]  /*81b0*/  IMAD.MOV.U32 R154, RZ, RZ, R164 ;  /* 0x000000ffff9a7224 */ /* 0x000fe400078e00a4 */
[C---:B------:R-:W-:Y:S02]  /*81c0*/  FMUL.FTZ R124, R3.reuse, R124 ;  /* 0x0000007c037c7220 */ /* 0x040fe40000410000 */
[C---:B------:R-:W-:Y:S01]  /*81d0*/  FMUL.FTZ R125, R3.reuse, R125 ;  /* 0x0000007d037d7220 */ /* 0x040fe20000410000 */
[C---:B------:R-:W-:Y:S08]  /*81e0*/  HMMA.16816.F32.BF16 R28, R176.reuse, R132, R28 ;  /* 0x00000084b01c723c */ /* 0x040ff0000004181c */
[C---:B------:R-:W-:Y:S01]  /*81f0*/  HMMA.16816.F32.BF16 R32, R176.reuse, R134, R32 ;  /* 0x00000086b020723c */ /* 0x040fe20000041820 */
[----:B------:R-:W1:Y:S03]  /*8200*/  LDSM.16.MT88.4 R132, [R248+0x2000] ;  /* 0x00200000f884783b */ /* 0x000e660000004200 */
[--C-:B--2---:R-:W-:Y:S04]  /*8210*/  FFMA.FTZ R2, R160, c[0x0][0x2d0], -R181.reuse ;  /* 0x0000b400a0027a23 */ /* 0x104fe800000108b5 */
[----:B------:R2:W-:Y:S01]  /*8220*/  MUFU.EX2 R160, R2 ;  /* 0x0000000200a07308 */ /* 0x0005e20000000800 */
[----:B------:R-:W-:Y:S03]  /*8230*/  FMUL.FTZ R128, R3, R128 ;  /* 0x0000008003807220 */ /* 0x000fe60000410000 */
[----:B--2---:R-:W-:Y:S02]  /*8240*/  FFMA.FTZ R2, R167, c[0x0][0x2d0], -R181 ;  /* 0x0000b400a7027a23 */ /* 0x004fe400000108b5 */
[----:B------:R-:W-:Y:S01]  /*8250*/  IMAD.MOV.U32 R167, RZ, RZ, R166 ;  /* 0x000000ffffa77224 */ /* 0x000fe200078e00a6 */
[C---:B-1----:R-:W-:Y:S04]  /*8260*/  HMMA.16816.F32.BF16 R36, R176.reuse, R132, R36 ;  /* 0x00000084b024723c */ /* 0x042fe80000041824 */
[----:B------:R-:W-:Y:S04]  /*8270*/  MOV R148, R167 ;  /* 0x000000a700947202 */ /* 0x000fe80000000f00 */
        /* <DEDUP_REMOVED lines=8> */
[C---:B----4-:R-:W-:Y:S02]  /*8300*/  FMUL.FTZ R129, R3.reuse, R129 ;  /* 0x0000008103817220 */ /* 0x050fe40000410000 */
[----:B------:R-:W-:Y:S02]  /*8310*/  FFMA.FTZ R185, R3, R146, R185 ;  /* 0x0000009203b97223 */ /* 0x000fe400000100b9 */
[C---:B------:R-:W-:Y:S01]  /*8320*/  FFMA.FTZ R187, R0.reuse, R145, R187 ;  /* 0x0000009100bb7223 */ /* 0x040fe200000100bb */
[C---:B-1----:R-:W-:Y:S03]  /*8330*/  HMMA.16816.F32.BF16 R60, R176.reuse, R132, R60 ;  /* 0x00000084b03c723c */ /* 0x042fe6000004183c */
[C---:B------:R-:W-:Y:S05]  /*8340*/  FMUL.FTZ R130, R0.reuse, R130 ;  /* 0x0000008200827220 */ /* 0x040fea0000410000 */
[C---:B------:R-:W-:Y:S01]  /*8350*/  HMMA.16816.F32.BF16 R64, R176.reuse, R134, R64 ;  /* 0x00000086b040723c */ /* 0x040fe20000041840 */
[----:B------:R-:W1:Y:S07]  /*8360*/  LDSM.16.MT88.4 R132, [R248+0x4000] ;  /* 0x00400000f884783b */ /* 0x000e6e0000004200 */
[C---:B-1----:R-:W-:Y:S08]  /*8370*/  HMMA.16816.F32.BF16 R68, R176.reuse, R132, R68 ;  /* 0x00000084b044723c */ /* 0x042ff00000041844 */
[C---:B------:R-:W-:Y:S01]  /*8380*/  HMMA.16816.F32.BF16 R72, R176.reuse, R134, R72 ;  /* 0x00000086b048723c */ /* 0x040fe20000041848 */
[----:B------:R-:W1:Y:S03]  /*8390*/  LDSM.16.MT88.4 R132, [R252+0x4000] ;  /* 0x00400000fc84783b */ /* 0x000e660000004200 */
[----:B------:R-:W-:Y:S02]  /*83a0*/  FMUL.FTZ R131, R0, R131 ;  /* 0x0000008300837220 */ /* 0x000fe40000410000 */
[--C-:B------:R-:W-:Y:S02]  /*83b0*/  FFMA.FTZ R0, R197, c[0x0][0x2d0], -R180.reuse ;  /* 0x0000b400c5007a23 */ /* 0x100fe400000108b4 */
[----:B------:R2:W5:Y:S02]  /*83c0*/  LDL.LU R197, [R1+0x130] ;  /* 0x0001300001c57983 */ /* 0x0005640000300800 */
[----:B------:R4:W-:Y:S02]  /*83d0*/  MUFU.EX2 R166, R0 ;  /* 0x0000000000a67308 */ /* 0x0009e40000000800 */
[--C-:B----4-:R-:W-:Y:S02]  /*83e0*/  FFMA.FTZ R0, R198, c[0x0][0x2d0], -R180.reuse ;  /* 0x0000b400c6007a23 */ /* 0x110fe400000108b4 */
[----:B------:R2:W5:Y:S06]  /*83f0*/  LDL.LU R198, [R1+0x12c] ;  /* 0x00012c0001c67983 */ /* 0x00056c0000300800 */
[----:B------:R4:W-:Y:S01]  /*8400*/  MUFU.EX2 R145, R0 ;  /* 0x0000000000917308 */ /* 0x0009e20000000800 */
[C---:B-1----:R-:W-:Y:S08]  /*8410*/  HMMA.16816.F32.BF16 R76, R176.reuse, R132, R76 ;  /* 0x00000084b04c723c */ /* 0x042ff0000004184c */
[C---:B------:R-:W-:Y:S01]  /*8420*/  HMMA.16816.F32.BF16 R80, R176.reuse, R134, R80 ;  /* 0x00000086b050723c */ /* 0x040fe20000041850 */
[----:B------:R-:W1:Y:S03]  /*8430*/  LDSM.16.MT88.4 R132, [R251+0x4000] ;  /* 0x00400000fb84783b */ /* 0x000e660000004200 */
[--C-:B----4-:R-:W-:Y:S04]  /*8440*/  FFMA.FTZ R0, R165, c[0x0][0x2d0], -R181.reuse ;  /* 0x0000b400a5007a23 */ /* 0x110fe800000108b5 */
[----:B------:R4:W-:Y:S01]  /*8450*/  MUFU.EX2 R167, R0 ;  /* 0x0000000000a77308 */ /* 0x0009e20000000800 */
[C---:B-1----:R-:W-:Y:S03]  /*8460*/  HMMA.16816.F32.BF16 R84, R176.reuse, R132, R84 ;  /* 0x00000084b054723c */ /* 0x042fe60000041854 */
[--C-:B----4-:R-:W-:Y:S02]  /*8470*/  FFMA.FTZ R0, R158, c[0x0][0x2d0], -R181.reuse ;  /* 0x0000b4009e007a23 */ /* 0x110fe400000108b5 */
[--C-:B------:R-:W-:Y:S04]  /*8480*/  FFMA.FTZ R158, R172, c[0x0][0x2d0], -R180.reuse ;  /* 0x0000b400ac9e7a23 */ /* 0x100fe800000108b4 */
[----:B------:R1:W-:Y:S01]  /*8490*/  MUFU.EX2 R191, R0 ;  /* 0x0000000000bf7308 */ /* 0x0003e20000000800 */
[C---:B------:R-:W-:Y:S01]  /*84a0*/  HMMA.16816.F32.BF16 R88, R176.reuse, R134, R88 ;  /* 0x00000086b058723c */ /* 0x040fe20000041858 */
[----:B------:R-:W4:Y:S02]  /*84b0*/  LDSM.16.MT88.4 R132, [R144+0x4000] ;  /* 0x004000009084783b */ /* 0x000f240000004200 */
[--C-:B-1----:R-:W-:Y:S03]  /*84c0*/  FFMA.FTZ R0, R199, c[0x0][0x2d0], -R180.reuse ;  /* 0x0000b400c7007a23 */ /* 0x102fe600000108b4 */
[----:B------:R2:W5:Y:S03]  /*84d0*/  LDL.LU R199, [R1+0x128] ;  /* 0x0001280001c77983 */ /* 0x0005660000300800 */
[----:B------:R1:W-:Y:S01]  /*84e0*/  MUFU.EX2 R3, R0 ;  /* 0x0000000000037308 */ /* 0x0003e20000000800 */
[C---:B----4-:R-:W-:Y:S08]  /*84f0*/  HMMA.16816.F32.BF16 R92, R176.reuse, R132, R92 ;  /* 0x00000084b05c723c */ /* 0x050ff0000004185c */
[C---:B------:R-:W-:Y:S01]  /*8500*/  HMMA.16816.F32.BF16 R96, R176.reuse, R134, R96 ;  /* 0x00000086b060723c */ /* 0x040fe20000041860 */
[----:B------:R-:W4:Y:S03]  /*8510*/  LDSM.16.MT88.4 R132, [R248+0x6000] ;  /* 0x00600000f884783b */ /* 0x000f260000004200 */
[--C-:B-1----:R-:W-:Y:S02]  /*8520*/  FFMA.FTZ R0, R192, c[0x0][0x2d0], -R180.reuse ;  /* 0x0000b400c0007a23 */ /* 0x102fe400000108b4 */
[----:B------:R2:W5:Y:S01]  /*8530*/  LDL.LU R192, [R1+0x124] ;  /* 0x0001240001c07983 */ /* 0x0005620000300800 */
[----:B------:R-:W-:Y:S01]  /*8540*/  FFMA.FTZ R180, R173, c[0x0][0x2d0], -R180 ;  /* 0x0000b400adb47a23 */ /* 0x000fe200000108b4 */
[----:B------:R1:W-:Y:S10]  /*8550*/  MUFU.EX2 R165, R0 ;  /* 0x0000000000a57308 */ /* 0x0003f40000000800 */
[----:B------:R-:W-:Y:S01]  /*8560*/  MUFU.EX2 R180, R180 ;  /* 0x000000b400b47308 */ /* 0x000fe20000000800 */
[----:B-1----:R-:W-:Y:S02]  /*8570*/  FFMA.FTZ R0, R193, c[0x0][0x2d0], -R181 ;  /* 0x0000b400c1007a23 */ /* 0x002fe400000108b5 */
[----:B------:R2:W5:Y:S05]  /*8580*/  LDL.LU R193, [R1+0x120] ;  /* 0x0001200001c17983 */ /* 0x00056a0000300800 */
[----:B------:R2:W5:Y:S01]  /*8590*/  LDL.LU R194, [R1+0x11c] ;  /* 0x00011c0001c27983 */ /* 0x0005620000300800 */
[C---:B----4-:R-:W-:Y:S04]  /*85a0*/  HMMA.16816.F32.BF16 R100, R176.reuse, R132, R100 ;  /* 0x00000084b064723c */ /* 0x050fe80000041864 */
[----:B------:R2:W5:Y:S04]  /*85b0*/  LDL.LU R195, [R1+0x118] ;  /* 0x0001180001c37983 */ /* 0x0005680000300800 */
[C---:B------:R-:W-:Y:S01]  /*85c0*/  HMMA.16816.F32.BF16 R104, R176.reuse, R134, R104 ;  /* 0x00000086b068723c */ /* 0x040fe20000041868 */
[----:B------:R-:W1:Y:S05]  /*85d0*/  LDSM.16.MT88.4 R132, [R252+0x6000] ;  /* 0x00600000fc84783b */ /* 0x000e6a0000004200 */
        /* <DEDUP_REMOVED lines=12> */
[----:B------:R-:W-:Y:S03]  /*86a0*/  F2FP.BF16.PACK_AB R132, R163, R161 ;  /* 0x000000a1a384723e */ /* 0x000fe600000010ff */
[----:B---3--:R-:W-:Y:S04]  /*86b0*/  F2FP.BF16.PACK_AB R134, R188, R184 ;  /* 0x000000b8bc86723e */ /* 0x008fe800000010ff */
[----:B------:R3:W-:Y:S10]  /*86c0*/  MUFU.EX2 R176, R0 ;  /* 0x0000000000b07308 */ /* 0x0007f40000000800 */
[----:B------:R-:W-:Y:S01]  /*86d0*/  MUFU.EX2 R178, R153 ;  /* 0x0000009900b27308 */ /* 0x000fe20000000800 */
[----:B-1----:R-:W-:Y:S01]  /*86e0*/  F2FP.BF16.PACK_AB R135, R177, R160 ;  /* 0x000000a0b187723e */ /* 0x002fe200000010ff */
[----:B------:R-:W-:Y:S01]  /*86f0*/  FADD.FTZ R2, R186, R185 ;  /* 0x000000b9ba027221 */ /* 0x000fe20000010000 */
[----:B------:R-:W-:Y:S01]  /*8700*/  MOV R186, R145 ;  /* 0x0000009100ba7202 */ /* 0x000fe20000000f00 */
[----:B------:R-:W-:Y:S02]  /*8710*/  IMAD.MOV.U32 R185, RZ, RZ, R3 ;  /* 0x000000ffffb97224 */ /* 0x000fe400078e0003 */
[----:B------:R-:W-:Y:S01]  /*8720*/  FADD.FTZ R3, R183, R187 ;  /* 0x000000bbb7037221 */ /* 0x000fe20000010000 */
[----:B------:R-:W-:Y:S01]  /*8730*/  MOV R183, R144 ;  /* 0x0000009000b77202 */ /* 0x000fe20000000f00 */
[C---:B------:R-:W-:Y:S05]  /*8740*/  HMMA.16816.F32.BF16 R4, R132.reuse, R136, R4 ;  /* 0x000000888404723c */ /* 0x040fea0000041804 */
[----:B---3--:R-:W-:Y:S02]  /*8750*/  FFMA.FTZ R0, R174, c[0x0][0x2d0], -R181 ;  /* 0x0000b400ae007a23 */ /* 0x008fe400000108b5 */
[----:B------:R2:W5:Y:S01]  /*8760*/  LDL.LU R174, [R1+0x10c] ;  /* 0x00010c0001ae7983 */ /* 0x0005620000300800 */
[C---:B------:R-:W-:Y:S01]  /*8770*/  HMMA.16816.F32.BF16 R8, R132.reuse, R138, R8 ;  /* 0x0000008a8408723c */ /* 0x040fe20000041808 */
[----:B------:R1:W-:Y:S03]  /*8780*/  MUFU.EX2 R164, R0 ;  /* 0x0000000000a47308 */ /* 0x0003e60000000800 */
[----:B------:R-:W3:Y:S01]  /*8790*/  LDSM.16.MT88.4 R136, [R251+0x800] ;  /* 0x00080000fb88783b */ /* 0x000ee20000004200 */
[----:B------:R-:W-:Y:S02]  /*87a0*/  IMAD.MOV.U32 R187, RZ, RZ, R177 ;  /* 0x000000ffffbb7224 */ /* 0x000fe400078e00b1 */
[----:B------:R-:W-:Y:S01]  /*87b0*/  FADD.FTZ R2, R189, R2 ;  /* 0x00000002bd027221 */ /* 0x000fe20000010000 */
[C---:B------:R-:W-:Y:S03]  /*87c0*/  HMMA.16816.F32.BF16 R12, R132.reuse, R140, R12 ;  /* 0x0000008c840c723c */ /* 0x040fe6000004180c */
[----:B------:R-:W-:Y:S01]  /*87d0*/  MUFU.EX2 R189, R158 ;  /* 0x0000009e00bd7308 */ /* 0x000fe20000000800 */
[----:B------:R-:W-:Y:S02]  /*87e0*/  FADD.FTZ R155, R148, R2 ;  /* 0x00000002949b7221 */ /* 0x000fe40000010000 */
[----:B------:R-:W-:Y:S01]  /*87f0*/  LDSM.16.MT88.4 R148, [R251+0x1000] ;  /* 0x00100000fb94783b */ /* 0x000fe20000004200 */
[----:B------:R-:W-:Y:S01]  /*8800*/  FFMA.FTZ R2, R169, c[0x0][0x2d0], -R181 ;  /* 0x0000b400a9027a23 */ /* 0x000fe200000108b5 */
[C---:B------:R-:W-:Y:S03]  /*8810*/  HMMA.16816.F32.BF16 R16, R132.reuse, R142, R16 ;  /* 0x0000008e8410723c */ /* 0x040fe60000041810 */
[----:B------:R-:W4:Y:S01]  /*8820*/  LDSM.16.MT88.4 R140, [R144+0x800] ;  /* 0x00080000908c783b */ /* 0x000f220000004200 */
[----:B------:R-:W-:Y:S01]  /*8830*/  FADD.FTZ R3, R190, R3 ;  /* 0x00000003be037221 */ /* 0x000fe20000010000 */
[----:B------:R-:W-:Y:S03]  /*8840*/  MUFU.EX2 R177, R152 ;  /* 0x0000009800b17308 */ /* 0x000fe60000000800 */
[----:B------:R-:W-:Y:S04]  /*8850*/  FADD.FTZ R154, R154, R3 ;  /* 0x000000039a9a7221 */ /* 0x000fe80000010000 */
[----:B-1----:R-:W-:Y:S02]  /*8860*/  FFMA.FTZ R0, R175, c[0x0][0x2d0], -R181 ;  /* 0x0000b400af007a23 */ /* 0x002fe400000108b5 */
[----:B------:R2:W5:Y:S01]  /*8870*/  LDL.LU R175, [R1+0x108] ;  /* 0x0001080001af7983 */ /* 0x0005620000300800 */
[----:B------:R-:W-:Y:S01]  /*8880*/  FADD.FTZ R3, R161, R155 ;  /* 0x0000009ba1037221 */ /* 0x000fe20000010000 */
[----:B------:R1:W1:Y:S03]  /*8890*/  MUFU.EX2 R190, R0 ;  /* 0x0000000000be7308 */ /* 0x0002660000000800 */
[----:B------:R-:W-:Y:S04]  /*88a0*/  FADD.FTZ R3, R163, R3 ;  /* 0x00000003a3037221 */ /* 0x000fe80000010000 */
[----:B------:R-:W-:Y:S03]  /*88b0*/  FADD.FTZ R3, R184, R3 ;  /* 0x00000003b8037221 */ /* 0x000fe60000010000 */
[----:B------:R2:W-:Y:S01]  /*88c0*/  MUFU.EX2 R158, R2 ;  /* 0x00000002009e7308 */ /* 0x0005e20000000800 */
[C---:B---3--:R-:W-:Y:S08]  /*88d0*/  HMMA.16816.F32.BF16 R20, R132.reuse, R136, R20 ;  /* 0x000000888414723c */ /* 0x048ff00000041814 */
[C---:B------:R-:W-:Y:S01]  /*88e0*/  HMMA.16816.F32.BF16 R24, R132.reuse, R138, R24 ;  /* 0x0000008a8418723c */ /* 0x040fe20000041818 */
[----:B------:R-:W3:Y:S03]  /*88f0*/  LDSM.16.MT88.4 R136, [R248+0x2800] ;  /* 0x00280000f888783b */ /* 0x000ee60000004200 */
[----:B-1----:R-:W-:Y:S02]  /*8900*/  FFMA.FTZ R0, R168, c[0x0][0x2d0], -R181 ;  /* 0x0000b400a8007a23 */ /* 0x002fe400000108b5 */
[----:B------:R1:W5:Y:S02]  /*8910*/  LDL.LU R168, [R1+0x104] ;  /* 0x0001040001a87983 */ /* 0x0003640000300800 */
[C---:B----4-:R-:W-:Y:S01]  /*8920*/  HMMA.16816.F32.BF16 R28, R132.reuse, R140, R28 ;  /* 0x0000008c841c723c */ /* 0x050fe2000004181c */
[----:B------:R4:W1:Y:S02]  /*8930*/  MUFU.EX2 R179, R0 ;  /* 0x0000000000b37308 */ /* 0x0008640000000800 */
[----:B------:R1:W5:Y:S01]  /*8940*/  LDL.LU R169, [R1+0x100] ;  /* 0x0001000001a97983 */ /* 0x0003620000300800 */
[----:B--2---:R-:W-:Y:S04]  /*8950*/  FADD.FTZ R2, R188, R3 ;  /* 0x00000003bc027221 */ /* 0x004fe80000010000 */
[C---:B------:R-:W-:Y:S01]  /*8960*/  HMMA.16816.F32.BF16 R32, R132.reuse, R142, R32 ;  /* 0x0000008e8420723c */ /* 0x040fe20000041820 */
[----:B------:R-:W2:Y:S03]  /*8970*/  LDSM.16.MT88.4 R140, [R252+0x2800] ;  /* 0x00280000fc8c783b */ /* 0x000ea60000004200 */
[----:B------:R-:W-:Y:S02]  /*8980*/  IMAD.MOV.U32 R3, RZ, RZ, R190 ;  /* 0x000000ffff037224 */ /* 0x000fe400078e00be */
[----:B----4-:R-:W-:Y:S02]  /*8990*/  FADD.FTZ R0, R162, R154 ;  /* 0x0000009aa2007221 */ /* 0x010fe40000010000 */
[----:B------:R-:W-:Y:S04]  /*89a0*/  LDSM.16.MT88.4 R152, [R251+0x1800] ;  /* 0x00180000fb98783b */ /* 0x000fe80000004200 */
[----:B------:R-:W-:Y:S01]  /*89b0*/  FADD.FTZ R0, R182, R0 ;  /* 0x00000000b6007221 */ /* 0x000fe20000010000 */
[C---:B---3--:R-:W-:Y:S03]  /*89c0*/  HMMA.16816.F32.BF16 R36, R132.reuse, R136, R36 ;  /* 0x000000888424723c */ /* 0x048fe60000041824 */
[----:B------:R-:W-:Y:S05]  /*89d0*/  FADD.FTZ R0, R160, R0 ;  /* 0x00000000a0007221 */ /* 0x000fea0000010000 */
[C---:B------:R-:W-:Y:S01]  /*89e0*/  HMMA.16816.F32.BF16 R40, R132.reuse, R138, R40 ;  /* 0x0000008a8428723c */ /* 0x040fe20000041828 */
[----:B------:R-:W3:Y:S07]  /*89f0*/  LDSM.16.MT88.4 R136, [R251+0x2800] ;  /* 0x00280000fb88783b */ /* 0x000eee0000004200 */
[C---:B--2---:R-:W-:Y:S08]  /*8a00*/  HMMA.16816.F32.BF16 R44, R132.reuse, R140, R44 ;  /* 0x0000008c842c723c */ /* 0x044ff0000004182c */
[C---:B------:R-:W-:Y:S01]  /*8a10*/  HMMA.16816.F32.BF16 R48, R132.reuse, R142, R48 ;  /* 0x0000008e8430723c */ /* 0x040fe20000041830 */
[----:B------:R-:W2:Y:S07]  /*8a20*/  LDSM.16.MT88.4 R140, [R144+0x2800] ;  /* 0x00280000908c783b */ /* 0x000eae0000004200 */
[C---:B---3--:R-:W-:Y:S08]  /*8a30*/  HMMA.16816.F32.BF16 R52, R132.reuse, R136, R52 ;  /* 0x000000888434723c */ /* 0x048ff00000041834 */
        /* <DEDUP_REMOVED lines=22> */
[----:B------:R-:W2:Y:S05]  /*8ba0*/  LDSM.16.MT88.4 R140, [R144+0x6800] ;  /* 0x00680000908c783b */ /* 0x000eaa0000004200 */
[----:B------:R-:W4:Y:S02]  /*8bb0*/  LDSM.16.MT88.4 R144, [R248+0x1000] ;  /* 0x00100000f890783b */ /* 0x000f240000004200 */
[C---:B---3--:R-:W-:Y:S08]  /*8bc0*/  HMMA.16816.F32.BF16 R116, R132.reuse, R136, R116 ;  /* 0x000000888474723c */ /* 0x048ff00000041874 */
[C---:B------:R-:W-:Y:S01]  /*8bd0*/  HMMA.16816.F32.BF16 R120, R132.reuse, R138, R120 ;  /* 0x0000008a8478723c */ /* 0x040fe20000041878 */
[----:B------:R-:W3:Y:S07]  /*8be0*/  LDSM.16.MT88.4 R136, [R252+0x1000] ;  /* 0x00100000fc88783b */ /* 0x000eee0000004200 */
[C---:B--2---:R-:W-:Y:S08]  /*8bf0*/  HMMA.16816.F32.BF16 R124, R132.reuse, R140, R124 ;  /* 0x0000008c847c723c */ /* 0x044ff0000004187c */
[----:B------:R-:W-:Y:S01]  /*8c00*/  HMMA.16816.F32.BF16 R128, R132, R142, R128 ;  /* 0x0000008e8480723c */ /* 0x000fe20000041880 */
[----:B------:R-:W2:Y:S06]  /*8c10*/  LDSM.16.MT88.4 R140, [R183+0x1000] ;  /* 0x00100000b78c783b */ /* 0x000eac0000004200 */
[----:B------:R-:W-:Y:S02]  /*8c20*/  F2FP.BF16.PACK_AB R132, R186, R166 ;  /* 0x000000a6ba84723e */ /* 0x000fe400000010ff */
[----:B------:R-:W-:Y:S03]  /*8c30*/  F2FP.BF16.PACK_AB R133, R191, R167 ;  /* 0x000000a7bf85723e */ /* 0x000fe600000010ff */
[----:B------:R-:W-:Y:S02]  /*8c40*/  F2FP.BF16.PACK_AB R134, R165, R185 ;  /* 0x000000b9a586723e */ /* 0x000fe400000010ff */
[----:B------:R-:W-:Y:S07]  /*8c50*/  F2FP.BF16.PACK_AB R135, R164, R176 ;  /* 0x000000b0a487723e */ /* 0x000fee00000010ff */
[C---:B----4-:R-:W-:Y:S08]  /*8c60*/  HMMA.16816.F32.BF16 R4, R132.reuse, R144, R4 ;  /* 0x000000908404723c */ /* 0x050ff00000041804 */
[C---:B------:R-:W-:Y:S01]  /*8c70*/  HMMA.16816.F32.BF16 R8, R132.reuse, R146, R8 ;  /* 0x000000928408723c */ /* 0x040fe20000041808 */
[----:B------:R-:W-:Y:S07]  /*8c80*/  LDSM.16.MT88.4 R144, [R252+0x3000] ;  /* 0x00300000fc90783b */ /* 0x000fee0000004200 */
[C---:B---3--:R-:W-:Y:S08]  /*8c90*/  HMMA.16816.F32.BF16 R12, R132.reuse, R136, R12 ;  /* 0x00000088840c723c */ /* 0x048ff0000004180c */
        /* <DEDUP_REMOVED lines=14> */
[C---:B----4-:R-:W-:Y:S08]  /*8d80*/  HMMA.16816.F32.BF16 R52, R132.reuse, R148, R52 ;  /* 0x000000948434723c */ /* 0x050ff00000041834 */
[C---:B------:R-:W-:Y:S01]  /*8d90*/  HMMA.16816.F32.BF16 R56, R132.reuse, R150, R56 ;  /* 0x000000968438723c */ /* 0x040fe20000041838 */
[----:B------:R-:W-:Y:S07]  /*8da0*/  LDSM.16.MT88.4 R148, [R183+0x5000] ;  /* 0x00500000b794783b */ /* 0x000fee0000004200 */
        /* <DEDUP_REMOVED lines=8> */
[----:B------:R-:W-:Y:S07]  /*8e30*/  LDSM.16.MT88.4 R144, [R251+0x7000] ;  /* 0x00700000fb90783b */ /* 0x000fee0000004200 */
[C---:B--2---:R-:W-:Y:S08]  /*8e40*/  HMMA.16816.F32.BF16 R84, R132.reuse, R136, R84 ;  /* 0x000000888454723c */ /* 0x044ff00000041854 */
[C---:B------:R-:W-:Y:S01]  /*8e50*/  HMMA.16816.F32.BF16 R88, R132.reuse, R138, R88 ;  /* 0x0000008a8458723c */ /* 0x040fe20000041858 */
[----:B------:R-:W2:Y:S07]  /*8e60*/  LDSM.16.MT88.4 R136, [R252+0x7000] ;  /* 0x00700000fc88783b */ /* 0x000eae0000004200 */
[C---:B------:R-:W-:Y:S08]  /*8e70*/  HMMA.16816.F32.BF16 R92, R132.reuse, R148, R92 ;  /* 0x00000094845c723c */ /* 0x040ff0000004185c */
[C---:B------:R-:W-:Y:S01]  /*8e80*/  HMMA.16816.F32.BF16 R96, R132.reuse, R150, R96 ;  /* 0x000000968460723c */ /* 0x040fe20000041860 */
[----:B------:R-:W3:Y:S07]  /*8e90*/  LDSM.16.MT88.4 R148, [R183+0x7000] ;  /* 0x00700000b794783b */ /* 0x000eee0000004200 */
[C---:B----4-:R-:W-:Y:S07]  /*8ea0*/  HMMA.16816.F32.BF16 R100, R132.reuse, R140, R100 ;  /* 0x0000008c8464723c */ /* 0x050fee0000041864 */
[----:B------:R-:W-:Y:S01]  /*8eb0*/  MOV R141, R167 ;  /* 0x000000a7008d7202 */ /* 0x000fe20000000f00 */
[C---:B------:R-:W-:Y:S04]  /*8ec0*/  HMMA.16816.F32.BF16 R104, R132.reuse, R142, R104 ;  /* 0x0000008e8468723c */ /* 0x040fe80000041868 */
[----:B------:R-:W-:Y:S03]  /*8ed0*/  IMAD.MOV.U32 R140, RZ, RZ, R166 ;  /* 0x000000ffff8c7224 */ /* 0x000fe600078e00a6 */
[----:B------:R-:W-:Y:S01]  /*8ee0*/  MOV R143, R165 ;  /* 0x000000a5008f7202 */ /* 0x000fe20000000f00 */
[----:B------:R-:W-:Y:S01]  /*8ef0*/  IMAD.MOV.U32 R142, RZ, RZ, R164 ;  /* 0x000000ffff8e7224 */ /* 0x000fe200078e00a4 */
[C---:B--2---:R-:W-:Y:S01]  /*8f00*/  HMMA.16816.F32.BF16 R108, R132.reuse, R136, R108 ;  /* 0x00000088846c723c */ /* 0x044fe2000004186c */
[----:B------:R-:W2:Y:S07]  /*8f10*/  LDSM.16.MT88.4 R164, [R248+0x1800] ;  /* 0x00180000f8a4783b */ /* 0x000eae0000004200 */
[C---:B------:R-:W-:Y:S01]  /*8f20*/  HMMA.16816.F32.BF16 R112, R132.reuse, R138, R112 ;  /* 0x0000008a8470723c */ /* 0x040fe20000041870 */
[----:B------:R-:W4:Y:S07]  /*8f30*/  LDSM.16.MT88.4 R136, [R252+0x1800] ;  /* 0x00180000fc88783b */ /* 0x000f2e0000004200 */
[C---:B------:R-:W-:Y:S07]  /*8f40*/  HMMA.16816.F32.BF16 R116, R132.reuse, R144, R116 ;  /* 0x000000908474723c */ /* 0x040fee0000041874 */
[----:B------:R-:W-:Y:S01]  /*8f50*/  MOV R144, R183 ;  /* 0x000000b700907202 */ /* 0x000fe20000000f00 */
[C---:B------:R-:W-:Y:S04]  /*8f60*/  HMMA.16816.F32.BF16 R120, R132.reuse, R146, R120 ;  /* 0x000000928478723c */ /* 0x040fe80000041878 */
[----:B------:R-:W-:Y:S03]  /*8f70*/  IMAD.MOV.U32 R145, RZ, RZ, R187 ;  /* 0x000000ffff917224 */ /* 0x000fe600078e00bb */
[----:B------:R-:W-:Y:S01]  /*8f80*/  IMAD.MOV.U32 R147, RZ, RZ, R180 ;  /* 0x000000ffff937224 */ /* 0x000fe200078e00b4 */
[C---:B---3--:R-:W-:Y:S01]  /*8f90*/  HMMA.16816.F32.BF16 R124, R132.reuse, R148, R124 ;  /* 0x00000094847c723c */ /* 0x048fe2000004187c */
[----:B------:R3:W3:Y:S03]  /*8fa0*/  LDSM.16.MT88.4 R180, [R144+0x1800] ;  /* 0x0018000090b4783b */ /* 0x0006e60000004200 */
[----:B------:R-:W-:Y:S03]  /*8fb0*/  MOV R146, R186 ;  /* 0x000000ba00927202 */ /* 0x000fe60000000f00 */
[----:B------:R-:W-:Y:S01]  /*8fc0*/  MOV R149, R191 ;  /* 0x000000bf00957202 */ /* 0x000fe20000000f00 */
[----:B------:R-:W-:Y:S04]  /*8fd0*/  HMMA.16816.F32.BF16 R128, R132, R150, R128 ;  /* 0x000000968480723c */ /* 0x000fe80000041880 */
[----:B------:R-:W-:Y:S02]  /*8fe0*/  MOV R148, R185 ;  /* 0x000000b900947202 */ /* 0x000fe40000000f00 */
[----:B------:R-:W3:Y:S01]  /*8ff0*/  LDSM.16.MT88.4 R184, [R248+0x3800] ;  /* 0x00380000f8b8783b */ /* 0x000ee20000004200 */
[----:B------:R-:W-:Y:S01]  /*9000*/  IMAD.MOV.U32 R135, RZ, RZ, R178 ;  /* 0x000000ffff877224 */ /* 0x000fe200078e00b2 */
[----:B------:R-:W-:Y:S03]  /*9010*/  MOV R133, R189 ;  /* 0x000000bd00857202 */ /* 0x000fe60000000f00 */
[----:B------:R-:W3:Y:S01]  /*9020*/  LDSM.16.MT88.4 R188, [R252+0x3800] ;  /* 0x00380000fcbc783b */ /* 0x000ee20000004200 */
[----:B-1----:R-:W-:Y:S02]  /*9030*/  MOV R134, R179 ;  /* 0x000000b300867202 */ /* 0x002fe40000000f00 */
[----:B------:R-:W-:Y:S02]  /*9040*/  MOV R150, R177 ;  /* 0x000000b100967202 */ /* 0x000fe40000000f00 */
[----:B------:R-:W-:Y:S02]  /*9050*/  MOV R151, R176 ;  /* 0x000000b000977202 */ /* 0x000fe40000000f00 */
[----:B------:R-:W-:Y:S02]  /*9060*/  F2FP.BF16.PACK_AB R176, R135, R150 ;  /* 0x0000009687b0723e */ /* 0x000fe400000010ff */
[----:B------:R-:W-:Y:S02]  /*9070*/  F2FP.BF16.PACK_AB R177, R134, R3 ;  /* 0x0000000386b1723e */ /* 0x000fe400000010ff */
[----:B------:R-:W-:Y:S02]  /*9080*/  F2FP.BF16.PACK_AB R178, R147, R133 ;  /* 0x0000008593b2723e */ /* 0x000fe400000010ff */
[----:B------:R-:W-:Y:S07]  /*9090*/  F2FP.BF16.PACK_AB R179, R159, R158 ;  /* 0x0000009e9fb3723e */ /* 0x000fee00000010ff */
[C---:B--2---:R-:W-:Y:S07]  /*90a0*/  HMMA.16816.F32.BF16 R160, R176.reuse, R164, R4 ;  /* 0x000000a4b0a0723c */ /* 0x044fee0000041804 */
[----:B------:R-:W-:Y:S01]  /*90b0*/  IMAD.MOV.U32 R4, RZ, RZ, R133 ;  /* 0x000000ffff047224 */ /* 0x000fe200078e0085 */
[C---:B------:R-:W-:Y:S04]  /*90c0*/  HMMA.16816.F32.BF16 R164, R176.reuse, R166, R8 ;  /* 0x000000a6b0a4723c */ /* 0x040fe80000041808 */
[----:B------:R-:W-:Y:S01]  /*90d0*/  MOV R5, R134 ;  /* 0x0000008600057202 */ /* 0x000fe20000000f00 */
[----:B------:R-:W-:Y:S01]  /*90e0*/  IMAD.MOV.U32 R7, RZ, RZ, R150 ;  /* 0x000000ffff077224 */ /* 0x000fe200078e0096 */
[----:B------:R-:W-:Y:S01]  /*90f0*/  MOV R6, R135 ;  /* 0x0000008700067202 */ /* 0x000fe20000000f00 */
[----:B------:R-:W-:Y:S01]  /*9100*/  IMAD.MOV.U32 R10, RZ, RZ, R149 ;  /* 0x000000ffff0a7224 */ /* 0x000fe200078e0095 */
[C---:B----4-:R-:W-:Y:S04]  /*9110*/  HMMA.16816.F32.BF16 R132, R176.reuse, R136, R12 ;  /* 0x00000088b084723c */ /* 0x050fe8000004180c */
[----:B------:R-:W-:Y:S02]  /*9120*/  MOV R11, R146 ;  /* 0x00000092000b7202 */ /* 0x000fe40000000f00 */
[----:B------:R-:W-:Y:S01]  /*9130*/  MOV R8, R151 ;  /* 0x0000009700087202 */ /* 0x000fe20000000f00 */
[----:B------:R-:W-:Y:S01]  /*9140*/  IMAD.MOV.U32 R14, RZ, RZ, R142 ;  /* 0x000000ffff0e7224 */ /* 0x000fe200078e008e */
[C---:B------:R-:W-:Y:S04]  /*9150*/  HMMA.16816.F32.BF16 R136, R176.reuse, R138, R16 ;  /* 0x0000008ab088723c */ /* 0x040fe80000041810 */
[----:B------:R-:W-:Y:S02]  /*9160*/  MOV R15, R143 ;  /* 0x0000008f000f7202 */ /* 0x000fe40000000f00 */
[----:B------:R-:W-:Y:S01]  /*9170*/  MOV R13, R147 ;  /* 0x00000093000d7202 */ /* 0x000fe20000000f00 */
[----:B------:R-:W-:Y:S01]  /*9180*/  IMAD.MOV.U32 R19, RZ, RZ, R141 ;  /* 0x000000ffff137224 */ /* 0x000fe200078e008d */
[----:B------:R-:W-:Y:S02]  /*9190*/  MOV R18, R140 ;  /* 0x0000008c00127202 */ /* 0x000fe40000000f00 */
[C---:B------:R-:W-:Y:S03]  /*91a0*/  HMMA.16816.F32.BF16 R140, R176.reuse, R152, R20 ;  /* 0x00000098b08c723c */ /* 0x040fe60000041814 */
[----:B------:R-:W-:Y:S04]  /*91b0*/  MOV R9, R148 ;  /* 0x0000009400097202 */ /* 0x000fe80000000f00 */
[----:B------:R-:W-:Y:S02]  /*91c0*/  MOV R22, R144 ;  /* 0x0000009000167202 */ /* 0x000fe40000000f00 */
[----:B------:R-:W-:Y:S02]  /*91d0*/  MOV R23, R145 ;  /* 0x0000009100177202 */ /* 0x000fe40000000f00 */
[C---:B---3--:R-:W-:Y:S01]  /*91e0*/  HMMA.16816.F32.BF16 R144, R176.reuse, R154, R24 ;  /* 0x0000009ab090723c */ /* 0x048fe20000041818 */
[----:B------:R-:W-:Y:S07]  /*91f0*/  LDSM.16.MT88.4 R24, [R251+0x7800] ;  /* 0x00780000fb18783b */ /* 0x000fee0000004200 */
[C---:B------:R-:W-:Y:S01]  /*9200*/  HMMA.16816.F32.BF16 R148, R176.reuse, R180, R28 ;  /* 0x000000b4b094723c */ /* 0x040fe2000004181c */
[----:B------:R-:W2:Y:S06]  /*9210*/  LDL R28, [R1+0x88] ;  /* 0x00008800011c7983 */ /* 0x000eac0000100800 */
[----:B------:R-:W-:Y:S01]  /*9220*/  MOV R180, R7 ;  /* 0x0000000700b47202 */ /* 0x000fe20000000f00 */
[C---:B------:R-:W-:Y:S04]  /*9230*/  HMMA.16816.F32.BF16 R152, R176.reuse, R182, R32 ;  /* 0x000000b6b098723c */ /* 0x040fe80000041820 */
[----:B------:R-:W-:Y:S01]  /*9240*/  IMAD.MOV.U32 R181, RZ, RZ, R6 ;  /* 0x000000ffffb57224 */ /* 0x000fe200078e0006 */
[----:B------:R-:W-:Y:S01]  /*9250*/  MOV R30, R4 ;  /* 0x00000004001e7202 */ /* 0x000fe20000000f00 */
[----:B------:R-:W-:Y:S01]  /*9260*/  IMAD.MOV.U32 R31, RZ, RZ, R13 ;  /* 0x000000ffff1f7224 */ /* 0x000fe200078e000d */
[----:B------:R-:W-:Y:S01]  /*9270*/  MOV R182, R11 ;  /* 0x0000000b00b67202 */ /* 0x000fe20000000f00 */
[C---:B------:R-:W-:Y:S04]  /*9280*/  HMMA.16816.F32.BF16 R36, R176.reuse, R184, R36 ;  /* 0x000000b8b024723c */ /* 0x040fe80000041824 */
[----:B------:R-:W-:Y:S01]  /*9290*/  MOV R32, R9 ;  /* 0x0000000900207202 */ /* 0x000fe20000000f00 */
[----:B------:R-:W-:Y:S01]  /*92a0*/  IMAD.MOV.U32 R183, RZ, RZ, R10 ;  /* 0x000000ffffb77224 */ /* 0x000fe200078e000a */
[----:B------:R-:W-:Y:S01]  /*92b0*/  MOV R33, R8 ;  /* 0x0000000800217202 */ /* 0x000fe20000000f00 */
[----:B------:R-:W-:Y:S01]  /*92c0*/  IMAD.MOV.U32 R185, RZ, RZ, R19 ;  /* 0x000000ffffb97224 */ /* 0x000fe200078e0013 */
[C---:B------:R-:W-:Y:S01]  /*92d0*/  HMMA.16816.F32.BF16 R40, R176.reuse, R186, R40 ;  /* 0x000000bab028723c */ /* 0x040fe20000041828 */
[----:B------:R-:W-:Y:S03]  /*92e0*/  LDSM.16.MT88.4 R8, [R22+0x3800] ;  /* 0x003800001608783b */ /* 0x000fe60000004200 */
[----:B------:R-:W-:Y:S01]  /*92f0*/  MOV R184, R18 ;  /* 0x0000001200b87202 */ /* 0x000fe20000000f00 */
[----:B------:R-:W-:Y:S01]  /*9300*/  IMAD.MOV.U32 R34, RZ, RZ, R15 ;  /* 0x000000ffff227224 */ /* 0x000fe200078e000f */
[----:B------:R-:W-:Y:S01]  /*9310*/  MOV R35, R14 ;  /* 0x0000000e00237202 */ /* 0x000fe20000000f00 */
[----:B------:R-:W-:Y:S01]  /*9320*/  LDSM.16.MT88.4 R16, [R252+0x5800] ;  /* 0x00580000fc10783b */ /* 0x000fe20000004200 */
[C---:B------:R-:W-:Y:S04]  /*9330*/  HMMA.16816.F32.BF16 R44, R176.reuse, R188, R44 ;  /* 0x000000bcb02c723c */ /* 0x040fe8000004182c */
[----:B------:R-:W-:Y:S01]  /*9340*/  MOV R187, R23 ;  /* 0x0000001700bb7202 */ /* 0x000fe20000000f00 */
[----:B------:R-:W-:Y:S01]  /*9350*/  FADD.FTZ R2, R184, R2 ;  /* 0x00000002b8027221 */ /* 0x000fe20000010000 */
[----:B------:R-:W-:Y:S01]  /*9360*/  MOV R29, R5 ;  /* 0x00000005001d7202 */ /* 0x000fe20000000f00 */
[----:B------:R-:W-:Y:S01]  /*9370*/  LDSM.16.MT88.4 R12, [R248+0x5800] ;  /* 0x00580000f80c783b */ /* 0x000fe20000004200 */
[C---:B------:R-:W-:Y:S04]  /*9380*/  HMMA.16816.F32.BF16 R48, R176.reuse, R190, R48 ;  /* 0x000000beb030723c */ /* 0x040fe80000041830 */
[----:B------:R-:W-:Y:S01]  /*9390*/  FADD.FTZ R0, R187, R0 ;  /* 0x00000000bb007221 */ /* 0x000fe20000010000 */
[----:B------:R-:W1:Y:S01]  /*93a0*/  LDSM.16.MT88.4 R4, [R251+0x3800] ;  /* 0x00380000fb04783b */ /* 0x000e620000004200 */
[----:B------:R-:W-:Y:S01]  /*93b0*/  FADD.FTZ R2, R182, R2 ;  /* 0x00000002b6027221 */ /* 0x000fe20000010000 */
[----:B------:R-:W-:Y:S01]  /*93c0*/  MOV R186, R22 ;  /* 0x0000001600ba7202 */ /* 0x000fe20000000f00 */
[----:B------:R-:W-:Y:S02]  /*93d0*/  FADD.FTZ R0, R185, R0 ;  /* 0x00000000b9007221 */ /* 0x000fe40000010000 */
[----:B------:R-:W3:Y:S02]  /*93e0*/  LDSM.16.MT88.4 R20, [R251+0x5800] ;  /* 0x00580000fb14783b */ /* 0x000ee40000004200 */
[----:B------:R-:W-:Y:S02]  /*93f0*/  FADD.FTZ R2, R32, R2 ;  /* 0x0000000220027221 */ /* 0x000fe40000010000 */
[----:B------:R-:W-:Y:S02]  /*9400*/  FADD.FTZ R0, R183, R0 ;  /* 0x00000000b7007221 */ /* 0x000fe40000010000 */
[----:B------:R-:W-:Y:S02]  /*9410*/  FADD.FTZ R2, R34, R2 ;  /* 0x0000000222027221 */ /* 0x000fe40000010000 */
[----:B------:R-:W-:Y:S02]  /*9420*/  FADD.FTZ R0, R33, R0 ;  /* 0x0000000021007221 */ /* 0x000fe40000010000 */
[----:B------:R-:W-:Y:S02]  /*9430*/  FADD.FTZ R2, R180, R2 ;  /* 0x00000002b4027221 */ /* 0x000fe40000010000 */
[----:B------:R-:W-:Y:S04]  /*9440*/  FADD.FTZ R0, R35, R0 ;  /* 0x0000000023007221 */ /* 0x000fe80000010000 */
[----:B------:R-:W-:Y:S02]  /*9450*/  FADD.FTZ R3, R3, R0 ;  /* 0x0000000003037221 */ /* 0x000fe40000010000 */
[----:B------:R-:W-:Y:S02]  /*9460*/  FADD.FTZ R0, R181, R2 ;  /* 0x00000002b5007221 */ /* 0x000fe40000010000 */
[----:B------:R-:W-:Y:S02]  /*9470*/  FADD.FTZ R3, R29, R3 ;  /* 0x000000031d037221 */ /* 0x000fe40000010000 */
[----:B------:R-:W-:Y:S02]  /*9480*/  FADD.FTZ R2, R30, R0 ;  /* 0x000000001e027221 */ /* 0x000fe40000010000 */
[----:B------:R-:W-:Y:S01]  /*9490*/  FADD.FTZ R0, R158, R3 ;  /* 0x000000039e007221 */ /* 0x000fe20000010000 */
[----:B------:R-:W-:Y:S01]  /*94a0*/  MOV R158, R156 ;  /* 0x0000009c009e7202 */ /* 0x000fe20000000f00 */
[----:B------:R-:W-:Y:S01]  /*94b0*/  FADD.FTZ R2, R31, R2 ;  /* 0x000000021f027221 */ /* 0x000fe20000010000 */
[----:B------:R-:W-:Y:S01]  /*94c0*/  MOV R3, R157 ;  /* 0x0000009d00037202 */ /* 0x000fe20000000f00 */
[----:B------:R-:W-:Y:S01]  /*94d0*/  FADD.FTZ R0, R159, R0 ;  /* 0x000000009f007221 */ /* 0x000fe20000010000 */
[C---:B-1----:R-:W-:Y:S08]  /*94e0*/  HMMA.16816.F32.BF16 R52, R176.reuse, R4, R52 ;  /* 0x00000004b034723c */ /* 0x042ff00000041834 */
[C---:B------:R-:W-:Y:S01]  /*94f0*/  HMMA.16816.F32.BF16 R56, R176.reuse, R6, R56 ;  /* 0x00000006b038723c */ /* 0x040fe20000041838 */
[----:B------:R-:W1:Y:S07]  /*9500*/  LDSM.16.MT88.4 R4, [R186+0x5800] ;  /* 0x00580000ba04783b */ /* 0x000e6e0000004200 */
[C---:B------:R-:W-:Y:S08]  /*9510*/  HMMA.16816.F32.BF16 R60, R176.reuse, R8, R60 ;  /* 0x00000008b03c723c */ /* 0x040ff0000004183c */
[C---:B------:R-:W-:Y:S01]  /*9520*/  HMMA.16816.F32.BF16 R64, R176.reuse, R10, R64 ;  /* 0x0000000ab040723c */ /* 0x040fe20000041840 */
[----:B------:R-:W4:Y:S07]  /*9530*/  LDSM.16.MT88.4 R8, [R248+0x7800] ;  /* 0x00780000f808783b */ /* 0x000f2e0000004200 */
[C---:B------:R-:W-:Y:S08]  /*9540*/  HMMA.16816.F32.BF16 R68, R176.reuse, R12, R68 ;  /* 0x0000000cb044723c */ /* 0x040ff00000041844 */
[C---:B------:R-:W-:Y:S01]  /*9550*/  HMMA.16816.F32.BF16 R72, R176.reuse, R14, R72 ;  /* 0x0000000eb048723c */ /* 0x040fe20000041848 */
[----:B------:R-:W4:Y:S07]  /*9560*/  LDSM.16.MT88.4 R12, [R252+0x7800] ;  /* 0x00780000fc0c783b */ /* 0x000f2e0000004200 */
[C---:B------:R-:W-:Y:S08]  /*9570*/  HMMA.16816.F32.BF16 R76, R176.reuse, R16, R76 ;  /* 0x00000010b04c723c */ /* 0x040ff0000004184c */
[C---:B------:R-:W-:Y:S01]  /*9580*/  HMMA.16816.F32.BF16 R80, R176.reuse, R18, R80 ;  /* 0x00000012b050723c */ /* 0x040fe20000041850 */
[----:B------:R-:W4:Y:S07]  /*9590*/  LDSM.16.MT88.4 R16, [R186+0x7800] ;  /* 0x00780000ba10783b */ /* 0x000f2e0000004200 */
[C---:B---3--:R-:W-:Y:S08]  /*95a0*/  HMMA.16816.F32.BF16 R84, R176.reuse, R20, R84 ;  /* 0x00000014b054723c */ /* 0x048ff00000041854 */
        /* <DEDUP_REMOVED lines=12> */
[----:B------:R1:W5:Y:S05]  /*9670*/  LDL.LU R170, [R1+0xfc] ;  /* 0x0000fc0001aa7983 */ /* 0x00036a0000300800 */
[----:B------:R-:W-:Y:S05]  /*9680*/  STL [R1+0x64], R2 ;  /* 0x0000640201007387 */ /* 0x000fea0000100800 */
[----:B------:R-:W-:Y:S05]  /*9690*/  STL [R1+0x5c], R171 ;  /* 0x00005cab01007387 */ /* 0x000fea0000100800 */
[----:B------:R2:W-:Y:S02]  /*96a0*/  STL [R1+0x68], R0 ;  /* 0x0000680001007387 */ /* 0x0005e40000100800 */
[----:B--2---:R-:W-:Y:S03]  /*96b0*/  IMAD.MOV.U32 R0, RZ, RZ, R171 ;  /* 0x000000ffff007224 */ /* 0x004fe600078e00ab */
[----:B------:R1:W5:Y:S05]  /*96c0*/  LDL.LU R171, [R1+0xf8] ;  /* 0x0000f80001ab7983 */ /* 0x00036a0000300800 */
[----:B------:R1:W-:Y:S01]  /*96d0*/  STL [R1+0x60], R0 ;  /* 0x0000600001007387 */ /* 0x0003e20000100800 */
[----:B------:R-:W-:-:S05]  /*96e0*/  @P0 BRA `(.L_x_2005) ;  /* 0xffffbf3000000947 */ /* 0x000fca000383ffff */
.L_x_2004:
[----:B-1----:R-:W2:Y:S02]  /*96f0*/  LDL R0, [R1+0x5c] ;  /* 0x00005c0001007983 */ /* 0x002ea40000100800 */
[----:B--2---:R-:W-:-:S13]  /*9700*/  ISETP.GE.AND P0, PT, R0, RZ, PT ;  /* 0x000000ff0000720c */ /* 0x004fda0003f06270 */
[----:B------:R-:W-:Y:S05]  /*9710*/  @!P0 BRA `(.L_x_2006) ;  /* 0x000035c000008947 */ /* 0x000fea0003800000 */
[----:B------:R-:W-:Y:S02]  /*9720*/  MOV R159, R156 ;  /* 0x0000009c009f7202 */ /* 0x000fe40000000f00 */
[----:B------:R-:W-:Y:S02]  /*9730*/  MOV R158, R157 ;  /* 0x0000009d009e7202 */ /* 0x000fe40000000f00 */
.L_x_2007:
[----:B------:R-:W2:Y:S01]  /*9740*/  LDL R156, [R1+0x8] ;  /* 0x00000800019c7983 */ /* 0x000ea20000100800 */
[----:B------:R-:W-:Y:S04]  /*9750*/  DEPBAR.LE SB0, 0x0 ;  /* 0x000080000000791a */ /* 0x000fe80000000000 */
[----:B------:R-:W-:Y:S01]  /*9760*/  WARPSYNC 0xffffffff ;  /* 0xffffffff00007948 */ /* 0x000fe20003800000 */
[----:B------:R-:W3:Y:S06]  /*9770*/  LDL.64 R30, [R1+0x78] ;  /* 0x00007800011e7983 */ /* 0x000eec0000100a00 */
[----:B------:R-:W4:Y:S06]  /*9780*/  LDL R29, [R1+0x44] ;  /* 0x00004400011d7983 */ /* 0x000f2c0000100800 */
[----:B------:R-:W4:Y:S06]  /*9790*/  LDL R23, [R1+0x84] ;  /* 0x0000840001177983 */ /* 0x000f2c0000100800 */
[----:B------:R-:W4:Y:S06]  /*97a0*/  LDL R28, [R1+0x40] ;  /* 0x00004000011c7983 */ /* 0x000f2c0000100800 */
[----:B------:R-:W4:Y:S06]  /*97b0*/  LDL R14, [R1+0x3c] ;  /* 0x00003c00010e7983 */ /* 0x000f2c0000100800 */
[----:B------:R1:W-:Y:S06]  /*97c0*/  STL [R1+0xfc], R130 ;  /* 0x0000fc8201007387 */ /* 0x0003ec0000100800 */
[----:B------:R-:W-:Y:S06]  /*97d0*/  BAR.SYNC.DEFER_BLOCKING 0x0 ;  /* 0x0000000000007b1d */ /* 0x000fec0000010000 */
[----:B------:R-:W2:Y:S06]  /*97e0*/  LDSM.16.M88.4 R8, [R249] ;  /* 0x00000000f908783b */ /* 0x000eac0000000200 */
[----:B-1----:R-:W4:Y:S06]  /*97f0*/  LDL.LU R130, [R1+0x5c] ;  /* 0x00005c0001827983 */ /* 0x002f2c0000300800 */
[----:B------:R1:W-:Y:S06]  /*9800*/  STL [R1+0xf8], R131 ;  /* 0x0000f88301007387 */ /* 0x0003ec0000100800 */
[----:B------:R-:W2:Y:S06]  /*9810*/  LDSM.16.M88.4 R16, [R249+0x800] ;  /* 0x00080000f910783b */ /* 0x000eac0000000200 */
[----:B------:R-:W2:Y:S06]  /*9820*/  LDSM.16.M88.4 R24, [R249+0x1000] ;  /* 0x00100000f918783b */ /* 0x000eac0000000200 */
[----:B------:R-:W2:Y:S06]  /*9830*/  LDSM.16.M88.4 R32, [R249+0x1800] ;  /* 0x00180000f920783b */ /* 0x000eac0000000200 */
[----:B------:R-:W4:Y:S06]  /*9840*/  LDL R157, [R1+0x2c] ;  /* 0x00002c00019d7983 */ /* 0x000f2c0000100800 */
[----:B-1----:R-:W4:Y:S06]  /*9850*/  LDL R131, [R1+0x58] ;  /* 0x0000580001837983 */ /* 0x002f2c0000100800 */
[----:B--2---:R1:W2:Y:S01]  /*9860*/  LDSM.16.M88.4 R176, [R156] ;  /* 0x000000009cb0783b */ /* 0x0042a20000000200 */
[----:B---3--:R-:W-:Y:S05]  /*9870*/  IADD3 R15, P0, R30, 0x40, RZ ;  /* 0x000000401e0f7810 */ /* 0x008fea0007f1e0ff */
[----:B----4-:R3:W4:Y:S01]  /*9880*/  LDSM.16.M88.4 R180, [R29] ;  /* 0x000000001db4783b */ /* 0x0107220000000200 */
[----:B------:R-:W-:Y:S05]  /*9890*/  IADD3.X R21, RZ, R23, RZ, P0, !PT ;  /* 0x00000017ff157210 */ /* 0x000fea00007fe4ff */
[----:B-1----:R-:W4:Y:S06]  /*98a0*/  LDL R156, [R1] ;  /* 0x00000000019c7983 */ /* 0x002f2c0000100800 */
[----:B------:R1:W1:Y:S06]  /*98b0*/  LDSM.16.M88.4 R184, [R28] ;  /* 0x000000001cb8783b */ /* 0x00026c0000000200 */
[----:B------:R1:W1:Y:S01]  /*98c0*/  LDSM.16.M88.4 R188, [R14] ;  /* 0x000000000ebc783b */ /* 0x0002620000000200 */
[----:B------:R-:W-:Y:S01]  /*98d0*/  SHF.R.S32.HI R0, RZ, 0x1f, R130 ;  /* 0x0000001fff007819 */ /* 0x000fe20000011482 */
[----:B------:R-:W-:Y:S04]  /*98e0*/  IMAD.WIDE.U32 R6, R130, c[0x0][0x208], RZ ;  /* 0x0000820082067a25 */ /* 0x000fe800078e00ff */
        /* <DEDUP_REMOVED lines=14> */
[----:B------:R-:W-:Y:S01]  /*99d0*/  IADD3.X R22, RZ, R23, RZ, P0, !PT ;  /* 0x00000017ff167210 */ /* 0x000fe200007fe4ff */
[----:B------:R-:W-:Y:S01]  /*99e0*/  @!PT LDS RZ, [RZ] ;  /* 0x00000000fffff984 */ /* 0x000fe20000000800 */
[----:B------:R-:W-:Y:S01]  /*99f0*/  @!PT LDS RZ, [RZ] ;  /* 0x00000000fffff984 */ /* 0x000fe20000000800 */
[----:B------:R-:W-:Y:S01]  /*9a00*/  @!PT LDS RZ, [RZ] ;  /* 0x00000000fffff984 */ /* 0x000fe20000000800 */
[----:B------:R1:W-:Y:S01]  /*9a10*/  LDGSTS.E.BYPASS.LTC128B.128 [R131+0x100], [R12.64], !P6 ;  /* 0x001000000c837fae */ /* 0x0003e2000f101d46 */
[----:B------:R-:W-:Y:S05]  /*9a20*/  IADD3 R3, P0, R4, R20, RZ ;  /* 0x0000001404037210 */ /* 0x000fea0007f1e0ff */
[----:B------:R2:W-:Y:S01]  /*9a30*/  LDGSTS.E.BYPASS.LTC128B.128 [R131+0x2100], [R6.64], !P5 ;  /* 0x0210000006837fae */ /* 0x0005e2000e901d46 */
[----:B-1----:R-:W-:Y:S02]  /*9a40*/  MOV R12, c[0x0][0x208] ;  /* 0x00008200000c7a02 */ /* 0x002fe40000000f00 */
[----:B------:R-:W-:Y:S02]  /*9a50*/  MOV R13, c[0x0][0x20c] ;  /* 0x00008300000d7a02 */ /* 0x000fe40000000f00 */
[----:B------:R-:W-:Y:S02]  /*9a60*/  LEA R2, P1, R12, R4, 0x5 ;  /* 0x000000040c027211 */ /* 0x000fe400078228ff */
[C---:B--2---:R-:W-:Y:S02]  /*9a70*/  LEA R6, P2, R3.reuse, c[0x0][0x1f8], 0x1 ;  /* 0x00007e0003067a11 */ /* 0x044fe400078408ff */
[----:B------:R-:W-:Y:S02]  /*9a80*/  IADD3.X R7, R0, R22, RZ, P0, !PT ;  /* 0x0000001600077210 */ /* 0x000fe400007fe4ff */
[----:B------:R-:W-:Y:S02]  /*9a90*/  IADD3 R5, P0, R30, 0xc0, RZ ;  /* 0x000000c01e057810 */ /* 0x000fe40007f1e0ff */
[----:B------:R-:W-:Y:S02]  /*9aa0*/  LEA.HI.X R7, R3, c[0x0][0x1fc], R7, 0x1, P2 ;  /* 0x00007f0003077a11 */ /* 0x000fe400010f0c07 */
[----:B------:R-:W-:Y:S02]  /*9ab0*/  LEA.HI.X R3, R12, R0, R13, 0x5, P1 ;  /* 0x000000000c037211 */ /* 0x000fe400008f2c0d */
[----:B------:R-:W-:Y:S01]  /*9ac0*/  IADD3 R4, P1, R4, R5, RZ ;  /* 0x0000000504047210 */ /* 0x000fe20007f3e0ff */
[----:B------:R1:W-:Y:S01]  /*9ad0*/  LDGSTS.E.BYPASS.LTC128B.128 [R131+0x4100], [R6.64], !P4 ;  /* 0x0410000006837fae */ /* 0x0003e2000e101d46 */
[----:B---3--:R-:W-:Y:S02]  /*9ae0*/  IADD3.X R29, RZ, R23, RZ, P0, !PT ;  /* 0x00000017ff1d7210 */ /* 0x008fe400007fe4ff */
        /* <DEDUP_REMOVED lines=22> */
[C---:B------:R-:W-:Y:S01]  /*9c50*/  LEA R2, P0, R28.reuse, c[0x0][0x1f8], 0x1 ;  /* 0x00007e001c027a11 */ /* 0x040fe200078008ff */
[----:B------:R-:W3:Y:S03]  /*9c60*/  LDL R0, [R1+0x30] ;  /* 0x0000300001007983 */ /* 0x000ee60000100800 */
[----:B------:R-:W-:Y:S02]  /*9c70*/  LEA.HI.X R3, R28, c[0x0][0x1fc], R3, 0x1, P0 ;  /* 0x00007f001c037a11 */ /* 0x000fe400000f0c03 */
[C---:B------:R-:W-:Y:S01]  /*9c80*/  ISETP.GT.AND P0, PT, R130.reuse, RZ, PT ;  /* 0x000000ff8200720c */ /* 0x040fe20003f04270 */
[----:B------:R2:W-:Y:S01]  /*9c90*/  LDGSTS.E.BYPASS.LTC128B.128 [R131+0x5100], [R22.64], !P4 ;  /* 0x0510000016837fae */ /* 0x0005e2000e101d46 */
[----:B------:R-:W-:Y:S01]  /*9ca0*/  IADD3 R130, R130, -0x1, RZ ;  /* 0xffffffff82827810 */ /* 0x000fe20007ffe0ff */
[C---:B-1----:R-:W-:Y:S04]  /*9cb0*/  HMMA.16816.F32.BF16 R12, R168.reuse, R16, RZ ;  /* 0x00000010a80c723c */ /* 0x042fe800000418ff */
[----:B------:R1:W-:Y:S04]  /*9cc0*/  LDGSTS.E.BYPASS.LTC128B.128 [R131+0x7100], [R2.64], !P3 ;  /* 0x0710000002837fae */ /* 0x0003e8000d901d46 */
[C---:B------:R-:W-:Y:S02]  /*9cd0*/  HMMA.16816.F32.BF16 R16, R168.reuse, R18, RZ ;  /* 0x00000012a810723c */ /* 0x040fe400000418ff */
[----:B------:R-:W0:Y:S06]  /*9ce0*/  LDGDEPBAR ;  /* 0x00000000000079af */ /* 0x000e2c0000000000 */
[C---:B--2---:R-:W-:Y:S01]  /*9cf0*/  HMMA.16816.F32.BF16 R20, R168.reuse, R24, RZ ;  /* 0x00000018a814723c */ /* 0x044fe200000418ff */
[----:B-1----:R-:W2:Y:S07]  /*9d00*/  LDL R2, [R1+0x38] ;  /* 0x0000380001027983 */ /* 0x002eae0000100800 */
[C---:B------:R-:W-:Y:S01]  /*9d10*/  HMMA.16816.F32.BF16 R24, R168.reuse, R26, RZ ;  /* 0x0000001aa818723c */ /* 0x040fe200000418ff */
[----:B------:R-:W2:Y:S07]  /*9d20*/  LDL R3, [R1+0x34] ;  /* 0x0000340001037983 */ /* 0x000eae0000100800 */
[C---:B------:R-:W-:Y:S08]  /*9d30*/  HMMA.16816.F32.BF16 R28, R168.reuse, R32, RZ ;  /* 0x00000020a81c723c */ /* 0x040ff000000418ff */
[----:B------:R-:W-:Y:S08]  /*9d40*/  HMMA.16816.F32.BF16 R32, R168, R34, RZ ;  /* 0x00000022a820723c */ /* 0x000ff000000418ff */
[C---:B------:R-:W-:Y:S08]  /*9d50*/  HMMA.16816.F32.BF16 R4, R172.reuse, R176, R4 ;  /* 0x000000b0ac04723c */ /* 0x040ff00000041804 */
[C---:B------:R-:W-:Y:S08]  /*9d60*/  HMMA.16816.F32.BF16 R8, R172.reuse, R178, R8 ;  /* 0x000000b2ac08723c */ /* 0x040ff00000041808 */
[C---:B----4-:R-:W-:Y:S08]  /*9d70*/  HMMA.16816.F32.BF16 R12, R172.reuse, R180, R12 ;  /* 0x000000b4ac0c723c */ /* 0x050ff0000004180c */
[C---:B------:R-:W-:Y:S08]  /*9d80*/  HMMA.16816.F32.BF16 R16, R172.reuse, R182, R16 ;  /* 0x000000b6ac10723c */ /* 0x040ff00000041810 */
[C---:B------:R-:W-:Y:S08]  /*9d90*/  HMMA.16816.F32.BF16 R20, R172.reuse, R184, R20 ;  /* 0x000000b8ac14723c */ /* 0x040ff00000041814 */
[C---:B------:R-:W-:Y:S01]  /*9da0*/  HMMA.16816.F32.BF16 R24, R172.reuse, R186, R24 ;  /* 0x000000baac18723c */ /* 0x040fe20000041818 */
[----:B------:R-:W1:Y:S07]  /*9db0*/  LDSM.16.M88.4 R176, [R156] ;  /* 0x000000009cb0783b */ /* 0x000e6e0000000200 */
[C---:B------:R-:W-:Y:S01]  /*9dc0*/  HMMA.16816.F32.BF16 R28, R172.reuse, R188, R28 ;  /* 0x000000bcac1c723c */ /* 0x040fe2000004181c */
[----:B------:R-:W4:Y:S07]  /*9dd0*/  LDSM.16.M88.4 R180, [R156+0x800] ;  /* 0x000800009cb4783b */ /* 0x000f2e0000000200 */
[----:B------:R-:W-:Y:S01]  /*9de0*/  HMMA.16816.F32.BF16 R32, R172, R190, R32 ;  /* 0x000000beac20723c */ /* 0x000fe20000041820 */
[----:B------:R-:W4:Y:S06]  /*9df0*/  LDSM.16.M88.4 R184, [R156+0x1000] ;  /* 0x001000009cb8783b */ /* 0x000f2c0000000200 */
[----:B------:R-:W2:Y:S06]  /*9e00*/  LDL.64 R188, [R1+0x70] ;  /* 0x0000700001bc7983 */ /* 0x000eac0000100a00 */
[----:B------:R-:W2:Y:S01]  /*9e10*/  LDL R190, [R1+0x80] ;  /* 0x0000800001be7983 */ /* 0x000ea20000100800 */
[C---:B-1----:R-:W-:Y:S08]  /*9e20*/  HMMA.16816.F32.BF16 R4, R192.reuse, R176, R4 ;  /* 0x000000b0c004723c */ /* 0x042ff00000041804 */
[C---:B------:R-:W-:Y:S01]  /*9e30*/  HMMA.16816.F32.BF16 R8, R192.reuse, R178, R8 ;  /* 0x000000b2c008723c */ /* 0x040fe20000041808 */
[----:B------:R-:W1:Y:S07]  /*9e40*/  LDSM.16.M88.4 R176, [R156+0x1800] ;  /* 0x001800009cb0783b */ /* 0x000e6e0000000200 */
[C---:B----4-:R-:W-:Y:S08]  /*9e50*/  HMMA.16816.F32.BF16 R12, R192.reuse, R180, R12 ;  /* 0x000000b4c00c723c */ /* 0x050ff0000004180c */
[C---:B------:R-:W-:Y:S01]  /*9e60*/  HMMA.16816.F32.BF16 R16, R192.reuse, R182, R16 ;  /* 0x000000b6c010723c */ /* 0x040fe20000041810 */
[----:B------:R-:W4:Y:S07]  /*9e70*/  LDSM.16.M88.4 R180, [R250] ;  /* 0x00000000fab4783b */ /* 0x000f2e0000000200 */
        /* <DEDUP_REMOVED lines=20> */
[----:B------:R-:W3:Y:S07]  /*9fc0*/  LDSM.16.M88.4 R184, [R249+0x3800] ;  /* 0x00380000f9b8783b */ /* 0x000eee0000000200 */
[C---:B-1----:R-:W-:Y:S08]  /*9fd0*/  HMMA.16816.F32.BF16 R12, R200.reuse, R176, R12 ;  /* 0x000000b0c80c723c */ /* 0x042ff0000004180c */
[C---:B------:R-:W-:Y:S08]  /*9fe0*/  HMMA.16816.F32.BF16 R16, R200.reuse, R178, R16 ;  /* 0x000000b2c810723c */ /* 0x040ff00000041810 */
[C---:B----4-:R-:W-:Y:S08]  /*9ff0*/  HMMA.16816.F32.BF16 R20, R200.reuse, R180, R20 ;  /* 0x000000b4c814723c */ /* 0x050ff00000041814 */
[C---:B------:R-:W-:Y:S08]  /*a000*/  HMMA.16816.F32.BF16 R24, R200.reuse, R182, R24 ;  /* 0x000000b6c818723c */ /* 0x040ff00000041818 */
[C---:B---3--:R-:W-:Y:S08]  /*a010*/  HMMA.16816.F32.BF16 R28, R200.reuse, R184, R28 ;  /* 0x000000b8c81c723c */ /* 0x048ff0000004181c */
[----:B------:R-:W-:Y:S01]  /*a020*/  HMMA.16816.F32.BF16 R32, R200, R186, R32 ;  /* 0x000000bac820723c */ /* 0x000fe20000041820 */
[----:B------:R1:W-:Y:S06]  /*a030*/  LDSM.16.M88.4 R184, [R0] ;  /* 0x0000000000b8783b */ /* 0x0003ec0000000200 */
[----:B--2---:R3:W3:Y:S06]  /*a040*/  LDSM.16.M88.4 R176, [R2] ;  /* 0x0000000002b0783b */ /* 0x0046ec0000000200 */
[----:B------:R4:W3:Y:S06]  /*a050*/  LDSM.16.M88.4 R180, [R3] ;  /* 0x0000000003b4783b */ /* 0x0008ec0000000200 */
[----:B-1----:R-:W2:Y:S06]  /*a060*/  LDL R0, [R1+0x1c] ;  /* 0x00001c0001007983 */ /* 0x002eac0000100800 */
[----:B---3--:R-:W3:Y:S06]  /*a070*/  LDL R2, [R1+0x20] ;  /* 0x0000200001027983 */ /* 0x008eec0000100800 */
        /* <DEDUP_REMOVED lines=8> */
[----:B-1----:R-:W2:Y:S07]  /*a100*/  LDL R157, [R1+0x28] ;  /* 0x00002800019d7983 */ /* 0x002eae0000100800 */
        /* <DEDUP_REMOVED lines=38> */
[----:B---3--:R1:W-:Y:S06]  /*a370*/  LDSM.16.M88.4 R176, [R2] ;  /* 0x0000000002b0783b */ /* 0x0083ec0000000200 */
[----:B----4-:R3:W-:Y:S06]  /*a380*/  LDSM.16.M88.4 R184, [R3] ;  /* 0x0000000003b8783b */ /* 0x0107ec0000000200 */
[----:B-1----:R-:W4:Y:S06]  /*a390*/  LDL R2, [R1+0x10] ;  /* 0x0000100001027983 */ /* 0x002f2c0000100800 */
[----:B---3--:R-:W3:Y:S06]  /*a3a0*/  LDL R3, [R1+0x14] ;  /* 0x0000140001037983 */ /* 0x008eec0000100800 */
[----:B--2---:R1:W2:Y:S06]  /*a3b0*/  LDSM.16.M88.4 R180, [R157] ;  /* 0x000000009db4783b */ /* 0x0042ac0000000200 */
[----:B-1----:R-:W4:Y:S01]  /*a3c0*/  LDL R157, [R1+0x18] ;  /* 0x00001800019d7983 */ /* 0x002f220000100800 */
[C---:B--2---:R-:W-:Y:S08]  /*a3d0*/  HMMA.16816.F32.BF16 R4, R220.reuse, R180, R4 ;  /* 0x000000b4dc04723c */ /* 0x044ff00000041804 */
[C---:B------:R-:W-:Y:S01]  /*a3e0*/  HMMA.16816.F32.BF16 R8, R220.reuse, R182, R8 ;  /* 0x000000b6dc08723c */ /* 0x040fe20000041808 */
[----:B------:R1:W2:Y:S07]  /*a3f0*/  LDSM.16.M88.4 R180, [R0] ;  /* 0x0000000000b4783b */ /* 0x0002ae0000000200 */
[C---:B------:R-:W-:Y:S08]  /*a400*/  HMMA.16816.F32.BF16 R12, R220.reuse, R184, R12 ;  /* 0x000000b8dc0c723c */ /* 0x040ff0000004180c */
[C---:B------:R-:W-:Y:S01]  /*a410*/  HMMA.16816.F32.BF16 R16, R220.reuse, R186, R16 ;  /* 0x000000badc10723c */ /* 0x040fe20000041810 */
[----:B------:R-:W2:Y:S07]  /*a420*/  LDSM.16.M88.4 R184, [R156+0x4000] ;  /* 0x004000009cb8783b */ /* 0x000eae0000000200 */
[C---:B------:R-:W-:Y:S01]  /*a430*/  HMMA.16816.F32.BF16 R20, R220.reuse, R176, R20 ;  /* 0x000000b0dc14723c */ /* 0x040fe20000041814 */
[----:B-1----:R-:W4:Y:S06]  /*a440*/  LDL R0, [R1+0xc] ;  /* 0x00000c0001007983 */ /* 0x002f2c0000100800 */
[----:B------:R-:W-:Y:S01]  /*a450*/  STL [R1+0x5c], R130 ;  /* 0x00005c8201007387 */ /* 0x000fe20000100800 */
[C---:B------:R-:W-:Y:S05]  /*a460*/  HMMA.16816.F32.BF16 R24, R220.reuse, R178, R24 ;  /* 0x000000b2dc18723c */ /* 0x040fea0000041818 */
[----:B------:R-:W1:Y:S03]  /*a470*/  LDSM.16.M88.4 R176, [R156+0x4800] ;  /* 0x004800009cb0783b */ /* 0x000e660000000200 */
[C---:B--2---:R-:W-:Y:S08]  /*a480*/  HMMA.16816.F32.BF16 R28, R220.reuse, R180, R28 ;  /* 0x000000b4dc1c723c */ /* 0x044ff0000004181c */
[----:B------:R-:W-:Y:S01]  /*a490*/  HMMA.16816.F32.BF16 R32, R220, R182, R32 ;  /* 0x000000b6dc20723c */ /* 0x000fe20000041820 */
[----:B------:R-:W2:Y:S07]  /*a4a0*/  LDSM.16.M88.4 R180, [R156+0x5000] ;  /* 0x005000009cb4783b */ /* 0x000eae0000000200 */
[C---:B------:R-:W-:Y:S08]  /*a4b0*/  HMMA.16816.F32.BF16 R4, R224.reuse, R184, R4 ;  /* 0x000000b8e004723c */ /* 0x040ff00000041804 */
[C---:B------:R-:W-:Y:S01]  /*a4c0*/  HMMA.16816.F32.BF16 R8, R224.reuse, R186, R8 ;  /* 0x000000bae008723c */ /* 0x040fe20000041808 */
[----:B------:R-:W2:Y:S07]  /*a4d0*/  LDSM.16.M88.4 R184, [R156+0x5800] ;  /* 0x005800009cb8783b */ /* 0x000eae0000000200 */
[C---:B-1----:R-:W-:Y:S08]  /*a4e0*/  HMMA.16816.F32.BF16 R12, R224.reuse, R176, R12 ;  /* 0x000000b0e00c723c */ /* 0x042ff0000004180c */
[C---:B------:R-:W-:Y:S01]  /*a4f0*/  HMMA.16816.F32.BF16 R16, R224.reuse, R178, R16 ;  /* 0x000000b2e010723c */ /* 0x040fe20000041810 */
[----:B------:R-:W1:Y:S07]  /*a500*/  LDSM.16.M88.4 R176, [R250+0x4000] ;  /* 0x00400000fab0783b */ /* 0x000e6e0000000200 */
[C---:B--2---:R-:W-:Y:S08]  /*a510*/  HMMA.16816.F32.BF16 R20, R224.reuse, R180, R20 ;  /* 0x000000b4e014723c */ /* 0x044ff00000041814 */
        /* <DEDUP_REMOVED lines=20> */
[C---:B------:R-:W-:Y:S08]  /*a660*/  HMMA.16816.F32.BF16 R12, R232.reuse, R184, R12 ;  /* 0x000000b8e80c723c */ /* 0x040ff0000004180c */
[C---:B------:R-:W-:Y:S08]  /*a670*/  HMMA.16816.F32.BF16 R16, R232.reuse, R186, R16 ;  /* 0x000000bae810723c */ /* 0x040ff00000041810 */
[C---:B-1----:R-:W-:Y:S08]  /*a680*/  HMMA.16816.F32.BF16 R20, R232.reuse, R176, R20 ;  /* 0x000000b0e814723c */ /* 0x042ff00000041814 */
[C---:B------:R-:W-:Y:S01]  /*a690*/  HMMA.16816.F32.BF16 R24, R232.reuse, R178, R24 ;  /* 0x000000b2e818723c */ /* 0x040fe20000041818 */
[----:B---3--:R-:W-:Y:S07]  /*a6a0*/  LDSM.16.M88.4 R176, [R3] ;  /* 0x0000000003b0783b */ /* 0x008fee0000000200 */
[C---:B--2---:R-:W-:Y:S08]  /*a6b0*/  HMMA.16816.F32.BF16 R28, R232.reuse, R180, R28 ;  /* 0x000000b4e81c723c */ /* 0x044ff0000004181c */
[----:B------:R-:W-:Y:S01]  /*a6c0*/  HMMA.16816.F32.BF16 R32, R232, R182, R32 ;  /* 0x000000b6e820723c */ /* 0x000fe20000041820 */
[----:B----4-:R-:W-:Y:S06]  /*a6d0*/  LDSM.16.M88.4 R180, [R2] ;  /* 0x0000000002b4783b */ /* 0x010fec0000000200 */
[----:B------:R-:W1:Y:S02]  /*a6e0*/  LDSM.16.M88.4 R184, [R157] ;  /* 0x000000009db8783b */ /* 0x000e640000000200 */
[C---:B-1----:R-:W-:Y:S08]  /*a6f0*/  HMMA.16816.F32.BF16 R4, R236.reuse, R184, R4 ;  /* 0x000000b8ec04723c */ /* 0x042ff00000041804 */
[C---:B------:R-:W-:Y:S01]  /*a700*/  HMMA.16816.F32.BF16 R8, R236.reuse, R186, R8 ;  /* 0x000000baec08723c */ /* 0x040fe20000041808 */
[----:B------:R-:W1:Y:S07]  /*a710*/  LDSM.16.M88.4 R184, [R0] ;  /* 0x0000000000b8783b */ /* 0x000e6e0000000200 */
[C---:B------:R-:W-:Y:S08]  /*a720*/  HMMA.16816.F32.BF16 R12, R236.reuse, R176, R12 ;  /* 0x000000b0ec0c723c */ /* 0x040ff0000004180c */
        /* <DEDUP_REMOVED lines=10> */
[----:B------:R2:W4:Y:S07]  /*a7d0*/  LDSM.16.M88.4 R176, [R156+0x7800] ;  /* 0x007800009cb0783b */ /* 0x00052e0000000200 */
[C---:B---3--:R-:W-:Y:S08]  /*a7e0*/  HMMA.16816.F32.BF16 R12, R240.reuse, R180, R12 ;  /* 0x000000b4f00c723c */ /* 0x048ff0000004180c */
[C---:B------:R-:W-:Y:S01]  /*a7f0*/  HMMA.16816.F32.BF16 R16, R240.reuse, R182, R16 ;  /* 0x000000b6f010723c */ /* 0x040fe20000041810 */
[----:B------:R-:W3:Y:S03]  /*a800*/  LDSM.16.M88.4 R180, [R250+0x6000] ;  /* 0x00600000fab4783b */ /* 0x000ee60000000200 */
[----:B--2---:R-:W-:Y:S04]  /*a810*/  @P0 SHF.R.S32.HI R156, RZ, 0x1f, R130 ;  /* 0x0000001fff9c0819 */ /* 0x004fe80000011482 */
[C---:B-1----:R-:W-:Y:S08]  /*a820*/  HMMA.16816.F32.BF16 R20, R240.reuse, R184, R20 ;  /* 0x000000b8f014723c */ /* 0x042ff00000041814 */
[C---:B------:R-:W-:Y:S01]  /*a830*/  HMMA.16816.F32.BF16 R24, R240.reuse, R186, R24 ;  /* 0x000000baf018723c */ /* 0x040fe20000041818 */
[----:B------:R-:W1:Y:S07]  /*a840*/  LDSM.16.M88.4 R184, [R250+0x6800] ;  /* 0x00680000fab8783b */ /* 0x000e6e0000000200 */
[C---:B----4-:R-:W-:Y:S08]  /*a850*/  HMMA.16816.F32.BF16 R28, R240.reuse, R176, R28 ;  /* 0x000000b0f01c723c */ /* 0x050ff0000004181c */
[----:B------:R-:W-:Y:S01]  /*a860*/  HMMA.16816.F32.BF16 R32, R240, R178, R32 ;  /* 0x000000b2f020723c */ /* 0x000fe20000041820 */
[----:B------:R-:W2:Y:S07]  /*a870*/  LDSM.16.M88.4 R176, [R250+0x7000] ;  /* 0x00700000fab0783b */ /* 0x000eae0000000200 */
[C---:B---3--:R-:W-:Y:S08]  /*a880*/  HMMA.16816.F32.BF16 R4, R244.reuse, R180, R4 ;  /* 0x000000b4f404723c */ /* 0x048ff00000041804 */
[C---:B------:R-:W-:Y:S01]  /*a890*/  HMMA.16816.F32.BF16 R8, R244.reuse, R182, R8 ;  /* 0x000000b6f408723c */ /* 0x040fe20000041808 */
[----:B------:R-:W3:Y:S01]  /*a8a0*/  LDSM.16.M88.4 R180, [R250+0x7800] ;  /* 0x00780000fab4783b */ /* 0x000ee20000000200 */
[----:B------:R-:W-:Y:S05]  /*a8b0*/  DEPBAR.LE SB0, 0x0 ;  /* 0x000080000000791a */ /* 0x000fea0000000000 */
[----:B------:R-:W-:Y:S01]  /*a8c0*/  BAR.SYNC.DEFER_BLOCKING 0x0 ;  /* 0x0000000000007b1d */ /* 0x000fe20000010000 */
[C---:B-1----:R-:W-:Y:S08]  /*a8d0*/  HMMA.16816.F32.BF16 R12, R244.reuse, R184, R12 ;  /* 0x000000b8f40c723c */ /* 0x042ff0000004180c */
[----:B------:R-:W-:Y:S01]  /*a8e0*/  FMNMX.FTZ R0, R4, R158, !PT ;  /* 0x0000009e04007209 */ /* 0x000fe20007810000 */
[C---:B------:R-:W-:Y:S03]  /*a8f0*/  HMMA.16816.F32.BF16 R16, R244.reuse, R186, R16 ;  /* 0x000000baf410723c */ /* 0x040fe60000041810 */
[----:B------:R-:W-:Y:S02]  /*a900*/  FMNMX.FTZ R0, R5, R0, !PT ;  /* 0x0000000005007209 */ /* 0x000fe40007810000 */
[----:B------:R-:W-:Y:S03]  /*a910*/  FMNMX.FTZ R2, R6, R159, !PT ;  /* 0x0000009f06027209 */ /* 0x000fe60007810000 */
[C---:B--2---:R-:W-:Y:S04]  /*a920*/  HMMA.16816.F32.BF16 R20, R244.reuse, R176, R20 ;  /* 0x000000b0f414723c */ /* 0x044fe80000041814 */
[----:B------:R-:W-:Y:S02]  /*a930*/  FMNMX.FTZ R0, R8, R0, !PT ;  /* 0x0000000008007209 */ /* 0x000fe40007810000 */
[----:B------:R-:W-:Y:S01]  /*a940*/  FMNMX.FTZ R2, R7, R2, !PT ;  /* 0x0000000207027209 */ /* 0x000fe20007810000 */
[----:B------:R-:W-:Y:S01]  /*a950*/  @P0 IMAD R176, R156, c[0x0][0x1e0], RZ ;  /* 0x000078009cb00a24 */ /* 0x000fe200078e02ff */
[C---:B------:R-:W-:Y:S04]  /*a960*/  HMMA.16816.F32.BF16 R24, R244.reuse, R178, R24 ;  /* 0x000000b2f418723c */ /* 0x040fe80000041818 */
[----:B------:R-:W-:Y:S01]  /*a970*/  FMNMX.FTZ R0, R9, R0, !PT ;  /* 0x0000000009007209 */ /* 0x000fe20007810000 */
[----:B------:R-:W-:Y:S01]  /*a980*/  @P0 IMAD.WIDE.U32 R156, R130, c[0x0][0x1e0], RZ ;  /* 0x00007800829c0a25 */ /* 0x000fe200078e00ff */
[----:B------:R-:W-:Y:S02]  /*a990*/  FMNMX.FTZ R2, R10, R2, !PT ;  /* 0x000000020a027209 */ /* 0x000fe40007810000 */
[C---:B---3--:R-:W-:Y:S04]  /*a9a0*/  HMMA.16816.F32.BF16 R28, R244.reuse, R180, R28 ;  /* 0x000000b4f41c723c */ /* 0x048fe8000004181c */
[----:B------:R-:W-:Y:S01]  /*a9b0*/  FMNMX.FTZ R0, R12, R0, !PT ;  /* 0x000000000c007209 */ /* 0x000fe20007810000 */
[----:B------:R-:W-:Y:S01]  /*a9c0*/  @P0 IMAD R176, R130, c[0x0][0x1e4], R176 ;  /* 0x0000790082b00a24 */ /* 0x000fe200078e02b0 */
[----:B------:R-:W-:Y:S01]  /*a9d0*/  FMNMX.FTZ R2, R11, R2, !PT ;  /* 0x000000020b027209 */ /* 0x000fe20007810000 */
[----:B------:R-:W2:Y:S01]  /*a9e0*/  LDL.LU R130, [R1+0xfc] ;  /* 0x0000fc0001827983 */ /* 0x000ea20000300800 */
        /* <DEDUP_REMOVED lines=22> */
[----:B------:R-:W-:Y:S01]  /*ab50*/  @P0 SHF.L.U32 R177, R156, 0x6, RZ ;  /* 0x000000069cb10819 */ /* 0x000fe200000006ff */
[----:B------:R-:W1:Y:S01]  /*ab60*/  SHFL.BFLY PT, R180, R3, 0x2, 0x1f ;  /* 0x0c401f0003b47f89 */ /* 0x000e6200000e0000 */
[----:B------:R-:W-:Y:S02]  /*ab70*/  FMNMX.FTZ R0, R34, R0, !PT ;  /* 0x0000000022007209 */ /* 0x000fe40007810000 */
[----:B------:R-:W-:Y:S02]  /*ab80*/  @P0 IADD3 R176, R157, R176, RZ ;  /* 0x000000b09db00210 */ /* 0x000fe40007ffe0ff */
[----:B------:R-:W-:Y:S02]  /*ab90*/  FMNMX.FTZ R0, R35, R0, !PT ;  /* 0x0000000023007209 */ /* 0x000fe40007810000 */
[----:B------:R-:W-:Y:S02]  /*aba0*/  @P0 IADD3 R187, P1, R188, 0x40, RZ ;  /* 0x00000040bcbb0810 */ /* 0x000fe40007f3e0ff */
[----:B------:R-:W-:Y:S01]  /*abb0*/  @P0 IADD3 R157, P2, R177, R188, RZ ;  /* 0x000000bcb19d0210 */ /* 0x000fe20007f5e0ff */
[----:B------:R-:W3:Y:S01]  /*abc0*/  SHFL.BFLY PT, R2, R0, 0x2, 0x1f ;  /* 0x0c401f0000027f89 */ /* 0x000ee200000e0000 */
[----:B------:R-:W-:Y:S02]  /*abd0*/  @P0 SHF.L.U64.HI R176, R156, 0x6, R176 ;  /* 0x000000069cb00819 */ /* 0x000fe400000102b0 */
[-C--:B------:R-:W-:Y:S02]  /*abe0*/  @P0 IADD3.X R186, RZ, R190.reuse, RZ, P1, !PT ;  /* 0x000000beffba0210 */ /* 0x080fe40000ffe4ff */
[C---:B------:R-:W-:Y:S02]  /*abf0*/  @P0 LEA R178, P1, R157.reuse, c[0x0][0x1c8], 0x1 ;  /* 0x000072009db20a11 */ /* 0x040fe400078208ff */
[----:B------:R-:W-:Y:S04]  /*ac00*/  @P0 IADD3.X R156, R176, R190, RZ, P2, !PT ;  /* 0x000000beb09c0210 */ /* 0x000fe800017fe4ff */
[----:B------:R-:W-:Y:S02]  /*ac10*/  @P0 LEA.HI.X R179, R157, c[0x0][0x1cc], R156, 0x1, P1 ;  /* 0x000073009db30a11 */ /* 0x000fe400008f0c9c */
[----:B-1----:R-:W-:Y:S03]  /*ac20*/  FMNMX.FTZ R180, R3, R180, !PT ;  /* 0x000000b403b47209 */ /* 0x002fe60007810000 */
[----:B------:R-:W-:Y:S01]  /*ac30*/  @!PT LDS RZ, [RZ] ;  /* 0x00000000fffff984 */ /* 0x000fe20000000800 */
[----:B------:R1:W-:Y:S06]  /*ac40*/  @P0 LDGSTS.E.BYPASS.LTC128B.128 [R131+0x10100], [R178.64], !P6 ;  /* 0x10100000b2830fae */ /* 0x0003ec000f101d46 */
[----:B------:R-:W4:Y:S01]  /*ac50*/  SHFL.BFLY PT, R181, R180, 0x1, 0x1f ;  /* 0x0c201f00b4b57f89 */ /* 0x000f2200000e0000 */
[----:B---3--:R-:W-:Y:S02]  /*ac60*/  FMNMX.FTZ R0, R0, R2, !PT ;  /* 0x0000000200007209 */ /* 0x008fe40007810000 */
[C---:B------:R-:W-:Y:S03]  /*ac70*/  @P0 IADD3 R2, P2, R177.reuse, R187, RZ ;  /* 0x000000bbb1020210 */ /* 0x040fe60007f5e0ff */
[----:B------:R-:W3:Y:S01]  /*ac80*/  SHFL.BFLY PT, R3, R0, 0x1, 0x1f ;  /* 0x0c201f0000037f89 */ /* 0x000ee200000e0000 */
[----:B------:R-:W-:Y:S02]  /*ac90*/  @P0 LEA R182, P1, R2, c[0x0][0x1c8], 0x1 ;  /* 0x0000720002b60a11 */ /* 0x000fe400078208ff */
[----:B------:R-:W-:Y:S04]  /*aca0*/  @P0 IADD3.X R156, R176, R186, RZ, P2, !PT ;  /* 0x000000bab09c0210 */ /* 0x000fe800017fe4ff */
[----:B------:R-:W-:Y:S02]  /*acb0*/  @P0 LEA.HI.X R183, R2, c[0x0][0x1cc], R156, 0x1, P1 ;  /* 0x0000730002b70a11 */ /* 0x000fe400008f0c9c */
[----:B------:R-:W-:Y:S03]  /*acc0*/  @P0 IADD3 R185, P1, R188, 0x80, RZ ;  /* 0x00000080bcb90810 */ /* 0x000fe60007f3e0ff */
[----:B------:R3:W-:Y:S01]  /*acd0*/  @P0 LDGSTS.E.BYPASS.LTC128B.128 [R131+0x12100], [R182.64], !P5 ;  /* 0x12100000b6830fae */ /* 0x0007e2000e901d46 */
[----:B------:R-:W-:Y:S02]  /*ace0*/  @P0 IADD3.X R184, RZ, R190, RZ, P1, !PT ;  /* 0x000000beffb80210 */ /* 0x000fe40000ffe4ff */
[----:B-1----:R-:W-:Y:S02]  /*acf0*/  @P0 IADD3 R179, P2, R177, R185, RZ ;  /* 0x000000b9b1b30210 */ /* 0x002fe40007f5e0ff */
[----:B----4-:R-:W-:Y:S02]  /*ad00*/  FMNMX.FTZ R157, R180, R181, !PT ;  /* 0x000000b5b49d7209 */ /* 0x010fe40007810000 */
[----:B------:R-:W-:Y:S03]  /*ad10*/  @P0 LEA R178, P1, R179, c[0x0][0x1c8], 0x1 ;  /* 0x00007200b3b20a11 */ /* 0x000fe600078208ff */
[----:B------:R-:W-:Y:S01]  /*ad20*/  FADD.FTZ R2, -R157, R158 ;  /* 0x0000009e9d027221 */ /* 0x000fe20000010100 */
[----:B---3--:R-:W-:Y:S03]  /*ad30*/  FMNMX.FTZ R156, R0, R3, !PT ;  /* 0x00000003009c7209 */ /* 0x008fe60007810000 */
[----:B------:R-:W-:Y:S01]  /*ad40*/  FMUL.FTZ R0, R2, c[0x0][0x2d0] ;  /* 0x0000b40002007a20 */ /* 0x000fe20000410000 */
[----:B------:R-:W-:Y:S03]  /*ad50*/  @P0 IADD3.X R3, R176, R184, RZ, P2, !PT ;  /* 0x000000b8b0030210 */ /* 0x000fe600017fe4ff */
[----:B------:R1:W3:Y:S01]  /*ad60*/  MUFU.EX2 R2, R0 ;  /* 0x0000000000027308 */ /* 0x0002e20000000800 */
[----:B------:R-:W-:Y:S02]  /*ad70*/  @P0 LEA.HI.X R179, R179, c[0x0][0x1cc], R3, 0x1, P1 ;  /* 0x00007300b3b30a11 */ /* 0x000fe400008f0c03 */
[----:B------:R-:W-:Y:S03]  /*ad80*/  @P0 IADD3 R181, P1, R188, 0xc0, RZ ;  /* 0x000000c0bcb50810 */ /* 0x000fe60007f3e0ff */
[----:B------:R4:W-:Y:S01]  /*ad90*/  @P0 LDGSTS.E.BYPASS.LTC128B.128 [R131+0x14100], [R178.64], !P4 ;  /* 0x14100000b2830fae */ /* 0x0009e2000e101d46 */
[----:B------:R-:W-:Y:S02]  /*ada0*/  @P0 IADD3 R3, P2, R177, R181, RZ ;  /* 0x000000b5b1030210 */ /* 0x000fe40007f5e0ff */
[----:B------:R-:W-:Y:S01]  /*adb0*/  MOV R182, R188 ;  /* 0x000000bc00b67202 */ /* 0x000fe20000000f00 */
[----:B------:R-:W-:Y:S01]  /*adc0*/  FMUL.FTZ R188, R157, c[0x0][0x2d0] ;  /* 0x0000b4009dbc7a20 */ /* 0x000fe20000410000 */
[----:B------:R-:W-:Y:S02]  /*add0*/  MOV R183, R189 ;  /* 0x000000bd00b77202 */ /* 0x000fe40000000f00 */
[----:B------:R-:W-:Y:S01]  /*ade0*/  @P0 IADD3.X R180, RZ, R190, RZ, P1, !PT ;  /* 0x000000beffb40210 */ /* 0x000fe20000ffe4ff */
[--C-:B------:R-:W-:Y:S01]  /*adf0*/  FFMA.FTZ R4, R4, c[0x0][0x2d0], -R188.reuse ;  /* 0x0000b40004047a23 */ /* 0x100fe200000108bc */
[----:B------:R-:W-:Y:S01]  /*ae00*/  @P0 LEA R158, P1, R3, c[0x0][0x1c8], 0x1 ;  /* 0x00007200039e0a11 */ /* 0x000fe200078208ff */
[--C-:B------:R-:W-:Y:S02]  /*ae10*/  FFMA.FTZ R5, R5, c[0x0][0x2d0], -R188.reuse ;  /* 0x0000b40005057a23 */ /* 0x100fe400000108bc */
[----:B------:R4:W-:Y:S01]  /*ae20*/  MUFU.EX2 R189, R4 ;  /* 0x0000000400bd7308 */ /* 0x0009e20000000800 */
[--C-:B------:R-:W-:Y:S02]  /*ae30*/  FFMA.FTZ R8, R8, c[0x0][0x2d0], -R188.reuse ;  /* 0x0000b40008087a23 */ /* 0x100fe400000108bc */
[--C-:B------:R-:W-:Y:S02]  /*ae40*/  FFMA.FTZ R9, R9, c[0x0][0x2d0], -R188.reuse ;  /* 0x0000b40009097a23 */ /* 0x100fe400000108bc */
[----:B------:R-:W-:Y:S02]  /*ae50*/  FFMA.FTZ R16, R16, c[0x0][0x2d0], -R188 ;  /* 0x0000b40010107a23 */ /* 0x000fe400000108bc */
[----:B-1----:R-:W-:Y:S01]  /*ae60*/  FADD.FTZ R0, -R156, R159 ;  /* 0x0000009f9c007221 */ /* 0x002fe20000010100 */
[----:B------:R-:W-:Y:S01]  /*ae70*/  @P0 IADD3.X R159, R176, R180, RZ, P2, !PT ;  /* 0x000000b4b09f0210 */ /* 0x000fe200017fe4ff */
[----:B---3--:R-:W-:Y:S01]  /*ae80*/  FMUL.FTZ R132, R2, R132 ;  /* 0x0000008402847220 */ /* 0x008fe20000410000 */
[----:B------:R1:W-:Y:S01]  /*ae90*/  MUFU.EX2 R191, R5 ;  /* 0x0000000500bf7308 */ /* 0x0003e20000000800 */
[----:B------:R-:W-:Y:S01]  /*aea0*/  FMUL.FTZ R0, R0, c[0x0][0x2d0] ;  /* 0x0000b40000007a20 */ /* 0x000fe20000410000 */
[----:B------:R-:W-:Y:S01]  /*aeb0*/  @P0 LEA.HI.X R159, R3, c[0x0][0x1cc], R159, 0x1, P1 ;  /* 0x00007300039f0a11 */ /* 0x000fe200008f0c9f */
[C---:B------:R-:W-:Y:S01]  /*aec0*/  FMUL.FTZ R133, R2.reuse, R133 ;  /* 0x0000008502857220 */ /* 0x040fe20000410000 */
[----:B------:R-:W-:Y:S01]  /*aed0*/  @P0 MOV R3, c[0x0][0x1e0] ;  /* 0x0000780000030a02 */ /* 0x000fe20000000f00 */
[C---:B------:R-:W-:Y:S02]  /*aee0*/  FMUL.FTZ R136, R2.reuse, R136 ;  /* 0x0000008802887220 */ /* 0x040fe40000410000 */
[----:B------:R3:W-:Y:S01]  /*aef0*/  @P0 LDGSTS.E.BYPASS.LTC128B.128 [R131+0x16100], [R158.64], !P3 ;  /* 0x161000009e830fae */ /* 0x0007e2000d901d46 */
[C---:B------:R-:W-:Y:S01]  /*af00*/  @P0 LEA R177, P1, R3.reuse, R177, 0x5 ;  /* 0x000000b103b10211 */ /* 0x040fe200078228ff */
[C---:B------:R-:W-:Y:S01]  /*af10*/  FMUL.FTZ R137, R2.reuse, R137 ;  /* 0x0000008902897220 */ /* 0x040fe20000410000 */
[----:B------:R3:W-:Y:S01]  /*af20*/  MUFU.EX2 R183, R8 ;  /* 0x0000000800b77308 */ /* 0x0007e20000000800 */
[C---:B------:R-:W-:Y:S02]  /*af30*/  FMUL.FTZ R140, R2.reuse, R140 ;  /* 0x0000008c028c7220 */ /* 0x040fe40000410000 */
[C---:B------:R-:W-:Y:S01]  /*af40*/  FMUL.FTZ R141, R2.reuse, R141 ;  /* 0x0000008d028d7220 */ /* 0x040fe20000410000 */
[----:B----4-:R-:W-:Y:S01]  /*af50*/  @P0 MOV R4, c[0x0][0x1e4] ;  /* 0x0000790000040a02 */ /* 0x010fe20000000f00 */
[C---:B------:R-:W-:Y:S02]  /*af60*/  FMUL.FTZ R144, R2.reuse, R144 ;  /* 0x0000009002907220 */ /* 0x040fe40000410000 */
[C---:B------:R-:W-:Y:S01]  /*af70*/  FMUL.FTZ R145, R2.reuse, R145 ;  /* 0x0000009102917220 */ /* 0x040fe20000410000 */
[----:B------:R-:W-:Y:S01]  /*af80*/  @P0 LEA.HI.X R176, R3, R176, R4, 0x5, P1 ;  /* 0x000000b003b00211 */ /* 0x000fe200008f2c04 */
[C---:B------:R-:W-:Y:S01]  /*af90*/  FMUL.FTZ R148, R2.reuse, R148 ;  /* 0x0000009402947220 */ /* 0x040fe20000410000 */
[----:B------:R-:W-:Y:S01]  /*afa0*/  @P0 IADD3 R3, P2, R177, R182, RZ ;  /* 0x000000b6b1030210 */ /* 0x000fe20007f5e0ff */
[----:B------:R-:W4:Y:S01]  /*afb0*/  MUFU.EX2 R0, R0 ;  /* 0x0000000000007308 */ /* 0x000f220000000800 */
[C---:B------:R-:W-:Y:S02]  /*afc0*/  FMUL.FTZ R149, R2.reuse, R149 ;  /* 0x0000009502957220 */ /* 0x040fe40000410000 */
[----:B------:R-:W-:Y:S01]  /*afd0*/  @P0 LEA R178, P1, R3, c[0x0][0x1c8], 0x1 ;  /* 0x0000720003b20a11 */ /* 0x000fe200078208ff */
[----:B------:R-:W-:Y:S01]  /*afe0*/  FMUL.FTZ R152, R2, R152 ;  /* 0x0000009802987220 */ /* 0x000fe20000410000 */
[----:B------:R-:W-:Y:S01]  /*aff0*/  @P0 IADD3.X R4, R176, R190, RZ, P2, !PT ;  /* 0x000000beb0040210 */ /* 0x000fe200017fe4ff */
[C---:B------:R-:W-:Y:S01]  /*b000*/  FMUL.FTZ R153, R2.reuse, R153 ;  /* 0x0000009902997220 */ /* 0x040fe20000410000 */
[----:B-1----:R-:W-:Y:S01]  /*b010*/  @P0 IADD3 R5, P2, R177, R185, RZ ;  /* 0x000000b9b1050210 */ /* 0x002fe20007f5e0ff */
[----:B------:R-:W-:Y:S01]  /*b020*/  FMUL.FTZ R36, R2, R36 ;  /* 0x0000002402247220 */ /* 0x000fe20000410000 */
[----:B------:R-:W-:Y:S01]  /*b030*/  @P0 LEA.HI.X R179, R3, c[0x0][0x1cc], R4, 0x1, P1 ;  /* 0x0000730003b30a11 */ /* 0x000fe200008f0c04 */
[----:B------:R1:W1:Y:S01]  /*b040*/  MUFU.EX2 R182, R9 ;  /* 0x0000000900b67308 */ /* 0x0002620000000800 */
[----:B------:R-:W-:Y:S01]  /*b050*/  @P0 IADD3 R4, P1, R177, R187, RZ ;  /* 0x000000bbb1040210 */ /* 0x000fe20007f3e0ff */
[----:B------:R-:W-:Y:S01]  /*b060*/  FMUL.FTZ R3, R156, c[0x0][0x2d0] ;  /* 0x0000b4009c037a20 */ /* 0x000fe20000410000 */
[----:B------:R-:W-:Y:S01]  /*b070*/  @P0 IADD3.X R184, R176, R184, RZ, P2, !PT ;  /* 0x000000b8b0b80210 */ /* 0x000fe200017fe4ff */
[----:B------:R1:W-:Y:S01]  /*b080*/  @P0 LDGSTS.E.BYPASS.LTC128B.128 [R131+0x11100], [R178.64], !P6 ;  /* 0x11100000b2830fae */ /* 0x0003e2000f101d46 */
[----:B---3--:R-:W-:Y:S01]  /*b090*/  @P0 LEA R158, P2, R4, c[0x0][0x1c8], 0x1 ;  /* 0x00007200049e0a11 */ /* 0x008fe200078408ff */
[--C-:B------:R-:W-:Y:S01]  /*b0a0*/  FFMA.FTZ R6, R6, c[0x0][0x2d0], -R3.reuse ;  /* 0x0000b40006067a23 */ /* 0x100fe20000010803 */
[----:B------:R-:W-:Y:S01]  /*b0b0*/  @P0 IADD3.X R186, R176, R186, RZ, P1, !PT ;  /* 0x000000bab0ba0210 */ /* 0x000fe20000ffe4ff */
[--C-:B------:R-:W-:Y:S01]  /*b0c0*/  FFMA.FTZ R7, R7, c[0x0][0x2d0], -R3.reuse ;  /* 0x0000b40007077a23 */ /* 0x100fe20000010803 */
[----:B------:R-:W-:Y:S01]  /*b0d0*/  @P0 IADD3 R177, P1, R177, R181, RZ ;  /* 0x000000b5b1b10210 */ /* 0x000fe20007f3e0ff */
[--C-:B------:R-:W-:Y:S01]  /*b0e0*/  FFMA.FTZ R10, R10, c[0x0][0x2d0], -R3.reuse ;  /* 0x0000b4000a0a7a23 */ /* 0x100fe20000010803 */
[----:B------:R-:W-:Y:S01]  /*b0f0*/  @P0 LEA.HI.X R159, R4, c[0x0][0x1cc], R186, 0x1, P2 ;  /* 0x00007300049f0a11 */ /* 0x000fe200010f0cba */
[--C-:B------:R-:W-:Y:S01]  /*b100*/  FFMA.FTZ R11, R11, c[0x0][0x2d0], -R3.reuse ;  /* 0x0000b4000b0b7a23 */ /* 0x100fe20000010803 */
[----:B------:R-:W-:Y:S01]  /*b110*/  @P0 IADD3.X R176, R176, R180, RZ, P1, !PT ;  /* 0x000000b4b0b00210 */ /* 0x000fe20000ffe4ff */
[----:B------:R3:W-:Y:S01]  /*b120*/  MUFU.EX2 R185, R7 ;  /* 0x0000000700b97308 */ /* 0x0007e20000000800 */
[C---:B------:R-:W-:Y:S01]  /*b130*/  @P0 LEA R8, P1, R5.reuse, c[0x0][0x1c8], 0x1 ;  /* 0x0000720005080a11 */ /* 0x040fe200078208ff */
[----:B------:R3:W-:Y:S01]  /*b140*/  @P0 LDGSTS.E.BYPASS.LTC128B.128 [R131+0x13100], [R158.64], !P5 ;  /* 0x131000009e830fae */ /* 0x0007e2000e901d46 */
[C---:B----4-:R-:W-:Y:S02]  /*b150*/  FMUL.FTZ R134, R0.reuse, R134 ;  /* 0x0000008600867220 */ /* 0x050fe40000410000 */
[C---:B------:R-:W-:Y:S02]  /*b160*/  FMUL.FTZ R135, R0.reuse, R135 ;  /* 0x0000008700877220 */ /* 0x040fe40000410000 */
[C---:B------:R-:W-:Y:S02]  /*b170*/  FMUL.FTZ R138, R0.reuse, R138 ;  /* 0x0000008a008a7220 */ /* 0x040fe40000410000 */
[C---:B------:R-:W-:Y:S01]  /*b180*/  FMUL.FTZ R139, R0.reuse, R139 ;  /* 0x0000008b008b7220 */ /* 0x040fe20000410000 */
[----:B-1----:R-:W-:Y:S01]  /*b190*/  @P0 LEA.HI.X R9, R5, c[0x0][0x1cc], R184, 0x1, P1 ;  /* 0x0000730005090a11 */ /* 0x002fe200008f0cb8 */
[----:B------:R1:W4:Y:S01]  /*b1a0*/  MUFU.EX2 R180, R6 ;  /* 0x0000000600b47308 */ /* 0x0003220000000800 */
[C---:B------:R-:W-:Y:S01]  /*b1b0*/  @P0 LEA R4, P1, R177.reuse, c[0x0][0x1c8], 0x1 ;  /* 0x00007200b1040a11 */ /* 0x040fe200078208ff */
[C---:B------:R-:W-:Y:S02]  /*b1c0*/  FMUL.FTZ R142, R0.reuse, R142 ;  /* 0x0000008e008e7220 */ /* 0x040fe40000410000 */
[----:B------:R4:W-:Y:S01]  /*b1d0*/  @P0 LDGSTS.E.BYPASS.LTC128B.128 [R131+0x15100], [R8.64], !P4 ;  /* 0x1510000008830fae */ /* 0x0009e2000e101d46 */
[----:B------:R-:W-:Y:S01]  /*b1e0*/  @P0 LEA.HI.X R5, R177, c[0x0][0x1cc], R176, 0x1, P1 ;  /* 0x00007300b1050a11 */ /* 0x000fe200008f0cb0 */
[C---:B------:R-:W-:Y:S02]  /*b1f0*/  FMUL.FTZ R143, R0.reuse, R143 ;  /* 0x0000008f008f7220 */ /* 0x040fe40000410000 */
[C---:B------:R-:W-:Y:S02]  /*b200*/  FMUL.FTZ R146, R0.reuse, R146 ;  /* 0x0000009200927220 */ /* 0x040fe40000410000 */
[----:B------:R4:W-:Y:S01]  /*b210*/  @P0 LDGSTS.E.BYPASS.LTC128B.128 [R131+0x17100], [R4.64], !P3 ;  /* 0x1710000004830fae */ /* 0x0009e2000d901d46 */
[----:B------:R4:W-:Y:S01]  /*b220*/  MUFU.EX2 R190, R11 ;  /* 0x0000000b00be7308 */ /* 0x0009e20000000800 */
[C---:B------:R-:W-:Y:S02]  /*b230*/  FMUL.FTZ R147, R0.reuse, R147 ;  /* 0x0000009300937220 */ /* 0x040fe40000410000 */
[C---:B---3--:R-:W-:Y:S02]  /*b240*/  FMUL.FTZ R7, R0.reuse, R163 ;  /* 0x000000a300077220 */ /* 0x048fe40000410000 */
[----:B------:R-:W3:Y:S01]  /*b250*/  LDSM.16.MT88.4 R176, [R248] ;  /* 0x00000000f8b0783b */ /* 0x000ee20000004200 */
[C---:B------:R-:W-:Y:S02]  /*b260*/  FMUL.FTZ R150, R0.reuse, R150 ;  /* 0x0000009600967220 */ /* 0x040fe40000410000 */
[C---:B------:R-:W-:Y:S02]  /*b270*/  FMUL.FTZ R151, R0.reuse, R151 ;  /* 0x0000009700977220 */ /* 0x040fe40000410000 */
[----:B------:R-:W4:Y:S01]  /*b280*/  MUFU.EX2 R159, R10 ;  /* 0x0000000a009f7308 */ /* 0x000f220000000800 */
[C---:B------:R-:W-:Y:S01]  /*b290*/  FMUL.FTZ R154, R0.reuse, R154 ;  /* 0x0000009a009a7220 */ /* 0x040fe20000410000 */
[----:B------:R-:W0:Y:S01]  /*b2a0*/  LDGDEPBAR ;  /* 0x00000000000079af */ /* 0x000e220000000000 */
[----:B-1----:R-:W-:Y:S01]  /*b2b0*/  FMUL.FTZ R6, R0, R162 ;  /* 0x000000a200067220 */ /* 0x002fe20000410000 */
[----:B------:R-:W-:Y:S01]  /*b2c0*/  F2FP.BF16.PACK_AB R162, R182, R183 ;  /* 0x000000b7b6a2723e */ /* 0x000fe200000010ff */
[----:B------:R-:W-:Y:S02]  /*b2d0*/  FMUL.FTZ R155, R0, R155 ;  /* 0x0000009b009b7220 */ /* 0x000fe40000410000 */
[----:B------:R-:W-:Y:S02]  /*b2e0*/  FMUL.FTZ R37, R2, R37 ;  /* 0x0000002502257220 */ /* 0x000fe40000410000 */
[----:B------:R-:W-:Y:S02]  /*b2f0*/  FMUL.FTZ R38, R0, R38 ;  /* 0x0000002600267220 */ /* 0x000fe40000410000 */
[C---:B----4-:R-:W-:Y:S02]  /*b300*/  FMUL.FTZ R8, R2.reuse, R164 ;  /* 0x000000a402087220 */ /* 0x050fe40000410000 */
[----:B------:R-:W-:Y:S02]  /*b310*/  FMUL.FTZ R9, R2, R165 ;  /* 0x000000a502097220 */ /* 0x000fe40000410000 */
[----:B------:R-:W-:Y:S01]  /*b320*/  FMUL.FTZ R11, R0, R167 ;  /* 0x000000a7000b7220 */ /* 0x000fe20000410000 */
[----:B------:R-:W4:Y:S01]  /*b330*/  LDL.LU R131, [R1+0xf8] ;  /* 0x0000f80001837983 */ /* 0x000f220000300800 */
[C---:B------:R-:W-:Y:S01]  /*b340*/  FMUL.FTZ R4, R2.reuse, R160 ;  /* 0x000000a002047220 */ /* 0x040fe20000410000 */
[----:B------:R-:W-:Y:S01]  /*b350*/  F2FP.BF16.PACK_AB R160, R191, R189 ;  /* 0x000000bdbfa0723e */ /* 0x000fe200000010ff */
[----:B------:R-:W-:Y:S01]  /*b360*/  FMUL.FTZ R5, R2, R161 ;  /* 0x000000a102057220 */ /* 0x000fe20000410000 */
[----:B------:R-:W-:Y:S01]  /*b370*/  F2FP.BF16.PACK_AB R161, R185, R180 ;  /* 0x000000b4b9a1723e */ /* 0x000fe200000010ff */
[----:B------:R-:W-:Y:S01]  /*b380*/  FMUL.FTZ R39, R0, R39 ;  /* 0x0000002700277220 */ /* 0x000fe20000410000 */
[----:B------:R-:W4:Y:S01]  /*b390*/  LDL R158, [R1+0x48] ;  /* 0x00004800019e7983 */ /* 0x000f220000100800 */
[----:B------:R-:W-:Y:S01]  /*b3a0*/  FMUL.FTZ R40, R2, R40 ;  /* 0x0000002802287220 */ /* 0x000fe20000410000 */
[----:B------:R-:W-:Y:S01]  /*b3b0*/  F2FP.BF16.PACK_AB R163, R190, R159 ;  /* 0x0000009fbea3723e */ /* 0x000fe200000010ff */
[----:B------:R-:W-:Y:S02]  /*b3c0*/  FMUL.FTZ R10, R0, R166 ;  /* 0x000000a6000a7220 */ /* 0x000fe40000410000 */
[C---:B------:R-:W-:Y:S01]  /*b3d0*/  FMUL.FTZ R41, R2.reuse, R41 ;  /* 0x0000002902297220 */ /* 0x040fe20000410000 */
[----:B------:R-:W1:Y:S01]  /*b3e0*/  LDSM.16.MT88.4 R164, [R252] ;  /* 0x00000000fca4783b */ /* 0x000e620000004200 */
[C---:B------:R-:W-:Y:S02]  /*b3f0*/  FMUL.FTZ R44, R2.reuse, R44 ;  /* 0x0000002c022c7220 */ /* 0x040fe40000410000 */
[C---:B------:R-:W-:Y:S02]  /*b400*/  FMUL.FTZ R45, R2.reuse, R45 ;  /* 0x0000002d022d7220 */ /* 0x040fe40000410000 */
[C---:B------:R-:W-:Y:S01]  /*b410*/  FMUL.FTZ R48, R2.reuse, R48 ;  /* 0x0000003002307220 */ /* 0x040fe20000410000 */
[C---:B---3--:R-:W-:Y:S01]  /*b420*/  HMMA.16816.F32.BF16 R4, R160.reuse, R176, R4 ;  /* 0x000000b0a004723c */ /* 0x048fe20000041804 */
[----:B------:R-:W3:Y:S04]  /*b430*/  LDL R177, [R1+0x4] ;  /* 0x0000040001b17983 */ /* 0x000ee80000100800 */
[C---:B------:R-:W-:Y:S02]  /*b440*/  FMUL.FTZ R49, R2.reuse, R49 ;  /* 0x0000003102317220 */ /* 0x040fe40000410000 */
[C---:B------:R-:W-:Y:S01]  /*b450*/  FMUL.FTZ R52, R2.reuse, R52 ;  /* 0x0000003402347220 */ /* 0x040fe20000410000 */
[C---:B------:R-:W-:Y:S04]  /*b460*/  HMMA.16816.F32.BF16 R8, R160.reuse, R178, R8 ;  /* 0x000000b2a008723c */ /* 0x040fe80000041808 */
[C---:B------:R-:W-:Y:S02]  /*b470*/  FMUL.FTZ R53, R2.reuse, R53 ;  /* 0x0000003502357220 */ /* 0x040fe40000410000 */
[C---:B------:R-:W-:Y:S01]  /*b480*/  FMUL.FTZ R56, R2.reuse, R56 ;  /* 0x0000003802387220 */ /* 0x040fe20000410000 */
[----:B------:R-:W-:Y:S01]  /*b490*/  MOV R179, R191 ;  /* 0x000000bf00b37202 */ /* 0x000fe20000000f00 */
[C---:B------:R-:W-:Y:S01]  /*b4a0*/  FMUL.FTZ R57, R2.reuse, R57 ;  /* 0x0000003902397220 */ /* 0x040fe20000410000 */
[----:B------:R-:W-:Y:S03]  /*b4b0*/  MUFU.EX2 R191, R16 ;  /* 0x0000001000bf7308 */ /* 0x000fe60000000800 */
[C---:B------:R-:W-:Y:S01]  /*b4c0*/  FMUL.FTZ R60, R2.reuse, R60 ;  /* 0x0000003c023c7220 */ /* 0x040fe20000410000 */
[----:B------:R-:W-:Y:S01]  /*b4d0*/  MOV R178, R183 ;  /* 0x000000b700b27202 */ /* 0x000fe20000000f00 */
[C---:B------:R-:W-:Y:S02]  /*b4e0*/  FMUL.FTZ R61, R2.reuse, R61 ;  /* 0x0000003d023d7220 */ /* 0x040fe40000410000 */
[C---:B------:R-:W-:Y:S02]  /*b4f0*/  FMUL.FTZ R64, R2.reuse, R64 ;  /* 0x0000004002407220 */ /* 0x040fe40000410000 */
[C---:B------:R-:W-:Y:S02]  /*b500*/  FMUL.FTZ R65, R2.reuse, R65 ;  /* 0x0000004102417220 */ /* 0x040fe40000410000 */
        /* <DEDUP_REMOVED lines=8> */
[----:B------:R-:W1:Y:S03]  /*b590*/  LDSM.16.MT88.4 R164, [R251] ;  /* 0x00000000fba4783b */ /* 0x000e660000004200 */
        /* <DEDUP_REMOVED lines=21> */
[----:B------:R-:W-:Y:S01]  /*b6f0*/  FMUL.FTZ R120, R2, R120 ;  /* 0x0000007802787220 */ /* 0x000fe20000410000 */
        /* <DEDUP_REMOVED lines=41> */
[----:B------:R-:W-:Y:S02]  /*b990*/  FMUL.FTZ R121, R2, R121 ;  /* 0x0000007902797220 */ /* 0x000fe40000410000 */
[C---:B------:R-:W-:Y:S02]  /*b9a0*/  FMUL.FTZ R122, R0.reuse, R122 ;  /* 0x0000007a007a7220 */ /* 0x040fe40000410000 */
[----:B------:R-:W-:Y:S02]  /*b9b0*/  FMUL.FTZ R123, R0, R123 ;  /* 0x0000007b007b7220 */ /* 0x000fe40000410000 */
[C---:B------:R-:W-:Y:S02]  /*b9c0*/  FMUL.FTZ R124, R2.reuse, R124 ;  /* 0x0000007c027c7220 */ /* 0x040fe40000410000 */
[C---:B------:R-:W-:Y:S02]  /*b9d0*/  FMUL.FTZ R125, R2.reuse, R125 ;  /* 0x0000007d027d7220 */ /* 0x040fe40000410000 */
[C---:B------:R-:W-:Y:S02]  /*b9e0*/  FMUL.FTZ R128, R2.reuse, R128 ;  /* 0x0000008002807220 */ /* 0x040fe40000410000 */
[----:B------:R-:W-:Y:S02]  /*b9f0*/  FMUL.FTZ R129, R2, R129 ;  /* 0x0000008102817220 */ /* 0x000fe40000410000 */
[--C-:B------:R-:W-:Y:S02]  /*ba00*/  FFMA.FTZ R17, R17, c[0x0][0x2d0], -R188.reuse ;  /* 0x0000b40011117a23 */ /* 0x100fe400000108bc */
[--C-:B------:R-:W-:Y:S02]  /*ba10*/  FFMA.FTZ R18, R18, c[0x0][0x2d0], -R3.reuse ;  /* 0x0000b40012127a23 */ /* 0x100fe40000010803 */
[--C-:B------:R-:W-:Y:S01]  /*ba20*/  FFMA.FTZ R19, R19, c[0x0][0x2d0], -R3.reuse ;  /* 0x0000b40013137a23 */ /* 0x100fe20000010803 */
        /* <DEDUP_REMOVED lines=11> */
[C---:B------:R-:W-:Y:S02]  /*bae0*/  FMUL.FTZ R126, R0.reuse, R126 ;  /* 0x0000007e007e7220 */ /* 0x040fe40000410000 */
[C---:B------:R-:W-:Y:S02]  /*baf0*/  FMUL.FTZ R127, R0.reuse, R127 ;  /* 0x0000007f007f7220 */ /* 0x040fe40000410000 */
[----:B--2---:R-:W-:Y:S02]  /*bb00*/  FMUL.FTZ R130, R0, R130 ;  /* 0x0000008200827220 */ /* 0x004fe40000410000 */
[--C-:B------:R-:W-:Y:S02]  /*bb10*/  FFMA.FTZ R14, R14, c[0x0][0x2d0], -R3.reuse ;  /* 0x0000b4000e0e7a23 */ /* 0x100fe40000010803 */
[--C-:B------:R-:W-:Y:S02]  /*bb20*/  FFMA.FTZ R15, R15, c[0x0][0x2d0], -R3.reuse ;  /* 0x0000b4000f0f7a23 */ /* 0x100fe40000010803 */
[----:B------:R-:W-:Y:S01]  /*bb30*/  FFMA.FTZ R3, R35, c[0x0][0x2d0], -R3 ;  /* 0x0000b40023037a23 */ /* 0x000fe20000010803 */
[----:B------:R1:W-:Y:S01]  /*bb40*/  MUFU.EX2 R183, R14 ;  /* 0x0000000e00b77308 */ /* 0x0003e20000000800 */
[--C-:B------:R-:W-:Y:S02]  /*bb50*/  FFMA.FTZ R21, R21, c[0x0][0x2d0], -R188.reuse ;  /* 0x0000b40015157a23 */ /* 0x100fe400000108bc */
[--C-:B------:R-:W-:Y:S02]  /*bb60*/  FFMA.FTZ R20, R20, c[0x0][0x2d0], -R188.reuse ;  /* 0x0000b40014147a23 */ /* 0x100fe400000108bc */
[--C-:B------:R-:W-:Y:S02]  /*bb70*/  FFMA.FTZ R32, R32, c[0x0][0x2d0], -R188.reuse ;  /* 0x0000b40020207a23 */ /* 0x100fe400000108bc */
[--C-:B------:R-:W-:Y:S02]  /*bb80*/  FFMA.FTZ R12, R12, c[0x0][0x2d0], -R188.reuse ;  /* 0x0000b4000c0c7a23 */ /* 0x100fe400000108bc */
[----:B------:R-:W-:Y:S01]  /*bb90*/  FFMA.FTZ R13, R13, c[0x0][0x2d0], -R188 ;  /* 0x0000b4000d0d7a23 */ /* 0x000fe200000108bc */
[----:B------:R-:W-:Y:S10]  /*bba0*/  MUFU.EX2 R20, R20 ;  /* 0x0000001400147308 */ /* 0x000ff40000000800 */
[----:B------:R2:W-:Y:S01]  /*bbb0*/  MUFU.EX2 R181, R12 ;  /* 0x0000000c00b57308 */ /* 0x0005e20000000800 */
[----:B-1----:R-:W-:Y:S09]  /*bbc0*/  F2FP.BF16.PACK_AB R14, R176, R191 ;  /* 0x000000bfb00e723e */ /* 0x002ff200000010ff */
[----:B------:R-:W-:Y:S10]  /*bbd0*/  MUFU.EX2 R187, R13 ;  /* 0x0000000d00bb7308 */ /* 0x000ff40000000800 */
[----:B------:R-:W1:Y:S01]  /*bbe0*/  MUFU.EX2 R184, R15 ;  /* 0x0000000f00b87308 */ /* 0x000e620000000800 */
[----:B--2---:R-:W-:Y:S09]  /*bbf0*/  MOV R12, R182 ;  /* 0x000000b6000c7202 */ /* 0x004ff20000000f00 */
[----:B------:R2:W2:Y:S01]  /*bc00*/  MUFU.EX2 R182, R18 ;  /* 0x0000001200b67308 */ /* 0x0004a20000000800 */
[----:B----4-:R-:W-:Y:S01]  /*bc10*/  FMUL.FTZ R131, R0, R131 ;  /* 0x0000008300837220 */ /* 0x010fe20000410000 */
[----:B------:R4:W3:Y:S01]  /*bc20*/  LDSM.16.MT88.4 R164, [R158] ;  /* 0x000000009ea4783b */ /* 0x0008e20000004200 */
[----:B-1----:R-:W-:Y:S05]  /*bc30*/  F2FP.BF16.PACK_AB R13, R184, R183 ;  /* 0x000000b7b80d723e */ /* 0x002fea00000010ff */
[----:B--2---:R-:W-:Y:S01]  /*bc40*/  LDSM.16.MT88.4 R16, [R251+0x800] ;  /* 0x00080000fb10783b */ /* 0x004fe20000004200 */
[----:B------:R-:W-:Y:S05]  /*bc50*/  F2FP.BF16.PACK_AB R15, R186, R182 ;  /* 0x000000b6ba0f723e */ /* 0x000fea00000010ff */
[----:B----4-:R-:W2:Y:S01]  /*bc60*/  LDL.LU R158, [R1+0x64] ;  /* 0x00006400019e7983 */ /* 0x010ea20000300800 */
[C---:B---3--:R-:W-:Y:S08]  /*bc70*/  HMMA.16816.F32.BF16 R148, R160.reuse, R164, R148 ;  /* 0x000000a4a094723c */ /* 0x048ff00000041894 */
        /* <DEDUP_REMOVED lines=17> */
[----:B--2---:R-:W-:Y:S01]  /*bd90*/  FFMA.FTZ R158, R2, R158, R189 ;  /* 0x0000009e029e7223 */ /* 0x004fe200000100bd */
[----:B------:R-:W-:Y:S02]  /*bda0*/  MOV R189, R12 ;  /* 0x0000000c00bd7202 */ /* 0x000fe40000000f00 */
[----:B------:R-:W2:Y:S01]  /*bdb0*/  LDL.LU R2, [R1+0x68] ;  /* 0x0000680001027983 */ /* 0x000ea20000300800 */
[-C--:B------:R-:W-:Y:S01]  /*bdc0*/  F2FP.BF16.PACK_AB R12, R187, R181.reuse ;  /* 0x000000b5bb0c723e */ /* 0x080fe200000010ff */
        /* <DEDUP_REMOVED lines=19> */
[----:B------:R-:W-:Y:S02]  /*bf00*/  MUFU.EX2 R180, R23 ;  /* 0x0000001700b47308 */ /* 0x000fe40000000800 */
[C---:B-1----:R-:W-:Y:S04]  /*bf10*/  HMMA.16816.F32.BF16 R124, R160.reuse, R164, R124 ;  /* 0x000000a4a07c723c */ /* 0x042fe8000004187c */
[----:B------:R-:W-:Y:S02]  /*bf20*/  FADD.FTZ R0, R179, R158 ;  /* 0x0000009eb3007221 */ /* 0x000fe40000010000 */
[----:B------:R-:W-:Y:S02]  /*bf30*/  FADD.FTZ R2, R185, R2 ;  /* 0x00000002b9027221 */ /* 0x000fe40000010000 */
[----:B------:R-:W-:Y:S01]  /*bf40*/  FADD.FTZ R0, R178, R0 ;  /* 0x00000000b2007221 */ /* 0x000fe20000010000 */
[----:B------:R-:W-:Y:S01]  /*bf50*/  HMMA.16816.F32.BF16 R128, R160, R166, R128 ;  /* 0x000000a6a080723c */ /* 0x000fe20000041880 */
[----:B------:R-:W1:Y:S01]  /*bf60*/  LDSM.16.MT88.4 R160, [R248+0x800] ;  /* 0x00080000f8a0783b */ /* 0x000e620000004200 */
[----:B------:R-:W-:Y:S01]  /*bf70*/  MUFU.EX2 R179, R26 ;  /* 0x0000001a00b37308 */ /* 0x000fe20000000800 */
[----:B------:R-:W-:Y:S04]  /*bf80*/  FADD.FTZ R2, R159, R2 ;  /* 0x000000029f027221 */ /* 0x000fe80000010000 */
[----:B------:R-:W2:Y:S01]  /*bf90*/  LDSM.16.MT88.4 R164, [R252+0x800] ;  /* 0x00080000fca4783b */ /* 0x000ea20000004200 */
[----:B------:R-:W-:Y:S04]  /*bfa0*/  FADD.FTZ R2, R190, R2 ;  /* 0x00000002be027221 */ /* 0x000fe80000010000 */
[----:B------:R-:W-:Y:S01]  /*bfb0*/  MUFU.EX2 R178, R27 ;  /* 0x0000001b00b27308 */ /* 0x000fe20000000800 */
[----:B------:R-:W-:Y:S04]  /*bfc0*/  FADD.FTZ R2, R183, R2 ;  /* 0x00000002b7027221 */ /* 0x000fe80000010000 */
[----:B------:R-:W-:Y:S05]  /*bfd0*/  FADD.FTZ R2, R184, R2 ;  /* 0x00000002b8027221 */ /* 0x000fea0000010000 */
[----:B------:R-:W-:Y:S10]  /*bfe0*/  MUFU.EX2 R159, R34 ;  /* 0x00000022009f7308 */ /* 0x000ff40000000800 */
[----:B------:R3:W-:Y:S01]  /*bff0*/  MUFU.EX2 R185, R32 ;  /* 0x0000002000b97308 */ /* 0x0007e20000000800 */
[C---:B-1----:R-:W-:Y:S09]  /*c000*/  HMMA.16816.F32.BF16 R4, R12.reuse, R160, R4 ;  /* 0x000000a00c04723c */ /* 0x042ff20000041804 */
[----:B------:R-:W-:Y:S01]  /*c010*/  MUFU.EX2 R158, R3 ;  /* 0x00000003009e7308 */ /* 0x000fe20000000800 */
[C---:B------:R-:W-:Y:S01]  /*c020*/  HMMA.16816.F32.BF16 R8, R12.reuse, R162, R8 ;  /* 0x000000a20c08723c */ /* 0x040fe20000041808 */
[----:B------:R-:W1:Y:S07]  /*c030*/  LDSM.16.MT88.4 R160, [R177+0x800] ;  /* 0x00080000b1a0783b */ /* 0x000e6e0000004200 */
[C---:B--2---:R-:W-:Y:S07]  /*c040*/  HMMA.16816.F32.BF16 R132, R12.reuse, R164, R132 ;  /* 0x000000a40c84723c */ /* 0x044fee0000041884 */
[----:B------:R-:W-:Y:S01]  /*c050*/  MOV R165, R181 ;  /* 0x000000b500a57202 */ /* 0x000fe20000000f00 */
[C---:B------:R-:W-:Y:S01]  /*c060*/  HMMA.16816.F32.BF16 R136, R12.reuse, R166, R136 ;  /* 0x000000a60c88723c */ /* 0x040fe20000041888 */
[----:B------:R2:W-:Y:S03]  /*c070*/  MUFU.EX2 R167, R21 ;  /* 0x0000001500a77308 */ /* 0x0005e60000000800 */
[----:B------:R-:W-:Y:S04]  /*c080*/  MOV R164, R191 ;  /* 0x000000bf00a47202 */ /* 0x000fe80000000f00 */
[C---:B------:R-:W-:Y:S03]  /*c090*/  HMMA.16816.F32.BF16 R140, R12.reuse, R16, R140 ;  /* 0x000000100c8c723c */ /* 0x040fe6000004188c */
[----:B------:R4:W4:Y:S01]  /*c0a0*/  MUFU.EX2 R181, R22 ;  /* 0x0000001600b57308 */ /* 0x0009220000000800 */
[----:B---3--:R-:W-:Y:S04]  /*c0b0*/  MOV R32, R164 ;  /* 0x000000a400207202 */ /* 0x008fe80000000f00 */
[C---:B------:R-:W-:Y:S01]  /*c0c0*/  HMMA.16816.F32.BF16 R144, R12.reuse, R18, R144 ;  /* 0x000000120c90723c */ /* 0x040fe20000041890 */
[----:B------:R-:W3:Y:S04]  /*c0d0*/  LDSM.16.MT88.4 R16, [R248+0x2800] ;  /* 0x00280000f810783b */ /* 0x000ee80000004200 */
[----:B------:R-:W-:Y:S03]  /*c0e0*/  MUFU.EX2 R166, R24 ;  /* 0x0000001800a67308 */ /* 0x000fe60000000800 */
[C---:B-1----:R-:W-:Y:S04]  /*c0f0*/  HMMA.16816.F32.BF16 R148, R12.reuse, R160, R148 ;  /* 0x000000a00c94723c */ /* 0x042fe80000041894 */
[----:B--2---:R-:W-:Y:S01]  /*c100*/  MOV R21, R189 ;  /* 0x000000bd00157202 */ /* 0x004fe20000000f00 */
[--C-:B------:R-:W-:Y:S01]  /*c110*/  FFMA.FTZ R189, R28, c[0x0][0x2d0], -R188.reuse ;  /* 0x0000b4001cbd7a23 */ /* 0x100fe200000108bc */
[----:B------:R-:W-:Y:S01]  /*c120*/  MOV R28, R187 ;  /* 0x000000bb001c7202 */ /* 0x000fe20000000f00 */
[----:B------:R1:W2:Y:S01]  /*c130*/  MUFU.EX2 R191, R25 ;  /* 0x0000001900bf7308 */ /* 0x0002a20000000800 */
[--C-:B------:R-:W-:Y:S01]  /*c140*/  FFMA.FTZ R187, R29, c[0x0][0x2d0], -R188.reuse ;  /* 0x0000b4001dbb7a23 */ /* 0x100fe200000108bc */
[C---:B------:R-:W-:Y:S01]  /*c150*/  HMMA.16816.F32.BF16 R152, R12.reuse, R162, R152 ;  /* 0x000000a20c98723c */ /* 0x040fe20000041898 */
[----:B------:R-:W2:Y:S02]  /*c160*/  LDSM.16.MT88.4 R160, [R252+0x2800] ;  /* 0x00280000fca0783b */ /* 0x000ea40000004200 */
[----:B------:R-:W-:Y:S01]  /*c170*/  MOV R29, R21 ;  /* 0x00000015001d7202 */ /* 0x000fe20000000f00 */
[----:B------:R-:W-:Y:S01]  /*c180*/  FFMA.FTZ R188, R33, c[0x0][0x2d0], -R188 ;  /* 0x0000b40021bc7a23 */ /* 0x000fe200000108bc */
[----:B------:R-:W-:Y:S02]  /*c190*/  MOV R33, R20 ;  /* 0x0000001400217202 */ /* 0x000fe40000000f00 */
[----:B----4-:R-:W-:Y:S01]  /*c1a0*/  LDSM.16.MT88.4 R20, [R248+0x1000] ;  /* 0x00100000f814783b */ /* 0x010fe20000004200 */
[----:B------:R-:W-:Y:S01]  /*c1b0*/  FADD.FTZ R0, R29, R0 ;  /* 0x000000001d007221 */ /* 0x000fe20000010000 */
[----:B------:R-:W-:Y:S03]  /*c1c0*/  MUFU.EX2 R189, R189 ;  /* 0x000000bd00bd7308 */ /* 0x000fe60000000800 */
[-C--:B------:R-:W-:Y:S01]  /*c1d0*/  MOV R184, R33.reuse ;  /* 0x0000002100b87202 */ /* 0x080fe20000000f00 */
[----:B------:R-:W-:Y:S04]  /*c1e0*/  FADD.FTZ R0, R165, R0 ;  /* 0x00000000a5007221 */ /* 0x000fe80000010000 */
[----:B------:R-:W-:Y:S02]  /*c1f0*/  FADD.FTZ R0, R28, R0 ;  /* 0x000000001c007221 */ /* 0x000fe40000010000 */
[----:B------:R-:W-:Y:S02]  /*c200*/  MUFU.EX2 R188, R188 ;  /* 0x000000bc00bc7308 */ /* 0x000fe40000000800 */
[----:B------:R-:W-:Y:S01]  /*c210*/  FADD.FTZ R3, R32, R0 ;  /* 0x0000000020037221 */ /* 0x000fe20000010000 */
[----:B-1----:R-:W-:Y:S01]  /*c220*/  LDSM.16.MT88.4 R24, [R251+0x1000] ;  /* 0x00100000fb18783b */ /* 0x002fe20000004200 */
[----:B------:R-:W-:Y:S01]  /*c230*/  FADD.FTZ R0, R182, R2 ;  /* 0x00000002b6007221 */ /* 0x000fe20000010000 */
[C---:B---3--:R-:W-:Y:S03]  /*c240*/  HMMA.16816.F32.BF16 R36, R12.reuse, R16, R36 ;  /* 0x000000100c24723c */ /* 0x048fe60000041824 */
[----:B------:R-:W-:Y:S02]  /*c250*/  FADD.FTZ R0, R186, R0 ;  /* 0x00000000ba007221 */ /* 0x000fe40000010000 */
[----:B------:R-:W-:Y:S02]  /*c260*/  MUFU.EX2 R187, R187 ;  /* 0x000000bb00bb7308 */ /* 0x000fe40000000800 */
[----:B------:R-:W-:Y:S01]  /*c270*/  FADD.FTZ R0, R181, R0 ;  /* 0x00000000b5007221 */ /* 0x000fe20000010000 */
[C---:B------:R-:W-:Y:S01]  /*c280*/  HMMA.16816.F32.BF16 R40, R12.reuse, R18, R40 ;  /* 0x000000120c28723c */ /* 0x040fe20000041828 */
[----:B------:R-:W1:Y:S03]  /*c290*/  LDSM.16.MT88.4 R16, [R251+0x2800] ;  /* 0x00280000fb10783b */ /* 0x000e660000004200 */
[C---:B------:R-:W-:Y:S04]  /*c2a0*/  FADD.FTZ R0, R180.reuse, R0 ;  /* 0x00000000b4007221 */ /* 0x040fe80000010000 */
[----:B------:R-:W-:Y:S01]  /*c2b0*/  FADD.FTZ R0, R179, R0 ;  /* 0x00000000b3007221 */ /* 0x000fe20000010000 */
        /* <DEDUP_REMOVED lines=34> */
[----:B------:R-:W-:Y:S01]  /*c4e0*/  F2FP.BF16.PACK_AB R14, R191, R166 ;  /* 0x000000a6bf0e723e */ /* 0x000fe200000010ff */
[----:B------:R-:W-:Y:S02]  /*c4f0*/  LDSM.16.MT88.4 R32, [R248+0x3800] ;  /* 0x00380000f820783b */ /* 0x000fe40000004200 */
[----:B------:R-:W-:Y:S02]  /*c500*/  F2FP.BF16.PACK_AB R13, R180, R181 ;  /* 0x000000b5b40d723e */ /* 0x000fe400000010ff */
[----:B------:R-:W-:Y:S07]  /*c510*/  F2FP.BF16.PACK_AB R15, R178, R179 ;  /* 0x000000b3b20f723e */ /* 0x000fee00000010ff */
[C---:B------:R-:W-:Y:S08]  /*c520*/  HMMA.16816.F32.BF16 R4, R12.reuse, R20, R4 ;  /* 0x000000140c04723c */ /* 0x040ff00000041804 */
        /* <DEDUP_REMOVED lines=33> */
[C---:B------:R-:W-:Y:S08]  /*c740*/  HMMA.16816.F32.BF16 R96, R12.reuse, R26, R96 ;  /* 0x0000001a0c60723c */ /* 0x040ff00000041860 */
[C---:B---3--:R-:W-:Y:S07]  /*c750*/  HMMA.16816.F32.BF16 R100, R12.reuse, R160, R100 ;  /* 0x000000a00c64723c */ /* 0x048fee0000041864 */
[----:B------:R-:W-:Y:S01]  /*c760*/  MOV R160, R177 ;  /* 0x000000b100a07202 */ /* 0x000fe20000000f00 */
[C---:B------:R-:W-:Y:S01]  /*c770*/  HMMA.16816.F32.BF16 R104, R12.reuse, R162, R104 ;  /* 0x000000a20c68723c */ /* 0x040fe20000041868 */
[----:B------:R-:W2:Y:S03]  /*c780*/  MUFU.EX2 R177, R30 ;  /* 0x0000001e00b17308 */ /* 0x000ea60000000800 */
[----:B------:R-:W3:Y:S01]  /*c790*/  LDSM.16.MT88.4 R24, [R160+0x7000] ;  /* 0x00700000a018783b */ /* 0x000ee20000004200 */
[----:B------:R-:W-:Y:S02]  /*c7a0*/  MOV R182, R160 ;  /* 0x000000a000b67202 */ /* 0x000fe40000000f00 */
[----:B------:R-:W-:Y:S01]  /*c7b0*/  MOV R162, R166 ;  /* 0x000000a600a27202 */ /* 0x000fe20000000f00 */
[C---:B-1----:R-:W-:Y:S04]  /*c7c0*/  HMMA.16816.F32.BF16 R108, R12.reuse, R16, R108 ;  /* 0x000000100c6c723c */ /* 0x042fe8000004186c */
[----:B------:R-:W-:Y:S02]  /*c7d0*/  MOV R163, R167 ;  /* 0x000000a700a37202 */ /* 0x000fe40000000f00 */
[----:B------:R-:W1:Y:S01]  /*c7e0*/  LDSM.16.MT88.4 R164, [R248+0x1800] ;  /* 0x00180000f8a4783b */ /* 0x000e620000004200 */
[----:B------:R-:W-:Y:S01]  /*c7f0*/  MOV R161, R176 ;  /* 0x000000b000a17202 */ /* 0x000fe20000000f00 */
[C---:B------:R-:W-:Y:S01]  /*c800*/  HMMA.16816.F32.BF16 R112, R12.reuse, R18, R112 ;  /* 0x000000120c70723c */ /* 0x040fe20000041870 */
[----:B------:R4:W2:Y:S03]  /*c810*/  MUFU.EX2 R176, R31 ;  /* 0x0000001f00b07308 */ /* 0x0008a60000000800 */
[----:B------:R-:W1:Y:S01]  /*c820*/  LDSM.16.MT88.4 R16, [R252+0x1800] ;  /* 0x00180000fc10783b */ /* 0x000e620000004200 */
[----:B------:R-:W-:Y:S02]  /*c830*/  MOV R190, R162 ;  /* 0x000000a200be7202 */ /* 0x000fe40000000f00 */
[----:B------:R-:W-:Y:S01]  /*c840*/  MOV R183, R163 ;  /* 0x000000a300b77202 */ /* 0x000fe20000000f00 */
[C---:B------:R-:W-:Y:S04]  /*c850*/  HMMA.16816.F32.BF16 R116, R12.reuse, R20, R116 ;  /* 0x000000140c74723c */ /* 0x040fe80000041874 */
[----:B------:R-:W-:Y:S04]  /*c860*/  MOV R2, R161 ;  /* 0x000000a100027202 */ /* 0x000fe80000000f00 */
[C---:B------:R-:W-:Y:S01]  /*c870*/  HMMA.16816.F32.BF16 R120, R12.reuse, R22, R120 ;  /* 0x000000160c78723c */ /* 0x040fe20000041878 */
[----:B------:R1:W-:Y:S03]  /*c880*/  LDSM.16.MT88.4 R20, [R160+0x1800] ;  /* 0x00180000a014783b */ /* 0x0003e60000004200 */
[----:B------:R-:W-:Y:S02]  /*c890*/  FADD.FTZ R2, R2, R3 ;  /* 0x0000000302027221 */ /* 0x000fe40000010000 */
[----:B------:R-:W-:Y:S02]  /*c8a0*/  FADD.FTZ R3, R178, R0 ;  /* 0x00000000b2037221 */ /* 0x000fe40000010000 */
[----:B------:R-:W-:Y:S01]  /*c8b0*/  FADD.FTZ R2, R184, R2 ;  /* 0x00000002b8027221 */ /* 0x000fe20000010000 */
[----:B----4-:R-:W4:Y:S01]  /*c8c0*/  LDSM.16.MT88.4 R28, [R251+0x1800] ;  /* 0x00180000fb1c783b */ /* 0x010f220000004200 */
[C---:B---3--:R-:W-:Y:S03]  /*c8d0*/  HMMA.16816.F32.BF16 R124, R12.reuse, R24, R124 ;  /* 0x000000180c7c723c */ /* 0x048fe6000004187c */
[----:B--2---:R-:W-:Y:S02]  /*c8e0*/  FADD.FTZ R3, R177, R3 ;  /* 0x00000003b1037221 */ /* 0x004fe40000010000 */
[----:B------:R-:W-:Y:S02]  /*c8f0*/  FADD.FTZ R2, R183, R2 ;  /* 0x00000002b7027221 */ /* 0x000fe40000010000 */
[----:B------:R-:W-:Y:S01]  /*c900*/  FADD.FTZ R3, R176, R3 ;  /* 0x00000003b0037221 */ /* 0x000fe20000010000 */
[----:B------:R-:W-:Y:S01]  /*c910*/  HMMA.16816.F32.BF16 R128, R12, R26, R128 ;  /* 0x0000001a0c80723c */ /* 0x000fe20000041880 */
[----:B------:R-:W2:Y:S03]  /*c920*/  LDSM.16.MT88.4 R24, [R252+0x3800] ;  /* 0x00380000fc18783b */ /* 0x000ea60000004200 */
[----:B------:R-:W-:Y:S03]  /*c930*/  FADD.FTZ R2, R190, R2 ;  /* 0x00000002be027221 */ /* 0x000fe60000010000 */
[----:B------:R-:W-:Y:S01]  /*c940*/  F2FP.BF16.PACK_AB R12, R187, R189 ;  /* 0x000000bdbb0c723e */ /* 0x000fe200000010ff */
[----:B------:R-:W-:Y:S01]  /*c950*/  FADD.FTZ R2, R191, R2 ;  /* 0x00000002bf027221 */ /* 0x000fe20000010000 */
[----:B------:R-:W-:Y:S03]  /*c960*/  F2FP.BF16.PACK_AB R13, R176, R177 ;  /* 0x000000b1b00d723e */ /* 0x000fe600000010ff */
[----:B------:R-:W-:Y:S01]  /*c970*/  F2FP.BF16.PACK_AB R14, R188, R185 ;  /* 0x000000b9bc0e723e */ /* 0x000fe200000010ff */
[----:B------:R-:W-:Y:S01]  /*c980*/  FADD.FTZ R0, R189, R2 ;  /* 0x00000002bd007221 */ /* 0x000fe20000010000 */
[----:B------:R-:W-:Y:S03]  /*c990*/  F2FP.BF16.PACK_AB R15, R158, R159 ;  /* 0x0000009f9e0f723e */ /* 0x000fe600000010ff */
[----:B------:R-:W-:Y:S04]  /*c9a0*/  FADD.FTZ R0, R187, R0 ;  /* 0x00000000bb007221 */ /* 0x000fe80000010000 */
[C---:B-1----:R-:W-:Y:S01]  /*c9b0*/  HMMA.16816.F32.BF16 R160, R12.reuse, R164, R4 ;  /* 0x000000a40ca0723c */ /* 0x042fe20000041804 */
[----:B------:R-:W1:Y:S02]  /*c9c0*/  LDSM.16.MT88.4 R4, [R251+0x3800] ;  /* 0x00380000fb04783b */ /* 0x000e640000004200 */
[----:B------:R-:W-:Y:S02]  /*c9d0*/  FADD.FTZ R2, R185, R0 ;  /* 0x00000000b9027221 */ /* 0x000fe40000010000 */
[----:B------:R-:W-:Y:S01]  /*c9e0*/  FADD.FTZ R0, R159, R3 ;  /* 0x000000039f007221 */ /* 0x000fe20000010000 */
[----:B------:R-:W-:Y:S01]  /*c9f0*/  MOV R159, R156 ;  /* 0x0000009c009f7202 */ /* 0x000fe20000000f00 */
[----:B------:R-:W-:Y:S01]  /*ca00*/  FADD.FTZ R2, R188, R2 ;  /* 0x00000002bc027221 */ /* 0x000fe20000010000 */
[C---:B------:R-:W-:Y:S01]  /*ca10*/  HMMA.16816.F32.BF16 R164, R12.reuse, R166, R8 ;  /* 0x000000a60ca4723c */ /* 0x040fe20000041808 */
[----:B------:R-:W3:Y:S03]  /*ca20*/  LDSM.16.MT88.4 R8, [R182+0x3800] ;  /* 0x00380000b608783b */ /* 0x000ee60000004200 */
[----:B------:R-:W-:Y:S01]  /*ca30*/  FADD.FTZ R0, R158, R0 ;  /* 0x000000009e007221 */ /* 0x000fe20000010000 */
[----:B------:R-:W-:Y:S02]  /*ca40*/  MOV R158, R157 ;  /* 0x0000009d009e7202 */ /* 0x000fe40000000f00 */
[----:B------:R-:W-:Y:S01]  /*ca50*/  STL [R1+0x64], R2 ;  /* 0x0000640201007387 */ /* 0x000fe20000100800 */
[C---:B------:R-:W-:Y:S05]  /*ca60*/  HMMA.16816.F32.BF16 R132, R12.reuse, R16, R132 ;  /* 0x000000100c84723c */ /* 0x040fea0000041884 */
[----:B------:R-:W-:Y:S03]  /*ca70*/  STL [R1+0x68], R0 ;  /* 0x0000680001007387 */ /* 0x000fe60000100800 */
[C---:B------:R-:W-:Y:S03]  /*ca80*/  HMMA.16816.F32.BF16 R136, R12.reuse, R18, R136 ;  /* 0x000000120c88723c */ /* 0x040fe60000041888 */
[----:B------:R-:W1:Y:S05]  /*ca90*/  LDSM.16.MT88.4 R16, [R248+0x5800] ;  /* 0x00580000f810783b */ /* 0x000e6a0000004200 */
[C---:B----4-:R-:W-:Y:S08]  /*caa0*/  HMMA.16816.F32.BF16 R140, R12.reuse, R28, R140 ;  /* 0x0000001c0c8c723c */ /* 0x050ff0000004188c */
[C---:B------:R-:W-:Y:S01]  /*cab0*/  HMMA.16816.F32.BF16 R144, R12.reuse, R30, R144 ;  /* 0x0000001e0c90723c */ /* 0x040fe20000041890 */
[----:B------:R-:W-:Y:S07]  /*cac0*/  LDSM.16.MT88.4 R28, [R251+0x5800] ;  /* 0x00580000fb1c783b */ /* 0x000fee0000004200 */
[C---:B------:R-:W-:Y:S08]  /*cad0*/  HMMA.16816.F32.BF16 R148, R12.reuse, R20, R148 ;  /* 0x000000140c94723c */ /* 0x040ff00000041894 */
[C---:B------:R-:W-:Y:S01]  /*cae0*/  HMMA.16816.F32.BF16 R152, R12.reuse, R22, R152 ;  /* 0x000000160c98723c */ /* 0x040fe20000041898 */
[----:B------:R-:W4:Y:S07]  /*caf0*/  LDSM.16.MT88.4 R20, [R252+0x5800] ;  /* 0x00580000fc14783b */ /* 0x000f2e0000004200 */
[C---:B------:R-:W-:Y:S08]  /*cb00*/  HMMA.16816.F32.BF16 R36, R12.reuse, R32, R36 ;  /* 0x000000200c24723c */ /* 0x040ff00000041824 */
[C---:B------:R-:W-:Y:S08]  /*cb10*/  HMMA.16816.F32.BF16 R40, R12.reuse, R34, R40 ;  /* 0x000000220c28723c */ /* 0x040ff00000041828 */
[C---:B--2---:R-:W-:Y:S08]  /*cb20*/  HMMA.16816.F32.BF16 R44, R12.reuse, R24, R44 ;  /* 0x000000180c2c723c */ /* 0x044ff0000004182c */
[C---:B------:R-:W-:Y:S01]  /*cb30*/  HMMA.16816.F32.BF16 R48, R12.reuse, R26, R48 ;  /* 0x0000001a0c30723c */ /* 0x040fe20000041830 */
[----:B------:R-:W-:Y:S07]  /*cb40*/  LDSM.16.MT88.4 R24, [R251+0x7800] ;  /* 0x00780000fb18783b */ /* 0x000fee0000004200 */
[C---:B-1----:R-:W-:Y:S08]  /*cb50*/  HMMA.16816.F32.BF16 R52, R12.reuse, R4, R52 ;  /* 0x000000040c34723c */ /* 0x042ff00000041834 */
[C---:B------:R-:W-:Y:S01]  /*cb60*/  HMMA.16816.F32.BF16 R56, R12.reuse, R6, R56 ;  /* 0x000000060c38723c */ /* 0x040fe20000041838 */
[----:B------:R-:W1:Y:S07]  /*cb70*/  LDSM.16.MT88.4 R4, [R182+0x5800] ;  /* 0x00580000b604783b */ /* 0x000e6e0000004200 */
        /* <DEDUP_REMOVED lines=9> */
[C---:B------:R-:W-:Y:S08]  /*cc10*/  HMMA.16816.F32.BF16 R84, R12.reuse, R28, R84 ;  /* 0x0000001c0c54723c */ /* 0x040ff00000041854 */
[C---:B------:R-:W-:Y:S08]  /*cc20*/  HMMA.16816.F32.BF16 R88, R12.reuse, R30, R88 ;  /* 0x0000001e0c58723c */ /* 0x040ff00000041858 */
[C---:B-1----:R-:W-:Y:S08]  /*cc30*/  HMMA.16816.F32.BF16 R92, R12.reuse, R4, R92 ;  /* 0x000000040c5c723c */ /* 0x042ff0000004185c */
[C---:B------:R-:W-:Y:S08]  /*cc40*/  HMMA.16816.F32.BF16 R96, R12.reuse, R6, R96 ;  /* 0x000000060c60723c */ /* 0x040ff00000041860 */
[C---:B--2---:R-:W-:Y:S08]  /*cc50*/  HMMA.16816.F32.BF16 R100, R12.reuse, R8, R100 ;  /* 0x000000080c64723c */ /* 0x044ff00000041864 */
[C---:B------:R-:W-:Y:S08]  /*cc60*/  HMMA.16816.F32.BF16 R104, R12.reuse, R10, R104 ;  /* 0x0000000a0c68723c */ /* 0x040ff00000041868 */
[C---:B---3--:R-:W-:Y:S08]  /*cc70*/  HMMA.16816.F32.BF16 R108, R12.reuse, R16, R108 ;  /* 0x000000100c6c723c */ /* 0x048ff0000004186c */
[C---:B------:R-:W-:Y:S08]  /*cc80*/  HMMA.16816.F32.BF16 R112, R12.reuse, R18, R112 ;  /* 0x000000120c70723c */ /* 0x040ff00000041870 */
[C---:B------:R-:W-:Y:S08]  /*cc90*/  HMMA.16816.F32.BF16 R116, R12.reuse, R24, R116 ;  /* 0x000000180c74723c */ /* 0x040ff00000041874 */
[C---:B------:R-:W-:Y:S08]  /*cca0*/  HMMA.16816.F32.BF16 R120, R12.reuse, R26, R120 ;  /* 0x0000001a0c78723c */ /* 0x040ff00000041878 */
[C---:B----4-:R-:W-:Y:S08]  /*ccb0*/  HMMA.16816.F32.BF16 R124, R12.reuse, R20, R124 ;  /* 0x000000140c7c723c */ /* 0x050ff0000004187c */
[----:B------:R-:W-:Y:S01]  /*ccc0*/  HMMA.16816.F32.BF16 R128, R12, R22, R128 ;  /* 0x000000160c80723c */ /* 0x000fe20000041880 */
[----:B------:R-:W-:-:S07]  /*ccd0*/  @P0 BRA `(.L_x_2007) ;  /* 0xffffca6000000947 */ /* 0x000fce000383ffff */
.L_x_2006:
[----:B------:R-:W-:Y:S07]  /*cce0*/  @!UPT UIADD3 URZ, URZ, URZ, URZ ;  /* 0x0000003f3f3ff290 */ /* 0x000fee000fffe03f */
[----:B------:R-:W-:Y:S02]  /*ccf0*/  MOV R7, 0x1f ;  /* 0x0000001f00077802 */ /* 0x000fe40000000f00 */
[----:B------:R-:W-:Y:S01]  /*cd00*/  MOV R6, 0xffffffff ;  /* 0xffffffff00067802 */ /* 0x000fe20000000f00 */
[----:B------:R-:W-:Y:S06]  /*cd10*/  BRA.DIV ~URZ, `(.L_x_2008) ;  /* 0x00002f227f007947 */ /* 0x000fec000b800000 */
[----:B------:R-:W2:Y:S04]  /*cd20*/  LDL R0, [R1+0x64] ;  /* 0x0000640001007983 */ /* 0x000ea80000100800 */
[----:B--2---:R1:W2:Y:S02]  /*cd30*/  SHFL.BFLY PT, R4, R0, 0x2, 0x1f ;  /* 0x0c401f0000047f89 */ /* 0x0042a400000e0000 */
.L_x_2040:
        /* <DEDUP_REMOVED lines=9> */
.L_x_2041:
        /* <DEDUP_REMOVED lines=149> */
.L_x_2001:
        /* <DEDUP_REMOVED lines=19> */
.L_x_2011:
[----:B-1----:R-:W-:Y:S05]  /*d850*/  BSYNC B0 ;  /* 0x0000000000007941 */ /* 0x002fea0003800000 */
.L_x_2010:
        /* <DEDUP_REMOVED lines=152> */
[----:B------:R-:W-:Y:S05]  /*e1e0*/  CALL.REL.NOINC `($__internal_7_$__cuda_sm70_shflsync_idx_p) ;  /* 0x00001f7000007944 */ /* 0x000fea0003c00000 */
.L_x_2014:
        /* <DEDUP_REMOVED lines=129> */
.L_x_2016:
[----:B--2-4-:R-:W-:Y:S05]  /*ea00*/  BSYNC B0 ;  /* 0x0000000000007941 */ /* 0x014fea0003800000 */
.L_x_2015:
        /* <DEDUP_REMOVED lines=22> */
.L_x_2018:
[----:B------:R-:W-:Y:S05]  /*eb70*/  BSYNC B0 ;  /* 0x0000000000007941 */ /* 0x000fea0003800000 */
.L_x_2017:
        /* <DEDUP_REMOVED lines=22> */
.L_x_2020:
[----:B------:R-:W-:Y:S05]  /*ece0*/  BSYNC B0 ;  /* 0x0000000000007941 */ /* 0x000fea0003800000 */
.L_x_2019:
        /* <DEDUP_REMOVED lines=23> */
.L_x_2013:
        /* <DEDUP_REMOVED lines=40> */
.L_x_2023:
[----:B------:R-:W-:Y:S05]  /*f0e0*/  BSYNC B0 ;  /* 0x0000000000007941 */ /* 0x000fea0003800000 */
.L_x_2022:
        /* <DEDUP_REMOVED lines=35> */
.L_x_2042:
[----:B------:R-:W-:Y:S05]  /*f320*/  BRA.DIV ~URZ, `(.L_x_2025) ;  /* 0x00000ae27f007947 */ /* 0x000fea000b800000 */
[----:B------:R4:W1:Y:S02]  /*f330*/  SHFL.IDX PT, R0, R13, RZ, 0x181f ;  /* 0x00181fff0d007589 */ /* 0x00086400000e0000 */
.L_x_2043:
        /* <DEDUP_REMOVED lines=28> */
.L_x_2027:
[----:B------:R-:W-:Y:S05]  /*f500*/  BSYNC B0 ;  /* 0x0000000000007941 */ /* 0x000fea0003800000 */
.L_x_2026:
[----:B------:R-:W-:Y:S05]  /*f510*/  BRA.DIV ~URZ, `(.L_x_2028) ;  /* 0x000009527f007947 */ /* 0x000fea000b800000 */
[----:B---3--:R3:W2:Y:S04]  /*f520*/  SHFL.IDX PT, R2, R3, 0x1, 0x181f ;  /* 0x00381f0003027f89 */ /* 0x0086a800000e0000 */
[----:B-1----:R3:W1:Y:S02]  /*f530*/  SHFL.IDX PT, R0, R13, 0x1, 0x181f ;  /* 0x00381f000d007f89 */ /* 0x00266400000e0000 */
.L_x_2044:
        /* <DEDUP_REMOVED lines=27> */
.L_x_2030:
[----:B------:R-:W-:Y:S05]  /*f6f0*/  BSYNC B0 ;  /* 0x0000000000007941 */ /* 0x000fea0003800000 */
.L_x_2029:
[----:B------:R-:W-:Y:S05]  /*f700*/  BRA.DIV ~URZ, `(.L_x_2031) ;  /* 0x000008227f007947 */ /* 0x000fea000b800000 */
[----:B--2---:R2:W3:Y:S02]  /*f710*/  SHFL.IDX PT, R2, R3, 0x2, 0x181f ;  /* 0x00581f0003027f89 */ /* 0x0044e400000e0000 */
.L_x_2045:
[----:B------:R-:W-:Y:S05]  /*f720*/  BRA.DIV ~URZ, `(.L_x_2032) ;  /* 0x000008727f007947 */ /* 0x000fea000b800000 */
[----:B-1----:R1:W2:Y:S02]  /*f730*/  SHFL.IDX PT, R0, R13, 0x2, 0x181f ;  /* 0x00581f000d007f89 */ /* 0x0022a400000e0000 */
.L_x_2046:
        /* <DEDUP_REMOVED lines=27> */
.L_x_2034:
[----:B------:R-:W-:Y:S05]  /*f8f0*/  BSYNC B0 ;  /* 0x0000000000007941 */ /* 0x000fea0003800000 */
.L_x_2033:
[----:B------:R-:W-:Y:S05]  /*f900*/  BRA.DIV ~URZ, `(.L_x_2035) ;  /* 0x000006f27f007947 */ /* 0x000fea000b800000 */
[----:B---3--:R3:W1:Y:S04]  /*f910*/  SHFL.IDX PT, R2, R3, 0x3, 0x181f ;  /* 0x00781f0003027f89 */ /* 0x00866800000e0000 */
[----:B--2---:R3:W2:Y:S02]  /*f920*/  SHFL.IDX PT, R0, R13, 0x3, 0x181f ;  /* 0x00781f000d007f89 */ /* 0x0046a400000e0000 */
.L_x_2047:
        /* <DEDUP_REMOVED lines=26> */
.L_x_2021:
[----:B----4-:R-:W-:Y:S05]  /*fad0*/  BSYNC B1 ;  /* 0x0000000000017941 */ /* 0x010fea0003800000 */
.L_x_2012:
        /* <DEDUP_REMOVED lines=10> */
.L_x_2048:
[----:B-1----:R-:W1:Y:S01]  /*fb80*/  S2R R2, SR_TID.X ;  /* 0x0000000000027919 */ /* 0x002e620000002100 */
[----:B------:R-:W-:Y:S03]  /*fb90*/  WARPSYNC 0xffffffff ;  /* 0xffffffff00007948 */ /* 0x000fe60003800000 */
[----:B------:R-:W-:Y:S06]  /*fba0*/  BAR.SYNC.DEFER_BLOCKING 0x4, 0x100 ;  /* 0x0104000000007b1d */ /* 0x000fec0000010000 */
[----:B----4-:R4:W-:Y:S01]  /*fbb0*/  STL [R1+0xc4], R0 ;  /* 0x0000c40001007387 */ /* 0x0109e20000100800 */
[----:B-1----:R-:W-:-:S13]  /*fbc0*/  LOP3.LUT P0, RZ, R2, 0xff, RZ, 0xc0, !PT ;  /* 0x000000ff02ff7812 */ /* 0x002fda000780c0ff */
[----:B------:R4:W-:Y:S04]  /*fbd0*/  @!P0 STS [0x18100], R81 ;  /* 0x01810051ff008388 */ /* 0x0009e80000000800 */
[----:B------:R-:W-:Y:S06]  /*fbe0*/  BAR.ARV 0x5, 0x100 ;  /* 0x0144000000007b1d */ /* 0x000fec0000002000 */
.L_x_2036:
[----:B--2-4-:R-:W2:Y:S02]  /*fbf0*/  LDL R0, [R1+0xc4] ;  /* 0x0000c40001007983 */ /* 0x014ea40000100800 */
[----:B--2---:R-:W-:-:S13]  /*fc00*/  ISETP.GE.AND P0, PT, R0, c[0x0][0x538], PT ;  /* 0x00014e0000007a0c */ /* 0x004fda0003f06270 */
[----:B-1-3-5:R-:W-:Y:S01]  /*fc10*/  @P0 CALL.REL.NOINC `(.L_x_2038) ;  /* 0x0000001000000944 */ /* 0x02afe20003c00000 */
[----:B------:R-:W-:Y:S05]  /*fc20*/  BRA `(.L_x_2039) ;  /* 0xffff0fc000007947 */ /* 0x000fea000383ffff */
.L_x_2038:
[----:B------:R-:W-:Y:S05]  /*fc30*/  EXIT ;  /* 0x000000000000794d */ /* 0x000fea0003800000 */
.L_x_2008:
[----:B------:R1:W5:Y:S01]  /*fc40*/  LDL R0, [R1+0x64] ;  /* 0x0000640001007983 */ /* 0x0003620000100800 */
[----:B------:R-:W-:Y:S02]  /*fc50*/  MOV R3, 0x2 ;  /* 0x0000000200037802 */ /* 0x000fe40000000f00 */
[----:B------:R-:W-:Y:S02]  /*fc60*/  MOV R2, 0xfc80 ;  /* 0x0000fc8000027802 */ /* 0x000fe40000000f00 */
[----:B-1---5:R-:W-:Y:S05]  /*fc70*/  CALL.REL.NOINC `($__internal_6_$__cuda_sm70_shflsync_bfly_p) ;  /* 0x000004a000007944 */ /* 0x022fea0003c00000 */
[----:B------:R-:W-:Y:S01]  /*fc80*/  MOV R4, R5 ;  /* 0x0000000500047202 */ /* 0x000fe20000000f00 */
[----:B------:R-:W-:Y:S05]  /*fc90*/  BRA `(.L_x_2040) ;  /* 0xffffd0a000007947 */ /* 0x000fea000383ffff */
.L_x_2009:
[----:B------:R-:W-:Y:S01]  /*fca0*/  IMAD.MOV.U32 R0, RZ, RZ, R4 ;  /* 0x000000ffff007224 */ /* 0x000fe200078e0004 */
[----:B------:R-:W-:Y:S02]  /*fcb0*/  MOV R3, 0x1 ;  /* 0x0000000100037802 */ /* 0x000fe40000000f00 */
[----:B------:R-:W-:Y:S02]  /*fcc0*/  MOV R2, 0xfce0 ;  /* 0x0000fce000027802 */ /* 0x000fe40000000f00 */
[----:B-----5:R-:W-:Y:S05]  /*fcd0*/  CALL.REL.NOINC `($__internal_6_$__cuda_sm70_shflsync_bfly_p) ;  /* 0x0000044000007944 */ /* 0x020fea0003c00000 */
[----:B------:R1:W5:Y:S01]  /*fce0*/  LDL R0, [R1+0x68] ;  /* 0x0000680001007983 */ /* 0x0003620000100800 */
[----:B------:R-:W-:Y:S01]  /*fcf0*/  FADD.FTZ R4, R4, R5 ;  /* 0x0000000504047221 */ /* 0x000fe20000010000 */
[----:B------:R-:W-:Y:S02]  /*fd00*/  MOV R3, 0x2 ;  /* 0x0000000200037802 */ /* 0x000fe40000000f00 */
[----:B------:R-:W-:-:S02]  /*fd10*/  MOV R2, 0xfd30 ;  /* 0x0000fd3000027802 */ /* 0x000fc40000000f00 */
[----:B-1---5:R-:W-:Y:S05]  /*fd20*/  CALL.REL.NOINC `($__internal_6_$__cuda_sm70_shflsync_bfly_p) ;  /* 0x000003f000007944 */ /* 0x022fea0003c00000 */
[----:B------:R-:W2:Y:S01]  /*fd30*/  LDL.LU R0, [R1+0x68] ;  /* 0x0000680001007983 */ /* 0x000ea20000300800 */
[----:B------:R-:W-:-:S02]  /*fd40*/  MOV R3, 0x1 ;  /* 0x0000000100037802 */ /* 0x000fc40000000f00 */
[----:B------:R-:W-:Y:S01]  /*fd50*/  MOV R2, 0xfd80 ;  /* 0x0000fd8000027802 */ /* 0x000fe20000000f00 */
[----:B--2---:R-:W-:Y:S02]  /*fd60*/  FADD.FTZ R0, R0, R5 ;  /* 0x0000000500007221 */ /* 0x004fe40000010000 */
[----:B------:R-:W-:Y:S05]  /*fd70*/  CALL.REL.NOINC `($__internal_6_$__cuda_sm70_shflsync_bfly_p) ;  /* 0x000003a000007944 */ /* 0x000fea0003c00000 */
[----:B------:R-:W-:Y:S01]  /*fd80*/  MOV R3, R5 ;  /* 0x0000000500037202 */ /* 0x000fe20000000f00 */
[----:B------:R-:W-:Y:S05]  /*fd90*/  BRA `(.L_x_2041) ;  /* 0xffffd03000007947 */ /* 0x000fea000383ffff */
.L_x_2024:
[----:B------:R-:W-:Y:S01]  /*fda0*/  IMAD.MOV.U32 R5, RZ, RZ, R3 ;  /* 0x000000ffff057224 */ /* 0x000fe200078e0003 */
[----:B------:R-:W-:Y:S01]  /*fdb0*/  MOV R4, RZ ;  /* 0x000000ff00047202 */ /* 0x000fe20000000f00 */
[----:B------:R-:W-:Y:S01]  /*fdc0*/  IMAD.MOV.U32 R0, RZ, RZ, 0x181f ;  /* 0x0000181fff007424 */ /* 0x000fe200078e00ff */
[----:B------:R-:W-:Y:S02]  /*fdd0*/  MOV R6, 0xfdf0 ;  /* 0x0000fdf000067802 */ /* 0x000fe40000000f00 */
[----:B--2---:R-:W-:Y:S05]  /*fde0*/  CALL.REL.NOINC `($__internal_7_$__cuda_sm70_shflsync_idx_p) ;  /* 0x0000037000007944 */ /* 0x004fea0003c00000 */
[----:B------:R-:W-:Y:S01]  /*fdf0*/  MOV R2, R0 ;  /* 0x0000000000027202 */ /* 0x000fe20000000f00 */
[----:B------:R-:W-:Y:S05]  /*fe00*/  BRA `(.L_x_2042) ;  /* 0xfffff51000007947 */ /* 0x000fea000383ffff */
.L_x_2025:
[----:B------:R-:W-:Y:S01]  /*fe10*/  IMAD.MOV.U32 R5, RZ, RZ, R13 ;  /* 0x000000ffff057224 */ /* 0x000fe200078e000d */
[----:B------:R-:W-:Y:S01]  /*fe20*/  MOV R4, RZ ;  /* 0x000000ff00047202 */ /* 0x000fe20000000f00 */
[----:B------:R-:W-:Y:S01]  /*fe30*/  IMAD.MOV.U32 R0, RZ, RZ, 0x181f ;  /* 0x0000181fff007424 */ /* 0x000fe200078e00ff */
[----:B------:R-:W-:Y:S02]  /*fe40*/  MOV R6, 0xfe60 ;  /* 0x0000fe6000067802 */ /* 0x000fe40000000f00 */
[----:B-123--:R-:W-:Y:S05]  /*fe50*/  CALL.REL.NOINC `($__internal_7_$__cuda_sm70_shflsync_idx_p) ;  /* 0x0000030000007944 */ /* 0x00efea0003c00000 */
[----:B------:R-:W-:Y:S05]  /*fe60*/  BRA `(.L_x_2043) ;  /* 0xfffff4d000007947 */ /* 0x000fea000383ffff */
.L_x_2028:
[----:B-1----:R-:W-:Y:S01]  /*fe70*/  IMAD.MOV.U32 R5, RZ, RZ, R3 ;  /* 0x000000ffff057224 */ /* 0x002fe200078e0003 */
[----:B------:R-:W-:Y:S01]  /*fe80*/  MOV R4, 0x1 ;  /* 0x0000000100047802 */ /* 0x000fe20000000f00 */
[----:B------:R-:W-:Y:S01]  /*fe90*/  IMAD.MOV.U32 R0, RZ, RZ, 0x181f ;  /* 0x0000181fff007424 */ /* 0x000fe200078e00ff */
[----:B------:R-:W-:-:S02]  /*fea0*/  MOV R6, 0xfec0 ;  /* 0x0000fec000067802 */ /* 0x000fc40000000f00 */
[----:B--234-:R-:W-:Y:S05]  /*feb0*/  CALL.REL.NOINC `($__internal_7_$__cuda_sm70_shflsync_idx_p) ;  /* 0x000002a000007944 */ /* 0x01cfea0003c00000 */
[----:B------:R-:W-:Y:S01]  /*fec0*/  IMAD.MOV.U32 R2, RZ, RZ, R0 ;  /* 0x000000ffff027224 */ /* 0x000fe200078e0000 */
[----:B------:R-:W-:Y:S01]  /*fed0*/  MOV R4, 0x1 ;  /* 0x0000000100047802 */ /* 0x000fe20000000f00 */
[----:B------:R-:W-:Y:S01]  /*fee0*/  IMAD.MOV.U32 R5, RZ, RZ, R13 ;  /* 0x000000ffff057224 */ /* 0x000fe200078e000d */
[----:B------:R-:W-:-:S02]  /*fef0*/  MOV R0, 0x181f ;  /* 0x0000181f00007802 */ /* 0x000fc40000000f00 */
[----:B------:R-:W-:Y:S02]  /*ff00*/  MOV R6, 0xff20 ;  /* 0x0000ff2000067802 */ /* 0x000fe40000000f00 */
[----:B------:R-:W-:Y:S05]  /*ff10*/  CALL.REL.NOINC `($__internal_7_$__cuda_sm70_shflsync_idx_p) ;  /* 0x0000024000007944 */ /* 0x000fea0003c00000 */
[----:B------:R-:W-:Y:S05]  /*ff20*/  BRA `(.L_x_2044) ;  /* 0xfffff61000007947 */ /* 0x000fea000383ffff */
.L_x_2031:
[----:B-1----:R-:W-:Y:S01]  /*ff30*/  IMAD.MOV.U32 R5, RZ, RZ, R3 ;  /* 0x000000ffff057224 */ /* 0x002fe200078e0003 */
[----:B------:R-:W-:Y:S01]  /*ff40*/  MOV R4, 0x2 ;  /* 0x0000000200047802 */ /* 0x000fe20000000f00 */
[----:B------:R-:W-:Y:S01]  /*ff50*/  IMAD.MOV.U32 R0, RZ, RZ, 0x181f ;  /* 0x0000181fff007424 */ /* 0x000fe200078e00ff */
[----:B------:R-:W-:Y:S02]  /*ff60*/  MOV R6, 0xff80 ;  /* 0x0000ff8000067802 */ /* 0x000fe40000000f00 */
[----:B--234-:R-:W-:Y:S05]  /*ff70*/  CALL.REL.NOINC `($__internal_7_$__cuda_sm70_shflsync_idx_p) ;  /* 0x000001e000007944 */ /* 0x01cfea0003c00000 */
[----:B------:R-:W-:Y:S01]  /*ff80*/  MOV R2, R0 ;  /* 0x0000000000027202 */ /* 0x000fe20000000f00 */
[----:B------:R-:W-:Y:S05]  /*ff90*/  BRA `(.L_x_2045) ;  /* 0xfffff78000007947 */ /* 0x000fea000383ffff */
.L_x_2032:
[----:B-1----:R-:W-:Y:S01]  /*ffa0*/  IMAD.MOV.U32 R5, RZ, RZ, R13 ;  /* 0x000000ffff057224 */ /* 0x002fe200078e000d */
[----:B------:R-:W-:Y:S01]  /*ffb0*/  MOV R4, 0x2 ;  /* 0x0000000200047802 */ /* 0x000fe20000000f00 */
[----:B------:R-:W-:Y:S01]  /*ffc0*/  IMAD.MOV.U32 R0, RZ, RZ, 0x181f ;  /* 0x0000181fff007424 */ /* 0x000fe200078e00ff */
[----:B------:R-:W-:Y:S02]  /*ffd0*/  MOV R6, 0xfff0 ;  /* 0x0000fff000067802 */ /* 0x000fe40000000f00 */
[----:B--234-:R-:W-:Y:S05]  /*ffe0*/  CALL.REL.NOINC `($__internal_7_$__cuda_sm70_shflsync_idx_p) ;  /* 0x0000017000007944 */ /* 0x01cfea0003c00000 */
[----:B------:R-:W-:Y:S05]  /*fff0*/  BRA `(.L_x_2046) ;  /* 0xfffff74000007947 */ /* 0x000fea000383ffff */
.L_x_2035:
[----:B--2---:R-:W-:Y:S01]  /*10000*/  IMAD.MOV.U32 R5, RZ, RZ, R3 ;  /* 0x000000ffff057224 */ /* 0x004fe200078e0003 */
[----:B------:R-:W-:Y:S01]  /*10010*/  MOV R4, 0x3 ;  /* 0x0000000300047802 */ /* 0x000fe20000000f00 */
[----:B------:R-:W-:Y:S01]  /*10020*/  IMAD.MOV.U32 R0, RZ, RZ, 0x181f ;  /* 0x0000181fff007424 */ /* 0x000fe200078e00ff */
[----:B------:R-:W-:-:S02]  /*10030*/  MOV R6, 0x10050 ;  /* 0x0001005000067802 */ /* 0x000fc40000000f00 */
[----:B-1-34-:R-:W-:Y:S05]  /*10040*/  CALL.REL.NOINC `($__internal_7_$__cuda_sm70_shflsync_idx_p) ;  /* 0x0000011000007944 */ /* 0x01afea0003c00000 */
[----:B------:R-:W-:Y:S01]  /*10050*/  IMAD.MOV.U32 R2, RZ, RZ, R0 ;  /* 0x000000ffff027224 */ /* 0x000fe200078e0000 */
[----:B------:R-:W-:Y:S01]  /*10060*/  MOV R4, 0x3 ;  /* 0x0000000300047802 */ /* 0x000fe20000000f00 */
[----:B------:R-:W-:Y:S01]  /*10070*/  IMAD.MOV.U32 R5, RZ, RZ, R13 ;  /* 0x000000ffff057224 */ /* 0x000fe200078e000d */
[----:B------:R-:W-:-:S02]  /*10080*/  MOV R0, 0x181f ;  /* 0x0000181f00007802 */ /* 0x000fc40000000f00 */
[----:B------:R-:W-:Y:S02]  /*10090*/  MOV R6, 0x100b0 ;  /* 0x000100b000067802 */ /* 0x000fe40000000f00 */
[----:B------:R-:W-:Y:S05]  /*100a0*/  CALL.REL.NOINC `($__internal_7_$__cuda_sm70_shflsync_idx_p) ;  /* 0x000000b000007944 */ /* 0x000fea0003c00000 */
[----:B------:R-:W-:Y:S05]  /*100b0*/  BRA `(.L_x_2047) ;  /* 0xfffff87000007947 */ /* 0x000fea000383ffff */
.L_x_2037:
[----:B-1----:R-:W-:Y:S01]  /*100c0*/  IMAD.MOV.U32 R5, RZ, RZ, R81 ;  /* 0x000000ffff057224 */ /* 0x002fe200078e0051 */
[----:B------:R-:W-:Y:S01]  /*100d0*/  MOV R4, RZ ;  /* 0x000000ff00047202 */ /* 0x000fe20000000f00 */
[----:B--2---:R-:W-:Y:S01]  /*100e0*/  IMAD.MOV.U32 R0, RZ, RZ, 0x1f ;  /* 0x0000001fff007424 */ /* 0x004fe200078e00ff */
[----:B------:R-:W-:Y:S02]  /*100f0*/  MOV R6, 0x10110 ;  /* 0x0001011000067802 */ /* 0x000fe40000000f00 */
[----:B---3-5:R-:W-:Y:S05]  /*10100*/  CALL.REL.NOINC `($__internal_7_$__cuda_sm70_shflsync_idx_p) ;  /* 0x0000005000007944 */ /* 0x028fea0003c00000 */
[----:B------:R-:W-:Y:S05]  /*10110*/  BRA `(.L_x_2048) ;  /* 0xfffffa6000007947 */ /* 0x000fea000383ffff */
        .weak           $__internal_6_$__cuda_sm70_shflsync_bfly_p
        .type           $__internal_6_$__cuda_sm70_shflsync_bfly_p,@function
        .size           $__internal_6_$__cuda_sm70_shflsync_bfly_p,($__internal_7_$__cuda_sm70_shflsync_idx_p - $__internal_6_$__cuda_sm70_shflsync_bfly_p)
$__internal_6_$__cuda_sm70_shflsync_bfly_p:
[----:B------:R-:W-:Y:S04]  /*10120*/  WARPSYNC R6 ;  /* 0x0000000600007348 */ /* 0x000fe80003800000 */
[----:B------:R1:W2:Y:S02]  /*10130*/  SHFL.BFLY PT, R5, R0, R3, R7 ;  /* 0x0c00000300057389 */ /* 0x0002a400000e0007 */
[----:B-1----:R-:W-:-:S04]  /*10140*/  MOV R3, 0x0 ;  /* 0x0000000000037802 */ /* 0x002fc80000000f00 */
[----:B--2---:R-:W-:Y:S05]  /*10150*/  RET.REL.NODEC R2 `(_ZN7cutlass13device_kernelIN5flash19enable_sm80_to_sm89INS1_16FlashAttnFwdSm80INS1_25CollectiveMainloopFwdSm80ILi8ELi1ELb1EN4cute5tupleIJNS5_1CILi128EEENS7_ILi64EEENS7_ILi256EEEEEELi256ENS_10bfloat16_tEfNS_4arch4Sm80ELb1ELb0ELb0ELb0ELb0ELb0ELb1ELb0EEENS1_21CollectiveEpilogueFwdINS6_IJS8_SA_S9_EEENS6_IJNS7_ILi1EEESI_SI_EEESC_SE_Li256ELb0ELb1ELb0ELb0EEENS1_30DynamicPersistentTileSchedulerILi256ELi256ELb0ELb1ELb0EEEEEEEEEvNT_6ParamsE) ;  /* 0xfffefea002007950 */ /* 0x004fea0003c3ffff */
        .weak           $__internal_7_$__cuda_sm70_shflsync_idx_p
        .type           $__internal_7_$__cuda_sm70_shflsync_idx_p,@function
        .size           $__internal_7_$__cuda_sm70_shflsync_idx_p,(.L_x_3087 - $__internal_7_$__cuda_sm70_shflsync_idx_p)
$__internal_7_$__cuda_sm70_shflsync_idx_p:
[----:B------:R-:W-:Y:S04]  /*10160*/  WARPSYNC R83 ;  /* 0x0000005300007348 */ /* 0x000fe80003800000 */
[----:B------:R1:W2:Y:S02]  /*10170*/  SHFL.IDX PT, R0, R5, R4, R0 ;  /* 0x0000000405007389 */ /* 0x0002a400000e0000 */
[----:B-1----:R-:W-:Y:S02]  /*10180*/  MOV R4, R6 ;  /* 0x0000000600047202 */ /* 0x002fe40000000f00 */
[----:B------:R-:W-:-:S04]  /*10190*/  MOV R5, 0x0 ;  /* 0x0000000000057802 */ /* 0x000fc80000000f00 */
[----:B--2---:R-:W-:Y:S05]  /*101a0*/  RET.REL.NODEC R4 `(_ZN7cutlass13device_kernelIN5flash19enable_sm80_to_sm89INS1_16FlashAttnFwdSm80INS1_25CollectiveMainloopFwdSm80ILi8ELi1ELb1EN4cute5tupleIJNS5_1CILi128EEENS7_ILi64EEENS7_ILi256EEEEEELi256ENS_10bfloat16_tEfNS_4arch4Sm80ELb1ELb0ELb0ELb0ELb0ELb0ELb1ELb0EEENS1_21CollectiveEpilogueFwdINS6_IJS8_SA_S9_EEENS6_IJNS7_ILi1EEESI_SI_EEESC_SE_Li256ELb0ELb1ELb0ELb0EEENS1_30DynamicPersistentTileSchedulerILi256ELi256ELb0ELb1ELb0EEEEEEEEEvNT_6ParamsE) ;  /* 0xfffefe5004007950 */ /* 0x004fea0003c3ffff */
.L_x_2049:
        /* <DEDUP_REMOVED lines=13> */
.L_x_3087:


//--------------------- .text._ZN7cutlass13device_kernelIN5flash19enable_sm80_to_sm89INS1_16FlashAttnFwdSm80INS1_25CollectiveMainloopFwdSm80ILi8ELi1ELb1EN4cute5tupleIJNS5_1CILi128EEENS7_ILi64EEENS7_ILi256EEEEEELi256ENS_10bfloat16_tEfNS_4arch4Sm80ELb1ELb0ELb0ELb1ELb0ELb0ELb1ELb0EEENS1_21CollectiveEpilogueFwdINS6_IJS8_SA_S9_EEENS6_IJNS7_ILi1EEESI_SI_EEESC_SE_Li256ELb1ELb1ELb0ELb0EEENS1_19SingleTileSchedulerILb1ELb0ELb1ELi128EEEEEEEEEvNT_6ParamsE --------------------------
	.section	.text._ZN7cutlass13device_kernelIN5flash19enable_sm80_to_sm89INS1_16FlashAttnFwdSm80INS1_25CollectiveMainloopFwdSm80ILi8ELi1ELb1EN4cute5tupleIJNS5_1CILi128EEENS7_ILi64EEENS7_ILi256EEEEEELi256ENS_10bfloat16_tEfNS_4arch4Sm80ELb1ELb0ELb0ELb1ELb0ELb0ELb1ELb0EEENS1_21CollectiveEpilogueFwdINS6_IJS8_SA_S9_EEENS6_IJNS7_ILi1EEESI_SI_EEESC_SE_Li256ELb1ELb1ELb0ELb0EEENS1_19SingleTileSchedulerILb1ELb0ELb1ELi128EEEEEEEEEvNT_6ParamsE,"ax",@progbits
	.sectioninfo	@"SHI_REGISTERS=255"
	.align	128
.text._ZN7cutlass13device_kernelIN5flash19enable_sm80_to_sm89INS1_16FlashAttnFwdSm80INS1_25CollectiveMainloopFwdSm80ILi8ELi1ELb1EN4cute5tupleIJNS5_1CILi128EEENS7_ILi64EEENS7_ILi256EEEEEELi256ENS_10bfloat16_tEfNS_4arch4Sm80ELb1ELb0ELb0ELb1ELb0ELb0ELb1ELb0EEENS1_21CollectiveEpilogueFwdINS6_IJS8_SA_S9_EEENS6_IJNS7_ILi1EEESI_SI_EEESC_SE_Li256ELb1ELb1ELb0ELb0EEENS1_19SingleTileSchedulerILb1ELb0ELb1ELi128EEEEEEEEEvNT_6ParamsE:
        .type           _ZN7cutlass13device_kernelIN5flash19enable_sm80_to_sm89INS1_16FlashAttnFwdSm80INS1_25CollectiveMainloopFwdSm80ILi8ELi1ELb1EN4cute5tupleIJNS5_1CILi128EEENS7_ILi64EEENS7_ILi256EEEEEELi256ENS_10bfloat16_tEfNS_4arch4Sm80ELb1ELb0ELb0ELb1ELb0ELb0ELb1ELb0EEENS1_21CollectiveEpilogueFwdINS6_IJS8_SA_S9_EEENS6_IJNS7_ILi1EEESI_SI_EEESC_SE_Li256ELb1ELb1ELb0ELb0EEENS1_19SingleTileSchedulerILb1ELb0ELb1ELi128EEEEEEEEEvNT_6ParamsE,@function
        .size           _ZN7cutlass13device_kernelIN5flash19enable_sm80_to_sm89INS1_16FlashAttnFwdSm80INS1_25CollectiveMainloopFwdSm80ILi8ELi1ELb1EN4cute5tupleIJNS5_1CILi128EEENS7_ILi64EEENS7_ILi256EEEEEELi256ENS_10bfloat16_tEfNS_4arch4Sm80ELb1ELb0ELb0ELb1ELb0ELb0ELb1ELb0EEENS1_21CollectiveEpilogueFwdINS6_IJS8_SA_S9_EEENS6_IJNS7_ILi1EEESI_SI_EEESC_SE_Li256ELb1ELb1ELb0ELb0EEENS1_19SingleTileSchedulerILb1ELb0ELb1ELi128EEEEEEEEEvNT_6ParamsE,(.L_x_3090 - _ZN7cutlass13device_kernelIN5flash19enable_sm80_to_sm89INS1_16FlashAttnFwdSm80INS1_25CollectiveMainloopFwdSm80ILi8ELi1ELb1EN4cute5tupleIJNS5_1CILi128EEENS7_ILi64EEENS7_ILi256EEEEEELi256ENS_10bfloat16_tEfNS_4arch4Sm80ELb1ELb0ELb0ELb1ELb0ELb0ELb1ELb0EEENS1_21CollectiveEpilogueFwdINS6_IJS8_SA_S9_EEENS6_IJNS7_ILi1EEESI_SI_EEESC_SE_Li256ELb1ELb1ELb0ELb0EEENS1_19SingleTileSchedulerILb1ELb0ELb1ELi128EEEEEEEEEvNT_6ParamsE)
        .other          _ZN7cutlass13device_kernelIN5flash19enable_sm80_to_sm89INS1_16FlashAttnFwdSm80INS1_25CollectiveMainloopFwdSm80ILi8ELi1ELb1EN4cute5tupleIJNS5_1CILi128EEENS7_ILi64EEENS7_ILi256EEEEEELi256ENS_10bfloat16_tEfNS_4arch4Sm80ELb1ELb0ELb0ELb1ELb0ELb0ELb1ELb0EEENS1_21CollectiveEpilogueFwdINS6_IJS8_SA_S9_EEENS6_IJNS7_ILi1EEESI_SI_EEESC_SE_Li256ELb1ELb1ELb0ELb0EEENS1_19SingleTileSchedulerILb1ELb0ELb1ELi128EEEEEEEEEvNT_6ParamsE,@"STO_CUDA_ENTRY STV_DEFAULT"
_ZN7cutlass13device_kernelIN5flash19enable_sm80_to_sm89INS1_16FlashAttnFwdSm80INS1_25CollectiveMainloopFwdSm80ILi8ELi1ELb1EN4cute5tupleIJNS5_1CILi128EEENS7_ILi64EEENS7_ILi256EEEEEELi256ENS_10bfloat16_tEfNS_4arch4Sm80ELb1ELb0ELb0ELb1ELb0ELb0ELb1ELb0EEENS1_21CollectiveEpilogueFwdINS6_IJS8_SA_S9_EEENS6_IJNS7_ILi1EEESI_SI_EEESC_SE_Li256ELb1ELb1ELb0ELb0EEENS1_19SingleTileSchedulerILb1ELb0ELb1ELi128EEEEEEEEEvNT_6ParamsE:
        /* <DEDUP_REMOVED lines=17> */
.L_x_2051:
        /* <DEDUP_REMOVED lines=8> */
.L_x_2053:
[----:B------:R-:W-:-:S04]  /*0190*/  MOV R0, c[0x0][0x54c] ;  /* 0x0001530000007a02 */ /* 0x000fc80000000f00 */
.L_x_2052:
[----:B------:R-:W-:Y:S01]  /*01a0*/  USHF.L.U32 UR6, UR6, 0x7, URZ ;  /* 0x0000000706067899 */ /* 0x000fe2000800063f */
[----:B-----5:R-:W-:-:S05]  /*01b0*/  IMAD R0, R0, c[0x0][0x548], RZ ;  /* 0x0001520000007a24 */ /* 0x020fca00078e02ff */
[----:B------:R-:W-:-:S04]  /*01c0*/  ISETP.LE.AND P0, PT, R0, UR6, PT ;  /* 0x0000000600007c0c */ /* 0x000fc8000bf03270 */
[----:B------:R-:W-:-:S05]  /*01d0*/  SEL R0, R5, 0xffffffff, !P0 ;  /* 0xffffffff05007807 */ /* 0x000fca0004000000 */
[----:B------:R2:W-:Y:S01]  /*01e0*/  STL [R1+0xcc], R0 ;  /* 0x0000cc0001007387 */ /* 0x0005e20000100800 */
[----:B------:R-:W-:Y:S05]  /*01f0*/  BRA `(.L_x_2054) ;  /* 0x0000013000007947 */ /* 0x000fea0003800000 */
.L_x_2050:
[----:B------:R-:W-:-:S04]  /*0200*/  ISETP.NE.U32.AND P0, PT, RZ, c[0x0][0x568], PT ;  /* 0x00015a00ff007a0c */ /* 0x000fc80003f05070 */
[----:B------:R-:W-:-:S13]  /*0210*/  ISETP.NE.AND.EX P0, PT, RZ, c[0x0][0x56c], PT, P0 ;  /* 0x00015b00ff007a0c */ /* 0x000fda0003f05300 */
[----:B------:R-:W-:Y:S05]  /*0220*/  @!P0 BRA `(.L_x_2055) ;  /* 0x0000002000008947 */ /* 0x000fea0003800000 */
[----:B------:R1:W5:Y:S01]  /*0230*/  LDG.E R0, [R2.64] ;  /* 0x0000001602007981 */ /* 0x000362000c1e1900 */
[----:B------:R-:W-:Y:S05]  /*0240*/  BRA `(.L_x_2056) ;  /* 0x0000009000007947 */ /* 0x000fea0003800000 */
.L_x_2055:
        /* <DEDUP_REMOVED lines=8> */
.L_x_2057:
[----:B------:R-:W-:-:S04]  /*02d0*/  MOV R0, c[0x0][0x54c] ;  /* 0x0001530000007a02 */ /* 0x000fc80000000f00 */
.L_x_2056:
[----:B------:R-:W-:Y:S01]  /*02e0*/  USHF.L.U32 UR6, UR6, 0x7, URZ ;  /* 0x0000000706067899 */ /* 0x000fe2000800063f */
[----:B-----5:R-:W-:-:S05]  /*02f0*/  IMAD R0, R0, c[0x0][0x548], RZ ;  /* 0x0001520000007a24 */ /* 0x020fca00078e02ff */
[----:B------:R-:W-:-:S04]  /*0300*/  ISETP.LE.AND P0, PT, R0, UR6, PT ;  /* 0x0000000600007c0c */ /* 0x000fc8000bf03270 */
[----:B------:R-:W-:-:S05]  /*0310*/  SEL R0, R5, 0xffffffff, !P0 ;  /* 0xffffffff05007807 */ /* 0x000fca0004000000 */
[----:B------:R2:W-:Y:S04]  /*0320*/  STL [R1+0xcc], R0 ;  /* 0x0000cc0001007387 */ /* 0x0005e80000100800 */
.L_x_2054:
        /* <DEDUP_REMOVED lines=32> */
.L_x_2058:
[----:B------:R-:W-:-:S04]  /*0530*/  ISETP.NE.U32.AND P0, PT, RZ, c[0x0][0x368], PT ;  /* 0x0000da00ff007a0c */ /* 0x000fc80003f05070 */
[----:B------:R-:W-:-:S13]  /*0540*/  ISETP.NE.AND.EX P0, PT, RZ, c[0x0][0x36c], PT, P0 ;  /* 0x0000db00ff007a0c */ /* 0x000fda0003f05300 */
[----:B------:R-:W-:Y:S05]  /*0550*/  @!P0 BRA `(.L_x_2059) ;  /* 0x0000004000008947 */ /* 0x000fea0003800000 */
[----:B------:R-:W-:-:S05]  /*0560*/  IMAD.WIDE R2, R40, R23, c[0x0][0x368] ;  /* 0x0000da0028027625 */ /* 0x000fca00078e0217 */
[----:B------:R-:W2:Y:S02]  /*0570*/  LDG.E R0, [R2.64] ;  /* 0x0000001602007981 */ /* 0x000ea4000c1e1900 */
[----:B--2---:R1:W2:Y:S02]  /*0580*/  R2UR UR10, R0 ;  /* 0x00000000000a73c2 */ /* 0x0042a400000e0000 */
[----:B-12---:R-:W-:Y:S05]  /*0590*/  BRA `(.L_x_2060) ;  /* 0x0000006000007947 */ /* 0x006fea0003800000 */
.L_x_2059:
[----:B------:R-:W-:Y:S05]  /*05a0*/  @!P3 BRA `(.L_x_2060) ;  /* 0x000000500000b947 */ /* 0x000fea0003800000 */
[----:B------:R1:W2:Y:S04]  /*05b0*/  LDG.E R0, [R2.64] ;  /* 0x0000001602007981 */ /* 0x0002a8000c1e1900 */
[----:B-1----:R-:W3:Y:S01]  /*05c0*/  LDG.E R2, [R2.64+0x4] ;  /* 0x0000041602027981 */ /* 0x002ee2000c1e1900 */
[----:B--2---:R-:W1:Y:S08]  /*05d0*/  R2UR UR10, R0 ;  /* 0x00000000000a73c2 */ /* 0x004e7000000e0000 */
[----:B---3--:R-:W1:Y:S02]  /*05e0*/  R2UR UR4, R2 ;  /* 0x00000000020473c2 */ /* 0x008e6400000e0000 */
[----:B-1----:R-:W-:-:S06]  /*05f0*/  UIADD3 UR10, -UR10, UR4, URZ ;  /* 0x000000040a0a7290 */ /* 0x002fcc000fffe13f */
.L_x_2060:
        /* <DEDUP_REMOVED lines=182> */
[----:B------:R-:W-:Y:S01]  /*1160*/  SHFL.IDX PT, R6, R18, RZ, 0x181f ;  /* 0x00181fff12067589 */ /* 0x000fe200000e0000 */
[----:B------:R-:W-:-:S02]  /*1170*/  LEA.HI.X R15, R2, c[0x0][0x164], R0, 0x1, P0 ;  /* 0x00005900020f7a11 */ /* 0x000fc400000f0c00 */
[----:B------:R-:W-:Y:S02]  /*1180*/  ISETP.GE.AND P0, PT, R14, UR4, PT ;  /* 0x000000040e007c0c */ /* 0x000fe4000bf06270 */
[----:B------:R-:W-:Y:S01]  /*1190*/  LEA.HI R0, R90, R97, RZ, 0x6 ;  /* 0x000000615a007211 */ /* 0x000fe200078f30ff */
[----:B------:R-:W1:Y:S01]  /*11a0*/  SHFL.IDX PT, R7, R15, RZ, 0x181f ;  /* 0x00181fff0f077589 */ /* 0x000e6200000e0000 */
[----:B------:R-:W-:Y:S02]  /*11b0*/  IADD3 R4, R14, 0x20, RZ ;  /* 0x000000200e047810 */ /* 0x000fe40007ffe0ff */
[----:B------:R-:W-:Y:S02]  /*11c0*/  SHF.L.U32 R0, R0, 0x3, RZ ;  /* 0x0000000300007819 */ /* 0x000fe400000006ff */
[----:B------:R-:W-:Y:S02]  /*11d0*/  IADD3 R2, R14, 0x40, RZ ;  /* 0x000000400e027810 */ /* 0x000fe40007ffe0ff */
[----:B------:R-:W-:-:S02]  /*11e0*/  LOP3.LUT R10, R5, 0xfffffe00, R0, 0xf8, !PT ;  /* 0xfffffe00050a7812 */ /* 0x000fc400078ef800 */
[----:B------:R-:W-:Y:S02]  /*11f0*/  ISETP.GE.AND P1, PT, R4, UR4, PT ;  /* 0x0000000404007c0c */ /* 0x000fe4000bf26270 */
[----:B------:R-:W-:Y:S01]  /*1200*/  @!P0 SHF.R.S32.HI R5, RZ, 0x1f, R16 ;  /* 0x0000001fff058819 */ /* 0x000fe20000011410 */
[----:B------:R-:W-:Y:S01]  /*1210*/  IMAD.SHL.U32 R95, R10, 0x2, RZ ;  /* 0x000000020a5f7824 */ /* 0x000fe200078e00ff */
[----:B------:R-:W-:Y:S02]  /*1220*/  @!P0 SHF.R.S32.HI R4, RZ, 0x1f, R17 ;  /* 0x0000001fff048819 */ /* 0x000fe40000011411 */
[----:B------:R-:W-:Y:S02]  /*1230*/  ISETP.GE.AND P6, PT, R2, UR4, PT ;  /* 0x0000000402007c0c */ /* 0x000fe4000bfc6270 */
[----:B------:R-:W-:Y:S01]  /*1240*/  @!P0 SHF.R.S32.HI R0, RZ, 0x1f, R22 ;  /* 0x0000001fff008819 */ /* 0x000fe20000011416 */
[----:B------:R-:W-:Y:S01]  /*1250*/  STL [R1+0x48], R95 ;  /* 0x0000485f01007387 */ /* 0x000fe20000100800 */
[----:B------:R-:W-:-:S02]  /*1260*/  IADD3 R14, R14, 0x60, RZ ;  /* 0x000000600e0e7810 */ /* 0x000fc40007ffe0ff */
[----:B------:R-:W-:-:S04]  /*1270*/  @!P0 LEA.HI R0, R0, R22, RZ, 0x3 ;  /* 0x0000001600008211 */ /* 0x000fc800078f18ff */
[----:B------:R-:W-:Y:S02]  /*1280*/  @!P0 LOP3.LUT R0, R0, 0xfffffff8, RZ, 0xc0, !PT ;  /* 0xfffffff800008812 */ /* 0x000fe400078ec0ff */
[--C-:B---3--:R-:W-:Y:S01]  /*1290*/  @P2 SHF.R.S32.HI R3, RZ, 0x1f, R12.reuse ;  /* 0x0000001fff032819 */ /* 0x108fe2000001140c */
[----:B------:R-:W-:Y:S01]  /*12a0*/  @P2 IMAD.MOV.U32 R2, RZ, RZ, R12 ;  /* 0x000000ffff022224 */ /* 0x000fe200078e000c */
[----:B------:R-:W-:Y:S01]  /*12b0*/  @!P0 LEA.HI R12, R5, R16, RZ, 0x3 ;  /* 0x00000010050c8211 */ /* 0x000fe200078f18ff */
[----:B------:R-:W-:Y:S01]  /*12c0*/  @!P2 IMAD.MOV.U32 R2, RZ, RZ, R40 ;  /* 0x000000ffff02a224 */ /* 0x000fe200078e0028 */
[----:B------:R-:W-:Y:S01]  /*12d0*/  @!P0 LEA.HI R5, R4, R17, RZ, 0x3 ;  /* 0x0000001104058211 */ /* 0x000fe200078f18ff */
[----:B------:R-:W-:Y:S01]  /*12e0*/  @!P2 IMAD.MOV.U32 R3, RZ, RZ, R11 ;  /* 0x000000ffff03a224 */ /* 0x000fe200078e000b */
[----:B------:R-:W2:Y:S01]  /*12f0*/  SHFL.IDX PT, R4, R18, 0x1, 0x181f ;  /* 0x00381f0012047f89 */ /* 0x000ea200000e0000 */
[----:B------:R-:W-:Y:S02]  /*1300*/  @!P0 LOP3.LUT R12, R12, 0xfffffff8, RZ, 0xc0, !PT ;  /* 0xfffffff80c0c8812 */ /* 0x000fe400078ec0ff */
[----:B------:R-:W-:-:S02]  /*1310*/  @!P0 LOP3.LUT R10, R5, 0xfffffff8, RZ, 0xc0, !PT ;  /* 0xfffffff8050a8812 */ /* 0x000fc400078ec0ff */
[----:B------:R-:W-:Y:S01]  /*1320*/  SEL R23, R2, RZ, !P3 ;  /* 0x000000ff02177207 */ /* 0x000fe20005800000 */
[----:B------:R-:W3:Y:S01]  /*1330*/  SHFL.IDX PT, R5, R15, 0x1, 0x181f ;  /* 0x00381f000f057f89 */ /* 0x000ee200000e0000 */
[----:B------:R-:W-:Y:S01]  /*1340*/  SEL R24, R3, RZ, !P3 ;  /* 0x000000ff03187207 */ /* 0x000fe20005800000 */
[--C-:B-1----:R-:W-:Y:S01]  /*1350*/  @!P0 IMAD.WIDE R12, R12, 0x2, R6.reuse ;  /* 0x000000020c0c8825 */ /* 0x102fe200078e0206 */
[----:B------:R-:W-:Y:S02]  /*1360*/  @!P0 LEA R2, P2, R8, R6, 0x1 ;  /* 0x0000000608028211 */ /* 0x000fe400078408ff */
[----:B------:R-:W-:Y:S01]  /*1370*/  ISETP.GE.AND P3, PT, R17, c[0x0][0x198], PT ;  /* 0x0000660011007a0c */ /* 0x000fe20003f66270 */
[----:B------:R-:W-:Y:S01]  /*1380*/  @!P0 IMAD.WIDE R10, R10, 0x2, R6 ;  /* 0x000000020a0a8825 */ /* 0x000fe200078e0206 */
[----:B------:R-:W-:Y:S02]  /*1390*/  @!P0 LEA.HI.X R3, R8, R7, R9, 0x1, P2 ;  /* 0x0000000708038211 */ /* 0x000fe400010f0c09 */
[----:B------:R-:W-:Y:S01]  /*13a0*/  ISETP.GE.AND P2, PT, R22, c[0x0][0x198], PT ;  /* 0x0000660016007a0c */ /* 0x000fe20003f46270 */
[----:B------:R-:W-:Y:S01]  /*13b0*/  @!P0 IMAD.WIDE R6, R0, 0x2, R6 ;  /* 0x0000000200068825 */ /* 0x000fe200078e0206 */
[----:B------:R-:W-:Y:S01]  /*13c0*/  @!P1 SHF.R.S32.HI R0, RZ, 0x1f, R22 ;  /* 0x0000001fff009819 */ /* 0x000fe20000011416 */
[----:B------:R1:W-:Y:S03]  /*13d0*/  @!P0 LDGSTS.E.BYPASS.LTC128B.128 [R95+0x100], [R2.64], !P5 ;  /* 0x00100000025f8fae */ /* 0x0003e6000e901d56 */
[----:B------:R-:W-:Y:S01]  /*13e0*/  @!P1 LEA.HI R0, R0, R22, RZ, 0x3 ;  /* 0x0000001600009211 */ /* 0x000fe200078f18ff */
[----:B------:R4:W-:Y:S03]  /*13f0*/  @!P0 LDGSTS.E.BYPASS.LTC128B.128 [R95+0x4100], [R12.64], !P4 ;  /* 0x041000000c5f8fae */ /* 0x0009e6000e101d56 */
[----:B------:R-:W-:Y:S01]  /*1400*/  @!P1 LOP3.LUT R0, R0, 0xfffffff8, RZ, 0xc0, !PT ;  /* 0xfffffff800009812 */ /* 0x000fe200078ec0ff */
[----:B------:R5:W-:Y:S04]  /*1410*/  @!P0 LDGSTS.E.BYPASS.LTC128B.128 [R95+0x8100], [R10.64], !P3 ;  /* 0x081000000a5f8fae */ /* 0x000be8000d901d56 */
[----:B------:R2:W-:Y:S01]  /*1420*/  @!P0 LDGSTS.E.BYPASS.LTC128B.128 [R95+0xc100], [R6.64], !P2 ;  /* 0x0c100000065f8fae */ /* 0x0005e2000d101d56 */
[----:B-1----:R-:W-:-:S02]  /*1430*/  @!P1 SHF.R.S32.HI R3, RZ, 0x1f, R16 ;  /* 0x0000001fff039819 */ /* 0x002fc40000011410 */
[----:B------:R-:W-:Y:S02]  /*1440*/  @!P1 SHF.R.S32.HI R2, RZ, 0x1f, R17 ;  /* 0x0000001fff029819 */ /* 0x000fe40000011411 */
[----:B------:R-:W-:Y:S02]  /*1450*/  @!P1 LEA.HI R3, R3, R16, RZ, 0x3 ;  /* 0x0000001003039211 */ /* 0x000fe400078f18ff */
[----:B-----5:R-:W-:Y:S02]  /*1460*/  @!P1 LEA.HI R10, R2, R17, RZ, 0x3 ;  /* 0x00000011020a9211 */ /* 0x020fe400078f18ff */
[----:B------:R-:W1:Y:S01]  /*1470*/  SHFL.IDX PT, R2, R18, 0x2, 0x181f ;  /* 0x00581f0012027f89 */ /* 0x000e6200000e0000 */
[----:B----4-:R-:W-:Y:S02]  /*1480*/  @!P1 LOP3.LUT R12, R3, 0xfffffff8, RZ, 0xc0, !PT ;  /* 0xfffffff8030c9812 */ /* 0x010fe400078ec0ff */
[----:B--2---:R-:W-:Y:S01]  /*1490*/  @!P1 LEA R6, P0, R8, R4, 0x1 ;  /* 0x0000000408069211 */ /* 0x004fe200078008ff */
[----:B------:R-:W2:Y:S01]  /*14a0*/  SHFL.IDX PT, R3, R15, 0x2, 0x181f ;  /* 0x00581f000f037f89 */ /* 0x000ea200000e0000 */
[----:B------:R-:W-:Y:S01]  /*14b0*/  @!P1 LOP3.LUT R10, R10, 0xfffffff8, RZ, 0xc0, !PT ;  /* 0xfffffff80a0a9812 */ /* 0x000fe200078ec0ff */
[----:B---3--:R-:W-:Y:S01]  /*14c0*/  @!P1 IMAD.WIDE R12, R12, 0x2, R4 ;  /* 0x000000020c0c9825 */ /* 0x008fe200078e0204 */
        /* <DEDUP_REMOVED lines=78> */
[----:B------:R-:W-:Y:S02]  /*19b0*/  IMAD.IADD R105, R29, 0x1, R0 ;  /* 0x000000011d697824 */ /* 0x000fe400078e0200 */
[----:B------:R-:W-:Y:S02]  /*19c0*/  IMAD R0, R13, c[0x0][0x208], RZ ;  /* 0x000082000d007a24 */ /* 0x000fe400078e02ff */
[----:B------:R-:W-:Y:S01]  /*19d0*/  IMAD.WIDE.U32 R2, R91, UR9, R104 ;  /* 0x000000095b027c25 */ /* 0x000fe2000f8e0068 */
[----:B------:R-:W-:Y:S03]  /*19e0*/  STL.64 [R1+0x70], R104 ;  /* 0x0000706801007387 */ /* 0x000fe60000100a00 */
[----:B------:R-:W-:Y:S01]  /*19f0*/  IMAD.IADD R10, R97, 0x1, -R10 ;  /* 0x00000001610a7824 */ /* 0x000fe200078e0a0a */
[----:B------:R-:W-:Y:S01]  /*1a00*/  IADD3 R3, R3, UR5, RZ ;  /* 0x0000000503037c10 */ /* 0x000fe2000fffe0ff */
[----:B------:R-:W-:Y:S01]  /*1a10*/  IMAD R11, R26, c[0x0][0x214], R11 ;  /* 0x000085001a0b7a24 */ /* 0x000fe200078e020b */
[----:B------:R-:W-:Y:S01]  /*1a20*/  ULDC.64 UR4, c[0x0][0x208] ;  /* 0x0000820000047ab9 */ /* 0x000fe20000000a00 */
[C---:B-1----:R-:W-:Y:S01]  /*1a30*/  IMAD R6, R18.reuse, c[0x0][0x20c], R0 ;  /* 0x0000830012067a24 */ /* 0x042fe200078e0200 */
[----:B------:R-:W-:Y:S01]  /*1a40*/  SHF.L.U32 R7, R19, 0x3, RZ ;  /* 0x0000000313077819 */ /* 0x000fe200000006ff */
[----:B------:R-:W-:Y:S01]  /*1a50*/  IMAD.SHL.U32 R0, R21, 0x40, RZ ;  /* 0x0000004015007824 */ /* 0x000fe200078e00ff */
[----:B------:R-:W-:Y:S01]  /*1a60*/  UIMAD.WIDE.U32 UR20, UR9, UR4, URZ ;  /* 0x00000004091472a5 */ /* 0x000fe2000f8e003f */
[----:B--2---:R-:W-:Y:S01]  /*1a70*/  IMAD.WIDE.U32 R4, R18, c[0x0][0x208], R8 ;  /* 0x0000820012047a25 */ /* 0x004fe200078e0008 */
[----:B------:R-:W-:Y:S01]  /*1a80*/  @P6 LEA R8, P0, R2, c[0x0][0x1c8], 0x1 ;  /* 0x0000720002086a11 */ /* 0x000fe200078008ff */
[----:B------:R-:W-:Y:S01]  /*1a90*/  UIMAD UR11, UR11, UR4, URZ ;  /* 0x000000040b0b72a4 */ /* 0x000fe2000f8e023f */
[----:B------:R-:W-:Y:S01]  /*1aa0*/  LOP3.LUT R0, R0, 0x1c0, RZ, 0xc0, !PT ;  /* 0x000001c000007812 */ /* 0x000fe200078ec0ff */
[----:B------:R-:W-:Y:S01]  /*1ab0*/  IMAD.IADD R5, R5, 0x1, R6 ;  /* 0x0000000105057824 */ /* 0x000fe200078e0206 */
[C---:B------:R-:W-:Y:S01]  /*1ac0*/  @P6 LEA.HI.X R9, R2.reuse, c[0x0][0x1cc], R3, 0x1, P0 ;  /* 0x0000730002096a11 */ /* 0x040fe200000f0c03 */
[----:B------:R-:W-:Y:S01]  /*1ad0*/  UIMAD UR11, UR9, UR5, UR11 ;  /* 0x00000005090b72a4 */ /* 0x000fe2000f8e020b */
[----:B------:R-:W-:Y:S01]  /*1ae0*/  @P1 IADD3 R2, P0, R2, UR16, RZ ;  /* 0x0000001002021c10 */ /* 0x000fe2000ff1e0ff */
[----:B------:R-:W-:Y:S01]  /*1af0*/  USHF.L.U32 UR13, UR4, 0x6, URZ ;  /* 0x00000006040d7899 */ /* 0x000fe2000800063f */
[----:B------:R-:W-:Y:S01]  /*1b00*/  LOP3.LUT R7, R0, 0x8, R7, 0xf8, !PT ;  /* 0x0000000800077812 */ /* 0x000fe200078ef807 */
[----:B------:R1:W-:Y:S01]  /*1b10*/  @P6 LDGSTS.E.BYPASS.LTC128B.128 [R95+0x10100], [R8.64], !P5 ;  /* 0x10100000085f6fae */ /* 0x0003e2000e901d56 */
[----:B------:R-:W-:Y:S01]  /*1b20*/  SHF.R.U32.HI R0, RZ, 0x3, R0 ;  /* 0x00000003ff007819 */ /* 0x000fe20000011600 */
[----:B------:R-:W-:Y:S01]  /*1b30*/  UIADD3 UR11, UR21, UR11, URZ ;  /* 0x0000000b150b7290 */ /* 0x000fe2000fffe03f */
[----:B------:R-:W-:Y:S01]  /*1b40*/  @P1 IADD3.X R3, R3, UR15, RZ, P0, !PT ;  /* 0x0000000f03031c10 */ /* 0x000fe200087fe4ff */
[----:B------:R1:W-:Y:S01]  /*1b50*/  @P6 LDGSTS.E.BYPASS.LTC128B.128 [R95+0x12100], [R8.64+0x80], !P4 ;  /* 0x12100080085f6fae */ /* 0x0003e2000e101d56 */
[C---:B------:R-:W-:Y:S01]  /*1b60*/  @P1 LEA R6, P0, R2.reuse, c[0x0][0x1c8], 0x1 ;  /* 0x0000720002061a11 */ /* 0x040fe200078008ff */
[----:B------:R-:W-:Y:S01]  /*1b70*/  USHF.L.U64.HI UR12, UR4, UR12, UR5 ;  /* 0x0000000c040c7299 */ /* 0x000fe20008010205 */
[----:B------:R-:W-:Y:S01]  /*1b80*/  LOP3.LUT R0, R7, R0, RZ, 0x3c, !PT ;  /* 0x0000000007007212 */ /* 0x000fe200078e3cff */
[----:B------:R1:W-:Y:S01]  /*1b90*/  @P6 LDGSTS.E.BYPASS.LTC128B.128 [R95+0x14100], [R8.64+0x100], !P3 ;  /* 0x14100100085f6fae */ /* 0x0003e2000d901d56 */
[----:B------:R-:W-:Y:S01]  /*1ba0*/  @P1 LEA.HI.X R7, R2, c[0x0][0x1cc], R3, 0x1, P0 ;  /* 0x0000730002071a11 */ /* 0x000fe200000f0c03 */
[----:B------:R-:W-:Y:S01]  /*1bb0*/  IMAD.U32 R13, RZ, RZ, UR11 ;  /* 0x0000000bff0d7e24 */ /* 0x000fe2000f8e00ff */
[----:B------:R-:W-:Y:S01]  /*1bc0*/  SHF.R.S32.HI R2, RZ, 0x1f, R10 ;  /* 0x0000001fff027819 */ /* 0x000fe2000001140a */
[----:B------:R-:W-:Y:S01]  /*1bd0*/  IMAD R0, R12, 0x200, R0 ;  /* 0x000002000c007824 */ /* 0x000fe200078e0200 */
[----:B------:R-:W-:Y:S01]  /*1be0*/  LOP3.LUT P0, RZ, R21, 0x2, RZ, 0xc0, !PT ;  /* 0x0000000215ff7812 */ /* 0x000fe2000780c0ff */
[----:B------:R1:W-:Y:S01]  /*1bf0*/  @P6 LDGSTS.E.BYPASS.LTC128B.128 [R95+0x16100], [R8.64+0x180], !P2 ;  /* 0x16100180085f6fae */ /* 0x0003e2000d101d56 */
[----:B------:R-:W-:Y:S01]  /*1c00*/  LEA.HI R14, R2, R10, RZ, 0x3 ;  /* 0x0000000a020e7211 */ /* 0x000fe200078f18ff */
[----:B------:R-:W-:Y:S01]  /*1c10*/  IMAD.SHL.U32 R248, R0, 0x2, RZ ;  /* 0x0000000200f87824 */ /* 0x000fe200078e00ff */
[----:B------:R-:W-:Y:S01]  /*1c20*/  UIMAD UR11, UR9, -0x40, UR10 ;  /* 0xffffffc0090b78a4 */ /* 0x000fe2000f8e020a */
[----:B------:R2:W-:Y:S01]  /*1c30*/  @P1 LDGSTS.E.BYPASS.LTC128B.128 [R95+0x11100], [R6.64], !P5 ;  /* 0x11100000065f1fae */ /* 0x0005e2000e901d56 */
        /* <DEDUP_REMOVED lines=11> */
[----:B------:R2:W-:Y:S01]  /*1cf0*/  @P1 LDGSTS.E.BYPASS.LTC128B.128 [R95+0x17100], [R6.64+0x180], !P2 ;  /* 0x17100180065f1fae */ /* 0x0005e2000d101d56 */
[C---:B------:R-:W-:Y:S01]  /*1d00*/  IMAD R4, R23.reuse, c[0x0][0x21c], R0 ;  /* 0x0000870017047a24 */ /* 0x040fe200078e0200 */
[----:B------:R-:W-:Y:S01]  /*1d10*/  SEL R11, RZ, 0x4, P3 ;  /* 0x00000004ff0b7807 */ /* 0x000fe20001800000 */
[C---:B------:R-:W-:Y:S01]  /*1d20*/  IMAD.SHL.U32 R0, R10.reuse, 0x40, RZ ;  /* 0x000000400a007824 */ /* 0x040fe200078e00ff */
[----:B------:R-:W0:Y:S01]  /*1d30*/  LDGDEPBAR ;  /* 0x00000000000079af */ /* 0x000e220000000000 */
[----:B---3--:R-:W-:Y:S01]  /*1d40*/  IMAD.WIDE.U32 R28, R23, c[0x0][0x218], R2 ;  /* 0x00008600171c7a25 */ /* 0x008fe200078e0002 */
[----:B------:R-:W-:Y:S01]  /*1d50*/  LOP3.LUT P1, RZ, R10, 0x2, RZ, 0xc0, !PT ;  /* 0x000000020aff7812 */ /* 0x000fe2000782c0ff */
[----:B------:R-:W-:Y:S01]  /*1d60*/  UMOV UR4, 0xffffffc0 ;  /* 0xffffffc000047882 */ /* 0x000fe20000000000 */
[----:B------:R-:W-:Y:S01]  /*1d70*/  LOP3.LUT R0, R0, 0x1c0, RZ, 0xc0, !PT ;  /* 0x000001c000007812 */ /* 0x000fe200078ec0ff */
[----:B------:R-:W-:Y:S01]  /*1d80*/  IMAD.U32 R3, RZ, RZ, UR21 ;  /* 0x00000015ff037e24 */ /* 0x000fe2000f8e00ff */
[----:B------:R-:W-:Y:S01]  /*1d90*/  IADD3 R17, R29, R4, RZ ;  /* 0x000000041d117210 */ /* 0x000fe20007ffe0ff */
[----:B------:R-:W-:Y:S01]  /*1da0*/  IMAD.SHL.U32 R3, R12, 0x8, RZ ;  /* 0x000000080c037824 */ /* 0x000fe200078e00ff */
[----:B------:R-:W-:Y:S01]  /*1db0*/  SEL R12, RZ, 0x2, P4 ;  /* 0x00000002ff0c7807 */ /* 0x000fe20002000000 */
[----:B------:R-:W-:Y:S01]  /*1dc0*/  IMAD.U32 R2, RZ, RZ, UR20 ;  /* 0x00000014ff027e24 */ /* 0x000fe2000f8e00ff */
[----:B------:R-:W-:Y:S01]  /*1dd0*/  LOP3.LUT P6, RZ, R10, 0x4, RZ, 0xc0, !PT ;  /* 0x000000040aff7812 */ /* 0x000fe200078cc0ff */
[----:B------:R-:W-:Y:S01]  /*1de0*/  STL [R1+0x8], R94 ;  /* 0x0000085e01007387 */ /* 0x000fe20000100800 */
[----:B------:R-:W-:Y:S01]  /*1df0*/  LOP3.LUT R3, R0, 0x8, R3, 0xf8, !PT ;  /* 0x0000000800037812 */ /* 0x000fe200078ef803 */
[----:B------:R-:W-:Y:S01]  /*1e00*/  UIMAD UR4, UR9, UR4, 0x1 ;  /* 0x00000001090474a4 */ /* 0x000fe2000f8e0204 */
[----:B------:R-:W-:Y:S01]  /*1e10*/  SHF.R.U32.HI R0, RZ, 0x3, R0 ;  /* 0x00000003ff007819 */ /* 0x000fe20000011600 */
[----:B------:R-:W-:Y:S01]  /*1e20*/  STL.64 [R1+0xb8], R28 ;  /* 0x0000b81c01007387 */ /* 0x000fe20000100a00 */
[----:B------:R-:W-:-:S02]  /*1e30*/  IADD3 R11, R11, R12, R5 ;  /* 0x0000000c0b0b7210 */ /* 0x000fc40007ffe005 */
[----:B------:R-:W-:Y:S01]  /*1e40*/  LOP3.LUT R5, R3, R0, RZ, 0x3c, !PT ;  /* 0x0000000003057212 */ /* 0x000fe200078e3cff */
[----:B------:R-:W-:Y:S01]  /*1e50*/  IMAD.SHL.U32 R3, R14, 0x40, RZ ;  /* 0x000000400e037824 */ /* 0x000fe200078e00ff */
[C---:B------:R-:W-:Y:S01]  /*1e60*/  LEA R4, P0, R2.reuse, R28, 0x6 ;  /* 0x0000001c02047211 */ /* 0x040fe200078030ff */
[----:B------:R-:W-:Y:S01]  /*1e70*/  STL [R1+0x94], R17 ;  /* 0x0000941101007387 */ /* 0x000fe20000100800 */
[----:B------:R-:W-:Y:S02]  /*1e80*/  SEL R0, RZ, 0x8, P2 ;  /* 0x00000008ff007807 */ /* 0x000fe40001000000 */
[----:B------:R-:W-:Y:S01]  /*1e90*/  LEA.HI.X R2, R2, R17, R13, 0x6, P0 ;  /* 0x0000001102027211 */ /* 0x000fe200000f340d */
[----:B------:R-:W-:-:S04]  /*1ea0*/  DEPBAR.LE SB0, 0x1 ;  /* 0x000080400000791a */ /* 0x000fc80000000000 */
[----:B------:R-:W-:Y:S01]  /*1eb0*/  BAR.SYNC.DEFER_BLOCKING 0x0 ;  /* 0x0000000000007b1d */ /* 0x000fe20000010000 */
[C---:B--2---:R-:W-:Y:S01]  /*1ec0*/  LEA R6, P0, R4.reuse, c[0x0][0x1f8], 0x1 ;  /* 0x00007e0004067a11 */ /* 0x044fe200078008ff */
[----:B------:R-:W-:Y:S01]  /*1ed0*/  IMAD.IADD R11, R11, 0x1, R0 ;  /* 0x000000010b0b7824 */ /* 0x000fe200078e0200 */
[----:B------:R-:W-:Y:S01]  /*1ee0*/  LOP3.LUT R3, R5, 0xfffffe00, R3, 0xf8, !PT ;  /* 0xfffffe0005037812 */ /* 0x000fe200078ef803 */
[----:B------:R-:W-:Y:S01]  /*1ef0*/  IMAD.MOV.U32 R0, RZ, RZ, 0x20 ;  /* 0x00000020ff007424 */ /* 0x000fe200078e00ff */
[----:B------:R-:W-:Y:S01]  /*1f00*/  LEA.HI.X R7, R4, c[0x0][0x1fc], R2, 0x1, P0 ;  /* 0x00007f0004077a11 */ /* 0x000fe200000f0c02 */
[----:B------:R-:W-:Y:S01]  /*1f10*/  IMAD.MOV.U32 R4, RZ, RZ, 0x10 ;  /* 0x00000010ff047424 */ /* 0x000fe200078e00ff */
[----:B------:R-:W-:Y:S01]  /*1f20*/  IADD3 R5, -R19, UR11, RZ ;  /* 0x0000000b13057c10 */ /* 0x000fe2000fffe1ff */
[----:B------:R-:W-:Y:S01]  /*1f30*/  IMAD R232, R88, 0x400, R3 ;  /* 0x0000040058e87824 */ /* 0x000fe200078e0203 */
[----:B------:R-:W-:Y:S01]  /*1f40*/  SEL R0, R0, 0xffffffe0, !P6 ;  /* 0xffffffe000007807 */ /* 0x000fe20007000000 */
[----:B------:R-:W-:Y:S01]  /*1f50*/  IMAD.MOV.U32 R2, RZ, RZ, 0x40 ;  /* 0x00000040ff027424 */ /* 0x000fe200078e00ff */
[----:B------:R-:W-:Y:S01]  /*1f60*/  SEL R4, R4, 0xfffffff0, !P1 ;  /* 0xfffffff004047807 */ /* 0x000fe20004800000 */
[----:B------:R-:W-:Y:S01]  /*1f70*/  IMAD.SHL.U32 R249, R3, 0x2, RZ ;  /* 0x0000000203f97824 */ /* 0x000fe200078e00ff */
[C---:B------:R-:W-:Y:S01]  /*1f80*/  LEA R240, R232.reuse, 0x100, 0x1 ;  /* 0x00000100e8f07811 */ /* 0x040fe200078e08ff */
[----:B------:R-:W-:Y:S01]  /*1f90*/  IMAD.SHL.U32 R232, R232, 0x2, RZ ;  /* 0x00000002e8e87824 */ /* 0x000fe200078e00ff */
[----:B-1----:R-:W-:Y:S01]  /*1fa0*/  IADD3 R8, P0, R6, UR13, RZ ;  /* 0x0000000d06087c10 */ /* 0x002fe2000ff1e0ff */
[C-C-:B------:R-:W-:Y:S01]  /*1fb0*/  IMAD R250, R4.reuse, 0x2, R249.reuse ;  /* 0x0000000204fa7824 */ /* 0x140fe200078e02f9 */
[----:B------:R-:W-:Y:S01]  /*1fc0*/  LOP3.LUT P6, RZ, R11, 0x2, RZ, 0xc0, !PT ;  /* 0x000000020bff7812 */ /* 0x000fe200078cc0ff */
[--C-:B------:R-:W-:Y:S01]  /*1fd0*/  IMAD R236, R4, 0x2, R240.reuse ;  /* 0x0000000204ec7824 */ /* 0x100fe200078e02f0 */
[----:B------:R-:W-:Y:S01]  /*1fe0*/  ISETP.LT.OR P1, PT, R5, 0x1, P5 ;  /* 0x000000010500780c */ /* 0x000fe20002f21670 */
[C---:B------:R-:W-:Y:S01]  /*1ff0*/  IMAD R240, R0.reuse, 0x2, R240 ;  /* 0x0000000200f07824 */ /* 0x040fe200078e02f0 */
[----:B------:R-:W-:Y:S01]  /*2000*/  IADD3.X R9, R7, UR12, RZ, P0, !PT ;  /* 0x0000000c07097c10 */ /* 0x000fe200087fe4ff */
[C---:B------:R-:W-:Y:S01]  /*2010*/  IMAD R244, R0.reuse, 0x2, R236 ;  /* 0x0000000200f47824 */ /* 0x040fe200078e02ec */
[C---:B------:R-:W-:Y:S01]  /*2020*/  ISETP.LT.OR P0, PT, R5.reuse, 0x1, !P6 ;  /* 0x000000010500780c */ /* 0x040fe20007701670 */
[----:B------:R-:W-:Y:S01]  /*2030*/  LDSM.16.M88.4 R168, [R232+0x100] ;  /* 0x00010000e8a8783b */ /* 0x000fe20000000200 */
[----:B------:R-:W-:Y:S01]  /*2040*/  P2R R12, PR, RZ, 0x10 ;  /* 0x00000010ff0c7803 */ /* 0x000fe20000000000 */
[C---:B------:R-:W-:Y:S01]  /*2050*/  IMAD R124, R0.reuse, 0x2, R249 ;  /* 0x00000002007c7824 */ /* 0x040fe200078e02f9 */
[----:B------:R-:W-:Y:S01]  /*2060*/  ISETP.LT.OR P6, PT, R5, 0x21, !P6 ;  /* 0x000000210500780c */ /* 0x000fe200077c1670 */
[----:B------:R-:W-:Y:S01]  /*2070*/  LDSM.16.M88.4 R200, [R232+0x4100] ;  /* 0x00410000e8c8783b */ /* 0x000fe20000000200 */
[----:B------:R-:W-:-:S03]  /*2080*/  IMAD R252, R0, 0x2, R250 ;  /* 0x0000000200fc7824 */ /* 0x000fc600078e02fa */
[----:B------:R-:W-:Y:S04]  /*2090*/  LDSM.16.M88.4 R216, [R232+0x8100] ;  /* 0x00810000e8d8783b */ /* 0x000fe80000000200 */
        /* <DEDUP_REMOVED lines=18> */
[----:B------:R-:W1:Y:S04]  /*21c0*/  LDSM.16.M88.4 R28, [R248+0x11100] ;  /* 0x01110000f81c783b */ /* 0x000e680000000200 */
[----:B------:R-:W2:Y:S04]  /*21d0*/  LDSM.16.M88.4 R36, [R248+0x11900] ;  /* 0x01190000f824783b */ /* 0x000ea80000000200 */
[----:B------:R-:W-:Y:S04]  /*21e0*/  LDSM.16.M88.4 R44, [R94] ;  /* 0x000000005e2c783b */ /* 0x000fe80000000200 */
[----:B------:R-:W3:Y:S04]  /*21f0*/  LDSM.16.M88.4 R56, [R94+0x800] ;  /* 0x000800005e38783b */ /* 0x000ee80000000200 */
[----:B------:R-:W4:Y:S04]  /*2200*/  LDSM.16.M88.4 R64, [R94+0x1000] ;  /* 0x001000005e40783b */ /* 0x000f280000000200 */
[----:B------:R-:W5:Y:S04]  /*2210*/  LDSM.16.M88.4 R72, [R94+0x1800] ;  /* 0x001800005e48783b */ /* 0x000f680000000200 */
        /* <DEDUP_REMOVED lines=10> */
[----:B------:R-:W-:-:S04]  /*22c0*/  LOP3.LUT P0, RZ, R21, 0x4, RZ, 0xc0, !PT ;  /* 0x0000000415ff7812 */ /* 0x000fc8000780c0ff */
[----:B------:R-:W-:Y:S01]  /*22d0*/  SEL R2, R2, 0xffffffc0, !P0 ;  /* 0xffffffc002027807 */ /* 0x000fe20004000000 */
[C---:B------:R-:W-:Y:S01]  /*22e0*/  HMMA.16816.F32.BF16 R20, R168.reuse, R24, RZ ;  /* 0x00000018a814723c */ /* 0x040fe200000418ff */
[----:B------:R-:W-:Y:S02]  /*22f0*/  LOP3.LUT P0, RZ, R11, 0x8, RZ, 0xc0, !PT ;  /* 0x000000080bff7812 */ /* 0x000fe4000780c0ff */
[----:B------:R-:W-:Y:S01]  /*2300*/  IADD3 R251, R2, R94, RZ ;  /* 0x0000005e02fb7210 */ /* 0x000fe20007ffe0ff */
[----:B------:R-:W-:Y:S01]  /*2310*/  IMAD.IADD R92, R248, 0x1, R2 ;  /* 0x00000001f85c7824 */ /* 0x000fe200078e0202 */
[C---:B------:R-:W-:Y:S02]  /*2320*/  ISETP.LT.OR P4, PT, R5.reuse, 0x1, !P0 ;  /* 0x000000010500780c */ /* 0x040fe40004781670 */
[----:B------:R-:W-:Y:S01]  /*2330*/  ISETP.LT.OR P0, PT, R5, 0x21, !P0 ;  /* 0x000000210500780c */ /* 0x000fe20004701670 */
[----:B------:R-:W-:Y:S01]  /*2340*/  HMMA.16816.F32.BF16 R24, R168, R26, RZ ;  /* 0x0000001aa818723c */ /* 0x000fe200000418ff */
[----:B------:R-:W-:Y:S01]  /*2350*/  LOP3.LUT R2, R89, 0xffffffe0, RZ, 0xc0, !PT ;  /* 0xffffffe059027812 */ /* 0x000fe200078ec0ff */
[----:B------:R-:W-:Y:S04]  /*2360*/  STL [R1+0x4], R92 ;  /* 0x0000045c01007387 */ /* 0x000fe80000100800 */
[----:B------:R-:W-:-:S02]  /*2370*/  IMAD.IADD R2, R97, 0x1, -R2 ;  /* 0x0000000161027824 */ /* 0x000fc400078e0a02 */
[----:B------:R-:W-:Y:S02]  /*2380*/  HMMA.16816.F32.BF16 R40, R168, R30, RZ ;  /* 0x0000001ea828723c */ /* 0x000fe400000418ff */
[----:B------:R1:W-:Y:S01]  /*2390*/  LDGSTS.E.BYPASS.LTC128B.128 [R95+0x6100], [R6.64+0x180], !P4 ;  /* 0x06100180065f7fae */ /* 0x0003e2000e101d56 */
[----:B------:R-:W-:Y:S02]  /*23a0*/  ISETP.LT.OR P4, PT, R5, 0x21, P5 ;  /* 0x000000210500780c */ /* 0x000fe40002f81670 */
[----:B------:R-:W-:-:S03]  /*23b0*/  LEA.HI R5, R90, R97, RZ, 0x2 ;  /* 0x000000615a057211 */ /* 0x000fc600078f10ff */
[----:B--2---:R-:W-:Y:S01]  /*23c0*/  HMMA.16816.F32.BF16 R48, R168, R36, RZ ;  /* 0x00000024a830723c */ /* 0x004fe200000418ff */
[----:B------:R-:W-:-:S05]  /*23d0*/  LOP3.LUT R5, R5, 0xfffffffc, RZ, 0xc0, !PT ;  /* 0xfffffffc05057812 */ /* 0x000fca00078ec0ff */
[----:B------:R-:W-:Y:S02]  /*23e0*/  IMAD.IADD R5, R97, 0x1, -R5 ;  /* 0x0000000161057824 */ /* 0x000fe400078e0a05 */
[----:B------:R2:W-:Y:S01]  /*23f0*/  LDGSTS.E.BYPASS.LTC128B.128 [R95+0x1100], [R8.64], !P4 ;  /* 0x01100000085f7fae */ /* 0x0005e2000e101d56 */
[----:B------:R-:W-:Y:S01]  /*2400*/  ISETP.NE.AND P4, PT, R12, RZ, PT ;  /* 0x000000ff0c00720c */ /* 0x000fe20003f85270 */
[C---:B------:R-:W-:Y:S02]  /*2410*/  HMMA.16816.F32.BF16 R52, R168.reuse, R38, RZ ;  /* 0x00000026a834723c */ /* 0x040fe400000418ff */
[----:B------:R2:W-:Y:S04]  /*2420*/  LDGSTS.E.BYPASS.LTC128B.128 [R95+0x3100], [R8.64+0x80], !P6 ;  /* 0x03100080085f7fae */ /* 0x0005e8000f101d56 */
[----:B------:R2:W-:Y:S01]  /*2430*/  LDGSTS.E.BYPASS.LTC128B.128 [R95+0x5100], [R8.64+0x100], !P1 ;  /* 0x05100100085f7fae */ /* 0x0005e2000c901d56 */
[----:B------:R-:W-:Y:S01]  /*2440*/  PLOP3.LUT P1, PT, PT, PT, UP1, 0x80, 0x0 ;  /* 0x000000000000781c */ /* 0x000fe20003f2f018 */
[----:B------:R-:W-:Y:S02]  /*2450*/  HMMA.16816.F32.BF16 R12, R168, R16, RZ ;  /* 0x00000010a80c723c */ /* 0x000fe400000418ff */
[----:B------:R2:W-:Y:S01]  /*2460*/  LDGSTS.E.BYPASS.LTC128B.128 [R95+0x7100], [R8.64+0x180], !P0 ;  /* 0x07100180085f7fae */ /* 0x0005e2000c101d56 */
[----:B-1----:R-:W-:-:S02]  /*2470*/  SHF.R.S32.HI R6, RZ, 0x1f, R88 ;  /* 0x0000001fff067819 */ /* 0x002fc40000011458 */
[----:B------:R-:W-:Y:S01]  /*2480*/  LEA.HI R7, R5, R5, RZ, 0x1 ;  /* 0x0000000505077211 */ /* 0x000fe200078f08ff */
[----:B------:R-:W1:Y:S01]  /*2490*/  LDSM.16.M88.4 R68, [R92+0x10100] ;  /* 0x010100005c44783b */ /* 0x000e620000000200 */
[----:B------:R-:W-:Y:S01]  /*24a0*/  LEA.HI R6, R6, R88, RZ, 0x3 ;  /* 0x0000005806067211 */ /* 0x000fe200078f18ff */
[----:B------:R-:W-:Y:S01]  /*24b0*/  HMMA.16816.F32.BF16 R16, R168, R18, RZ ;  /* 0x00000012a810723c */ /* 0x000fe200000418ff */
[----:B------:R-:W-:Y:S01]  /*24c0*/  LOP3.LUT R7, R7, 0x1ffffffe, RZ, 0xc0, !PT ;  /* 0x1ffffffe07077812 */ /* 0x000fe200078ec0ff */
[----:B------:R-:W1:Y:S01]  /*24d0*/  LDSM.16.M88.4 R60, [R92+0x10900] ;  /* 0x010900005c3c783b */ /* 0x000e620000000200 */
[----:B------:R-:W-:-:S03]  /*24e0*/  PLOP3.LUT P0, PT, PT, PT, UP1, 0x80, 0x0 ;  /* 0x000000000000781c */ /* 0x000fc60003f0f018 */
[----:B------:R-:W1:Y:S01]  /*24f0*/  LDSM.16.M88.4 R76, [R92+0x11100] ;  /* 0x011100005c4c783b */ /* 0x000e620000000200 */
[----:B------:R-:W-:Y:S01]  /*2500*/  IMAD.IADD R7, R5, 0x1, -R7 ;  /* 0x0000000105077824 */ /* 0x000fe200078e0a07 */
[C---:B---3--:R-:W-:Y:S02]  /*2510*/  HMMA.16816.F32.BF16 R20, R172.reuse, R56, R20 ;  /* 0x00000038ac14723c */ /* 0x048fe40000041814 */
[----:B------:R-:W3:Y:S04]  /*2520*/  LDSM.16.M88.4 R80, [R92+0x11900] ;  /* 0x011900005c50783b */ /* 0x000ee80000000200 */
[----:B------:R-:W1:Y:S02]  /*2530*/  LDSM.16.M88.4 R84, [R251] ;  /* 0x00000000fb54783b */ /* 0x000e640000000200 */
[C---:B------:R-:W-:Y:S02]  /*2540*/  HMMA.16816.F32.BF16 R24, R172.reuse, R58, R24 ;  /* 0x0000003aac18723c */ /* 0x040fe40000041818 */
[----:B------:R-:W-:Y:S04]  /*2550*/  LDSM.16.M88.4 R56, [R248+0x13100] ;  /* 0x01310000f838783b */ /* 0x000fe80000000200 */
[----:B------:R-:W0:Y:S02]  /*2560*/  LDGDEPBAR ;  /* 0x00000000000079af */ /* 0x000e240000000000 */
[C---:B--2---:R-:W-:Y:S02]  /*2570*/  HMMA.16816.F32.BF16 R8, R172.reuse, R44, R12 ;  /* 0x0000002cac08723c */ /* 0x044fe4000004180c */
[----:B------:R-:W2:Y:S06]  /*2580*/  LDSM.16.M88.4 R12, [R251+0x800] ;  /* 0x00080000fb0c783b */ /* 0x000eac0000000200 */
[C---:B------:R-:W-:Y:S01]  /*2590*/  HMMA.16816.F32.BF16 R16, R172.reuse, R46, R16 ;  /* 0x0000002eac10723c */ /* 0x040fe20000041810 */
[----:B------:R-:W-:Y:S07]  /*25a0*/  LDSM.16.M88.4 R44, [R248+0x12900] ;  /* 0x01290000f82c783b */ /* 0x000fee0000000200 */
[C---:B----4-:R-:W-:Y:S08]  /*25b0*/  HMMA.16816.F32.BF16 R28, R172.reuse, R64, R32 ;  /* 0x00000040ac1c723c */ /* 0x050ff00000041820 */
[C---:B------:R-:W-:Y:S01]  /*25c0*/  HMMA.16816.F32.BF16 R32, R172.reuse, R66, R40 ;  /* 0x00000042ac20723c */ /* 0x040fe20000041828 */
[----:B------:R-:W-:Y:S07]  /*25d0*/  LDSM.16.M88.4 R64, [R248+0x13900] ;  /* 0x01390000f840783b */ /* 0x000fee0000000200 */
[C---:B-----5:R-:W-:Y:S01]  /*25e0*/  HMMA.16816.F32.BF16 R36, R172.reuse, R72, R48 ;  /* 0x00000048ac24723c */ /* 0x060fe20000041830 */
[----:B------:R-:W4:Y:S07]  /*25f0*/  LDSM.16.M88.4 R48, [R251+0x1000] ;  /* 0x00100000fb30783b */ /* 0x000f2e0000000200 */
[----:B------:R-:W-:Y:S01]  /*2600*/  HMMA.16816.F32.BF16 R40, R172, R74, R52 ;  /* 0x0000004aac28723c */ /* 0x000fe20000041834 */
[----:B------:R-:W5:Y:S04]  /*2610*/  LDSM.16.M88.4 R52, [R251+0x1800] ;  /* 0x00180000fb34783b */ /* 0x000f680000000200 */
        /* <DEDUP_REMOVED lines=9> */
[----:B------:R-:W1:Y:S07]  /*26b0*/  LDSM.16.M88.4 R76, [R94+0x2000] ;  /* 0x002000005e4c783b */ /* 0x000e6e0000000200 */
[C---:B---3--:R-:W-:Y:S08]  /*26c0*/  HMMA.16816.F32.BF16 R36, R192.reuse, R80, R36 ;  /* 0x00000050c024723c */ /* 0x048ff00000041824 */
[----:B------:R-:W-:Y:S01]  /*26d0*/  HMMA.16816.F32.BF16 R40, R192, R82, R40 ;  /* 0x00000052c028723c */ /* 0x000fe20000041828 */
[----:B------:R-:W-:Y:S07]  /*26e0*/  LDSM.16.M88.4 R80, [R251+0x2000] ;  /* 0x00200000fb50783b */ /* 0x000fee0000000200 */
[C---:B------:R-:W-:Y:S08]  /*26f0*/  HMMA.16816.F32.BF16 R8, R196.reuse, R84, R8 ;  /* 0x00000054c408723c */ /* 0x040ff00000041808 */
[C---:B------:R-:W-:Y:S08]  /*2700*/  HMMA.16816.F32.BF16 R16, R196.reuse, R86, R16 ;  /* 0x00000056c410723c */ /* 0x040ff00000041810 */
[C---:B--2---:R-:W-:Y:S08]  /*2710*/  HMMA.16816.F32.BF16 R20, R196.reuse, R12, R20 ;  /* 0x0000000cc414723c */ /* 0x044ff00000041814 */
[C---:B------:R-:W-:Y:S01]  /*2720*/  HMMA.16816.F32.BF16 R24, R196.reuse, R14, R24 ;  /* 0x0000000ec418723c */ /* 0x040fe20000041818 */
[----:B------:R-:W2:Y:S07]  /*2730*/  LDSM.16.M88.4 R12, [R94+0x2800] ;  /* 0x002800005e0c783b */ /* 0x000eae0000000200 */
[C---:B----4-:R-:W-:Y:S08]  /*2740*/  HMMA.16816.F32.BF16 R28, R196.reuse, R48, R28 ;  /* 0x00000030c41c723c */ /* 0x050ff0000004181c */
[C---:B------:R-:W-:Y:S01]  /*2750*/  HMMA.16816.F32.BF16 R32, R196.reuse, R50, R32 ;  /* 0x00000032c420723c */ /* 0x040fe20000041820 */
[----:B------:R-:W-:Y:S07]  /*2760*/  LDSM.16.M88.4 R48, [R92+0x12900] ;  /* 0x012900005c30783b */ /* 0x000fee0000000200 */
[C---:B-----5:R-:W-:Y:S08]  /*2770*/  HMMA.16816.F32.BF16 R36, R196.reuse, R52, R36 ;  /* 0x00000034c424723c */ /* 0x060ff00000041824 */
[----:B------:R-:W-:Y:S01]  /*2780*/  HMMA.16816.F32.BF16 R40, R196, R54, R40 ;  /* 0x00000036c428723c */ /* 0x000fe20000041828 */
[----:B------:R-:W3:Y:S07]  /*2790*/  LDSM.16.M88.4 R52, [R94+0x3000] ;  /* 0x003000005e34783b */ /* 0x000eee0000000200 */
        /* <DEDUP_REMOVED lines=14> */
[----:B------:R-:W-:Y:S07]  /*2880*/  LDSM.16.M88.4 R76, [R248+0x14100] ;  /* 0x01410000f84c783b */ /* 0x000fee0000000200 */
[C---:B--2---:R-:W-:Y:S08]  /*2890*/  HMMA.16816.F32.BF16 R20, R204.reuse, R12, R20 ;  /* 0x0000000ccc14723c */ /* 0x044ff00000041814 */
[C---:B------:R-:W-:Y:S08]  /*28a0*/  HMMA.16816.F32.BF16 R24, R204.reuse, R14, R24 ;  /* 0x0000000ecc18723c */ /* 0x040ff00000041818 */
[C---:B---3--:R-:W-:Y:S08]  /*28b0*/  HMMA.16816.F32.BF16 R28, R204.reuse, R52, R28 ;  /* 0x00000034cc1c723c */ /* 0x048ff0000004181c */
[C---:B------:R-:W-:Y:S01]  /*28c0*/  HMMA.16816.F32.BF16 R32, R204.reuse, R54, R32 ;  /* 0x00000036cc20723c */ /* 0x040fe20000041820 */
[----:B------:R-:W2:Y:S07]  /*28d0*/  LDSM.16.M88.4 R52, [R251+0x3000] ;  /* 0x00300000fb34783b */ /* 0x000eae0000000200 */
[C---:B------:R-:W-:Y:S08]  /*28e0*/  HMMA.16816.F32.BF16 R36, R204.reuse, R60, R36 ;  /* 0x0000003ccc24723c */ /* 0x040ff00000041824 */
[----:B------:R-:W-:Y:S01]  /*28f0*/  HMMA.16816.F32.BF16 R40, R204, R62, R40 ;  /* 0x0000003ecc28723c */ /* 0x000fe20000041828 */
[----:B------:R-:W-:Y:S07]  /*2900*/  LDSM.16.M88.4 R60, [R248+0x15100] ;  /* 0x01510000f83c783b */ /* 0x000fee0000000200 */
[C---:B------:R-:W-:Y:S08]  /*2910*/  HMMA.16816.F32.BF16 R8, R208.reuse, R72, R8 ;  /* 0x00000048d008723c */ /* 0x040ff00000041808 */
[C---:B------:R-:W-:Y:S01]  /*2920*/  HMMA.16816.F32.BF16 R16, R208.reuse, R74, R16 ;  /* 0x0000004ad010723c */ /* 0x040fe20000041810 */
[----:B------:R-:W-:Y:S07]  /*2930*/  LDSM.16.M88.4 R72, [R248+0x15900] ;  /* 0x01590000f848783b */ /* 0x000fee0000000200 */
[C---:B------:R-:W-:Y:S08]  /*2940*/  HMMA.16816.F32.BF16 R20, R208.reuse, R48, R20 ;  /* 0x00000030d014723c */ /* 0x040ff00000041814 */
[C---:B------:R-:W-:Y:S01]  /*2950*/  HMMA.16816.F32.BF16 R24, R208.reuse, R50, R24 ;  /* 0x00000032d018723c */ /* 0x040fe20000041818 */
[----:B------:R-:W3:Y:S07]  /*2960*/  LDSM.16.M88.4 R48, [R248+0x14900] ;  /* 0x01490000f830783b */ /* 0x000eee0000000200 */
[C---:B-1----:R-:W-:Y:S08]  /*2970*/  HMMA.16816.F32.BF16 R28, R208.reuse, R56, R28 ;  /* 0x00000038d01c723c */ /* 0x042ff0000004181c */
[C---:B------:R-:W-:Y:S01]  /*2980*/  HMMA.16816.F32.BF16 R32, R208.reuse, R58, R32 ;  /* 0x0000003ad020723c */ /* 0x040fe20000041820 */
[----:B------:R-:W-:Y:S07]  /*2990*/  LDSM.16.M88.4 R56, [R94+0x5000] ;  /* 0x005000005e38783b */ /* 0x000fee0000000200 */
        /* <DEDUP_REMOVED lines=8> */
[----:B------:R-:W4:Y:S07]  /*2a20*/  LDSM.16.M88.4 R44, [R94+0x4800] ;  /* 0x004800005e2c783b */ /* 0x000f2e0000000200 */
[C---:B--2---:R-:W-:Y:S08]  /*2a30*/  HMMA.16816.F32.BF16 R28, R212.reuse, R52, R28 ;  /* 0x00000034d41c723c */ /* 0x044ff0000004181c */
[C---:B------:R-:W-:Y:S01]  /*2a40*/  HMMA.16816.F32.BF16 R32, R212.reuse, R54, R32 ;  /* 0x00000036d420723c */ /* 0x040fe20000041820 */
[----:B------:R-:W-:Y:S07]  /*2a50*/  LDSM.16.M88.4 R52, [R92+0x14900] ;  /* 0x014900005c34783b */ /* 0x000fee0000000200 */
[C---:B------:R-:W-:Y:S08]  /*2a60*/  HMMA.16816.F32.BF16 R36, R212.reuse, R64, R36 ;  /* 0x00000040d424723c */ /* 0x040ff00000041824 */
[----:B------:R-:W-:Y:S01]  /*2a70*/  HMMA.16816.F32.BF16 R40, R212, R66, R40 ;  /* 0x00000042d428723c */ /* 0x000fe20000041828 */
[----:B------:R-:W-:Y:S07]  /*2a80*/  LDSM.16.M88.4 R64, [R92+0x15100] ;  /* 0x015100005c40783b */ /* 0x000fee0000000200 */
[C---:B------:R-:W-:Y:S08]  /*2a90*/  HMMA.16816.F32.BF16 R16, R216.reuse, R76, R12 ;  /* 0x0000004cd810723c */ /* 0x040ff0000004180c */
[C---:B------:R-:W-:Y:S01]  /*2aa0*/  HMMA.16816.F32.BF16 R12, R216.reuse, R78, R8 ;  /* 0x0000004ed80c723c */ /* 0x040fe20000041808 */
[----:B------:R-:W2:Y:S07]  /*2ab0*/  LDSM.16.M88.4 R76, [R92+0x14100] ;  /* 0x014100005c4c783b */ /* 0x000eae0000000200 */
        /* <DEDUP_REMOVED lines=11> */
[----:B------:R-:W1:Y:S07]  /*2b70*/  LDSM.16.M88.4 R80, [R251+0x4000] ;  /* 0x00400000fb50783b */ /* 0x000e6e0000000200 */
[C---:B----4-:R-:W-:Y:S08]  /*2b80*/  HMMA.16816.F32.BF16 R12, R220.reuse, R44, R8 ;  /* 0x0000002cdc0c723c */ /* 0x050ff00000041808 */
        /* <DEDUP_REMOVED lines=17> */
[C---:B---3--:R-:W-:Y:S08]  /*2ca0*/  HMMA.16816.F32.BF16 R36, R224.reuse, R72, R36 ;  /* 0x00000048e024723c */ /* 0x048ff00000041824 */
[----:B------:R-:W-:Y:S01]  /*2cb0*/  HMMA.16816.F32.BF16 R40, R224, R74, R40 ;  /* 0x0000004ae028723c */ /* 0x000fe20000041828 */
[----:B------:R-:W-:Y:S07]  /*2cc0*/  LDSM.16.M88.4 R72, [R94+0x7800] ;  /* 0x007800005e48783b */ /* 0x000fee0000000200 */
        /* <DEDUP_REMOVED lines=9> */
[C---:B----4-:R-:W-:Y:S08]  /*2d60*/  HMMA.16816.F32.BF16 R36, R228.reuse, R68, R36 ;  /* 0x00000044e424723c */ /* 0x050ff00000041824 */
[----:B------:R-:W-:Y:S01]  /*2d70*/  HMMA.16816.F32.BF16 R40, R228, R70, R40 ;  /* 0x00000046e428723c */ /* 0x000fe20000041828 */
[----:B------:R-:W-:Y:S07]  /*2d80*/  LDSM.16.M88.4 R68, [R251+0x6000] ;  /* 0x00600000fb44783b */ /* 0x000fee0000000200 */
[C---:B--2---:R-:W-:Y:S08]  /*2d90*/  HMMA.16816.F32.BF16 R32, R232.reuse, R76, R28 ;  /* 0x0000004ce820723c */ /* 0x044ff0000004181c */
[C---:B------:R-:W-:Y:S08]  /*2da0*/  HMMA.16816.F32.BF16 R28, R232.reuse, R78, R24 ;  /* 0x0000004ee81c723c */ /* 0x040ff00000041818 */
[C---:B------:R-:W-:Y:S08]  /*2db0*/  HMMA.16816.F32.BF16 R24, R232.reuse, R44, R20 ;  /* 0x0000002ce818723c */ /* 0x040ff00000041814 */
[C---:B------:R-:W-:Y:S01]  /*2dc0*/  HMMA.16816.F32.BF16 R20, R232.reuse, R46, R16 ;  /* 0x0000002ee814723c */ /* 0x040fe20000041810 */
[----:B------:R-:W2:Y:S07]  /*2dd0*/  LDSM.16.M88.4 R44, [R92+0x16100] ;  /* 0x016100005c2c783b */ /* 0x000eae0000000200 */
[C---:B------:R-:W-:Y:S08]  /*2de0*/  HMMA.16816.F32.BF16 R16, R232.reuse, R56, R12 ;  /* 0x00000038e810723c */ /* 0x040ff0000004180c */
[C---:B------:R-:W-:Y:S01]  /*2df0*/  HMMA.16816.F32.BF16 R12, R232.reuse, R58, R8 ;  /* 0x0000003ae80c723c */ /* 0x040fe20000041808 */
[----:B------:R-:W4:Y:S07]  /*2e00*/  LDSM.16.M88.4 R56, [R92+0x17100] ;  /* 0x017100005c38783b */ /* 0x000f2e0000000200 */
[C---:B-----5:R-:W-:Y:S08]  /*2e10*/  HMMA.16816.F32.BF16 R8, R232.reuse, R64, R36 ;  /* 0x00000040e808723c */ /* 0x060ff00000041824 */
[----:B------:R-:W-:Y:S01]  /*2e20*/  HMMA.16816.F32.BF16 R40, R232, R66, R40 ;  /* 0x00000042e828723c */ /* 0x000fe20000041828 */
[----:B------:R-:W5:Y:S07]  /*2e30*/  LDSM.16.M88.4 R64, [R92+0x17900] ;  /* 0x017900005c40783b */ /* 0x000f6e0000000200 */
[C---:B-1----:R-:W-:Y:S08]  /*2e40*/  HMMA.16816.F32.BF16 R36, R236.reuse, R80, R32 ;  /* 0x00000050ec24723c */ /* 0x042ff00000041820 */
[C---:B------:R-:W-:Y:S08]  /*2e50*/  HMMA.16816.F32.BF16 R32, R236.reuse, R82, R28 ;  /* 0x00000052ec20723c */ /* 0x040ff0000004181c */
[C---:B------:R-:W-:Y:S08]  /*2e60*/  HMMA.16816.F32.BF16 R28, R236.reuse, R52, R24 ;  /* 0x00000034ec1c723c */ /* 0x040ff00000041818 */
[C---:B------:R-:W-:Y:S08]  /*2e70*/  HMMA.16816.F32.BF16 R24, R236.reuse, R54, R20 ;  /* 0x00000036ec18723c */ /* 0x040ff00000041814 */
[C---:B---3--:R-:W-:Y:S08]  /*2e80*/  HMMA.16816.F32.BF16 R20, R236.reuse, R60, R16 ;  /* 0x0000003cec14723c */ /* 0x048ff00000041810 */
[C---:B------:R-:W-:Y:S08]  /*2e90*/  HMMA.16816.F32.BF16 R16, R236.reuse, R62, R12 ;  /* 0x0000003eec10723c */ /* 0x040ff0000004180c */
[----:B------:R-:W-:Y:S08]  /*2ea0*/  HMMA.16816.F32.BF16 R8, R236, R72, R8 ;  /* 0x00000048ec08723c */ /* 0x000ff00000041808 */
[C---:B--2---:R-:W-:Y:S08]  /*2eb0*/  HMMA.16816.F32.BF16 R36, R240.reuse, R44, R36 ;  /* 0x0000002cf024723c */ /* 0x044ff00000041824 */
[C---:B------:R-:W-:Y:S08]  /*2ec0*/  HMMA.16816.F32.BF16 R32, R240.reuse, R46, R32 ;  /* 0x0000002ef020723c */ /* 0x040ff00000041820 */
[C---:B------:R-:W-:Y:S08]  /*2ed0*/  HMMA.16816.F32.BF16 R44, R240.reuse, R48, R28 ;  /* 0x00000030f02c723c */ /* 0x040ff0000004181c */
[C---:B----4-:R-:W-:Y:S08]  /*2ee0*/  HMMA.16816.F32.BF16 R28, R240.reuse, R56, R20 ;  /* 0x00000038f01c723c */ /* 0x050ff00000041814 */
[C---:B------:R-:W-:Y:S01]  /*2ef0*/  HMMA.16816.F32.BF16 R52, R240.reuse, R58, R16 ;  /* 0x0000003af034723c */ /* 0x040fe20000041810 */
[----:B------:R-:W1:Y:S07]  /*2f00*/  LDSM.16.M88.4 R16, [R251+0x7000] ;  /* 0x00700000fb10783b */ /* 0x000e6e0000000200 */
[----:B-----5:R-:W-:Y:S07]  /*2f10*/  HMMA.16816.F32.BF16 R56, R240, R64, R8 ;  /* 0x00000040f038723c */ /* 0x020fee0000041808 */
[----:B------:R-:W-:Y:S01]  /*2f20*/  SHF.R.S32.HI R9, RZ, 0x1f, R2 ;  /* 0x0000001fff097819 */ /* 0x000fe20000011402 */
[----:B------:R-:W-:Y:S01]  /*2f30*/  HMMA.16816.F32.BF16 R12, R236, R74, R40 ;  /* 0x0000004aec0c723c */ /* 0x000fe20000041828 */
[----:B------:R-:W-:Y:S01]  /*2f40*/  LOP3.LUT R8, R6, 0xffffff8, RZ, 0xc0, !PT ;  /* 0x0ffffff806087812 */ /* 0x000fe200078ec0ff */
[----:B------:R-:W-:Y:S01]  /*2f50*/  IMAD.U32 R10, RZ, RZ, UR16 ;  /* 0x00000010ff0a7e24 */ /* 0x000fe2000f8e00ff */
[----:B------:R-:W-:-:S03]  /*2f60*/  LEA.HI R6, R9, R2, RZ, 0x2 ;  /* 0x0000000209067211 */ /* 0x000fc600078f10ff */
[----:B------:R-:W-:Y:S01]  /*2f70*/  IMAD.IADD R9, R88, 0x1, -R8 ;  /* 0x0000000158097824 */ /* 0x000fe200078e0a08 */
[----:B------:R-:W-:Y:S01]  /*2f80*/  LEA.HI.SX32 R8, R6, UR6, 0x1e ;  /* 0x0000000606087c11 */ /* 0x000fe2000f8ff2ff */
[----:B------:R-:W-:Y:S01]  /*2f90*/  HMMA.16816.F32.BF16 R40, R240, R50, R24 ;  /* 0x00000032f028723c */ /* 0x000fe20000041818 */
[----:B------:R-:W2:Y:S03]  /*2fa0*/  LDSM.16.M88.4 R24, [R251+0x6800] ;  /* 0x00680000fb18783b */ /* 0x000ea60000000200 */
[----:B------:R-:W-:-:S04]  /*2fb0*/  IMAD R5, R9, 0x10, R8 ;  /* 0x0000001009057824 */ /* 0x000fc800078e0208 */
[----:B------:R-:W-:Y:S01]  /*2fc0*/  IMAD R76, R7, 0x8, R5 ;  /* 0x00000008074c7824 */ /* 0x000fe200078e0205 */
[----:B------:R-:W-:Y:S03]  /*2fd0*/  HMMA.16816.F32.BF16 R60, R244, R68, R36 ;  /* 0x00000044f43c723c */ /* 0x000fe60000041824 */
[----:B------:R-:W-:Y:S01]  /*2fe0*/  @P1 IMAD.HI.U32 R7, R76, c[0x0][0x2c8], RZ ;  /* 0x0000b2004c071a27 */ /* 0x000fe200078e00ff */
[----:B------:R-:W-:Y:S03]  /*2ff0*/  STL [R1+0xc4], R76 ;  /* 0x0000c44c01007387 */ /* 0x000fe60000100800 */
[----:B------:R-:W-:Y:S01]  /*3000*/  IMAD.MOV.U32 R5, RZ, RZ, R76 ;  /* 0x000000ffff057224 */ /* 0x000fe200078e004c */
[----:B------:R-:W-:Y:S01]  /*3010*/  @P0 SHF.R.U32.HI R5, RZ, c[0x0][0x2cc], R7 ;  /* 0x0000b300ff050a19 */ /* 0x000fe20000011607 */
[----:B------:R-:W-:Y:S01]  /*3020*/  HMMA.16816.F32.BF16 R64, R240, R66, R12 ;  /* 0x00000042f040723c */ /* 0x000fe2000004180c */
[----:B------:R-:W3:Y:S01]  /*3030*/  LDSM.16.M88.4 R12, [R251+0x7800] ;  /* 0x00780000fb0c783b */ /* 0x000ee20000000200 */
[----:B------:R-:W-:-:S04]  /*3040*/  DEPBAR.LE SB0, 0x0 ;  /* 0x000080000000791a */ /* 0x000fc80000000000 */
[----:B------:R-:W4:Y:S02]  /*3050*/  SHFL.IDX PT, R8, R5, RZ, 0x1c1f ;  /* 0x001c1fff05087589 */ /* 0x000f2400000e0000 */
[C---:B------:R-:W-:Y:S02]  /*3060*/  HMMA.16816.F32.BF16 R20, R244.reuse, R70, R32 ;  /* 0x00000046f414723c */ /* 0x040fe40000041820 */
[----:B------:R5:W3:Y:S06]  /*3070*/  SHFL.IDX PT, R7, R5, 0x1, 0x1c1f ;  /* 0x003c1f0005077f89 */ /* 0x000aec00000e0000 */
[C---:B-1----:R-:W-:Y:S08]  /*3080*/  HMMA.16816.F32.BF16 R36, R244.reuse, R18, R52 ;  /* 0x00000012f424723c */ /* 0x042ff00000041834 */
[C---:B--2---:R-:W-:Y:S08]  /*3090*/  HMMA.16816.F32.BF16 R44, R244.reuse, R24, R44 ;  /* 0x00000018f42c723c */ /* 0x044ff0000004182c */
[----:B------:R-:W-:Y:S01]  /*30a0*/  HMMA.16816.F32.BF16 R48, R244, R26, R40 ;  /* 0x0000001af430723c */ /* 0x000fe20000041828 */
[----:B-----5:R-:W-:-:S05]  /*30b0*/  LOP3.LUT R5, R6, 0x7ffffffc, RZ, 0xc0, !PT ;  /* 0x7ffffffc06057812 */ /* 0x020fca00078ec0ff */
[----:B------:R-:W-:Y:S02]  /*30c0*/  IMAD.IADD R5, R2, 0x1, -R5 ;  /* 0x0000000102057824 */ /* 0x000fe400078e0a05 */
[----:B------:R-:W-:Y:S01]  /*30d0*/  IMAD.U32 R2, RZ, RZ, UR4 ;  /* 0x00000004ff027e24 */ /* 0x000fe2000f8e00ff */
[----:B------:R-:W-:Y:S01]  /*30e0*/  HMMA.16816.F32.BF16 R40, R244, R16, R28 ;  /* 0x00000010f428723c */ /* 0x000fe2000004181c */
[----:B------:R-:W-:Y:S01]  /*30f0*/  IMAD.SHL.U32 R9, R5, 0x2, RZ ;  /* 0x0000000205097824 */ /* 0x000fe200078e00ff */
[----:B------:R-:W-:-:S04]  /*3100*/  @UP0 USHF.R.S32.HI UR4, URZ, 0x1f, UR17 ;  /* 0x0000001f3f040899 */ /* 0x000fc80008011411 */
[C---:B------:R-:W-:Y:S01]  /*3110*/  IADD3 R2, -R9.reuse, UR10, R2 ;  /* 0x0000000a09027c10 */ /* 0x040fe2000fffe102 */
[----:B------:R1:W-:Y:S01]  /*3120*/  STL [R1+0xc8], R9 ;  /* 0x0000c80901007387 */ /* 0x0003e20000100800 */
[----:B------:R-:W-:Y:S01]  /*3130*/  IADD3 R6, -R9, UR11, RZ ;  /* 0x0000000b09067c10 */ /* 0x000fe2000fffe1ff */
[C---:B---3--:R-:W-:Y:S01]  /*3140*/  HMMA.16816.F32.BF16 R28, R244.reuse, R14, R64 ;  /* 0x0000000ef41c723c */ /* 0x048fe20000041840 */
[----:B------:R-:W-:Y:S01]  /*3150*/  IADD3 R2, R2, -UR19, RZ ;  /* 0x8000001302027c10 */ /* 0x000fe2000fffe0ff */
[----:B------:R-:W-:Y:S01]  /*3160*/  @UP0 UIMAD UR4, UR4, UR8, UR7 ;  /* 0x00000008040402a4 */ /* 0x000fe2000f8e0207 */
[----:B------:R-:W-:Y:S03]  /*3170*/  STL [R1], R124 ;  /* 0x0000007c01007387 */ /* 0x000fe60000100800 */
[C---:B----4-:R-:W-:Y:S01]  /*3180*/  IMAD.IADD R5, R2.reuse, 0x1, R8 ;  /* 0x0000000102057824 */ /* 0x050fe200078e0208 */
[----:B------:R-:W-:Y:S01]  /*3190*/  IADD3 R2, R2, R7, RZ ;  /* 0x0000000702027210 */ /* 0x000fe20007ffe0ff */
[----:B------:R-:W-:Y:S03]  /*31a0*/  HMMA.16816.F32.BF16 R32, R244, R12, R56 ;  /* 0x0000000cf420723c */ /* 0x000fe60000041838 */
[----:B------:R-:W-:-:S02]  /*31b0*/  IMNMX R5, R6, R5, PT ;  /* 0x0000000506057217 */ /* 0x000fc40003800200 */
[----:B------:R-:W-:Y:S01]  /*31c0*/  IMNMX R2, R6, R2, PT ;  /* 0x0000000206027217 */ /* 0x000fe20003800200 */
[----:B------:R-:W-:Y:S01]  /*31d0*/  BAR.SYNC.DEFER_BLOCKING 0x0 ;  /* 0x0000000000007b1d */ /* 0x000fe20000010000 */
[C---:B------:R-:W-:Y:S02]  /*31e0*/  ISETP.GT.AND P6, PT, R5.reuse, 0x1, PT ;  /* 0x000000010500780c */ /* 0x040fe40003fc4270 */
[----:B------:R-:W-:Y:S02]  /*31f0*/  ISETP.GT.AND P0, PT, R5, RZ, PT ;  /* 0x000000ff0500720c */ /* 0x000fe40003f04270 */
[----:B------:R-:W-:Y:S02]  /*3200*/  ISETP.GT.AND P1, PT, R2, RZ, PT ;  /* 0x000000ff0200720c */ /* 0x000fe40003f24270 */
[----:B------:R-:W-:Y:S02]  /*3210*/  FSEL R7, R61, -INF , P6 ;  /* 0xff8000003d077808 */ /* 0x000fe40003000000 */
[----:B------:R-:W-:-:S02]  /*3220*/  FSEL R6, R60, -INF , P0 ;  /* 0xff8000003c067808 */ /* 0x000fc40000000000 */
[C---:B------:R-:W-:Y:S02]  /*3230*/  ISETP.GT.AND P6, PT, R5.reuse, 0x8, PT ;  /* 0x000000080500780c */ /* 0x040fe40003fc4270 */
[----:B------:R-:W-:Y:S02]  /*3240*/  ISETP.GT.AND P0, PT, R2, 0x1, PT ;  /* 0x000000010200780c */ /* 0x000fe40003f04270 */
[----:B------:R-:W-:Y:S02]  /*3250*/  FSEL R14, R62, -INF , P1 ;  /* 0xff8000003e0e7808 */ /* 0x000fe40000800000 */
[----:B------:R-:W-:Y:S02]  /*3260*/  ISETP.GT.AND P1, PT, R5, 0x9, PT ;  /* 0x000000090500780c */ /* 0x000fe40003f24270 */
[----:B------:R-:W-:Y:S02]  /*3270*/  FSEL R11, R20, -INF , P6 ;  /* 0xff800000140b7808 */ /* 0x000fe40003000000 */
[----:B------:R-:W-:-:S02]  /*3280*/  FMNMX.FTZ R8, R6, R7, !PT ;  /* 0x0000000706087209 */ /* 0x000fc40007810000 */
[----:B------:R-:W-:Y:S02]  /*3290*/  FSEL R15, R63, -INF , P0 ;  /* 0xff8000003f0f7808 */ /* 0x000fe40000000000 */
[C---:B------:R-:W-:Y:S02]  /*32a0*/  ISETP.GT.AND P0, PT, R2.reuse, 0x8, PT ;  /* 0x000000080200780c */ /* 0x040fe40003f04270 */
[----:B------:R-:W-:Y:S02]  /*32b0*/  FSEL R12, R21, -INF , P1 ;  /* 0xff800000150c7808 */ /* 0x000fe40000800000 */
[----:B------:R-:W-:Y:S02]  /*32c0*/  ISETP.GT.AND P6, PT, R5, 0x10, PT ;  /* 0x000000100500780c */ /* 0x000fe40003fc4270 */
[----:B------:R-:W-:Y:S02]  /*32d0*/  FMNMX.FTZ R8, R11, R8, !PT ;  /* 0x000000080b087209 */ /* 0x000fe40007810000 */
[----:B------:R-:W-:-:S02]  /*32e0*/  ISETP.GT.AND P1, PT, R2, 0x9, PT ;  /* 0x000000090200780c */ /* 0x000fc40003f24270 */
        /* <DEDUP_REMOVED lines=8> */
[----:B------:R-:W-:Y:S02]  /*3370*/  ISETP.GT.AND P0, PT, R5, 0x19, PT ;  /* 0x000000190500780c */ /* 0x000fe40003f04270 */
[----:B------:R-:W-:Y:S02]  /*3380*/  FSEL R24, R48, -INF , P1 ;  /* 0xff80000030187808 */ /* 0x000fe40000800000 */
[----:B------:R-:W-:Y:S02]  /*3390*/  FMNMX.FTZ R8, R19, R8, !PT ;  /* 0x0000000813087209 */ /* 0x000fe40007810000 */
[----:B------:R-:W-:-:S02]  /*33a0*/  ISETP.GT.AND P1, PT, R2, 0x10, PT ;  /* 0x000000100200780c */ /* 0x000fc40003f24270 */
[----:B------:R-:W-:Y:S02]  /*33b0*/  FSEL R27, R49, -INF , P0 ;  /* 0xff800000311b7808 */ /* 0x000fe40000000000 */
[C---:B------:R-:W-:Y:S02]  /*33c0*/  ISETP.GT.AND P6, PT, R5.reuse, 0x20, PT ;  /* 0x000000200500780c */ /* 0x040fe40003fc4270 */
[----:B------:R-:W-:Y:S02]  /*33d0*/  FMNMX.FTZ R8, R24, R8, !PT ;  /* 0x0000000818087209 */ /* 0x000fe40007810000 */
[----:B------:R-:W-:Y:S02]  /*33e0*/  ISETP.GT.AND P0, PT, R2, 0x11, PT ;  /* 0x000000110200780c */ /* 0x000fe40003f04270 */
        /* <DEDUP_REMOVED lines=8> */
[----:B-1----:R-:W-:Y:S02]  /*3470*/  FMNMX.FTZ R9, R14, R15, !PT ;  /* 0x0000000f0e097209 */ /* 0x002fe40007810000 */
[----:B------:R-:W-:Y:S02]  /*3480*/  ISETP.GT.AND P1, PT, R5, 0x29, PT ;  /* 0x000000290500780c */ /* 0x000fe40003f24270 */
[----:B------:R-:W-:Y:S02]  /*3490*/  FSEL R96, R36, -INF , P0 ;  /* 0xff80000024607808 */ /* 0x000fe40000000000 */
[----:B------:R-:W-:Y:S02]  /*34a0*/  FMNMX.FTZ R8, R97, R8, !PT ;  /* 0x0000000861087209 */ /* 0x000fe40007810000 */
[----:B------:R-:W-:Y:S02]  /*34b0*/  FMNMX.FTZ R9, R16, R9, !PT ;  /* 0x0000000910097209 */ /* 0x000fe40007810000 */
[----:B------:R-:W-:-:S02]  /*34c0*/  FSEL R99, R37, -INF , P1 ;  /* 0xff80000025637808 */ /* 0x000fc40000800000 */
[----:B------:R-:W-:Y:S02]  /*34d0*/  ISETP.GT.AND P0, PT, R2, 0x18, PT ;  /* 0x000000180200780c */ /* 0x000fe40003f04270 */
[C---:B------:R-:W-:Y:S02]  /*34e0*/  ISETP.GT.AND P1, PT, R5.reuse, 0x31, PT ;  /* 0x000000310500780c */ /* 0x040fe40003f24270 */
[----:B------:R-:W-:Y:S02]  /*34f0*/  ISETP.GT.AND P6, PT, R5, 0x30, PT ;  /* 0x000000300500780c */ /* 0x000fe40003fc4270 */
[----:B------:R-:W-:Y:S02]  /*3500*/  FMNMX.FTZ R8, R96, R8, !PT ;  /* 0x0000000860087209 */ /* 0x000fe40007810000 */
[----:B------:R-:W-:Y:S02]  /*3510*/  FMNMX.FTZ R9, R18, R9, !PT ;  /* 0x0000000912097209 */ /* 0x000fe40007810000 */
[----:B------:R-:W-:-:S02]  /*3520*/  FSEL R37, R50, -INF , P0 ;  /* 0xff80000032257808 */ /* 0x000fc40000000000 */
[----:B------:R-:W-:Y:S02]  /*3530*/  FSEL R102, R33, -INF , P1 ;  /* 0xff80000021667808 */ /* 0x000fe40000800000 */
[----:B------:R-:W-:Y:S02]  /*3540*/  FSEL R103, R32, -INF , P6 ;  /* 0xff80000020677808 */ /* 0x000fe40003000000 */
[----:B------:R-:W-:Y:S02]  /*3550*/  FMNMX.FTZ R8, R99, R8, !PT ;  /* 0x0000000863087209 */ /* 0x000fe40007810000 */
[C---:B------:R-:W-:Y:S02]  /*3560*/  ISETP.GT.AND P0, PT, R5.reuse, 0x38, PT ;  /* 0x000000380500780c */ /* 0x040fe40003f04270 */
[----:B------:R-:W-:Y:S02]  /*3570*/  ISETP.GT.AND P1, PT, R5, 0x39, PT ;  /* 0x000000390500780c */ /* 0x000fe40003f24270 */
[----:B------:R-:W-:-:S02]  /*3580*/  FMNMX.FTZ R5, R26, R9, !PT ;  /* 0x000000091a057209 */ /* 0x000fc40007810000 */
[----:B------:R-:W-:Y:S02]  /*3590*/  FMNMX.FTZ R8, R103, R8, !PT ;  /* 0x0000000867087209 */ /* 0x000fe40007810000 */
[----:B------:R-:W-:Y:S02]  /*35a0*/  FSEL R101, R28, -INF , P0 ;  /* 0xff8000001c657808 */ /* 0x000fe40000000000 */
[----:B------:R-:W-:Y:S02]  /*35b0*/  ISETP.GT.AND P0, PT, R2, 0x19, PT ;  /* 0x000000190200780c */ /* 0x000fe40003f04270 */
[----:B------:R-:W-:Y:S02]  /*35c0*/  FMNMX.FTZ R5, R25, R5, !PT ;  /* 0x0000000519057209 */ /* 0x000fe40007810000 */
[----:B------:R-:W-:Y:S02]  /*35d0*/  FMNMX.FTZ R165, R102, R8, !PT ;  /* 0x0000000866a57209 */ /* 0x000fe40007810000 */
[----:B------:R-:W-:-:S02]  /*35e0*/  FSEL R100, R29, -INF , P1 ;  /* 0xff8000001d647808 */ /* 0x000fc40000800000 */
[----:B------:R-:W-:Y:S02]  /*35f0*/  FSEL R36, R51, -INF , P0 ;  /* 0xff80000033247808 */ /* 0x000fe40000000000 */
[C---:B------:R-:W-:Y:S02]  /*3600*/  ISETP.GT.AND P1, PT, R2.reuse, 0x20, PT ;  /* 0x000000200200780c */ /* 0x040fe40003f24270 */
[----:B------:R-:W-:Y:S02]  /*3610*/  FMNMX.FTZ R5, R37, R5, !PT ;  /* 0x0000000525057209 */ /* 0x000fe40007810000 */
[----:B------:R-:W-:Y:S02]  /*3620*/  FMNMX.FTZ R165, R101, R165, !PT ;  /* 0x000000a565a57209 */ /* 0x000fe40007810000 */
[----:B------:R-:W-:Y:S02]  /*3630*/  ISETP.GT.AND P0, PT, R2, 0x21, PT ;  /* 0x000000210200780c */ /* 0x000fe40003f04270 */
[----:B------:R-:W-:-:S02]  /*3640*/  FSEL R85, R42, -INF , P1 ;  /* 0xff8000002a557808 */ /* 0x000fc40000800000 */
[----:B------:R-:W-:Y:S02]  /*3650*/  FMNMX.FTZ R5, R36, R5, !PT ;  /* 0x0000000524057209 */ /* 0x000fe40007810000 */
[----:B------:R-:W-:Y:S02]  /*3660*/  FMNMX.FTZ R165, R100, R165, !PT ;  /* 0x000000a564a57209 */ /* 0x000fe40007810000 */
[----:B------:R-:W-:Y:S02]  /*3670*/  FSEL R84, R43, -INF , P0 ;  /* 0xff8000002b547808 */ /* 0x000fe40000000000 */
[C---:B------:R-:W-:Y:S01]  /*3680*/  ISETP.GT.AND P1, PT, R2.reuse, 0x28, PT ;  /* 0x000000280200780c */ /* 0x040fe20003f24270 */
[----:B------:R-:W1:Y:S01]  /*3690*/  SHFL.BFLY PT, R8, R165, 0x2, 0x1f ;  /* 0x0c401f00a5087f89 */ /* 0x000e6200000e0000 */
[----:B------:R-:W-:Y:S02]  /*36a0*/  FMNMX.FTZ R5, R85, R5, !PT ;  /* 0x0000000555057209 */ /* 0x000fe40007810000 */
[----:B------:R-:W-:-:S02]  /*36b0*/  ISETP.GT.AND P0, PT, R2, 0x29, PT ;  /* 0x000000290200780c */ /* 0x000fc40003f04270 */
[----:B------:R-:W-:Y:S02]  /*36c0*/  FSEL R87, R38, -INF , P1 ;  /* 0xff80000026577808 */ /* 0x000fe40000800000 */
        /* <DEDUP_REMOVED lines=14> */
[----:B------:R-:W-:Y:S02]  /*37b0*/  FMNMX.FTZ R2, R125, R2, !PT ;  /* 0x000000027d027209 */ /* 0x000fe40007810000 */
[----:B-1----:R-:W-:Y:S02]  /*37c0*/  FMNMX.FTZ R165, R165, R8, !PT ;  /* 0x00000008a5a57209 */ /* 0x002fe40007810000 */
[----:B------:R-:W-:-:S02]  /*37d0*/  FMNMX.FTZ R2, R52, R2, !PT ;  /* 0x0000000234027209 */ /* 0x000fc40007810000 */
[----:B------:R-:W-:Y:S01]  /*37e0*/  PLOP3.LUT P0, PT, PT, PT, UP0, 0x80, 0x0 ;  /* 0x000000000000781c */ /* 0x000fe20003f0f008 */
[----:B------:R-:W1:Y:S04]  /*37f0*/  SHFL.BFLY PT, R5, R165, 0x1, 0x1f ;  /* 0x0c201f00a5057f89 */ /* 0x000e6800000e0000 */
[----:B------:R-:W2:Y:S08]  /*3800*/  SHFL.BFLY PT, R164, R2, 0x2, 0x1f ;  /* 0x0c401f0002a47f89 */ /* 0x000eb000000e0000 */
[----:B------:R-:W-:Y:S01]  /*3810*/  @P0 IMAD.WIDE.U32 R8, R91, UR17, R104 ;  /* 0x000000115b080c25 */ /* 0x000fe2000f8e0068 */
[----:B-1----:R-:W-:-:S02]  /*3820*/  FMNMX.FTZ R165, R165, R5, !PT ;  /* 0x00000005a5a57209 */ /* 0x002fc40007810000 */
        /* <DEDUP_REMOVED lines=53> */
[----:B-----5:R-:W-:-:S02]  /*3b80*/  FFMA.FTZ R3, R15, c[0x0][0x2d0], -R12 ;  /* 0x0000b4000f037a23 */ /* 0x020fc4000001080c */
[----:B------:R4:W-:Y:S01]  /*3b90*/  MUFU.EX2 R107, R0 ;  /* 0x00000000006b7308 */ /* 0x0009e20000000800 */
[----:B------:R-:W-:Y:S01]  /*3ba0*/  IMAD.MOV.U32 R15, RZ, RZ, R52 ;  /* 0x000000ffff0f7224 */ /* 0x000fe200078e0034 */
[----:B------:R-:W-:Y:S04]  /*3bb0*/  LDSM.16.MT88.4 R72, [R124+0x900] ;  /* 0x000900007c48783b */ /* 0x000fe80000004200 */
[----:B------:R-:W-:Y:S02]  /*3bc0*/  LDSM.16.MT88.4 R52, [R124+0x100] ;  /* 0x000100007c34783b */ /* 0x000fe40000004200 */
[----:B------:R5:W5:Y:S02]  /*3bd0*/  MUFU.EX2 R13, R3 ;  /* 0x00000003000d7308 */ /* 0x000b640000000800 */
[----:B--2---:R-:W2:Y:S01]  /*3be0*/  LDSM.16.MT88.4 R4, [R250+0x100] ;  /* 0x00010000fa04783b */ /* 0x004ea20000004200 */
[----:B-1----:R-:W-:-:S03]  /*3bf0*/  F2FP.BF16.PACK_AB R8, R81, R82 ;  /* 0x000000525108723e */ /* 0x002fc600000010ff */
[----:B------:R-:W1:Y:S01]  /*3c00*/  LDSM.16.MT88.4 R28, [R252+0x100] ;  /* 0x00010000fc1c783b */ /* 0x000e620000004200 */
[----:B----4-:R-:W-:-:S03]  /*3c10*/  FFMA.FTZ R0, R36, c[0x0][0x2d0], -R12 ;  /* 0x0000b40024007a23 */ /* 0x010fc6000001080c */
[----:B------:R-:W-:Y:S01]  /*3c20*/  LDSM.16.MT88.4 R68, [R250+0x2100] ;  /* 0x00210000fa44783b */ /* 0x000fe20000004200 */
[----:B------:R-:W-:Y:S03]  /*3c30*/  MUFU.EX2 R126, R0 ;  /* 0x00000000007e7308 */ /* 0x000fe60000000800 */
[----:B------:R-:W4:Y:S01]  /*3c40*/  LDSM.16.MT88.4 R60, [R249+0x2100] ;  /* 0x00210000f93c783b */ /* 0x000f220000004200 */
[--C-:B-----5:R-:W-:Y:S01]  /*3c50*/  FFMA.FTZ R3, R16, c[0x0][0x2d0], -R12.reuse ;  /* 0x0000b40010037a23 */ /* 0x120fe2000001080c */
[----:B------:R-:W-:Y:S02]  /*3c60*/  F2FP.BF16.PACK_AB R9, R13, R14 ;  /* 0x0000000e0d09723e */ /* 0x000fe400000010ff */
[----:B------:R-:W5:Y:S01]  /*3c70*/  LDSM.16.MT88.4 R76, [R124+0x2100] ;  /* 0x002100007c4c783b */ /* 0x000f620000004200 */
[----:B------:R3:W-:Y:S03]  /*3c80*/  MUFU.EX2 R80, R3 ;  /* 0x0000000300507308 */ /* 0x0007e60000000800 */
[----:B------:R-:W0:Y:S01]  /*3c90*/  LDGDEPBAR ;  /* 0x00000000000079af */ /* 0x000e220000000000 */
[----:B---3--:R-:W-:-:S04]  /*3ca0*/  FFMA.FTZ R3, R18, c[0x0][0x2d0], -R12 ;  /* 0x0000b40012037a23 */ /* 0x008fc8000001080c */
[----:B------:R3:W1:Y:S02]  /*3cb0*/  MUFU.EX2 R167, R3 ;  /* 0x0000000300a77308 */ /* 0x0006640000000800 */
[----:B---3--:R-:W-:Y:S01]  /*3cc0*/  FFMA.FTZ R3, R19, c[0x0][0x2d0], -R2 ;  /* 0x0000b40013037a23 */ /* 0x008fe20000010802 */
[----:B-1----:R-:W-:-:S05]  /*3cd0*/  F2FP.BF16.PACK_AB R11, R167, R80 ;  /* 0x00000050a70b723e */ /* 0x002fca00000010ff */
[----:B------:R1:W-:Y:S02]  /*3ce0*/  MUFU.EX2 R108, R3 ;  /* 0x00000003006c7308 */ /* 0x0003e40000000800 */
[C---:B------:R-:W-:Y:S08]  /*3cf0*/  HMMA.16816.F32.BF16 R48, R8.reuse, R20, RZ ;  /* 0x000000140830723c */ /* 0x040ff000000418ff */
[----:B------:R-:W-:Y:S01]  /*3d00*/  HMMA.16816.F32.BF16 R44, R8, R22, RZ ;  /* 0x00000016082c723c */ /* 0x000fe200000418ff */
[----:B-1----:R-:W-:-:S04]  /*3d10*/  FFMA.FTZ R3, R24, c[0x0][0x2d0], -R2 ;  /* 0x0000b40018037a23 */ /* 0x002fc80000010802 */
[----:B------:R1:W-:Y:S03]  /*3d20*/  MUFU.EX2 R88, R3 ;  /* 0x0000000300587308 */ /* 0x0003e60000000800 */
[C---:B--2---:R-:W-:Y:S07]  /*3d30*/  HMMA.16816.F32.BF16 R20, R8.reuse, R6, RZ ;  /* 0x000000060814723c */ /* 0x044fee00000418ff */
[----:B------:R-:W-:Y:S01]  /*3d40*/  F2FP.BF16.PACK_AB R7, R126, R107 ;  /* 0x0000006b7e07723e */ /* 0x000fe200000010ff */
        /* <DEDUP_REMOVED lines=8> */
[----:B------:R1:W-:Y:S03]  /*3dd0*/  MUFU.EX2 R90, R3 ;  /* 0x00000003005a7308 */ /* 0x0003e60000000800 */
[----:B----4-:R-:W-:Y:S01]  /*3de0*/  HMMA.16816.F32.BF16 R28, R8, R62, RZ ;  /* 0x0000003e081c723c */ /* 0x010fe200000418ff */
[----:B-1----:R-:W-:-:S07]  /*3df0*/  FFMA.FTZ R3, R25, c[0x0][0x2d0], -R12 ;  /* 0x0000b40019037a23 */ /* 0x002fce000001080c */
[----:B------:R-:W-:Y:S01]  /*3e00*/  HMMA.16816.F32.BF16 R24, R8, R4, RZ ;  /* 0x000000040818723c */ /* 0x000fe200000418ff */
[----:B------:R-:W1:Y:S06]  /*3e10*/  MUFU.EX2 R109, R3 ;  /* 0x00000003006d7308 */ /* 0x000e6c0000000800 */
[----:B------:R-:W-:Y:S02]  /*3e20*/  F2FP.BF16.PACK_AB R4, R108, R105 ;  /* 0x000000696c04723e */ /* 0x000fe400000010ff */
[----:B-1----:R-:W-:Y:S11]  /*3e30*/  F2FP.BF16.PACK_AB R5, R109, R90 ;  /* 0x0000005a6d05723e */ /* 0x002ff600000010ff */
[----:B------:R-:W-:Y:S04]  /*3e40*/  @!UPT UIADD3 URZ, URZ, URZ, URZ ;  /* 0x0000003f3f3ff290 */ /* 0x000fe8000fffe03f */
[C---:B------:R-:W-:Y:S08]  /*3e50*/  HMMA.16816.F32.BF16 R56, R4.reuse, R32, R24 ;  /* 0x000000200438723c */ /* 0x040ff00000041818 */
[C---:B------:R-:W-:Y:S01]  /*3e60*/  HMMA.16816.F32.BF16 R132, R4.reuse, R40, R48 ;  /* 0x000000280484723c */ /* 0x040fe20000041830 */
[----:B------:R-:W-:Y:S07]  /*3e70*/  LDSM.16.MT88.4 R48, [R252+0x900] ;  /* 0x00090000fc30783b */ /* 0x000fee0000004200 */
[C---:B------:R-:W-:Y:S01]  /*3e80*/  HMMA.16816.F32.BF16 R140, R4.reuse, R42, R44 ;  /* 0x0000002a048c723c */ /* 0x040fe2000004182c */
[----:B------:R-:W1:Y:S04]  /*3e90*/  LDSM.16.MT88.4 R40, [R250+0x2900] ;  /* 0x00290000fa28783b */ /* 0x000e680000004200 */
[----:B------:R-:W2:Y:S03]  /*3ea0*/  LDSM.16.MT88.4 R44, [R249+0x2900] ;  /* 0x00290000f92c783b */ /* 0x000ea60000004200 */
[----:B------:R-:W-:Y:S01]  /*3eb0*/  HMMA.16816.F32.BF16 R16, R4, R72, R16 ;  /* 0x000000480410723c */ /* 0x000fe20000041810 */
[----:B------:R-:W-:Y:S01]  /*3ec0*/  IMAD.MOV.U32 R114, RZ, RZ, R58 ;  /* 0x000000ffff727224 */ /* 0x000fe200078e003a */
[----:B------:R-:W-:Y:S01]  /*3ed0*/  MOV R110, R57 ;  /* 0x00000039006e7202 */ /* 0x000fe20000000f00 */
[----:B------:R-:W-:-:S02]  /*3ee0*/  IMAD.MOV.U32 R113, RZ, RZ, R59 ;  /* 0x000000ffff717224 */ /* 0x000fc400078e003b */
[----:B------:R-:W-:Y:S02]  /*3ef0*/  IMAD.MOV.U32 R111, RZ, RZ, R56 ;  /* 0x000000ffff6f7224 */ /* 0x000fe400078e0038 */
[----:B------:R-:W3:Y:S01]  /*3f00*/  LDSM.16.MT88.4 R56, [R124+0x2900] ;  /* 0x002900007c38783b */ /* 0x000ee20000004200 */
[----:B------:R-:W-:Y:S08]  /*3f10*/  HMMA.16816.F32.BF16 R148, R4, R34, R20 ;  /* 0x000000220494723c */ /* 0x000ff00000041814 */
[C---:B------:R-:W-:Y:S08]  /*3f20*/  HMMA.16816.F32.BF16 R24, R8.reuse, R68, RZ ;  /* 0x000000440818723c */ /* 0x040ff000000418ff */
[----:B------:R-:W-:Y:S01]  /*3f30*/  HMMA.16816.F32.BF16 R20, R8, R70, RZ ;  /* 0x000000460814723c */ /* 0x000fe200000418ff */
[----:B------:R-:W4:Y:S01]  /*3f40*/  LDSM.16.MT88.4 R68, [R252+0x2100] ;  /* 0x00210000fc44783b */ /* 0x000f220000004200 */
[----:B------:R-:W-:-:S02]  /*3f50*/  IMAD.MOV.U32 R166, RZ, RZ, R16 ;  /* 0x000000ffffa67224 */ /* 0x000fc400078e0010 */
[----:B------:R-:W-:Y:S02]  /*3f60*/  IMAD.MOV.U32 R127, RZ, RZ, R17 ;  /* 0x000000ffff7f7224 */ /* 0x000fe400078e0011 */
[----:B------:R-:W-:Y:S02]  /*3f70*/  IMAD.MOV.U32 R3, RZ, RZ, R18 ;  /* 0x000000ffff037224 */ /* 0x000fe400078e0012 */
[----:B------:R-:W-:Y:S01]  /*3f80*/  IMAD.MOV.U32 R0, RZ, RZ, R19 ;  /* 0x000000ffff007224 */ /* 0x000fe200078e0013 */
[----:B------:R-:W-:Y:S08]  /*3f90*/  HMMA.16816.F32.BF16 R32, R8, R60, RZ ;  /* 0x0000003c0820723c */ /* 0x000ff000000418ff */
[----:B------:R-:W-:Y:S01]  /*3fa0*/  HMMA.16816.F32.BF16 R156, R4, R74, R64 ;  /* 0x0000004a049c723c */ /* 0x000fe20000041840 */
[----:B------:R-:W3:Y:S07]  /*3fb0*/  LDSM.16.MT88.4 R64, [R249+0x4100] ;  /* 0x00410000f940783b */ /* 0x000eee0000004200 */
[C---:B-----5:R-:W-:Y:S08]  /*3fc0*/  HMMA.16816.F32.BF16 R16, R8.reuse, R76, RZ ;  /* 0x0000004c0810723c */ /* 0x060ff000000418ff */
[----:B------:R-:W-:Y:S08]  /*3fd0*/  HMMA.16816.F32.BF16 R60, R8, R78, RZ ;  /* 0x0000004e083c723c */ /* 0x000ff000000418ff */
[C---:B-1----:R-:W-:Y:S01]  /*3fe0*/  HMMA.16816.F32.BF16 R184, R4.reuse, R40, R24 ;  /* 0x0000002804b8723c */ /* 0x042fe20000041818 */
[----:B------:R-:W1:Y:S07]  /*3ff0*/  LDSM.16.MT88.4 R24, [R252+0x2900] ;  /* 0x00290000fc18783b */ /* 0x000e6e0000004200 */
[C---:B--2---:R-:W-:Y:S01]  /*4000*/  HMMA.16816.F32.BF16 R72, R4.reuse, R46, R28 ;  /* 0x0000002e0448723c */ /* 0x044fe2000004181c */
[----:B------:R-:W2:Y:S07]  /*4010*/  LDSM.16.MT88.4 R28, [R250+0x4100] ;  /* 0x00410000fa1c783b */ /* 0x000eae0000004200 */
[C---:B------:R-:W-:Y:S01]  /*4020*/  HMMA.16816.F32.BF16 R188, R4.reuse, R44, R32 ;  /* 0x0000002c04bc723c */ /* 0x040fe20000041820 */
[----:B------:R-:W5:Y:S07]  /*4030*/  LDSM.16.MT88.4 R44, [R249+0x4900] ;  /* 0x00490000f92c783b */ /* 0x000f6e0000004200 */
[C---:B---3--:R-:W-:Y:S08]  /*4040*/  HMMA.16816.F32.BF16 R180, R4.reuse, R56, R16 ;  /* 0x0000003804b4723c */ /* 0x048ff00000041810 */
[C---:B------:R-:W-:Y:S01]  /*4050*/  HMMA.16816.F32.BF16 R160, R4.reuse, R58, R60 ;  /* 0x0000003a04a0723c */ /* 0x040fe2000004183c */
[----:B------:R-:W3:Y:S04]  /*4060*/  LDSM.16.MT88.4 R56, [R124+0x4100] ;  /* 0x004100007c38783b */ /* 0x000ee80000004200 */
[----:B------:R-:W-:Y:S03]  /*4070*/  LDSM.16.MT88.4 R60, [R252+0x4100] ;  /* 0x00410000fc3c783b */ /* 0x000fe60000004200 */
[----:B------:R-:W-:Y:S01]  /*4080*/  HMMA.16816.F32.BF16 R76, R4, R42, R20 ;  /* 0x0000002a044c723c */ /* 0x000fe20000041814 */
[----:B------:R-:W1:Y:S07]  /*4090*/  LDSM.16.MT88.4 R40, [R250+0x4900] ;  /* 0x00490000fa28783b */ /* 0x000e6e0000004200 */
[C---:B----4-:R-:W-:Y:S07]  /*40a0*/  HMMA.16816.F32.BF16 R20, R8.reuse, R68, RZ ;  /* 0x000000440814723c */ /* 0x050fee00000418ff */
[----:B------:R-:W-:Y:S01]  /*40b0*/  IMAD.MOV.U32 R68, RZ, RZ, R95 ;  /* 0x000000ffff447224 */ /* 0x000fe200078e005f */
[----:B------:R-:W-:Y:S01]  /*40c0*/  HMMA.16816.F32.BF16 R16, R8, R70, RZ ;  /* 0x000000460810723c */ /* 0x000fe200000418ff */
[----:B------:R-:W-:-:S06]  /*40d0*/  IMAD.MOV.U32 R69, RZ, RZ, R104 ;  /* 0x000000ffff457224 */ /* 0x000fcc00078e0068 */
[----:B------:R-:W-:Y:S01]  /*40e0*/  IMAD.MOV.U32 R71, RZ, RZ, R94 ;  /* 0x000000ffff477224 */ /* 0x000fe200078e005e */
[----:B------:R-:W-:Y:S01]  /*40f0*/  HMMA.16816.F32.BF16 R176, R4, R50, R36 ;  /* 0x0000003204b0723c */ /* 0x000fe20000041824 */
[----:B------:R-:W-:-:S07]  /*4100*/  IMAD.MOV.U32 R70, RZ, RZ, R93 ;  /* 0x000000ffff467224 */ /* 0x000fce00078e005d */
[C---:B------:R-:W-:Y:S08]  /*4110*/  HMMA.16816.F32.BF16 R36, R8.reuse, R64, RZ ;  /* 0x000000400824723c */ /* 0x040ff000000418ff */
[----:B------:R-:W-:Y:S01]  /*4120*/  HMMA.16816.F32.BF16 R32, R8, R66, RZ ;  /* 0x000000420820723c */ /* 0x000fe200000418ff */
[----:B------:R-:W4:Y:S07]  /*4130*/  LDSM.16.MT88.4 R64, [R249+0x6100] ;  /* 0x00610000f940783b */ /* 0x000f2e0000004200 */
[C---:B------:R-:W-:Y:S01]  /*4140*/  HMMA.16816.F32.BF16 R116, R4.reuse, R48, R52 ;  /* 0x000000300474723c */ /* 0x040fe20000041834 */
[----:B------:R-:W3:Y:S04]  /*4150*/  LDSM.16.MT88.4 R52, [R124+0x4900] ;  /* 0x004900007c34783b */ /* 0x000ee80000004200 */
[----:B------:R-:W-:Y:S03]  /*4160*/  LDSM.16.MT88.4 R48, [R252+0x4900] ;  /* 0x00490000fc30783b */ /* 0x000fe60000004200 */
[C---:B-1----:R-:W-:Y:S08]  /*4170*/  HMMA.16816.F32.BF16 R152, R4.reuse, R24, R20 ;  /* 0x000000180498723c */ /* 0x042ff00000041814 */
[----:B------:R-:W-:Y:S08]  /*4180*/  HMMA.16816.F32.BF16 R144, R4, R26, R16 ;  /* 0x0000001a0490723c */ /* 0x000ff00000041810 */
[----:B--2---:R-:W-:Y:S01]  /*4190*/  HMMA.16816.F32.BF16 R20, R8, R28, RZ ;  /* 0x0000001c0814723c */ /* 0x004fe200000418ff */
[----:B------:R-:W-:-:S02]  /*41a0*/  IMAD.MOV.U32 R112, RZ, RZ, R116 ;  /* 0x000000ffff707224 */ /* 0x000fc400078e0074 */
[----:B------:R-:W-:Y:S02]  /*41b0*/  IMAD.MOV.U32 R106, RZ, RZ, R117 ;  /* 0x000000ffff6a7224 */ /* 0x000fe400078e0075 */
[----:B------:R-:W-:Y:S02]  /*41c0*/  IMAD.MOV.U32 R91, RZ, RZ, R119 ;  /* 0x000000ffff5b7224 */ /* 0x000fe400078e0077 */
[----:B------:R-:W-:Y:S01]  /*41d0*/  IMAD.MOV.U32 R89, RZ, RZ, R118 ;  /* 0x000000ffff597224 */ /* 0x000fe200078e0076 */
[----:B------:R-:W-:Y:S08]  /*41e0*/  HMMA.16816.F32.BF16 R16, R8, R30, RZ ;  /* 0x0000001e0810723c */ /* 0x000ff000000418ff */
[C---:B-----5:R-:W-:Y:S01]  /*41f0*/  HMMA.16816.F32.BF16 R136, R4.reuse, R44, R36 ;  /* 0x0000002c0488723c */ /* 0x060fe20000041824 */
[----:B------:R-:W-:Y:S07]  /*4200*/  LDSM.16.MT88.4 R36, [R250+0x6100] ;  /* 0x00610000fa24783b */ /* 0x000fee0000004200 */
[----:B------:R-:W-:Y:S01]  /*4210*/  HMMA.16816.F32.BF16 R120, R4, R46, R32 ;  /* 0x0000002e0478723c */ /* 0x000fe20000041820 */
[----:B------:R-:W1:Y:S07]  /*4220*/  LDSM.16.MT88.4 R44, [R249+0x6900] ;  /* 0x00690000f92c783b */ /* 0x000e6e0000004200 */
[C---:B---3--:R-:W-:Y:S07]  /*4230*/  HMMA.16816.F32.BF16 R28, R8.reuse, R58, RZ ;  /* 0x0000003a081c723c */ /* 0x048fee00000418ff */
[----:B------:R-:W-:Y:S01]  /*4240*/  IMAD.MOV.U32 R58, RZ, RZ, R109 ;  /* 0x000000ffff3a7224 */ /* 0x000fe200078e006d */
[----:B------:R-:W-:Y:S01]  /*4250*/  HMMA.16816.F32.BF16 R32, R8, R56, RZ ;  /* 0x000000380820723c */ /* 0x000fe200000418ff */
[----:B------:R-:W-:-:S06]  /*4260*/  IMAD.MOV.U32 R59, RZ, RZ, R108 ;  /* 0x000000ffff3b7224 */ /* 0x000fcc00078e006c */
[----:B------:R-:W-:Y:S01]  /*4270*/  MOV R56, R111 ;  /* 0x0000006f00387202 */ /* 0x000fe20000000f00 */
[----:B------:R-:W-:Y:S01]  /*4280*/  HMMA.16816.F32.BF16 R128, R4, R40, R20 ;  /* 0x000000280480723c */ /* 0x000fe20000041814 */
[----:B------:R-:W-:-:S06]  /*4290*/  IMAD.MOV.U32 R57, RZ, RZ, R110 ;  /* 0x000000ffff397224 */ /* 0x000fcc00078e006e */
[----:B------:R-:W-:Y:S01]  /*42a0*/  IMAD.MOV.U32 R40, RZ, RZ, R114 ;  /* 0x000000ffff287224 */ /* 0x000fe200078e0072 */
[----:B------:R-:W-:Y:S01]  /*42b0*/  HMMA.16816.F32.BF16 R116, R4, R42, R16 ;  /* 0x0000002a0474723c */ /* 0x000fe20000041810 */
[----:B------:R-:W-:-:S06]  /*42c0*/  IMAD.MOV.U32 R41, RZ, RZ, R106 ;  /* 0x000000ffff297224 */ /* 0x000fcc00078e006a */
[----:B------:R-:W-:Y:S01]  /*42d0*/  IMAD.MOV.U32 R42, RZ, RZ, R113 ;  /* 0x000000ffff2a7224 */ /* 0x000fe200078e0071 */
[----:B------:R-:W-:Y:S01]  /*42e0*/  HMMA.16816.F32.BF16 R20, R8, R62, RZ ;  /* 0x0000003e0814723c */ /* 0x000fe200000418ff */
[----:B------:R-:W-:-:S06]  /*42f0*/  IMAD.MOV.U32 R43, RZ, RZ, R112 ;  /* 0x000000ffff2b7224 */ /* 0x000fcc00078e0070 */
[----:B------:R-:W-:Y:S01]  /*4300*/  MOV R62, R91 ;  /* 0x0000005b003e7202 */ /* 0x000fe20000000f00 */
[----:B----4-:R-:W-:Y:S01]  /*4310*/  HMMA.16816.F32.BF16 R16, R8, R64, RZ ;  /* 0x000000400810723c */ /* 0x010fe200000418ff */
[----:B------:R-:W-:-:S06]  /*4320*/  IMAD.MOV.U32 R63, RZ, RZ, R105 ;  /* 0x000000ffff3f7224 */ /* 0x000fcc00078e0069 */
[----:B------:R-:W-:Y:S01]  /*4330*/  IMAD.MOV.U32 R64, RZ, RZ, R90 ;  /* 0x000000ffff407224 */ /* 0x000fe200078e005a */
[----:B------:R-:W-:Y:S01]  /*4340*/  HMMA.16816.F32.BF16 R108, R4, R54, R28 ;  /* 0x00000036046c723c */ /* 0x000fe2000004181c */
        /* <DEDUP_REMOVED lines=13> */
[----:B------:R-:W-:Y:S01]  /*4420*/  IMAD.MOV.U32 R37, RZ, RZ, R57 ;  /* 0x000000ffff257224 */ /* 0x000fe200078e0039 */
        /* <DEDUP_REMOVED lines=12> */
[----:B------:R-:W-:Y:S01]  /*44f0*/  MOV R33, R127 ;  /* 0x0000007f00217202 */ /* 0x000fe20000000f00 */
[----:B------:R-:W-:Y:S01]  /*4500*/  HMMA.16816.F32.BF16 R56, R4, R46, R24 ;  /* 0x0000002e0438723c */ /* 0x000fe20000041818 */
[----:B------:R-:W-:-:S06]  /*4510*/  IMAD.MOV.U32 R32, RZ, RZ, R166 ;  /* 0x000000ffff207224 */ /* 0x000fcc00078e00a6 */
[----:B------:R-:W-:Y:S01]  /*4520*/  MOV R27, R41 ;  /* 0x00000029001b7202 */ /* 0x000fe20000000f00 */
[----:B------:R-:W-:Y:S02]  /*4530*/  IMAD.MOV.U32 R47, RZ, RZ, R0 ;  /* 0x000000ffff2f7224 */ /* 0x000fe400078e0000 */
[--C-:B------:R-:W-:Y:S02]  /*4540*/  FFMA.FTZ R0, R98, c[0x0][0x2d0], -R2.reuse ;  /* 0x0000b40062007a23 */ /* 0x100fe40000010802 */
[----:B------:R-:W-:Y:S02]  /*4550*/  IMAD.MOV.U32 R98, RZ, RZ, R65 ;  /* 0x000000ffff627224 */ /* 0x000fe400078e0041 */
[----:B------:R-:W-:Y:S01]  /*4560*/  IMAD.MOV.U32 R65, RZ, RZ, R63 ;  /* 0x000000ffff417224 */ /* 0x000fe200078e003f */
[----:B------:R-:W-:Y:S01]  /*4570*/  MOV R63, R15 ;  /* 0x0000000f003f7202 */ /* 0x000fe20000000f00 */
[----:B--2---:R-:W-:Y:S01]  /*4580*/  HMMA.16816.F32.BF16 R40, R4, R20, R16 ;  /* 0x000000140428723c */ /* 0x004fe20000041810 */
[----:B------:R-:W-:-:S02]  /*4590*/  FFMA.FTZ R15, R103, c[0x0][0x2d0], -R2 ;  /* 0x0000b400670f7a23 */ /* 0x000fc40000010802 */
[----:B------:R-:W-:Y:S02]  /*45a0*/  IMAD.MOV.U32 R46, RZ, RZ, R3 ;  /* 0x000000ffff2e7224 */ /* 0x000fe400078e0003 */
[----:B------:R-:W-:Y:S02]  /*45b0*/  IMAD.MOV.U32 R103, RZ, RZ, R47 ;  /* 0x000000ffff677224 */ /* 0x000fe400078e002f */
[----:B------:R-:W-:Y:S01]  /*45c0*/  FADD.FTZ R3, R82, R81 ;  /* 0x0000005152037221 */ /* 0x000fe20000010000 */
[----:B------:R-:W-:Y:S01]  /*45d0*/  HMMA.16816.F32.BF16 R16, R8, R34, RZ ;  /* 0x000000220810723c */ /* 0x000fe200000418ff */
[----:B------:R-:W-:Y:S02]  /*45e0*/  IMAD.MOV.U32 R81, RZ, RZ, R44 ;  /* 0x000000ffff517224 */ /* 0x000fe400078e002c */
[----:B------:R-:W-:Y:S02]  /*45f0*/  IMAD.MOV.U32 R82, RZ, RZ, R67 ;  /* 0x000000ffff527224 */ /* 0x000fe400078e0043 */
[----:B------:R-:W-:-:S02]  /*4600*/  FADD.FTZ R3, R83, R3 ;  /* 0x0000000353037221 */ /* 0x000fc40000010000 */
        /* <DEDUP_REMOVED lines=9> */
[----:B------:R-:W-:Y:S01]  /*46a0*/  HMMA.16816.F32.BF16 R28, R4, R22, R16 ;  /* 0x00000016041c723c */ /* 0x000fe20000041810 */
[----:B------:R-:W1:Y:S01]  /*46b0*/  LDSM.16.MT88.4 R16, [R252+0x6100] ;  /* 0x00610000fc10783b */ /* 0x000e620000004200 */
[----:B------:R-:W-:Y:S02]  /*46c0*/  IMAD.MOV.U32 R71, RZ, RZ, R68 ;  /* 0x000000ffff477224 */ /* 0x000fe400078e0044 */
[----:B------:R-:W-:-:S04]  /*46d0*/  IMAD.MOV.U32 R68, RZ, RZ, R126 ;  /* 0x000000ffff447224 */ /* 0x000fc800078e007e */
        /* <DEDUP_REMOVED lines=15> */
[----:B------:R1:W-:Y:S02]  /*47d0*/  MUFU.EX2 R127, R0 ;  /* 0x00000000007f7308 */ /* 0x0003e40000000800 */
[----:B-1----:R-:W-:Y:S02]  /*47e0*/  FFMA.FTZ R0, R99, c[0x0][0x2d0], -R2 ;  /* 0x0000b40063007a23 */ /* 0x002fe40000010802 */
[----:B------:R-:W-:-:S04]  /*47f0*/  IMAD.MOV.U32 R99, RZ, RZ, R62 ;  /* 0x000000ffff637224 */ /* 0x000fc800078e003e */
[----:B------:R1:W3:Y:S01]  /*4800*/  MUFU.EX2 R166, R0 ;  /* 0x0000000000a67308 */ /* 0x0002e20000000800 */
[----:B------:R-:W-:Y:S02]  /*4810*/  IMAD.MOV.U32 R62, RZ, RZ, R60 ;  /* 0x000000ffff3e7224 */ /* 0x000fe400078e003c */
[----:B------:R-:W-:Y:S02]  /*4820*/  IMAD.MOV.U32 R60, RZ, RZ, R125 ;  /* 0x000000ffff3c7224 */ /* 0x000fe400078e007d */
[----:B-1----:R-:W-:Y:S01]  /*4830*/  FFMA.FTZ R0, R85, c[0x0][0x2d0], -R12 ;  /* 0x0000b40055007a23 */ /* 0x002fe2000001080c */
[----:B---3--:R-:W-:Y:S01]  /*4840*/  F2FP.BF16.PACK_AB R6, R166, R127 ;  /* 0x0000007fa606723e */ /* 0x008fe200000010ff */
[----:B------:R-:W-:Y:S02]  /*4850*/  IMAD.MOV.U32 R85, RZ, RZ, R64 ;  /* 0x000000ffff557224 */ /* 0x000fe400078e0040 */
[----:B------:R1:W-:Y:S02]  /*4860*/  MUFU.EX2 R124, R0 ;  /* 0x00000000007c7308 */ /* 0x0003e40000000800 */
        /* <DEDUP_REMOVED lines=34> */
[----:B------:R-:W-:Y:S01]  /*4a90*/  MOV R97, R62 ;  /* 0x0000003e00617202 */ /* 0x000fe20000000f00 */
[----:B------:R-:W-:-:S02]  /*4aa0*/  IMAD.MOV.U32 R96, RZ, RZ, R63 ;  /* 0x000000ffff607224 */ /* 0x000fc400078e003f */
[----:B------:R-:W-:Y:S02]  /*4ab0*/  IMAD.MOV.U32 R99, RZ, RZ, R60 ;  /* 0x000000ffff637224 */ /* 0x000fe400078e003c */
[----:B------:R-:W-:Y:S01]  /*4ac0*/  HMMA.16816.F32.BF16 R60, R4, R10, R176 ;  /* 0x0000000a043c723c */ /* 0x000fe200000418b0 */
[----:B------:R-:W1:Y:S01]  /*4ad0*/  LDSM.16.MT88.4 R8, [R249+0x3100] ;  /* 0x00310000f908783b */ /* 0x000e620000004200 */
[----:B------:R-:W-:-:S06]  /*4ae0*/  IMAD.MOV.U32 R98, RZ, RZ, R65 ;  /* 0x000000ffff627224 */ /* 0x000fcc00078e0041 */
[C---:B-1----:R-:W-:Y:S07]  /*4af0*/  HMMA.16816.F32.BF16 R64, R4.reuse, R8, R188 ;  /* 0x000000080440723c */ /* 0x042fee00000418bc */
[----:B------:R-:W-:Y:S01]  /*4b00*/  IMAD.MOV.U32 R188, RZ, RZ, R87 ;  /* 0x000000ffffbc7224 */ /* 0x000fe200078e0057 */
[----:B------:R-:W-:Y:S01]  /*4b10*/  HMMA.16816.F32.BF16 R68, R4, R10, R72 ;  /* 0x0000000a0444723c */ /* 0x000fe20000041848 */
[----:B------:R-:W1:Y:S01]  /*4b20*/  LDSM.16.MT88.4 R8, [R250+0x3100] ;  /* 0x00310000fa08783b */ /* 0x000e620000004200 */
[----:B------:R-:W-:-:S02]  /*4b30*/  IMAD.MOV.U32 R189, RZ, RZ, R82 ;  /* 0x000000ffffbd7224 */ /* 0x000fc400078e0052 */
[----:B------:R-:W-:Y:S02]  /*4b40*/  IMAD.MOV.U32 R190, RZ, RZ, R81 ;  /* 0x000000ffffbe7224 */ /* 0x000fe400078e0051 */
[----:B------:R-:W-:Y:S02]  /*4b50*/  IMAD.MOV.U32 R191, RZ, RZ, R84 ;  /* 0x000000ffffbf7224 */ /* 0x000fe400078e0054 */
        /* <DEDUP_REMOVED lines=8> */
[----:B------:R-:W-:Y:S01]  /*4be0*/  IMAD.MOV.U32 R179, RZ, RZ, R180 ;  /* 0x000000ffffb37224 */ /* 0x000fe200078e00b4 */
[----:B------:R-:W-:Y:S01]  /*4bf0*/  MOV R176, R183 ;  /* 0x000000b700b07202 */ /* 0x000fe20000000f00 */
[----:B------:R-:W-:Y:S02]  /*4c00*/  IMAD.MOV.U32 R178, RZ, RZ, R181 ;  /* 0x000000ffffb27224 */ /* 0x000fe400078e00b5 */
[----:B------:R-:W-:-:S04]  /*4c10*/  IMAD.MOV.U32 R177, RZ, RZ, R182 ;  /* 0x000000ffffb17224 */ /* 0x000fc800078e00b6 */
        /* <DEDUP_REMOVED lines=16> */
[----:B------:R-:W-:-:S02]  /*4d20*/  IMAD.MOV.U32 R0, RZ, RZ, R103 ;  /* 0x000000ffff007224 */ /* 0x000fc400078e0067 */
[----:B------:R-:W-:Y:S02]  /*4d30*/  FADD.FTZ R3, R147, R3 ;  /* 0x0000000393037221 */ /* 0x000fe40000010000 */
[----:B------:R-:W-:Y:S02]  /*4d40*/  FFMA.FTZ R0, R0, c[0x0][0x2d0], -R12 ;  /* 0x0000b40000007a23 */ /* 0x000fe4000001080c */
        /* <DEDUP_REMOVED lines=25> */
[----:B------:R-:W-:-:S02]  /*4ee0*/  IMAD.MOV.U32 R92, RZ, RZ, R144 ;  /* 0x000000ffff5c7224 */ /* 0x000fc400078e0090 */
[----:B------:R-:W-:Y:S01]  /*4ef0*/  IMAD.MOV.U32 R93, RZ, RZ, R145 ;  /* 0x000000ffff5d7224 */ /* 0x000fe200078e0091 */
[----:B------:R-:W-:Y:S01]  /*4f00*/  MOV R145, R177 ;  /* 0x000000b100917202 */ /* 0x000fe20000000f00 */
[----:B------:R-:W-:Y:S02]  /*4f10*/  IMAD.MOV.U32 R94, RZ, RZ, R146 ;  /* 0x000000ffff5e7224 */ /* 0x000fe400078e0092 */
[----:B------:R-:W-:Y:S02]  /*4f20*/  IMAD.MOV.U32 R95, RZ, RZ, R183 ;  /* 0x000000ffff5f7224 */ /* 0x000fe400078e00b7 */
        /* <DEDUP_REMOVED lines=27> */
[----:B------:R-:W-:-:S02]  /*50e0*/  IMAD.MOV.U32 R53, RZ, RZ, R90 ;  /* 0x000000ffff357224 */ /* 0x000fc400078e005a */
[----:B------:R-:W-:Y:S01]  /*50f0*/  IMAD.MOV.U32 R54, RZ, RZ, R91 ;  /* 0x000000ffff367224 */ /* 0x000fe200078e005b */
[----:B------:R-:W-:Y:S01]  /*5100*/  MOV R91, R130 ;  /* 0x00000082005b7202 */ /* 0x000fe20000000f00 */
[----:B------:R-:W-:Y:S02]  /*5110*/  IMAD.MOV.U32 R89, RZ, RZ, R128 ;  /* 0x000000ffff597224 */ /* 0x000fe400078e0080 */
[----:B------:R-:W-:Y:S02]  /*5120*/  IMAD.MOV.U32 R51, RZ, RZ, R88 ;  /* 0x000000ffff337224 */ /* 0x000fe400078e0058 */
[----:B------:R-:W-:Y:S02]  /*5130*/  IMAD.MOV.U32 R90, RZ, RZ, R129 ;  /* 0x000000ffff5a7224 */ /* 0x000fe400078e0081 */
[----:B------:R-:W-:Y:S02]  /*5140*/  IMAD.MOV.U32 R128, RZ, RZ, R131 ;  /* 0x000000ffff807224 */ /* 0x000fe400078e0083 */
[----:B------:R-:W-:-:S02]  /*5150*/  IMAD.MOV.U32 R129, RZ, RZ, R144 ;  /* 0x000000ffff817224 */ /* 0x000fc400078e0090 */
[----:B------:R-:W-:Y:S02]  /*5160*/  IMAD.MOV.U32 R130, RZ, RZ, R145 ;  /* 0x000000ffff827224 */ /* 0x000fe400078e0091 */
[----:B------:R-:W-:Y:S02]  /*5170*/  IMAD.MOV.U32 R131, RZ, RZ, R146 ;  /* 0x000000ffff837224 */ /* 0x000fe400078e0092 */
[----:B------:R-:W-:Y:S01]  /*5180*/  LDSM.16.MT88.4 R144, [R250+0x1900] ;  /* 0x00190000fa90783b */ /* 0x000fe20000004200 */
[----:B------:R-:W-:Y:S02]  /*5190*/  IMAD.MOV.U32 R55, RZ, RZ, R92 ;  /* 0x000000ffff377224 */ /* 0x000fe400078e005c */
[----:B------:R-:W-:Y:S02]  /*51a0*/  IMAD.MOV.U32 R88, RZ, RZ, R95 ;  /* 0x000000ffff587224 */ /* 0x000fe400078e005f */
[----:B------:R-:W-:Y:S02]  /*51b0*/  IMAD.MOV.U32 R92, RZ, RZ, R139 ;  /* 0x000000ffff5c7224 */ /* 0x000fe400078e008b */
[----:B------:R-:W-:-:S02]  /*51c0*/  IMAD.MOV.U32 R95, RZ, RZ, R136 ;  /* 0x000000ffff5f7224 */ /* 0x000fc400078e0088 */
        /* <DEDUP_REMOVED lines=58> */
[----:B------:R-:W-:-:S03]  /*5570*/  IMAD.MOV.U32 R35, RZ, RZ, R59 ;  /* 0x000000ffff237224 */ /* 0x000fc600078e003b */
[----:B------:R-:W1:Y:S01]  /*5580*/  LDSM.16.MT88.4 R56, [R34+0x3900] ;  /* 0x003900002238783b */ /* 0x000e620000004200 */
[----:B------:R-:W-:-:S03]  /*5590*/  FADD.FTZ R2, R35, R2 ;  /* 0x0000000223027221 */ /* 0x000fc60000010000 */
[----:B------:R-:W-:Y:S01]  /*55a0*/  HMMA.16816.F32.BF16 R160, R128, R162, R60 ;  /* 0x000000a280a0723c */ /* 0x000fe2000004183c */
[----:B------:R-:W-:-:S04]  /*55b0*/  FADD.FTZ R2, R167, R2 ;  /* 0x00000002a7027221 */ /* 0x000fc80000010000 */
[----:B------:R-:W-:Y:S02]  /*55c0*/  FADD.FTZ R3, R124, R2 ;  /* 0x000000027c037221 */ /* 0x000fe40000010000 */
[----:B------:R-:W-:Y:S01]  /*55d0*/  FADD.FTZ R2, R166, R0 ;  /* 0x00000000a6027221 */ /* 0x000fe20000010000 */
        /* <DEDUP_REMOVED lines=17> */
[----:B------:R-:W-:Y:S01]  /*56f0*/  FADD.FTZ R2, R6, R0 ;  /* 0x0000000006027221 */ /* 0x000fe20000010000 */
[----:B------:R-:W-:-:S04]  /*5700*/  IADD3 R0, R16, 0x800, RZ ;  /* 0x0000080010007810 */ /* 0x000fc80007ffe0ff */
[----:B------:R5:W-:Y:S01]  /*5710*/  STL [R1+0x68], R2 ;  /* 0x0000680201007387 */ /* 0x000be20000100800 */
[C---:B-1----:R-:W-:Y:S03]  /*5720*/  HMMA.16816.F32.BF16 R52, R128.reuse, R56, R52 ;  /* 0x000000388034723c */ /* 0x042fe60000041834 */
[----:B------:R1:W-:Y:S05]  /*5730*/  STL [R1+0x44], R0 ;  /* 0x0000440001007387 */ /* 0x0003ea0000100800 */
[C---:B------:R-:W-:Y:S01]  /*5740*/  HMMA.16816.F32.BF16 R56, R128.reuse, R58, R88 ;  /* 0x0000003a8038723c */ /* 0x040fe20000041858 */
[----:B------:R-:W3:Y:S07]  /*5750*/  LDSM.16.MT88.4 R88, [R34+0x5900] ;  /* 0x005900002258783b */ /* 0x000eee0000004200 */
[----:B------:R-:W-:Y:S01]  /*5760*/  HMMA.16816.F32.BF16 R64, R128, R66, R84 ;  /* 0x000000428040723c */ /* 0x000fe20000041854 */
[----:B----4-:R-:W-:-:S05]  /*5770*/  IADD3 R3, R16, 0x1000, RZ ;  /* 0x0000100010037810 */ /* 0x010fca0007ffe0ff */
[----:B------:R4:W-:Y:S02]  /*5780*/  STL [R1+0x40], R3 ;  /* 0x0000400301007387 */ /* 0x0009e40000100800 */
[----:B--2---:R-:W-:Y:S01]  /*5790*/  HMMA.16816.F32.BF16 R76, R128, R80, R92 ;  /* 0x00000050804c723c */ /* 0x004fe2000004185c */
[C---:B-----5:R-:W-:Y:S02]  /*57a0*/  IADD3 R2, R16.reuse, 0x1800, RZ ;  /* 0x0000180010027810 */ /* 0x060fe40007ffe0ff */
[----:B-1----:R-:W-:-:S03]  /*57b0*/  IADD3 R0, R16, 0x2000, RZ ;  /* 0x0000200010007810 */ /* 0x002fc60007ffe0ff */
[----:B------:R1:W-:Y:S02]  /*57c0*/  STL [R1+0x3c], R2 ;  /* 0x00003c0201007387 */ /* 0x0003e40000100800 */
[C---:B---3--:R-:W-:Y:S02]  /*57d0*/  HMMA.16816.F32.BF16 R92, R128.reuse, R96, R108 ;  /* 0x00000060805c723c */ /* 0x048fe4000004186c */
[----:B------:R2:W-:Y:S06]  /*57e0*/  STL [R1+0x38], R0 ;  /* 0x0000380001007387 */ /* 0x0005ec0000100800 */
[C---:B------:R-:W-:Y:S01]  /*57f0*/  HMMA.16816.F32.BF16 R96, R128.reuse, R98, R104 ;  /* 0x000000628060723c */ /* 0x040fe20000041868 */
[----:B------:R-:W3:Y:S07]  /*5800*/  LDSM.16.MT88.4 R104, [R249+0x7900] ;  /* 0x00790000f968783b */ /* 0x000eee0000004200 */
[----:B------:R-:W-:Y:S01]  /*5810*/  HMMA.16816.F32.BF16 R72, R128, R74, R100 ;  /* 0x0000004a8048723c */ /* 0x000fe20000041864 */
[----:B----4-:R-:W-:-:S02]  /*5820*/  IADD3 R3, R16, 0x3800, RZ ;  /* 0x0000380010037810 */ /* 0x010fc40007ffe0ff */
[----:B-1----:R-:W-:-:S05]  /*5830*/  IADD3 R2, R16, 0x2800, RZ ;  /* 0x0000280010027810 */ /* 0x002fca0007ffe0ff */
[----:B------:R-:W-:Y:S01]  /*5840*/  HMMA.16816.F32.BF16 R84, R128, R88, R120 ;  /* 0x000000588054723c */ /* 0x000fe20000041878 */
[----:B------:R-:W1:Y:S01]  /*5850*/  LDSM.16.MT88.4 R120, [R34+0x7900] ;  /* 0x007900002278783b */ /* 0x000e620000004200 */
[----:B--2---:R-:W-:-:S03]  /*5860*/  IADD3 R0, R16, 0x3000, RZ ;  /* 0x0000300010007810 */ /* 0x004fc60007ffe0ff */
[----:B------:R2:W-:Y:S03]  /*5870*/  STL [R1+0x34], R2 ;  /* 0x0000340201007387 */ /* 0x0005e60000100800 */
[C---:B------:R-:W-:Y:S01]  /*5880*/  HMMA.16816.F32.BF16 R88, R128.reuse, R90, R112 ;  /* 0x0000005a8058723c */ /* 0x040fe20000041870 */
[----:B------:R-:W4:Y:S04]  /*5890*/  LDSM.16.MT88.4 R112, [R250+0x7900] ;  /* 0x00790000fa70783b */ /* 0x000f280000004200 */
[----:B------:R5:W-:Y:S03]  /*58a0*/  STL [R1+0x30], R0 ;  /* 0x0000300001007387 */ /* 0x000be60000100800 */
[C---:B------:R-:W-:Y:S01]  /*58b0*/  HMMA.16816.F32.BF16 R80, R128.reuse, R82, R188 ;  /* 0x000000528050723c */ /* 0x040fe200000418bc */
[----:B------:R1:W-:Y:S07]  /*58c0*/  STL [R1+0x2c], R3 ;  /* 0x00002c0301007387 */ /* 0x0003ee0000100800 */
[----:B---3--:R-:W-:Y:S01]  /*58d0*/  HMMA.16816.F32.BF16 R100, R128, R104, R12 ;  /* 0x000000688064723c */ /* 0x008fe2000004180c */
[----:B------:R-:W3:Y:S01]  /*58e0*/  LDSM.16.MT88.4 R12, [R252+0x7900] ;  /* 0x00790000fc0c783b */ /* 0x000ee20000004200 */
[----:B--2---:R-:W-:-:S06]  /*58f0*/  IADD3 R2, R16, 0x4000, RZ ;  /* 0x0000400010027810 */ /* 0x004fcc0007ffe0ff */
[----:B------:R-:W-:Y:S01]  /*5900*/  HMMA.16816.F32.BF16 R104, R128, R106, R184 ;  /* 0x0000006a8068723c */ /* 0x000fe200000418b8 */
[----:B------:R2:W-:Y:S01]  /*5910*/  STL [R1+0x28], R2 ;  /* 0x0000280201007387 */ /* 0x0005e20000100800 */
[----:B-----5:R-:W-:-:S06]  /*5920*/  IADD3 R0, R16, 0x4800, RZ ;  /* 0x0000480010007810 */ /* 0x020fcc0007ffe0ff */
[C---:B-1----:R-:W-:Y:S01]  /*5930*/  HMMA.16816.F32.BF16 R116, R128.reuse, R120, R116 ;  /* 0x000000788074723c */ /* 0x042fe20000041874 */
[C---:B------:R-:W-:Y:S01]  /*5940*/  IADD3 R3, R16.reuse, 0x5000, RZ ;  /* 0x0000500010037810 */ /* 0x040fe20007ffe0ff */
[----:B------:R1:W-:Y:S04]  /*5950*/  STL [R1+0x24], R0 ;  /* 0x0000240001007387 */ /* 0x0003e80000100800 */
[----:B------:R5:W-:Y:S02]  /*5960*/  STL [R1+0x20], R3 ;  /* 0x0000200301007387 */ /* 0x000be40000100800 */
[C---:B----4-:R-:W-:Y:S08]  /*5970*/  HMMA.16816.F32.BF16 R108, R128.reuse, R112, R180 ;  /* 0x00000070806c723c */ /* 0x050ff000000418b4 */
[----:B------:R-:W-:Y:S01]  /*5980*/  HMMA.16816.F32.BF16 R112, R128, R114, R176 ;  /* 0x000000728070723c */ /* 0x000fe200000418b0 */
[----:B--2---:R-:W-:-:S05]  /*5990*/  IADD3 R2, R16, 0x5800, RZ ;  /* 0x0000580010027810 */ /* 0x004fca0007ffe0ff */
[----:B------:R2:W-:Y:S02]  /*59a0*/  STL [R1+0x1c], R2 ;  /* 0x00001c0201007387 */ /* 0x0005e40000100800 */
[----:B------:R-:W-:Y:S01]  /*59b0*/  HMMA.16816.F32.BF16 R120, R128, R122, R28 ;  /* 0x0000007a8078723c */ /* 0x000fe2000004181c */
[C---:B-1----:R-:W-:Y:S02]  /*59c0*/  IADD3 R0, R16.reuse, 0x6000, RZ ;  /* 0x0000600010007810 */ /* 0x042fe40007ffe0ff */
[----:B-----5:R-:W-:-:S03]  /*59d0*/  IADD3 R3, R16, 0x6800, RZ ;  /* 0x0000680010037810 */ /* 0x020fc60007ffe0ff */
[----:B------:R1:W-:Y:S02]  /*59e0*/  STL [R1+0x18], R0 ;  /* 0x0000180001007387 */ /* 0x0003e40000100800 */
[C---:B---3--:R-:W-:Y:S02]  /*59f0*/  HMMA.16816.F32.BF16 R124, R128.reuse, R12, R24 ;  /* 0x0000000c807c723c */ /* 0x048fe40000041818 */
[----:B------:R3:W-:Y:S06]  /*5a00*/  STL [R1+0x14], R3 ;  /* 0x0000140301007387 */ /* 0x0007ec0000100800 */
[----:B------:R-:W-:Y:S01]  /*5a10*/  HMMA.16816.F32.BF16 R128, R128, R14, R20 ;  /* 0x0000000e8080723c */ /* 0x000fe20000041814 */
[----:B--2---:R-:W-:-:S02]  /*5a20*/  IADD3 R2, R16, 0x7000, RZ ;  /* 0x0000700010027810 */ /* 0x004fc40007ffe0ff */
[----:B-1----:R-:W-:-:S05]  /*5a30*/  IADD3 R0, R16, 0x7800, RZ ;  /* 0x0000780010007810 */ /* 0x002fca0007ffe0ff */
        /* <DEDUP_REMOVED lines=43> */
.L_x_2063:
[----:B------:R-:W3:Y:S01]  /*5cf0*/  LDL.64 R28, [R1+0xb8] ;  /* 0x0000b800011c7983 */ /* 0x000ee20000100a00 */
[----:B------:R-:W-:Y:S01]  /*5d00*/  UISETP.GE.AND UP2, UPT, UR18, URZ, UPT ;  /* 0x0000003f1200728c */ /* 0x000fe2000bf46270 */
[----:B------:R-:W-:Y:S04]  /*5d10*/  DEPBAR.LE SB0, 0x0 ;  /* 0x000080000000791a */ /* 0x000fe80000000000 */
[----:B------:R-:W4:Y:S01]  /*5d20*/  LDL R27, [R1+0xac] ;  /* 0x0000ac00011b7983 */ /* 0x000f220000100800 */
[----:B------:R-:W-:Y:S01]  /*5d30*/  PLOP3.LUT P0, PT, PT, PT, UP2, 0x80, 0x0 ;  /* 0x000000000000781c */ /* 0x000fe20003f0f028 */
[----:B------:R-:W-:Y:S03]  /*5d40*/  UIADD3 UR17, UR18, -0x1, URZ ;  /* 0xffffffff12117890 */ /* 0x000fe6000fffe03f */
[----:B--2---:R-:W2:Y:S01]  /*5d50*/  LDL.64 R22, [R1+0x90] ;  /* 0x0000900001167983 */ /* 0x004ea20000100a00 */
[----:B------:R-:W-:Y:S02]  /*5d60*/  @UP2 USHF.R.S32.HI UR11, URZ, 0x1f, UR18 ;  /* 0x0000001f3f0b2899 */ /* 0x000fe40008011412 */
[----:B------:R-:W-:Y:S02]  /*5d70*/  @UP2 UIMAD.WIDE.U32 UR20, UR18, UR6, URZ ;  /* 0x00000006121422a5 */ /* 0x000fe4000f8e003f */
[----:B------:R-:W2:Y:S01]  /*5d80*/  LDL R26, [R1+0xa8] ;  /* 0x0000a800011a7983 */ /* 0x000ea20000100800 */
[----:B------:R-:W-:Y:S02]  /*5d90*/  @UP2 UIMAD UR11, UR11, UR6, URZ ;  /* 0x000000060b0b22a4 */ /* 0x000fe4000f8e023f */
[----:B------:R-:W-:Y:S02]  /*5da0*/  @UP2 USHF.L.U32 UR14, UR20, 0x6, URZ ;  /* 0x00000006140e2899 */ /* 0x000fe4000800063f */
[----:B------:R-:W2:Y:S01]  /*5db0*/  LDL R25, [R1+0xa4] ;  /* 0x0000a40001197983 */ /* 0x000ea20000100800 */
[----:B------:R-:W-:Y:S04]  /*5dc0*/  @UP2 UIMAD UR11, UR18, UR7, UR11 ;  /* 0x00000007120b22a4 */ /* 0x000fe8000f8e020b */
[----:B------:R-:W2:Y:S01]  /*5dd0*/  LDL R24, [R1+0x9c] ;  /* 0x00009c0001187983 */ /* 0x000ea20000100800 */
[----:B------:R-:W-:Y:S04]  /*5de0*/  @UP2 UIADD3 UR11, UR21, UR11, URZ ;  /* 0x0000000b150b2290 */ /* 0x000fe8000fffe03f */
[----:B------:R-:W2:Y:S01]  /*5df0*/  LDL R30, [R1+0xa0] ;  /* 0x0000a000011e7983 */ /* 0x000ea20000100800 */
[----:B------:R-:W-:Y:S04]  /*5e00*/  @UP2 USHF.L.U64.HI UR11, UR20, 0x6, UR11 ;  /* 0x00000006140b2899 */ /* 0x000fe8000801020b */
[----:B------:R-:W2:Y:S05]  /*5e10*/  LDL R32, [R1+0x98] ;  /* 0x0000980001207983 */ /* 0x000eaa0000100800 */
[----:B------:R-:W2:Y:S05]  /*5e20*/  LDL R176, [R1+0x8] ;  /* 0x0000080001b07983 */ /* 0x000eaa0000100800 */
[----:B------:R-:W2:Y:S05]  /*5e30*/  LDL R167, [R1+0x44] ;  /* 0x0000440001a77983 */ /* 0x000eaa0000100800 */
[----:B------:R-:W-:Y:S05]  /*5e40*/  STL [R1+0x12c], R128 ;  /* 0x00012c8001007387 */ /* 0x000fea0000100800 */
[----:B------:R-:W-:Y:S05]  /*5e50*/  STL [R1+0x128], R129 ;  /* 0x0001288101007387 */ /* 0x000fea0000100800 */
[----:B------:R1:W-:Y:S05]  /*5e60*/  STL [R1+0x124], R130 ;  /* 0x0001248201007387 */ /* 0x0003ea0000100800 */
[----:B------:R1:W-:Y:S05]  /*5e70*/  STL [R1+0x120], R131 ;  /* 0x0001208301007387 */ /* 0x0003ea0000100800 */
[----:B------:R-:W-:Y:S06]  /*5e80*/  BAR.SYNC.DEFER_BLOCKING 0x0 ;  /* 0x0000000000007b1d */ /* 0x000fec0000010000 */
[----:B------:R-:W2:Y:S05]  /*5e90*/  LDSM.16.M88.4 R8, [R248+0x10100] ;  /* 0x01010000f808783b */ /* 0x000eaa0000000200 */
[----:B-1----:R-:W2:Y:S05]  /*5ea0*/  LDL R130, [R1+0x40] ;  /* 0x0000400001827983 */ /* 0x002eaa0000100800 */
[----:B------:R-:W2:Y:S05]  /*5eb0*/  LDL R129, [R1+0x3c] ;  /* 0x00003c0001817983 */ /* 0x000eaa0000100800 */
[----:B------:R-:W2:Y:S05]  /*5ec0*/  LDL R128, [R1+0x48] ;  /* 0x0000480001807983 */ /* 0x000eaa0000100800 */
[----:B------:R-:W1:Y:S05]  /*5ed0*/  LDSM.16.M88.4 R16, [R248+0x10900] ;  /* 0x01090000f810783b */ /* 0x000e6a0000000200 */
[----:B------:R-:W2:Y:S01]  /*5ee0*/  LDL R131, [R1+0x38] ;  /* 0x0000380001837983 */ /* 0x000ea20000100800 */
[----:B---3--:R-:W-:Y:S02]  /*5ef0*/  @P0 IADD3 R0, P6, R28, UR14, RZ ;  /* 0x0000000e1c000c10 */ /* 0x008fe4000ffde0ff */
[----:B----4-:R-:W-:Y:S02]  /*5f00*/  @P0 IADD3 R2, P1, R27, UR14, RZ ;  /* 0x0000000e1b020c10 */ /* 0x010fe4000ff3e0ff */
[----:B--2---:R-:W-:Y:S02]  /*5f10*/  @P0 IADD3.X R4, R23, UR11, RZ, P6, !PT ;  /* 0x0000000b17040c10 */ /* 0x004fe4000b7fe4ff */
[----:B------:R-:W-:Y:S02]  /*5f20*/  @P0 LEA R14, P6, R0, c[0x0][0x1f8], 0x1 ;  /* 0x00007e00000e0a11 */ /* 0x000fe400078c08ff */
[----:B------:R-:W-:Y:S02]  /*5f30*/  @P0 IADD3.X R5, R26, UR11, RZ, P1, !PT ;  /* 0x0000000b1a050c10 */ /* 0x000fe40008ffe4ff */
[----:B------:R-:W-:Y:S02]  /*5f40*/  @P0 LEA R12, P1, R2, c[0x0][0x1f8], 0x1 ;  /* 0x00007e00020c0a11 */ /* 0x000fe400078208ff */
[----:B------:R-:W-:Y:S02]  /*5f50*/  @P0 LEA.HI.X R15, R0, c[0x0][0x1fc], R4, 0x1, P6 ;  /* 0x00007f00000f0a11 */ /* 0x000fe400030f0c04 */
[----:B------:R-:W-:Y:S02]  /*5f60*/  @P0 IADD3 R0, P6, R25, UR14, RZ ;  /* 0x0000000e19000c10 */ /* 0x000fe4000ffde0ff */
[----:B------:R-:W-:Y:S02]  /*5f70*/  @P0 LEA.HI.X R13, R2, c[0x0][0x1fc], R5, 0x1, P1 ;  /* 0x00007f00020d0a11 */ /* 0x000fe400008f0c05 */
[----:B------:R-:W-:Y:S01]  /*5f80*/  @P0 IADD3 R2, P1, R24, UR14, RZ ;  /* 0x0000000e18020c10 */ /* 0x000fe2000ff3e0ff */
[----:B------:R-:W-:Y:S01]  /*5f90*/  @UP2 ULEA UR14, UP0, UR6, UR14, 0x5 ;  /* 0x0000000e060e2291 */ /* 0x000fe2000f80283f */
[----:B------:R-:W-:Y:S02]  /*5fa0*/  @P0 IADD3.X R4, R30, UR11, RZ, P6, !PT ;  /* 0x0000000b1e040c10 */ /* 0x000fe4000b7fe4ff */
[----:B------:R-:W-:Y:S02]  /*5fb0*/  @P0 LEA R6, P6, R0, c[0x0][0x1f8], 0x1 ;  /* 0x00007e0000060a11 */ /* 0x000fe400078c08ff */
[----:B------:R-:W-:Y:S01]  /*5fc0*/  @P0 IADD3.X R5, R32, UR11, RZ, P1, !PT ;  /* 0x0000000b20050c10 */ /* 0x000fe20008ffe4ff */
[----:B------:R-:W-:Y:S01]  /*5fd0*/  @UP2 ULEA.HI.X UR11, UR6, UR11, UR7, 0x5, UP0 ;  /* 0x0000000b060b2291 */ /* 0x000fe200080f2c07 */
[----:B------:R-:W-:Y:S01]  /*5fe0*/  @P0 LEA R20, P1, R2, c[0x0][0x1f8], 0x1 ;  /* 0x00007e0002140a11 */ /* 0x000fe200078208ff */
[----:B------:R-:W-:Y:S01]  /*5ff0*/  UISETP.GE.AND UP2, UPT, UR18, 0x1, UPT ;  /* 0x000000011200788c */ /* 0x000fe2000bf46270 */
[----:B------:R-:W-:Y:S01]  /*6000*/  @P0 LEA.HI.X R7, R0, c[0x0][0x1fc], R4, 0x1, P6 ;  /* 0x00007f0000070a11 */ /* 0x000fe200030f0c04 */
[----:B------:R-:W-:Y:S01]  /*6010*/  LDSM.16.M88.4 R176, [R176] ;  /* 0x00000000b0b0783b */ /* 0x000fe20000000200 */
[----:B------:R-:W-:Y:S02]  /*6020*/  @P0 LEA.HI.X R21, R2, c[0x0][0x1fc], R5, 0x1, P1 ;  /* 0x00007f0002150a11 */ /* 0x000fe400008f0c05 */
[----:B------:R-:W-:Y:S02]  /*6030*/  @P0 IADD3 R0, P1, R27, UR14, RZ ;  /* 0x0000000e1b000c10 */ /* 0x000fe4000ff3e0ff */
[----:B------:R-:W-:Y:S01]  /*6040*/  @P0 IADD3 R4, P6, R28, UR14, RZ ;  /* 0x0000000e1c040c10 */ /* 0x000fe2000ffde0ff */
[----:B------:R-:W-:Y:S01]  /*6050*/  LDSM.16.M88.4 R180, [R167] ;  /* 0x00000000a7b4783b */ /* 0x000fe20000000200 */
[----:B------:R-:W-:Y:S02]  /*6060*/  @P0 IADD3.X R5, R26, UR11, RZ, P1, !PT ;  /* 0x0000000b1a050c10 */ /* 0x000fe40008ffe4ff */
[C---:B------:R-:W-:Y:S01]  /*6070*/  @P0 LEA R28, P1, R0.reuse, c[0x0][0x1f8], 0x1 ;  /* 0x00007e00001c0a11 */ /* 0x040fe200078208ff */
[----:B------:R-:W-:Y:S01]  /*6080*/  @UP2 UIMAD.WIDE.U32 UR20, UR17, UR4, URZ ;  /* 0x00000004111422a5 */ /* 0x000fe2000f8e003f */
[----:B------:R-:W-:Y:S02]  /*6090*/  @P0 IADD3.X R2, R23, UR11, RZ, P6, !PT ;  /* 0x0000000b17020c10 */ /* 0x000fe4000b7fe4ff */
[----:B------:R-:W-:Y:S02]  /*60a0*/  @P0 LEA.HI.X R29, R0, c[0x0][0x1fc], R5, 0x1, P1 ;  /* 0x00007f00001d0a11 */ /* 0x000fe400008f0c05 */
[----:B------:R-:W-:Y:S02]  /*60b0*/  @P0 IADD3 R0, P1, R24, UR14, RZ ;  /* 0x0000000e18000c10 */ /* 0x000fe4000ff3e0ff */
[----:B------:R-:W-:Y:S02]  /*60c0*/  @P0 LEA R22, P6, R4, c[0x0][0x1f8], 0x1 ;  /* 0x00007e0004160a11 */ /* 0x000fe400078c08ff */
[----:B------:R-:W-:Y:S02]  /*60d0*/  @P0 IADD3.X R5, R32, UR11, RZ, P1, !PT ;  /* 0x0000000b20050c10 */ /* 0x000fe40008ffe4ff */
[----:B------:R-:W-:Y:S01]  /*60e0*/  @P0 LEA R164, P1, R0, c[0x0][0x1f8], 0x1 ;  /* 0x00007e0000a40a11 */ /* 0x000fe200078208ff */
[----:B------:R-:W-:Y:S01]  /*60f0*/  LDSM.16.M88.4 R32, [R248+0x11900] ;  /* 0x01190000f820783b */ /* 0x000fe20000000200 */
[----:B------:R-:W-:Y:S02]  /*6100*/  @P0 LEA.HI.X R23, R4, c[0x0][0x1fc], R2, 0x1, P6 ;  /* 0x00007f0004170a11 */ /* 0x000fe400030f0c02 */
[----:B------:R-:W-:Y:S02]  /*6110*/  @P0 LEA.HI.X R165, R0, c[0x0][0x1fc], R5, 0x1, P1 ;  /* 0x00007f0000a50a11 */ /* 0x000fe400008f0c05 */
[----:B------:R-:W2:Y:S01]  /*6120*/  LDL R0, [R1+0x4] ;  /* 0x0000040001007983 */ /* 0x000ea20000100800 */
[----:B------:R-:W-:Y:S01]  /*6130*/  @P0 IADD3 R2, P6, R25, UR14, RZ ;  /* 0x0000000e19020c10 */ /* 0x000fe2000ffde0ff */
[----:B------:R-:W-:Y:S03]  /*6140*/  @UP2 USHF.L.U32 UR14, UR20, 0x6, URZ ;  /* 0x00000006140e2899 */ /* 0x000fe6000800063f */
[----:B------:R-:W3:Y:S01]  /*6150*/  LDSM.16.M88.4 R24, [R248+0x11100] ;  /* 0x01110000f818783b */ /* 0x000ee20000000200 */
[----:B------:R-:W-:Y:S01]  /*6160*/  @P0 IADD3.X R4, R30, UR11, RZ, P6, !PT ;  /* 0x0000000b1e040c10 */ /* 0x000fe2000b7fe4ff */
[----:B------:R-:W-:Y:S01]  /*6170*/  UIMAD UR11, UR18, UR8, 0x1 ;  /* 0x00000001120b74a4 */ /* 0x000fe2000f8e0208 */
[C---:B------:R-:W-:Y:S04]  /*6180*/  @P0 LEA R30, P6, R2.reuse, c[0x0][0x1f8], 0x1 ;  /* 0x00007e00021e0a11 */ /* 0x040fe800078c08ff */
[----:B------:R-:W-:Y:S02]  /*6190*/  @P0 LEA.HI.X R31, R2, c[0x0][0x1fc], R4, 0x1, P6 ;  /* 0x00007f00021f0a11 */ /* 0x000fe400030f0c04 */
[----:B------:R-:W4:Y:S05]  /*61a0*/  LDL R2, [R1+0x2c] ;  /* 0x00002c0001027983 */ /* 0x000f2a0000100800 */
[----:B------:R1:W3:Y:S05]  /*61b0*/  LDSM.16.M88.4 R184, [R130] ;  /* 0x0000000082b8783b */ /* 0x0002ea0000000200 */
[----:B------:R1:W3:Y:S05]  /*61c0*/  LDSM.16.M88.4 R188, [R129] ;  /* 0x0000000081bc783b */ /* 0x0002ea0000000200 */
[----:B------:R-:W-:Y:S01]  /*61d0*/  @!PT LDS RZ, [RZ] ;  /* 0x00000000fffff984 */ /* 0x000fe20000000800 */
[----:B------:R-:W-:Y:S01]  /*61e0*/  @!PT LDS RZ, [RZ] ;  /* 0x00000000fffff984 */ /* 0x000fe20000000800 */
[----:B------:R-:W-:Y:S01]  /*61f0*/  @!PT LDS RZ, [RZ] ;  /* 0x00000000fffff984 */ /* 0x000fe20000000800 */
[----:B------:R3:W-:Y:S05]  /*6200*/  @P0 LDGSTS.E.BYPASS.LTC128B.128 [R128+0x100], [R14.64], !P5 ;  /* 0x001000000e800fae */ /* 0x0007ea000e901d56 */
[----:B------:R3:W-:Y:S05]  /*6210*/  @P0 LDGSTS.E.BYPASS.LTC128B.128 [R128+0x2100], [R12.64], !P4 ;  /* 0x021000000c800fae */ /* 0x0007ea000e101d56 */
[----:B------:R3:W-:Y:S05]  /*6220*/  @P0 LDGSTS.E.BYPASS.LTC128B.128 [R128+0x4100], [R6.64], !P3 ;  /* 0x0410000006800fae */ /* 0x0007ea000d901d56 */
[----:B-1----:R-:W4:Y:S05]  /*6230*/  LDL R130, [R1+0x34] ;  /* 0x0000340001827983 */ /* 0x002f2a0000100800 */
[----:B------:R-:W4:Y:S05]  /*6240*/  LDL R129, [R1+0x30] ;  /* 0x0000300001817983 */ /* 0x000f2a0000100800 */
[----:B------:R1:W-:Y:S05]  /*6250*/  @P0 LDGSTS.E.BYPASS.LTC128B.128 [R128+0x6100], [R20.64], !P2 ;  /* 0x0610000014800fae */ /* 0x0003ea000d101d56 */
[----:B------:R1:W-:Y:S05]  /*6260*/  @P0 LDGSTS.E.BYPASS.LTC128B.128 [R128+0x1100], [R22.64], !P5 ;  /* 0x0110000016800fae */ /* 0x0003ea000e901d56 */
[----:B------:R1:W-:Y:S01]  /*6270*/  @P0 LDGSTS.E.BYPASS.LTC128B.128 [R128+0x3100], [R28.64], !P4 ;  /* 0x031000001c800fae */ /* 0x0003e2000e101d56 */
[C---:B---3-5:R-:W-:Y:S04]  /*6280*/  HMMA.16816.F32.BF16 R4, R168.reuse, R8, RZ ;  /* 0x00000008a804723c */ /* 0x068fe800000418ff */
[----:B------:R3:W-:Y:S04]  /*6290*/  @P0 LDGSTS.E.BYPASS.LTC128B.128 [R128+0x5100], [R30.64], !P3 ;  /* 0x051000001e800fae */ /* 0x0007e8000d901d56 */
[C---:B------:R-:W-:Y:S01]  /*62a0*/  HMMA.16816.F32.BF16 R8, R168.reuse, R10, RZ ;  /* 0x0000000aa808723c */ /* 0x040fe200000418ff */
[----:B------:R2:W-:Y:S01]  /*62b0*/  @P0 LDGSTS.E.BYPASS.LTC128B.128 [R128+0x7100], [R164.64], !P2 ;  /* 0x07100000a4800fae */ /* 0x0005e2000d101d56 */
[----:B------:R-:W-:Y:S04]  /*62c0*/  PLOP3.LUT P0, PT, PT, PT, UP1, 0x80, 0x0 ;  /* 0x000000000000781c */ /* 0x000fe80003f0f018 */
[----:B------:R-:W0:Y:S02]  /*62d0*/  LDGDEPBAR ;  /* 0x00000000000079af */ /* 0x000e240000000000 */
[C---:B------:R-:W-:Y:S03]  /*62e0*/  HMMA.16816.F32.BF16 R12, R168.reuse, R16, RZ ;  /* 0x00000010a80c723c */ /* 0x040fe600000418ff */
[----:B------:R-:W-:Y:S05]  /*62f0*/  STL [R1+0xdc], R168 ;  /* 0x0000dca801007387 */ /* 0x000fea0000100800 */
[C---:B------:R-:W-:Y:S01]  /*6300*/  HMMA.16816.F32.BF16 R16, R168.reuse, R18, RZ ;  /* 0x00000012a810723c */ /* 0x040fe200000418ff */
[----:B------:R-:W-:Y:S05]  /*6310*/  STL [R1+0xd8], R169 ;  /* 0x0000d8a901007387 */ /* 0x000fea0000100800 */
[----:B------:R-:W-:Y:S02]  /*6320*/  STL [R1+0xd4], R170 ;  /* 0x0000d4aa01007387 */ /* 0x000fe40000100800 */
[C---:B-1----:R-:W-:Y:S03]  /*6330*/  HMMA.16816.F32.BF16 R20, R168.reuse, R24, RZ ;  /* 0x00000018a814723c */ /* 0x042fe600000418ff */
[----:B------:R-:W-:Y:S05]  /*6340*/  STL [R1+0xd0], R171 ;  /* 0x0000d0ab01007387 */ /* 0x000fea0000100800 */
[C---:B------:R-:W-:Y:S01]  /*6350*/  HMMA.16816.F32.BF16 R24, R168.reuse, R26, RZ ;  /* 0x0000001aa818723c */ /* 0x040fe200000418ff */
[----:B------:R-:W-:Y:S05]  /*6360*/  STL [R1+0xec], R172 ;  /* 0x0000ecac01007387 */ /* 0x000fea0000100800 */
[----:B------:R-:W-:Y:S02]  /*6370*/  STL [R1+0xe8], R173 ;  /* 0x0000e8ad01007387 */ /* 0x000fe40000100800 */
[C---:B---3--:R-:W-:Y:S03]  /*6380*/  HMMA.16816.F32.BF16 R28, R168.reuse, R32, RZ ;  /* 0x00000020a81c723c */ /* 0x048fe600000418ff */
        /* <DEDUP_REMOVED lines=23> */
[----:B--2---:R-:W1:Y:S05]  /*6500*/  LDSM.16.M88.4 R176, [R0+0x10100] ;  /* 0x0101000000b0783b */ /* 0x004e6a0000000200 */
[----:B------:R-:W2:Y:S05]  /*6510*/  LDSM.16.M88.4 R180, [R0+0x10900] ;  /* 0x0109000000b4783b */ /* 0x000eaa0000000200 */
[----:B------:R-:W3:Y:S01]  /*6520*/  LDSM.16.M88.4 R184, [R0+0x11100] ;  /* 0x0111000000b8783b */ /* 0x000ee20000000200 */
[C---:B-1----:R-:W-:Y:S08]  /*6530*/  HMMA.16816.F32.BF16 R4, R192.reuse, R176, R4 ;  /* 0x000000b0c004723c */ /* 0x042ff00000041804 */
[C---:B------:R-:W-:Y:S01]  /*6540*/  HMMA.16816.F32.BF16 R8, R192.reuse, R178, R8 ;  /* 0x000000b2c008723c */ /* 0x040fe20000041808 */
[----:B------:R-:W1:Y:S07]  /*6550*/  LDSM.16.M88.4 R176, [R0+0x11900] ;  /* 0x0119000000b0783b */ /* 0x000e6e0000000200 */
[C---:B--2---:R-:W-:Y:S08]  /*6560*/  HMMA.16816.F32.BF16 R12, R192.reuse, R180, R12 ;  /* 0x000000b4c00c723c */ /* 0x044ff0000004180c */
[C---:B------:R-:W-:Y:S01]  /*6570*/  HMMA.16816.F32.BF16 R16, R192.reuse, R182, R16 ;  /* 0x000000b6c010723c */ /* 0x040fe20000041810 */
[----:B------:R-:W2:Y:S07]  /*6580*/  LDSM.16.M88.4 R180, [R251] ;  /* 0x00000000fbb4783b */ /* 0x000eae0000000200 */
[C---:B---3--:R-:W-:Y:S08]  /*6590*/  HMMA.16816.F32.BF16 R20, R192.reuse, R184, R20 ;  /* 0x000000b8c014723c */ /* 0x048ff00000041814 */
        /* <DEDUP_REMOVED lines=22> */
[----:B------:R1:W1:Y:S07]  /*6700*/  LDSM.16.M88.4 R176, [R131] ;  /* 0x0000000083b0783b */ /* 0x00026e0000000200 */
[C---:B--2---:R-:W-:Y:S08]  /*6710*/  HMMA.16816.F32.BF16 R20, R200.reuse, R180, R20 ;  /* 0x000000b4c814723c */ /* 0x044ff00000041814 */
[C---:B------:R-:W-:Y:S01]  /*6720*/  HMMA.16816.F32.BF16 R24, R200.reuse, R182, R24 ;  /* 0x000000b6c818723c */ /* 0x040fe20000041818 */
[----:B----4-:R2:W4:Y:S07]  /*6730*/  LDSM.16.M88.4 R180, [R130] ;  /* 0x0000000082b4783b */ /* 0x01052e0000000200 */
[C---:B---3--:R-:W-:Y:S01]  /*6740*/  HMMA.16816.F32.BF16 R28, R200.reuse, R184, R28 ;  /* 0x000000b8c81c723c */ /* 0x048fe2000004181c */
[----:B-1----:R-:W3:Y:S07]  /*6750*/  LDL R131, [R1+0x28] ;  /* 0x0000280001837983 */ /* 0x002eee0000100800 */
[----:B------:R-:W-:Y:S01]  /*6760*/  HMMA.16816.F32.BF16 R32, R200, R186, R32 ;  /* 0x000000bac820723c */ /* 0x000fe20000041820 */
[----:B------:R1:W4:Y:S05]  /*6770*/  LDSM.16.M88.4 R184, [R129] ;  /* 0x0000000081b8783b */ /* 0x00032a0000000200 */
[----:B--2---:R-:W2:Y:S02]  /*6780*/  LDL R130, [R1+0x24] ;  /* 0x0000240001827983 */ /* 0x004ea40000100800 */
[C---:B------:R-:W-:Y:S08]  /*6790*/  HMMA.16816.F32.BF16 R4, R204.reuse, R176, R4 ;  /* 0x000000b0cc04723c */ /* 0x040ff00000041804 */
[C---:B------:R-:W-:Y:S01]  /*67a0*/  HMMA.16816.F32.BF16 R8, R204.reuse, R178, R8 ;  /* 0x000000b2cc08723c */ /* 0x040fe20000041808 */
[----:B------:R4:W4:Y:S05]  /*67b0*/  LDSM.16.M88.4 R176, [R2] ;  /* 0x0000000002b0783b */ /* 0x00092a0000000200 */
[----:B-1----:R-:W2:Y:S02]  /*67c0*/  LDL R129, [R1+0x20] ;  /* 0x0000200001817983 */ /* 0x002ea40000100800 */
[C---:B----4-:R-:W-:Y:S08]  /*67d0*/  HMMA.16816.F32.BF16 R12, R204.reuse, R180, R12 ;  /* 0x000000b4cc0c723c */ /* 0x050ff0000004180c */
[C---:B------:R-:W-:Y:S01]  /*67e0*/  HMMA.16816.F32.BF16 R16, R204.reuse, R182, R16 ;  /* 0x000000b6cc10723c */ /* 0x040fe20000041810 */
[----:B------:R-:W1:Y:S07]  /*67f0*/  LDSM.16.M88.4 R180, [R0+0x12100] ;  /* 0x0121000000b4783b */ /* 0x000e6e0000000200 */
[C---:B------:R-:W-:Y:S01]  /*6800*/  HMMA.16816.F32.BF16 R20, R204.reuse, R184, R20 ;  /* 0x000000b8cc14723c */ /* 0x040fe20000041814 */
[----:B------:R-:W2:Y:S07]  /*6810*/  LDL R2, [R1+0x1c] ;  /* 0x00001c0001027983 */ /* 0x000eae0000100800 */
        /* <DEDUP_REMOVED lines=51> */
[----:B---3--:R-:W3:Y:S07]  /*6b50*/  LDL R2, [R1+0x18] ;  /* 0x0000180001027983 */ /* 0x008eee0000100800 */
        /* <DEDUP_REMOVED lines=38> */
[----:B----4-:R-:W-:Y:S05]  /*6dc0*/  LDSM.16.M88.4 R176, [R131] ;  /* 0x0000000083b0783b */ /* 0x010fea0000000200 */
[----:B--2---:R1:W-:Y:S05]  /*6dd0*/  LDSM.16.M88.4 R180, [R129] ;  /* 0x0000000081b4783b */ /* 0x0043ea0000000200 */
[----:B---3--:R2:W3:Y:S05]  /*6de0*/  LDSM.16.M88.4 R184, [R2] ;  /* 0x0000000002b8783b */ /* 0x0084ea0000000200 */
[----:B-1----:R-:W4:Y:S05]  /*6df0*/  LDL R129, [R1+0xc8] ;  /* 0x0000c80001817983 */ /* 0x002f2a0000100800 */
[----:B--2---:R-:W2:Y:S01]  /*6e00*/  LDL R2, [R1+0xc0] ;  /* 0x0000c00001027983 */ /* 0x004ea20000100800 */
[C---:B---3--:R-:W-:Y:S08]  /*6e10*/  HMMA.16816.F32.BF16 R4, R236.reuse, R184, R4 ;  /* 0x000000b8ec04723c */ /* 0x048ff00000041804 */
[C---:B------:R-:W-:Y:S01]  /*6e20*/  HMMA.16816.F32.BF16 R8, R236.reuse, R186, R8 ;  /* 0x000000baec08723c */ /* 0x040fe20000041808 */
[----:B------:R-:W1:Y:S07]  /*6e30*/  LDSM.16.M88.4 R184, [R130] ;  /* 0x0000000082b8783b */ /* 0x000e6e0000000200 */
[C---:B------:R-:W-:Y:S08]  /*6e40*/  HMMA.16816.F32.BF16 R12, R236.reuse, R176, R12 ;  /* 0x000000b0ec0c723c */ /* 0x040ff0000004180c */
[C---:B------:R-:W-:Y:S01]  /*6e50*/  HMMA.16816.F32.BF16 R16, R236.reuse, R178, R16 ;  /* 0x000000b2ec10723c */ /* 0x040fe20000041810 */
[----:B------:R-:W3:Y:S07]  /*6e60*/  LDSM.16.M88.4 R176, [R0+0x16100] ;  /* 0x0161000000b0783b */ /* 0x000eee0000000200 */
[C---:B------:R-:W-:Y:S08]  /*6e70*/  HMMA.16816.F32.BF16 R20, R236.reuse, R180, R20 ;  /* 0x000000b4ec14723c */ /* 0x040ff00000041814 */
[C---:B------:R-:W-:Y:S01]  /*6e80*/  HMMA.16816.F32.BF16 R24, R236.reuse, R182, R24 ;  /* 0x000000b6ec18723c */ /* 0x040fe20000041818 */
[----:B------:R-:W3:Y:S07]  /*6e90*/  LDSM.16.M88.4 R180, [R0+0x16900] ;  /* 0x0169000000b4783b */ /* 0x000eee0000000200 */
[C---:B-1----:R-:W-:Y:S08]  /*6ea0*/  HMMA.16816.F32.BF16 R28, R236.reuse, R184, R28 ;  /* 0x000000b8ec1c723c */ /* 0x042ff0000004181c */
[----:B------:R-:W-:Y:S01]  /*6eb0*/  HMMA.16816.F32.BF16 R32, R236, R186, R32 ;  /* 0x000000baec20723c */ /* 0x000fe20000041820 */
[----:B------:R-:W1:Y:S07]  /*6ec0*/  LDSM.16.M88.4 R184, [R0+0x17100] ;  /* 0x0171000000b8783b */ /* 0x000e6e0000000200 */
[C---:B---3--:R-:W-:Y:S08]  /*6ed0*/  HMMA.16816.F32.BF16 R4, R240.reuse, R176, R4 ;  /* 0x000000b0f004723c */ /* 0x048ff00000041804 */
[C---:B------:R-:W-:Y:S01]  /*6ee0*/  HMMA.16816.F32.BF16 R8, R240.reuse, R178, R8 ;  /* 0x000000b2f008723c */ /* 0x040fe20000041808 */
[----:B------:R3:W1:Y:S07]  /*6ef0*/  LDSM.16.M88.4 R176, [R0+0x17900] ;  /* 0x0179000000b0783b */ /* 0x00066e0000000200 */
[C---:B------:R-:W-:Y:S08]  /*6f00*/  HMMA.16816.F32.BF16 R12, R240.reuse, R180, R12 ;  /* 0x000000b4f00c723c */ /* 0x040ff0000004180c */
[C---:B------:R-:W-:Y:S01]  /*6f10*/  HMMA.16816.F32.BF16 R16, R240.reuse, R182, R16 ;  /* 0x000000b6f010723c */ /* 0x040fe20000041810 */
[----:B------:R-:W1:Y:S05]  /*6f20*/  LDSM.16.M88.4 R180, [R251+0x6000] ;  /* 0x00600000fbb4783b */ /* 0x000e6a0000000200 */
[----:B---3--:R3:W2:Y:S02]  /*6f30*/  LDL R0, [R1+0xc4] ;  /* 0x0000c40001007983 */ /* 0x0086a40000100800 */
[C---:B-1----:R-:W-:Y:S08]  /*6f40*/  HMMA.16816.F32.BF16 R20, R240.reuse, R184, R20 ;  /* 0x000000b8f014723c */ /* 0x042ff00000041814 */
[C---:B------:R-:W-:Y:S01]  /*6f50*/  HMMA.16816.F32.BF16 R24, R240.reuse, R186, R24 ;  /* 0x000000baf018723c */ /* 0x040fe20000041818 */
[----:B------:R-:W1:Y:S07]  /*6f60*/  LDSM.16.M88.4 R184, [R251+0x6800] ;  /* 0x00680000fbb8783b */ /* 0x000e6e0000000200 */
[C---:B------:R-:W-:Y:S08]  /*6f70*/  HMMA.16816.F32.BF16 R28, R240.reuse, R176, R28 ;  /* 0x000000b0f01c723c */ /* 0x040ff0000004181c */
[----:B------:R-:W-:Y:S01]  /*6f80*/  HMMA.16816.F32.BF16 R32, R240, R178, R32 ;  /* 0x000000b2f020723c */ /* 0x000fe20000041820 */
[----:B------:R-:W3:Y:S07]  /*6f90*/  LDSM.16.M88.4 R176, [R251+0x7000] ;  /* 0x00700000fbb0783b */ /* 0x000eee0000000200 */
[C---:B------:R-:W-:Y:S08]  /*6fa0*/  HMMA.16816.F32.BF16 R4, R244.reuse, R180, R4 ;  /* 0x000000b4f404723c */ /* 0x040ff00000041804 */
[C---:B------:R-:W-:Y:S01]  /*6fb0*/  HMMA.16816.F32.BF16 R8, R244.reuse, R182, R8 ;  /* 0x000000b6f408723c */ /* 0x040fe20000041808 */
[----:B------:R-:W3:Y:S01]  /*6fc0*/  LDSM.16.M88.4 R180, [R251+0x7800] ;  /* 0x00780000fbb4783b */ /* 0x000ee20000000200 */
[----:B------:R-:W-:Y:S04]  /*6fd0*/  DEPBAR.LE SB0, 0x0 ;  /* 0x000080000000791a */ /* 0x000fe80000000000 */
[----:B------:R-:W-:Y:S02]  /*6fe0*/  BAR.SYNC.DEFER_BLOCKING 0x0 ;  /* 0x0000000000007b1d */ /* 0x000fe40000010000 */
[C---:B-1----:R-:W-:Y:S08]  /*6ff0*/  HMMA.16816.F32.BF16 R12, R244.reuse, R184, R12 ;  /* 0x000000b8f40c723c */ /* 0x042ff0000004180c */
[C---:B------:R-:W-:Y:S08]  /*7000*/  HMMA.16816.F32.BF16 R16, R244.reuse, R186, R16 ;  /* 0x000000baf410723c */ /* 0x040ff00000041810 */
[C---:B---3--:R-:W-:Y:S08]  /*7010*/  HMMA.16816.F32.BF16 R20, R244.reuse, R176, R20 ;  /* 0x000000b0f414723c */ /* 0x048ff00000041814 */
[C---:B------:R-:W-:Y:S08]  /*7020*/  HMMA.16816.F32.BF16 R24, R244.reuse, R178, R24 ;  /* 0x000000b2f418723c */ /* 0x040ff00000041818 */
[C---:B------:R-:W-:Y:S08]  /*7030*/  HMMA.16816.F32.BF16 R28, R244.reuse, R180, R28 ;  /* 0x000000b4f41c723c */ /* 0x040ff0000004181c */
[----:B------:R-:W-:Y:S04]  /*7040*/  HMMA.16816.F32.BF16 R32, R244, R182, R32 ;  /* 0x000000b6f420723c */ /* 0x000fe80000041820 */
[----:B--2---:R-:W-:Y:S05]  /*7050*/  @P0 MOV R0, R2 ;  /* 0x0000000200000202 */ /* 0x004fea0000000f00 */
[----:B------:R-:W-:Y:S05]  /*7060*/  SHFL.IDX PT, R164, R0, 0x1, 0x1c1f ;  /* 0x003c1f0000a47f89 */ /* 0x000fea00000e0000 */
[----:B------:R1:W2:Y:S02]  /*7070*/  SHFL.IDX PT, R2, R0, RZ, 0x1c1f ;  /* 0x001c1fff00027589 */ /* 0x0002a400000e0000 */
[----:B-1----:R-:W-:Y:S05]  /*7080*/  IMAD.U32 R0, RZ, RZ, UR10 ;  /* 0x0000000aff007e24 */ /* 0x002fea000f8e00ff */
[----:B----4-:R-:W-:Y:S01]  /*7090*/  IADD3 R0, R0, UR11, -R129 ;  /* 0x0000000b00007c10 */ /* 0x010fe2000fffe881 */
[----:B------:R-:W-:Y:S03]  /*70a0*/  @UP2 USHF.R.S32.HI UR11, URZ, 0x1f, UR17 ;  /* 0x0000001f3f0b2899 */ /* 0x000fe60008011411 */
[----:B------:R-:W-:Y:S01]  /*70b0*/  IADD3 R0, R0, -UR19, RZ ;  /* 0x8000001300007c10 */ /* 0x000fe2000fffe0ff */
[----:B------:R-:W-:Y:S03]  /*70c0*/  @UP2 UIMAD UR11, UR11, UR4, URZ ;  /* 0x000000040b0b22a4 */ /* 0x000fe6000f8e023f */
[C---:B--2---:R-:W-:Y:S01]  /*70d0*/  IADD3 R2, R0.reuse, R2, RZ ;  /* 0x0000000200027210 */ /* 0x044fe20007ffe0ff */
[----:B------:R-:W-:Y:S01]  /*70e0*/  IMAD.IADD R0, R0, 0x1, R164 ;  /* 0x0000000100007824 */ /* 0x000fe200078e02a4 */
[----:B------:R-:W-:Y:S02]  /*70f0*/  @UP2 UIMAD UR11, UR17, UR5, UR11 ;  /* 0x00000005110b22a4 */ /* 0x000fe4000f8e020b */
[C---:B------:R-:W-:Y:S02]  /*7100*/  ISETP.GT.AND P0, PT, R2.reuse, RZ, PT ;  /* 0x000000ff0200720c */ /* 0x040fe40003f04270 */
[----:B------:R-:W-:Y:S01]  /*7110*/  ISETP.GT.AND P6, PT, R2, 0x1, PT ;  /* 0x000000010200780c */ /* 0x000fe20003fc4270 */
[----:B------:R-:W-:Y:S01]  /*7120*/  @UP2 UIADD3 UR11, UR21, UR11, URZ ;  /* 0x0000000b150b2290 */ /* 0x000fe2000fffe03f */
[----:B------:R-:W-:Y:S02]  /*7130*/  FSEL R188, R4, -INF , P0 ;  /* 0xff80000004bc7808 */ /* 0x000fe40000000000 */
[----:B------:R-:W-:Y:S01]  /*7140*/  ISETP.GT.AND P0, PT, R0, 0x1, PT ;  /* 0x000000010000780c */ /* 0x000fe20003f04270 */
[----:B------:R-:W-:Y:S01]  /*7150*/  @UP2 USHF.L.U64.HI UR11, UR20, 0x6, UR11 ;  /* 0x00000006140b2899 */ /* 0x000fe2000801020b */
[----:B------:R-:W-:Y:S02]  /*7160*/  FSEL R189, R5, -INF , P6 ;  /* 0xff80000005bd7808 */ /* 0x000fe40003000000 */
[----:B------:R-:W-:Y:S02]  /*7170*/  FSEL R190, R7, -INF , P0 ;  /* 0xff80000007be7808 */ /* 0x000fe40000000000 */
[C---:B------:R-:W-:Y:S02]  /*7180*/  ISETP.GT.AND P0, PT, R2.reuse, 0x8, PT ;  /* 0x000000080200780c */ /* 0x040fe40003f04270 */
[----:B------:R-:W-:Y:S02]  /*7190*/  ISETP.GT.AND P6, PT, R2, 0x9, PT ;  /* 0x000000090200780c */ /* 0x000fe40003fc4270 */
[----:B------:R-:W-:Y:S02]  /*71a0*/  FSEL R164, R8, -INF , P0 ;  /* 0xff80000008a47808 */ /* 0x000fe40000000000 */
[----:B------:R-:W-:Y:S02]  /*71b0*/  ISETP.GT.AND P0, PT, R0, 0x9, PT ;  /* 0x000000090000780c */ /* 0x000fe40003f04270 */
        /* <DEDUP_REMOVED lines=8> */
[----:B------:R-:W-:Y:S02]  /*7240*/  ISETP.GT.AND P0, PT, R2, 0x18, PT ;  /* 0x000000180200780c */ /* 0x000fe40003f04270 */
[----:B------:R-:W-:Y:S02]  /*7250*/  ISETP.GT.AND P1, PT, R0, RZ, PT ;  /* 0x000000ff0000720c */ /* 0x000fe40003f24270 */
[----:B------:R-:W-:Y:S02]  /*7260*/  FSEL R187, R16, -INF , P0 ;  /* 0xff80000010bb7808 */ /* 0x000fe40000000000 */
[----:B------:R-:W-:Y:S01]  /*7270*/  ISETP.GT.AND P0, PT, R0, 0x19, PT ;  /* 0x000000190000780c */ /* 0x000fe20003f04270 */
[----:B------:R-:W2:Y:S01]  /*7280*/  LDL R16, [R1+0x78] ;  /* 0x0000780001107983 */ /* 0x000ea20000100800 */
[----:B------:R-:W-:Y:S02]  /*7290*/  ISETP.GT.AND P6, PT, R2, 0x19, PT ;  /* 0x000000190200780c */ /* 0x000fe40003fc4270 */
[----:B------:R-:W-:Y:S02]  /*72a0*/  FSEL R167, R19, -INF , P0 ;  /* 0xff80000013a77808 */ /* 0x000fe40000000000 */
[----:B------:R-:W-:Y:S01]  /*72b0*/  FSEL R200, R17, -INF , P6 ;  /* 0xff80000011c87808 */ /* 0x000fe20003000000 */
[----:B------:R-:W3:Y:S01]  /*72c0*/  LDL R19, [R1+0x84] ;  /* 0x0000840001137983 */ /* 0x000ee20000100800 */
[----:B------:R-:W-:Y:S02]  /*72d0*/  FSEL R191, R6, -INF , P1 ;  /* 0xff80000006bf7808 */ /* 0x000fe40000800000 */
[----:B------:R-:W-:Y:S02]  /*72e0*/  ISETP.GT.AND P0, PT, R2, 0x20, PT ;  /* 0x000000200200780c */ /* 0x000fe40003f04270 */
[----:B------:R-:W-:Y:S01]  /*72f0*/  ISETP.GT.AND P1, PT, R0, 0x8, PT ;  /* 0x000000080000780c */ /* 0x000fe20003f24270 */
[----:B------:R-:W4:Y:S01]  /*7300*/  LDL R17, [R1+0x7c] ;  /* 0x00007c0001117983 */ /* 0x000f220000100800 */
[----:B------:R-:W-:Y:S02]  /*7310*/  ISETP.GT.AND P6, PT, R2, 0x21, PT ;  /* 0x000000210200780c */ /* 0x000fe40003fc4270 */
[----:B------:R-:W-:Y:S02]  /*7320*/  FSEL R201, R20, -INF , P0 ;  /* 0xff80000014c97808 */ /* 0x000fe40000000000 */
[----:B------:R-:W-:Y:S01]  /*7330*/  FSEL R202, R21, -INF , P6 ;  /* 0xff80000015ca7808 */ /* 0x000fe20003000000 */
[----:B------:R-:W2:Y:S01]  /*7340*/  LDL R20, [R1+0x88] ;  /* 0x0000880001147983 */ /* 0x000ea20000100800 */
[----:B------:R-:W-:Y:S02]  /*7350*/  ISETP.GT.AND P6, PT, R2, 0x28, PT ;  /* 0x000000280200780c */ /* 0x000fe40003fc4270 */
[----:B------:R-:W-:Y:S02]  /*7360*/  ISETP.GT.AND P0, PT, R0, 0x21, PT ;  /* 0x000000210000780c */ /* 0x000fe40003f04270 */
[----:B------:R-:W-:Y:S01]  /*7370*/  FSEL R184, R10, -INF , P1 ;  /* 0xff8000000ab87808 */ /* 0x000fe20000800000 */
[----:B------:R-:W2:Y:S01]  /*7380*/  LDL R21, [R1+0x8c] ;  /* 0x00008c0001157983 */ /* 0x000ea20000100800 */
[----:B------:R-:W-:Y:S02]  /*7390*/  ISETP.GT.AND P1, PT, R0, 0x10, PT ;  /* 0x000000100000780c */ /* 0x000fe40003f24270 */
[----:B------:R-:W-:Y:S02]  /*73a0*/  FSEL R196, R23, -INF , P0 ;  /* 0xff80000017c47808 */ /* 0x000fe40000000000 */
[----:B------:R-:W-:Y:S02]  /*73b0*/  FSEL R131, R14, -INF , P1 ;  /* 0xff8000000e837808 */ /* 0x000fe40000800000 */
[----:B------:R-:W-:Y:S02]  /*73c0*/  FSEL R197, R24, -INF , P6 ;  /* 0xff80000018c57808 */ /* 0x000fe40003000000 */
[----:B------:R-:W-:Y:S02]  /*73d0*/  ISETP.GT.AND P1, PT, R0, 0x18, PT ;  /* 0x000000180000780c */ /* 0x000fe40003f24270 */
[C---:B------:R-:W-:Y:S02]  /*73e0*/  ISETP.GT.AND P6, PT, R2.reuse, 0x31, PT ;  /* 0x000000310200780c */ /* 0x040fe40003fc4270 */
[----:B------:R-:W-:Y:S02]  /*73f0*/  ISETP.GT.AND P0, PT, R2, 0x30, PT ;  /* 0x000000300200780c */ /* 0x000fe40003f04270 */
[----:B------:R-:W-:Y:S02]  /*7400*/  FSEL R193, R29, -INF , P6 ;  /* 0xff8000001dc17808 */ /* 0x000fe40003000000 */
[----:B------:R-:W-:Y:S02]  /*7410*/  FSEL R168, R18, -INF , P1 ;  /* 0xff80000012a87808 */ /* 0x000fe40000800000 */
[----:B------:R-:W-:Y:S01]  /*7420*/  FSEL R192, R28, -INF , P0 ;  /* 0xff8000001cc07808 */ /* 0x000fe20000000000 */
[----:B------:R-:W2:Y:S01]  /*7430*/  LDL R18, [R1+0x80] ;  /* 0x0000800001127983 */ /* 0x000ea20000100800 */
[----:B------:R-:W-:Y:S02]  /*7440*/  ISETP.GT.AND P1, PT, R0, 0x20, PT ;  /* 0x000000200000780c */ /* 0x000fe40003f24270 */
[----:B------:R-:W-:Y:S02]  /*7450*/  FMNMX.FTZ R4, R188, R3, !PT ;  /* 0x00000003bc047209 */ /* 0x000fe40007810000 */
[----:B------:R-:W2:Y:S01]  /*7460*/  LDL.64 R28, [R1+0xb0] ;  /* 0x0000b000011c7983 */ /* 0x000ea20000100a00 */
[----:B------:R-:W-:Y:S02]  /*7470*/  FSEL R203, R22, -INF , P1 ;  /* 0xff80000016cb7808 */ /* 0x000fe40000800000 */
[----:B------:R-:W-:Y:S02]  /*7480*/  FMNMX.FTZ R4, R189, R4, !PT ;  /* 0x00000004bd047209 */ /* 0x000fe40007810000 */
[----:B------:R-:W3:Y:S01]  /*7490*/  LDL.64 R22, [R1+0x70] ;  /* 0x0000700001167983 */ /* 0x000ee20000100a00 */
[----:B------:R-:W-:Y:S02]  /*74a0*/  FMNMX.FTZ R5, R191, R166, !PT ;  /* 0x000000a6bf057209 */ /* 0x000fe40007810000 */
[----:B------:R-:W-:Y:S02]  /*74b0*/  FMNMX.FTZ R4, R164, R4, !PT ;  /* 0x00000004a4047209 */ /* 0x000fe40007810000 */
[----:B------:R-:W-:Y:S02]  /*74c0*/  ISETP.GT.AND P1, PT, R2, 0x29, PT ;  /* 0x000000290200780c */ /* 0x000fe40003f24270 */
[----:B------:R-:W-:Y:S02]  /*74d0*/  FMNMX.FTZ R4, R185, R4, !PT ;  /* 0x00000004b9047209 */ /* 0x000fe40007810000 */
[----:B------:R-:W-:Y:S02]  /*74e0*/  MOV R24, R169 ;  /* 0x000000a900187202 */ /* 0x000fe40000000f00 */
[----:B------:R-:W-:Y:S02]  /*74f0*/  FMNMX.FTZ R4, R129, R4, !PT ;  /* 0x0000000481047209 */ /* 0x000fe40007810000 */
[----:B------:R-:W-:Y:S01]  /*7500*/  FSEL R198, R25, -INF , P1 ;  /* 0xff80000019c67808 */ /* 0x000fe20000800000 */
[----:B------:R-:W-:Y:S01]  /*7510*/  IMAD.MOV.U32 R25, RZ, RZ, R168 ;  /* 0x000000ffff197224 */ /* 0x000fe200078e00a8 */
[----:B------:R-:W-:Y:S02]  /*7520*/  FMNMX.FTZ R4, R130, R4, !PT ;  /* 0x0000000482047209 */ /* 0x000fe40007810000 */
[C---:B------:R-:W-:Y:S02]  /*7530*/  ISETP.GT.AND P1, PT, R2.reuse, 0x38, PT ;  /* 0x000000380200780c */ /* 0x040fe40003f24270 */
[----:B------:R-:W-:Y:S02]  /*7540*/  FMNMX.FTZ R4, R187, R4, !PT ;  /* 0x00000004bb047209 */ /* 0x000fe40007810000 */
[----:B------:R-:W-:Y:S02]  /*7550*/  ISETP.GT.AND P0, PT, R2, 0x39, PT ;  /* 0x000000390200780c */ /* 0x000fe40003f04270 */
[----:B------:R-:W-:Y:S02]  /*7560*/  FMNMX.FTZ R165, R200, R4, !PT ;  /* 0x00000004c8a57209 */ /* 0x000fe40007810000 */
[----:B------:R-:W-:Y:S02]  /*7570*/  FMNMX.FTZ R4, R190, R5, !PT ;  /* 0x00000005be047209 */ /* 0x000fe40007810000 */
[----:B------:R-:W-:Y:S02]  /*7580*/  FMNMX.FTZ R165, R201, R165, !PT ;  /* 0x000000a5c9a57209 */ /* 0x000fe40007810000 */
[----:B------:R-:W-:Y:S02]  /*7590*/  FMNMX.FTZ R4, R184, R4, !PT ;  /* 0x00000004b8047209 */ /* 0x000fe40007810000 */
[----:B------:R-:W-:Y:S02]  /*75a0*/  FMNMX.FTZ R165, R202, R165, !PT ;  /* 0x000000a5caa57209 */ /* 0x000fe40007810000 */
[----:B------:R-:W-:Y:S02]  /*75b0*/  FMNMX.FTZ R4, R186, R4, !PT ;  /* 0x00000004ba047209 */ /* 0x000fe40007810000 */
[----:B------:R-:W-:Y:S02]  /*75c0*/  FSEL R194, R32, -INF , P1 ;  /* 0xff80000020c27808 */ /* 0x000fe40000800000 */
[----:B------:R-:W-:Y:S02]  /*75d0*/  FMNMX.FTZ R4, R131, R4, !PT ;  /* 0x0000000483047209 */ /* 0x000fe40007810000 */
[----:B------:R-:W-:Y:S02]  /*75e0*/  FMNMX.FTZ R165, R197, R165, !PT ;  /* 0x000000a5c5a57209 */ /* 0x000fe40007810000 */
[----:B------:R-:W-:Y:S02]  /*75f0*/  FMNMX.FTZ R2, R24, R4, !PT ;  /* 0x0000000418027209 */ /* 0x000fe40007810000 */
[----:B------:R-:W-:Y:S02]  /*7600*/  MOV R32, R167 ;  /* 0x000000a700207202 */ /* 0x000fe40000000f00 */
[----:B------:R-:W-:Y:S02]  /*7610*/  FMNMX.FTZ R2, R25, R2, !PT ;  /* 0x0000000219027209 */ /* 0x000fe40007810000 */
[----:B------:R-:W-:Y:S02]  /*7620*/  FMNMX.FTZ R165, R198, R165, !PT ;  /* 0x000000a5c6a57209 */ /* 0x000fe40007810000 */
[----:B------:R-:W-:Y:S02]  /*7630*/  FMNMX.FTZ R2, R32, R2, !PT ;  /* 0x0000000220027209 */ /* 0x000fe40007810000 */
[----:B------:R-:W-:Y:S02]  /*7640*/  FMNMX.FTZ R165, R192, R165, !PT ;  /* 0x000000a5c0a57209 */ /* 0x000fe40007810000 */
[----:B------:R-:W-:Y:S02]  /*7650*/  FMNMX.FTZ R2, R203, R2, !PT ;  /* 0x00000002cb027209 */ /* 0x000fe40007810000 */
[----:B------:R-:W-:Y:S02]  /*7660*/  ISETP.GT.AND P1, PT, R0, 0x28, PT ;  /* 0x000000280000780c */ /* 0x000fe40003f24270 */
[----:B------:R-:W-:Y:S02]  /*7670*/  FMNMX.FTZ R165, R193, R165, !PT ;  /* 0x000000a5c1a57209 */ /* 0x000fe40007810000 */
[----:B------:R-:W-:Y:S02]  /*7680*/  FSEL R195, R33, -INF , P0 ;  /* 0xff80000021c37808 */ /* 0x000fe40000000000 */
[----:B------:R-:W-:Y:S02]  /*7690*/  FSEL R183, R26, -INF , P1 ;  /* 0xff8000001ab77808 */ /* 0x000fe40000800000 */
[----:B------:R-:W-:Y:S02]  /*76a0*/  FMNMX.FTZ R2, R196, R2, !PT ;  /* 0x00000002c4027209 */ /* 0x000fe40007810000 */
[----:B------:R-:W-:Y:S02]  /*76b0*/  ISETP.GT.AND P0, PT, R0, 0x29, PT ;  /* 0x000000290000780c */ /* 0x000fe40003f04270 */
[----:B------:R-:W-:Y:S02]  /*76c0*/  FMNMX.FTZ R165, R194, R165, !PT ;  /* 0x000000a5c2a57209 */ /* 0x000fe40007810000 */
[----:B------:R-:W-:Y:S02]  /*76d0*/  FSEL R199, R27, -INF , P0 ;  /* 0xff8000001bc77808 */ /* 0x000fe40000000000 */
[----:B------:R-:W-:Y:S02]  /*76e0*/  ISETP.GT.AND P1, PT, R0, 0x30, PT ;  /* 0x000000300000780c */ /* 0x000fe40003f24270 */
[----:B------:R-:W-:Y:S02]  /*76f0*/  FMNMX.FTZ R2, R183, R2, !PT ;  /* 0x00000002b7027209 */ /* 0x000fe40007810000 */
[----:B------:R-:W-:Y:S02]  /*7700*/  FMNMX.FTZ R165, R195, R165, !PT ;  /* 0x000000a5c3a57209 */ /* 0x000fe40007810000 */
[----:B------:R-:W-:Y:S02]  /*7710*/  FMNMX.FTZ R2, R199, R2, !PT ;  /* 0x00000002c7027209 */ /* 0x000fe40007810000 */
[----:B------:R-:W-:Y:S01]  /*7720*/  FSEL R172, R30, -INF , P1 ;  /* 0xff8000001eac7808 */ /* 0x000fe20000800000 */
[----:B------:R-:W1:Y:S01]  /*7730*/  SHFL.BFLY PT, R4, R165, 0x2, 0x1f ;  /* 0x0c401f00a5047f89 */ /* 0x000e6200000e0000 */
[----:B------:R-:W-:Y:S02]  /*7740*/  ISETP.GT.AND P0, PT, R0, 0x31, PT ;  /* 0x000000310000780c */ /* 0x000fe40003f04270 */
[----:B------:R-:W-:Y:S02]  /*7750*/  FMNMX.FTZ R2, R172, R2, !PT ;  /* 0x00000002ac027209 */ /* 0x000fe40007810000 */
[----:B------:R-:W-:Y:S02]  /*7760*/  FSEL R173, R31, -INF , P0 ;  /* 0xff8000001fad7808 */ /* 0x000fe40000000000 */
[C---:B------:R-:W-:Y:S02]  /*7770*/  ISETP.GT.AND P1, PT, R0.reuse, 0x38, PT ;  /* 0x000000380000780c */ /* 0x040fe40003f24270 */
[----:B------:R-:W-:Y:S02]  /*7780*/  ISETP.GT.AND P0, PT, R0, 0x39, PT ;  /* 0x000000390000780c */ /* 0x000fe40003f04270 */
[----:B------:R-:W-:Y:S02]  /*7790*/  FSEL R174, R34, -INF , P1 ;  /* 0xff80000022ae7808 */ /* 0x000fe40000800000 */
[----:B------:R-:W-:Y:S02]  /*77a0*/  FMNMX.FTZ R0, R173, R2, !PT ;  /* 0x00000002ad007209 */ /* 0x000fe40007810000 */
[----:B------:R-:W-:Y:S02]  /*77b0*/  PLOP3.LUT P6, PT, PT, PT, UP2, 0x80, 0x0 ;  /* 0x000000000000781c */ /* 0x000fe40003fcf028 */
[----:B------:R-:W-:Y:S02]  /*77c0*/  FMNMX.FTZ R0, R174, R0, !PT ;  /* 0x00000000ae007209 */ /* 0x000fe40007810000 */
[----:B------:R-:W-:Y:S04]  /*77d0*/  FSEL R167, R35, -INF , P0 ;  /* 0xff80000023a77808 */ /* 0x000fe80000000000 */
[----:B------:R-:W-:Y:S02]  /*77e0*/  FMNMX.FTZ R0, R167, R0, !PT ;  /* 0x00000000a7007209 */ /* 0x000fe40007810000 */
[----:B-1----:R-:W-:Y:S03]  /*77f0*/  FMNMX.FTZ R165, R165, R4, !PT ;  /* 0x00000004a5a57209 */ /* 0x002fe60007810000 */
[----:B------:R-:W1:Y:S05]  /*7800*/  SHFL.BFLY PT, R2, R0, 0x2, 0x1f ;  /* 0x0c401f0000027f89 */ /* 0x000e6a00000e0000 */
[----:B------:R-:W1:Y:S02]  /*7810*/  SHFL.BFLY PT, R11, R165, 0x1, 0x1f ;  /* 0x0c201f00a50b7f89 */ /* 0x000e6400000e0000 */
[----:B-1----:R-:W-:Y:S05]  /*7820*/  FMNMX.FTZ R0, R0, R2, !PT ;  /* 0x0000000200007209 */ /* 0x002fea0007810000 */
[----:B------:R-:W1:Y:S01]  /*7830*/  SHFL.BFLY PT, R2, R0, 0x1, 0x1f ;  /* 0x0c201f0000027f89 */ /* 0x000e6200000e0000 */
[----:B------:R-:W-:Y:S05]  /*7840*/  FMNMX.FTZ R165, R165, R11, !PT ;  /* 0x0000000ba5a57209 */ /* 0x000fea0007810000 */
[----:B------:R-:W-:Y:S01]  /*7850*/  FMUL.FTZ R180, R165, c[0x0][0x2d0] ;  /* 0x0000b400a5b47a20 */ /* 0x000fe20000410000 */
[----:B--2---:R-:W-:Y:S04]  /*7860*/  @P6 IADD3 R5, P1, R28, UR14, RZ ;  /* 0x0000000e1c056c10 */ /* 0x004fe8000ff3e0ff */
[----:B------:R-:W-:Y:S02]  /*7870*/  @P6 LEA R6, P0, R5, c[0x0][0x1c8], 0x1 ;  /* 0x0000720005066a11 */ /* 0x000fe400078008ff */
[----:B---3--:R-:W-:Y:S02]  /*7880*/  @P6 IADD3.X R7, R23, UR11, RZ, P1, !PT ;  /* 0x0000000b17076c10 */ /* 0x008fe40008ffe4ff */
[----:B------:R-:W-:Y:S02]  /*7890*/  @P6 IADD3 R4, P1, R21, UR14, RZ ;  /* 0x0000000e15046c10 */ /* 0x000fe4000ff3e0ff */
[----:B------:R-:W-:Y:S02]  /*78a0*/  @P6 LEA.HI.X R7, R5, c[0x0][0x1cc], R7, 0x1, P0 ;  /* 0x0000730005076a11 */ /* 0x000fe400000f0c07 */
[----:B------:R-:W-:Y:S02]  /*78b0*/  @P6 IADD3.X R9, R20, UR11, RZ, P1, !PT ;  /* 0x0000000b14096c10 */ /* 0x000fe40008ffe4ff */
[C---:B------:R-:W-:Y:S01]  /*78c0*/  @P6 LEA R8, P0, R4.reuse, c[0x0][0x1c8], 0x1 ;  /* 0x0000720004086a11 */ /* 0x040fe200078008ff */
[----:B------:R2:W-:Y:S01]  /*78d0*/  @P6 LDGSTS.E.BYPASS.LTC128B.128 [R128+0x10100], [R6.64], !P5 ;  /* 0x1010000006806fae */ /* 0x0005e2000e901d56 */
[----:B------:R-:W-:Y:S02]  /*78e0*/  @P6 IADD3 R5, P1, R19, UR14, RZ ;  /* 0x0000000e13056c10 */ /* 0x000fe4000ff3e0ff */
[----:B------:R-:W-:Y:S02]  /*78f0*/  @P6 LEA.HI.X R9, R4, c[0x0][0x1cc], R9, 0x1, P0 ;  /* 0x0000730004096a11 */ /* 0x000fe400000f0c09 */
[----:B------:R-:W-:Y:S02]  /*7900*/  @P6 LEA R12, P0, R5, c[0x0][0x1c8], 0x1 ;  /* 0x00007200050c6a11 */ /* 0x000fe400078008ff */
[----:B------:R-:W-:Y:S01]  /*7910*/  @P6 IADD3.X R10, R18, UR11, RZ, P1, !PT ;  /* 0x0000000b120a6c10 */ /* 0x000fe20008ffe4ff */
[----:B------:R3:W-:Y:S01]  /*7920*/  @P6 LDGSTS.E.BYPASS.LTC128B.128 [R128+0x12100], [R8.64], !P4 ;  /* 0x1210000008806fae */ /* 0x0007e2000e101d56 */
[----:B----4-:R-:W-:Y:S01]  /*7930*/  @P6 IADD3 R4, P1, R17, UR14, RZ ;  /* 0x0000000e11046c10 */ /* 0x010fe2000ff3e0ff */
[----:B------:R-:W-:Y:S01]  /*7940*/  @UP2 UIADD3 UR14, UP0, UR16, UR14, URZ ;  /* 0x0000000e100e2290 */ /* 0x000fe2000ff1e03f */
[----:B------:R-:W-:Y:S02]  /*7950*/  @P6 LEA.HI.X R13, R5, c[0x0][0x1cc], R10, 0x1, P0 ;  /* 0x00007300050d6a11 */ /* 0x000fe400000f0c0a */
[----:B------:R-:W-:Y:S02]  /*7960*/  @P6 LEA R14, P0, R4, c[0x0][0x1c8], 0x1 ;  /* 0x00007200040e6a11 */ /* 0x000fe400078008ff */
[----:B------:R-:W-:Y:S01]  /*7970*/  @P6 IADD3.X R5, R16, UR11, RZ, P1, !PT ;  /* 0x0000000b10056c10 */ /* 0x000fe20008ffe4ff */
[----:B------:R4:W-:Y:S01]  /*7980*/  @P6 LDGSTS.E.BYPASS.LTC128B.128 [R128+0x14100], [R12.64], !P3 ;  /* 0x141000000c806fae */ /* 0x0009e2000d901d56 */
[----:B------:R-:W-:Y:S01]  /*7990*/  @UP2 UIADD3.X UR11, UR15, UR11, URZ, UP0, !UPT ;  /* 0x0000000b0f0b2290 */ /* 0x000fe200087fe43f */
[----:B------:R-:W-:Y:S01]  /*79a0*/  FSETP.NEU.FTZ.AND P1, PT, R165, -INF , PT ;  /* 0xff800000a500780b */ /* 0x000fe20003f3d000 */
[----:B------:R-:W-:Y:S01]  /*79b0*/  UISETP.GT.AND UP0, UPT, UR18, UR9, UPT ;  /* 0x000000091200728c */ /* 0x000fe2000bf04270 */
[----:B------:R-:W-:Y:S02]  /*79c0*/  @P6 LEA.HI.X R15, R4, c[0x0][0x1cc], R5, 0x1, P0 ;  /* 0x00007300040f6a11 */ /* 0x000fe400000f0c05 */
[----:B------:R-:W-:Y:S01]  /*79d0*/  @P6 IADD3 R4, P0, R28, UR14, RZ ;  /* 0x0000000e1c046c10 */ /* 0x000fe2000ff1e0ff */
[----:B------:R-:W-:Y:S01]  /*79e0*/  UMOV UR18, UR17 ;  /* 0x0000001100127c82 */ /* 0x000fe20008000000 */
[----:B------:R-:W-:Y:S01]  /*79f0*/  FSEL R180, R180, RZ, P1 ;  /* 0x000000ffb4b47208 */ /* 0x000fe20000800000 */
[----:B------:R3:W-:Y:S01]  /*7a00*/  @P6 LDGSTS.E.BYPASS.LTC128B.128 [R128+0x16100], [R14.64], !P2 ;  /* 0x161000000e806fae */ /* 0x0007e2000d101d56 */
[----:B------:R-:W-:Y:S02]  /*7a10*/  @P6 IADD3.X R5, R23, UR11, RZ, P0, !PT ;  /* 0x0000000b17056c10 */ /* 0x000fe400087fe4ff */
[----:B------:R-:W-:Y:S01]  /*7a20*/  @P6 LEA R10, P0, R4, c[0x0][0x1c8], 0x1 ;  /* 0x00007200040a6a11 */ /* 0x000fe200078008ff */
[--C-:B------:R-:W-:Y:S02]  /*7a30*/  FFMA.FTZ R188, R188, c[0x0][0x2d0], -R180.reuse ;  /* 0x0000b400bcbc7a23 */ /* 0x100fe400000108b4 */
[--C-:B------:R-:W-:Y:S01]  /*7a40*/  FFMA.FTZ R189, R189, c[0x0][0x2d0], -R180.reuse ;  /* 0x0000b400bdbd7a23 */ /* 0x100fe200000108b4 */
[----:B------:R-:W-:Y:S01]  /*7a50*/  @P6 LEA.HI.X R11, R4, c[0x0][0x1cc], R5, 0x1, P0 ;  /* 0x00007300040b6a11 */ /* 0x000fe200000f0c05 */
[--C-:B------:R-:W-:Y:S01]  /*7a60*/  FFMA.FTZ R185, R185, c[0x0][0x2d0], -R180.reuse ;  /* 0x0000b400b9b97a23 */ /* 0x100fe200000108b4 */
[----:B------:R-:W-:Y:S01]  /*7a70*/  @P6 IADD3 R4, P0, R21, UR14, RZ ;  /* 0x0000000e15046c10 */ /* 0x000fe2000ff1e0ff */
[----:B------:R3:W-:Y:S02]  /*7a80*/  MUFU.EX2 R175, R189 ;  /* 0x000000bd00af7308 */ /* 0x0007e40000000800 */
[----:B------:R3:W-:Y:S01]  /*7a90*/  @P6 LDGSTS.E.BYPASS.LTC128B.128 [R128+0x11100], [R10.64], !P5 ;  /* 0x111000000a806fae */ /* 0x0007e2000e901d56 */
[----:B------:R-:W-:Y:S02]  /*7aa0*/  @P6 IADD3.X R5, R20, UR11, RZ, P0, !PT ;  /* 0x0000000b14056c10 */ /* 0x000fe400087fe4ff */
[----:B--2---:R-:W-:Y:S01]  /*7ab0*/  @P6 LEA R6, P0, R4, c[0x0][0x1c8], 0x1 ;  /* 0x0000720004066a11 */ /* 0x004fe200078008ff */
[----:B----4-:R-:W-:Y:S03]  /*7ac0*/  FFMA.FTZ R12, R164, c[0x0][0x2d0], -R180 ;  /* 0x0000b400a40c7a23 */ /* 0x010fe600000108b4 */
[----:B------:R-:W-:Y:S01]  /*7ad0*/  @P6 LEA.HI.X R7, R4, c[0x0][0x1cc], R5, 0x1, P0 ;  /* 0x0000730004076a11 */ /* 0x000fe200000f0c05 */
[----:B------:R2:W-:Y:S01]  /*7ae0*/  MUFU.EX2 R171, R185 ;  /* 0x000000b900ab7308 */ /* 0x0005e20000000800 */
[----:B------:R-:W-:Y:S02]  /*7af0*/  @P6 IADD3 R4, P0, R19, UR14, RZ ;  /* 0x0000000e13046c10 */ /* 0x000fe4000ff1e0ff */
[----:B-1----:R-:W-:Y:S01]  /*7b00*/  FMNMX.FTZ R164, R0, R2, !PT ;  /* 0x0000000200a47209 */ /* 0x002fe20007810000 */
[----:B------:R1:W-:Y:S01]  /*7b10*/  @P6 LDGSTS.E.BYPASS.LTC128B.128 [R128+0x13100], [R6.64], !P4 ;  /* 0x1310000006806fae */ /* 0x0003e2000e101d56 */
[----:B------:R-:W-:Y:S02]  /*7b20*/  @P6 IADD3.X R5, R18, UR11, RZ, P0, !PT ;  /* 0x0000000b12056c10 */ /* 0x000fe400087fe4ff */
[----:B---3--:R-:W-:Y:S01]  /*7b30*/  @P6 LEA R8, P0, R4, c[0x0][0x1c8], 0x1 ;  /* 0x0000720004086a11 */ /* 0x008fe200078008ff */
[----:B------:R-:W-:Y:S01]  /*7b40*/  FMUL.FTZ R181, R164, c[0x0][0x2d0] ;  /* 0x0000b400a4b57a20 */ /* 0x000fe20000410000 */
[----:B------:R-:W-:Y:S01]  /*7b50*/  FSEL R0, R165, RZ, P1 ;  /* 0x000000ffa5007208 */ /* 0x000fe20000800000 */
[----:B------:R-:W3:Y:S01]  /*7b60*/  MUFU.EX2 R169, R12 ;  /* 0x0000000c00a97308 */ /* 0x000ee20000000800 */
[----:B------:R-:W-:Y:S02]  /*7b70*/  @P6 LEA.HI.X R9, R4, c[0x0][0x1cc], R5, 0x1, P0 ;  /* 0x0000730004096a11 */ /* 0x000fe400000f0c05 */
[----:B------:R-:W-:Y:S01]  /*7b80*/  @P6 IADD3 R2, P0, R17, UR14, RZ ;  /* 0x0000000e11026c10 */ /* 0x000fe2000ff1e0ff */
[----:B------:R-:W-:Y:S02]  /*7b90*/  FADD.FTZ R0, -R0, R3 ;  /* 0x0000000300007221 */ /* 0x000fe40000010100 */
[----:B------:R1:W-:Y:S01]  /*7ba0*/  @P6 LDGSTS.E.BYPASS.LTC128B.128 [R128+0x15100], [R8.64], !P3 ;  /* 0x1510000008806fae */ /* 0x0003e2000d901d56 */
[----:B------:R-:W-:Y:S01]  /*7bb0*/  @P6 LEA R4, P1, R2, c[0x0][0x1c8], 0x1 ;  /* 0x0000720002046a11 */ /* 0x000fe200078208ff */
[----:B------:R-:W-:Y:S01]  /*7bc0*/  FMUL.FTZ R0, R0, c[0x0][0x2d0] ;  /* 0x0000b40000007a20 */ /* 0x000fe20000410000 */
[----:B------:R-:W-:Y:S01]  /*7bd0*/  @P6 IADD3.X R5, R16, UR11, RZ, P0, !PT ;  /* 0x0000000b10056c10 */ /* 0x000fe200087fe4ff */
[----:B------:R-:W4:Y:S01]  /*7be0*/  MUFU.EX2 R188, R188 ;  /* 0x000000bc00bc7308 */ /* 0x000f220000000800 */
[----:B------:R-:W-:Y:S01]  /*7bf0*/  FSETP.NEU.FTZ.AND P0, PT, R164, -INF , PT ;  /* 0xff800000a400780b */ /* 0x000fe20003f1d000 */
[----:B------:R-:W-:Y:S01]  /*7c00*/  IMAD.MOV.U32 R189, RZ, RZ, R32 ;  /* 0x000000ffffbd7224 */ /* 0x000fe200078e0020 */
[----:B------:R-:W-:Y:S02]  /*7c10*/  @P6 LEA.HI.X R5, R2, c[0x0][0x1cc], R5, 0x1, P1 ;  /* 0x0000730002056a11 */ /* 0x000fe400008f0c05 */
[----:B------:R-:W-:Y:S02]  /*7c20*/  FSEL R181, R181, RZ, P0 ;  /* 0x000000ffb5b57208 */ /* 0x000fe40000000000 */
[----:B------:R-:W-:Y:S01]  /*7c30*/  FSEL R2, R164, RZ, P0 ;  /* 0x000000ffa4027208 */ /* 0x000fe20000000000 */
[----:B------:R1:W-:Y:S01]  /*7c40*/  @P6 LDGSTS.E.BYPASS.LTC128B.128 [R128+0x17100], [R4.64], !P2 ;  /* 0x1710000004806fae */ /* 0x0003e2000d101d56 */
[----:B--2---:R-:W-:Y:S01]  /*7c50*/  MOV R185, R25 ;  /* 0x0000001900b97202 */ /* 0x004fe20000000f00 */
[--C-:B------:R-:W-:Y:S01]  /*7c60*/  FFMA.FTZ R186, R186, c[0x0][0x2d0], -R181.reuse ;  /* 0x0000b400baba7a23 */ /* 0x100fe200000108b5 */
[----:B------:R2:W1:Y:S01]  /*7c70*/  MUFU.EX2 R3, R0 ;  /* 0x0000000000037308 */ /* 0x0004620000000800 */
[--C-:B------:R-:W-:Y:S01]  /*7c80*/  FFMA.FTZ R190, R190, c[0x0][0x2d0], -R181.reuse ;  /* 0x0000b400bebe7a23 */ /* 0x100fe200000108b5 */
[----:B------:R-:W-:Y:S01]  /*7c90*/  LDSM.16.MT88.4 R20, [R250+0x100] ;  /* 0x00010000fa14783b */ /* 0x000fe20000004200 */
[--C-:B------:R-:W-:Y:S01]  /*7ca0*/  FFMA.FTZ R184, R184, c[0x0][0x2d0], -R181.reuse ;  /* 0x0000b400b8b87a23 */ /* 0x100fe200000108b5 */
[----:B---3--:R-:W-:Y:S01]  /*7cb0*/  F2FP.BF16.PACK_AB R178, R171, R169 ;  /* 0x000000a9abb2723e */ /* 0x008fe200000010ff */
[--C-:B------:R-:W-:Y:S01]  /*7cc0*/  FFMA.FTZ R191, R191, c[0x0][0x2d0], -R181.reuse ;  /* 0x0000b400bfbf7a23 */ /* 0x100fe200000108b5 */
[----:B------:R-:W-:Y:S01]  /*7cd0*/  PLOP3.LUT P0, PT, PT, PT, UP0, 0x80, 0x0 ;  /* 0x000000000000781c */ /* 0x000fe20003f0f008 */
[----:B------:R-:W0:Y:S03]  /*7ce0*/  LDGDEPBAR ;  /* 0x00000000000079af */ /* 0x000e260000000000 */
[----:B------:R-:W3:Y:S01]  /*7cf0*/  MUFU.EX2 R12, R186 ;  /* 0x000000ba000c7308 */ /* 0x000ee20000000800 */
[----:B----4-:R-:W-:Y:S09]  /*7d00*/  F2FP.BF16.PACK_AB R176, R175, R188 ;  /* 0x000000bcafb0723e */ /* 0x010ff200000010ff */
[----:B------:R-:W-:Y:S01]  /*7d10*/  MUFU.EX2 R168, R190 ;  /* 0x000000be00a87308 */ /* 0x000fe20000000800 */
[----:B-1----:R-:W4:Y:S01]  /*7d20*/  LDL.LU R128, [R1+0x12c] ;  /* 0x00012c0001807983 */ /* 0x002f220000300800 */
[----:B--2---:R-:W-:Y:S02]  /*7d30*/  FADD.FTZ R0, -R2, R166 ;  /* 0x000000a602007221 */ /* 0x004fe40000010100 */
[C---:B------:R-:W-:Y:S02]  /*7d40*/  FMUL.FTZ R4, R3.reuse, R132 ;  /* 0x0000008403047220 */ /* 0x040fe40000410000 */
[----:B------:R-:W2:Y:S01]  /*7d50*/  LDL R26, [R1] ;  /* 0x00000000011a7983 */ /* 0x000ea20000100800 */
[----:B------:R-:W-:Y:S03]  /*7d60*/  FMUL.FTZ R0, R0, c[0x0][0x2d0] ;  /* 0x0000b40000007a20 */ /* 0x000fe60000410000 */
[----:B------:R-:W1:Y:S01]  /*7d70*/  MUFU.EX2 R170, R184 ;  /* 0x000000b800aa7308 */ /* 0x000e620000000800 */
[C---:B------:R-:W-:Y:S02]  /*7d80*/  FMUL.FTZ R5, R3.reuse, R133 ;  /* 0x0000008503057220 */ /* 0x040fe40000410000 */
[----:B---3--:R-:W-:Y:S02]  /*7d90*/  IMAD.MOV.U32 R166, RZ, RZ, R12 ;  /* 0x000000ffffa67224 */ /* 0x008fe400078e000c */
[----:B------:R-:W3:Y:S01]  /*7da0*/  LDSM.16.MT88.4 R12, [R249+0x100] ;  /* 0x00010000f90c783b */ /* 0x000ee20000004200 */
[C---:B------:R-:W-:Y:S02]  /*7db0*/  FMUL.FTZ R8, R3.reuse, R136 ;  /* 0x0000008803087220 */ /* 0x040fe40000410000 */
[C---:B------:R-:W-:Y:S02]  /*7dc0*/  FMUL.FTZ R9, R3.reuse, R137 ;  /* 0x0000008903097220 */ /* 0x040fe40000410000 */
[----:B------:R-:W1:Y:S01]  /*7dd0*/  MUFU.EX2 R182, R191 ;  /* 0x000000bf00b67308 */ /* 0x000e620000000800 */
[C---:B------:R-:W-:Y:S02]  /*7de0*/  FMUL.FTZ R16, R3.reuse, R144 ;  /* 0x0000009003107220 */ /* 0x040fe40000410000 */
[C---:B------:R-:W-:Y:S01]  /*7df0*/  FMUL.FTZ R17, R3.reuse, R145 ;  /* 0x0000009103117220 */ /* 0x040fe20000410000 */
[----:B------:R-:W-:Y:S01]  /*7e00*/  MOV R145, R188 ;  /* 0x000000bc00917202 */ /* 0x000fe20000000f00 */
[C---:B------:R-:W-:Y:S02]  /*7e10*/  FMUL.FTZ R25, R3.reuse, R153 ;  /* 0x0000009903197220 */ /* 0x040fe40000410000 */
        /* <DEDUP_REMOVED lines=8> */
[C---:B------:R-:W-:Y:S02]  /*7ea0*/  FMUL.FTZ R44, R3.reuse, R44 ;  /* 0x0000002c032c7220 */ /* 0x040fe40000410000 */
[C---:B------:R-:W-:Y:S02]  /*7eb0*/  FMUL.FTZ R45, R3.reuse, R45 ;  /* 0x0000002d032d7220 */ /* 0x040fe40000410000 */
[C---:B------:R-:W-:Y:S01]  /*7ec0*/  FMUL.FTZ R48, R3.reuse, R48 ;  /* 0x0000003003307220 */ /* 0x040fe20000410000 */
[----:B------:R-:W-:Y:S01]  /*7ed0*/  F2FP.BF16.PACK_AB R177, R168, R182 ;  /* 0x000000b6a8b1723e */ /* 0x000fe200000010ff */
[----:B------:R-:W-:Y:S02]  /*7ee0*/  IMAD.MOV.U32 R191, RZ, RZ, R24 ;  /* 0x000000ffffbf7224 */ /* 0x000fe400078e0018 */
[C---:B------:R-:W-:Y:S02]  /*7ef0*/  FMUL.FTZ R24, R3.reuse, R152 ;  /* 0x0000009803187220 */ /* 0x040fe40000410000 */
[C---:B------:R-:W-:Y:S02]  /*7f00*/  FMUL.FTZ R49, R3.reuse, R49 ;  /* 0x0000003103317220 */ /* 0x040fe40000410000 */
[C---:B------:R-:W-:Y:S02]  /*7f10*/  FMUL.FTZ R52, R3.reuse, R52 ;  /* 0x0000003403347220 */ /* 0x040fe40000410000 */
[C---:B------:R-:W-:Y:S02]  /*7f20*/  FMUL.FTZ R53, R3.reuse, R53 ;  /* 0x0000003503357220 */ /* 0x040fe40000410000 */
[C---:B---3--:R-:W-:Y:S02]  /*7f30*/  FMUL.FTZ R6, R0.reuse, R134 ;  /* 0x0000008600067220 */ /* 0x048fe40000410000 */
[C---:B------:R-:W-:Y:S02]  /*7f40*/  FMUL.FTZ R7, R0.reuse, R135 ;  /* 0x0000008700077220 */ /* 0x040fe40000410000 */
[----:B------:R-:W-:Y:S01]  /*7f50*/  LDSM.16.MT88.4 R132, [R252+0x100] ;  /* 0x00010000fc84783b */ /* 0x000fe20000004200 */
[C---:B------:R-:W-:Y:S02]  /*7f60*/  FMUL.FTZ R10, R0.reuse, R138 ;  /* 0x0000008a000a7220 */ /* 0x040fe40000410000 */
[C---:B------:R-:W-:Y:S02]  /*7f70*/  FMUL.FTZ R11, R0.reuse, R139 ;  /* 0x0000008b000b7220 */ /* 0x040fe40000410000 */
[C---:B------:R-:W-:Y:S01]  /*7f80*/  HMMA.16816.F32.BF16 R4, R176.reuse, R12, R4 ;  /* 0x0000000cb004723c */ /* 0x040fe20000041804 */
[----:B------:R-:W-:Y:S04]  /*7f90*/  LDSM.16.MT88.4 R136, [R249+0x900] ;  /* 0x00090000f988783b */ /* 0x000fe80000004200 */
        /* <DEDUP_REMOVED lines=10> */
[C---:B------:R-:W-:Y:S03]  /*8040*/  HMMA.16816.F32.BF16 R12, R176.reuse, R20, R12 ;  /* 0x00000014b00c723c */ /* 0x040fe6000004180c */
[--C-:B------:R-:W-:Y:S02]  /*8050*/  FFMA.FTZ R2, R129, c[0x0][0x2d0], -R180.reuse ;  /* 0x0000b40081027a23 */ /* 0x100fe400000108b4 */
[----:B------:R-:W3:Y:S01]  /*8060*/  LDL.LU R129, [R1+0x128] ;  /* 0x0001280001817983 */ /* 0x000ee20000300800 */
[--C-:B------:R-:W-:Y:S02]  /*8070*/  FFMA.FTZ R184, R193, c[0x0][0x2d0], -R180.reuse ;  /* 0x0000b400c1b87a23 */ /* 0x100fe400000108b4 */
[C---:B------:R-:W-:Y:S04]  /*8080*/  HMMA.16816.F32.BF16 R16, R176.reuse, R22, R16 ;  /* 0x00000016b010723c */ /* 0x040fe80000041810 */
[C---:B------:R-:W-:Y:S01]  /*8090*/  FMUL.FTZ R20, R3.reuse, R148 ;  /* 0x0000009403147220 */ /* 0x040fe20000410000 */
[----:B------:R-:W-:Y:S01]  /*80a0*/  MUFU.EX2 R184, R184 ;  /* 0x000000b800b87308 */ /* 0x000fe20000000800 */
[C---:B------:R-:W-:Y:S02]  /*80b0*/  FMUL.FTZ R21, R3.reuse, R149 ;  /* 0x0000009503157220 */ /* 0x040fe40000410000 */
[C---:B------:R-:W-:Y:S04]  /*80c0*/  FMUL.FTZ R22, R0.reuse, R150 ;  /* 0x0000009600167220 */ /* 0x040fe80000410000 */
        /* <DEDUP_REMOVED lines=34> */
[----:B------:R-:W3:Y:S01]  /*82f0*/  LDL.LU R130, [R1+0x124] ;  /* 0x0001240001827983 */ /* 0x000ee20000300800 */
        /* <DEDUP_REMOVED lines=51> */
[----:B------:R-:W-:Y:S02]  /*8630*/  FMUL.FTZ R125, R3, R125 ;  /* 0x0000007d037d7220 */ /* 0x000fe40000410000 */
[--C-:B------:R-:W-:Y:S02]  /*8640*/  FFMA.FTZ R148, R183, c[0x0][0x2d0], -R181.reuse ;  /* 0x0000b400b7947a23 */ /* 0x100fe400000108b5 */
[--C-:B------:R-:W-:Y:S02]  /*8650*/  FFMA.FTZ R183, R194, c[0x0][0x2d0], -R180.reuse ;  /* 0x0000b400c2b77a23 */ /* 0x100fe400000108b4 */
[----:B------:R-:W-:Y:S10]  /*8660*/  MUFU.EX2 R186, R148 ;  /* 0x0000009400ba7308 */ /* 0x000ff40000000800 */
[----:B------:R-:W-:Y:S01]  /*8670*/  MUFU.EX2 R183, R183 ;  /* 0x000000b700b77308 */ /* 0x000fe20000000800 */
[C---:B----4-:R-:W-:Y:S01]  /*8680*/  FMUL.FTZ R128, R3.reuse, R128 ;  /* 0x0000008003807220 */ /* 0x050fe20000410000 */
[----:B--2---:R1:W2:Y:S01]  /*8690*/  LDSM.16.MT88.4 R28, [R26+0x100] ;  /* 0x000100001a1c783b */ /* 0x0042a20000004200 */
        /* <DEDUP_REMOVED lines=11> */
[----:B------:R-:W4:Y:S03]  /*8750*/  LDSM.16.MT88.4 R132, [R249+0x2100] ;  /* 0x00210000f984783b */ /* 0x000f260000004200 */
[--C-:B-1----:R-:W-:Y:S02]  /*8760*/  FFMA.FTZ R2, R131, c[0x0][0x2d0], -R181.reuse ;  /* 0x0000b40083027a23 */ /* 0x102fe400000108b5 */
[----:B------:R-:W2:Y:S02]  /*8770*/  LDL.LU R131, [R1+0x120] ;  /* 0x0001200001837983 */ /* 0x000ea40000300800 */
[----:B------:R1:W-:Y:S01]  /*8780*/  MUFU.EX2 R150, R2 ;  /* 0x0000000200967308 */ /* 0x0003e20000000800 */
[----:B---3--:R-:W-:Y:S03]  /*8790*/  FMUL.FTZ R129, R3, R129 ;  /* 0x0000008103817220 */ /* 0x008fe60000410000 */
[--C-:B-1----:R-:W-:Y:S06]  /*87a0*/  FFMA.FTZ R2, R191, c[0x0][0x2d0], -R181.reuse ;  /* 0x0000b400bf027a23 */ /* 0x102fec00000108b5 */
[----:B------:R1:W3:Y:S01]  /*87b0*/  MUFU.EX2 R157, R2 ;  /* 0x00000002009d7308 */ /* 0x0002e20000000800 */
[C---:B----4-:R-:W-:Y:S08]  /*87c0*/  HMMA.16816.F32.BF16 R36, R176.reuse, R132, R36 ;  /* 0x00000084b024723c */ /* 0x050ff00000041824 */
[C---:B------:R-:W-:Y:S01]  /*87d0*/  HMMA.16816.F32.BF16 R40, R176.reuse, R134, R40 ;  /* 0x00000086b028723c */ /* 0x040fe20000041828 */
[----:B------:R-:W4:Y:S03]  /*87e0*/  LDSM.16.MT88.4 R132, [R250+0x2100] ;  /* 0x00210000fa84783b */ /* 0x000f260000004200 */
[--C-:B-1----:R-:W-:Y:S04]  /*87f0*/  FFMA.FTZ R2, R187, c[0x0][0x2d0], -R180.reuse ;  /* 0x0000b400bb027a23 */ /* 0x102fe800000108b4 */
[----:B------:R1:W-:Y:S04]  /*8800*/  MUFU.EX2 R158, R2 ;  /* 0x00000002009e7308 */ /* 0x0003e80000000800 */
[--C-:B-1----:R-:W-:Y:S01]  /*8810*/  FFMA.FTZ R2, R200, c[0x0][0x2d0], -R180.reuse ;  /* 0x0000b400c8027a23 */ /* 0x102fe200000108b4 */
[C---:B----4-:R-:W-:Y:S01]  /*8820*/  HMMA.16816.F32.BF16 R44, R176.reuse, R132, R44 ;  /* 0x00000084b02c723c */ /* 0x050fe2000004182c */
[----:B------:R1:W5:Y:S04]  /*8830*/  LDL.LU R200, [R1+0x11c] ;  /* 0x00011c0001c87983 */ /* 0x0003680000300800 */
[----:B------:R4:W1:Y:S01]  /*8840*/  MUFU.EX2 R153, R2 ;  /* 0x0000000200997308 */ /* 0x0008620000000800 */
[----:B------:R-:W-:Y:S02]  /*8850*/  FMUL.FTZ R130, R0, R130 ;  /* 0x0000008200827220 */ /* 0x000fe40000410000 */
[C---:B------:R-:W-:Y:S01]  /*8860*/  HMMA.16816.F32.BF16 R48, R176.reuse, R134, R48 ;  /* 0x00000086b030723c */ /* 0x040fe20000041830 */
[----:B------:R-:W1:Y:S03]  /*8870*/  LDSM.16.MT88.4 R132, [R151+0x2100] ;  /* 0x002100009784783b */ /* 0x000e660000004200 */
[--C-:B----4-:R-:W-:Y:S02]  /*8880*/  FFMA.FTZ R2, R185, c[0x0][0x2d0], -R181.reuse ;  /* 0x0000b400b9027a23 */ /* 0x110fe400000108b5 */
[--C-:B------:R-:W-:Y:S02]  /*8890*/  FFMA.FTZ R185, R192, c[0x0][0x2d0], -R180.reuse ;  /* 0x0000b400c0b97a23 */ /* 0x100fe400000108b4 */
[----:B------:R4:W-:Y:S10]  /*88a0*/  MUFU.EX2 R159, R2 ;  /* 0x00000002009f7308 */ /* 0x0009f40000000800 */
[----:B------:R-:W-:Y:S01]  /*88b0*/  MUFU.EX2 R185, R185 ;  /* 0x000000b900b97308 */ /* 0x000fe20000000800 */
[C---:B-1----:R-:W-:Y:S03]  /*88c0*/  HMMA.16816.F32.BF16 R52, R176.reuse, R132, R52 ;  /* 0x00000084b034723c */ /* 0x042fe60000041834 */
[--C-:B----4-:R-:W-:Y:S05]  /*88d0*/  FFMA.FTZ R2, R189, c[0x0][0x2d0], -R181.reuse ;  /* 0x0000b400bd027a23 */ /* 0x110fea00000108b5 */
[C---:B------:R-:W-:Y:S01]  /*88e0*/  HMMA.16816.F32.BF16 R56, R176.reuse, R134, R56 ;  /* 0x00000086b038723c */ /* 0x040fe20000041838 */
[----:B------:R-:W1:Y:S01]  /*88f0*/  LDSM.16.MT88.4 R132, [R252+0x2100] ;  /* 0x00210000fc84783b */ /* 0x000e620000004200 */
[----:B------:R4:W1:Y:S02]  /*8900*/  MUFU.EX2 R160, R2 ;  /* 0x0000000200a07308 */ /* 0x0008640000000800 */
[--C-:B----4-:R-:W-:Y:S02]  /*8910*/  FFMA.FTZ R2, R201, c[0x0][0x2d0], -R180.reuse ;  /* 0x0000b400c9027a23 */ /* 0x110fe400000108b4 */
[----:B------:R4:W5:Y:S06]  /*8920*/  LDL.LU R201, [R1+0x118] ;  /* 0x0001180001c97983 */ /* 0x00096c0000300800 */
[----:B------:R3:W-:Y:S01]  /*8930*/  MUFU.EX2 R189, R2 ;  /* 0x0000000200bd7308 */ /* 0x0007e20000000800 */
[----:B------:R-:W4:Y:S01]  /*8940*/  LDL.LU R144, [R1+0x64] ;  /* 0x0000640001907983 */ /* 0x000f220000300800 */
[C---:B-1----:R-:W-:Y:S08]  /*8950*/  HMMA.16816.F32.BF16 R60, R176.reuse, R132, R60 ;  /* 0x00000084b03c723c */ /* 0x042ff0000004183c */
[C---:B------:R-:W-:Y:S01]  /*8960*/  HMMA.16816.F32.BF16 R64, R176.reuse, R134, R64 ;  /* 0x00000086b040723c */ /* 0x040fe20000041840 */
[----:B------:R-:W1:Y:S03]  /*8970*/  LDSM.16.MT88.4 R132, [R249+0x4100] ;  /* 0x00410000f984783b */ /* 0x000e660000004200 */
[--C-:B---3--:R-:W-:Y:S02]  /*8980*/  FFMA.FTZ R2, R202, c[0x0][0x2d0], -R180.reuse ;  /* 0x0000b400ca027a23 */ /* 0x108fe400000108b4 */
[----:B------:R3:W5:Y:S02]  /*8990*/  LDL.LU R202, [R1+0x114] ;  /* 0x0001140001ca7983 */ /* 0x0007640000300800 */
[----:B------:R3:W-:Y:S04]  /*89a0*/  MUFU.EX2 R161, R2 ;  /* 0x0000000200a17308 */ /* 0x0007e80000000800 */
[--C-:B---3--:R-:W-:Y:S02]  /*89b0*/  FFMA.FTZ R2, R203, c[0x0][0x2d0], -R181.reuse ;  /* 0x0000b400cb027a23 */ /* 0x108fe400000108b5 */
[----:B------:R3:W5:Y:S04]  /*89c0*/  LDL.LU R203, [R1+0x110] ;  /* 0x0001100001cb7983 */ /* 0x0007680000300800 */
[----:B------:R3:W-:Y:S01]  /*89d0*/  MUFU.EX2 R188, R2 ;  /* 0x0000000200bc7308 */ /* 0x0007e20000000800 */
[C---:B-1----:R-:W-:Y:S08]  /*89e0*/  HMMA.16816.F32.BF16 R68, R176.reuse, R132, R68 ;  /* 0x00000084b044723c */ /* 0x042ff00000041844 */
[C---:B------:R-:W-:Y:S01]  /*89f0*/  HMMA.16816.F32.BF16 R72, R176.reuse, R134, R72 ;  /* 0x00000086b048723c */ /* 0x040fe20000041848 */
[----:B------:R-:W1:Y:S03]  /*8a00*/  LDSM.16.MT88.4 R132, [R250+0x4100] ;  /* 0x00410000fa84783b */ /* 0x000e660000004200 */
[--C-:B---3--:R-:W-:Y:S02]  /*8a10*/  FFMA.FTZ R2, R196, c[0x0][0x2d0], -R181.reuse ;  /* 0x0000b400c4027a23 */ /* 0x108fe400000108b5 */
[----:B------:R3:W5:Y:S02]  /*8a20*/  LDL.LU R196, [R1+0x10c] ;  /* 0x00010c0001c47983 */ /* 0x0007640000300800 */
[----:B------:R3:W-:Y:S04]  /*8a30*/  MUFU.EX2 R190, R2 ;  /* 0x0000000200be7308 */ /* 0x0007e80000000800 */
[--C-:B---3--:R-:W-:Y:S01]  /*8a40*/  FFMA.FTZ R2, R197, c[0x0][0x2d0], -R180.reuse ;  /* 0x0000b400c5027a23 */ /* 0x108fe200000108b4 */
[C---:B-1----:R-:W-:Y:S01]  /*8a50*/  HMMA.16816.F32.BF16 R76, R176.reuse, R132, R76 ;  /* 0x00000084b04c723c */ /* 0x042fe2000004184c */
[----:B------:R1:W5:Y:S04]  /*8a60*/  LDL.LU R197, [R1+0x108] ;  /* 0x0001080001c57983 */ /* 0x0003680000300800 */
[----:B------:R3:W-:Y:S01]  /*8a70*/  MUFU.EX2 R191, R2 ;  /* 0x0000000200bf7308 */ /* 0x0007e20000000800 */
[----:B------:R-:W4:Y:S02]  /*8a80*/  LDL.LU R152, [R1+0x68] ;  /* 0x0000680001987983 */ /* 0x000f240000300800 */
[C---:B------:R-:W-:Y:S03]  /*8a90*/  HMMA.16816.F32.BF16 R80, R176.reuse, R134, R80 ;  /* 0x00000086b050723c */ /* 0x040fe60000041850 */
[----:B------:R-:W1:Y:S01]  /*8aa0*/  LDSM.16.MT88.4 R132, [R151+0x4100] ;  /* 0x004100009784783b */ /* 0x000e620000004200 */
[----:B--2---:R-:W-:Y:S02]  /*8ab0*/  FMUL.FTZ R131, R0, R131 ;  /* 0x0000008300837220 */ /* 0x004fe40000410000 */
[--C-:B---3--:R-:W-:Y:S02]  /*8ac0*/  FFMA.FTZ R2, R198, c[0x0][0x2d0], -R180.reuse ;  /* 0x0000b400c6027a23 */ /* 0x108fe400000108b4 */
[----:B------:R2:W5:Y:S01]  /*8ad0*/  LDL.LU R198, [R1+0x104] ;  /* 0x0001040001c67983 */ /* 0x0005620000300800 */
[----:B------:R-:W-:Y:S01]  /*8ae0*/  FFMA.FTZ R180, R195, c[0x0][0x2d0], -R180 ;  /* 0x0000b400c3b47a23 */ /* 0x000fe200000108b4 */
[----:B------:R3:W-:Y:S10]  /*8af0*/  MUFU.EX2 R162, R2 ;  /* 0x0000000200a27308 */ /* 0x0007f40000000800 */
[----:B------:R-:W2:Y:S01]  /*8b00*/  MUFU.EX2 R180, R180 ;  /* 0x000000b400b47308 */ /* 0x000ea20000000800 */
[C---:B-1----:R-:W-:Y:S03]  /*8b10*/  HMMA.16816.F32.BF16 R84, R176.reuse, R132, R84 ;  /* 0x00000084b054723c */ /* 0x042fe60000041854 */
[----:B---3--:R-:W-:Y:S02]  /*8b20*/  FFMA.FTZ R2, R199, c[0x0][0x2d0], -R181 ;  /* 0x0000b400c7027a23 */ /* 0x008fe400000108b5 */
[----:B------:R1:W5:Y:S03]  /*8b30*/  LDL.LU R199, [R1+0x100] ;  /* 0x0001000001c77983 */ /* 0x0003660000300800 */
[C---:B------:R-:W-:Y:S01]  /*8b40*/  HMMA.16816.F32.BF16 R88, R176.reuse, R134, R88 ;  /* 0x00000086b058723c */ /* 0x040fe20000041858 */
[----:B------:R4:W-:Y:S01]  /*8b50*/  MUFU.EX2 R187, R2 ;  /* 0x0000000200bb7308 */ /* 0x0009e20000000800 */
[----:B------:R-:W3:Y:S05]  /*8b60*/  LDSM.16.MT88.4 R132, [R252+0x4100] ;  /* 0x00410000fc84783b */ /* 0x000eea0000004200 */
[----:B------:R1:W5:Y:S05]  /*8b70*/  LDL.LU R192, [R1+0xfc] ;  /* 0x0000fc0001c07983 */ /* 0x00036a0000300800 */
[----:B------:R1:W5:Y:S05]  /*8b80*/  LDL.LU R193, [R1+0xf8] ;  /* 0x0000f80001c17983 */ /* 0x00036a0000300800 */
[----:B------:R1:W5:Y:S05]  /*8b90*/  LDL.LU R194, [R1+0xf4] ;  /* 0x0000f40001c27983 */ /* 0x00036a0000300800 */
[----:B------:R1:W5:Y:S01]  /*8ba0*/  LDL.LU R195, [R1+0xf0] ;  /* 0x0000f00001c37983 */ /* 0x0003620000300800 */
[C---:B---3--:R-:W-:Y:S08]  /*8bb0*/  HMMA.16816.F32.BF16 R92, R176.reuse, R132, R92 ;  /* 0x00000084b05c723c */ /* 0x048ff0000004185c */
[C---:B------:R-:W-:Y:S01]  /*8bc0*/  HMMA.16816.F32.BF16 R96, R176.reuse, R134, R96 ;  /* 0x00000086b060723c */ /* 0x040fe20000041860 */
[----:B------:R-:W3:Y:S07]  /*8bd0*/  LDSM.16.MT88.4 R132, [R249+0x6100] ;  /* 0x00610000f984783b */ /* 0x000eee0000004200 */
[C---:B---3--:R-:W-:Y:S08]  /*8be0*/  HMMA.16816.F32.BF16 R100, R176.reuse, R132, R100 ;  /* 0x00000084b064723c */ /* 0x048ff00000041864 */
[C---:B------:R-:W-:Y:S01]  /*8bf0*/  HMMA.16816.F32.BF16 R104, R176.reuse, R134, R104 ;  /* 0x00000086b068723c */ /* 0x040fe20000041868 */
[----:B------:R-:W3:Y:S03]  /*8c00*/  LDSM.16.MT88.4 R132, [R250+0x6100] ;  /* 0x00610000fa84783b */ /* 0x000ee60000004200 */
[----:B----4-:R-:W-:Y:S02]  /*8c10*/  FFMA.FTZ R2, R3, R144, R145 ;  /* 0x0000009003027223 */ /* 0x010fe40000010091 */
[----:B------:R-:W-:Y:S02]  /*8c20*/  LDSM.16.MT88.4 R144, [R151+0x1100] ;  /* 0x001100009790783b */ /* 0x000fe40000004200 */
        /* <DEDUP_REMOVED lines=8> */
[----:B------:R-:W-:Y:S04]  /*8cb0*/  HMMA.16816.F32.BF16 R128, R176, R134, R128 ;  /* 0x00000086b080723c */ /* 0x000fe80000041880 */
[----:B------:R-:W-:Y:S01]  /*8cc0*/  F2FP.BF16.PACK_AB R133, R157, R150 ;  /* 0x000000969d85723e */ /* 0x000fe200000010ff */
[----:B------:R-:W-:Y:S02]  /*8cd0*/  FFMA.FTZ R148, R0, R152, R182 ;  /* 0x0000009800947223 */ /* 0x000fe400000100b6 */
[----:B------:R-:W-:Y:S01]  /*8ce0*/  F2FP.BF16.PACK_AB R134, R153, R158 ;  /* 0x0000009e9986723e */ /* 0x000fe200000010ff */
[--C-:B------:R-:W-:Y:S01]  /*8cf0*/  FFMA.FTZ R0, R172, c[0x0][0x2d0], -R181.reuse ;  /* 0x0000b400ac007a23 */ /* 0x100fe200000108b5 */
[----:B------:R-:W-:Y:S01]  /*8d00*/  F2FP.BF16.PACK_AB R135, R160, R159 ;  /* 0x0000009fa087723e */ /* 0x000fe200000010ff */
[----:B------:R1:W5:Y:S02]  /*8d10*/  LDL.LU R172, [R1+0xec] ;  /* 0x0000ec0001ac7983 */ /* 0x0003640000300800 */
[----:B------:R-:W-:Y:S01]  /*8d20*/  IMAD.MOV.U32 R152, RZ, RZ, R166 ;  /* 0x000000ffff987224 */ /* 0x000fe200078e00a6 */
[----:B------:R3:W-:Y:S01]  /*8d30*/  MUFU.EX2 R3, R0 ;  /* 0x0000000000037308 */ /* 0x0007e20000000800 */
[----:B------:R-:W-:Y:S02]  /*8d40*/  F2FP.BF16.PACK_AB R176, R184, R185 ;  /* 0x000000b9b8b0723e */ /* 0x000fe400000010ff */
[C---:B------:R-:W-:Y:S05]  /*8d50*/  HMMA.16816.F32.BF16 R4, R132.reuse, R136, R4 ;  /* 0x000000888404723c */ /* 0x040fea0000041804 */
[----:B--2---:R-:W-:Y:S03]  /*8d60*/  F2FP.BF16.PACK_AB R178, R180, R183 ;  /* 0x000000b7b4b2723e */ /* 0x004fe600000010ff */
[C---:B------:R-:W-:Y:S01]  /*8d70*/  HMMA.16816.F32.BF16 R8, R132.reuse, R138, R8 ;  /* 0x0000008a8408723c */ /* 0x040fe20000041808 */
[----:B------:R-:W2:Y:S03]  /*8d80*/  LDSM.16.MT88.4 R136, [R250+0x900] ;  /* 0x00090000fa88783b */ /* 0x000ea60000004200 */
[--C-:B---3--:R-:W-:Y:S02]  /*8d90*/  FFMA.FTZ R0, R173, c[0x0][0x2d0], -R181.reuse ;  /* 0x0000b400ad007a23 */ /* 0x108fe400000108b5 */
[----:B------:R1:W5:Y:S02]  /*8da0*/  LDL.LU R173, [R1+0xe8] ;  /* 0x0000e80001ad7983 */ /* 0x0003640000300800 */
[----:B------:R3:W4:Y:S01]  /*8db0*/  MUFU.EX2 R182, R0 ;  /* 0x0000000000b67308 */ /* 0x0007220000000800 */
[C---:B--2---:R-:W-:Y:S03]  /*8dc0*/  HMMA.16816.F32.BF16 R12, R132.reuse, R136, R12 ;  /* 0x00000088840c723c */ /* 0x044fe6000004180c */
[--C-:B---3--:R-:W-:Y:S01]  /*8dd0*/  FFMA.FTZ R0, R174, c[0x0][0x2d0], -R181.reuse ;  /* 0x0000b400ae007a23 */ /* 0x108fe200000108b5 */
[----:B----4-:R-:W-:Y:S01]  /*8de0*/  F2FP.BF16.PACK_AB R177, R182, R3 ;  /* 0x00000003b6b1723e */ /* 0x010fe200000010ff */
[----:B------:R1:W5:Y:S01]  /*8df0*/  LDL.LU R174, [R1+0xe4] ;  /* 0x0000e40001ae7983 */ /* 0x0003620000300800 */
[----:B------:R-:W-:Y:S03]  /*8e00*/  FFMA.FTZ R181, R167, c[0x0][0x2d0], -R181 ;  /* 0x0000b400a7b57a23 */ /* 0x000fe600000108b5 */
[----:B------:R2:W-:Y:S01]  /*8e10*/  MUFU.EX2 R166, R0 ;  /* 0x0000000000a67308 */ /* 0x0005e20000000800 */
[C---:B------:R-:W-:Y:S01]  /*8e20*/  HMMA.16816.F32.BF16 R16, R132.reuse, R138, R16 ;  /* 0x0000008a8410723c */ /* 0x040fe20000041810 */
[----:B------:R-:W3:Y:S08]  /*8e30*/  LDSM.16.MT88.4 R136, [R151+0x900] ;  /* 0x000900009788783b */ /* 0x000ef00000004200 */
[----:B------:R-:W4:Y:S03]  /*8e40*/  MUFU.EX2 R181, R181 ;  /* 0x000000b500b57308 */ /* 0x000f260000000800 */
[----:B--2---:R-:W-:Y:S02]  /*8e50*/  FADD.FTZ R0, R175, R2 ;  /* 0x00000002af007221 */ /* 0x004fe40000010000 */
[----:B------:R1:W5:Y:S01]  /*8e60*/  LDL.LU R175, [R1+0xe0] ;  /* 0x0000e00001af7983 */ /* 0x0003620000300800 */
[----:B------:R-:W-:Y:S01]  /*8e70*/  FADD.FTZ R2, R168, R148 ;  /* 0x00000094a8027221 */ /* 0x000fe20000010000 */
[----:B------:R-:W-:Y:S01]  /*8e80*/  MOV R148, R153 ;  /* 0x0000009900947202 */ /* 0x000fe20000000f00 */
[----:B------:R-:W-:Y:S02]  /*8e90*/  FADD.FTZ R0, R169, R0 ;  /* 0x00000000a9007221 */ /* 0x000fe40000010000 */
[----:B------:R1:W5:Y:S01]  /*8ea0*/  LDL.LU R168, [R1+0xdc] ;  /* 0x0000dc0001a87983 */ /* 0x0003620000300800 */
[----:B------:R-:W-:Y:S02]  /*8eb0*/  FADD.FTZ R167, R170, R2 ;  /* 0x00000002aaa77221 */ /* 0x000fe40000010000 */
[----:B------:R-:W-:Y:S01]  /*8ec0*/  FADD.FTZ R2, R171, R0 ;  /* 0x00000000ab027221 */ /* 0x000fe20000010000 */
[----:B----4-:R-:W-:Y:S01]  /*8ed0*/  F2FP.BF16.PACK_AB R179, R181, R166 ;  /* 0x000000a6b5b3723e */ /* 0x010fe200000010ff */
[----:B------:R1:W5:Y:S01]  /*8ee0*/  LDL.LU R169, [R1+0xd8] ;  /* 0x0000d80001a97983 */ /* 0x0003620000300800 */
[----:B------:R-:W-:Y:S04]  /*8ef0*/  IMAD.MOV.U32 R0, RZ, RZ, R152 ;  /* 0x000000ffff007224 */ /* 0x000fe800078e0098 */
[----:B------:R-:W-:Y:S01]  /*8f00*/  LDSM.16.MT88.4 R152, [R151+0x1900] ;  /* 0x001900009798783b */ /* 0x000fe20000004200 */
[----:B------:R-:W-:Y:S01]  /*8f10*/  FADD.FTZ R0, R0, R167 ;  /* 0x000000a700007221 */ /* 0x000fe20000010000 */
[C---:B---3--:R-:W-:Y:S03]  /*8f20*/  HMMA.16816.F32.BF16 R20, R132.reuse, R136, R20 ;  /* 0x000000888414723c */ /* 0x048fe60000041814 */
[----:B------:R1:W5:Y:S05]  /*8f30*/  LDL.LU R170, [R1+0xd4] ;  /* 0x0000d40001aa7983 */ /* 0x00036a0000300800 */
[C---:B------:R-:W-:Y:S01]  /*8f40*/  HMMA.16816.F32.BF16 R24, R132.reuse, R138, R24 ;  /* 0x0000008a8418723c */ /* 0x040fe20000041818 */
[----:B------:R-:W2:Y:S05]  /*8f50*/  LDSM.16.MT88.4 R136, [R252+0x900] ;  /* 0x00090000fc88783b */ /* 0x000eaa0000004200 */
[----:B------:R1:W5:Y:S02]  /*8f60*/  LDL.LU R171, [R1+0xd0] ;  /* 0x0000d00001ab7983 */ /* 0x0003640000300800 */
        /* <DEDUP_REMOVED lines=89> */
[----:B------:R-:W-:Y:S08]  /*9500*/  HMMA.16816.F32.BF16 R128, R132, R138, R128 ;  /* 0x0000008a8480723c */ /* 0x000ff00000041880 */
[C---:B---3--:R-:W-:Y:S07]  /*9510*/  HMMA.16816.F32.BF16 R132, R176.reuse, R140, R4 ;  /* 0x0000008cb084723c */ /* 0x048fee0000041804 */
[----:B------:R-:W-:Y:S01]  /*9520*/  IMAD.MOV.U32 R6, RZ, RZ, R161 ;  /* 0x000000ffff067224 */ /* 0x000fe200078e00a1 */
[C---:B------:R-:W-:Y:S04]  /*9530*/  HMMA.16816.F32.BF16 R136, R176.reuse, R142, R8 ;  /* 0x0000008eb088723c */ /* 0x040fe80000041808 */
[----:B------:R-:W-:Y:S02]  /*9540*/  MOV R5, R162 ;  /* 0x000000a200057202 */ /* 0x000fe40000000f00 */
[----:B------:R-:W-:Y:S02]  /*9550*/  MOV R7, R160 ;  /* 0x000000a000077202 */ /* 0x000fe40000000f00 */
[C---:B----4-:R-:W-:Y:S01]  /*9560*/  HMMA.16816.F32.BF16 R140, R176.reuse, R144, R12 ;  /* 0x00000090b08c723c */ /* 0x050fe2000004180c */
[----:B------:R-:W2:Y:S03]  /*9570*/  LDSM.16.MT88.4 R160, [R252+0x1900] ;  /* 0x00190000fca0783b */ /* 0x000ea60000004200 */
[----:B------:R-:W-:Y:S01]  /*9580*/  IMAD.MOV.U32 R9, RZ, RZ, R5 ;  /* 0x000000ffff097224 */ /* 0x000fe200078e0005 */
[----:B------:R-:W-:Y:S01]  /*9590*/  MOV R10, R6 ;  /* 0x00000006000a7202 */ /* 0x000fe20000000f00 */
[----:B------:R-:W-:Y:S02]  /*95a0*/  IMAD.MOV.U32 R11, RZ, RZ, R7 ;  /* 0x000000ffff0b7224 */ /* 0x000fe400078e0007 */
[C---:B------:R-:W-:Y:S01]  /*95b0*/  HMMA.16816.F32.BF16 R144, R176.reuse, R146, R16 ;  /* 0x00000092b090723c */ /* 0x040fe20000041810 */
[----:B------:R-:W3:Y:S03]  /*95c0*/  LDSM.16.MT88.4 R4, [R249+0x3900] ;  /* 0x00390000f904783b */ /* 0x000ee60000004200 */
[----:B------:R-:W-:Y:S01]  /*95d0*/  IMAD.MOV.U32 R15, RZ, RZ, R148 ;  /* 0x000000ffff0f7224 */ /* 0x000fe200078e0094 */
[----:B------:R-:W-:Y:S01]  /*95e0*/  MOV R12, R9 ;  /* 0x00000009000c7202 */ /* 0x000fe20000000f00 */
[----:B------:R-:W-:Y:S01]  /*95f0*/  IMAD.MOV.U32 R13, RZ, RZ, R10 ;  /* 0x000000ffff0d7224 */ /* 0x000fe200078e000a */
[----:B------:R-:W-:Y:S01]  /*9600*/  MOV R17, R151 ;  /* 0x0000009700117202 */ /* 0x000fe20000000f00 */
[----:B------:R-:W-:Y:S01]  /*9610*/  IMAD.MOV.U32 R18, RZ, RZ, R150 ;  /* 0x000000ffff127224 */ /* 0x000fe200078e0096 */
[----:B------:R-:W-:Y:S02]  /*9620*/  MOV R19, R149 ;  /* 0x0000009500137202 */ /* 0x000fe40000000f00 */
[C---:B------:R-:W-:Y:S03]  /*9630*/  HMMA.16816.F32.BF16 R148, R176.reuse, R152, R20 ;  /* 0x00000098b094723c */ /* 0x040fe60000041814 */
[----:B------:R-:W-:Y:S02]  /*9640*/  MOV R14, R11 ;  /* 0x0000000b000e7202 */ /* 0x000fe40000000f00 */
[----:B------:R-:W4:Y:S02]  /*9650*/  LDSM.16.MT88.4 R8, [R250+0x3900] ;  /* 0x00390000fa08783b */ /* 0x000f240000004200 */
[----:B------:R-:W-:Y:S01]  /*9660*/  MOV R23, R12 ;  /* 0x0000000c00177202 */ /* 0x000fe20000000f00 */
[C---:B------:R-:W-:Y:S04]  /*9670*/  HMMA.16816.F32.BF16 R152, R176.reuse, R154, R24 ;  /* 0x0000009ab098723c */ /* 0x040fe80000041818 */
[----:B------:R-:W-:Y:S01]  /*9680*/  IMAD.MOV.U32 R22, RZ, RZ, R13 ;  /* 0x000000ffff167224 */ /* 0x000fe200078e000d */
[----:B------:R-:W-:Y:S02]  /*9690*/  MOV R21, R14 ;  /* 0x0000000e00157202 */ /* 0x000fe40000000f00 */
[----:B------:R-:W-:Y:S01]  /*96a0*/  IMAD.MOV.U32 R27, RZ, RZ, R159 ;  /* 0x000000ffff1b7224 */ /* 0x000fe200078e009f */
[----:B------:R-:W-:Y:S01]  /*96b0*/  MOV R26, R158 ;  /* 0x0000009e001a7202 */ /* 0x000fe20000000f00 */
[----:B------:R-:W-:Y:S03]  /*96c0*/  IMAD.MOV.U32 R24, RZ, RZ, R156 ;  /* 0x000000ffff187224 */ /* 0x000fe600078e009c */
[----:B------:R-:W-:Y:S02]  /*96d0*/  MOV R25, R157 ;  /* 0x0000009d00197202 */ /* 0x000fe40000000f00 */
[C---:B--2---:R-:W-:Y:S03]  /*96e0*/  HMMA.16816.F32.BF16 R156, R176.reuse, R160, R28 ;  /* 0x000000a0b09c723c */ /* 0x044fe6000004181c */
[----:B------:R-:W-:Y:S02]  /*96f0*/  MOV R20, R15 ;  /* 0x0000000f00147202 */ /* 0x000fe40000000f00 */
[----:B------:R-:W2:Y:S02]  /*9700*/  LDSM.16.MT88.4 R12, [R17+0x3900] ;  /* 0x00390000110c783b */ /* 0x000ea40000004200 */
[----:B------:R-:W-:Y:S01]  /*9710*/  MOV R29, R17 ;  /* 0x00000011001d7202 */ /* 0x000fe20000000f00 */
[C---:B------:R-:W-:Y:S04]  /*9720*/  HMMA.16816.F32.BF16 R160, R176.reuse, R162, R32 ;  /* 0x000000a2b0a0723c */ /* 0x040fe80000041820 */
[----:B------:R-:W-:Y:S01]  /*9730*/  MOV R31, R18 ;  /* 0x00000012001f7202 */ /* 0x000fe20000000f00 */
[----:B------:R-:W-:Y:S02]  /*9740*/  IMAD.MOV.U32 R30, RZ, RZ, R19 ;  /* 0x000000ffff1e7224 */ /* 0x000fe400078e0013 */
[----:B------:R-:W1:Y:S01]  /*9750*/  LDSM.16.MT88.4 R16, [R252+0x3900] ;  /* 0x00390000fc10783b */ /* 0x000e620000004200 */
        /* <DEDUP_REMOVED lines=10> */
[C---:B------:R-:W-:Y:S01]  /*9800*/  HMMA.16816.F32.BF16 R48, R176.reuse, R10, R48 ;  /* 0x0000000ab030723c */ /* 0x040fe20000041830 */
[----:B------:R-:W4:Y:S03]  /*9810*/  LDSM.16.MT88.4 R8, [R250+0x5900] ;  /* 0x00590000fa08783b */ /* 0x000f260000004200 */
        /* <DEDUP_REMOVED lines=25> */
[----:B------:R-:W-:Y:S01]  /*99b0*/  FADD.FTZ R0, R166, R3 ;  /* 0x00000003a6007221 */ /* 0x000fe20000010000 */
[----:B------:R-:W-:Y:S01]  /*99c0*/  MOV R166, R164 ;  /* 0x000000a400a67202 */ /* 0x000fe20000000f00 */
[C---:B------:R-:W-:Y:S01]  /*99d0*/  HMMA.16816.F32.BF16 R80, R176.reuse, R10, R80 ;  /* 0x0000000ab050723c */ /* 0x040fe20000041850 */
[----:B------:R-:W4:Y:S03]  /*99e0*/  LDSM.16.MT88.4 R8, [R250+0x7900] ;  /* 0x00790000fa08783b */ /* 0x000f260000004200 */
[----:B------:R-:W-:Y:S01]  /*99f0*/  FADD.FTZ R2, R180, R2 ;  /* 0x00000002b4027221 */ /* 0x000fe20000010000 */
[----:B------:R-:W-:Y:S01]  /*9a00*/  MOV R3, R165 ;  /* 0x000000a500037202 */ /* 0x000fe20000000f00 */
[----:B------:R-:W-:Y:S02]  /*9a10*/  FADD.FTZ R0, R181, R0 ;  /* 0x00000000b5007221 */ /* 0x000fe40000010000 */
[C---:B--2---:R-:W-:Y:S01]  /*9a20*/  HMMA.16816.F32.BF16 R84, R176.reuse, R12, R84 ;  /* 0x0000000cb054723c */ /* 0x044fe20000041854 */
[----:B------:R-:W-:Y:S05]  /*9a30*/  STL [R1+0x64], R2 ;  /* 0x0000640201007387 */ /* 0x000fea0000100800 */
[----:B------:R-:W-:Y:S02]  /*9a40*/  STL [R1+0x68], R0 ;  /* 0x0000680001007387 */ /* 0x000fe40000100800 */
[C---:B------:R-:W-:Y:S03]  /*9a50*/  HMMA.16816.F32.BF16 R88, R176.reuse, R14, R88 ;  /* 0x0000000eb058723c */ /* 0x040fe60000041858 */
[----:B------:R-:W2:Y:S05]  /*9a60*/  LDSM.16.MT88.4 R12, [R29+0x7900] ;  /* 0x007900001d0c783b */ /* 0x000eaa0000004200 */
[C---:B-1----:R-:W-:Y:S08]  /*9a70*/  HMMA.16816.F32.BF16 R92, R176.reuse, R16, R92 ;  /* 0x00000010b05c723c */ /* 0x042ff0000004185c */
[C---:B------:R-:W-:Y:S01]  /*9a80*/  HMMA.16816.F32.BF16 R96, R176.reuse, R18, R96 ;  /* 0x00000012b060723c */ /* 0x040fe20000041860 */
[----:B------:R-:W1:Y:S07]  /*9a90*/  LDSM.16.MT88.4 R16, [R252+0x7900] ;  /* 0x00790000fc10783b */ /* 0x000e6e0000004200 */
[C---:B---3--:R-:W-:Y:S08]  /*9aa0*/  HMMA.16816.F32.BF16 R100, R176.reuse, R4, R100 ;  /* 0x00000004b064723c */ /* 0x048ff00000041864 */
[C---:B------:R-:W-:Y:S08]  /*9ab0*/  HMMA.16816.F32.BF16 R104, R176.reuse, R6, R104 ;  /* 0x00000006b068723c */ /* 0x040ff00000041868 */
[C---:B----4-:R-:W-:Y:S08]  /*9ac0*/  HMMA.16816.F32.BF16 R108, R176.reuse, R8, R108 ;  /* 0x00000008b06c723c */ /* 0x050ff0000004186c */
[C---:B------:R-:W-:Y:S08]  /*9ad0*/  HMMA.16816.F32.BF16 R112, R176.reuse, R10, R112 ;  /* 0x0000000ab070723c */ /* 0x040ff00000041870 */
[C---:B--2---:R-:W-:Y:S08]  /*9ae0*/  HMMA.16816.F32.BF16 R116, R176.reuse, R12, R116 ;  /* 0x0000000cb074723c */ /* 0x044ff00000041874 */
[C---:B------:R-:W-:Y:S08]  /*9af0*/  HMMA.16816.F32.BF16 R120, R176.reuse, R14, R120 ;  /* 0x0000000eb078723c */ /* 0x040ff00000041878 */
[C---:B-1----:R-:W-:Y:S08]  /*9b00*/  HMMA.16816.F32.BF16 R124, R176.reuse, R16, R124 ;  /* 0x00000010b07c723c */ /* 0x042ff0000004187c */
[----:B------:R-:W-:Y:S01]  /*9b10*/  HMMA.16816.F32.BF16 R128, R176, R18, R128 ;  /* 0x00000012b080723c */ /* 0x000fe20000041880 */
[----:B------:R-:W-:-:S07]  /*9b20*/  @P0 BRA `(.L_x_2063) ;  /* 0xffffc1c000000947 */ /* 0x000fce000383ffff */
.L_x_2062:
[----:B------:R-:W-:-:S13]  /*9b30*/  ISETP.LE.AND P0, PT, RZ, UR17, PT ;  /* 0x00000011ff007c0c */ /* 0x000fda000bf03270 */
[----:B------:R-:W-:Y:S05]  /*9b40*/  @!P0 BRA `(.L_x_2064) ;  /* 0x000035b000008947 */ /* 0x000fea0003800000 */
[----:B------:R-:W2:Y:S01]  /*9b50*/  LDL.64 R6, [R1+0xb8] ;  /* 0x0000b80001067983 */ /* 0x000ea20000100a00 */
[----:B------:R-:W-:-:S03]  /*9b60*/  ULDC.64 UR4, c[0x0][0x208] ;  /* 0x0000820000047ab9 */ /* 0x000fc60000000a00 */
[----:B------:R-:W4:Y:S04]  /*9b70*/  LDL.64 R4, [R1+0x90] ;  /* 0x0000900001047983 */ /* 0x000f280000100a00 */
[----:B---3--:R-:W3:Y:S04]  /*9b80*/  LDL.64 R10, [R1+0xb0] ;  /* 0x0000b000010a7983 */ /* 0x008ee80000100a00 */
[----:B------:R-:W3:Y:S01]  /*9b90*/  LDL.64 R8, [R1+0x70] ;  /* 0x0000700001087983 */ /* 0x000ee20000100a00 */
[----:B------:R-:W-:Y:S01]  /*9ba0*/  MOV R3, R164 ;  /* 0x000000a400037202 */ /* 0x000fe20000000f00 */
[----:B------:R-:W-:-:S02]  /*9bb0*/  USHF.L.U64.HI UR9, UR4, 0x5, UR5 ;  /* 0x0000000504097899 */ /* 0x000fc40008010205 */
[----:B------:R-:W-:-:S03]  /*9bc0*/  USHF.L.U32 UR8, UR4, 0x5, URZ ;  /* 0x0000000504087899 */ /* 0x000fc6000800063f */
[----:B------:R-:W-:Y:S01]  /*9bd0*/  ULDC.64 UR4, c[0x0][0x1e0] ;  /* 0x0000780000047ab9 */ /* 0x000fe20000000a00 */
[C---:B--2---:R-:W-:Y:S02]  /*9be0*/  IADD3 R188, P6, R6.reuse, 0x40, RZ ;  /* 0x0000004006bc7810 */ /* 0x044fe40007fde0ff */
[C---:B------:R-:W-:Y:S02]  /*9bf0*/  IADD3 R186, P1, R6.reuse, 0x80, RZ ;  /* 0x0000008006ba7810 */ /* 0x040fe40007f3e0ff */
[----:B------:R-:W-:Y:S01]  /*9c00*/  IADD3 R184, P0, R6, 0xc0, RZ ;  /* 0x000000c006b87810 */ /* 0x000fe20007f1e0ff */
[--C-:B----4-:R-:W-:Y:S01]  /*9c10*/  IMAD.X R189, RZ, RZ, R5.reuse, P6 ;  /* 0x000000ffffbd7224 */ /* 0x110fe200030e0605 */
[C---:B---3--:R-:W-:Y:S01]  /*9c20*/  IADD3 R2, P6, R10.reuse, 0x40, RZ ;  /* 0x000000400a027810 */ /* 0x048fe20007fde0ff */
[--C-:B------:R-:W-:Y:S01]  /*9c30*/  IMAD.X R187, RZ, RZ, R5.reuse, P1 ;  /* 0x000000ffffbb7224 */ /* 0x100fe200008e0605 */
[----:B------:R-:W-:Y:S01]  /*9c40*/  IADD3 R0, P1, R10, 0x80, RZ ;  /* 0x000000800a007810 */ /* 0x000fe20007f3e0ff */
[----:B------:R-:W-:-:S02]  /*9c50*/  IMAD.X R185, RZ, RZ, R5, P0 ;  /* 0x000000ffffb97224 */ /* 0x000fc400000e0605 */
[----:B------:R1:W-:Y:S01]  /*9c60*/  STL [R1+0x60], R2 ;  /* 0x0000600201007387 */ /* 0x0003e20000100800 */
[----:B------:R-:W-:-:S03]  /*9c70*/  IMAD.X R11, RZ, RZ, R9, P6 ;  /* 0x000000ffff0b7224 */ /* 0x000fc600030e0609 */
[----:B------:R-:W-:Y:S01]  /*9c80*/  STL [R1+0x58], R0 ;  /* 0x0000580001007387 */ /* 0x000fe20000100800 */
[----:B------:R-:W-:Y:S02]  /*9c90*/  MOV R4, R6 ;  /* 0x0000000600047202 */ /* 0x000fe40000000f00 */
        /* <DEDUP_REMOVED lines=8> */
[----:B------:R-:W-:-:S03]  /*9d20*/  IMAD.MOV.U32 R0, RZ, RZ, R165 ;  /* 0x000000ffff007224 */ /* 0x000fc600078e00a5 */
.L_x_2065:
[----:B--2---:R-:W2:Y:S01]  /*9d30*/  LDL R4, [R1+0x8] ;  /* 0x0000080001047983 */ /* 0x004ea20000100800 */
[----:B------:R-:W-:Y:S04]  /*9d40*/  DEPBAR.LE SB0, 0x0 ;  /* 0x000080000000791a */ /* 0x000fe80000000000 */
[----:B------:R-:W-:Y:S01]  /*9d50*/  USHF.R.S32.HI UR7, URZ, 0x1f, UR17 ;  /* 0x0000001f3f077899 */ /* 0x000fe20008011411 */
[----:B------:R-:W3:Y:S01]  /*9d60*/  LDL R177, [R1+0x44] ;  /* 0x0000440001b17983 */ /* 0x000ee20000100800 */
[----:B------:R-:W-:Y:S02]  /*9d70*/  UIMAD UR6, UR12, UR17, URZ ;  /* 0x000000110c0672a4 */ /* 0x000fe4000f8e023f */
[----:B------:R-:W-:Y:S02]  /*9d80*/  UIMAD.WIDE.U32 UR10, UR17, UR13, UR8 ;  /* 0x0000000d110a72a5 */ /* 0x000fe4000f8e0008 */
[----:B------:R-:W-:Y:S01]  /*9d90*/  UIMAD UR6, UR7, UR13, UR6 ;  /* 0x0000000d070672a4 */ /* 0x000fe2000f8e0206 */
[----:B------:R-:W-:Y:S01]  /*9da0*/  BAR.SYNC.DEFER_BLOCKING 0x0 ;  /* 0x0000000000007b1d */ /* 0x000fe20000010000 */
[----:B------:R-:W-:Y:S05]  /*9db0*/  UISETP.GT.AND UP0, UPT, UR17, URZ, UPT ;  /* 0x0000003f1100728c */ /* 0x000fea000bf04270 */
[----:B------:R-:W1:Y:S06]  /*9dc0*/  LDSM.16.M88.4 R8, [R248+0x10100] ;  /* 0x01010000f808783b */ /* 0x000e6c0000000200 */
[----:B------:R-:W4:Y:S06]  /*9dd0*/  LDSM.16.M88.4 R16, [R248+0x10900] ;  /* 0x01090000f810783b */ /* 0x000f2c0000000200 */
[----:B------:R-:W3:Y:S06]  /*9de0*/  LDL R176, [R1+0x40] ;  /* 0x0000400001b07983 */ /* 0x000eec0000100800 */
[----:B------:R-:W1:Y:S06]  /*9df0*/  LDSM.16.M88.4 R24, [R248+0x11100] ;  /* 0x01110000f818783b */ /* 0x000e6c0000000200 */
[----:B------:R-:W1:Y:S06]  /*9e00*/  LDSM.16.M88.4 R32, [R248+0x11900] ;  /* 0x01190000f820783b */ /* 0x000e6c0000000200 */
[----:B------:R-:W3:Y:S06]  /*9e10*/  LDL R2, [R1+0x3c] ;  /* 0x00003c0001027983 */ /* 0x000eec0000100800 */
[----:B------:R-:W3:Y:S06]  /*9e20*/  LDL.64 R178, [R1+0x90] ;  /* 0x0000900001b27983 */ /* 0x000eec0000100a00 */
[----:B-----5:R-:W-:Y:S06]  /*9e30*/  STL [R1+0xdc], R168 ;  /* 0x0000dca801007387 */ /* 0x020fec0000100800 */
[----:B------:R-:W-:Y:S06]  /*9e40*/  STL [R1+0xd8], R169 ;  /* 0x0000d8a901007387 */ /* 0x000fec0000100800 */
[----:B------:R-:W-:Y:S06]  /*9e50*/  STL [R1+0xd4], R170 ;  /* 0x0000d4aa01007387 */ /* 0x000fec0000100800 */
[----:B------:R-:W-:Y:S06]  /*9e60*/  STL [R1+0xd0], R171 ;  /* 0x0000d0ab01007387 */ /* 0x000fec0000100800 */
[----:B--2---:R1:W2:Y:S02]  /*9e70*/  LDSM.16.M88.4 R164, [R4] ;  /* 0x0000000004a4783b */ /* 0x0042a40000000200 */
[C---:B-1----:R-:W-:Y:S08]  /*9e80*/  HMMA.16816.F32.BF16 R4, R168.reuse, R8, RZ ;  /* 0x00000008a804723c */ /* 0x042ff000000418ff */
[C---:B------:R-:W-:Y:S08]  /*9e90*/  HMMA.16816.F32.BF16 R8, R168.reuse, R10, RZ ;  /* 0x0000000aa808723c */ /* 0x040ff000000418ff */
[C---:B----4-:R-:W-:Y:S08]  /*9ea0*/  HMMA.16816.F32.BF16 R12, R168.reuse, R16, RZ ;  /* 0x00000010a80c723c */ /* 0x050ff000000418ff */
[C---:B------:R-:W-:Y:S08]  /*9eb0*/  HMMA.16816.F32.BF16 R16, R168.reuse, R18, RZ ;  /* 0x00000012a810723c */ /* 0x040ff000000418ff */
[C---:B------:R-:W-:Y:S08]  /*9ec0*/  HMMA.16816.F32.BF16 R20, R168.reuse, R24, RZ ;  /* 0x00000018a814723c */ /* 0x040ff000000418ff */
[C---:B------:R-:W-:Y:S08]  /*9ed0*/  HMMA.16816.F32.BF16 R24, R168.reuse, R26, RZ ;  /* 0x0000001aa818723c */ /* 0x040ff000000418ff */
[C---:B------:R-:W-:Y:S08]  /*9ee0*/  HMMA.16816.F32.BF16 R28, R168.reuse, R32, RZ ;  /* 0x00000020a81c723c */ /* 0x040ff000000418ff */
[----:B------:R-:W-:Y:S01]  /*9ef0*/  HMMA.16816.F32.BF16 R32, R168, R34, RZ ;  /* 0x00000022a820723c */ /* 0x000fe200000418ff */
[----:B------:R-:W4:Y:S07]  /*9f00*/  LDL.64 R168, [R1+0xb8] ;  /* 0x0000b80001a87983 */ /* 0x000f2e0000100a00 */
[C---:B--2---:R-:W-:Y:S08]  /*9f10*/  HMMA.16816.F32.BF16 R4, R172.reuse, R164, R4 ;  /* 0x000000a4ac04723c */ /* 0x044ff00000041804 */
[C---:B------:R-:W-:Y:S01]  /*9f20*/  HMMA.16816.F32.BF16 R8, R172.reuse, R166, R8 ;  /* 0x000000a6ac08723c */ /* 0x040fe20000041808 */
[----:B---3--:R1:W2:Y:S06]  /*9f30*/  LDSM.16.M88.4 R164, [R177] ;  /* 0x00000000b1a4783b */ /* 0x0082ac0000000200 */
[----:B-1----:R-:W3:Y:S06]  /*9f40*/  LDL R177, [R1+0x48] ;  /* 0x0000480001b17983 */ /* 0x002eec0000100800 */
[----:B------:R-:W-:Y:S06]  /*9f50*/  STL [R1+0xe0], R175 ;  /* 0x0000e0af01007387 */ /* 0x000fec0000100800 */
[----:B------:R-:W3:Y:S01]  /*9f60*/  LDL R171, [R1+0x34] ;  /* 0x0000340001ab7983 */ /* 0x000ee20000100800 */
[C---:B--2---:R-:W-:Y:S05]  /*9f70*/  HMMA.16816.F32.BF16 R12, R172.reuse, R164, R12 ;  /* 0x000000a4ac0c723c */ /* 0x044fea000004180c */
[----:B------:R-:W2:Y:S03]  /*9f80*/  LDL R170, [R1+0x30] ;  /* 0x0000300001aa7983 */ /* 0x000ea60000100800 */
[C---:B------:R-:W-:Y:S03]  /*9f90*/  HMMA.16816.F32.BF16 R16, R172.reuse, R166, R16 ;  /* 0x000000a6ac10723c */ /* 0x040fe60000041810 */
[----:B------:R-:W1:Y:S05]  /*9fa0*/  LDSM.16.M88.4 R164, [R176] ;  /* 0x00000000b0a4783b */ /* 0x000e6a0000000200 */
[C---:B-1----:R-:W-:Y:S08]  /*9fb0*/  HMMA.16816.F32.BF16 R20, R172.reuse, R164, R20 ;  /* 0x000000a4ac14723c */ /* 0x042ff00000041814 */
[C---:B------:R-:W-:Y:S01]  /*9fc0*/  HMMA.16816.F32.BF16 R24, R172.reuse, R166, R24 ;  /* 0x000000a6ac18723c */ /* 0x040fe20000041818 */
[----:B------:R-:W1:Y:S07]  /*9fd0*/  LDSM.16.M88.4 R164, [R2] ;  /* 0x0000000002a4783b */ /* 0x000e6e0000000200 */
[C---:B-1----:R-:W-:Y:S07]  /*9fe0*/  HMMA.16816.F32.BF16 R28, R172.reuse, R164, R28 ;  /* 0x000000a4ac1c723c */ /* 0x042fee000004181c */
[----:B------:R-:W-:Y:S01]  /*9ff0*/  MOV R164, UR17 ;  /* 0x0000001100a47c02 */ /* 0x000fe20008000f00 */
[----:B------:R-:W-:Y:S01]  /*a000*/  HMMA.16816.F32.BF16 R32, R172, R166, R32 ;  /* 0x000000a6ac20723c */ /* 0x000fe20000041820 */
[----:B------:R-:W2:Y:S03]  /*a010*/  LDL R175, [R1+0x38] ;  /* 0x0000380001af7983 */ /* 0x000ea60000100800 */
[----:B------:R-:W-:Y:S05]  /*a020*/  IMAD.WIDE.U32 R164, R164, UR13, R178 ;  /* 0x0000000da4a47c25 */ /* 0x000fea000f8e00b2 */
[C---:B------:R-:W-:Y:S03]  /*a030*/  LEA R166, P0, R164.reuse, c[0x0][0x1f8], 0x1 ;  /* 0x00007e00a4a67a11 */ /* 0x040fe600078008ff */
[----:B------:R-:W-:Y:S04]  /*a040*/  IADD3 R2, R165, UR6, RZ ;  /* 0x00000006a5027c10 */ /* 0x000fe8000fffe0ff */
[----:B------:R-:W-:Y:S02]  /*a050*/  LEA.HI.X R167, R164, c[0x0][0x1fc], R2, 0x1, P0 ;  /* 0x00007f00a4a77a11 */ /* 0x000fe400000f0c02 */
[----:B------:R-:W-:Y:S05]  /*a060*/  MOV R164, UR17 ;  /* 0x0000001100a47c02 */ /* 0x000fea0008000f00 */
[----:B------:R-:W-:Y:S05]  /*a070*/  IMAD.WIDE.U32 R164, R164, UR13, R188 ;  /* 0x0000000da4a47c25 */ /* 0x000fea000f8e00bc */
[----:B------:R-:W-:Y:S01]  /*a080*/  IADD3 R2, R165, UR6, RZ ;  /* 0x00000006a5027c10 */ /* 0x000fe2000fffe0ff */
[----:B----4-:R-:W4:Y:S06]  /*a090*/  LDL R169, [R1+0x2c] ;  /* 0x00002c0001a97983 */ /* 0x010f2c0000100800 */
[----:B------:R-:W-:Y:S01]  /*a0a0*/  @!PT LDS RZ, [RZ] ;  /* 0x00000000fffff984 */ /* 0x000fe20000000800 */
[----:B------:R-:W-:Y:S01]  /*a0b0*/  @!PT LDS RZ, [RZ] ;  /* 0x00000000fffff984 */ /* 0x000fe20000000800 */
[----:B------:R-:W-:Y:S01]  /*a0c0*/  @!PT LDS RZ, [RZ] ;  /* 0x00000000fffff984 */ /* 0x000fe20000000800 */
[----:B---3--:R1:W-:Y:S02]  /*a0d0*/  LDGSTS.E.BYPASS.LTC128B.128 [R177+0x100], [R166.64], !P5 ;  /* 0x00100000a6b17fae */ /* 0x0083e4000e901d56 */
        /* <DEDUP_REMOVED lines=11> */
[----:B------:R-:W-:Y:S05]  /*a190*/  IMAD.WIDE.U32 R164, R164, UR13, R184 ;  /* 0x0000000da4a47c25 */ /* 0x000fea000f8e00b8 */
[----:B------:R-:W-:Y:S01]  /*a1a0*/  IADD3 R2, R165, UR6, RZ ;  /* 0x00000006a5027c10 */ /* 0x000fe2000fffe0ff */
[----:B------:R-:W-:Y:S01]  /*a1b0*/  UIADD3 UR6, UR6, UR11, URZ ;  /* 0x0000000b06067290 */ /* 0x000fe2000fffe03f */
[C---:B-1----:R-:W-:Y:S04]  /*a1c0*/  LEA R166, P0, R164.reuse, c[0x0][0x1f8], 0x1 ;  /* 0x00007e00a4a67a11 */ /* 0x042fe800078008ff */
[----:B------:R-:W-:Y:S02]  /*a1d0*/  LEA.HI.X R167, R164, c[0x0][0x1fc], R2, 0x1, P0 ;  /* 0x00007f00a4a77a11 */ /* 0x000fe400000f0c02 */
[----:B------:R-:W-:Y:S02]  /*a1e0*/  IADD3 R2, P1, R168, UR10, RZ ;  /* 0x0000000aa8027c10 */ /* 0x000fe4000ff3e0ff */
[----:B------:R-:W3:Y:S02]  /*a1f0*/  LDL R168, [R1+0x4] ;  /* 0x0000040001a87983 */ /* 0x000ee40000100800 */
[----:B------:R-:W-:Y:S02]  /*a200*/  IADD3.X R165, R179, UR6, RZ, P1, !PT ;  /* 0x00000006b3a57c10 */ /* 0x000fe40008ffe4ff */
[C---:B------:R-:W-:Y:S02]  /*a210*/  LEA R164, P0, R2.reuse, c[0x0][0x1f8], 0x1 ;  /* 0x00007e0002a47a11 */ /* 0x040fe400078008ff */
[----:B------:R3:W-:Y:S02]  /*a220*/  LDGSTS.E.BYPASS.LTC128B.128 [R177+0x6100], [R166.64], !P2 ;  /* 0x06100000a6b17fae */ /* 0x0007e4000d101d56 */
[----:B------:R-:W-:Y:S02]  /*a230*/  LEA.HI.X R165, R2, c[0x0][0x1fc], R165, 0x1, P0 ;  /* 0x00007f0002a57a11 */ /* 0x000fe400000f0ca5 */
[----:B------:R-:W-:Y:S03]  /*a240*/  IADD3 R2, P1, R188, UR10, RZ ;  /* 0x0000000abc027c10 */ /* 0x000fe6000ff3e0ff */
[----:B------:R1:W-:Y:S02]  /*a250*/  LDGSTS.E.BYPASS.LTC128B.128 [R177+0x1100], [R164.64], !P5 ;  /* 0x01100000a4b17fae */ /* 0x0003e4000e901d56 */
[C---:B-1----:R-:W-:Y:S02]  /*a260*/  LEA R164, P0, R2.reuse, c[0x0][0x1f8], 0x1 ;  /* 0x00007e0002a47a11 */ /* 0x042fe400078008ff */
[----:B------:R-:W-:Y:S04]  /*a270*/  IADD3.X R165, R189, UR6, RZ, P1, !PT ;  /* 0x00000006bda57c10 */ /* 0x000fe80008ffe4ff */
[----:B------:R-:W-:Y:S02]  /*a280*/  LEA.HI.X R165, R2, c[0x0][0x1fc], R165, 0x1, P0 ;  /* 0x00007f0002a57a11 */ /* 0x000fe400000f0ca5 */
[----:B------:R-:W-:Y:S03]  /*a290*/  IADD3 R2, P1, R186, UR10, RZ ;  /* 0x0000000aba027c10 */ /* 0x000fe6000ff3e0ff */
[----:B------:R1:W-:Y:S02]  /*a2a0*/  LDGSTS.E.BYPASS.LTC128B.128 [R177+0x3100], [R164.64], !P4 ;  /* 0x03100000a4b17fae */ /* 0x0003e4000e101d56 */
[C---:B-1----:R-:W-:Y:S02]  /*a2b0*/  LEA R164, P0, R2.reuse, c[0x0][0x1f8], 0x1 ;  /* 0x00007e0002a47a11 */ /* 0x042fe400078008ff */
[----:B------:R-:W-:Y:S04]  /*a2c0*/  IADD3.X R165, R187, UR6, RZ, P1, !PT ;  /* 0x00000006bba57c10 */ /* 0x000fe80008ffe4ff */
[----:B------:R-:W-:Y:S02]  /*a2d0*/  LEA.HI.X R165, R2, c[0x0][0x1fc], R165, 0x1, P0 ;  /* 0x00007f0002a57a11 */ /* 0x000fe400000f0ca5 */
[----:B------:R-:W-:Y:S01]  /*a2e0*/  IADD3 R2, P1, R184, UR10, RZ ;  /* 0x0000000ab8027c10 */ /* 0x000fe2000ff3e0ff */
[----:B------:R-:W-:Y:S02]  /*a2f0*/  @UP0 UIMAD.WIDE.U32 UR10, UR17, UR4, URZ ;  /* 0x00000004110a02a5 */ /* 0x000fe4000f8e003f */
[----:B------:R1:W-:Y:S02]  /*a300*/  LDGSTS.E.BYPASS.LTC128B.128 [R177+0x5100], [R164.64], !P3 ;  /* 0x05100000a4b17fae */ /* 0x0003e4000d901d56 */
[----:B------:R-:W-:Y:S01]  /*a310*/  @UP0 USHF.L.U32 UR7, UR10, 0x6, URZ ;  /* 0x000000060a070899 */ /* 0x000fe2000800063f */
[C---:B-1----:R-:W-:Y:S02]  /*a320*/  LEA R164, P0, R2.reuse, c[0x0][0x1f8], 0x1 ;  /* 0x00007e0002a47a11 */ /* 0x042fe400078008ff */
[----:B------:R-:W-:Y:S01]  /*a330*/  IADD3.X R165, R185, UR6, RZ, P1, !PT ;  /* 0x00000006b9a57c10 */ /* 0x000fe20008ffe4ff */
[----:B------:R-:W-:Y:S03]  /*a340*/  @UP0 USHF.R.S32.HI UR6, URZ, 0x1f, UR17 ;  /* 0x0000001f3f060899 */ /* 0x000fe60008011411 */
[----:B------:R-:W-:Y:S01]  /*a350*/  LEA.HI.X R165, R2, c[0x0][0x1fc], R165, 0x1, P0 ;  /* 0x00007f0002a57a11 */ /* 0x000fe200000f0ca5 */
[----:B------:R-:W-:Y:S01]  /*a360*/  @UP0 UIMAD UR6, UR6, UR4, URZ ;  /* 0x00000004060602a4 */ /* 0x000fe2000f8e023f */
[----:B------:R-:W2:Y:S01]  /*a370*/  LDL R2, [R1+0x1c] ;  /* 0x00001c0001027983 */ /* 0x000ea20000100800 */
[----:B------:R-:W-:Y:S02]  /*a380*/  PLOP3.LUT P0, PT, PT, PT, UP0, 0x80, 0x0 ;  /* 0x000000000000781c */ /* 0x000fe40003f0f008 */
[----:B------:R-:W-:Y:S03]  /*a390*/  @UP0 UIMAD UR6, UR17, UR5, UR6 ;  /* 0x00000005110602a4 */ /* 0x000fe6000f8e0206 */
[----:B------:R3:W-:Y:S01]  /*a3a0*/  LDGSTS.E.BYPASS.LTC128B.128 [R177+0x7100], [R164.64], !P2 ;  /* 0x07100000a4b17fae */ /* 0x0007e2000d101d56 */
[----:B------:R-:W-:Y:S04]  /*a3b0*/  @UP0 UIADD3 UR6, UR11, UR6, URZ ;  /* 0x000000060b060290 */ /* 0x000fe8000fffe03f */
[----:B------:R-:W-:Y:S01]  /*a3c0*/  @UP0 USHF.L.U64.HI UR6, UR10, 0x6, UR6 ;  /* 0x000000060a060899 */ /* 0x000fe20008010206 */
[----:B------:R-:W0:Y:S06]  /*a3d0*/  LDGDEPBAR ;  /* 0x00000000000079af */ /* 0x000e2c0000000000 */
        /* <DEDUP_REMOVED lines=36> */
[----:B--2---:R-:W1:Y:S07]  /*a620*/  LDSM.16.M88.4 R164, [R175] ;  /* 0x00000000afa4783b */ /* 0x004e6e0000000200 */
[C---:B-1----:R-:W-:Y:S08]  /*a630*/  HMMA.16816.F32.BF16 R4, R204.reuse, R164, R4 ;  /* 0x000000a4cc04723c */ /* 0x042ff00000041804 */
[C---:B------:R-:W-:Y:S01]  /*a640*/  HMMA.16816.F32.BF16 R8, R204.reuse, R166, R8 ;  /* 0x000000a6cc08723c */ /* 0x040fe20000041808 */
[----:B------:R1:W2:Y:S06]  /*a650*/  LDSM.16.M88.4 R164, [R171] ;  /* 0x00000000aba4783b */ /* 0x0002ac0000000200 */
[----:B-1----:R-:W3:Y:S01]  /*a660*/  LDL R171, [R1+0x28] ;  /* 0x0000280001ab7983 */ /* 0x002ee20000100800 */
[C---:B--2---:R-:W-:Y:S08]  /*a670*/  HMMA.16816.F32.BF16 R12, R204.reuse, R164, R12 ;  /* 0x000000a4cc0c723c */ /* 0x044ff0000004180c */
[C---:B------:R-:W-:Y:S01]  /*a680*/  HMMA.16816.F32.BF16 R16, R204.reuse, R166, R16 ;  /* 0x000000a6cc10723c */ /* 0x040fe20000041810 */
[----:B------:R1:W2:Y:S06]  /*a690*/  LDSM.16.M88.4 R164, [R170] ;  /* 0x00000000aaa4783b */ /* 0x0002ac0000000200 */
[----:B-1----:R-:W3:Y:S01]  /*a6a0*/  LDL R170, [R1+0x24] ;  /* 0x0000240001aa7983 */ /* 0x002ee20000100800 */
[C---:B--2---:R-:W-:Y:S08]  /*a6b0*/  HMMA.16816.F32.BF16 R20, R204.reuse, R164, R20 ;  /* 0x000000a4cc14723c */ /* 0x044ff00000041814 */
[C---:B------:R-:W-:Y:S01]  /*a6c0*/  HMMA.16816.F32.BF16 R24, R204.reuse, R166, R24 ;  /* 0x000000a6cc18723c */ /* 0x040fe20000041818 */
[----:B----4-:R1:W2:Y:S06]  /*a6d0*/  LDSM.16.M88.4 R164, [R169] ;  /* 0x00000000a9a4783b */ /* 0x0102ac0000000200 */
[----:B-1----:R-:W4:Y:S01]  /*a6e0*/  LDL R169, [R1+0x20] ;  /* 0x0000200001a97983 */ /* 0x002f220000100800 */
        /* <DEDUP_REMOVED lines=38> */
[----:B---3--:R1:W2:Y:S06]  /*a950*/  LDSM.16.M88.4 R164, [R171] ;  /* 0x00000000aba4783b */ /* 0x0082ac0000000200 */
        /* <DEDUP_REMOVED lines=10> */
[C---:B------:R-:W-:Y:S01]  /*aa00*/  HMMA.16816.F32.BF16 R24, R220.reuse, R166, R24 ;  /* 0x000000a6dc18723c */ /* 0x040fe20000041818 */
[----:B------:R1:W2:Y:S06]  /*aa10*/  LDSM.16.M88.4 R164, [R2] ;  /* 0x0000000002a4783b */ /* 0x0002ac0000000200 */
[----:B-1----:R-:W3:Y:S06]  /*aa20*/  LDL R2, [R1+0xc] ;  /* 0x00000c0001027983 */ /* 0x002eec0000100800 */
[----:B------:R-:W3:Y:S01]  /*aa30*/  LDL.LU R178, [R1+0x64] ;  /* 0x0000640001b27983 */ /* 0x000ee20000300800 */
        /* <DEDUP_REMOVED lines=71> */
[----:B------:R-:W1:Y:S01]  /*aeb0*/  LDSM.16.M88.4 R164, [R251+0x7800] ;  /* 0x00780000fba4783b */ /* 0x000e620000000200 */
[----:B------:R-:W-:Y:S05]  /*aec0*/  DEPBAR.LE SB0, 0x0 ;  /* 0x000080000000791a */ /* 0x000fea0000000000 */
[----:B------:R-:W-:Y:S01]  /*aed0*/  BAR.SYNC.DEFER_BLOCKING 0x0 ;  /* 0x0000000000007b1d */ /* 0x000fe20000010000 */
[C---:B-1----:R-:W-:Y:S07]  /*aee0*/  HMMA.16816.F32.BF16 R28, R244.reuse, R164, R28 ;  /* 0x000000a4f41c723c */ /* 0x042fee000004181c */
[----:B------:R-:W-:Y:S01]  /*aef0*/  FMNMX.FTZ R165, R4, R0, !PT ;  /* 0x0000000004a57209 */ /* 0x000fe20007810000 */
[----:B------:R-:W-:Y:S04]  /*af00*/  HMMA.16816.F32.BF16 R32, R244, R166, R32 ;  /* 0x000000a6f420723c */ /* 0x000fe80000041820 */
        /* <DEDUP_REMOVED lines=16> */
[----:B-1----:R-:W-:Y:S05]  /*b010*/  FMNMX.FTZ R165, R165, R2, !PT ;  /* 0x00000002a5a57209 */ /* 0x002fea0007810000 */
[----:B------:R-:W1:Y:S02]  /*b020*/  SHFL.BFLY PT, R2, R165, 0x1, 0x1f ;  /* 0x0c201f00a5027f89 */ /* 0x000e6400000e0000 */
[----:B-1----:R-:W-:Y:S05]  /*b030*/  FMNMX.FTZ R165, R165, R2, !PT ;  /* 0x00000002a5a57209 */ /* 0x002fea0007810000 */
[C---:B------:R-:W-:Y:S02]  /*b040*/  FMUL.FTZ R2, R165.reuse, c[0x0][0x2d0] ;  /* 0x0000b400a5027a20 */ /* 0x040fe40000410000 */
[----:B------:R-:W-:Y:S02]  /*b050*/  FADD.FTZ R0, -R165, R0 ;  /* 0x00000000a5007221 */ /* 0x000fe40000010100 */
[--C-:B------:R-:W-:Y:S02]  /*b060*/  FFMA.FTZ R4, R4, c[0x0][0x2d0], -R2.reuse ;  /* 0x0000b40004047a23 */ /* 0x100fe40000010802 */
[--C-:B------:R-:W-:Y:S02]  /*b070*/  FFMA.FTZ R180, R13, c[0x0][0x2d0], -R2.reuse ;  /* 0x0000b4000db47a23 */ /* 0x100fe40000010802 */
[----:B------:R1:W-:Y:S01]  /*b080*/  MUFU.EX2 R13, R4 ;  /* 0x00000004000d7308 */ /* 0x0003e20000000800 */
        /* <DEDUP_REMOVED lines=11> */
[----:B------:R-:W-:Y:S02]  /*b140*/  FMUL.FTZ R0, R0, c[0x0][0x2d0] ;  /* 0x0000b40000007a20 */ /* 0x000fe40000410000 */
[--C-:B------:R-:W-:Y:S01]  /*b150*/  FFMA.FTZ R182, R12, c[0x0][0x2d0], -R2.reuse ;  /* 0x0000b4000cb67a23 */ /* 0x100fe20000010802 */
[----:B-1----:R-:W2:Y:S01]  /*b160*/  LDL.LU R4, [R1+0x68] ;  /* 0x0000680001047983 */ /* 0x002ea20000300800 */
[--C-:B------:R-:W-:Y:S02]  /*b170*/  FFMA.FTZ R166, R5, c[0x0][0x2d0], -R2.reuse ;  /* 0x0000b40005a67a23 */ /* 0x100fe40000010802 */
[--C-:B------:R-:W-:Y:S01]  /*b180*/  FFMA.FTZ R167, R8, c[0x0][0x2d0], -R2.reuse ;  /* 0x0000b40008a77a23 */ /* 0x100fe20000010802 */
[----:B------:R-:W1:Y:S01]  /*b190*/  MUFU.EX2 R0, R0 ;  /* 0x0000000000007308 */ /* 0x000e620000000800 */
[----:B------:R-:W-:Y:S01]  /*b1a0*/  FFMA.FTZ R16, R16, c[0x0][0x2d0], -R2 ;  /* 0x0000b40010107a23 */ /* 0x000fe20000010802 */
[----:B------:R-:W3:Y:S06]  /*b1b0*/  LDL.64 R32, [R1+0xb0] ;  /* 0x0000b00001207983 */ /* 0x000eec0000100a00 */
[----:B------:R-:W4:Y:S06]  /*b1c0*/  LDL.64 R28, [R1+0x70] ;  /* 0x00007000011c7983 */ /* 0x000f2c0000100a00 */
[----:B------:R-:W2:Y:S06]  /*b1d0*/  LDL R25, [R1+0x60] ;  /* 0x0000600001197983 */ /* 0x000eac0000100800 */
[----:B------:R-:W2:Y:S01]  /*b1e0*/  LDL R17, [R1+0x5c] ;  /* 0x00005c0001117983 */ /* 0x000ea20000100800 */
[C---:B-1----:R-:W-:Y:S05]  /*b1f0*/  FFMA.FTZ R12, R0.reuse, R178, R13 ;  /* 0x000000b2000c7223 */ /* 0x042fea000001000d */
[----:B------:R-:W3:Y:S01]  /*b200*/  LDL R9, [R1+0x58] ;  /* 0x0000580001097983 */ /* 0x000ee20000100800 */
[C---:B------:R-:W-:Y:S02]  /*b210*/  FMUL.FTZ R140, R0.reuse, R140 ;  /* 0x0000008c008c7220 */ /* 0x040fe40000410000 */
[C---:B------:R-:W-:Y:S02]  /*b220*/  FMUL.FTZ R141, R0.reuse, R141 ;  /* 0x0000008d008d7220 */ /* 0x040fe40000410000 */
[C---:B------:R-:W-:Y:S01]  /*b230*/  FMUL.FTZ R144, R0.reuse, R144 ;  /* 0x0000009000907220 */ /* 0x040fe20000410000 */
        /* <DEDUP_REMOVED lines=99> */
[----:B------:R-:W-:Y:S03]  /*b870*/  FFMA.FTZ R27, R27, c[0x0][0x2d0], -R2 ;  /* 0x0000b4001b1b7a23 */ /* 0x000fe60000010802 */
[----:B------:R-:W-:Y:S10]  /*b880*/  MUFU.EX2 R18, R18 ;  /* 0x0000001200127308 */ /* 0x000ff40000000800 */
[----:B----4-:R-:W-:Y:S01]  /*b890*/  MUFU.EX2 R28, R176 ;  /* 0x000000b0001c7308 */ /* 0x010fe20000000800 */
[C---:B--2---:R-:W-:Y:S02]  /*b8a0*/  FFMA.FTZ R8, R0.reuse, R4, R6 ;  /* 0x0000000400087223 */ /* 0x044fe40000010006 */
[C---:B------:R-:W-:Y:S02]  /*b8b0*/  FMUL.FTZ R142, R0.reuse, R142 ;  /* 0x0000008e008e7220 */ /* 0x040fe40000410000 */
[C---:B------:R-:W-:Y:S02]  /*b8c0*/  FMUL.FTZ R143, R0.reuse, R143 ;  /* 0x0000008f008f7220 */ /* 0x040fe40000410000 */
[C---:B------:R-:W-:Y:S03]  /*b8d0*/  FMUL.FTZ R146, R0.reuse, R146 ;  /* 0x0000009200927220 */ /* 0x040fe60000410000 */
[----:B---3--:R1:W-:Y:S01]  /*b8e0*/  MUFU.EX2 R33, R26 ;  /* 0x0000001a00217308 */ /* 0x0083e20000000800 */
        /* <DEDUP_REMOVED lines=61> */
[----:B------:R-:W-:Y:S01]  /*bcc0*/  @P0 IADD3 R0, P6, R32, UR7, RZ ;  /* 0x0000000720000c10 */ /* 0x000fe2000ffde0ff */
[--C-:B-1----:R-:W-:Y:S02]  /*bcd0*/  FFMA.FTZ R26, R34, c[0x0][0x2d0], -R2.reuse ;  /* 0x0000b400221a7a23 */ /* 0x102fe40000010802 */
[----:B------:R-:W-:Y:S01]  /*bce0*/  MUFU.EX2 R34, R170 ;  /* 0x000000aa00227308 */ /* 0x000fe20000000800 */
[C---:B------:R-:W-:Y:S02]  /*bcf0*/  @P0 LEA R4, P1, R0.reuse, c[0x0][0x1c8], 0x1 ;  /* 0x0000720000040a11 */ /* 0x040fe400078208ff */
[----:B------:R-:W-:Y:S04]  /*bd00*/  @P0 IADD3.X R3, R29, UR6, RZ, P6, !PT ;  /* 0x000000061d030c10 */ /* 0x000fe8000b7fe4ff */
[----:B------:R-:W-:Y:S02]  /*bd10*/  @P0 LEA.HI.X R5, R0, c[0x0][0x1cc], R3, 0x1, P1 ;  /* 0x0000730000050a11 */ /* 0x000fe400008f0c03 */
[----:B------:R-:W-:Y:S01]  /*bd20*/  @P0 IADD3 R0, P6, R25, UR7, RZ ;  /* 0x0000000719000c10 */ /* 0x000fe2000ffde0ff */
[----:B------:R-:W-:Y:S02]  /*bd30*/  MUFU.EX2 R26, R26 ;  /* 0x0000001a001a7308 */ /* 0x000fe40000000800 */
        /* <DEDUP_REMOVED lines=16> */
[----:B------:R-:W-:Y:S02]  /*be40*/  @P0 IADD3 R0, P6, R32, UR7, RZ ;  /* 0x0000000720000c10 */ /* 0x000fe4000ffde0ff */
[----:B------:R1:W-:Y:S01]  /*be50*/  MUFU.EX2 R32, R27 ;  /* 0x0000001b00207308 */ /* 0x0003e20000000800 */
[----:B------:R2:W-:Y:S01]  /*be60*/  @P0 LDGSTS.E.BYPASS.LTC128B.128 [R177+0x16100], [R4.64], !P2 ;  /* 0x1610000004b10fae */ /* 0x0005e2000d101d56 */
[----:B------:R-:W-:Y:S08]  /*be70*/  @P0 IADD3.X R3, R29, UR6, RZ, P6, !PT ;  /* 0x000000061d030c10 */ /* 0x000ff0000b7fe4ff */
[----:B------:R-:W-:Y:S01]  /*be80*/  MUFU.EX2 R29, R22 ;  /* 0x00000016001d7308 */ /* 0x000fe20000000800 */
[--C-:B-1----:R-:W-:Y:S09]  /*be90*/  FFMA.FTZ R27, R31, c[0x0][0x2d0], -R2.reuse ;  /* 0x0000b4001f1b7a23 */ /* 0x102ff20000010802 */
[----:B------:R-:W-:Y:S01]  /*bea0*/  MUFU.EX2 R31, R169 ;  /* 0x000000a9001f7308 */ /* 0x000fe20000000800 */
[C---:B--2---:R-:W-:Y:S04]  /*beb0*/  @P0 LEA R4, P1, R0.reuse, c[0x0][0x1c8], 0x1 ;  /* 0x0000720000040a11 */ /* 0x044fe800078208ff */
[----:B------:R-:W-:Y:S02]  /*bec0*/  @P0 LEA.HI.X R5, R0, c[0x0][0x1cc], R3, 0x1, P1 ;  /* 0x0000730000050a11 */ /* 0x000fe400008f0c03 */
[----:B------:R-:W-:Y:S03]  /*bed0*/  @P0 IADD3 R0, P6, R25, UR7, RZ ;  /* 0x0000000719000c10 */ /* 0x000fe6000ffde0ff */
[----:B------:R-:W-:Y:S01]  /*bee0*/  MUFU.EX2 R25, R180 ;  /* 0x000000b400197308 */ /* 0x000fe20000000800 */
[----:B------:R1:W-:Y:S01]  /*bef0*/  @P0 LDGSTS.E.BYPASS.LTC128B.128 [R177+0x11100], [R4.64], !P5 ;  /* 0x1110000004b10fae */ /* 0x0003e2000e901d56 */
[----:B------:R-:W-:Y:S05]  /*bf00*/  @P0 IADD3.X R3, R17, UR6, RZ, P6, !PT ;  /* 0x0000000611030c10 */ /* 0x000fea000b7fe4ff */
[----:B------:R-:W2:Y:S03]  /*bf10*/  LDL R17, [R1] ;  /* 0x0000000001117983 */ /* 0x000ea60000100800 */
[----:B------:R-:W-:Y:S10]  /*bf20*/  MUFU.EX2 R180, R183 ;  /* 0x000000b700b47308 */ /* 0x000ff40000000800 */
[----:B------:R-:W-:Y:S01]  /*bf30*/  MUFU.EX2 R27, R27 ;  /* 0x0000001b001b7308 */ /* 0x000fe20000000800 */
[C---:B-1----:R-:W-:Y:S04]  /*bf40*/  @P0 LEA R4, P1, R0.reuse, c[0x0][0x1c8], 0x1 ;  /* 0x0000720000040a11 */ /* 0x042fe800078208ff */
[----:B------:R-:W-:Y:S01]  /*bf50*/  @P0 LEA.HI.X R5, R0, c[0x0][0x1cc], R3, 0x1, P1 ;  /* 0x0000730000050a11 */ /* 0x000fe200008f0c03 */
[----:B------:R-:W-:Y:S01]  /*bf60*/  FFMA.FTZ R3, R7, c[0x0][0x2d0], -R2 ;  /* 0x0000b40007037a23 */ /* 0x000fe20000010802 */
[----:B------:R-:W-:Y:S03]  /*bf70*/  @P0 IADD3 R0, P6, R9, UR7, RZ ;  /* 0x0000000709000c10 */ /* 0x000fe6000ffde0ff */
[----:B------:R-:W1:Y:S01]  /*bf80*/  MUFU.EX2 R9, R166 ;  /* 0x000000a600097308 */ /* 0x000e620000000800 */
[----:B------:R3:W-:Y:S09]  /*bf90*/  @P0 LDGSTS.E.BYPASS.LTC128B.128 [R177+0x13100], [R4.64], !P4 ;  /* 0x1310000004b10fae */ /* 0x0007f2000e101d56 */
[----:B------:R-:W4:Y:S10]  /*bfa0*/  MUFU.EX2 R3, R3 ;  /* 0x0000000300037308 */ /* 0x000f340000000800 */
[----:B------:R-:W-:Y:S01]  /*bfb0*/  MUFU.EX2 R166, R23 ;  /* 0x0000001700a67308 */ /* 0x000fe20000000800 */
[----:B---3--:R-:W-:Y:S02]  /*bfc0*/  @P0 LEA R4, P1, R0, c[0x0][0x1c8], 0x1 ;  /* 0x0000720000040a11 */ /* 0x008fe400078208ff */
[----:B------:R-:W-:Y:S07]  /*bfd0*/  @P0 IADD3.X R5, R24, UR6, RZ, P6, !PT ;  /* 0x0000000618050c10 */ /* 0x000fee000b7fe4ff */
[----:B------:R-:W-:Y:S01]  /*bfe0*/  MUFU.EX2 R24, R182 ;  /* 0x000000b600187308 */ /* 0x000fe20000000800 */
[----:B------:R-:W-:Y:S02]  /*bff0*/  @P0 LEA.HI.X R5, R0, c[0x0][0x1cc], R5, 0x1, P1 ;  /* 0x0000730000050a11 */ /* 0x000fe400008f0c05 */
[----:B------:R-:W-:Y:S03]  /*c000*/  @P0 IADD3 R0, P6, R21, UR7, RZ ;  /* 0x0000000715000c10 */ /* 0x000fe6000ffde0ff */
[----:B------:R3:W-:Y:S04]  /*c010*/  @P0 LDGSTS.E.BYPASS.LTC128B.128 [R177+0x15100], [R4.64], !P3 ;  /* 0x1510000004b10fae */ /* 0x0007e8000d901d56 */
[----:B------:R-:W-:Y:S10]  /*c020*/  MUFU.EX2 R21, R167 ;  /* 0x000000a700157308 */ /* 0x000ff40000000800 */
[----:B------:R-:W-:Y:S01]  /*c030*/  MUFU.EX2 R167, R19 ;  /* 0x0000001300a77308 */ /* 0x000fe20000000800 */
[----:B---3--:R-:W-:Y:S02]  /*c040*/  @P0 LEA R4, P1, R0, c[0x0][0x1c8], 0x1 ;  /* 0x0000720000040a11 */ /* 0x008fe400078208ff */
[----:B------:R-:W-:Y:S01]  /*c050*/  @P0 IADD3.X R5, R20, UR6, RZ, P6, !PT ;  /* 0x0000000614050c10 */ /* 0x000fe2000b7fe4ff */
[C---:B-1----:R-:W-:Y:S06]  /*c060*/  FADD.FTZ R20, R9.reuse, R12 ;  /* 0x0000000c09147221 */ /* 0x042fec0000010000 */
[----:B------:R-:W-:Y:S01]  /*c070*/  MUFU.EX2 R12, R11 ;  /* 0x0000000b000c7308 */ /* 0x000fe20000000800 */
[----:B------:R-:W-:Y:S05]  /*c080*/  @P0 LEA.HI.X R5, R0, c[0x0][0x1cc], R5, 0x1, P1 ;  /* 0x0000730000050a11 */ /* 0x000fea00008f0c05 */
[----:B------:R1:W-:Y:S04]  /*c090*/  @P0 LDGSTS.E.BYPASS.LTC128B.128 [R177+0x17100], [R4.64], !P2 ;  /* 0x1710000004b10fae */ /* 0x0003e8000d101d56 */
[----:B------:R-:W3:Y:S02]  /*c0a0*/  MUFU.EX2 R0, R10 ;  /* 0x0000000a00007308 */ /* 0x000ee40000000800 */
[----:B------:R-:W0:Y:S06]  /*c0b0*/  LDGDEPBAR ;  /* 0x00000000000079af */ /* 0x000e2c0000000000 */
[----:B-1----:R-:W1:Y:S01]  /*c0c0*/  LDSM.16.MT88.4 R176, [R249+0x100] ;  /* 0x00010000f9b0783b */ /* 0x002e620000004200 */
[----:B------:R-:W-:Y:S01]  /*c0d0*/  F2FP.BF16.PACK_AB R4, R9, R13 ;  /* 0x0000000d0904723e */ /* 0x000fe200000010ff */
[C---:B----4-:R-:W-:Y:S01]  /*c0e0*/  FADD.FTZ R13, R3.reuse, R8 ;  /* 0x00000008030d7221 */ /* 0x050fe20000010000 */
[----:B---3--:R-:W-:Y:S02]  /*c0f0*/  F2FP.BF16.PACK_AB R7, R12, R0 ;  /* 0x000000000c07723e */ /* 0x008fe400000010ff */
[----:B------:R-:W-:Y:S01]  /*c100*/  F2FP.BF16.PACK_AB R5, R3, R6 ;  /* 0x000000060305723e */ /* 0x000fe200000010ff */
[----:B------:R-:W3:Y:S01]  /*c110*/  LDSM.16.MT88.4 R8, [R250+0x100] ;  /* 0x00010000fa08783b */ /* 0x000ee20000004200 */
[----:B------:R-:W-:Y:S01]  /*c120*/  F2FP.BF16.PACK_AB R6, R28, R21 ;  /* 0x000000151c06723e */ /* 0x000fe200000010ff */
[----:B------:R-:W-:Y:S02]  /*c130*/  FADD.FTZ R3, R21, R20 ;  /* 0x0000001415037221 */ /* 0x000fe40000010000 */
[----:B------:R-:W-:Y:S02]  /*c140*/  FADD.FTZ R13, R0, R13 ;  /* 0x0000000d000d7221 */ /* 0x000fe40000010000 */
[----:B------:R-:W-:Y:S01]  /*c150*/  LDSM.16.MT88.4 R20, [R252+0x1900] ;  /* 0x00190000fc14783b */ /* 0x000fe20000004200 */
[----:B------:R-:W-:Y:S02]  /*c160*/  FADD.FTZ R0, R28, R3 ;  /* 0x000000031c007221 */ /* 0x000fe40000010000 */
[----:B------:R-:W-:Y:S02]  /*c170*/  FADD.FTZ R3, R12, R13 ;  /* 0x0000000d0c037221 */ /* 0x000fe40000010000 */
[--C-:B------:R-:W-:Y:S02]  /*c180*/  FFMA.FTZ R28, R30, c[0x0][0x2d0], -R2.reuse ;  /* 0x0000b4001e1c7a23 */ /* 0x100fe40000010802 */
[----:B------:R-:W-:Y:S01]  /*c190*/  MUFU.EX2 R30, R168 ;  /* 0x000000a8001e7308 */ /* 0x000fe20000000800 */
[----:B------:R-:W-:Y:S02]  /*c1a0*/  FFMA.FTZ R2, R35, c[0x0][0x2d0], -R2 ;  /* 0x0000b40023027a23 */ /* 0x000fe40000010802 */
[----:B------:R-:W-:Y:S07]  /*c1b0*/  FADD.FTZ R0, R24, R0 ;  /* 0x0000000018007221 */ /* 0x000fee0000010000 */
[----:B------:R-:W-:Y:S10]  /*c1c0*/  MUFU.EX2 R35, R171 ;  /* 0x000000ab00237308 */ /* 0x000ff40000000800 */
[----:B------:R-:W-:Y:S01]  /*c1d0*/  MUFU.EX2 R28, R28 ;  /* 0x0000001c001c7308 */ /* 0x000fe20000000800 */
[C---:B-1----:R-:W-:Y:S08]  /*c1e0*/  HMMA.16816.F32.BF16 R132, R4.reuse, R176, R132 ;  /* 0x000000b00484723c */ /* 0x042ff00000041884 */
[C---:B------:R-:W-:Y:S01]  /*c1f0*/  HMMA.16816.F32.BF16 R136, R4.reuse, R178, R136 ;  /* 0x000000b20488723c */ /* 0x040fe20000041888 */
[----:B------:R1:W-:Y:S07]  /*c200*/  MUFU.EX2 R176, R175 ;  /* 0x000000af00b07308 */ /* 0x0003ee0000000800 */
[C---:B---3--:R-:W-:Y:S03]  /*c210*/  HMMA.16816.F32.BF16 R140, R4.reuse, R8, R140 ;  /* 0x00000008048c723c */ /* 0x048fe6000004188c */
[----:B------:R-:W-:Y:S05]  /*c220*/  MUFU.EX2 R178, R16 ;  /* 0x0000001000b27308 */ /* 0x000fea0000000800 */
[C---:B------:R-:W-:Y:S05]  /*c230*/  HMMA.16816.F32.BF16 R144, R4.reuse, R10, R144 ;  /* 0x0000000a0490723c */ /* 0x040fea0000041890 */
[----:B------:R-:W-:Y:S01]  /*c240*/  MUFU.EX2 R16, R14 ;  /* 0x0000000e00107308 */ /* 0x000fe20000000800 */
[----:B-1----:R1:W5:Y:S06]  /*c250*/  LDL.LU R175, [R1+0xe0] ;  /* 0x0000e00001af7983 */ /* 0x00236c0000300800 */
[----:B------:R1:W5:Y:S03]  /*c260*/  LDL.LU R168, [R1+0xdc] ;  /* 0x0000dc0001a87983 */ /* 0x0003660000300800 */
[----:B------:R-:W-:Y:S03]  /*c270*/  MUFU.EX2 R177, R191 ;  /* 0x000000bf00b17308 */ /* 0x000fe60000000800 */
[----:B------:R1:W5:Y:S07]  /*c280*/  LDL.LU R169, [R1+0xd8] ;  /* 0x0000d80001a97983 */ /* 0x00036e0000300800 */
[----:B------:R-:W-:Y:S01]  /*c290*/  MUFU.EX2 R179, R190 ;  /* 0x000000be00b37308 */ /* 0x000fe20000000800 */
[----:B------:R1:W5:Y:S06]  /*c2a0*/  LDL.LU R170, [R1+0xd4] ;  /* 0x0000d40001aa7983 */ /* 0x00036c0000300800 */
[----:B------:R1:W5:Y:S06]  /*c2b0*/  LDL.LU R171, [R1+0xd0] ;  /* 0x0000d00001ab7983 */ /* 0x00036c0000300800 */
[----:B--2---:R-:W2:Y:S01]  /*c2c0*/  LDSM.16.MT88.4 R8, [R17+0x100] ;  /* 0x000100001108783b */ /* 0x004ea20000004200 */
[----:B------:R-:W-:Y:S01]  /*c2d0*/  MOV R182, R17 ;  /* 0x0000001100b67202 */ /* 0x000fe20000000f00 */
        /* <DEDUP_REMOVED lines=35> */
[----:B------:R2:W3:Y:S02]  /*c510*/  LDSM.16.MT88.4 R8, [R17+0x6100] ;  /* 0x006100001108783b */ /* 0x0004e40000004200 */
[----:B--2---:R2:W4:Y:S05]  /*c520*/  MUFU.EX2 R17, R15 ;  /* 0x0000000f00117308 */ /* 0x00452a0000000800 */
[C---:B---3--:R-:W-:Y:S01]  /*c530*/  HMMA.16816.F32.BF16 R116, R4.reuse, R8, R116 ;  /* 0x000000080474723c */ /* 0x048fe20000041874 */
[----:B--2---:R-:W-:Y:S07]  /*c540*/  LDSM.16.MT88.4 R12, [R250+0x1100] ;  /* 0x00110000fa0c783b */ /* 0x004fee0000004200 */
[C---:B------:R-:W-:Y:S01]  /*c550*/  HMMA.16816.F32.BF16 R120, R4.reuse, R10, R120 ;  /* 0x0000000a0478723c */ /* 0x040fe20000041878 */
[----:B------:R-:W2:Y:S07]  /*c560*/  LDSM.16.MT88.4 R8, [R252+0x6100] ;  /* 0x00610000fc08783b */ /* 0x000eae0000004200 */
[C---:B--2---:R-:W-:Y:S08]  /*c570*/  HMMA.16816.F32.BF16 R124, R4.reuse, R8, R124 ;  /* 0x00000008047c723c */ /* 0x044ff0000004187c */
[----:B------:R-:W-:Y:S01]  /*c580*/  HMMA.16816.F32.BF16 R128, R4, R10, R128 ;  /* 0x0000000a0480723c */ /* 0x000fe20000041880 */
[----:B------:R-:W2:Y:S06]  /*c590*/  LDSM.16.MT88.4 R8, [R249+0x900] ;  /* 0x00090000f908783b */ /* 0x000eac0000004200 */
[----:B----4-:R-:W-:Y:S01]  /*c5a0*/  F2FP.BF16.PACK_AB R5, R17, R16 ;  /* 0x000000101105723e */ /* 0x010fe200000010ff */
[----:B------:R-:W-:Y:S01]  /*c5b0*/  FADD.FTZ R16, R16, R3 ;  /* 0x0000000310107221 */ /* 0x000fe20000010000 */
[----:B------:R-:W-:Y:S03]  /*c5c0*/  F2FP.BF16.PACK_AB R7, R167, R18 ;  /* 0x00000012a707723e */ /* 0x000fe600000010ff */
[C---:B------:R-:W-:Y:S01]  /*c5d0*/  F2FP.BF16.PACK_AB R4, R25.reuse, R24 ;  /* 0x000000181904723e */ /* 0x040fe200000010ff */
[----:B------:R-:W-:Y:S01]  /*c5e0*/  FADD.FTZ R3, R25, R0 ;  /* 0x0000000019037221 */ /* 0x000fe20000010000 */
[----:B------:R-:W-:Y:S01]  /*c5f0*/  F2FP.BF16.PACK_AB R6, R181, R178 ;  /* 0x000000b2b506723e */ /* 0x000fe200000010ff */
[----:B------:R-:W-:Y:S01]  /*c600*/  FADD.FTZ R0, R17, R16 ;  /* 0x0000001011007221 */ /* 0x000fe20000010000 */
[----:B------:R3:W4:Y:S01]  /*c610*/  MUFU.EX2 R25, R2 ;  /* 0x0000000200197308 */ /* 0x0007220000000800 */
[----:B------:R-:W-:Y:S02]  /*c620*/  FADD.FTZ R3, R178, R3 ;  /* 0x00000003b2037221 */ /* 0x000fe40000010000 */
[----:B------:R-:W-:Y:S02]  /*c630*/  FADD.FTZ R24, R18, R0 ;  /* 0x0000000012187221 */ /* 0x000fe40000010000 */
[----:B------:R-:W-:Y:S01]  /*c640*/  LDSM.16.MT88.4 R16, [R250+0x1900] ;  /* 0x00190000fa10783b */ /* 0x000fe20000004200 */
[----:B------:R-:W-:Y:S04]  /*c650*/  FADD.FTZ R0, R181, R3 ;  /* 0x00000003b5007221 */ /* 0x000fe80000010000 */
[----:B------:R-:W-:Y:S04]  /*c660*/  FADD.FTZ R0, R176, R0 ;  /* 0x00000000b0007221 */ /* 0x000fe80000010000 */
[----:B------:R-:W-:Y:S02]  /*c670*/  FADD.FTZ R3, R177, R0 ;  /* 0x00000000b1037221 */ /* 0x000fe40000010000 */
[----:B---3--:R-:W-:Y:S01]  /*c680*/  FADD.FTZ R2, R167, R24 ;  /* 0x00000018a7027221 */ /* 0x008fe20000010000 */
[C---:B--2---:R-:W-:Y:S03]  /*c690*/  HMMA.16816.F32.BF16 R132, R4.reuse, R8, R132 ;  /* 0x000000080484723c */ /* 0x044fe60000041884 */
[----:B------:R-:W-:Y:S04]  /*c6a0*/  FADD.FTZ R2, R29, R2 ;  /* 0x000000021d027221 */ /* 0x000fe80000010000 */
[----:B------:R-:W-:Y:S01]  /*c6b0*/  FADD.FTZ R0, R166, R2 ;  /* 0x00000002a6007221 */ /* 0x000fe20000010000 */
[C---:B------:R-:W-:Y:S01]  /*c6c0*/  HMMA.16816.F32.BF16 R136, R4.reuse, R10, R136 ;  /* 0x0000000a0488723c */ /* 0x040fe20000041888 */
[----:B------:R-:W2:Y:S03]  /*c6d0*/  LDSM.16.MT88.4 R8, [R250+0x900] ;  /* 0x00090000fa08783b */ /* 0x000ea60000004200 */
[----:B------:R-:W-:Y:S02]  /*c6e0*/  FADD.FTZ R2, R179, R3 ;  /* 0x00000003b3027221 */ /* 0x000fe40000010000 */
[----:B------:R-:W-:Y:S02]  /*c6f0*/  FADD.FTZ R0, R33, R0 ;  /* 0x0000000021007221 */ /* 0x000fe40000010000 */
[----:B------:R-:W-:Y:S04]  /*c700*/  FADD.FTZ R2, R180, R2 ;  /* 0x00000002b4027221 */ /* 0x000fe80000010000 */
[----:B------:R-:W-:Y:S02]  /*c710*/  FADD.FTZ R3, R32, R0 ;  /* 0x0000000020037221 */ /* 0x000fe40000010000 */
[----:B------:R-:W-:Y:S02]  /*c720*/  FADD.FTZ R0, R30, R2 ;  /* 0x000000021e007221 */ /* 0x000fe40000010000 */
[----:B------:R-:W-:Y:S02]  /*c730*/  FADD.FTZ R3, R28, R3 ;  /* 0x000000031c037221 */ /* 0x000fe40000010000 */
[----:B------:R-:W-:Y:S02]  /*c740*/  FADD.FTZ R0, R31, R0 ;  /* 0x000000001f007221 */ /* 0x000fe40000010000 */
[----:B------:R-:W-:Y:S02]  /*c750*/  FADD.FTZ R3, R27, R3 ;  /* 0x000000031b037221 */ /* 0x000fe40000010000 */
[----:B------:R-:W-:Y:S02]  /*c760*/  FADD.FTZ R2, R34, R0 ;  /* 0x0000000022027221 */ /* 0x000fe40000010000 */
[----:B------:R-:W-:Y:S01]  /*c770*/  FADD.FTZ R0, R26, R3 ;  /* 0x000000031a007221 */ /* 0x000fe20000010000 */
[----:B------:R-:W-:Y:S01]  /*c780*/  MOV R3, R164 ;  /* 0x000000a400037202 */ /* 0x000fe20000000f00 */
[----:B------:R-:W-:Y:S02]  /*c790*/  FADD.FTZ R2, R35, R2 ;  /* 0x0000000223027221 */ /* 0x000fe40000010000 */
[----:B----4-:R-:W-:Y:S03]  /*c7a0*/  FADD.FTZ R0, R25, R0 ;  /* 0x0000000019007221 */ /* 0x010fe60000010000 */
[----:B------:R-:W-:Y:S06]  /*c7b0*/  STL [R1+0x64], R2 ;  /* 0x0000640201007387 */ /* 0x000fec0000100800 */
[----:B------:R3:W-:Y:S01]  /*c7c0*/  STL [R1+0x68], R0 ;  /* 0x0000680001007387 */ /* 0x0007e20000100800 */
[C---:B--2---:R-:W-:Y:S08]  /*c7d0*/  HMMA.16816.F32.BF16 R140, R4.reuse, R8, R140 ;  /* 0x00000008048c723c */ /* 0x044ff0000004188c */
[C---:B------:R-:W-:Y:S01]  /*c7e0*/  HMMA.16816.F32.BF16 R144, R4.reuse, R10, R144 ;  /* 0x0000000a0490723c */ /* 0x040fe20000041890 */
[----:B------:R-:W2:Y:S03]  /*c7f0*/  LDSM.16.MT88.4 R8, [R182+0x900] ;  /* 0x00090000b608783b */ /* 0x000ea60000004200 */
[----:B---3--:R-:W-:Y:S04]  /*c800*/  MOV R0, R165 ;  /* 0x000000a500007202 */ /* 0x008fe80000000f00 */
        /* <DEDUP_REMOVED lines=92> */
[----:B------:R-:W-:Y:S01]  /*cdd0*/  HMMA.16816.F32.BF16 R128, R4, R14, R128 ;  /* 0x0000000e0480723c */ /* 0x000fe20000041880 */
[----:B------:R-:W3:Y:S06]  /*cde0*/  LDSM.16.MT88.4 R12, [R182+0x1900] ;  /* 0x00190000b60c783b */ /* 0x000eec0000004200 */
        /* <DEDUP_REMOVED lines=41> */
[C---:B------:R-:W-:Y:S08]  /*d080*/  HMMA.16816.F32.BF16 R104, R4.reuse, R10, R104 ;  /* 0x0000000a0468723c */ /* 0x040ff00000041868 */
[C---:B---3--:R-:W-:Y:S08]  /*d090*/  HMMA.16816.F32.BF16 R108, R4.reuse, R12, R108 ;  /* 0x0000000c046c723c */ /* 0x048ff0000004186c */
[C---:B------:R-:W-:Y:S08]  /*d0a0*/  HMMA.16816.F32.BF16 R112, R4.reuse, R14, R112 ;  /* 0x0000000e0470723c */ /* 0x040ff00000041870 */
[C---:B-1----:R-:W-:Y:S08]  /*d0b0*/  HMMA.16816.F32.BF16 R116, R4.reuse, R16, R116 ;  /* 0x000000100474723c */ /* 0x042ff00000041874 */
[C---:B------:R-:W-:Y:S08]  /*d0c0*/  HMMA.16816.F32.BF16 R120, R4.reuse, R18, R120 ;  /* 0x000000120478723c */ /* 0x040ff00000041878 */
[C---:B----4-:R-:W-:Y:S08]  /*d0d0*/  HMMA.16816.F32.BF16 R124, R4.reuse, R20, R124 ;  /* 0x00000014047c723c */ /* 0x050ff0000004187c */
[----:B------:R-:W-:Y:S01]  /*d0e0*/  HMMA.16816.F32.BF16 R128, R4, R22, R128 ;  /* 0x000000160480723c */ /* 0x000fe20000041880 */
[----:B------:R-:W-:-:S07]  /*d0f0*/  @P0 BRA `(.L_x_2065) ;  /* 0xffffcc3000000947 */ /* 0x000fce000383ffff */
.L_x_2064:
        /* <DEDUP_REMOVED lines=157> */
.L_x_2061:
        /* <DEDUP_REMOVED lines=184> */
.L_x_2067:
        /* <DEDUP_REMOVED lines=150> */
.L_x_2069:
[----:B--234-:R-:W-:Y:S05]  /*efb0*/  BSYNC B0 ;  /* 0x0000000000007941 */ /* 0x01cfea0003800000 */
.L_x_2068:
        /* <DEDUP_REMOVED lines=30> */
.L_x_2071:
[----:B------:R-:W-:Y:S05]  /*f1a0*/  BSYNC B0 ;  /* 0x0000000000007941 */ /* 0x000fea0003800000 */
.L_x_2070:
        /* <DEDUP_REMOVED lines=30> */
.L_x_2073:
[----:B------:R-:W-:Y:S05]  /*f390*/  BSYNC B0 ;  /* 0x0000000000007941 */ /* 0x000fea0003800000 */
.L_x_2072:
        /* <DEDUP_REMOVED lines=31> */
.L_x_2066:
        /* <DEDUP_REMOVED lines=19> */
.L_x_2074:
        /* <DEDUP_REMOVED lines=42> */
.L_x_2076:
[----:B------:R-:W-:Y:S05]  /*f960*/  BSYNC B0 ;  /* 0x0000000000007941 */ /* 0x000fea0003800000 */
.L_x_2075:
        /* <DEDUP_REMOVED lines=73> */
.L_x_2078:
[----:B------:R-:W-:Y:S05]  /*fe00*/  BSYNC B0 ;  /* 0x0000000000007941 */ /* 0x000fea0003800000 */
.L_x_2077:
        /* <DEDUP_REMOVED lines=27> */
.L_x_2080:
[----:B------:R-:W-:Y:S05]  /*ffc0*/  BSYNC B0 ;  /* 0x0000000000007941 */ /* 0x000fea0003800000 */
.L_x_2079:
        /* <DEDUP_REMOVED lines=27> */
.L_x_2082:
[----:B------:R-:W-:Y:S05]  /*10180*/  BSYNC B0 ;  /* 0x0000000000007941 */ /* 0x000fea0003800000 */
.L_x_2081:
        /* <DEDUP_REMOVED lines=28> */
.L_x_2083:
        /* <DEDUP_REMOVED lines=11> */
.L_x_3090:


//--------------------- .text._ZN7cutlass13device_kernelIN5flash19enable_sm80_to_sm89INS1_16FlashAttnFwdSm80INS1_25CollectiveMainloopFwdSm80ILi8ELi1ELb0EN4cute5tupleIJNS5_1CILi128EEENS7_ILi32EEENS7_ILi256EEEEEELi256ENS_10bfloat16_tEfNS_4arch4Sm80ELb1ELb0ELb0ELb1ELb0ELb1ELb1ELb0EEENS1_21CollectiveEpilogueFwdINS6_IJS8_SA_S9_EEENS6_IJNS7_ILi1EEESI_SI_EEESC_SE_Li256ELb1ELb1ELb0ELb0EEENS1_19SingleTileSchedulerILb1ELb0ELb1ELi128EEEEEEEEEvNT_6ParamsE --------------------------
	.section	.text._ZN7cutlass13device_kernelIN5flash19enable_sm80_to_sm89INS1_16FlashAttnFwdSm80INS1_25CollectiveMainloopFwdSm80ILi8ELi1ELb0EN4cute5tupleIJNS5_1CILi128EEENS7_ILi32EEENS7_ILi256EEEEEELi256ENS_10bfloat16_tEfNS_4arch4Sm80ELb1ELb0ELb0ELb1ELb0ELb1ELb1ELb0EEENS1_21CollectiveEpilogueFwdINS6_IJS8_SA_S9_EEENS6_IJNS7_ILi1EEESI_SI_EEESC_SE_Li256ELb1ELb1ELb0ELb0EEENS1_19SingleTileSchedulerILb1ELb0ELb1ELi128EEEEEEEEEvNT_6ParamsE,"ax",@progbits
	.sectioninfo	@"SHI_REGISTERS=251"
	.align	128
.text._ZN7cutlass13device_kernelIN5flash19enable_sm80_to_sm89INS1_16FlashAttnFwdSm80INS1_25CollectiveMainloopFwdSm80ILi8ELi1ELb0EN4cute5tupleIJNS5_1CILi128EEENS7_ILi32EEENS7_ILi256EEEEEELi256ENS_10bfloat16_tEfNS_4arch4Sm80ELb1ELb0ELb0ELb1ELb0ELb1ELb1ELb0EEENS1_21CollectiveEpilogueFwdINS6_IJS8_SA_S9_EEENS6_IJNS7_ILi1EEESI_SI_EEESC_SE_Li256ELb1ELb1ELb0ELb0EEENS1_19SingleTileSchedulerILb1ELb0ELb1ELi128EEEEEEEEEvNT_6ParamsE:
        .type           _ZN7cutlass13device_kernelIN5flash19enable_sm80_to_sm89INS1_16FlashAttnFwdSm80INS1_25CollectiveMainloopFwdSm80ILi8ELi1ELb0EN4cute5tupleIJNS5_1CILi128EEENS7_ILi32EEENS7_ILi256EEEEEELi256ENS_10bfloat16_tEfNS_4arch4Sm80ELb1ELb0ELb0ELb1ELb0ELb1ELb1ELb0EEENS1_21CollectiveEpilogueFwdINS6_IJS8_SA_S9_EEENS6_IJNS7_ILi1EEESI_SI_EEESC_SE_Li256ELb1ELb1ELb0ELb0EEENS1_19SingleTileSchedulerILb1ELb0ELb1ELi128EEEEEEEEEvNT_6ParamsE,@function
        .size           _ZN7cutlass13device_kernelIN5flash19enable_sm80_to_sm89INS1_16FlashAttnFwdSm80INS1_25CollectiveMainloopFwdSm80ILi8ELi1ELb0EN4cute5tupleIJNS5_1CILi128EEENS7_ILi32EEENS7_ILi256EEEEEELi256ENS_10bfloat16_tEfNS_4arch4Sm80ELb1ELb0ELb0ELb1ELb0ELb1ELb1ELb0EEENS1_21CollectiveEpilogueFwdINS6_IJS8_SA_S9_EEENS6_IJNS7_ILi1EEESI_SI_EEESC_SE_Li256ELb1ELb1ELb0ELb0EEENS1_19SingleTileSchedulerILb1ELb0ELb1ELi128EEEEEEEEEvNT_6ParamsE,(.L_x_3091 - _ZN7cutlass13device_kernelIN5flash19enable_sm80_to_sm89INS1_16FlashAttnFwdSm80INS1_25CollectiveMainloopFwdSm80ILi8ELi1ELb0EN4cute5tupleIJNS5_1CILi128EEENS7_ILi32EEENS7_ILi256EEEEEELi256ENS_10bfloat16_tEfNS_4arch4Sm80ELb1ELb0ELb0ELb1ELb0ELb1ELb1ELb0EEENS1_21CollectiveEpilogueFwdINS6_IJS8_SA_S9_EEENS6_IJNS7_ILi1EEESI_SI_EEESC_SE_Li256ELb1ELb1ELb0ELb0EEENS1_19SingleTileSchedulerILb1ELb0ELb1ELi128EEEEEEEEEvNT_6ParamsE)
        .other          _ZN7cutlass13device_kernelIN5flash19enable_sm80_to_sm89INS1_16FlashAttnFwdSm80INS1_25CollectiveMainloopFwdSm80ILi8ELi1ELb0EN4cute5tupleIJNS5_1CILi128EEENS7_ILi32EEENS7_ILi256EEEEEELi256ENS_10bfloat16_tEfNS_4arch4Sm80ELb1ELb0ELb0ELb1ELb0ELb1ELb1ELb0EEENS1_21CollectiveEpilogueFwdINS6_IJS8_SA_S9_EEENS6_IJNS7_ILi1EEESI_SI_EEESC_SE_Li256ELb1ELb1ELb0ELb0EEENS1_19SingleTileSchedulerILb1ELb0ELb1ELi128EEEEEEEEEvNT_6ParamsE,@"STO_CUDA_ENTRY STV_DEFAULT"
_ZN7cutlass13device_kernelIN5flash19enable_sm80_to_sm89INS1_16FlashAttnFwdSm80INS1_25CollectiveMainloopFwdSm80ILi8ELi1ELb0EN4cute5tupleIJNS5_1CILi128EEENS7_ILi32EEENS7_ILi256EEEEEELi256ENS_10bfloat16_tEfNS_4arch4Sm80ELb1ELb0ELb0ELb1ELb0ELb1ELb1ELb0EEENS1_21CollectiveEpilogueFwdINS6_IJS8_SA_S9_EEENS6_IJNS7_ILi1EEESI_SI_EEESC_SE_Li256ELb1ELb1ELb0ELb0EEENS1_19SingleTileSchedulerILb1ELb0ELb1ELi128EEEEEEEEEvNT_6ParamsE:
        /* <DEDUP_REMOVED lines=16> */
.L_x_2085:
        /* <DEDUP_REMOVED lines=8> */
.L_x_2087:
[----:B------:R-:W-:-:S04]  /*0180*/  MOV R2, c[0x0][0x54c] ;  /* 0x0001530000027a02 */ /* 0x000fc80000000f00 */
.L_x_2086:
[----:B------:R-:W-:Y:S01]  /*0190*/  USHF.L.U32 UR4, UR4, 0x7, URZ ;  /* 0x0000000704047899 */ /* 0x000fe2000800063f */
[----:B-----5:R-:W-:-:S05]  /*01a0*/  IMAD R2, R2, c[0x0][0x548], RZ ;  /* 0x0001520002027a24 */ /* 0x020fca00078e02ff */
[----:B------:R-:W-:-:S04]  /*01b0*/  MOV R5, UR4 ;  /* 0x0000000400057c02 */ /* 0x000fc80008000f00 */
[----:B------:R-:W-:-:S04]  /*01c0*/  ISETP.GE.AND P0, PT, R5, R2, PT ;  /* 0x000000020500720c */ /* 0x000fc80003f06270 */
[----:B------:R-:W-:Y:S01]  /*01d0*/  SEL R216, R216, 0xffffffff, !P0 ;  /* 0xffffffffd8d87807 */ /* 0x000fe20004000000 */
[----:B------:R-:W-:Y:S05]  /*01e0*/  BRA `(.L_x_2088) ;  /* 0x0000013000007947 */ /* 0x000fea0003800000 */
.L_x_2084:
[----:B------:R-:W-:-:S04]  /*01f0*/  ISETP.NE.U32.AND P0, PT, RZ, c[0x0][0x568], PT ;  /* 0x00015a00ff007a0c */ /* 0x000fc80003f05070 */
[----:B------:R-:W-:-:S13]  /*0200*/  ISETP.NE.AND.EX P0, PT, RZ, c[0x0][0x56c], PT, P0 ;  /* 0x00015b00ff007a0c */ /* 0x000fda0003f05300 */
[----:B------:R-:W-:Y:S05]  /*0210*/  @!P0 BRA `(.L_x_2089) ;  /* 0x0000002000008947 */ /* 0x000fea0003800000 */
[----:B------:R1:W5:Y:S01]  /*0220*/  LDG.E R2, [R2.64] ;  /* 0x0000000802027981 */ /* 0x000362000c1e1900 */
[----:B------:R-:W-:Y:S05]  /*0230*/  BRA `(.L_x_2090) ;  /* 0x0000009000007947 */ /* 0x000fea0003800000 */
.L_x_2089:
        /* <DEDUP_REMOVED lines=8> */
.L_x_2091:
[----:B------:R-:W-:-:S04]  /*02c0*/  MOV R2, c[0x0][0x54c] ;  /* 0x0001530000027a02 */ /* 0x000fc80000000f00 */
.L_x_2090:
[----:B------:R-:W-:Y:S01]  /*02d0*/  USHF.L.U32 UR4, UR4, 0x7, URZ ;  /* 0x0000000704047899 */ /* 0x000fe2000800063f */
[----:B-----5:R-:W-:-:S05]  /*02e0*/  IMAD R2, R2, c[0x0][0x548], RZ ;  /* 0x0001520002027a24 */ /* 0x020fca00078e02ff */
[----:B------:R-:W-:-:S04]  /*02f0*/  MOV R5, UR4 ;  /* 0x0000000400057c02 */ /* 0x000fc80008000f00 */
[----:B------:R-:W-:-:S04]  /*0300*/  ISETP.GE.AND P0, PT, R5, R2, PT ;  /* 0x000000020500720c */ /* 0x000fc80003f06270 */
[----:B------:R-:W-:-:S04]  /*0310*/  SEL R216, R216, 0xffffffff, !P0 ;  /* 0xffffffffd8d87807 */ /* 0x000fc80004000000 */
.L_x_2088:
        /* <DEDUP_REMOVED lines=35> */
.L_x_2092:
[----:B-1----:R-:W-:-:S04]  /*0550*/  ISETP.NE.U32.AND P0, PT, RZ, c[0x0][0x368], PT ;  /* 0x0000da00ff007a0c */ /* 0x002fc80003f05070 */
[----:B------:R-:W-:-:S13]  /*0560*/  ISETP.NE.AND.EX P0, PT, RZ, c[0x0][0x36c], PT, P0 ;  /* 0x0000db00ff007a0c */ /* 0x000fda0003f05300 */
[----:B------:R-:W-:Y:S05]  /*0570*/  @!P0 BRA `(.L_x_2093) ;  /* 0x0000003000008947 */ /* 0x000fea0003800000 */
[----:B------:R-:W-:-:S05]  /*0580*/  IMAD.WIDE R2, R216, R0, c[0x0][0x368] ;  /* 0x0000da00d8027625 */ /* 0x000fca00078e0200 */
[----:B------:R1:W5:Y:S01]  /*0590*/  LDG.E R4, [R2.64] ;  /* 0x0000000802047981 */ /* 0x000362000c1e1900 */
[----:B------:R-:W-:Y:S05]  /*05a0*/  BRA `(.L_x_2094) ;  /* 0x0000004000007947 */ /* 0x000fea0003800000 */
.L_x_2093:
[----:B------:R-:W-:Y:S05]  /*05b0*/  @!P5 BRA `(.L_x_2094) ;  /* 0x000000300000d947 */ /* 0x000fea0003800000 */
[----:B------:R1:W2:Y:S04]  /*05c0*/  LDG.E R4, [R8.64] ;  /* 0x0000000808047981 */ /* 0x0002a8000c1e1900 */
[----:B-1----:R-:W2:Y:S02]  /*05d0*/  LDG.E R8, [R8.64+0x4] ;  /* 0x0000040808087981 */ /* 0x002ea4000c1e1900 */
[----:B--2---:R-:W-:Y:S02]  /*05e0*/  IADD3 R4, -R4, R8, RZ ;  /* 0x0000000804047210 */ /* 0x004fe40007ffe1ff */
.L_x_2094:
        /* <DEDUP_REMOVED lines=156> */
.L_x_2097:
[----:B------:R-:W-:Y:S05]  /*0fb0*/  BSYNC B0 ;  /* 0x0000000000007941 */ /* 0x000fea0003800000 */
.L_x_2096:
        /* <DEDUP_REMOVED lines=136> */
.L_x_2116:
        /* <DEDUP_REMOVED lines=63> */
.L_x_2102:
[----:B------:R-:W-:Y:S05]  /*1c30*/  BSYNC B0 ;  /* 0x0000000000007941 */ /* 0x000fea0003800000 */
.L_x_2101:
        /* <DEDUP_REMOVED lines=77> */
.L_x_2105:
[----:B------:R-:W-:Y:S05]  /*2110*/  BSYNC B0 ;  /* 0x0000000000007941 */ /* 0x000fea0003800000 */
.L_x_2104:
        /* <DEDUP_REMOVED lines=56> */
.L_x_2107:
[----:B------:R-:W-:Y:S05]  /*24a0*/  BSYNC B0 ;  /* 0x0000000000007941 */ /* 0x000fea0003800000 */
.L_x_2106:
        /* <DEDUP_REMOVED lines=56> */
.L_x_2109:
[----:B------:R-:W-:Y:S05]  /*2830*/  BSYNC B0 ;  /* 0x0000000000007941 */ /* 0x000fea0003800000 */
.L_x_2108:
        /* <DEDUP_REMOVED lines=56> */
.L_x_2100:
        /* <DEDUP_REMOVED lines=29> */
.L_x_2111:
[----:B------:R-:W-:Y:S05]  /*2d90*/  BSYNC B0 ;  /* 0x0000000000007941 */ /* 0x000fea0003800000 */
.L_x_2110:
        /* <DEDUP_REMOVED lines=136> */
.L_x_2113:
[----:B------:R-:W-:Y:S05]  /*3620*/  BSYNC B0 ;  /* 0x0000000000007941 */ /* 0x000fea0003800000 */
.L_x_2112:
        /* <DEDUP_REMOVED lines=115> */
.L_x_2099:
        /* <DEDUP_REMOVED lines=17> */
.L_x_2103:
[----:B------:R-:W-:Y:S05]  /*3e70*/  BSYNC B1 ;  /* 0x0000000000017941 */ /* 0x000fea0003800000 */
.L_x_2098:
        /* <DEDUP_REMOVED lines=54> */
.L_x_2115:
[----:B-1----:R-:W-:Y:S05]  /*41e0*/  BSYNC B0 ;  /* 0x0000000000007941 */ /* 0x002fea0003800000 */
.L_x_2114:
        /* <DEDUP_REMOVED lines=25> */
.L_x_2095:
        /* <DEDUP_REMOVED lines=282> */
.L_x_2119:
[----:B------:R-:W-:Y:S05]  /*5520*/  BSYNC B0 ;  /* 0x0000000000007941 */ /* 0x000fea0003800000 */
.L_x_2118:
        /* <DEDUP_REMOVED lines=36> */
.L_x_2121:
[----:B------:R-:W-:Y:S05]  /*5770*/  BSYNC B0 ;  /* 0x0000000000007941 */ /* 0x000fea0003800000 */
.L_x_2120:
        /* <DEDUP_REMOVED lines=32> */
.L_x_2123:
[----:B---34-:R-:W-:Y:S05]  /*5980*/  BSYNC B0 ;  /* 0x0000000000007941 */ /* 0x018fea0003800000 */
.L_x_2122:
        /* <DEDUP_REMOVED lines=34> */
.L_x_2124:
        /* <DEDUP_REMOVED lines=89> */
.L_x_2128:
[----:B------:R-:W-:Y:S05]  /*6140*/  BSYNC B0 ;  /* 0x0000000000007941 */ /* 0x000fea0003800000 */
.L_x_2127:
        /* <DEDUP_REMOVED lines=80> */
.L_x_2130:
[----:B--23--:R-:W-:Y:S05]  /*6650*/  BSYNC B0 ;  /* 0x0000000000007941 */ /* 0x00cfea0003800000 */
.L_x_2129:
        /* <DEDUP_REMOVED lines=80> */
.L_x_2132:
[----:B--23--:R-:W-:Y:S05]  /*6b60*/  BSYNC B0 ;  /* 0x0000000000007941 */ /* 0x00cfea0003800000 */
.L_x_2131:
        /* <DEDUP_REMOVED lines=78> */
.L_x_2134:
[----:B---3--:R-:W-:Y:S05]  /*7050*/  BSYNC B0 ;  /* 0x0000000000007941 */ /* 0x008fea0003800000 */
.L_x_2133:
        /* <DEDUP_REMOVED lines=83> */
.L_x_2138:
[----:B------:R-:W-:Y:S05]  /*7590*/  BSYNC B0 ;  /* 0x0000000000007941 */ /* 0x000fea0003800000 */
.L_x_2137:
        /* <DEDUP_REMOVED lines=50> */
.L_x_2140:
[----:B------:R-:W-:Y:S05]  /*78c0*/  BSYNC B0 ;  /* 0x0000000000007941 */ /* 0x000fea0003800000 */
.L_x_2139:
        /* <DEDUP_REMOVED lines=50> */
.L_x_2142:
[----:B------:R-:W-:Y:S05]  /*7bf0*/  BSYNC B0 ;  /* 0x0000000000007941 */ /* 0x000fea0003800000 */
.L_x_2141:
        /* <DEDUP_REMOVED lines=49> */
.L_x_2136:
[----:B------:R-:W-:Y:S05]  /*7f10*/  BSYNC B1 ;  /* 0x0000000000017941 */ /* 0x000fea0003800000 */
.L_x_2135:
        /* <DEDUP_REMOVED lines=53> */
.L_x_2146:
[----:B------:R-:W-:Y:S05]  /*8270*/  BSYNC B0 ;  /* 0x0000000000007941 */ /* 0x000fea0003800000 */
.L_x_2145:
        /* <DEDUP_REMOVED lines=50> */
.L_x_2148:
[----:B------:R-:W-:Y:S05]  /*85a0*/  BSYNC B0 ;  /* 0x0000000000007941 */ /* 0x000fea0003800000 */
.L_x_2147:
        /* <DEDUP_REMOVED lines=50> */
.L_x_2150:
[----:B------:R-:W-:Y:S05]  /*88d0*/  BSYNC B0 ;  /* 0x0000000000007941 */ /* 0x000fea0003800000 */
.L_x_2149:
        /* <DEDUP_REMOVED lines=49> */
.L_x_2144:
[----:B------:R-:W-:Y:S05]  /*8bf0*/  BSYNC B1 ;  /* 0x0000000000017941 */ /* 0x000fea0003800000 */
.L_x_2143:
        /* <DEDUP_REMOVED lines=53> */
.L_x_2154:
[----:B------:R-:W-:Y:S05]  /*8f50*/  BSYNC B0 ;  /* 0x0000000000007941 */ /* 0x000fea0003800000 */
.L_x_2153:
        /* <DEDUP_REMOVED lines=50> */
.L_x_2156:
[----:B------:R-:W-:Y:S05]  /*9280*/  BSYNC B0 ;  /* 0x0000000000007941 */ /* 0x000fea0003800000 */
.L_x_2155:
        /* <DEDUP_REMOVED lines=50> */
.L_x_2158:
[----:B------:R-:W-:Y:S05]  /*95b0*/  BSYNC B0 ;  /* 0x0000000000007941 */ /* 0x000fea0003800000 */
.L_x_2157:
        /* <DEDUP_REMOVED lines=49> */
.L_x_2152:
[----:B------:R-:W-:Y:S05]  /*98d0*/  BSYNC B1 ;  /* 0x0000000000017941 */ /* 0x000fea0003800000 */
.L_x_2151:
        /* <DEDUP_REMOVED lines=52> */
.L_x_2161:
[----:B------:R-:W-:Y:S05]  /*9c20*/  BSYNC B0 ;  /* 0x0000000000007941 */ /* 0x000fea0003800000 */
.L_x_2160:
        /* <DEDUP_REMOVED lines=50> */
.L_x_2163:
[----:B------:R-:W-:Y:S05]  /*9f50*/  BSYNC B0 ;  /* 0x0000000000007941 */ /* 0x000fea0003800000 */
.L_x_2162:
        /* <DEDUP_REMOVED lines=50> */
.L_x_2165:
[----:B------:R-:W-:Y:S05]  /*a280*/  BSYNC B0 ;  /* 0x0000000000007941 */ /* 0x000fea0003800000 */
.L_x_2164:
        /* <DEDUP_REMOVED lines=50> */
.L_x_2126:
        /* <DEDUP_REMOVED lines=58> */
.L_x_2167:
[----:B------:R-:W-:Y:S05]  /*a950*/  BSYNC B0 ;  /* 0x0000000000007941 */ /* 0x000fea0003800000 */
.L_x_2166:
        /* <DEDUP_REMOVED lines=63> */
.L_x_2169:
[----:B------:R-:W-:Y:S05]  /*ad50*/  BSYNC B0 ;  /* 0x0000000000007941 */ /* 0x000fea0003800000 */
.L_x_2168:
        /* <DEDUP_REMOVED lines=65> */
.L_x_2171:
[----:B---34-:R-:W-:Y:S05]  /*b170*/  BSYNC B0 ;  /* 0x0000000000007941 */ /* 0x018fea0003800000 */
.L_x_2170:
        /* <DEDUP_REMOVED lines=63> */
.L_x_2173:
[----:B----4-:R-:W-:Y:S05]  /*b570*/  BSYNC B0 ;  /* 0x0000000000007941 */ /* 0x010fea0003800000 */
.L_x_2172:
        /* <DEDUP_REMOVED lines=139> */
.L_x_2177:
[----:B------:R-:W-:Y:S05]  /*be30*/  BSYNC B0 ;  /* 0x0000000000007941 */ /* 0x000fea0003800000 */
.L_x_2176:
        /* <DEDUP_REMOVED lines=115> */
.L_x_2175:
[----:B------:R-:W-:Y:S05]  /*c570*/  BSYNC B1 ;  /* 0x0000000000017941 */ /* 0x000fea0003800000 */
.L_x_2174:
        /* <DEDUP_REMOVED lines=120> */
.L_x_2181:
[----:B------:R-:W-:Y:S05]  /*cd00*/  BSYNC B0 ;  /* 0x0000000000007941 */ /* 0x000fea0003800000 */
.L_x_2180:
        /* <DEDUP_REMOVED lines=122> */
.L_x_2179:
[----:B------:R-:W-:Y:S05]  /*d4b0*/  BSYNC B1 ;  /* 0x0000000000017941 */ /* 0x000fea0003800000 */
.L_x_2178:
        /* <DEDUP_REMOVED lines=120> */
.L_x_2185:
[----:B------:R-:W-:Y:S05]  /*dc40*/  BSYNC B0 ;  /* 0x0000000000007941 */ /* 0x000fea0003800000 */
.L_x_2184:
        /* <DEDUP_REMOVED lines=122> */
.L_x_2183:
[----:B------:R-:W-:Y:S05]  /*e3f0*/  BSYNC B1 ;  /* 0x0000000000017941 */ /* 0x000fea0003800000 */
.L_x_2182:
        /* <DEDUP_REMOVED lines=119> */
.L_x_2187:
[----:B------:R-:W-:Y:S05]  /*eb70*/  BSYNC B0 ;  /* 0x0000000000007941 */ /* 0x000fea0003800000 */
.L_x_2186:
        /* <DEDUP_REMOVED lines=122> */
.L_x_2159:
[----:B------:R-:W-:Y:S05]  /*f320*/  BSYNC B2 ;  /* 0x0000000000027941 */ /* 0x000fea0003800000 */
.L_x_2125:
[----:B-1----:R-:W-:Y:S01]  /*f330*/  IMAD.SHL.U32 R8, R0, 0x40, RZ ;  /* 0x0000004000087824 */ /* 0x002fe200078e00ff */
[----:B------:R-:W-:-:S04]  /*f340*/  DEPBAR.LE SB0, 0x0 ;  /* 0x000080000000791a */ /* 0x000fc80000000000 */
[----:B------:R-:W-:Y:S01]  /*f350*/  IMAD.SHL.U32 R213, R48, 0x8, RZ ;  /* 0x0000000830d57824 */ /* 0x000fe200078e00ff */
[----:B------:R-:W-:Y:S01]  /*f360*/  LOP3.LUT R8, R8, 0x1c0, RZ, 0xc0, !PT ;  /* 0x000001c008087812 */ /* 0x000fe200078ec0ff */
[----:B--2---:R-:W-:Y:S01]  /*f370*/  IMAD R13, R58, c[0x0][0x208], RZ ;  /* 0x000082003a0d7a24 */ /* 0x004fe200078e02ff */
[----:B------:R-:W-:Y:S01]  /*f380*/  SEL R14, RZ, 0x2, P6 ;  /* 0x00000002ff0e7807 */ /* 0x000fe20003000000 */
[----:B------:R-:W-:Y:S01]  /*f390*/  IMAD R214, R56, 0x400, R4 ;  /* 0x0000040038d67824 */ /* 0x000fe200078e0204 */
[----:B------:R-:W-:Y:S01]  /*f3a0*/  LOP3.LUT R213, R8, 0x8, R213, 0xf8, !PT ;  /* 0x0000000808d57812 */ /* 0x000fe200078ef8d5 */
[C---:B------:R-:W-:Y:S01]  /*f3b0*/  IMAD.WIDE.U32 R16, R53.reuse, c[0x0][0x208], RZ ;  /* 0x0000820035107a25 */ /* 0x040fe200078e00ff */
[----:B------:R-:W-:Y:S02]  /*f3c0*/  SHF.R.U32.HI R8, RZ, 0x3, R8 ;  /* 0x00000003ff087819 */ /* 0x000fe40000011608 */
[----:B------:R-:W-:Y:S01]  /*f3d0*/  SEL R12, RZ, 0x4, P5 ;  /* 0x00000004ff0c7807 */ /* 0x000fe20002800000 */
[----:B------:R-:W-:Y:S01]  /*f3e0*/  IMAD R13, R53, c[0x0][0x20c], R13 ;  /* 0x00008300350d7a24 */ /* 0x000fe200078e020d */
[----:B------:R-:W-:Y:S01]  /*f3f0*/  LOP3.LUT R213, R213, R8, RZ, 0x3c, !PT ;  /* 0x00000008d5d57212 */ /* 0x000fe200078e3cff */
[----:B------:R-:W-:Y:S01]  /*f400*/  IMAD.SHL.U32 R214, R214, 0x2, RZ ;  /* 0x00000002d6d67824 */ /* 0x000fe200078e00ff */
[----:B------:R-:W-:Y:S01]  /*f410*/  BAR.SYNC.DEFER_BLOCKING 0x0 ;  /* 0x0000000000007b1d */ /* 0x000fe20000010000 */
[----:B------:R-:W-:Y:S01]  /*f420*/  IADD3 R50, R12, R14, R50 ;  /* 0x0000000e0c327210 */ /* 0x000fe20007ffe032 */
[----:B------:R-:W-:Y:S01]  /*f430*/  IMAD.IADD R13, R17, 0x1, R13 ;  /* 0x00000001110d7824 */ /* 0x000fe200078e020d */
[----:B------:R-:W-:Y:S01]  /*f440*/  LEA R14, P0, R16, R228, 0x5 ;  /* 0x000000e4100e7211 */ /* 0x000fe200078028ff */
[----:B------:R-:W-:Y:S01]  /*f450*/  IMAD R213, R51, 0x200, R213 ;  /* 0x0000020033d57824 */ /* 0x000fe200078e02d5 */
[----:B------:R-:W-:Y:S01]  /*f460*/  LOP3.LUT P1, RZ, R0, 0x2, RZ, 0xc0, !PT ;  /* 0x0000000200ff7812 */ /* 0x000fe2000782c0ff */
[----:B-----5:R-:W-:Y:S01]  /*f470*/  IMAD R55, R53, -0x20, R220 ;  /* 0xffffffe035377824 */ /* 0x020fe200078e02dc */
[----:B------:R-:W-:Y:S01]  /*f480*/  LEA.HI.X R13, R16, R221, R13, 0x5, P0 ;  /* 0x000000dd100d7211 */ /* 0x000fe200000f2c0d */
[----:B------:R-:W-:Y:S01]  /*f490*/  IMAD.SHL.U32 R213, R213, 0x2, RZ ;  /* 0x00000002d5d57824 */ /* 0x000fe200078e00ff */
[----:B------:R-:W-:Y:S01]  /*f4a0*/  SEL R12, RZ, 0x8, P4 ;  /* 0x00000008ff0c7807 */ /* 0x000fe20002000000 */
[----:B------:R-:W-:Y:S01]  /*f4b0*/  IMAD R210, R3, 0x2, R214 ;  /* 0x0000000203d27824 */ /* 0x000fe200078e02d6 */
[----:B------:R-:W-:Y:S01]  /*f4c0*/  LEA R20, P0, R14, c[0x0][0x1f8], 0x1 ;  /* 0x00007e000e147a11 */ /* 0x000fe200078008ff */
[----:B------:R-:W-:Y:S01]  /*f4d0*/  IMAD.SHL.U32 R217, R49, 0x2, RZ ;  /* 0x0000000231d97824 */ /* 0x000fe200078e00ff */
[C---:B------:R-:W-:Y:S01]  /*f4e0*/  IADD3 R15, R213.reuse, 0xc080, RZ ;  /* 0x0000c080d50f7810 */ /* 0x040fe20007ffe0ff */
[----:B------:R-:W-:Y:S01]  /*f4f0*/  IMAD.IADD R12, R12, 0x1, R50 ;  /* 0x000000010c0c7824 */ /* 0x000fe200078e0232 */
[----:B------:R-:W-:Y:S01]  /*f500*/  LEA.HI.X R21, R14, c[0x0][0x1fc], R13, 0x1, P0 ;  /* 0x00007f000e157a11 */ /* 0x000fe200000f0c0d */
[C---:B------:R-:W-:Y:S01]  /*f510*/  IMAD R209, R2.reuse, 0x2, R214 ;  /* 0x0000000202d17824 */ /* 0x040fe200078e02d6 */
[----:B------:R-:W-:Y:S01]  /*f520*/  IADD3 R212, R213, 0xc0a0, RZ ;  /* 0x0000c0a0d5d47810 */ /* 0x000fe20007ffe0ff */
[----:B------:R-:W-:Y:S01]  /*f530*/  IMAD R207, R2, 0x2, R210 ;  /* 0x0000000202cf7824 */ /* 0x000fe200078e02d2 */
[----:B------:R-:W-:Y:S01]  /*f540*/  LOP3.LUT P0, RZ, R12, 0x2, RZ, 0xc0, !PT ;  /* 0x000000020cff7812 */ /* 0x000fe2000780c0ff */
[----:B------:R-:W-:Y:S01]  /*f550*/  IMAD.SHL.U32 R211, R4, 0x2, RZ ;  /* 0x0000000204d37824 */ /* 0x000fe200078e00ff */
[----:B------:R-:W-:-:S02]  /*f560*/  @P1 IADD3 R212, R15, -0x20, RZ ;  /* 0xffffffe00fd41810 */ /* 0x000fc40007ffe0ff */
[CC--:B------:R-:W-:Y:S01]  /*f570*/  ISETP.LE.OR P2, PT, R55.reuse, R48.reuse, P3 ;  /* 0x000000303700720c */ /* 0x0c0fe20001f43670 */
[----:B------:R-:W-:Y:S01]  /*f580*/  LDSM.16.M88.4 R28, [R214+0x10080] ;  /* 0x01008000d61c783b */ /* 0x000fe20000000200 */
[----:B------:R-:W-:Y:S01]  /*f590*/  ISETP.LE.OR P1, PT, R55, R48, !P0 ;  /* 0x000000303700720c */ /* 0x000fe20004723670 */
[--C-:B------:R-:W-:Y:S01]  /*f5a0*/  IMAD R206, R3, 0x2, R211.reuse ;  /* 0x0000000203ce7824 */ /* 0x100fe200078e02d3 */
[----:B------:R-:W-:Y:S01]  /*f5b0*/  LOP3.LUT P0, RZ, R0, 0x4, RZ, 0xc0, !PT ;  /* 0x0000000400ff7812 */ /* 0x000fe2000780c0ff */
[----:B------:R-:W1:Y:S01]  /*f5c0*/  LDSM.16.M88.4 R8, [R213+0xc080] ;  /* 0x00c08000d508783b */ /* 0x000e620000000200 */
[----:B------:R-:W-:Y:S01]  /*f5d0*/  IMAD.MOV.U32 R0, RZ, RZ, 0x40 ;  /* 0x00000040ff007424 */ /* 0x000fe200078e00ff */
[----:B------:R-:W-:Y:S01]  /*f5e0*/  LEA.HI R52, R52, R54, RZ, 0x2 ;  /* 0x0000003634347211 */ /* 0x000fe200078f10ff */
[----:B------:R-:W-:Y:S01]  /*f5f0*/  IMAD R204, R2, 0x2, R206 ;  /* 0x0000000202cc7824 */ /* 0x000fe200078e02ce */
[----:B------:R-:W2:Y:S01]  /*f600*/  LDSM.16.M88.4 R16, [R213+0xc880] ;  /* 0x00c88000d510783b */ /* 0x000ea20000000200 */
[----:B------:R-:W-:Y:S01]  /*f610*/  IADD3 R230, R6, -0x2, RZ ;  /* 0xfffffffe06e67810 */ /* 0x000fe20007ffe0ff */
[----:B------:R-:W-:Y:S01]  /*f620*/  IMAD R205, R2, 0x2, R211 ;  /* 0x0000000202cd7824 */ /* 0x000fe200078e02d3 */
[----:B------:R-:W-:Y:S01]  /*f630*/  SEL R0, R0, 0xffffffc0, !P0 ;  /* 0xffffffc000007807 */ /* 0x000fe20004000000 */
[----:B------:R-:W-:Y:S01]  /*f640*/  LDSM.16.M88.4 R40, [R210+0x10080] ;  /* 0x01008000d228783b */ /* 0x000fe20000000200 */
[----:B------:R-:W-:-:S02]  /*f650*/  LOP3.LUT P0, RZ, R12, 0x8, RZ, 0xc0, !PT ;  /* 0x000000080cff7812 */ /* 0x000fc4000780c0ff */
[----:B------:R-:W-:Y:S01]  /*f660*/  LOP3.LUT R52, R52, 0xfffffffc, RZ, 0xc0, !PT ;  /* 0xfffffffc34347812 */ /* 0x000fe200078ec0ff */
[----:B------:R-:W3:Y:S01]  /*f670*/  LDSM.16.M88.4 R44, [R212] ;  /* 0x00000000d42c783b */ /* 0x000ee20000000200 */
[----:B------:R-:W-:Y:S01]  /*f680*/  ISETP.LE.OR P0, PT, R55, R48, !P0 ;  /* 0x000000303700720c */ /* 0x000fe20004703670 */
[----:B------:R-:W-:Y:S01]  /*f690*/  IMAD.IADD R208, R213, 0x1, R0 ;  /* 0x00000001d5d07824 */ /* 0x000fe200078e0200 */
[----:B------:R-:W-:Y:S01]  /*f6a0*/  IADD3 R203, R212, 0x800, RZ ;  /* 0x00000800d4cb7810 */ /* 0x000fe20007ffe0ff */
[----:B------:R-:W4:Y:S01]  /*f6b0*/  LDSM.16.M88.4 R36, [R212+0x800] ;  /* 0x00080000d424783b */ /* 0x000f220000000200 */
[----:B------:R-:W-:Y:S01]  /*f6c0*/  IMAD.IADD R202, R0, 0x1, R212 ;  /* 0x0000000100ca7824 */ /* 0x000fe200078e02d4 */
[----:B------:R-:W-:Y:S02]  /*f6d0*/  LOP3.LUT R0, R57, 0xffffffe0, RZ, 0xc0, !PT ;  /* 0xffffffe039007812 */ /* 0x000fe400078ec0ff */
[----:B------:R-:W-:Y:S01]  /*f6e0*/  @!PT LDS RZ, [RZ] ;  /* 0x00000000fffff984 */ /* 0x000fe20000000800 */
[----:B------:R-:W-:Y:S01]  /*f6f0*/  @!PT LDS RZ, [RZ] ;  /* 0x00000000fffff984 */ /* 0x000fe20000000800 */
[----:B------:R-:W-:Y:S01]  /*f700*/  @!PT LDS RZ, [RZ] ;  /* 0x00000000fffff984 */ /* 0x000fe20000000800 */
[----:B------:R2:W-:Y:S01]  /*f710*/  LDGSTS.E.BYPASS.LTC128B.128 [R217+0x8080], [R20.64], !P2 ;  /* 0x0808000014d97fae */ /* 0x0005e2000d101d48 */
[----:B------:R-:W-:-:S02]  /*f720*/  ISETP.NE.AND P2, PT, R226, 0x1, PT ;  /* 0x00000001e200780c */ /* 0x000fc40003f45270 */
[----:B------:R-:W-:Y:S01]  /*f730*/  IMAD.IADD R0, R54, 0x1, -R0 ;  /* 0x0000000136007824 */ /* 0x000fe200078e0a00 */
[----:B------:R3:W-:Y:S01]  /*f740*/  LDGSTS.E.BYPASS.LTC128B.128 [R217+0x9080], [R20.64+0x80], !P1 ;  /* 0x0908008014d97fae */ /* 0x0007e2000c901d48 */
[----:B------:R-:W-:Y:S01]  /*f750*/  LOP3.LUT P1, RZ, R12, 0x4, RZ, 0xc0, !PT ;  /* 0x000000040cff7812 */ /* 0x000fe2000782c0ff */
[----:B------:R-:W-:-:S03]  /*f760*/  IMAD.IADD R54, R54, 0x1, -R52 ;  /* 0x0000000136367824 */ /* 0x000fc600078e0a34 */
[----:B------:R-:W-:Y:S01]  /*f770*/  ISETP.LE.OR P1, PT, R55, R48, !P1 ;  /* 0x000000303700720c */ /* 0x000fe20004f23670 */
[C---:B-1----:R-:W-:Y:S11]  /*f780*/  HMMA.16816.F32.BF16 R12, R28.reuse, R8, RZ ;  /* 0x000000081c0c723c */ /* 0x042ff600000418ff */
[----:B------:R-:W-:Y:S01]  /*f790*/  @!UPT UIADD3 URZ, URZ, URZ, URZ ;  /* 0x0000003f3f3ff290 */ /* 0x000fe2000fffe03f */
[----:B------:R1:W-:Y:S04]  /*f7a0*/  LDGSTS.E.BYPASS.LTC128B.128 [R217+0xa080], [R20.64+0x100], !P1 ;  /* 0x0a08010014d97fae */ /* 0x0003e8000c901d48 */
[----:B------:R1:W-:Y:S01]  /*f7b0*/  LDGSTS.E.BYPASS.LTC128B.128 [R217+0xb080], [R20.64+0x180], !P0 ;  /* 0x0b08018014d97fae */ /* 0x0003e2000c101d48 */
[C---:B--2---:R-:W-:Y:S03]  /*f7c0*/  HMMA.16816.F32.BF16 R32, R28.reuse, R16, RZ ;  /* 0x000000101c20723c */ /* 0x044fe600000418ff */
[----:B------:R-:W-:Y:S04]  /*f7d0*/  LDSM.16.M88.4 R24, [R209+0x10080] ;  /* 0x01008000d118783b */ /* 0x000fe80000000200 */
[----:B------:R-:W-:Y:S01]  /*f7e0*/  LDSM.16.M88.4 R48, [R207+0x10080] ;  /* 0x01008000cf30783b */ /* 0x000fe20000000200 */
[C---:B------:R-:W-:Y:S03]  /*f7f0*/  HMMA.16816.F32.BF16 R8, R28.reuse, R10, RZ ;  /* 0x0000000a1c08723c */ /* 0x040fe600000418ff */
[----:B------:R-:W0:Y:S05]  /*f800*/  LDGDEPBAR ;  /* 0x00000000000079af */ /* 0x000e2a0000000000 */
[----:B------:R-:W-:Y:S01]  /*f810*/  HMMA.16816.F32.BF16 R28, R28, R18, RZ ;  /* 0x000000121c1c723c */ /* 0x000fe200000418ff */
[----:B------:R-:W2:Y:S07]  /*f820*/  LDSM.16.M88.4 R16, [R208+0xc880] ;  /* 0x00c88000d010783b */ /* 0x000eae0000000200 */
[C---:B---3--:R-:W-:Y:S01]  /*f830*/  HMMA.16816.F32.BF16 R12, R40.reuse, R44, R12 ;  /* 0x0000002c280c723c */ /* 0x048fe2000004180c */
[----:B-1----:R-:W1:Y:S07]  /*f840*/  LDSM.16.M88.4 R20, [R208+0xc080] ;  /* 0x00c08000d014783b */ /* 0x002e6e0000000200 */
[C---:B----4-:R-:W-:Y:S08]  /*f850*/  HMMA.16816.F32.BF16 R32, R40.reuse, R36, R32 ;  /* 0x000000242820723c */ /* 0x050ff00000041820 */
[C---:B------:R-:W-:Y:S01]  /*f860*/  HMMA.16816.F32.BF16 R8, R40.reuse, R46, R8 ;  /* 0x0000002e2808723c */ /* 0x040fe20000041808 */
[----:B------:R-:W3:Y:S07]  /*f870*/  LDSM.16.M88.4 R44, [R202] ;  /* 0x00000000ca2c783b */ /* 0x000eee0000000200 */
[----:B------:R-:W-:Y:S01]  /*f880*/  HMMA.16816.F32.BF16 R36, R40, R38, R28 ;  /* 0x000000262824723c */ /* 0x000fe2000004181c */
[----:B------:R-:W4:Y:S07]  /*f890*/  LDSM.16.M88.4 R28, [R202+0x800] ;  /* 0x00080000ca1c783b */ /* 0x000f2e0000000200 */
[C---:B--2---:R-:W-:Y:S08]  /*f8a0*/  HMMA.16816.F32.BF16 R32, R24.reuse, R16, R32 ;  /* 0x000000101820723c */ /* 0x044ff00000041820 */
[C---:B-1----:R-:W-:Y:S08]  /*f8b0*/  HMMA.16816.F32.BF16 R12, R24.reuse, R20, R12 ;  /* 0x00000014180c723c */ /* 0x042ff0000004180c */
[C---:B------:R-:W-:Y:S01]  /*f8c0*/  HMMA.16816.F32.BF16 R40, R24.reuse, R22, R8 ;  /* 0x000000161828723c */ /* 0x040fe20000041808 */
[----:B------:R-:W-:Y:S04]  /*f8d0*/  LDSM.16.M88.4 R20, [R214+0x14080] ;  /* 0x01408000d614783b */ /* 0x000fe80000000200 */
[----:B------:R-:W1:Y:S03]  /*f8e0*/  LDSM.16.M88.4 R8, [R213+0xd080] ;  /* 0x00d08000d508783b */ /* 0x000e660000000200 */
[----:B------:R-:W-:Y:S01]  /*f8f0*/  HMMA.16816.F32.BF16 R36, R24, R18, R36 ;  /* 0x000000121824723c */ /* 0x000fe20000041824 */
[----:B------:R-:W2:Y:S04]  /*f900*/  LDSM.16.M88.4 R16, [R213+0xd880] ;  /* 0x00d88000d510783b */ /* 0x000ea80000000200 */
[----:B------:R-:W-:Y:S03]  /*f910*/  LDSM.16.M88.4 R24, [R212+0x1000] ;  /* 0x00100000d418783b */ /* 0x000fe60000000200 */
[C---:B---3--:R-:W-:Y:S08]  /*f920*/  HMMA.16816.F32.BF16 R12, R48.reuse, R44, R12 ;  /* 0x0000002c300c723c */ /* 0x048ff0000004180c */
[C---:B----4-:R-:W-:Y:S08]  /*f930*/  HMMA.16816.F32.BF16 R32, R48.reuse, R28, R32 ;  /* 0x0000001c3020723c */ /* 0x050ff00000041820 */
[C---:B------:R-:W-:Y:S01]  /*f940*/  HMMA.16816.F32.BF16 R44, R48.reuse, R46, R40 ;  /* 0x0000002e302c723c */ /* 0x040fe20000041828 */
[----:B------:R-:W3:Y:S07]  /*f950*/  LDSM.16.M88.4 R40, [R210+0x14080] ;  /* 0x01408000d228783b */ /* 0x000eee0000000200 */
[----:B------:R-:W-:Y:S01]  /*f960*/  HMMA.16816.F32.BF16 R36, R48, R30, R36 ;  /* 0x0000001e3024723c */ /* 0x000fe20000041824 */
[----:B------:R-:W4:Y:S07]  /*f970*/  LDSM.16.M88.4 R28, [R212+0x1800] ;  /* 0x00180000d41c783b */ /* 0x000f2e0000000200 */
[C---:B-1----:R-:W-:Y:S08]  /*f980*/  HMMA.16816.F32.BF16 R12, R20.reuse, R8, R12 ;  /* 0x00000008140c723c */ /* 0x042ff0000004180c */
[C---:B--2---:R-:W-:Y:S08]  /*f990*/  HMMA.16816.F32.BF16 R32, R20.reuse, R16, R32 ;  /* 0x000000101420723c */ /* 0x044ff00000041820 */
        /* <DEDUP_REMOVED lines=11> */
[----:B------:R-:W4:Y:S04]  /*fa50*/  LDSM.16.M88.4 R28, [R202+0x1800] ;  /* 0x00180000ca1c783b */ /* 0x000f280000000200 */
[----:B------:R-:W-:Y:S03]  /*fa60*/  LDSM.16.M88.4 R40, [R214+0x18080] ;  /* 0x01808000d628783b */ /* 0x000fe60000000200 */
[C---:B-1----:R-:W-:Y:S08]  /*fa70*/  HMMA.16816.F32.BF16 R12, R44.reuse, R8, R12 ;  /* 0x000000082c0c723c */ /* 0x042ff0000004180c */
[C---:B--2---:R-:W-:Y:S08]  /*fa80*/  HMMA.16816.F32.BF16 R32, R44.reuse, R16, R32 ;  /* 0x000000102c20723c */ /* 0x044ff00000041820 */
[C---:B------:R-:W-:Y:S01]  /*fa90*/  HMMA.16816.F32.BF16 R48, R44.reuse, R10, R48 ;  /* 0x0000000a2c30723c */ /* 0x040fe20000041830 */
[----:B------:R-:W1:Y:S07]  /*faa0*/  LDSM.16.M88.4 R8, [R213+0xe080] ;  /* 0x00e08000d508783b */ /* 0x000e6e0000000200 */
        /* <DEDUP_REMOVED lines=15> */
[----:B------:R-:W2:Y:S07]  /*fba0*/  LDSM.16.M88.4 R16, [R208+0xe880] ;  /* 0x00e88000d010783b */ /* 0x000eae0000000200 */
[C---:B---3--:R-:W-:Y:S08]  /*fbb0*/  HMMA.16816.F32.BF16 R12, R44.reuse, R20, R12 ;  /* 0x000000142c0c723c */ /* 0x048ff0000004180c */
[C---:B----4-:R-:W-:Y:S01]  /*fbc0*/  HMMA.16816.F32.BF16 R40, R44.reuse, R24, R32 ;  /* 0x000000182c28723c */ /* 0x050fe20000041820 */
[----:B------:R-:W-:Y:S07]  /*fbd0*/  LDSM.16.M88.4 R32, [R207+0x18080] ;  /* 0x01808000cf20783b */ /* 0x000fee0000000200 */
[C---:B------:R-:W-:Y:S01]  /*fbe0*/  HMMA.16816.F32.BF16 R48, R44.reuse, R22, R48 ;  /* 0x000000162c30723c */ /* 0x040fe20000041830 */
[----:B------:R-:W3:Y:S07]  /*fbf0*/  LDSM.16.M88.4 R20, [R202+0x2000] ;  /* 0x00200000ca14783b */ /* 0x000eee0000000200 */
[----:B------:R-:W-:Y:S01]  /*fc00*/  HMMA.16816.F32.BF16 R36, R44, R26, R36 ;  /* 0x0000001a2c24723c */ /* 0x000fe20000041824 */
[----:B------:R-:W4:Y:S07]  /*fc10*/  LDSM.16.M88.4 R24, [R202+0x2800] ;  /* 0x00280000ca18783b */ /* 0x000f2e0000000200 */
[C---:B-1----:R-:W-:Y:S08]  /*fc20*/  HMMA.16816.F32.BF16 R12, R28.reuse, R8, R12 ;  /* 0x000000081c0c723c */ /* 0x042ff0000004180c */
[C---:B--2---:R-:W-:Y:S01]  /*fc30*/  HMMA.16816.F32.BF16 R44, R28.reuse, R16, R40 ;  /* 0x000000101c2c723c */ /* 0x044fe20000041828 */
[----:B------:R-:W-:Y:S07]  /*fc40*/  LDSM.16.M88.4 R40, [R214+0x1c080] ;  /* 0x01c08000d628783b */ /* 0x000fee0000000200 */
        /* <DEDUP_REMOVED lines=8> */
[----:B------:R-:W-:Y:S07]  /*fcd0*/  LDSM.16.M88.4 R20, [R212+0x3000] ;  /* 0x00300000d414783b */ /* 0x000fee0000000200 */
[----:B------:R-:W-:Y:S01]  /*fce0*/  HMMA.16816.F32.BF16 R36, R32, R26, R36 ;  /* 0x0000001a2024723c */ /* 0x000fe20000041824 */
[----:B------:R-:W3:Y:S04]  /*fcf0*/  LDSM.16.M88.4 R24, [R210+0x1c080] ;  /* 0x01c08000d218783b */ /* 0x000ee80000000200 */
[----:B------:R-:W-:Y:S03]  /*fd00*/  LDSM.16.M88.4 R32, [R208+0xf080] ;  /* 0x00f08000d020783b */ /* 0x000fe60000000200 */
[C---:B-1----:R-:W-:Y:S08]  /*fd10*/  HMMA.16816.F32.BF16 R12, R40.reuse, R8, R12 ;  /* 0x00000008280c723c */ /* 0x042ff0000004180c */
[C---:B--2---:R-:W-:Y:S08]  /*fd20*/  HMMA.16816.F32.BF16 R44, R40.reuse, R16, R44 ;  /* 0x00000010282c723c */ /* 0x044ff0000004182c */
[C---:B------:R-:W-:Y:S01]  /*fd30*/  HMMA.16816.F32.BF16 R48, R40.reuse, R10, R48 ;  /* 0x0000000a2830723c */ /* 0x040fe20000041830 */
[----:B------:R-:W1:Y:S07]  /*fd40*/  LDSM.16.M88.4 R8, [R209+0x1c080] ;  /* 0x01c08000d108783b */ /* 0x000e6e0000000200 */
[----:B------:R-:W-:Y:S01]  /*fd50*/  HMMA.16816.F32.BF16 R36, R40, R18, R36 ;  /* 0x000000122824723c */ /* 0x000fe20000041824 */
[----:B------:R-:W2:Y:S06]  /*fd60*/  LDSM.16.M88.4 R16, [R208+0xf880] ;  /* 0x00f88000d010783b */ /* 0x000eac0000000200 */
[----:B------:R-:W-:Y:S01]  /*fd70*/  SHF.R.S32.HI R40, RZ, 0x1f, R0 ;  /* 0x0000001fff287819 */ /* 0x000fe20000011400 */
[----:B---3--:R-:W-:Y:S03]  /*fd80*/  HMMA.16816.F32.BF16 R12, R24, R20, R12 ;  /* 0x00000014180c723c */ /* 0x008fe6000004180c */
[----:B------:R-:W-:-:S04]  /*fd90*/  LEA.HI R40, R40, R0, RZ, 0x2 ;  /* 0x0000000028287211 */ /* 0x000fc800078f10ff */
[C---:B------:R-:W-:Y:S01]  /*fda0*/  LEA.HI.SX32 R231, R40.reuse, R149, 0x1e ;  /* 0x0000009528e77211 */ /* 0x040fe200078ff2ff */
[----:B------:R-:W-:Y:S01]  /*fdb0*/  HMMA.16816.F32.BF16 R44, R24, R28, R44 ;  /* 0x0000001c182c723c */ /* 0x000fe2000004182c */
[----:B------:R-:W-:Y:S02]  /*fdc0*/  SHF.R.S32.HI R20, RZ, 0x1f, R56 ;  /* 0x0000001fff147819 */ /* 0x000fe40000011438 */
[----:B------:R-:W-:-:S04]  /*fdd0*/  LOP3.LUT R40, R40, 0x7ffffffc, RZ, 0xc0, !PT ;  /* 0x7ffffffc28287812 */ /* 0x000fc800078ec0ff */
[----:B------:R-:W-:Y:S01]  /*fde0*/  LEA.HI R29, R20, R56, RZ, 0x3 ;  /* 0x00000038141d7211 */ /* 0x000fe200078f18ff */
[C---:B------:R-:W-:Y:S01]  /*fdf0*/  HMMA.16816.F32.BF16 R48, R24.reuse, R22, R48 ;  /* 0x000000161830723c */ /* 0x040fe20000041830 */
[----:B------:R-:W-:Y:S01]  /*fe00*/  LDSM.16.M88.4 R20, [R207+0x1c080] ;  /* 0x01c08000cf14783b */ /* 0x000fe20000000200 */
[----:B------:R-:W-:Y:S01]  /*fe10*/  LEA.HI R28, R54, R54, RZ, 0x1 ;  /* 0x00000036361c7211 */ /* 0x000fe200078f08ff */
[----:B------:R-:W-:Y:S01]  /*fe20*/  IMAD.IADD R40, R0, 0x1, -R40 ;  /* 0x0000000100287824 */ /* 0x000fe200078e0a28 */
[----:B------:R-:W-:Y:S02]  /*fe30*/  LOP3.LUT R29, R29, 0xffffff8, RZ, 0xc0, !PT ;  /* 0x0ffffff81d1d7812 */ /* 0x000fe400078ec0ff */
[----:B------:R-:W-:Y:S01]  /*fe40*/  LOP3.LUT R28, R28, 0x1ffffffe, RZ, 0xc0, !PT ;  /* 0x1ffffffe1c1c7812 */ /* 0x000fe200078ec0ff */
[----:B------:R-:W-:Y:S01]  /*fe50*/  IMAD.SHL.U32 R232, R40, 0x2, RZ ;  /* 0x0000000228e87824 */ /* 0x000fe200078e00ff */
[----:B------:R-:W-:Y:S01]  /*fe60*/  HMMA.16816.F32.BF16 R36, R24, R30, R36 ;  /* 0x0000001e1824723c */ /* 0x000fe20000041824 */
[----:B------:R-:W3:Y:S01]  /*fe70*/  LDSM.16.M88.4 R24, [R202+0x3000] ;  /* 0x00300000ca18783b */ /* 0x000ee20000000200 */
[----:B------:R-:W-:-:S02]  /*fe80*/  IMAD.IADD R29, R56, 0x1, -R29 ;  /* 0x00000001381d7824 */ /* 0x000fc400078e0a1d */
[----:B------:R-:W-:Y:S02]  /*fe90*/  IMAD.IADD R54, R54, 0x1, -R28 ;  /* 0x0000000136367824 */ /* 0x000fe400078e0a1c */
[----:B------:R-:W-:Y:S02]  /*fea0*/  IMAD R231, R29, 0x10, R231 ;  /* 0x000000101de77824 */ /* 0x000fe400078e02e7 */
[----:B------:R-:W4:Y:S01]  /*feb0*/  LDSM.16.M88.4 R28, [R202+0x3800] ;  /* 0x00380000ca1c783b */ /* 0x000f220000000200 */
[----:B-1----:R-:W-:Y:S01]  /*fec0*/  HMMA.16816.F32.BF16 R12, R8, R32, R12 ;  /* 0x00000020080c723c */ /* 0x002fe2000004180c */
[----:B------:R-:W-:Y:S01]  /*fed0*/  IMAD R231, R54, 0x8, R231 ;  /* 0x0000000836e77824 */ /* 0x000fe200078e02e7 */
[----:B------:R-:W-:-:S04]  /*fee0*/  DEPBAR.LE SB0, 0x0 ;  /* 0x000080000000791a */ /* 0x000fc80000000000 */
[----:B------:R-:W-:Y:S02]  /*fef0*/  IMAD.IADD R55, R55, 0x1, -R232 ;  /* 0x0000000137377824 */ /* 0x000fe400078e0ae8 */
[C---:B--2---:R-:W-:Y:S07]  /*ff00*/  HMMA.16816.F32.BF16 R44, R8.reuse, R16, R44 ;  /* 0x00000010082c723c */ /* 0x044fee000004182c */
[----:B------:R-:W-:Y:S01]  /*ff10*/  @P2 IMAD.HI.U32 R17, R231, c[0x0][0x2c8], RZ ;  /* 0x0000b200e7112a27 */ /* 0x000fe200078e00ff */
[----:B------:R-:W-:Y:S03]  /*ff20*/  HMMA.16816.F32.BF16 R48, R8, R34, R48 ;  /* 0x000000220830723c */ /* 0x000fe60000041830 */
[----:B------:R-:W-:Y:S01]  /*ff30*/  IMAD.MOV.U32 R16, RZ, RZ, R231 ;  /* 0x000000ffff107224 */ /* 0x000fe200078e00e7 */
[----:B------:R-:W-:-:S04]  /*ff40*/  @P2 SHF.R.U32.HI R16, RZ, c[0x0][0x2cc], R17 ;  /* 0x0000b300ff102a19 */ /* 0x000fc80000011611 */
[----:B------:R-:W-:Y:S01]  /*ff50*/  HMMA.16816.F32.BF16 R36, R8, R18, R36 ;  /* 0x000000120824723c */ /* 0x000fe20000041824 */
[----:B------:R-:W1:Y:S04]  /*ff60*/  SHFL.IDX PT, R8, R16, RZ, 0x1c1f ;  /* 0x001c1fff10087589 */ /* 0x000e6800000e0000 */
[----:B------:R-:W2:Y:S02]  /*ff70*/  SHFL.IDX PT, R10, R16, 0x1, 0x1c1f ;  /* 0x003c1f00100a7f89 */ /* 0x000ea400000e0000 */
[----:B------:R-:W-:Y:S01]  /*ff80*/  IMAD.MOV.U32 R9, RZ, RZ, -0x20 ;  /* 0xffffffe0ff097424 */ /* 0x000fe200078e00ff */
[----:B---3--:R-:W-:Y:S03]  /*ff90*/  HMMA.16816.F32.BF16 R12, R20, R24, R12 ;  /* 0x00000018140c723c */ /* 0x008fe6000004180c */
[----:B------:R-:W-:-:S05]  /*ffa0*/  IMAD R9, R53, R9, 0x1 ;  /* 0x0000000135097424 */ /* 0x000fca00078e0209 */
[----:B------:R-:W-:Y:S01]  /*ffb0*/  IADD3 R0, -R232, R9, R220 ;  /* 0x00000009e8007210 */ /* 0x000fe20007ffe1dc */
[----:B------:R-:W-:Y:S04]  /*ffc0*/  HMMA.16816.F32.BF16 R48, R20, R26, R48 ;  /* 0x0000001a1430723c */ /* 0x000fe80000041830 */
[----:B------:R-:W-:-:S04]  /*ffd0*/  IMAD.IADD R0, R0, 0x1, -R227 ;  /* 0x0000000100007824 */ /* 0x000fc800078e0ae3 */
[----:B----4-:R-:W-:Y:S01]  /*ffe0*/  HMMA.16816.F32.BF16 R44, R20, R28, R44 ;  /* 0x0000001c142c723c */ /* 0x010fe2000004182c */
[C---:B-1----:R-:W-:Y:S02]  /*fff0*/  IMAD.IADD R8, R0.reuse, 0x1, R8 ;  /* 0x0000000100087824 */ /* 0x042fe400078e0208 */
[----:B--2---:R-:W-:-:S03]  /*10000*/  IMAD.IADD R10, R0, 0x1, R10 ;  /* 0x00000001000a7824 */ /* 0x004fc600078e020a */
[C---:B------:R-:W-:Y:S02]  /*10010*/  IMNMX R8, R55.reuse, R8, PT ;  /* 0x0000000837087217 */ /* 0x040fe40003800200 */
[----:B------:R-:W-:Y:S01]  /*10020*/  HMMA.16816.F32.BF16 R36, R20, R30, R36 ;  /* 0x0000001e1424723c */ /* 0x000fe20000041824 */
[----:B------:R-:W-:Y:S01]  /*10030*/  IMNMX R55, R55, R10, PT ;  /* 0x0000000a37377217 */ /* 0x000fe20003800200 */
[----:B------:R-:W-:Y:S01]  /*10040*/  BAR.SYNC.DEFER_BLOCKING 0x0 ;  /* 0x0000000000007b1d */ /* 0x000fe20000010000 */
[C---:B------:R-:W-:Y:S02]  /*10050*/  ISETP.GT.AND P0, PT, R8.reuse, RZ, PT ;  /* 0x000000ff0800720c */ /* 0x040fe40003f04270 */
[----:B------:R-:W-:Y:S02]  /*10060*/  ISETP.GT.AND P1, PT, R8, 0x1, PT ;  /* 0x000000010800780c */ /* 0x000fe40003f24270 */
[----:B------:R-:W-:Y:S02]  /*10070*/  FSEL R19, R12, -INF , P0 ;  /* 0xff8000000c137808 */ /* 0x000fe40000000000 */
[----:B------:R-:W-:-:S02]  /*10080*/  ISETP.GT.AND P0, PT, R8, 0x8, PT ;  /* 0x000000080800780c */ /* 0x000fc40003f04270 */
[----:B------:R-:W-:Y:S02]  /*10090*/  FSEL R9, R13, -INF , P1 ;  /* 0xff8000000d097808 */ /* 0x000fe40000800000 */
        /* <DEDUP_REMOVED lines=8> */
[----:B------:R-:W-:Y:S02]  /*10120*/  ISETP.GT.AND P0, PT, R8, 0x18, PT ;  /* 0x000000180800780c */ /* 0x000fe40003f04270 */
[----:B------:R-:W-:Y:S02]  /*10130*/  FMNMX.FTZ R11, R49, R11, !PT ;  /* 0x0000000b310b7209 */ /* 0x000fe40007810000 */
[----:B------:R-:W-:-:S02]  /*10140*/  FSEL R17, R45, -INF , P1 ;  /* 0xff8000002d117808 */ /* 0x000fc40000800000 */
[----:B------:R-:W-:Y:S02]  /*10150*/  ISETP.GT.AND P1, PT, R8, 0x19, PT ;  /* 0x000000190800780c */ /* 0x000fe40003f24270 */
[----:B------:R-:W-:Y:S02]  /*10160*/  FSEL R16, R36, -INF , P0 ;  /* 0xff80000024107808 */ /* 0x000fe40000000000 */
[----:B------:R-:W-:Y:S02]  /*10170*/  FMNMX.FTZ R0, R18, R11, !PT ;  /* 0x0000000b12007209 */ /* 0x000fe40007810000 */
[C---:B------:R-:W-:Y:S02]  /*10180*/  ISETP.GT.AND P0, PT, R55.reuse, RZ, PT ;  /* 0x000000ff3700720c */ /* 0x040fe40003f04270 */
[----:B------:R-:W-:Y:S02]  /*10190*/  ISETP.GT.AND P2, PT, R55, 0x1, PT ;  /* 0x000000013700780c */ /* 0x000fe40003f44270 */
[----:B------:R-:W-:-:S02]  /*101a0*/  FSEL R13, R37, -INF , P1 ;  /* 0xff800000250d7808 */ /* 0x000fc40000800000 */
[----:B------:R-:W-:Y:S02]  /*101b0*/  FMNMX.FTZ R0, R17, R0, !PT ;  /* 0x0000000011007209 */ /* 0x000fe40007810000 */
[----:B------:R-:W-:Y:S02]  /*101c0*/  FSEL R20, R14, -INF , P0 ;  /* 0xff8000000e147808 */ /* 0x000fe40000000000 */
[----:B------:R-:W-:Y:S02]  /*101d0*/  ISETP.GT.AND P1, PT, R55, 0x8, PT ;  /* 0x000000083700780c */ /* 0x000fe40003f24270 */
[----:B------:R-:W-:Y:S02]  /*101e0*/  FSEL R15, R15, -INF , P2 ;  /* 0xff8000000f0f7808 */ /* 0x000fe40001000000 */
[----:B------:R-:W-:Y:S02]  /*101f0*/  FMNMX.FTZ R0, R16, R0, !PT ;  /* 0x0000000010007209 */ /* 0x000fe40007810000 */
[----:B------:R-:W-:-:S02]  /*10200*/  ISETP.GT.AND P0, PT, R55, 0x9, PT ;  /* 0x000000093700780c */ /* 0x000fc40003f04270 */
[----:B------:R-:W-:Y:S02]  /*10210*/  FSEL R50, R50, -INF , P1 ;  /* 0xff80000032327808 */ /* 0x000fe40000800000 */
[----:B------:R-:W-:Y:S02]  /*10220*/  FMNMX.FTZ R8, R20, R15, !PT ;  /* 0x0000000f14087209 */ /* 0x000fe40007810000 */
[----:B------:R-:W-:Y:S02]  /*10230*/  FMNMX.FTZ R0, R13, R0, !PT ;  /* 0x000000000d007209 */ /* 0x000fe40007810000 */
[----:B------:R-:W-:Y:S02]  /*10240*/  FSEL R51, R51, -INF , P0 ;  /* 0xff80000033337808 */ /* 0x000fe40000000000 */
[----:B------:R-:W-:Y:S01]  /*10250*/  ISETP.GT.AND P1, PT, R55, 0x10, PT ;  /* 0x000000103700780c */ /* 0x000fe20003f24270 */
[----:B------:R-:W1:Y:S01]  /*10260*/  SHFL.BFLY PT, R14, R0, 0x2, 0x1f ;  /* 0x0c401f00000e7f89 */ /* 0x000e6200000e0000 */
[----:B------:R-:W-:-:S02]  /*10270*/  FMNMX.FTZ R8, R50, R8, !PT ;  /* 0x0000000832087209 */ /* 0x000fc40007810000 */
[----:B------:R-:W-:Y:S02]  /*10280*/  ISETP.GT.AND P0, PT, R55, 0x11, PT ;  /* 0x000000113700780c */ /* 0x000fe40003f04270 */
[----:B------:R-:W-:Y:S02]  /*10290*/  FSEL R12, R46, -INF , P1 ;  /* 0xff8000002e0c7808 */ /* 0x000fe40000800000 */
[----:B------:R-:W-:Y:S02]  /*102a0*/  FMNMX.FTZ R8, R51, R8, !PT ;  /* 0x0000000833087209 */ /* 0x000fe40007810000 */
[----:B------:R-:W-:Y:S02]  /*102b0*/  FSEL R11, R47, -INF , P0 ;  /* 0xff8000002f0b7808 */ /* 0x000fe40000000000 */
[----:B------:R-:W-:Y:S02]  /*102c0*/  ISETP.GT.AND P1, PT, R55, 0x18, PT ;  /* 0x000000183700780c */ /* 0x000fe40003f24270 */
[----:B------:R-:W-:-:S02]  /*102d0*/  FMNMX.FTZ R8, R12, R8, !PT ;  /* 0x000000080c087209 */ /* 0x000fc40007810000 */
[----:B------:R-:W-:Y:S02]  /*102e0*/  ISETP.GT.AND P0, PT, R55, 0x19, PT ;  /* 0x000000193700780c */ /* 0x000fe40003f04270 */
[----:B------:R-:W-:Y:S02]  /*102f0*/  FSEL R10, R38, -INF , P1 ;  /* 0xff800000260a7808 */ /* 0x000fe40000800000 */
[----:B------:R-:W-:Y:S02]  /*10300*/  FMNMX.FTZ R21, R11, R8, !PT ;  /* 0x000000080b157209 */ /* 0x000fe40007810000 */
[----:B------:R-:W-:Y:S02]  /*10310*/  FSEL R8, R39, -INF , P0 ;  /* 0xff80000027087808 */ /* 0x000fe40000000000 */
[----:B------:R-:W-:Y:S02]  /*10320*/  FMNMX.FTZ R21, R10, R21, !PT ;  /* 0x000000150a157209 */ /* 0x000fe40007810000 */
[----:B-1----:R-:W-:-:S02]  /*10330*/  FMNMX.FTZ R14, R0, R14, !PT ;  /* 0x0000000e000e7209 */ /* 0x002fc40007810000 */
[----:B------:R-:W-:Y:S02]  /*10340*/  FMNMX.FTZ R21, R8, R21, !PT ;  /* 0x0000001508157209 */ /* 0x000fe40007810000 */
[----:B------:R-:W-:Y:S01]  /*10350*/  ISETP.GE.AND P0, PT, R6, 0x2, PT ;  /* 0x000000020600780c */ /* 0x000fe20003f06270 */
[----:B------:R-:W1:Y:S01]  /*10360*/  SHFL.BFLY PT, R0, R14, 0x1, 0x1f ;  /* 0x0c201f000e007f89 */ /* 0x000e6200000e0000 */
[----:B------:R-:W-:-:S03]  /*10370*/  ISETP.NE.AND P2, PT, R226, 0x1, PT ;  /* 0x00000001e200780c */ /* 0x000fc60003f45270 */
[----:B------:R-:W2:Y:S08]  /*10380*/  SHFL.BFLY PT, R22, R21, 0x2, 0x1f ;  /* 0x0c401f0015167f89 */ /* 0x000eb000000e0000 */
[----:B------:R-:W-:Y:S01]  /*10390*/  @P0 SHF.R.S32.HI R6, RZ, 0x1f, R230 ;  /* 0x0000001fff060819 */ /* 0x000fe200000114e6 */
[----:B------:R-:W-:Y:S02]  /*103a0*/  @P0 IMAD R7, R7, R230, RZ ;  /* 0x000000e607070224 */ /* 0x000fe400078e02ff */
[----:B------:R-:W-:-:S02]  /*103b0*/  @P0 IMAD.MOV.U32 R23, RZ, RZ, R223 ;  /* 0x000000ffff170224 */ /* 0x000fc400078e00df */
[-C--:B------:R-:W-:Y:S01]  /*103c0*/  @P0 IMAD R6, R6, R5.reuse, R7 ;  /* 0x0000000506060224 */ /* 0x080fe200078e0207 */
[----:B-1----:R-:W-:Y:S02]  /*103d0*/  FMNMX.FTZ R0, R14, R0, !PT ;  /* 0x000000000e007209 */ /* 0x002fe40007810000 */
[----:B--2---:R-:W-:Y:S01]  /*103e0*/  FMNMX.FTZ R21, R21, R22, !PT ;  /* 0x0000001615157209 */ /* 0x004fe20007810000 */
[----:B------:R-:W-:Y:S01]  /*103f0*/  @P0 IMAD.MOV.U32 R22, RZ, RZ, R218 ;  /* 0x000000ffff160224 */ /* 0x000fe200078e00da */
[C---:B------:R-:W-:Y:S01]  /*10400*/  FSETP.NEU.FTZ.AND P1, PT, R0.reuse, -INF , PT ;  /* 0xff8000000000780b */ /* 0x040fe20003f3d000 */
[----:B------:R-:W-:Y:S02]  /*10410*/  FMUL.FTZ R14, R0, c[0x0][0x2d0] ;  /* 0x0000b400000e7a20 */ /* 0x000fe40000410000 */
[----:B------:R-:W1:Y:S01]  /*10420*/  SHFL.BFLY PT, R148, R21, 0x1, 0x1f ;  /* 0x0c201f0015947f89 */ /* 0x000e6200000e0000 */
[----:B------:R-:W-:Y:S02]  /*10430*/  @P0 IMAD.WIDE.U32 R22, R230, R5, R22 ;  /* 0x00000005e6160225 */ /* 0x000fe400078e0016 */
[----:B------:R-:W-:-:S02]  /*10440*/  FSEL R14, R14, RZ, P1 ;  /* 0x000000ff0e0e7208 */ /* 0x000fc40000800000 */
[----:B------:R-:W-:Y:S01]  /*10450*/  @P0 IMAD.IADD R5, R23, 0x1, R6 ;  /* 0x0000000117050824 */ /* 0x000fe200078e0206 */
[C---:B------:R-:W-:Y:S02]  /*10460*/  @P0 LEA R6, P1, R22.reuse, c[0x0][0x1c8], 0x1 ;  /* 0x0000720016060a11 */ /* 0x040fe400078208ff */
[--C-:B------:R-:W-:Y:S02]  /*10470*/  FFMA.FTZ R192, R9, c[0x0][0x2d0], -R14.reuse ;  /* 0x0000b40009c07a23 */ /* 0x100fe4000001080e */
[----:B------:R-:W-:Y:S01]  /*10480*/  @P0 LEA.HI.X R7, R22, c[0x0][0x1cc], R5, 0x1, P1 ;  /* 0x0000730016070a11 */ /* 0x000fe200008f0c05 */
[--C-:B------:R-:W-:Y:S02]  /*10490*/  FFMA.FTZ R193, R19, c[0x0][0x2d0], -R14.reuse ;  /* 0x0000b40013c17a23 */ /* 0x100fe4000001080e */
[--C-:B------:R-:W-:Y:S01]  /*104a0*/  FFMA.FTZ R151, R48, c[0x0][0x2d0], -R14.reuse ;  /* 0x0000b40030977a23 */ /* 0x100fe2000001080e */
[----:B------:R-:W-:Y:S01]  /*104b0*/  MUFU.EX2 R192, R192 ;  /* 0x000000c000c07308 */ /* 0x000fe20000000800 */
[----:B------:R2:W-:Y:S01]  /*104c0*/  @P0 LDGSTS.E.BYPASS.LTC128B.128 [R217+0xc080], [R6.64], !P3 ;  /* 0x0c08000006d90fae */ /* 0x0005e2000d901d48 */
[----:B------:R-:W-:-:S02]  /*104d0*/  FFMA.FTZ R150, R49, c[0x0][0x2d0], -R14 ;  /* 0x0000b40031967a23 */ /* 0x000fc4000001080e */
[--C-:B------:R-:W-:Y:S01]  /*104e0*/  FFMA.FTZ R198, R18, c[0x0][0x2d0], -R14.reuse ;  /* 0x0000b40012c67a23 */ /* 0x100fe2000001080e */
[----:B------:R2:W-:Y:S01]  /*104f0*/  @P0 LDGSTS.E.BYPASS.LTC128B.128 [R217+0xd080], [R6.64+0x80], !P6 ;  /* 0x0d08008006d90fae */ /* 0x0005e2000f101d48 */
[--C-:B------:R-:W-:Y:S02]  /*10500*/  FFMA.FTZ R196, R17, c[0x0][0x2d0], -R14.reuse ;  /* 0x0000b40011c47a23 */ /* 0x100fe4000001080e */
[----:B------:R-:W3:Y:S01]  /*10510*/  MUFU.EX2 R193, R193 ;  /* 0x000000c100c17308 */ /* 0x000ee20000000800 */
[----:B------:R2:W-:Y:S01]  /*10520*/  @P0 LDGSTS.E.BYPASS.LTC128B.128 [R217+0xe080], [R6.64+0x100], !P5 ;  /* 0x0e08010006d90fae */ /* 0x0005e2000e901d48 */
[----:B-1----:R-:W-:Y:S01]  /*10530*/  FMNMX.FTZ R148, R21, R148, !PT ;  /* 0x0000009415947209 */ /* 0x002fe20007810000 */
[--C-:B------:R-:W-:Y:S02]  /*10540*/  FFMA.FTZ R197, R16, c[0x0][0x2d0], -R14.reuse ;  /* 0x0000b40010c57a23 */ /* 0x100fe4000001080e */
[----:B------:R2:W-:Y:S01]  /*10550*/  @P0 LDGSTS.E.BYPASS.LTC128B.128 [R217+0xf080], [R6.64+0x180], !P4 ;  /* 0x0f08018006d90fae */ /* 0x0005e2000e101d48 */
[C---:B------:R-:W-:Y:S01]  /*10560*/  FSETP.NEU.FTZ.AND P1, PT, R148.reuse, -INF , PT ;  /* 0xff8000009400780b */ /* 0x040fe20003f3d000 */
[----:B------:R-:W-:Y:S01]  /*10570*/  FMUL.FTZ R9, R148, c[0x0][0x2d0] ;  /* 0x0000b40094097a20 */ /* 0x000fe20000410000 */
[----:B------:R-:W-:Y:S01]  /*10580*/  MUFU.EX2 R151, R151 ;  /* 0x0000009700977308 */ /* 0x000fe20000000800 */
[----:B------:R-:W1:Y:S01]  /*10590*/  LDSM.16.MT88.4 R136, [R206+0x8080] ;  /* 0x00808000ce88783b */ /* 0x000e620000004200 */
[----:B------:R-:W-:-:S02]  /*105a0*/  FFMA.FTZ R225, R13, c[0x0][0x2d0], -R14 ;  /* 0x0000b4000de17a23 */ /* 0x000fc4000001080e */
[----:B------:R-:W-:Y:S01]  /*105b0*/  FSEL R9, R9, RZ, P1 ;  /* 0x000000ff09097208 */ /* 0x000fe20000800000 */
[----:B------:R-:W4:Y:S03]  /*105c0*/  LDSM.16.MT88.4 R32, [R204+0x8080] ;  /* 0x00808000cc20783b */ /* 0x000f260000004200 */
[----:B------:R-:W2:Y:S01]  /*105d0*/  MUFU.EX2 R150, R150 ;  /* 0x0000009600967308 */ /* 0x000ea20000000800 */
[--C-:B------:R-:W-:Y:S01]  /*105e0*/  FFMA.FTZ R195, R20, c[0x0][0x2d0], -R9.reuse ;  /* 0x0000b40014c37a23 */ /* 0x100fe20000010809 */
[----:B------:R-:W1:Y:S01]  /*105f0*/  LDSM.16.MT88.4 R140, [R211+0x8080] ;  /* 0x00808000d38c783b */ /* 0x000e620000004200 */
[--C-:B------:R-:W-:Y:S01]  /*10600*/  FFMA.FTZ R194, R15, c[0x0][0x2d0], -R9.reuse ;  /* 0x0000b4000fc27a23 */ /* 0x100fe20000010809 */
[----:B---3--:R-:W-:Y:S01]  /*10610*/  F2FP.BF16.PACK_AB R128, R192, R193 ;  /* 0x000000c1c080723e */ /* 0x008fe200000010ff */
[--C-:B------:R-:W-:Y:S01]  /*10620*/  FFMA.FTZ R3, R50, c[0x0][0x2d0], -R9.reuse ;  /* 0x0000b40032037a23 */ /* 0x100fe20000010809 */
[----:B------:R-:W3:Y:S01]  /*10630*/  LDSM.16.MT88.4 R24, [R205+0x8080] ;  /* 0x00808000cd18783b */ /* 0x000ee20000004200 */
[--C-:B------:R-:W-:Y:S01]  /*10640*/  FFMA.FTZ R2, R51, c[0x0][0x2d0], -R9.reuse ;  /* 0x0000b40033027a23 */ /* 0x100fe20000010809 */
[----:B------:R-:W-:Y:S01]  /*10650*/  MUFU.EX2 R195, R195 ;  /* 0x000000c300c37308 */ /* 0x000fe20000000800 */
[--C-:B------:R-:W-:Y:S01]  /*10660*/  FFMA.FTZ R201, R12, c[0x0][0x2d0], -R9.reuse ;  /* 0x0000b4000cc97a23 */ /* 0x100fe20000010809 */
[----:B------:R-:W1:Y:S01]  /*10670*/  LDSM.16.MT88.4 R40, [R211+0x9080] ;  /* 0x00908000d328783b */ /* 0x000e620000004200 */
[----:B------:R-:W-:-:S02]  /*10680*/  FFMA.FTZ R199, R11, c[0x0][0x2d0], -R9 ;  /* 0x0000b4000bc77a23 */ /* 0x000fc40000010809 */
[--C-:B------:R-:W-:Y:S01]  /*10690*/  FFMA.FTZ R200, R10, c[0x0][0x2d0], -R9.reuse ;  /* 0x0000b4000ac87a23 */ /* 0x100fe20000010809 */
[----:B------:R-:W1:Y:S01]  /*106a0*/  LDSM.16.MT88.4 R48, [R206+0x9080] ;  /* 0x00908000ce30783b */ /* 0x000e620000004200 */
[----:B------:R-:W-:Y:S01]  /*106b0*/  FFMA.FTZ R224, R8, c[0x0][0x2d0], -R9 ;  /* 0x0000b40008e07a23 */ /* 0x000fe20000010809 */
[----:B------:R-:W4:Y:S01]  /*106c0*/  MUFU.EX2 R194, R194 ;  /* 0x000000c200c27308 */ /* 0x000f220000000800 */
[----:B--2---:R-:W-:Y:S01]  /*106d0*/  F2FP.BF16.PACK_AB R130, R150, R151 ;  /* 0x000000979682723e */ /* 0x004fe200000010ff */
[----:B------:R-:W2:Y:S01]  /*106e0*/  LDSM.16.MT88.4 R56, [R205+0x9080] ;  /* 0x00908000cd38783b */ /* 0x000ea20000004200 */
[----:B------:R-:W-:-:S03]  /*106f0*/  FADD.FTZ R192, R193, R192 ;  /* 0x000000c0c1c07221 */ /* 0x000fc60000010000 */
[----:B------:R-:W2:Y:S01]  /*10700*/  LDSM.16.MT88.4 R64, [R204+0x9080] ;  /* 0x00908000cc40783b */ /* 0x000ea20000004200 */
[----:B------:R-:W-:Y:S01]  /*10710*/  FADD.FTZ R151, R151, R192 ;  /* 0x000000c097977221 */ /* 0x000fe20000010000 */
[----:B------:R-:W-:Y:S02]  /*10720*/  MUFU.EX2 R3, R3 ;  /* 0x0000000300037308 */ /* 0x000fe40000000800 */
[----:B------:R-:W2:Y:S01]  /*10730*/  LDSM.16.MT88.4 R72, [R211+0xa080] ;  /* 0x00a08000d348783b */ /* 0x000ea20000004200 */
[----:B------:R-:W-:-:S03]  /*10740*/  FADD.FTZ R151, R150, R151 ;  /* 0x0000009796977221 */ /* 0x000fc60000010000 */
[----:B------:R-:W2:Y:S02]  /*10750*/  LDSM.16.MT88.4 R80, [R206+0xa080] ;  /* 0x00a08000ce50783b */ /* 0x000ea40000004200 */
[----:B------:R-:W3:Y:S01]  /*10760*/  MUFU.EX2 R2, R2 ;  /* 0x0000000200027308 */ /* 0x000ee20000000800 */
[----:B----4-:R-:W-:Y:S01]  /*10770*/  F2FP.BF16.PACK_AB R129, R194, R195 ;  /* 0x000000c3c281723e */ /* 0x010fe200000010ff */
[----:B------:R-:W4:Y:S01]  /*10780*/  LDSM.16.MT88.4 R88, [R205+0xa080] ;  /* 0x00a08000cd58783b */ /* 0x000f220000004200 */
[----:B------:R-:W-:-:S03]  /*10790*/  FADD.FTZ R194, R195, R194 ;  /* 0x000000c2c3c27221 */ /* 0x000fc60000010000 */
[----:B------:R-:W2:Y:S02]  /*107a0*/  LDSM.16.MT88.4 R96, [R204+0xa080] ;  /* 0x00a08000cc60783b */ /* 0x000ea40000004200 */
[----:B------:R-:W-:Y:S02]  /*107b0*/  MUFU.EX2 R198, R198 ;  /* 0x000000c600c67308 */ /* 0x000fe40000000800 */
[----:B------:R-:W2:Y:S04]  /*107c0*/  LDSM.16.MT88.4 R104, [R211+0xb080] ;  /* 0x00b08000d368783b */ /* 0x000ea80000004200 */
[----:B------:R-:W2:Y:S01]  /*107d0*/  LDSM.16.MT88.4 R112, [R206+0xb080] ;  /* 0x00b08000ce70783b */ /* 0x000ea20000004200 */
[----:B---3--:R-:W-:Y:S01]  /*107e0*/  F2FP.BF16.PACK_AB R131, R2, R3 ;  /* 0x000000030283723e */ /* 0x008fe200000010ff */
[----:B------:R-:W-:Y:S02]  /*107f0*/  MUFU.EX2 R196, R196 ;  /* 0x000000c400c47308 */ /* 0x000fe40000000800 */
[----:B------:R-:W3:Y:S01]  /*10800*/  LDSM.16.MT88.4 R120, [R205+0xb080] ;  /* 0x00b08000cd78783b */ /* 0x000ee20000004200 */
[----:B------:R-:W-:-:S03]  /*10810*/  FADD.FTZ R3, R3, R194 ;  /* 0x000000c203037221 */ /* 0x000fc60000010000 */
[----:B------:R-:W2:Y:S01]  /*10820*/  LDSM.16.MT88.4 R4, [R204+0xb080] ;  /* 0x00b08000cc04783b */ /* 0x000ea20000004200 */
[C---:B-1----:R-:W-:Y:S01]  /*10830*/  HMMA.16816.F32.BF16 R132, R128.reuse, R136, RZ ;  /* 0x000000888084723c */ /* 0x042fe200000418ff */
[----:B------:R-:W-:Y:S01]  /*10840*/  FADD.FTZ R3, R2, R3 ;  /* 0x0000000302037221 */ /* 0x000fe20000010000 */
[----:B------:R-:W-:Y:S01]  /*10850*/  MUFU.EX2 R197, R197 ;  /* 0x000000c500c57308 */ /* 0x000fe20000000800 */
[----:B------:R-:W1:Y:S04]  /*10860*/  LDSM.16.MT88.4 R12, [R206+0x8880] ;  /* 0x00888000ce0c783b */ /* 0x000e680000004200 */
[----:B------:R-:W1:Y:S01]  /*10870*/  LDSM.16.MT88.4 R8, [R204+0x8880] ;  /* 0x00888000cc08783b */ /* 0x000e620000004200 */
[C---:B------:R-:W-:Y:S02]  /*10880*/  HMMA.16816.F32.BF16 R136, R128.reuse, R138, RZ ;  /* 0x0000008a8088723c */ /* 0x040fe400000418ff */
[----:B------:R-:W-:Y:S01]  /*10890*/  MUFU.EX2 R225, R225 ;  /* 0x000000e100e17308 */ /* 0x000fe20000000800 */
[----:B------:R-:W1:Y:S04]  /*108a0*/  LDSM.16.MT88.4 R16, [R211+0x8880] ;  /* 0x00888000d310783b */ /* 0x000e680000004200 */
[----:B------:R-:W1:Y:S01]  /*108b0*/  LDSM.16.MT88.4 R188, [R205+0x8880] ;  /* 0x00888000cdbc783b */ /* 0x000e620000004200 */
[C---:B------:R-:W-:Y:S02]  /*108c0*/  HMMA.16816.F32.BF16 R28, R128.reuse, R32, RZ ;  /* 0x00000020801c723c */ /* 0x040fe400000418ff */
[----:B------:R-:W3:Y:S01]  /*108d0*/  MUFU.EX2 R201, R201 ;  /* 0x000000c900c97308 */ /* 0x000ee20000000800 */
[----:B------:R-:W-:Y:S04]  /*108e0*/  LDSM.16.MT88.4 R184, [R211+0x9880] ;  /* 0x00988000d3b8783b */ /* 0x000fe80000004200 */
[----:B------:R-:W-:Y:S01]  /*108f0*/  LDSM.16.MT88.4 R180, [R206+0x9880] ;  /* 0x00988000ceb4783b */ /* 0x000fe20000004200 */
[C---:B------:R-:W-:Y:S02]  /*10900*/  HMMA.16816.F32.BF16 R32, R128.reuse, R34, RZ ;  /* 0x000000228020723c */ /* 0x040fe400000418ff */
[----:B------:R-:W2:Y:S01]  /*10910*/  MUFU.EX2 R199, R199 ;  /* 0x000000c700c77308 */ /* 0x000ea20000000800 */
[----:B------:R-:W-:Y:S04]  /*10920*/  LDSM.16.MT88.4 R176, [R205+0x9880] ;  /* 0x00988000cdb0783b */ /* 0x000fe80000004200 */
[----:B------:R-:W-:Y:S01]  /*10930*/  LDSM.16.MT88.4 R172, [R204+0x9880] ;  /* 0x00988000ccac783b */ /* 0x000fe20000004200 */
[----:B------:R-:W-:Y:S02]  /*10940*/  HMMA.16816.F32.BF16 R144, R128, R140, RZ ;  /* 0x0000008c8090723c */ /* 0x000fe400000418ff */
[----:B------:R-:W4:Y:S01]  /*10950*/  MUFU.EX2 R200, R200 ;  /* 0x000000c800c87308 */ /* 0x000f220000000800 */
[----:B------:R-:W-:Y:S01]  /*10960*/  LDSM.16.MT88.4 R168, [R211+0xa880] ;  /* 0x00a88000d3a8783b */ /* 0x000fe20000004200 */
[----:B---3--:R-:W-:-:S03]  /*10970*/  FADD.FTZ R3, R201, R3 ;  /* 0x00000003c9037221 */ /* 0x008fc60000010000 */
[----:B------:R-:W-:Y:S01]  /*10980*/  LDSM.16.MT88.4 R164, [R206+0xa880] ;  /* 0x00a88000cea4783b */ /* 0x000fe20000004200 */
[----:B------:R-:W-:Y:S02]  /*10990*/  HMMA.16816.F32.BF16 R20, R128, R24, RZ ;  /* 0x000000188014723c */ /* 0x000fe400000418ff */
[----:B------:R-:W3:Y:S01]  /*109a0*/  MUFU.EX2 R224, R224 ;  /* 0x000000e000e07308 */ /* 0x000ee20000000800 */
[----:B------:R-:W-:Y:S01]  /*109b0*/  LDSM.16.MT88.4 R160, [R205+0xa880] ;  /* 0x00a88000cda0783b */ /* 0x000fe20000004200 */
[----:B--2---:R-:W-:-:S03]  /*109c0*/  FADD.FTZ R3, R199, R3 ;  /* 0x00000003c7037221 */ /* 0x004fc60000010000 */
[----:B------:R-:W-:Y:S01]  /*109d0*/  LDSM.16.MT88.4 R156, [R204+0xa880] ;  /* 0x00a88000cc9c783b */ /* 0x000fe20000004200 */
[C---:B------:R-:W-:Y:S01]  /*109e0*/  HMMA.16816.F32.BF16 R36, R128.reuse, R40, RZ ;  /* 0x000000288024723c */ /* 0x040fe200000418ff */
[----:B----4-:R-:W-:Y:S02]  /*109f0*/  FADD.FTZ R3, R200, R3 ;  /* 0x00000003c8037221 */ /* 0x010fe40000010000 */
[----:B------:R-:W-:Y:S04]  /*10a00*/  LDSM.16.MT88.4 R152, [R211+0xb880] ;  /* 0x00b88000d398783b */ /* 0x000fe80000004200 */
[----:B------:R-:W0:Y:S01]  /*10a10*/  LDGDEPBAR ;  /* 0x00000000000079af */ /* 0x000e220000000000 */
        /* <DEDUP_REMOVED lines=32> */
[----:B---3--:R-:W-:Y:S01]  /*10c20*/  F2FP.BF16.PACK_AB R7, R224, R200 ;  /* 0x000000c8e007723e */ /* 0x008fe200000010ff */
[----:B------:R-:W-:Y:S01]  /*10c30*/  FADD.FTZ R198, R197, R198 ;  /* 0x000000c6c5c67221 */ /* 0x000fe20000010000 */
[----:B------:R-:W-:Y:S01]  /*10c40*/  IADD3 R200, R212, 0x1800, RZ ;  /* 0x00001800d4c87810 */ /* 0x000fe20007ffe0ff */
[----:B------:R-:W-:Y:S01]  /*10c50*/  FADD.FTZ R224, R224, R3 ;  /* 0x00000003e0e07221 */ /* 0x000fe20000010000 */
[C---:B------:R-:W-:Y:S01]  /*10c60*/  IADD3 R197, R212.reuse, 0x3000, RZ ;  /* 0x00003000d4c57810 */ /* 0x040fe20007ffe0ff */
[----:B------:R-:W-:Y:S01]  /*10c70*/  FADD.FTZ R225, R225, R198 ;  /* 0x000000c6e1e17221 */ /* 0x000fe20000010000 */
[C---:B------:R-:W-:Y:S01]  /*10c80*/  IADD3 R198, R212.reuse, 0x2800, RZ ;  /* 0x00002800d4c67810 */ /* 0x040fe20007ffe0ff */
[----:B-1----:R-:W-:Y:S01]  /*10c90*/  HMMA.16816.F32.BF16 R132, R4, R12, R132 ;  /* 0x0000000c0484723c */ /* 0x002fe20000041884 */
        /* <DEDUP_REMOVED lines=50> */
.L_x_2189:
[----:B------:R-:W-:Y:S04]  /*10fc0*/  DEPBAR.LE SB0, 0x0 ;  /* 0x000080000000791a */ /* 0x000fe80000000000 */
[----:B------:R-:W-:Y:S01]  /*10fd0*/  BAR.SYNC.DEFER_BLOCKING 0x0 ;  /* 0x0000000000007b1d */ /* 0x000fe20000010000 */
[----:B------:R-:W-:Y:S02]  /*10fe0*/  ISETP.GE.AND P0, PT, R236, RZ, PT ;  /* 0x000000ffec00720c */ /* 0x000fe40003f06270 */
[----:B------:R-:W-:Y:S11]  /*10ff0*/  ISETP.NE.AND P2, PT, R226, 0x1, PT ;  /* 0x00000001e200780c */ /* 0x000ff60003f45270 */
[----:B------:R-:W-:Y:S01]  /*11000*/  @P0 SHF.R.S32.HI R0, RZ, 0x1f, R236 ;  /* 0x0000001fff000819 */ /* 0x000fe200000114ec */
[----:B------:R-:W-:Y:S04]  /*11010*/  @P0 IMAD.WIDE.U32 R4, R236, c[0x0][0x208], RZ ;  /* 0x00008200ec040a25 */ /* 0x000fe800078e00ff */
[----:B------:R-:W-:Y:S01]  /*11020*/  @P0 IMAD R0, R0, c[0x0][0x208], RZ ;  /* 0x0000820000000a24 */ /* 0x000fe200078e02ff */
[----:B------:R-:W-:Y:S03]  /*11030*/  @P0 LEA R12, P1, R4, R228, 0x5 ;  /* 0x000000e4040c0211 */ /* 0x000fe600078228ff */
[----:B------:R-:W-:Y:S01]  /*11040*/  @P0 IMAD R0, R236, c[0x0][0x20c], R0 ;  /* 0x00008300ec000a24 */ /* 0x000fe200078e0200 */
[----:B------:R-:W-:Y:S04]  /*11050*/  LDSM.16.M88.4 R16, [R214+0x10080] ;  /* 0x01008000d610783b */ /* 0x000fe80000000200 */
[----:B------:R-:W-:Y:S03]  /*11060*/  @P0 IADD3 R0, R5, R0, RZ ;  /* 0x0000000005000210 */ /* 0x000fe60007ffe0ff */
[----:B------:R-:W1:Y:S01]  /*11070*/  LDSM.16.M88.4 R8, [R213+0xc080] ;  /* 0x00c08000d508783b */ /* 0x000e620000000200 */
[----:B------:R-:W-:Y:S02]  /*11080*/  @P0 LEA.HI.X R0, R4, R221, R0, 0x5, P1 ;  /* 0x000000dd04000211 */ /* 0x000fe400008f2c00 */
[C---:B------:R-:W-:Y:S04]  /*11090*/  @P0 LEA R176, P1, R12.reuse, c[0x0][0x1f8], 0x1 ;  /* 0x00007e000cb00a11 */ /* 0x040fe800078208ff */
[----:B------:R-:W2:Y:S01]  /*110a0*/  LDSM.16.M88.4 R148, [R213+0xc880] ;  /* 0x00c88000d594783b */ /* 0x000ea20000000200 */
[----:B------:R-:W-:Y:S02]  /*110b0*/  @P0 LEA.HI.X R177, R12, c[0x0][0x1fc], R0, 0x1, P1 ;  /* 0x00007f000cb10a11 */ /* 0x000fe400008f0c00 */
[----:B------:R-:W-:Y:S02]  /*110c0*/  MOV R0, R231 ;  /* 0x000000e700007202 */ /* 0x000fe40000000f00 */
[----:B------:R-:W-:Y:S02]  /*110d0*/  @P2 MOV R0, R234 ;  /* 0x000000ea00002202 */ /* 0x000fe40000000f00 */
[----:B------:R-:W-:Y:S07]  /*110e0*/  LDSM.16.M88.4 R152, [R210+0x10080] ;  /* 0x01008000d298783b */ /* 0x000fee0000000200 */
[----:B------:R-:W3:Y:S07]  /*110f0*/  LDSM.16.M88.4 R156, [R212] ;  /* 0x00000000d49c783b */ /* 0x000eee0000000200 */
[----:B------:R-:W4:Y:S07]  /*11100*/  LDSM.16.M88.4 R160, [R203] ;  /* 0x00000000cba0783b */ /* 0x000f2e0000000200 */
[----:B------:R-:W-:Y:S01]  /*11110*/  @!PT LDS RZ, [RZ] ;  /* 0x00000000fffff984 */ /* 0x000fe20000000800 */
[----:B------:R-:W-:Y:S01]  /*11120*/  @!PT LDS RZ, [RZ] ;  /* 0x00000000fffff984 */ /* 0x000fe20000000800 */
[----:B------:R-:W-:Y:S01]  /*11130*/  @!PT LDS RZ, [RZ] ;  /* 0x00000000fffff984 */ /* 0x000fe20000000800 */
[----:B------:R5:W-:Y:S01]  /*11140*/  @P0 LDGSTS.E.BYPASS.LTC128B.128 [R217+0x8080], [R176.64], !P3 ;  /* 0x08080000b0d90fae */ /* 0x000be2000d901d48 */
[C---:B-1----:R-:W-:Y:S06]  /*11150*/  HMMA.16816.F32.BF16 R4, R16.reuse, R8, RZ ;  /* 0x000000081004723c */ /* 0x042fec00000418ff */
[----:B------:R5:W-:Y:S02]  /*11160*/  @P0 LDGSTS.E.BYPASS.LTC128B.128 [R217+0x9080], [R176.64+0x80], !P6 ;  /* 0x09080080b0d90fae */ /* 0x000be4000f101d48 */
[C---:B------:R-:W-:Y:S05]  /*11170*/  HMMA.16816.F32.BF16 R8, R16.reuse, R10, RZ ;  /* 0x0000000a1008723c */ /* 0x040fea00000418ff */
[----:B------:R5:W-:Y:S03]  /*11180*/  @P0 LDGSTS.E.BYPASS.LTC128B.128 [R217+0xa080], [R176.64+0x100], !P5 ;  /* 0x0a080100b0d90fae */ /* 0x000be6000e901d48 */
[C---:B--2---:R-:W-:Y:S04]  /*11190*/  HMMA.16816.F32.BF16 R12, R16.reuse, R148, RZ ;  /* 0x00000094100c723c */ /* 0x044fe800000418ff */
[----:B------:R5:W-:Y:S04]  /*111a0*/  @P0 LDGSTS.E.BYPASS.LTC128B.128 [R217+0xb080], [R176.64+0x180], !P4 ;  /* 0x0b080180b0d90fae */ /* 0x000be8000e101d48 */
        /* <DEDUP_REMOVED lines=16> */
[C---:B--2---:R-:W-:Y:S08]  /*112b0*/  HMMA.16816.F32.BF16 R12, R164.reuse, R148, R12 ;  /* 0x00000094a40c723c */ /* 0x044ff0000004180c */
[----:B------:R-:W-:Y:S01]  /*112c0*/  HMMA.16816.F32.BF16 R16, R164, R150, R16 ;  /* 0x00000096a410723c */ /* 0x000fe20000041810 */
[----:B------:R-:W2:Y:S07]  /*112d0*/  LDSM.16.M88.4 R148, [R213+0xd880] ;  /* 0x00d88000d594783b */ /* 0x000eae0000000200 */
[C---:B---3--:R-:W-:Y:S01]  /*112e0*/  HMMA.16816.F32.BF16 R4, R156.reuse, R172, R4 ;  /* 0x000000ac9c04723c */ /* 0x048fe20000041804 */
[----:B------:R-:W-:Y:S07]  /*112f0*/  LDSM.16.M88.4 R164, [R210+0x14080] ;  /* 0x01408000d2a4783b */ /* 0x000fee0000000200 */
[C---:B------:R-:W-:Y:S01]  /*11300*/  HMMA.16816.F32.BF16 R8, R156.reuse, R174, R8 ;  /* 0x000000ae9c08723c */ /* 0x040fe20000041808 */
[----:B------:R-:W3:Y:S07]  /*11310*/  LDSM.16.M88.4 R172, [R201] ;  /* 0x00000000c9ac783b */ /* 0x000eee0000000200 */
[C---:B----4-:R-:W-:Y:S08]  /*11320*/  HMMA.16816.F32.BF16 R12, R156.reuse, R152, R12 ;  /* 0x000000989c0c723c */ /* 0x050ff0000004180c */
[----:B------:R-:W-:Y:S01]  /*11330*/  HMMA.16816.F32.BF16 R16, R156, R154, R16 ;  /* 0x0000009a9c10723c */ /* 0x000fe20000041810 */
[----:B------:R-:W4:Y:S07]  /*11340*/  LDSM.16.M88.4 R152, [R200] ;  /* 0x00000000c898783b */ /* 0x000f2e0000000200 */
[C---:B-1----:R-:W-:Y:S01]  /*11350*/  HMMA.16816.F32.BF16 R4, R160.reuse, R168, R4 ;  /* 0x000000a8a004723c */ /* 0x042fe20000041804 */
[----:B------:R-:W-:Y:S07]  /*11360*/  LDSM.16.M88.4 R156, [R209+0x14080] ;  /* 0x01408000d19c783b */ /* 0x000fee0000000200 */
[C---:B------:R-:W-:Y:S01]  /*11370*/  HMMA.16816.F32.BF16 R8, R160.reuse, R170, R8 ;  /* 0x000000aaa008723c */ /* 0x040fe20000041808 */
[----:B------:R-:W1:Y:S07]  /*11380*/  LDSM.16.M88.4 R168, [R208+0xd080] ;  /* 0x00d08000d0a8783b */ /* 0x000e6e0000000200 */
[C---:B--2---:R-:W-:Y:S08]  /*11390*/  HMMA.16816.F32.BF16 R12, R160.reuse, R148, R12 ;  /* 0x00000094a00c723c */ /* 0x044ff0000004180c */
[----:B------:R-:W-:Y:S01]  /*113a0*/  HMMA.16816.F32.BF16 R16, R160, R150, R16 ;  /* 0x00000096a010723c */ /* 0x000fe20000041810 */
[----:B------:R-:W2:Y:S07]  /*113b0*/  LDSM.16.M88.4 R148, [R208+0xd880] ;  /* 0x00d88000d094783b */ /* 0x000eae0000000200 */
[C---:B---3--:R-:W-:Y:S01]  /*113c0*/  HMMA.16816.F32.BF16 R4, R164.reuse, R172, R4 ;  /* 0x000000aca404723c */ /* 0x048fe20000041804 */
[----:B------:R-:W-:Y:S07]  /*113d0*/  LDSM.16.M88.4 R160, [R207+0x14080] ;  /* 0x01408000cfa0783b */ /* 0x000fee0000000200 */
[C---:B------:R-:W-:Y:S01]  /*113e0*/  HMMA.16816.F32.BF16 R8, R164.reuse, R174, R8 ;  /* 0x000000aea408723c */ /* 0x040fe20000041808 */
[----:B------:R-:W3:Y:S07]  /*113f0*/  LDSM.16.M88.4 R172, [R202+0x1000] ;  /* 0x00100000caac783b */ /* 0x000eee0000000200 */
[C---:B----4-:R-:W-:Y:S08]  /*11400*/  HMMA.16816.F32.BF16 R12, R164.reuse, R152, R12 ;  /* 0x00000098a40c723c */ /* 0x050ff0000004180c */
[----:B------:R-:W-:Y:S01]  /*11410*/  HMMA.16816.F32.BF16 R16, R164, R154, R16 ;  /* 0x0000009aa410723c */ /* 0x000fe20000041810 */
[----:B------:R-:W4:Y:S07]  /*11420*/  LDSM.16.M88.4 R152, [R202+0x1800] ;  /* 0x00180000ca98783b */ /* 0x000f2e0000000200 */
        /* <DEDUP_REMOVED lines=55> */
[----:B------:R-:W4:Y:S01]  /*117a0*/  LDSM.16.M88.4 R152, [R202+0x3800] ;  /* 0x00380000ca98783b */ /* 0x000f220000000200 */
[----:B------:R-:W-:Y:S06]  /*117b0*/  DEPBAR.LE SB0, 0x0 ;  /* 0x000080000000791a */ /* 0x000fec0000000000 */
[C---:B-1----:R-:W-:Y:S01]  /*117c0*/  HMMA.16816.F32.BF16 R4, R164.reuse, R168, R4 ;  /* 0x000000a8a404723c */ /* 0x042fe20000041804 */
[----:B------:R-:W-:Y:S07]  /*117d0*/  BAR.SYNC.DEFER_BLOCKING 0x0 ;  /* 0x0000000000007b1d */ /* 0x000fee0000010000 */
[C---:B------:R-:W-:Y:S08]  /*117e0*/  HMMA.16816.F32.BF16 R8, R164.reuse, R170, R8 ;  /* 0x000000aaa408723c */ /* 0x040ff00000041808 */
[C---:B--2---:R-:W-:Y:S07]  /*117f0*/  HMMA.16816.F32.BF16 R12, R164.reuse, R148, R12 ;  /* 0x00000094a40c723c */ /* 0x044fee000004180c */
[----:B------:R-:W-:Y:S01]  /*11800*/  IMAD R149, R236, R233, 0x1 ;  /* 0x00000001ec957424 */ /* 0x000fe200078e02e9 */
[----:B------:R-:W-:Y:S01]  /*11810*/  HMMA.16816.F32.BF16 R16, R164, R150, R16 ;  /* 0x00000096a410723c */ /* 0x000fe20000041810 */
[----:B------:R-:W1:Y:S03]  /*11820*/  SHFL.IDX PT, R148, R0, RZ, 0x1c1f ;  /* 0x001c1fff00947589 */ /* 0x000e6600000e0000 */
[----:B------:R-:W-:Y:S04]  /*11830*/  IADD3 R149, R220, R149, -R232 ;  /* 0x00000095dc957210 */ /* 0x000fe80007ffe8e8 */
[C---:B---3--:R-:W-:Y:S01]  /*11840*/  HMMA.16816.F32.BF16 R4, R156.reuse, R172, R4 ;  /* 0x000000ac9c04723c */ /* 0x048fe20000041804 */
[----:B------:R-:W2:Y:S04]  /*11850*/  SHFL.IDX PT, R0, R0, 0x1, 0x1c1f ;  /* 0x003c1f0000007f89 */ /* 0x000ea800000e0000 */
[----:B------:R-:W-:Y:S03]  /*11860*/  IADD3 R149, R149, -R227, RZ ;  /* 0x800000e395957210 */ /* 0x000fe60007ffe0ff */
[C---:B------:R-:W-:Y:S08]  /*11870*/  HMMA.16816.F32.BF16 R8, R156.reuse, R174, R8 ;  /* 0x000000ae9c08723c */ /* 0x040ff00000041808 */
[C---:B----4-:R-:W-:Y:S04]  /*11880*/  HMMA.16816.F32.BF16 R12, R156.reuse, R152, R12 ;  /* 0x000000989c0c723c */ /* 0x050fe8000004180c */
[----:B-1----:R-:W-:Y:S04]  /*11890*/  IADD3 R148, R149, R148, RZ ;  /* 0x0000009495947210 */ /* 0x002fe80007ffe0ff */
[----:B------:R-:W-:Y:S03]  /*118a0*/  HMMA.16816.F32.BF16 R16, R156, R154, R16 ;  /* 0x0000009a9c10723c */ /* 0x000fe60000041810 */
[C---:B------:R-:W-:Y:S02]  /*118b0*/  ISETP.GT.AND P0, PT, R148.reuse, RZ, PT ;  /* 0x000000ff9400720c */ /* 0x040fe40003f04270 */
[----:B------:R-:W-:Y:S02]  /*118c0*/  ISETP.GT.AND P1, PT, R148, 0x1, PT ;  /* 0x000000019400780c */ /* 0x000fe40003f24270 */
[----:B------:R-:W-:Y:S02]  /*118d0*/  FSEL R150, R4, -INF , P0 ;  /* 0xff80000004967808 */ /* 0x000fe40000000000 */
[----:B------:R-:W-:Y:S02]  /*118e0*/  FSEL R5, R5, -INF , P1 ;  /* 0xff80000005057808 */ /* 0x000fe40000800000 */
[----:B------:R-:W-:Y:S02]  /*118f0*/  ISETP.GT.AND P0, PT, R148, 0x8, PT ;  /* 0x000000089400780c */ /* 0x000fe40003f04270 */
[----:B------:R-:W-:Y:S02]  /*11900*/  FMNMX.FTZ R4, R150, R3, !PT ;  /* 0x0000000396047209 */ /* 0x000fe40007810000 */
[----:B------:R-:W-:Y:S02]  /*11910*/  FSEL R8, R8, -INF , P0 ;  /* 0xff80000008087808 */ /* 0x000fe40000000000 */
[----:B------:R-:W-:Y:S02]  /*11920*/  FMNMX.FTZ R4, R5, R4, !PT ;  /* 0x0000000405047209 */ /* 0x000fe40007810000 */
[C---:B------:R-:W-:Y:S02]  /*11930*/  ISETP.GT.AND P2, PT, R148.reuse, 0x9, PT ;  /* 0x000000099400780c */ /* 0x040fe40003f44270 */
[----:B--2---:R-:W-:Y:S02]  /*11940*/  IADD3 R0, R149, R0, RZ ;  /* 0x0000000095007210 */ /* 0x004fe40007ffe0ff */
[----:B------:R-:W-:Y:S02]  /*11950*/  ISETP.GT.AND P1, PT, R148, 0x10, PT ;  /* 0x000000109400780c */ /* 0x000fe40003f24270 */
[----:B------:R-:W-:Y:S02]  /*11960*/  FSEL R9, R9, -INF , P2 ;  /* 0xff80000009097808 */ /* 0x000fe40001000000 */
[----:B------:R-:W-:Y:S02]  /*11970*/  FMNMX.FTZ R4, R8, R4, !PT ;  /* 0x0000000408047209 */ /* 0x000fe40007810000 */
[----:B------:R-:W-:Y:S02]  /*11980*/  FSEL R168, R12, -INF , P1 ;  /* 0xff8000000ca87808 */ /* 0x000fe40000800000 */
[----:B------:R-:W-:Y:S02]  /*11990*/  ISETP.GT.AND P0, PT, R0, RZ, PT ;  /* 0x000000ff0000720c */ /* 0x000fe40003f04270 */
        /* <DEDUP_REMOVED lines=8> */
[----:B------:R-:W-:Y:S02]  /*11a20*/  ISETP.GT.AND P0, PT, R148, 0x19, PT ;  /* 0x000000199400780c */ /* 0x000fe40003f04270 */
[----:B------:R-:W-:Y:S02]  /*11a30*/  ISETP.GT.AND P1, PT, R0, 0x1, PT ;  /* 0x000000010000780c */ /* 0x000fe40003f24270 */
[----:B------:R-:W-:Y:S02]  /*11a40*/  FSEL R162, R17, -INF , P0 ;  /* 0xff80000011a27808 */ /* 0x000fe40000000000 */
[----:B------:R-:W-:Y:S02]  /*11a50*/  FMNMX.FTZ R4, R164, R4, !PT ;  /* 0x00000004a4047209 */ /* 0x000fe40007810000 */
[----:B------:R-:W-:Y:S02]  /*11a60*/  FSEL R7, R7, -INF , P1 ;  /* 0xff80000007077808 */ /* 0x000fe40000800000 */
[----:B------:R-:W-:Y:S02]  /*11a70*/  ISETP.GT.AND P1, PT, R0, 0x8, PT ;  /* 0x000000080000780c */ /* 0x000fe40003f24270 */
[----:B------:R-:W-:Y:S02]  /*11a80*/  FMNMX.FTZ R13, R6, R2, !PT ;  /* 0x00000002060d7209 */ /* 0x000fe40007810000 */
[----:B------:R-:W-:Y:S02]  /*11a90*/  FMNMX.FTZ R4, R162, R4, !PT ;  /* 0x00000004a2047209 */ /* 0x000fe40007810000 */
[----:B------:R-:W-:Y:S02]  /*11aa0*/  ISETP.GT.AND P0, PT, R0, 0x9, PT ;  /* 0x000000090000780c */ /* 0x000fe40003f04270 */
[----:B------:R-:W-:Y:S01]  /*11ab0*/  FSEL R10, R10, -INF , P1 ;  /* 0xff8000000a0a7808 */ /* 0x000fe20000800000 */
[----:B------:R-:W1:Y:S01]  /*11ac0*/  SHFL.BFLY PT, R12, R4, 0x2, 0x1f ;  /* 0x0c401f00040c7f89 */ /* 0x000e6200000e0000 */
        /* <DEDUP_REMOVED lines=9> */
[C---:B------:R-:W-:Y:S02]  /*11b60*/  ISETP.GT.AND P1, PT, R0.reuse, 0x18, PT ;  /* 0x000000180000780c */ /* 0x040fe40003f24270 */
[----:B------:R-:W-:Y:S02]  /*11b70*/  ISETP.GT.AND P0, PT, R0, 0x19, PT ;  /* 0x000000190000780c */ /* 0x000fe40003f04270 */
[----:B------:R-:W-:Y:S02]  /*11b80*/  FSEL R161, R18, -INF , P1 ;  /* 0xff80000012a17808 */ /* 0x000fe40000800000 */
[----:B------:R-:W-:Y:S02]  /*11b90*/  FMNMX.FTZ R0, R165, R13, !PT ;  /* 0x0000000da5007209 */ /* 0x000fe40007810000 */
[----:B------:R-:W-:Y:S02]  /*11ba0*/  FSEL R149, R19, -INF , P0 ;  /* 0xff80000013957808 */ /* 0x000fe40000000000 */
[----:B------:R-:W-:Y:S02]  /*11bb0*/  FMNMX.FTZ R0, R161, R0, !PT ;  /* 0x00000000a1007209 */ /* 0x000fe40007810000 */
[----:B-1----:R-:W-:Y:S02]  /*11bc0*/  FMNMX.FTZ R15, R4, R12, !PT ;  /* 0x0000000c040f7209 */ /* 0x002fe40007810000 */
[----:B------:R-:W-:Y:S02]  /*11bd0*/  FMNMX.FTZ R0, R149, R0, !PT ;  /* 0x0000000095007209 */ /* 0x000fe40007810000 */
[C---:B------:R-:W-:Y:S01]  /*11be0*/  ISETP.GE.AND P1, PT, R236.reuse, 0x1, PT ;  /* 0x00000001ec00780c */ /* 0x040fe20003f26270 */
[----:B------:R-:W-:Y:S01]  /*11bf0*/  SHFL.BFLY PT, R14, R15, 0x1, 0x1f ;  /* 0x0c201f000f0e7f89 */ /* 0x000fe200000e0000 */
[----:B------:R-:W-:Y:S06]  /*11c00*/  IADD3 R12, R236, -0x1, RZ ;  /* 0xffffffffec0c7810 */ /* 0x000fec0007ffe0ff */
[----:B------:R-:W1:Y:S05]  /*11c10*/  SHFL.BFLY PT, R4, R0, 0x2, 0x1f ;  /* 0x0c401f0000047f89 */ /* 0x000e6a00000e0000 */
[----:B------:R-:W-:Y:S01]  /*11c20*/  @P1 SHF.R.S32.HI R13, RZ, 0x1f, R12 ;  /* 0x0000001fff0d1819 */ /* 0x000fe2000001140c */
[C---:B------:R-:W-:Y:S04]  /*11c30*/  @P1 IMAD.WIDE.U32 R16, R12.reuse, c[0x0][0x1e0], RZ ;  /* 0x000078000c101a25 */ /* 0x040fe800078e00ff */
[----:B------:R-:W-:Y:S04]  /*11c40*/  @P1 IMAD R13, R13, c[0x0][0x1e0], RZ ;  /* 0x000078000d0d1a24 */ /* 0x000fe800078e02ff */
[----:B------:R-:W-:Y:S01]  /*11c50*/  @P1 IMAD R13, R12, c[0x0][0x1e4], R13 ;  /* 0x000079000c0d1a24 */ /* 0x000fe200078e020d */
[C---:B------:R-:W-:Y:S04]  /*11c60*/  @P1 LEA R12, P0, R16.reuse, R218, 0x5 ;  /* 0x000000da100c1211 */ /* 0x040fe800078028ff */
[----:B------:R-:W-:Y:S04]  /*11c70*/  @P1 IADD3 R13, R17, R13, RZ ;  /* 0x0000000d110d1210 */ /* 0x000fe80007ffe0ff */
[----:B------:R-:W-:Y:S02]  /*11c80*/  @P1 LEA.HI.X R13, R16, R223, R13, 0x5, P0 ;  /* 0x000000df100d1211 */ /* 0x000fe400000f2c0d */
[----:B-1----:R-:W-:Y:S02]  /*11c90*/  FMNMX.FTZ R4, R0, R4, !PT ;  /* 0x0000000400047209 */ /* 0x002fe40007810000 */
[C---:B------:R-:W-:Y:S02]  /*11ca0*/  @P1 LEA R16, P0, R12.reuse, c[0x0][0x1c8], 0x1 ;  /* 0x000072000c101a11 */ /* 0x040fe400078008ff */
[----:B------:R-:W-:Y:S01]  /*11cb0*/  FMNMX.FTZ R0, R15, R14, !PT ;  /* 0x0000000e0f007209 */ /* 0x000fe20007810000 */
[----:B------:R-:W1:Y:S01]  /*11cc0*/  SHFL.BFLY PT, R148, R4, 0x1, 0x1f ;  /* 0x0c201f0004947f89 */ /* 0x000e6200000e0000 */
[----:B------:R-:W-:Y:S02]  /*11cd0*/  @P1 LEA.HI.X R17, R12, c[0x0][0x1cc], R13, 0x1, P0 ;  /* 0x000073000c111a11 */ /* 0x000fe400000f0c0d */
[C---:B------:R-:W-:Y:S01]  /*11ce0*/  FSETP.NEU.FTZ.AND P0, PT, R0.reuse, -INF , PT ;  /* 0xff8000000000780b */ /* 0x040fe20003f1d000 */
[----:B------:R-:W-:Y:S03]  /*11cf0*/  FMUL.FTZ R163, R0, c[0x0][0x2d0] ;  /* 0x0000b40000a37a20 */ /* 0x000fe60000410000 */
[----:B------:R2:W-:Y:S02]  /*11d00*/  @P1 LDGSTS.E.BYPASS.LTC128B.128 [R217+0xc080], [R16.64], !P3 ;  /* 0x0c08000010d91fae */ /* 0x0005e4000d901d48 */
[----:B------:R-:W-:Y:S05]  /*11d10*/  FSEL R163, R163, RZ, P0 ;  /* 0x000000ffa3a37208 */ /* 0x000fea0000000000 */
[----:B------:R2:W-:Y:S01]  /*11d20*/  @P1 LDGSTS.E.BYPASS.LTC128B.128 [R217+0xd080], [R16.64+0x80], !P6 ;  /* 0x0d08008010d91fae */ /* 0x0005e2000f101d48 */
[--C-:B------:R-:W-:Y:S02]  /*11d30*/  FFMA.FTZ R151, R150, c[0x0][0x2d0], -R163.reuse ;  /* 0x0000b40096977a23 */ /* 0x100fe400000108a3 */
[--C-:B------:R-:W-:Y:S02]  /*11d40*/  FFMA.FTZ R150, R5, c[0x0][0x2d0], -R163.reuse ;  /* 0x0000b40005967a23 */ /* 0x100fe400000108a3 */
[--C-:B------:R-:W-:Y:S02]  /*11d50*/  FFMA.FTZ R240, R8, c[0x0][0x2d0], -R163.reuse ;  /* 0x0000b40008f07a23 */ /* 0x100fe400000108a3 */
[----:B------:R2:W-:Y:S01]  /*11d60*/  @P1 LDGSTS.E.BYPASS.LTC128B.128 [R217+0xe080], [R16.64+0x100], !P5 ;  /* 0x0e08010010d91fae */ /* 0x0005e2000e901d48 */
[--C-:B------:R-:W-:Y:S01]  /*11d70*/  FFMA.FTZ R239, R9, c[0x0][0x2d0], -R163.reuse ;  /* 0x0000b40009ef7a23 */ /* 0x100fe200000108a3 */
[----:B------:R-:W-:Y:S01]  /*11d80*/  MUFU.EX2 R151, R151 ;  /* 0x0000009700977308 */ /* 0x000fe20000000800 */
[----:B-1----:R-:W-:Y:S01]  /*11d90*/  FMNMX.FTZ R148, R4, R148, !PT ;  /* 0x0000009404947209 */ /* 0x002fe20007810000 */
[--C-:B------:R-:W-:Y:S01]  /*11da0*/  FFMA.FTZ R242, R168, c[0x0][0x2d0], -R163.reuse ;  /* 0x0000b400a8f27a23 */ /* 0x100fe200000108a3 */
[----:B------:R-:W-:Y:S01]  /*11db0*/  FSEL R4, R0, RZ, P0 ;  /* 0x000000ff00047208 */ /* 0x000fe20000000000 */
[----:B------:R-:W-:Y:S01]  /*11dc0*/  FFMA.FTZ R243, R167, c[0x0][0x2d0], -R163 ;  /* 0x0000b400a7f37a23 */ /* 0x000fe200000108a3 */
[C---:B------:R-:W-:Y:S01]  /*11dd0*/  FSETP.NEU.FTZ.AND P0, PT, R148.reuse, -INF , PT ;  /* 0xff8000009400780b */ /* 0x040fe20003f1d000 */
[----:B------:R2:W-:Y:S01]  /*11de0*/  @P1 LDGSTS.E.BYPASS.LTC128B.128 [R217+0xf080], [R16.64+0x180], !P4 ;  /* 0x0f08018010d91fae */ /* 0x0005e2000e101d48 */
[----:B------:R-:W-:Y:S02]  /*11df0*/  FMUL.FTZ R160, R148, c[0x0][0x2d0] ;  /* 0x0000b40094a07a20 */ /* 0x000fe40000410000 */
[----:B------:R-:W-:Y:S01]  /*11e00*/  FADD.FTZ R3, -R4, R3 ;  /* 0x0000000304037221 */ /* 0x000fe20000010100 */
[----:B------:R-:W-:Y:S01]  /*11e10*/  FSEL R4, R148, RZ, P0 ;  /* 0x000000ff94047208 */ /* 0x000fe20000000000 */
[----:B------:R-:W1:Y:S01]  /*11e20*/  MUFU.EX2 R150, R150 ;  /* 0x0000009600967308 */ /* 0x000e620000000800 */
[----:B------:R-:W-:Y:S01]  /*11e30*/  FSEL R160, R160, RZ, P0 ;  /* 0x000000ffa0a07208 */ /* 0x000fe20000000000 */
[----:B------:R-:W3:Y:S01]  /*11e40*/  LDSM.16.MT88.4 R12, [R211+0x8080] ;  /* 0x00808000d30c783b */ /* 0x000ee20000004200 */
[----:B------:R-:W-:Y:S01]  /*11e50*/  FMUL.FTZ R3, R3, c[0x0][0x2d0] ;  /* 0x0000b40003037a20 */ /* 0x000fe20000410000 */
[----:B------:R-:W-:Y:S01]  /*11e60*/  ISETP.GT.AND P0, PT, R236, R235, PT ;  /* 0x000000ebec00720c */ /* 0x000fe20003f04270 */
[----:B------:R-:W-:Y:S02]  /*11e70*/  FADD.FTZ R2, -R4, R2 ;  /* 0x0000000204027221 */ /* 0x000fe40000010100 */
[--C-:B------:R-:W-:Y:S02]  /*11e80*/  FFMA.FTZ R238, R6, c[0x0][0x2d0], -R160.reuse ;  /* 0x0000b40006ee7a23 */ /* 0x100fe400000108a0 */
[--C-:B------:R-:W-:Y:S01]  /*11e90*/  FFMA.FTZ R237, R7, c[0x0][0x2d0], -R160.reuse ;  /* 0x0000b40007ed7a23 */ /* 0x100fe200000108a0 */
[----:B------:R-:W4:Y:S01]  /*11ea0*/  MUFU.EX2 R3, R3 ;  /* 0x0000000300037308 */ /* 0x000f220000000800 */
[--C-:B------:R-:W-:Y:S01]  /*11eb0*/  FFMA.FTZ R230, R10, c[0x0][0x2d0], -R160.reuse ;  /* 0x0000b4000ae67a23 */ /* 0x100fe200000108a0 */
[----:B------:R-:W3:Y:S01]  /*11ec0*/  LDSM.16.MT88.4 R156, [R206+0x8080] ;  /* 0x00808000ce9c783b */ /* 0x000ee20000004200 */
[--C-:B------:R-:W-:Y:S02]  /*11ed0*/  FFMA.FTZ R241, R11, c[0x0][0x2d0], -R160.reuse ;  /* 0x0000b4000bf17a23 */ /* 0x100fe400000108a0 */
[----:B------:R-:W-:Y:S02]  /*11ee0*/  FMUL.FTZ R2, R2, c[0x0][0x2d0] ;  /* 0x0000b40002027a20 */ /* 0x000fe40000410000 */
[--C-:B------:R-:W-:Y:S02]  /*11ef0*/  FFMA.FTZ R244, R166, c[0x0][0x2d0], -R160.reuse ;  /* 0x0000b400a6f47a23 */ /* 0x100fe400000108a0 */
[----:B------:R-:W-:Y:S01]  /*11f00*/  LDSM.16.MT88.4 R168, [R206+0x9880] ;  /* 0x00988000cea8783b */ /* 0x000fe20000004200 */
[----:B------:R-:W-:Y:S01]  /*11f10*/  MUFU.EX2 R240, R240 ;  /* 0x000000f000f07308 */ /* 0x000fe20000000800 */
[--C-:B------:R-:W-:Y:S02]  /*11f20*/  FFMA.FTZ R245, R165, c[0x0][0x2d0], -R160.reuse ;  /* 0x0000b400a5f57a23 */ /* 0x100fe400000108a0 */
[--C-:B------:R-:W-:Y:S01]  /*11f30*/  FFMA.FTZ R246, R164, c[0x0][0x2d0], -R163.reuse ;  /* 0x0000b400a4f67a23 */ /* 0x100fe200000108a3 */
[----:B-1----:R-:W-:Y:S01]  /*11f40*/  F2FP.BF16.PACK_AB R152, R150, R151 ;  /* 0x000000979698723e */ /* 0x002fe200000010ff */
[--C-:B------:R-:W-:Y:S01]  /*11f50*/  FFMA.FTZ R248, R161, c[0x0][0x2d0], -R160.reuse ;  /* 0x0000b400a1f87a23 */ /* 0x100fe200000108a0 */
[----:B------:R-:W-:Y:S01]  /*11f60*/  LDSM.16.MT88.4 R164, [R204+0x8880] ;  /* 0x00888000cca4783b */ /* 0x000fe20000004200 */
[----:B------:R-:W-:Y:S02]  /*11f70*/  FFMA.FTZ R163, R162, c[0x0][0x2d0], -R163 ;  /* 0x0000b400a2a37a23 */ /* 0x000fe400000108a3 */
[----:B------:R-:W-:Y:S01]  /*11f80*/  FFMA.FTZ R160, R149, c[0x0][0x2d0], -R160 ;  /* 0x0000b40095a07a23 */ /* 0x000fe200000108a0 */
[----:B------:R-:W1:Y:S03]  /*11f90*/  MUFU.EX2 R2, R2 ;  /* 0x0000000200027308 */ /* 0x000e660000000800 */
[----:B------:R-:W-:Y:S01]  /*11fa0*/  LDSM.16.MT88.4 R172, [R204+0x9880] ;  /* 0x00988000ccac783b */ /* 0x000fe20000004200 */
[C---:B----4-:R-:W-:Y:S02]  /*11fb0*/  FMUL.FTZ R4, R3.reuse, R144 ;  /* 0x0000009003047220 */ /* 0x050fe40000410000 */
[C---:B------:R-:W-:Y:S02]  /*11fc0*/  FMUL.FTZ R5, R3.reuse, R145 ;  /* 0x0000009103057220 */ /* 0x040fe40000410000 */
[C---:B------:R-:W-:Y:S02]  /*11fd0*/  FMUL.FTZ R8, R3.reuse, R140 ;  /* 0x0000008c03087220 */ /* 0x040fe40000410000 */
[----:B------:R-:W4:Y:S01]  /*11fe0*/  MUFU.EX2 R239, R239 ;  /* 0x000000ef00ef7308 */ /* 0x000f220000000800 */
[C---:B------:R-:W-:Y:S01]  /*11ff0*/  FMUL.FTZ R9, R3.reuse, R141 ;  /* 0x0000008d03097220 */ /* 0x040fe20000410000 */
[----:B-----5:R-:W-:Y:S01]  /*12000*/  LDSM.16.MT88.4 R176, [R211+0xa880] ;  /* 0x00a88000d3b0783b */ /* 0x020fe20000004200 */
[C---:B--2---:R-:W-:Y:S02]  /*12010*/  FMUL.FTZ R16, R3.reuse, R136 ;  /* 0x0000008803107220 */ /* 0x044fe40000410000 */
[C---:B------:R-:W-:Y:S02]  /*12020*/  FMUL.FTZ R17, R3.reuse, R137 ;  /* 0x0000008903117220 */ /* 0x040fe40000410000 */
[C---:B------:R-:W-:Y:S02]  /*12030*/  FMUL.FTZ R28, R3.reuse, R28 ;  /* 0x0000001c031c7220 */ /* 0x040fe40000410000 */
[----:B------:R-:W-:Y:S01]  /*12040*/  LDSM.16.MT88.4 R180, [R206+0xa880] ;  /* 0x00a88000ceb4783b */ /* 0x000fe20000004200 */
[----:B------:R-:W-:Y:S01]  /*12050*/  MUFU.EX2 R238, R238 ;  /* 0x000000ee00ee7308 */ /* 0x000fe20000000800 */
[C---:B------:R-:W-:Y:S02]  /*12060*/  FMUL.FTZ R29, R3.reuse, R29 ;  /* 0x0000001d031d7220 */ /* 0x040fe40000410000 */
[----:B------:R-:W-:Y:S02]  /*12070*/  FMUL.FTZ R32, R3, R32 ;  /* 0x0000002003207220 */ /* 0x000fe40000410000 */
[C---:B-1----:R-:W-:Y:S01]  /*12080*/  FMUL.FTZ R6, R2.reuse, R146 ;  /* 0x0000009202067220 */ /* 0x042fe20000410000 */
[----:B------:R-:W-:Y:S01]  /*12090*/  LDSM.16.MT88.4 R184, [R204+0xa880] ;  /* 0x00a88000ccb8783b */ /* 0x000fe20000004200 */
[C---:B------:R-:W-:Y:S02]  /*120a0*/  FMUL.FTZ R7, R2.reuse, R147 ;  /* 0x0000009302077220 */ /* 0x040fe40000410000 */
[C---:B------:R-:W-:Y:S01]  /*120b0*/  FMUL.FTZ R10, R2.reuse, R142 ;  /* 0x0000008e020a7220 */ /* 0x040fe20000410000 */
[----:B------:R-:W1:Y:S01]  /*120c0*/  MUFU.EX2 R237, R237 ;  /* 0x000000ed00ed7308 */ /* 0x000e620000000800 */
[C---:B------:R-:W-:Y:S02]  /*120d0*/  FMUL.FTZ R11, R2.reuse, R143 ;  /* 0x0000008f020b7220 */ /* 0x040fe40000410000 */
[----:B------:R-:W2:Y:S01]  /*120e0*/  LDSM.16.MT88.4 R144, [R205+0x8080] ;  /* 0x00808000cd90783b */ /* 0x000ea20000004200 */
[----:B----4-:R-:W-:Y:S01]  /*120f0*/  F2FP.BF16.PACK_AB R154, R239, R240 ;  /* 0x000000f0ef9a723e */ /* 0x010fe200000010ff */
[C---:B------:R-:W-:Y:S02]  /*12100*/  FMUL.FTZ R18, R2.reuse, R138 ;  /* 0x0000008a02127220 */ /* 0x040fe40000410000 */
[C---:B------:R-:W-:Y:S02]  /*12110*/  FMUL.FTZ R19, R2.reuse, R139 ;  /* 0x0000008b02137220 */ /* 0x040fe40000410000 */
[C---:B------:R-:W-:Y:S01]  /*12120*/  FMUL.FTZ R30, R2.reuse, R30 ;  /* 0x0000001e021e7220 */ /* 0x040fe20000410000 */
[----:B------:R-:W-:Y:S01]  /*12130*/  MUFU.EX2 R230, R230 ;  /* 0x000000e600e67308 */ /* 0x000fe20000000800 */
[----:B------:R-:W-:Y:S01]  /*12140*/  LDSM.16.MT88.4 R136, [R211+0x9080] ;  /* 0x00908000d388783b */ /* 0x000fe20000004200 */
[C---:B------:R-:W-:Y:S02]  /*12150*/  FMUL.FTZ R31, R2.reuse, R31 ;  /* 0x0000001f021f7220 */ /* 0x040fe40000410000 */
[C---:B------:R-:W-:Y:S02]  /*12160*/  FMUL.FTZ R33, R3.reuse, R33 ;  /* 0x0000002103217220 */ /* 0x040fe40000410000 */
[C---:B------:R-:W-:Y:S02]  /*12170*/  FMUL.FTZ R34, R2.reuse, R34 ;  /* 0x0000002202227220 */ /* 0x040fe40000410000 */
[----:B------:R-:W-:Y:S01]  /*12180*/  LDSM.16.MT88.4 R140, [R206+0x9080] ;  /* 0x00908000ce8c783b */ /* 0x000fe20000004200 */
[C---:B------:R-:W-:Y:S01]  /*12190*/  FMUL.FTZ R35, R2.reuse, R35 ;  /* 0x0000002302237220 */ /* 0x040fe20000410000 */
[----:B------:R-:W4:Y:S01]  /*121a0*/  MUFU.EX2 R241, R241 ;  /* 0x000000f100f17308 */ /* 0x000f220000000800 */
[C---:B------:R-:W-:Y:S02]  /*121b0*/  FMUL.FTZ R36, R3.reuse, R36 ;  /* 0x0000002403247220 */ /* 0x040fe40000410000 */
[----:B------:R-:W-:Y:S01]  /*121c0*/  FMUL.FTZ R37, R3, R37 ;  /* 0x0000002503257220 */ /* 0x000fe20000410000 */
[----:B-1----:R-:W-:Y:S01]  /*121d0*/  F2FP.BF16.PACK_AB R153, R237, R238 ;  /* 0x000000eeed99723e */ /* 0x002fe200000010ff */
[----:B------:R-:W-:Y:S01]  /*121e0*/  LDSM.16.MT88.4 R188, [R211+0xb880] ;  /* 0x00b88000d3bc783b */ /* 0x000fe20000004200 */
[C---:B------:R-:W-:Y:S02]  /*121f0*/  FMUL.FTZ R38, R2.reuse, R38 ;  /* 0x0000002602267220 */ /* 0x040fe40000410000 */
[C---:B------:R-:W-:Y:S02]  /*12200*/  FMUL.FTZ R39, R2.reuse, R39 ;  /* 0x0000002702277220 */ /* 0x040fe40000410000 */
[----:B------:R-:W-:Y:S01]  /*12210*/  MUFU.EX2 R247, R163 ;  /* 0x000000a300f77308 */ /* 0x000fe20000000800 */
[C---:B------:R-:W-:Y:S01]  /*12220*/  FMUL.FTZ R40, R3.reuse, R40 ;  /* 0x0000002803287220 */ /* 0x040fe20000410000 */
[----:B------:R-:W-:Y:S01]  /*12230*/  LDSM.16.MT88.4 R192, [R206+0xb880] ;  /* 0x00b88000cec0783b */ /* 0x000fe20000004200 */
[C---:B------:R-:W-:Y:S02]  /*12240*/  FMUL.FTZ R41, R3.reuse, R41 ;  /* 0x0000002903297220 */ /* 0x040fe40000410000 */
[C---:B------:R-:W-:Y:S02]  /*12250*/  FMUL.FTZ R42, R2.reuse, R42 ;  /* 0x0000002a022a7220 */ /* 0x040fe40000410000 */
[C---:B------:R-:W-:Y:S02]  /*12260*/  FMUL.FTZ R43, R2.reuse, R43 ;  /* 0x0000002b022b7220 */ /* 0x040fe40000410000 */
[----:B------:R-:W0:Y:S01]  /*12270*/  LDGDEPBAR ;  /* 0x00000000000079af */ /* 0x000e220000000000 */
        /* <DEDUP_REMOVED lines=8> */
[C---:B---3--:R-:W-:Y:S05]  /*12300*/  HMMA.16816.F32.BF16 R4, R152.reuse, R12, R4 ;  /* 0x0000000c9804723c */ /* 0x048fea0000041804 */
[C---:B------:R-:W-:Y:S02]  /*12310*/  FMUL.FTZ R49, R3.reuse, R49 ;  /* 0x0000003103317220 */ /* 0x040fe40000410000 */
[C---:B------:R-:W-:Y:S01]  /*12320*/  FMUL.FTZ R12, R3.reuse, R132 ;  /* 0x00000084030c7220 */ /* 0x040fe20000410000 */
[C---:B------:R-:W-:Y:S01]  /*12330*/  HMMA.16816.F32.BF16 R8, R152.reuse, R14, R8 ;  /* 0x0000000e9808723c */ /* 0x040fe20000041808 */
[----:B------:R-:W3:Y:S03]  /*12340*/  MUFU.EX2 R243, R243 ;  /* 0x000000f300f37308 */ /* 0x000ee60000000800 */
[C---:B------:R-:W-:Y:S01]  /*12350*/  FMUL.FTZ R13, R3.reuse, R133 ;  /* 0x00000085030d7220 */ /* 0x040fe20000410000 */
[----:B-1----:R-:W-:Y:S01]  /*12360*/  LDSM.16.MT88.4 R160, [R205+0x8880] ;  /* 0x00888000cda0783b */ /* 0x002fe20000004200 */
[C---:B------:R-:W-:Y:S02]  /*12370*/  FMUL.FTZ R20, R3.reuse, R20 ;  /* 0x0000001403147220 */ /* 0x040fe40000410000 */
[C---:B------:R-:W-:Y:S03]  /*12380*/  FMUL.FTZ R14, R2.reuse, R134 ;  /* 0x00000086020e7220 */ /* 0x040fe60000410000 */
[----:B------:R-:W-:Y:S01]  /*12390*/  MUFU.EX2 R244, R244 ;  /* 0x000000f400f47308 */ /* 0x000fe20000000800 */
[C---:B------:R-:W-:Y:S02]  /*123a0*/  FMUL.FTZ R15, R2.reuse, R135 ;  /* 0x00000087020f7220 */ /* 0x040fe40000410000 */
[----:B------:R-:W1:Y:S01]  /*123b0*/  LDSM.16.MT88.4 R132, [R204+0x8080] ;  /* 0x00808000cc84783b */ /* 0x000e620000004200 */
[C---:B------:R-:W-:Y:S02]  /*123c0*/  FMUL.FTZ R50, R2.reuse, R50 ;  /* 0x0000003202327220 */ /* 0x040fe40000410000 */
[C---:B------:R-:W-:Y:S02]  /*123d0*/  FMUL.FTZ R51, R2.reuse, R51 ;  /* 0x0000003302337220 */ /* 0x040fe40000410000 */
[C---:B------:R-:W-:Y:S02]  /*123e0*/  HMMA.16816.F32.BF16 R12, R152.reuse, R156, R12 ;  /* 0x0000009c980c723c */ /* 0x040fe4000004180c */
[----:B------:R-:W4:Y:S01]  /*123f0*/  MUFU.EX2 R245, R245 ;  /* 0x000000f500f57308 */ /* 0x000f220000000800 */
        /* <DEDUP_REMOVED lines=11> */
[C---:B--2---:R-:W-:Y:S01]  /*124b0*/  HMMA.16816.F32.BF16 R20, R152.reuse, R144, R20 ;  /* 0x000000909814723c */ /* 0x044fe20000041814 */
[----:B------:R-:W2:Y:S02]  /*124c0*/  MUFU.EX2 R248, R248 ;  /* 0x000000f800f87308 */ /* 0x000ea40000000800 */
        /* <DEDUP_REMOVED lines=73> */
[C---:B------:R-:W-:Y:S04]  /*12960*/  FMUL.FTZ R100, R3.reuse, R100 ;  /* 0x0000006403647220 */ /* 0x040fe80000410000 */
[C---:B------:R-:W-:Y:S01]  /*12970*/  FMUL.FTZ R101, R3.reuse, R101 ;  /* 0x0000006503657220 */ /* 0x040fe20000410000 */
        /* <DEDUP_REMOVED lines=104> */
.L_x_2188:
        /* <DEDUP_REMOVED lines=9> */
.L_x_2191:
        /* <DEDUP_REMOVED lines=11> */
[----:B------:R-:W-:Y:S07]  /*13140*/  LDSM.16.M88.4 R16, [R214+0x10080] ;  /* 0x01008000d610783b */ /* 0x000fee0000000200 */
        /* <DEDUP_REMOVED lines=12> */
[----:B------:R2:W-:Y:S07]  /*13210*/  LDGSTS.E.BYPASS.LTC128B.128 [R217+0xa080], [R12.64+0x100], !P5 ;  /* 0x0a0801000cd97fae */ /* 0x0005ee000e901d48 */
[----:B------:R2:W-:Y:S07]  /*13220*/  LDGSTS.E.BYPASS.LTC128B.128 [R217+0xb080], [R12.64+0x180], !P4 ;  /* 0x0b0801800cd97fae */ /* 0x0005ee000e101d48 */
[----:B------:R-:W-:Y:S07]  /*13230*/  LDSM.16.M88.4 R164, [R209+0x10080] ;  /* 0x01008000d1a4783b */ /* 0x000fee0000000200 */
[----:B------:R-:W0:Y:S07]  /*13240*/  LDGDEPBAR ;  /* 0x00000000000079af */ /* 0x000e2e0000000000 */
[----:B------:R-:W1:Y:S01]  /*13250*/  LDSM.16.M88.4 R168, [R208+0xc080] ;  /* 0x00c08000d0a8783b */ /* 0x000e620000000200 */
[C---:B--2---:R-:W-:Y:S06]  /*13260*/  HMMA.16816.F32.BF16 R12, R16.reuse, R148, RZ ;  /* 0x00000094100c723c */ /* 0x044fec00000418ff */
[----:B------:R-:W-:Y:S02]  /*13270*/  LDSM.16.M88.4 R172, [R207+0x10080] ;  /* 0x01008000cfac783b */ /* 0x000fe40000000200 */
[----:B------:R-:W-:Y:S05]  /*13280*/  HMMA.16816.F32.BF16 R16, R16, R150, RZ ;  /* 0x000000961010723c */ /* 0x000fea00000418ff */
[----:B------:R-:W2:Y:S03]  /*13290*/  LDSM.16.M88.4 R148, [R208+0xc880] ;  /* 0x00c88000d094783b */ /* 0x000ea60000000200 */
[C---:B---3--:R-:W-:Y:S04]  /*132a0*/  HMMA.16816.F32.BF16 R4, R152.reuse, R156, R4 ;  /* 0x0000009c9804723c */ /* 0x048fe80000041804 */
[----:B------:R-:W3:Y:S04]  /*132b0*/  LDSM.16.M88.4 R176, [R202] ;  /* 0x00000000cab0783b */ /* 0x000ee80000000200 */
[C---:B------:R-:W-:Y:S03]  /*132c0*/  HMMA.16816.F32.BF16 R8, R152.reuse, R158, R8 ;  /* 0x0000009e9808723c */ /* 0x040fe60000041808 */
[----:B------:R-:W-:Y:S05]  /*132d0*/  LDSM.16.M88.4 R156, [R214+0x14080] ;  /* 0x01408000d69c783b */ /* 0x000fea0000000200 */
        /* <DEDUP_REMOVED lines=94> */
[C---:B----4-:R-:W-:Y:S07]  /*138c0*/  HMMA.16816.F32.BF16 R12, R172.reuse, R152, R12 ;  /* 0x00000098ac0c723c */ /* 0x050fee000004180c */
[----:B------:R-:W-:Y:S01]  /*138d0*/  @P0 IMAD.WIDE.U32 R152, R230, c[0x0][0x1e0], RZ ;  /* 0x00007800e6980a25 */ /* 0x000fe200078e00ff */
[----:B------:R-:W-:Y:S04]  /*138e0*/  HMMA.16816.F32.BF16 R16, R172, R154, R16 ;  /* 0x0000009aac10723c */ /* 0x000fe80000041810 */
[----:B------:R-:W-:Y:S04]  /*138f0*/  FMNMX.FTZ R0, R4, R3, !PT ;  /* 0x0000000304007209 */ /* 0x000fe80007810000 */
        /* <DEDUP_REMOVED lines=16> */
[----:B------:R-:W2:Y:S01]  /*13a00*/  SHFL.BFLY PT, R149, R0, 0x2, 0x1f ;  /* 0x0c401f0000957f89 */ /* 0x000ea200000e0000 */
[----:B-1----:R-:W-:Y:S06]  /*13a10*/  FMNMX.FTZ R151, R151, R148, !PT ;  /* 0x0000009497977209 */ /* 0x002fec0007810000 */
[----:B------:R-:W1:Y:S01]  /*13a20*/  SHFL.BFLY PT, R150, R151, 0x1, 0x1f ;  /* 0x0c201f0097967f89 */ /* 0x000e6200000e0000 */
[----:B--2---:R-:W-:Y:S06]  /*13a30*/  FMNMX.FTZ R149, R0, R149, !PT ;  /* 0x0000009500957209 */ /* 0x004fec0007810000 */
[----:B------:R-:W2:Y:S01]  /*13a40*/  SHFL.BFLY PT, R148, R149, 0x1, 0x1f ;  /* 0x0c201f0095947f89 */ /* 0x000ea200000e0000 */
[----:B-1----:R-:W-:Y:S05]  /*13a50*/  FMNMX.FTZ R0, R151, R150, !PT ;  /* 0x0000009697007209 */ /* 0x002fea0007810000 */
[C---:B------:R-:W-:Y:S02]  /*13a60*/  FMUL.FTZ R165, R0.reuse, c[0x0][0x2d0] ;  /* 0x0000b40000a57a20 */ /* 0x040fe40000410000 */
[----:B------:R-:W-:Y:S02]  /*13a70*/  FADD.FTZ R3, -R0, R3 ;  /* 0x0000000300037221 */ /* 0x000fe40000010100 */
[--C-:B------:R-:W-:Y:S01]  /*13a80*/  FFMA.FTZ R150, R5, c[0x0][0x2d0], -R165.reuse ;  /* 0x0000b40005967a23 */ /* 0x100fe200000108a5 */
[----:B--2---:R-:W-:Y:S01]  /*13a90*/  FMNMX.FTZ R148, R149, R148, !PT ;  /* 0x0000009495947209 */ /* 0x004fe20007810000 */
[--C-:B------:R-:W-:Y:S01]  /*13aa0*/  FFMA.FTZ R149, R4, c[0x0][0x2d0], -R165.reuse ;  /* 0x0000b40004957a23 */ /* 0x100fe200000108a5 */
[----:B------:R-:W-:Y:S01]  /*13ab0*/  @P0 SHF.R.S32.HI R4, RZ, 0x1f, R230 ;  /* 0x0000001fff040819 */ /* 0x000fe200000114e6 */
[--C-:B------:R-:W-:Y:S01]  /*13ac0*/  FFMA.FTZ R151, R8, c[0x0][0x2d0], -R165.reuse ;  /* 0x0000b40008977a23 */ /* 0x100fe200000108a5 */
[----:B------:R-:W-:Y:S01]  /*13ad0*/  @P0 LEA R5, P1, R152, R218, 0x5 ;  /* 0x000000da98050211 */ /* 0x000fe200078228ff */
[--C-:B------:R-:W-:Y:S01]  /*13ae0*/  FFMA.FTZ R226, R9, c[0x0][0x2d0], -R165.reuse ;  /* 0x0000b40009e27a23 */ /* 0x100fe200000108a5 */
[----:B------:R-:W-:Y:S01]  /*13af0*/  MUFU.EX2 R150, R150 ;  /* 0x0000009600967308 */ /* 0x000fe20000000800 */
[----:B------:R-:W-:Y:S02]  /*13b00*/  @P0 IMAD R4, R4, c[0x0][0x1e0], RZ ;  /* 0x0000780004040a24 */ /* 0x000fe400078e02ff */
[----:B------:R-:W-:Y:S02]  /*13b10*/  FMUL.FTZ R164, R148, c[0x0][0x2d0] ;  /* 0x0000b40094a47a20 */ /* 0x000fe40000410000 */
[----:B------:R-:W-:Y:S02]  /*13b20*/  @P0 IMAD R4, R230, c[0x0][0x1e4], R4 ;  /* 0x00007900e6040a24 */ /* 0x000fe400078e0204 */
[----:B------:R-:W-:Y:S02]  /*13b30*/  FADD.FTZ R2, -R148, R2 ;  /* 0x0000000294027221 */ /* 0x000fe40000010100 */
[--C-:B------:R-:W-:Y:S01]  /*13b40*/  FFMA.FTZ R227, R6, c[0x0][0x2d0], -R164.reuse ;  /* 0x0000b40006e37a23 */ /* 0x100fe200000108a4 */
[----:B------:R-:W-:Y:S01]  /*13b50*/  @P0 IADD3 R4, R153, R4, RZ ;  /* 0x0000000499040210 */ /* 0x000fe20007ffe0ff */
[--C-:B------:R-:W-:Y:S01]  /*13b60*/  FFMA.FTZ R228, R7, c[0x0][0x2d0], -R164.reuse ;  /* 0x0000b40007e47a23 */ /* 0x100fe200000108a4 */
[----:B------:R-:W-:Y:S01]  /*13b70*/  MUFU.EX2 R149, R149 ;  /* 0x0000009500957308 */ /* 0x000fe20000000800 */
[----:B------:R-:W-:Y:S01]  /*13b80*/  FFMA.FTZ R229, R10, c[0x0][0x2d0], -R164 ;  /* 0x0000b4000ae57a23 */ /* 0x000fe200000108a4 */
[----:B------:R-:W-:Y:S01]  /*13b90*/  @P0 LEA.HI.X R4, R152, R223, R4, 0x5, P1 ;  /* 0x000000df98040211 */ /* 0x000fe200008f2c04 */
[----:B------:R-:W-:Y:S01]  /*13ba0*/  FFMA.FTZ R231, R11, c[0x0][0x2d0], -R164 ;  /* 0x0000b4000be77a23 */ /* 0x000fe200000108a4 */
        /* <DEDUP_REMOVED lines=11> */
[----:B------:R1:W-:Y:S01]  /*13c60*/  @P0 LDGSTS.E.BYPASS.LTC128B.128 [R217+0xd080], [R8.64+0x80], !P6 ;  /* 0x0d08008008d90fae */ /* 0x0003e2000f101d48 */
[----:B------:R-:W2:Y:S01]  /*13c70*/  MUFU.EX2 R3, R3 ;  /* 0x0000000300037308 */ /* 0x000ea20000000800 */
[--C-:B------:R-:W-:Y:S02]  /*13c80*/  FFMA.FTZ R238, R18, c[0x0][0x2d0], -R164.reuse ;  /* 0x0000b40012ee7a23 */ /* 0x100fe400000108a4 */
[----:B------:R-:W-:Y:S02]  /*13c90*/  FFMA.FTZ R165, R17, c[0x0][0x2d0], -R165 ;  /* 0x0000b40011a57a23 */ /* 0x000fe400000108a5 */
[----:B------:R-:W-:Y:S01]  /*13ca0*/  FFMA.FTZ R164, R19, c[0x0][0x2d0], -R164 ;  /* 0x0000b40013a47a23 */ /* 0x000fe200000108a4 */
[----:B------:R1:W-:Y:S04]  /*13cb0*/  @P0 LDGSTS.E.BYPASS.LTC128B.128 [R217+0xe080], [R8.64+0x100], !P5 ;  /* 0x0e08010008d90fae */ /* 0x0003e8000e901d48 */
[----:B------:R-:W3:Y:S03]  /*13cc0*/  MUFU.EX2 R2, R2 ;  /* 0x0000000200027308 */ /* 0x000ee60000000800 */
[----:B------:R1:W-:Y:S07]  /*13cd0*/  @P0 LDGSTS.E.BYPASS.LTC128B.128 [R217+0xf080], [R8.64+0x180], !P4 ;  /* 0x0f08018008d90fae */ /* 0x0003ee000e101d48 */
[----:B------:R-:W4:Y:S01]  /*13ce0*/  LDSM.16.MT88.4 R152, [R211+0x8080] ;  /* 0x00808000d398783b */ /* 0x000f220000004200 */
[----:B------:R-:W5:Y:S01]  /*13cf0*/  MUFU.EX2 R226, R226 ;  /* 0x000000e200e27308 */ /* 0x000f620000000800 */
[C---:B--2---:R-:W-:Y:S01]  /*13d00*/  FMUL.FTZ R4, R3.reuse, R144 ;  /* 0x0000009003047220 */ /* 0x044fe20000410000 */
[----:B------:R-:W-:Y:S01]  /*13d10*/  F2FP.BF16.PACK_AB R144, R150, R149 ;  /* 0x000000959690723e */ /* 0x000fe200000010ff */
[C---:B------:R-:W-:Y:S03]  /*13d20*/  FMUL.FTZ R5, R3.reuse, R145 ;  /* 0x0000009103057220 */ /* 0x040fe60000410000 */
[----:B------:R-:W2:Y:S01]  /*13d30*/  LDSM.16.MT88.4 R156, [R206+0x8080] ;  /* 0x00808000ce9c783b */ /* 0x000ea20000004200 */
[C---:B------:R-:W-:Y:S02]  /*13d40*/  FMUL.FTZ R132, R3.reuse, R132 ;  /* 0x0000008403847220 */ /* 0x040fe40000410000 */
[C---:B------:R-:W-:Y:S01]  /*13d50*/  FMUL.FTZ R133, R3.reuse, R133 ;  /* 0x0000008503857220 */ /* 0x040fe20000410000 */
[----:B------:R-:W-:Y:S01]  /*13d60*/  MUFU.EX2 R227, R227 ;  /* 0x000000e300e37308 */ /* 0x000fe20000000800 */
[C---:B------:R-:W-:Y:S02]  /*13d70*/  FMUL.FTZ R136, R3.reuse, R136 ;  /* 0x0000008803887220 */ /* 0x040fe40000410000 */
[----:B------:R-:W2:Y:S01]  /*13d80*/  LDSM.16.MT88.4 R160, [R205+0x8080] ;  /* 0x00808000cda0783b */ /* 0x000ea20000004200 */
[C---:B---3--:R-:W-:Y:S02]  /*13d90*/  FMUL.FTZ R6, R2.reuse, R146 ;  /* 0x0000009202067220 */ /* 0x048fe40000410000 */
[C---:B------:R-:W-:Y:S02]  /*13da0*/  FMUL.FTZ R7, R2.reuse, R147 ;  /* 0x0000009302077220 */ /* 0x040fe40000410000 */
[----:B------:R-:W-:Y:S02]  /*13db0*/  FMUL.FTZ R10, R2, R142 ;  /* 0x0000008e020a7220 */ /* 0x000fe40000410000 */
[----:B------:R-:W3:Y:S01]  /*13dc0*/  MUFU.EX2 R228, R228 ;  /* 0x000000e400e47308 */ /* 0x000ee20000000800 */
[C---:B-1----:R-:W-:Y:S01]  /*13dd0*/  FMUL.FTZ R8, R3.reuse, R140 ;  /* 0x0000008c03087220 */ /* 0x042fe20000410000 */
[----:B------:R-:W-:Y:S01]  /*13de0*/  LDSM.16.MT88.4 R12, [R204+0xb080] ;  /* 0x00b08000cc0c783b */ /* 0x000fe20000004200 */
[C---:B------:R-:W-:Y:S01]  /*13df0*/  FMUL.FTZ R9, R3.reuse, R141 ;  /* 0x0000008d03097220 */ /* 0x040fe20000410000 */
[----:B-----5:R-:W-:Y:S01]  /*13e00*/  F2FP.BF16.PACK_AB R146, R226, R151 ;  /* 0x00000097e292723e */ /* 0x020fe200000010ff */
[C---:B------:R-:W-:Y:S02]  /*13e10*/  FMUL.FTZ R11, R2.reuse, R143 ;  /* 0x0000008f020b7220 */ /* 0x040fe40000410000 */
[C---:B------:R-:W-:Y:S02]  /*13e20*/  FMUL.FTZ R134, R2.reuse, R134 ;  /* 0x0000008602867220 */ /* 0x040fe40000410000 */
[----:B------:R-:W1:Y:S01]  /*13e30*/  LDSM.16.MT88.4 R140, [R204+0x8080] ;  /* 0x00808000cc8c783b */ /* 0x000e620000004200 */
[----:B------:R-:W-:Y:S01]  /*13e40*/  MUFU.EX2 R229, R229 ;  /* 0x000000e500e57308 */ /* 0x000fe20000000800 */
[C---:B------:R-:W-:Y:S02]  /*13e50*/  FMUL.FTZ R135, R2.reuse, R135 ;  /* 0x0000008702877220 */ /* 0x040fe40000410000 */
[C---:B------:R-:W-:Y:S02]  /*13e60*/  FMUL.FTZ R137, R3.reuse, R137 ;  /* 0x0000008903897220 */ /* 0x040fe40000410000 */
[C---:B------:R-:W-:Y:S01]  /*13e70*/  FMUL.FTZ R138, R2.reuse, R138 ;  /* 0x0000008a028a7220 */ /* 0x040fe20000410000 */
[----:B------:R-:W-:Y:S01]  /*13e80*/  LDSM.16.MT88.4 R16, [R206+0x8880] ;  /* 0x00888000ce10783b */ /* 0x000fe20000004200 */
[----:B------:R-:W-:Y:S02]  /*13e90*/  FMUL.FTZ R139, R2, R139 ;  /* 0x0000008b028b7220 */ /* 0x000fe40000410000 */
[C---:B------:R-:W-:Y:S01]  /*13ea0*/  FMUL.FTZ R20, R3.reuse, R20 ;  /* 0x0000001403147220 */ /* 0x040fe20000410000 */
[----:B------:R-:W5:Y:S01]  /*13eb0*/  MUFU.EX2 R231, R231 ;  /* 0x000000e700e77308 */ /* 0x000f620000000800 */
[C---:B------:R-:W-:Y:S02]  /*13ec0*/  FMUL.FTZ R21, R3.reuse, R21 ;  /* 0x0000001503157220 */ /* 0x040fe40000410000 */
[----:B------:R-:W-:Y:S01]  /*13ed0*/  LDSM.16.MT88.4 R168, [R211+0xa880] ;  /* 0x00a88000d3a8783b */ /* 0x000fe20000004200 */
[----:B---3--:R-:W-:Y:S01]  /*13ee0*/  F2FP.BF16.PACK_AB R145, R228, R227 ;  /* 0x000000e3e491723e */ /* 0x008fe200000010ff */
[C---:B------:R-:W-:Y:S02]  /*13ef0*/  FMUL.FTZ R22, R2.reuse, R22 ;  /* 0x0000001602167220 */ /* 0x040fe40000410000 */
[C---:B------:R-:W-:Y:S02]  /*13f00*/  FMUL.FTZ R23, R2.reuse, R23 ;  /* 0x0000001702177220 */ /* 0x040fe40000410000 */
[C---:B------:R-:W-:Y:S01]  /*13f10*/  FMUL.FTZ R24, R3.reuse, R24 ;  /* 0x0000001803187220 */ /* 0x040fe20000410000 */
[----:B------:R-:W-:Y:S01]  /*13f20*/  LDSM.16.MT88.4 R172, [R206+0xa880] ;  /* 0x00a88000ceac783b */ /* 0x000fe20000004200 */
[----:B------:R-:W-:Y:S01]  /*13f30*/  MUFU.EX2 R237, R165 ;  /* 0x000000a500ed7308 */ /* 0x000fe20000000800 */
[C---:B------:R-:W-:Y:S02]  /*13f40*/  FMUL.FTZ R25, R3.reuse, R25 ;  /* 0x0000001903197220 */ /* 0x040fe40000410000 */
[C---:B------:R-:W-:Y:S02]  /*13f50*/  FMUL.FTZ R26, R2.reuse, R26 ;  /* 0x0000001a021a7220 */ /* 0x040fe40000410000 */
[C---:B------:R-:W-:Y:S01]  /*13f60*/  FMUL.FTZ R27, R2.reuse, R27 ;  /* 0x0000001b021b7220 */ /* 0x040fe20000410000 */
[----:B------:R-:W-:Y:S01]  /*13f70*/  LDSM.16.MT88.4 R176, [R205+0xa880] ;  /* 0x00a88000cdb0783b */ /* 0x000fe20000004200 */
[C---:B------:R-:W-:Y:S02]  /*13f80*/  FMUL.FTZ R28, R3.reuse, R28 ;  /* 0x0000001c031c7220 */ /* 0x040fe40000410000 */
[----:B------:R-:W-:Y:S01]  /*13f90*/  FMUL.FTZ R29, R3, R29 ;  /* 0x0000001d031d7220 */ /* 0x000fe20000410000 */
[----:B------:R3:W-:Y:S01]  /*13fa0*/  MUFU.EX2 R239, R164 ;  /* 0x000000a400ef7308 */ /* 0x0007e20000000800 */
[C---:B------:R-:W-:Y:S01]  /*13fb0*/  FMUL.FTZ R30, R2.reuse, R30 ;  /* 0x0000001e021e7220 */ /* 0x040fe20000410000 */
[----:B-----5:R-:W-:Y:S01]  /*13fc0*/  F2FP.BF16.PACK_AB R147, R231, R229 ;  /* 0x000000e5e793723e */ /* 0x020fe200000010ff */
[----:B------:R-:W-:Y:S01]  /*13fd0*/  LDSM.16.MT88.4 R180, [R204+0xa880] ;  /* 0x00a88000ccb4783b */ /* 0x000fe20000004200 */
[C---:B------:R-:W-:Y:S02]  /*13fe0*/  FMUL.FTZ R31, R2.reuse, R31 ;  /* 0x0000001f021f7220 */ /* 0x040fe40000410000 */
[C---:B------:R-:W-:Y:S02]  /*13ff0*/  FMUL.FTZ R32, R3.reuse, R32 ;  /* 0x0000002003207220 */ /* 0x040fe40000410000 */
[C---:B------:R-:W-:Y:S01]  /*14000*/  FMUL.FTZ R33, R3.reuse, R33 ;  /* 0x0000002103217220 */ /* 0x040fe20000410000 */
[C---:B----4-:R-:W-:Y:S01]  /*14010*/  HMMA.16816.F32.BF16 R4, R144.reuse, R152, R4 ;  /* 0x000000989004723c */ /* 0x050fe20000041804 */
[----:B------:R-:W-:Y:S01]  /*14020*/  LDSM.16.MT88.4 R184, [R211+0xb880] ;  /* 0x00b88000d3b8783b */ /* 0x000fe20000004200 */
[----:B------:R-:W-:Y:S03]  /*14030*/  MUFU.EX2 R232, R232 ;  /* 0x000000e800e87308 */ /* 0x000fe60000000800 */
[C---:B------:R-:W-:Y:S02]  /*14040*/  FMUL.FTZ R34, R2.reuse, R34 ;  /* 0x0000002202227220 */ /* 0x040fe40000410000 */
[C---:B------:R-:W-:Y:S01]  /*14050*/  FMUL.FTZ R35, R2.reuse, R35 ;  /* 0x0000002302237220 */ /* 0x040fe20000410000 */
[C---:B------:R-:W-:Y:S01]  /*14060*/  HMMA.16816.F32.BF16 R8, R144.reuse, R154, R8 ;  /* 0x0000009a9008723c */ /* 0x040fe20000041808 */
[----:B------:R-:W4:Y:S03]  /*14070*/  LDSM.16.MT88.4 R152, [R211+0x9080] ;  /* 0x00908000d398783b */ /* 0x000f260000004200 */
[C---:B------:R-:W-:Y:S01]  /*14080*/  FMUL.FTZ R36, R3.reuse, R36 ;  /* 0x0000002403247220 */ /* 0x040fe20000410000 */
[----:B------:R-:W5:Y:S01]  /*14090*/  MUFU.EX2 R233, R233 ;  /* 0x000000e900e97308 */ /* 0x000f620000000800 */
[C---:B------:R-:W-:Y:S02]  /*140a0*/  FMUL.FTZ R37, R3.reuse, R37 ;  /* 0x0000002503257220 */ /* 0x040fe40000410000 */
[C---:B--2---:R-:W-:Y:S01]  /*140b0*/  HMMA.16816.F32.BF16 R132, R144.reuse, R156, R132 ;  /* 0x0000009c9084723c */ /* 0x044fe20000041884 */
[----:B---3--:R-:W-:Y:S03]  /*140c0*/  LDSM.16.MT88.4 R164, [R204+0x9880] ;  /* 0x00988000cca4783b */ /* 0x008fe60000004200 */
[C---:B------:R-:W-:Y:S02]  /*140d0*/  FMUL.FTZ R38, R2.reuse, R38 ;  /* 0x0000002602267220 */ /* 0x040fe40000410000 */
[C---:B------:R-:W-:Y:S01]  /*140e0*/  FMUL.FTZ R39, R2.reuse, R39 ;  /* 0x0000002702277220 */ /* 0x040fe20000410000 */
[----:B------:R-:W-:Y:S01]  /*140f0*/  MUFU.EX2 R234, R234 ;  /* 0x000000ea00ea7308 */ /* 0x000fe20000000800 */
[C---:B------:R-:W-:Y:S01]  /*14100*/  HMMA.16816.F32.BF16 R136, R144.reuse, R158, R136 ;  /* 0x0000009e9088723c */ /* 0x040fe20000041888 */
[----:B------:R-:W2:Y:S03]  /*14110*/  LDSM.16.MT88.4 R156, [R206+0x9080] ;  /* 0x00908000ce9c783b */ /* 0x000ea60000004200 */
[C---:B------:R-:W-:Y:S02]  /*14120*/  FMUL.FTZ R40, R3.reuse, R40 ;  /* 0x0000002803287220 */ /* 0x040fe40000410000 */
[C---:B------:R-:W-:Y:S02]  /*14130*/  FMUL.FTZ R41, R3.reuse, R41 ;  /* 0x0000002903297220 */ /* 0x040fe40000410000 */
[C---:B------:R-:W-:Y:S01]  /*14140*/  HMMA.16816.F32.BF16 R20, R144.reuse, R160, R20 ;  /* 0x000000a09014723c */ /* 0x040fe20000041814 */
[----:B------:R-:W-:Y:S01]  /*14150*/  LDSM.16.MT88.4 R188, [R206+0xb880] ;  /* 0x00b88000cebc783b */ /* 0x000fe20000004200 */
[----:B------:R-:W3:Y:S02]  /*14160*/  MUFU.EX2 R235, R235 ;  /* 0x000000eb00eb7308 */ /* 0x000ee40000000800 */
[C---:B------:R-:W-:Y:S02]  /*14170*/  FMUL.FTZ R42, R2.reuse, R42 ;  /* 0x0000002a022a7220 */ /* 0x040fe40000410000 */
[C---:B------:R-:W-:Y:S02]  /*14180*/  FMUL.FTZ R43, R2.reuse, R43 ;  /* 0x0000002b022b7220 */ /* 0x040fe40000410000 */
[C---:B------:R-:W-:Y:S01]  /*14190*/  HMMA.16816.F32.BF16 R24, R144.reuse, R162, R24 ;  /* 0x000000a29018723c */ /* 0x040fe20000041818 */
[----:B------:R-:W-:Y:S03]  /*141a0*/  LDSM.16.MT88.4 R160, [R206+0x9880] ;  /* 0x00988000cea0783b */ /* 0x000fe60000004200 */
[C---:B------:R-:W-:Y:S01]  /*141b0*/  FMUL.FTZ R44, R3.reuse, R44 ;  /* 0x0000002c032c7220 */ /* 0x040fe20000410000 */
[----:B------:R-:W2:Y:S01]  /*141c0*/  MUFU.EX2 R236, R236 ;  /* 0x000000ec00ec7308 */ /* 0x000ea20000000800 */
[C---:B------:R-:W-:Y:S02]  /*141d0*/  FMUL.FTZ R45, R3.reuse, R45 ;  /* 0x0000002d032d7220 */ /* 0x040fe40000410000 */
[C---:B-1----:R-:W-:Y:S01]  /*141e0*/  HMMA.16816.F32.BF16 R28, R144.reuse, R140, R28 ;  /* 0x0000008c901c723c */ /* 0x042fe2000004181c */
[----:B------:R-:W-:Y:S03]  /*141f0*/  LDSM.16.MT88.4 R192, [R204+0xb880] ;  /* 0x00b88000ccc0783b */ /* 0x000fe60000004200 */
[C---:B------:R-:W-:Y:S02]  /*14200*/  FMUL.FTZ R46, R2.reuse, R46 ;  /* 0x0000002e022e7220 */ /* 0x040fe40000410000 */
[C---:B------:R-:W-:Y:S01]  /*14210*/  FMUL.FTZ R47, R2.reuse, R47 ;  /* 0x0000002f022f7220 */ /* 0x040fe20000410000 */
[----:B------:R-:W1:Y:S01]  /*14220*/  MUFU.EX2 R238, R238 ;  /* 0x000000ee00ee7308 */ /* 0x000e620000000800 */
[C---:B------:R-:W-:Y:S01]  /*14230*/  HMMA.16816.F32.BF16 R32, R144.reuse, R142, R32 ;  /* 0x0000008e9020723c */ /* 0x040fe20000041820 */
[----:B------:R-:W1:Y:S03]  /*14240*/  LDSM.16.MT88.4 R140, [R205+0x9080] ;  /* 0x00908000cd8c783b */ /* 0x000e660000004200 */
[C---:B------:R-:W-:Y:S02]  /*14250*/  FMUL.FTZ R48, R3.reuse, R48 ;  /* 0x0000003003307220 */ /* 0x040fe40000410000 */
[C---:B------:R-:W-:Y:S02]  /*14260*/  FMUL.FTZ R49, R3.reuse, R49 ;  /* 0x0000003103317220 */ /* 0x040fe40000410000 */
[C---:B----4-:R-:W-:Y:S01]  /*14270*/  HMMA.16816.F32.BF16 R36, R144.reuse, R152, R36 ;  /* 0x000000989024723c */ /* 0x050fe20000041824 */
[----:B------:R-:W0:Y:S03]  /*14280*/  LDGDEPBAR ;  /* 0x00000000000079af */ /* 0x000e260000000000 */
[C---:B------:R-:W-:Y:S02]  /*14290*/  FMUL.FTZ R50, R2.reuse, R50 ;  /* 0x0000003202327220 */ /* 0x040fe40000410000 */
[C---:B------:R-:W-:Y:S02]  /*142a0*/  FMUL.FTZ R51, R2.reuse, R51 ;  /* 0x0000003302337220 */ /* 0x040fe40000410000 */
[C---:B------:R-:W-:Y:S01]  /*142b0*/  HMMA.16816.F32.BF16 R40, R144.reuse, R154, R40 ;  /* 0x0000009a9028723c */ /* 0x040fe20000041828 */
[----:B------:R-:W4:Y:S03]  /*142c0*/  LDSM.16.MT88.4 R152, [R204+0x9080] ;  /* 0x00908000cc98783b */ /* 0x000f260000004200 */
        /* <DEDUP_REMOVED lines=10> */
[C---:B-1----:R-:W-:Y:S03]  /*14370*/  HMMA.16816.F32.BF16 R52, R144.reuse, R140, R52 ;  /* 0x0000008c9034723c */ /* 0x042fe60000041834 */
[C---:B------:R-:W-:Y:S02]  /*14380*/  FMUL.FTZ R59, R2.reuse, R59 ;  /* 0x0000003b023b7220 */ /* 0x040fe40000410000 */
[C---:B------:R-:W-:Y:S02]  /*14390*/  FMUL.FTZ R60, R3.reuse, R60 ;  /* 0x0000003c033c7220 */ /* 0x040fe40000410000 */
[C---:B------:R-:W-:Y:S02]  /*143a0*/  FMUL.FTZ R61, R3.reuse, R61 ;  /* 0x0000003d033d7220 */ /* 0x040fe40000410000 */
[C---:B------:R-:W-:Y:S01]  /*143b0*/  FMUL.FTZ R62, R2.reuse, R62 ;  /* 0x0000003e023e7220 */ /* 0x040fe20000410000 */
[C---:B------:R-:W-:Y:S01]  /*143c0*/  HMMA.16816.F32.BF16 R56, R144.reuse, R142, R56 ;  /* 0x0000008e9038723c */ /* 0x040fe20000041838 */
[----:B------:R-:W1:Y:S02]  /*143d0*/  LDSM.16.MT88.4 R140, [R206+0xa080] ;  /* 0x00a08000ce8c783b */ /* 0x000e640000004200 */
[C---:B------:R-:W-:Y:S02]  /*143e0*/  FMUL.FTZ R63, R2.reuse, R63 ;  /* 0x0000003f023f7220 */ /* 0x040fe40000410000 */
[C---:B------:R-:W-:Y:S02]  /*143f0*/  FMUL.FTZ R64, R3.reuse, R64 ;  /* 0x0000004003407220 */ /* 0x040fe40000410000 */
[C---:B------:R-:W-:Y:S02]  /*14400*/  FMUL.FTZ R65, R3.reuse, R65 ;  /* 0x0000004103417220 */ /* 0x040fe40000410000 */
[C---:B------:R-:W-:Y:S01]  /*14410*/  FMUL.FTZ R66, R2.reuse, R66 ;  /* 0x0000004202427220 */ /* 0x040fe20000410000 */
[C---:B----4-:R-:W-:Y:S03]  /*14420*/  HMMA.16816.F32.BF16 R60, R144.reuse, R152, R60 ;  /* 0x00000098903c723c */ /* 0x050fe6000004183c */
        /* <DEDUP_REMOVED lines=8> */
[C---:B------:R-:W-:Y:S02]  /*144b0*/  FMUL.FTZ R73, R3.reuse, R73 ;  /* 0x0000004903497220 */ /* 0x040fe40000410000 */
[C---:B------:R-:W-:Y:S01]  /*144c0*/  FMUL.FTZ R74, R2.reuse, R74 ;  /* 0x0000004a024a7220 */ /* 0x040fe20000410000 */
[C---:B--2---:R-:W-:Y:S03]  /*144d0*/  HMMA.16816.F32.BF16 R68, R144.reuse, R156, R68 ;  /* 0x0000009c9044723c */ /* 0x044fe60000041844 */
[C---:B------:R-:W-:Y:S02]  /*144e0*/  FMUL.FTZ R75, R2.reuse, R75 ;  /* 0x0000004b024b7220 */ /* 0x040fe40000410000 */
[C---:B------:R-:W-:Y:S02]  /*144f0*/  FMUL.FTZ R76, R3.reuse, R76 ;  /* 0x0000004c034c7220 */ /* 0x040fe40000410000 */
[C---:B------:R-:W-:Y:S02]  /*14500*/  FMUL.FTZ R77, R3.reuse, R77 ;  /* 0x0000004d034d7220 */ /* 0x040fe40000410000 */
[C---:B------:R-:W-:Y:S01]  /*14510*/  FMUL.FTZ R78, R2.reuse, R78 ;  /* 0x0000004e024e7220 */ /* 0x040fe20000410000 */
[C---:B------:R-:W-:Y:S01]  /*14520*/  HMMA.16816.F32.BF16 R72, R144.reuse, R158, R72 ;  /* 0x0000009e9048723c */ /* 0x040fe20000041848 */
[----:B------:R-:W2:Y:S02]  /*14530*/  LDSM.16.MT88.4 R156, [R204+0xa080] ;  /* 0x00a08000cc9c783b */ /* 0x000ea40000004200 */
[C---:B------:R-:W-:Y:S02]  /*14540*/  FMUL.FTZ R79, R2.reuse, R79 ;  /* 0x0000004f024f7220 */ /* 0x040fe40000410000 */
        /* <DEDUP_REMOVED lines=64> */
[----:B------:R-:W-:Y:S02]  /*14950*/  LDSM.16.MT88.4 R156, [R211+0x9880] ;  /* 0x00988000d39c783b */ /* 0x000fe40000004200 */
[C---:B------:R-:W-:Y:S02]  /*14960*/  FMUL.FTZ R127, R2.reuse, R127 ;  /* 0x0000007f027f7220 */ /* 0x040fe40000410000 */
[C---:B------:R-:W-:Y:S02]  /*14970*/  FMUL.FTZ R128, R3.reuse, R128 ;  /* 0x0000008003807220 */ /* 0x040fe40000410000 */
[C---:B------:R-:W-:Y:S02]  /*14980*/  FMUL.FTZ R129, R3.reuse, R129 ;  /* 0x0000008103817220 */ /* 0x040fe40000410000 */
[C---:B------:R-:W-:Y:S01]  /*14990*/  FMUL.FTZ R130, R2.reuse, R130 ;  /* 0x0000008202827220 */ /* 0x040fe20000410000 */
[C---:B------:R-:W-:Y:S03]  /*149a0*/  HMMA.16816.F32.BF16 R124, R144.reuse, R12, R124 ;  /* 0x0000000c907c723c */ /* 0x040fe6000004187c */
[C---:B------:R-:W-:Y:S02]  /*149b0*/  FMUL.FTZ R131, R2.reuse, R131 ;  /* 0x0000008302837220 */ /* 0x040fe40000410000 */
[----:B------:R-:W-:Y:S01]  /*149c0*/  FFMA.FTZ R149, R3, R225, R149 ;  /* 0x000000e103957223 */ /* 0x000fe20000010095 */
[----:B------:R-:W-:Y:S01]  /*149d0*/  MOV R3, R0 ;  /* 0x0000000000037202 */ /* 0x000fe20000000f00 */
[----:B------:R-:W-:Y:S01]  /*149e0*/  FFMA.FTZ R227, R2, R224, R227 ;  /* 0x000000e002e37223 */ /* 0x000fe200000100e3 */
[----:B-----5:R-:W-:Y:S01]  /*149f0*/  F2FP.BF16.PACK_AB R12, R233, R232 ;  /* 0x000000e8e90c723e */ /* 0x020fe200000010ff */
[----:B------:R-:W-:Y:S01]  /*14a00*/  FADD.FTZ R149, R150, R149 ;  /* 0x0000009596957221 */ /* 0x000fe20000010000 */
[----:B------:R-:W-:Y:S03]  /*14a10*/  HMMA.16816.F32.BF16 R128, R144, R14, R128 ;  /* 0x0000000e9080723c */ /* 0x000fe60000041880 */
[----:B---3--:R-:W-:Y:S01]  /*14a20*/  F2FP.BF16.PACK_AB R13, R235, R234 ;  /* 0x000000eaeb0d723e */ /* 0x008fe200000010ff */
[----:B------:R-:W-:Y:S01]  /*14a30*/  FADD.FTZ R227, R228, R227 ;  /* 0x000000e3e4e37221 */ /* 0x000fe20000010000 */
[----:B------:R-:W-:Y:S01]  /*14a40*/  MOV R2, R148 ;  /* 0x0000009400027202 */ /* 0x000fe20000000f00 */
[----:B------:R-:W-:Y:S01]  /*14a50*/  FADD.FTZ R149, R151, R149 ;  /* 0x0000009597957221 */ /* 0x000fe20000010000 */
[----:B------:R-:W-:Y:S01]  /*14a60*/  F2FP.BF16.PACK_AB R14, R237, R236 ;  /* 0x000000eced0e723e */ /* 0x000fe200000010ff */
[----:B------:R-:W-:Y:S01]  /*14a70*/  FADD.FTZ R227, R229, R227 ;  /* 0x000000e3e5e37221 */ /* 0x000fe20000010000 */
[----:B------:R-:W-:Y:S03]  /*14a80*/  F2FP.BF16.PACK_AB R15, R239, R238 ;  /* 0x000000eeef0f723e */ /* 0x000fe600000010ff */
[----:B------:R-:W-:Y:S02]  /*14a90*/  FADD.FTZ R226, R226, R149 ;  /* 0x00000095e2e27221 */ /* 0x000fe40000010000 */
[----:B------:R-:W-:Y:S02]  /*14aa0*/  FADD.FTZ R231, R231, R227 ;  /* 0x000000e3e7e77221 */ /* 0x000fe40000010000 */
[C---:B-1----:R-:W-:Y:S01]  /*14ab0*/  HMMA.16816.F32.BF16 R144, R12.reuse, R140, R4 ;  /* 0x0000008c0c90723c */ /* 0x042fe20000041804 */
[----:B------:R-:W1:Y:S04]  /*14ac0*/  LDSM.16.MT88.4 R4, [R204+0x8880] ;  /* 0x00888000cc04783b */ /* 0x000e680000004200 */
[----:B------:R-:W-:Y:S02]  /*14ad0*/  FADD.FTZ R226, R232, R226 ;  /* 0x000000e2e8e27221 */ /* 0x000fe40000010000 */
[----:B------:R-:W-:Y:S01]  /*14ae0*/  FADD.FTZ R231, R234, R231 ;  /* 0x000000e7eae77221 */ /* 0x000fe20000010000 */
        /* <DEDUP_REMOVED lines=11> */
[C---:B----4-:R-:W-:Y:S08]  /*14ba0*/  HMMA.16816.F32.BF16 R20, R12.reuse, R152, R20 ;  /* 0x000000980c14723c */ /* 0x050ff00000041814 */
[C---:B------:R-:W-:Y:S08]  /*14bb0*/  HMMA.16816.F32.BF16 R24, R12.reuse, R154, R24 ;  /* 0x0000009a0c18723c */ /* 0x040ff00000041818 */
        /* <DEDUP_REMOVED lines=26> */
[----:B------:R-:W-:-:S07]  /*14d60*/  @P0 BRA `(.L_x_2191) ;  /* 0xffffe32000000947 */ /* 0x000fce000383ffff */
.L_x_2190:
        /* <DEDUP_REMOVED lines=155> */
.L_x_2117:
        /* <DEDUP_REMOVED lines=184> */
.L_x_2193:
        /* <DEDUP_REMOVED lines=148> */
.L_x_2195:
[----:B--234-:R-:W-:Y:S05]  /*16be0*/  BSYNC B0 ;  /* 0x0000000000007941 */ /* 0x01cfea0003800000 */
.L_x_2194:
        /* <DEDUP_REMOVED lines=30> */
.L_x_2197:
[----:B------:R-:W-:Y:S05]  /*16dd0*/  BSYNC B0 ;  /* 0x0000000000007941 */ /* 0x000fea0003800000 */
.L_x_2196:
        /* <DEDUP_REMOVED lines=30> */
.L_x_2199:
[----:B------:R-:W-:Y:S05]  /*16fc0*/  BSYNC B0 ;  /* 0x0000000000007941 */ /* 0x000fea0003800000 */
.L_x_2198:
        /* <DEDUP_REMOVED lines=31> */
.L_x_2192:
        /* <DEDUP_REMOVED lines=18> */
.L_x_2200:
        /* <DEDUP_REMOVED lines=40> */
.L_x_2202:
[----:B------:R-:W-:Y:S05]  /*17560*/  BSYNC B0 ;  /* 0x0000000000007941 */ /* 0x000fea0003800000 */
.L_x_2201:
        /* <DEDUP_REMOVED lines=72> */
.L_x_2204:
[----:B------:R-:W-:Y:S05]  /*179f0*/  BSYNC B0 ;  /* 0x0000000000007941 */ /* 0x000fea0003800000 */
.L_x_2203:
        /* <DEDUP_REMOVED lines=27> */
.L_x_2206:
[----:B------:R-:W-:Y:S05]  /*17bb0*/  BSYNC B0 ;  /* 0x0000000000007941 */ /* 0x000fea0003800000 */
.L_x_2205:
        /* <DEDUP_REMOVED lines=27> */
.L_x_2208:
[----:B------:R-:W-:Y:S05]  /*17d70*/  BSYNC B0 ;  /* 0x0000000000007941 */ /* 0x000fea0003800000 */
.L_x_2207:
        /* <DEDUP_REMOVED lines=28> */
.L_x_2209:
        /* <DEDUP_REMOVED lines=12> */
.L_x_3091:


//--------------------- .text._ZN7cutlass13device_kernelIN5flash19enable_sm80_to_sm89INS1_16FlashAttnFwdSm80INS1_25CollectiveMainloopFwdSm80ILi8ELi1ELb0EN4cute5tupleIJNS5_1CILi128EEENS7_ILi96EEENS7_ILi256EEEEEELi256ENS_10bfloat16_tEfNS_4arch4Sm80ELb0ELb0ELb0ELb0ELb0ELb0ELb1ELb0EEENS1_21CollectiveEpilogueFwdINS6_IJS8_SA_S9_EEENS6_IJNS7_ILi1EEESI_SI_EEESC_SE_Li256ELb0ELb1ELb0ELb0EEENS1_19SingleTileSchedulerILb0ELb0ELb1ELi128EEEEEEEEEvNT_6ParamsE --------------------------
	.section	.text._ZN7cutlass13device_kernelIN5flash19enable_sm80_to_sm89INS1_16FlashAttnFwdSm80INS1_25CollectiveMainloopFwdSm80ILi8ELi1ELb0EN4cute5tupleIJNS5_1CILi128EEENS7_ILi96EEENS7_ILi256EEEEEELi256ENS_10bfloat16_tEfNS_4arch4Sm80ELb0ELb0ELb0ELb0ELb0ELb0ELb1ELb0EEENS1_21CollectiveEpilogueFwdINS6_IJS8_SA_S9_EEENS6_IJNS7_ILi1EEESI_SI_EEESC_SE_Li256ELb0ELb1ELb0ELb0EEENS1_19SingleTileSchedulerILb0ELb0ELb1ELi128EEEEEEEEEvNT_6ParamsE,"ax",@progbits
	.sectioninfo	@"SHI_REGISTERS=255"
	.align	128
.text._ZN7cutlass13device_kernelIN5flash19enable_sm80_to_sm89INS1_16FlashAttnFwdSm80INS1_25CollectiveMainloopFwdSm80ILi8ELi1ELb0EN4cute5tupleIJNS5_1CILi128EEENS7_ILi96EEENS7_ILi256EEEEEELi256ENS_10bfloat16_tEfNS_4arch4Sm80ELb0ELb0ELb0ELb0ELb0ELb0ELb1ELb0EEENS1_21CollectiveEpilogueFwdINS6_IJS8_SA_S9_EEENS6_IJNS7_ILi1EEESI_SI_EEESC_SE_Li256ELb0ELb1ELb0ELb0EEENS1_19SingleTileSchedulerILb0ELb0ELb1ELi128EEEEEEEEEvNT_6ParamsE:
        .type           _ZN7cutlass13device_kernelIN5flash19enable_sm80_to_sm89INS1_16FlashAttnFwdSm80INS1_25CollectiveMainloopFwdSm80ILi8ELi1ELb0EN4cute5tupleIJNS5_1CILi128EEENS7_ILi96EEENS7_ILi256EEEEEELi256ENS_10bfloat16_tEfNS_4arch4Sm80ELb0ELb0ELb0ELb0ELb0ELb0ELb1ELb0EEENS1_21CollectiveEpilogueFwdINS6_IJS8_SA_S9_EEENS6_IJNS7_ILi1EEESI_SI_EEESC_SE_Li256ELb0ELb1ELb0ELb0EEENS1_19SingleTileSchedulerILb0ELb0ELb1ELi128EEEEEEEEEvNT_6ParamsE,@function
        .size           _ZN7cutlass13device_kernelIN5flash19enable_sm80_to_sm89INS1_16FlashAttnFwdSm80INS1_25CollectiveMainloopFwdSm80ILi8ELi1ELb0EN4cute5tupleIJNS5_1CILi128EEENS7_ILi96EEENS7_ILi256EEEEEELi256ENS_10bfloat16_tEfNS_4arch4Sm80ELb0ELb0ELb0ELb0ELb0ELb0ELb1ELb0EEENS1_21CollectiveEpilogueFwdINS6_IJS8_SA_S9_EEENS6_IJNS7_ILi1EEESI_SI_EEESC_SE_Li256ELb0ELb1ELb0ELb0EEENS1_19SingleTileSchedulerILb0ELb0ELb1ELi128EEEEEEEEEvNT_6ParamsE,(.L_x_3092 - _ZN7cutlass13device_kernelIN5flash19enable_sm80_to_sm89INS1_16FlashAttnFwdSm80INS1_25CollectiveMainloopFwdSm80ILi8ELi1ELb0EN4cute5tupleIJNS5_1CILi128EEENS7_ILi96EEENS7_ILi256EEEEEELi256ENS_10bfloat16_tEfNS_4arch4Sm80ELb0ELb0ELb0ELb0ELb0ELb0ELb1ELb0EEENS1_21CollectiveEpilogueFwdINS6_IJS8_SA_S9_EEENS6_IJNS7_ILi1EEESI_SI_EEESC_SE_Li256ELb0ELb1ELb0ELb0EEENS1_19SingleTileSchedulerILb0ELb0ELb1ELi128EEEEEEEEEvNT_6ParamsE)
        .other          _ZN7cutlass13device_kernelIN5flash19enable_sm80_to_sm89INS1_16FlashAttnFwdSm80INS1_25CollectiveMainloopFwdSm80ILi8ELi1ELb0EN4cute5tupleIJNS5_1CILi128EEENS7_ILi96EEENS7_ILi256EEEEEELi256ENS_10bfloat16_tEfNS_4arch4Sm80ELb0ELb0ELb0ELb0ELb0ELb0ELb1ELb0EEENS1_21CollectiveEpilogueFwdINS6_IJS8_SA_S9_EEENS6_IJNS7_ILi1EEESI_SI_EEESC_SE_Li256ELb0ELb1ELb0ELb0EEENS1_19SingleTileSchedulerILb0ELb0ELb1ELi128EEEEEEEEEvNT_6ParamsE,@"STO_CUDA_ENTRY STV_DEFAULT"
_ZN7cutlass13device_kernelIN5flash19enable_sm80_to_sm89INS1_16FlashAttnFwdSm80INS1_25CollectiveMainloopFwdSm80ILi8ELi1ELb0EN4cute5tupleIJNS5_1CILi128EEENS7_ILi96EEENS7_ILi256EEEEEELi256ENS_10bfloat16_tEfNS_4arch4Sm80ELb0ELb0ELb0ELb0ELb0ELb0ELb1ELb0EEENS1_21CollectiveEpilogueFwdINS6_IJS8_SA_S9_EEENS6_IJNS7_ILi1EEESI_SI_EEESC_SE_Li256ELb0ELb1ELb0ELb0EEENS1_19SingleTileSchedulerILb0ELb0ELb1ELi128EEEEEEEEEvNT_6ParamsE:
        /* <DEDUP_REMOVED lines=151> */
[----:B------:R-:W-:Y:S01]  /*0970*/  STL [R1+0x3c], R138 ;  /* 0x00003c8a01007387 */ /* 0x000fe20000100800 */
        /* <DEDUP_REMOVED lines=19> */
[----:B------:R-:W-:Y:S02]  /*0ab0*/  IMAD R129, R138, -0x60, R12 ;  /* 0xffffffa08a817824 */ /* 0x000fe400078e020c */
        /* <DEDUP_REMOVED lines=50> */
[C---:B------:R-:W-:Y:S01]  /*0de0*/  @P6 LEA R4, P0, R2.reuse, c[0x0][0x1c8], 0x1 ;  /* 0x0000720002046a11 */ /* 0x040fe200078008ff */
        /* <DEDUP_REMOVED lines=14> */
[----:B------:R-:W-:Y:S02]  /*0ed0*/  @P5 LEA R5, P6, R131, R2, 0x5 ;  /* 0x0000000283055211 */ /* 0x000fe400078c28ff */
        /* <DEDUP_REMOVED lines=51> */
[C---:B------:R-:W-:Y:S01]  /*1210*/  IMAD R17, R20.reuse, c[0x0][0x20c], R2 ;  /* 0x0000830014117a24 */ /* 0x040fe200078e0202 */
[----:B------:R-:W-:Y:S01]  /*1220*/  IADD3 R2, R167, 0xc100, RZ ;  /* 0x0000c100a7027810 */ /* 0x000fe20007ffe0ff */
        /* <DEDUP_REMOVED lines=9> */
[----:B------:R-:W-:Y:S01]  /*12c0*/  IADD3 R249, R226, 0x800, RZ ;  /* 0x00000800e2f97810 */ /* 0x000fe20007ffe0ff */
[----:B------:R-:W-:Y:S01]  /*12d0*/  IMAD R0, R28, c[0x0][0x210], RZ ;  /* 0x000084001c007a24 */ /* 0x000fe200078e02ff */
[C---:B------:R-:W-:Y:S01]  /*12e0*/  IADD3 R248, R226.reuse, 0x1000, RZ ;  /* 0x00001000e2f87810 */ /* 0x040fe20007ffe0ff */
[----:B------:R-:W-:Y:S01]  /*12f0*/  IMAD.MOV.U32 R2, RZ, RZ, R6 ;  /* 0x000000ffff027224 */ /* 0x000fe200078e0006 */
[----:B------:R-:W-:Y:S01]  /*1300*/  LOP3.LUT R6, R23, 0xffffffe0, RZ, 0xc0, !PT ;  /* 0xffffffe017067812 */ /* 0x000fe200078ec0ff */
[C---:B------:R-:W-:Y:S01]  /*1310*/  IMAD R0, R27.reuse, c[0x0][0x214], R0 ;  /* 0x000085001b007a24 */ /* 0x040fe200078e0200 */
[C---:B------:R-:W-:Y:S01]  /*1320*/  IADD3 R247, R226.reuse, 0x1800, RZ ;  /* 0x00001800e2f77810 */ /* 0x040fe20007ffe0ff */
        /* <DEDUP_REMOVED lines=94> */
.L_x_2210:
[----:B--234-:R-:W-:Y:S01]  /*1910*/  LOP3.LUT P0, RZ, R56, 0x4, RZ, 0xc0, !PT ;  /* 0x0000000438ff7812 */ /* 0x01cfe2000780c0ff */
[C---:B------:R-:W-:Y:S01]  /*1920*/  HMMA.16816.F32.BF16 R52, R12.reuse, R48, RZ ;  /* 0x000000300c34723c */ /* 0x040fe200000418ff */
[C---:B------:R-:W-:Y:S01]  /*1930*/  IMAD R225, R0.reuse, 0x2, R223 ;  /* 0x0000000200e17824 */ /* 0x040fe200078e02df */
[----:B------:R-:W-:Y:S01]  /*1940*/  LDSM.16.M88.4 R120, [R167+0xf100] ;  /* 0x00f10000a778783b */ /* 0x000fe20000000200 */
[----:B------:R-:W-:Y:S01]  /*1950*/  SEL R2, R57, 0xffffffc0, !P0 ;  /* 0xffffffc039027807 */ /* 0x000fe20004000000 */
[----:B------:R-:W-:Y:S01]  /*1960*/  IMAD R224, R0, 0x2, R222 ;  /* 0x0000000200e07824 */ /* 0x000fe200078e02de */
[----:B------:R-:W-:Y:S01]  /*1970*/  ISETP.GE.AND P5, PT, R139, 0x61, PT ;  /* 0x000000618b00780c */ /* 0x000fe20003fa6270 */
[----:B------:R-:W-:Y:S01]  /*1980*/  LDSM.16.M88.4 R16, [R225] ;  /* 0x00000000e110783b */ /* 0x000fe20000000200 */
[C---:B------:R-:W-:Y:S01]  /*1990*/  IADD3 R244, R226.reuse, 0x3000, RZ ;  /* 0x00003000e2f47810 */ /* 0x040fe20007ffe0ff */
[----:B------:R-:W-:Y:S01]  /*19a0*/  HMMA.16816.F32.BF16 R48, R12, R50, RZ ;  /* 0x000000320c30723c */ /* 0x000fe200000418ff */
[--C-:B------:R-:W-:Y:S01]  /*19b0*/  IMAD.IADD R221, R167, 0x1, R2.reuse ;  /* 0x00000001a7dd7824 */ /* 0x100fe200078e0202 */
[----:B------:R-:W0:Y:S01]  /*19c0*/  LDGDEPBAR ;  /* 0x00000000000079af */ /* 0x000e220000000000 */
[C---:B------:R-:W-:Y:S01]  /*19d0*/  IMAD.IADD R220, R226.reuse, 0x1, R2 ;  /* 0x00000001e2dc7824 */ /* 0x040fe200078e0202 */
[----:B------:R-:W-:-:S02]  /*19e0*/  IADD3 R243, R226, 0x3800, RZ ;  /* 0x00003800e2f37810 */ /* 0x000fc40007ffe0ff */
[----:B------:R-:W2:Y:S01]  /*19f0*/  LDSM.16.M88.4 R100, [R221+0xc100] ;  /* 0x00c10000dd64783b */ /* 0x000ea20000000200 */
[C---:B------:R-:W-:Y:S01]  /*1a00*/  IADD3 R242, R226.reuse, 0x4000, RZ ;  /* 0x00004000e2f27810 */ /* 0x040fe20007ffe0ff */
[C---:B------:R-:W-:Y:S01]  /*1a10*/  HMMA.16816.F32.BF16 R44, R12.reuse, R40, RZ ;  /* 0x000000280c2c723c */ /* 0x040fe200000418ff */
[C---:B------:R-:W-:Y:S01]  /*1a20*/  IADD3 R241, R226.reuse, 0x4800, RZ ;  /* 0x00004800e2f17810 */ /* 0x040fe20007ffe0ff */
[----:B------:R-:W3:Y:S01]  /*1a30*/  LDSM.16.M88.4 R56, [R221+0xc900] ;  /* 0x00c90000dd38783b */ /* 0x000ee20000000200 */
[C---:B------:R-:W-:Y:S02]  /*1a40*/  IADD3 R240, R226.reuse, 0x5000, RZ ;  /* 0x00005000e2f07810 */ /* 0x040fe40007ffe0ff */
[C---:B------:R-:W-:Y:S02]  /*1a50*/  IADD3 R239, R226.reuse, 0x5800, RZ ;  /* 0x00005800e2ef7810 */ /* 0x040fe40007ffe0ff */
[C---:B------:R-:W-:Y:S01]  /*1a60*/  IADD3 R238, R226.reuse, 0x6000, RZ ;  /* 0x00006000e2ee7810 */ /* 0x040fe20007ffe0ff */
[----:B-1----:R-:W-:Y:S01]  /*1a70*/  HMMA.16816.F32.BF16 R36, R12, R32, RZ ;  /* 0x000000200c24723c */ /* 0x002fe200000418ff */
        /* <DEDUP_REMOVED lines=9> */
[----:B------:R-:W-:Y:S01]  /*1b10*/  HMMA.16816.F32.BF16 R20, R12, R68, RZ ;  /* 0x000000440c14723c */ /* 0x000fe200000418ff */
[C---:B------:R-:W-:Y:S02]  /*1b20*/  IADD3 R229, R226.reuse, 0xa800, RZ ;  /* 0x0000a800e2e57810 */ /* 0x040fe40007ffe0ff */
[C---:B------:R-:W-:Y:S02]  /*1b30*/  IADD3 R228, R226.reuse, 0xb000, RZ ;  /* 0x0000b000e2e47810 */ /* 0x040fe40007ffe0ff */
[----:B------:R-:W-:-:S03]  /*1b40*/  IADD3 R227, R226, 0xb800, RZ ;  /* 0x0000b800e2e37810 */ /* 0x000fc60007ffe0ff */
[C---:B------:R-:W-:Y:S08]  /*1b50*/  HMMA.16816.F32.BF16 R40, R12.reuse, R42, RZ ;  /* 0x0000002a0c28723c */ /* 0x040ff000000418ff */
[C---:B------:R-:W-:Y:S08]  /*1b60*/  HMMA.16816.F32.BF16 R28, R12.reuse, R60, RZ ;  /* 0x0000003c0c1c723c */ /* 0x040ff000000418ff */
[----:B------:R-:W-:Y:S08]  /*1b70*/  HMMA.16816.F32.BF16 R24, R12, R62, RZ ;  /* 0x0000003e0c18723c */ /* 0x000ff000000418ff */
[----:B------:R-:W-:Y:S01]  /*1b80*/  HMMA.16816.F32.BF16 R76, R8, R96, R52 ;  /* 0x00000060084c723c */ /* 0x000fe20000041834 */
[----:B------:R-:W1:Y:S07]  /*1b90*/  LDSM.16.M88.4 R52, [R221+0xd100] ;  /* 0x00d10000dd34783b */ /* 0x000e6e0000000200 */
[C---:B------:R-:W-:Y:S08]  /*1ba0*/  HMMA.16816.F32.BF16 R68, R12.reuse, R70, RZ ;  /* 0x000000460c44723c */ /* 0x040ff000000418ff */
[C---:B------:R-:W-:Y:S08]  /*1bb0*/  HMMA.16816.F32.BF16 R64, R12.reuse, R72, RZ ;  /* 0x000000480c40723c */ /* 0x040ff000000418ff */
[----:B------:R-:W-:Y:S08]  /*1bc0*/  HMMA.16816.F32.BF16 R60, R12, R74, RZ ;  /* 0x0000004a0c3c723c */ /* 0x000ff000000418ff */
[C---:B------:R-:W-:Y:S08]  /*1bd0*/  HMMA.16816.F32.BF16 R96, R8.reuse, R98, R48 ;  /* 0x000000620860723c */ /* 0x040ff00000041830 */
[C---:B------:R-:W-:Y:S01]  /*1be0*/  HMMA.16816.F32.BF16 R92, R8.reuse, R88, R44 ;  /* 0x00000058085c723c */ /* 0x040fe2000004182c */
[----:B------:R-:W4:Y:S07]  /*1bf0*/  LDSM.16.M88.4 R44, [R221+0xd900] ;  /* 0x00d90000dd2c783b */ /* 0x000f2e0000000200 */
[C---:B------:R-:W-:Y:S08]  /*1c00*/  HMMA.16816.F32.BF16 R84, R8.reuse, R80, R36 ;  /* 0x000000500854723c */ /* 0x040ff00000041824 */
[C---:B------:R-:W-:Y:S01]  /*1c10*/  HMMA.16816.F32.BF16 R80, R8.reuse, R82, R32 ;  /* 0x000000520850723c */ /* 0x040fe20000041820 */
[----:B------:R-:W-:Y:S07]  /*1c20*/  LDSM.16.M88.4 R32, [R221+0xe900] ;  /* 0x00e90000dd20783b */ /* 0x000fee0000000200 */
[C---:B------:R-:W-:Y:S01]  /*1c30*/  HMMA.16816.F32.BF16 R12, R8.reuse, R108, R20 ;  /* 0x0000006c080c723c */ /* 0x040fe20000041814 */
[----:B------:R-:W5:Y:S07]  /*1c40*/  LDSM.16.M88.4 R20, [R221+0xe100] ;  /* 0x00e10000dd14783b */ /* 0x000f6e0000000200 */
[C---:B------:R-:W-:Y:S08]  /*1c50*/  HMMA.16816.F32.BF16 R88, R8.reuse, R90, R40 ;  /* 0x0000005a0858723c */ /* 0x040ff00000041828 */
[C---:B------:R-:W-:Y:S08]  /*1c60*/  HMMA.16816.F32.BF16 R72, R8.reuse, R104, R28 ;  /* 0x000000680848723c */ /* 0x040ff0000004181c */
[C---:B------:R-:W-:Y:S08]  /*1c70*/  HMMA.16816.F32.BF16 R48, R8.reuse, R106, R24 ;  /* 0x0000006a0830723c */ /* 0x040ff00000041818 */
[C---:B------:R-:W-:Y:S08]  /*1c80*/  HMMA.16816.F32.BF16 R104, R8.reuse, R110, R68 ;  /* 0x0000006e0868723c */ /* 0x040ff00000041844 */
[C---:B------:R-:W-:Y:S08]  /*1c90*/  HMMA.16816.F32.BF16 R64, R8.reuse, R112, R64 ;  /* 0x000000700840723c */ /* 0x040ff00000041840 */
[----:B------:R-:W-:Y:S01]  /*1ca0*/  HMMA.16816.F32.BF16 R40, R8, R114, R60 ;  /* 0x000000720828723c */ /* 0x000fe2000004183c */
[----:B------:R-:W-:Y:S04]  /*1cb0*/  LDSM.16.M88.4 R8, [R224] ;  /* 0x00000000e008783b */ /* 0x000fe80000000200 */
[----:B------:R-:W4:Y:S03]  /*1cc0*/  LDSM.16.M88.4 R60, [R220] ;  /* 0x00000000dc3c783b */ /* 0x000f260000000200 */
[C---:B--2---:R-:W-:Y:S01]  /*1cd0*/  HMMA.16816.F32.BF16 R36, R16.reuse, R100, R76 ;  /* 0x000000641024723c */ /* 0x044fe2000004184c */
[----:B------:R-:W-:Y:S07]  /*1ce0*/  LDSM.16.M88.4 R112, [R220+0x2800] ;  /* 0x00280000dc70783b */ /* 0x000fee0000000200 */
[C---:B------:R-:W-:Y:S01]  /*1cf0*/  HMMA.16816.F32.BF16 R28, R16.reuse, R102, R96 ;  /* 0x00000066101c723c */ /* 0x040fe20000041860 */
[----:B------:R-:W2:Y:S04]  /*1d00*/  LDSM.16.M88.4 R100, [R220+0x800] ;  /* 0x00080000dc64783b */ /* 0x000ea80000000200 */
[----:B------:R-:W-:Y:S03]  /*1d10*/  LDSM.16.M88.4 R96, [R220+0x1800] ;  /* 0x00180000dc60783b */ /* 0x000fe60000000200 */
[C---:B---3--:R-:W-:Y:S08]  /*1d20*/  HMMA.16816.F32.BF16 R24, R16.reuse, R56, R92 ;  /* 0x000000381018723c */ /* 0x048ff0000004185c */
[C---:B------:R-:W-:Y:S01]  /*1d30*/  HMMA.16816.F32.BF16 R68, R16.reuse, R58, R88 ;  /* 0x0000003a1044723c */ /* 0x040fe20000041858 */
[----:B------:R-:W3:Y:S07]  /*1d40*/  LDSM.16.M88.4 R88, [R220+0x1000] ;  /* 0x00100000dc58783b */ /* 0x000eee0000000200 */
[C---:B-1----:R-:W-:Y:S01]  /*1d50*/  HMMA.16816.F32.BF16 R56, R16.reuse, R54, R80 ;  /* 0x000000361038723c */ /* 0x042fe20000041850 */
[----:B------:R-:W1:Y:S07]  /*1d60*/  LDSM.16.M88.4 R80, [R220+0x2000] ;  /* 0x00200000dc50783b */ /* 0x000e6e0000000200 */
[C---:B------:R-:W-:Y:S08]  /*1d70*/  HMMA.16816.F32.BF16 R84, R16.reuse, R52, R84 ;  /* 0x000000341054723c */ /* 0x040ff00000041854 */
[C---:B----4-:R-:W-:Y:S08]  /*1d80*/  HMMA.16816.F32.BF16 R52, R16.reuse, R44, R72 ;  /* 0x0000002c1034723c */ /* 0x050ff00000041848 */
[C---:B------:R-:W-:Y:S08]  /*1d90*/  HMMA.16816.F32.BF16 R48, R16.reuse, R46, R48 ;  /* 0x0000002e1030723c */ /* 0x040ff00000041830 */
[C---:B-----5:R-:W-:Y:S01]  /*1da0*/  HMMA.16816.F32.BF16 R44, R16.reuse, R20, R12 ;  /* 0x00000014102c723c */ /* 0x060fe2000004180c */
[----:B------:R-:W-:Y:S07]  /*1db0*/  LDSM.16.M88.4 R12, [R223+0x4000] ;  /* 0x00400000df0c783b */ /* 0x000fee0000000200 */
[C---:B------:R-:W-:Y:S08]  /*1dc0*/  HMMA.16816.F32.BF16 R92, R16.reuse, R32, R64 ;  /* 0x00000020105c723c */ /* 0x040ff00000041840 */
[C---:B------:R-:W-:Y:S01]  /*1dd0*/  HMMA.16816.F32.BF16 R72, R16.reuse, R34, R40 ;  /* 0x000000221048723c */ /* 0x040fe20000041828 */
[----:B------:R-:W4:Y:S07]  /*1de0*/  LDSM.16.M88.4 R32, [R167+0xf900] ;  /* 0x00f90000a720783b */ /* 0x000f2e0000000200 */
[----:B------:R-:W-:Y:S08]  /*1df0*/  HMMA.16816.F32.BF16 R76, R16, R22, R104 ;  /* 0x00000016104c723c */ /* 0x000ff00000041868 */
[C---:B------:R-:W-:Y:S01]  /*1e00*/  HMMA.16816.F32.BF16 R64, R8.reuse, R60, R36 ;  /* 0x0000003c0840723c */ /* 0x040fe20000041824 */
[----:B------:R-:W5:Y:S07]  /*1e10*/  LDSM.16.M88.4 R36, [R167+0x10100] ;  /* 0x01010000a724783b */ /* 0x000f6e0000000200 */
[C---:B--2---:R-:W-:Y:S08]  /*1e20*/  HMMA.16816.F32.BF16 R24, R8.reuse, R100, R24 ;  /* 0x000000640818723c */ /* 0x044ff00000041818 */
[C---:B------:R-:W-:Y:S01]  /*1e30*/  HMMA.16816.F32.BF16 R60, R8.reuse, R62, R28 ;  /* 0x0000003e083c723c */ /* 0x040fe2000004181c */
[----:B------:R-:W-:Y:S07]  /*1e40*/  LDSM.16.M88.4 R28, [R167+0x11100] ;  /* 0x01110000a71c783b */ /* 0x000fee0000000200 */
[C---:B------:R-:W-:Y:S01]  /*1e50*/  HMMA.16816.F32.BF16 R20, R8.reuse, R102, R68 ;  /* 0x000000660814723c */ /* 0x040fe20000041844 */
[----:B------:R-:W2:Y:S07]  /*1e60*/  LDSM.16.M88.4 R68, [R167+0x10900] ;  /* 0x01090000a744783b */ /* 0x000eae0000000200 */
[C---:B---3--:R-:W-:Y:S08]  /*1e70*/  HMMA.16816.F32.BF16 R56, R8.reuse, R90, R56 ;  /* 0x0000005a0838723c */ /* 0x048ff00000041838 */
[C---:B------:R-:W-:Y:S08]  /*1e80*/  HMMA.16816.F32.BF16 R16, R8.reuse, R88, R84 ;  /* 0x000000580810723c */ /* 0x040ff00000041854 */
[C---:B------:R-:W-:Y:S08]  /*1e90*/  HMMA.16816.F32.BF16 R52, R8.reuse, R96, R52 ;  /* 0x000000600834723c */ /* 0x040ff00000041834 */
[C---:B------:R-:W-:Y:S08]  /*1ea0*/  HMMA.16816.F32.BF16 R48, R8.reuse, R98, R48 ;  /* 0x000000620830723c */ /* 0x040ff00000041830 */
[C---:B-1----:R-:W-:Y:S08]  /*1eb0*/  HMMA.16816.F32.BF16 R44, R8.reuse, R80, R44 ;  /* 0x00000050082c723c */ /* 0x042ff0000004182c */
[C---:B------:R-:W-:Y:S01]  /*1ec0*/  HMMA.16816.F32.BF16 R40, R8.reuse, R82, R76 ;  /* 0x000000520828723c */ /* 0x040fe2000004184c */
[----:B------:R-:W1:Y:S04]  /*1ed0*/  LDSM.16.M88.4 R80, [R167+0x11900] ;  /* 0x01190000a750783b */ /* 0x000e680000000200 */
[----:B------:R-:W-:Y:S03]  /*1ee0*/  LDSM.16.M88.4 R76, [R226+0x4000] ;  /* 0x00400000e24c783b */ /* 0x000fe60000000200 */
[C---:B------:R-:W-:Y:S08]  /*1ef0*/  HMMA.16816.F32.BF16 R92, R8.reuse, R112, R92 ;  /* 0x00000070085c723c */ /* 0x040ff0000004185c */
[----:B------:R-:W-:Y:S01]  /*1f00*/  HMMA.16816.F32.BF16 R112, R8, R114, R72 ;  /* 0x000000720870723c */ /* 0x000fe20000041848 */
[----:B------:R-:W-:Y:S04]  /*1f10*/  LDSM.16.M88.4 R8, [R222+0x4000] ;  /* 0x00400000de08783b */ /* 0x000fe80000000200 */
[----:B------:R-:W3:Y:S03]  /*1f20*/  LDSM.16.M88.4 R72, [R226+0x3800] ;  /* 0x00380000e248783b */ /* 0x000ee60000000200 */
[C---:B----4-:R-:W-:Y:S01]  /*1f30*/  HMMA.16816.F32.BF16 R116, R12.reuse, R32, R24 ;  /* 0x000000200c74723c */ /* 0x050fe20000041818 */
[----:B------:R-:W4:Y:S07]  /*1f40*/  LDSM.16.M88.4 R24, [R226+0x3000] ;  /* 0x00300000e218783b */ /* 0x000f2e0000000200 */
[C---:B------:R-:W-:Y:S01]  /*1f50*/  HMMA.16816.F32.BF16 R108, R12.reuse, R120, R64 ;  /* 0x000000780c6c723c */ /* 0x040fe20000041840 */
[----:B------:R-:W1:Y:S07]  /*1f60*/  LDSM.16.M88.4 R64, [R226+0x5000] ;  /* 0x00500000e240783b */ /* 0x000e6e0000000200 */
[C---:B------:R-:W-:Y:S01]  /*1f70*/  HMMA.16816.F32.BF16 R104, R12.reuse, R34, R20 ;  /* 0x000000220c68723c */ /* 0x040fe20000041814 */
[----:B------:R-:W-:Y:S07]  /*1f80*/  LDSM.16.M88.4 R32, [R221+0xf900] ;  /* 0x00f90000dd20783b */ /* 0x000fee0000000200 */
[C---:B-----5:R-:W-:Y:S08]  /*1f90*/  HMMA.16816.F32.BF16 R100, R12.reuse, R38, R56 ;  /* 0x000000260c64723c */ /* 0x060ff00000041838 */
[C---:B------:R-:W-:Y:S01]  /*1fa0*/  HMMA.16816.F32.BF16 R120, R12.reuse, R122, R60 ;  /* 0x0000007a0c78723c */ /* 0x040fe2000004183c */
[----:B------:R-:W-:Y:S07]  /*1fb0*/  LDSM.16.M88.4 R60, [R226+0x5800] ;  /* 0x00580000e23c783b */ /* 0x000fee0000000200 */
[C---:B------:R-:W-:Y:S01]  /*1fc0*/  HMMA.16816.F32.BF16 R124, R12.reuse, R36, R16 ;  /* 0x000000240c7c723c */ /* 0x040fe20000041810 */
[----:B------:R-:W-:Y:S07]  /*1fd0*/  LDSM.16.M88.4 R16, [R225+0x4000] ;  /* 0x00400000e110783b */ /* 0x000fee0000000200 */
[C---:B--2---:R-:W-:Y:S08]  /*1fe0*/  HMMA.16816.F32.BF16 R96, R12.reuse, R68, R52 ;  /* 0x000000440c60723c */ /* 0x044ff00000041834 */
[C---:B------:R-:W-:Y:S01]  /*1ff0*/  HMMA.16816.F32.BF16 R88, R12.reuse, R70, R48 ;  /* 0x000000460c58723c */ /* 0x040fe20000041830 */
[----:B------:R-:W2:Y:S04]  /*2000*/  LDSM.16.M88.4 R68, [R226+0x4800] ;  /* 0x00480000e244783b */ /* 0x000ea80000000200 */
[----:B------:R-:W5:Y:S03]  /*2010*/  LDSM.16.M88.4 R48, [R221+0xf100] ;  /* 0x00f10000dd30783b */ /* 0x000f660000000200 */
[C---:B------:R-:W-:Y:S08]  /*2020*/  HMMA.16816.F32.BF16 R84, R12.reuse, R28, R44 ;  /* 0x0000001c0c54723c */ /* 0x040ff0000004182c */
[C---:B------:R-:W-:Y:S08]  /*2030*/  HMMA.16816.F32.BF16 R56, R12.reuse, R30, R40 ;  /* 0x0000001e0c38723c */ /* 0x040ff00000041828 */
[C---:B-1----:R-:W-:Y:S08]  /*2040*/  HMMA.16816.F32.BF16 R52, R12.reuse, R80, R92 ;  /* 0x000000500c34723c */ /* 0x042ff0000004185c */
[----:B------:R-:W-:Y:S08]  /*2050*/  HMMA.16816.F32.BF16 R36, R12, R82, R112 ;  /* 0x000000520c24723c */ /* 0x000ff00000041870 */
[C---:B---3--:R-:W-:Y:S01]  /*2060*/  HMMA.16816.F32.BF16 R12, R8.reuse, R74, R104 ;  /* 0x0000004a080c723c */ /* 0x048fe20000041868 */
[----:B------:R-:W1:Y:S07]  /*2070*/  LDSM.16.M88.4 R104, [R221+0x10100] ;  /* 0x01010000dd68783b */ /* 0x000e6e0000000200 */
[C---:B----4-:R-:W-:Y:S08]  /*2080*/  HMMA.16816.F32.BF16 R28, R8.reuse, R24, R108 ;  /* 0x00000018081c723c */ /* 0x050ff0000004186c */
[C---:B------:R-:W-:Y:S01]  /*2090*/  HMMA.16816.F32.BF16 R24, R8.reuse, R26, R120 ;  /* 0x0000001a0818723c */ /* 0x040fe20000041878 */
[----:B------:R-:W3:Y:S07]  /*20a0*/  LDSM.16.M88.4 R120, [R221+0x10900] ;  /* 0x01090000dd78783b */ /* 0x000eee0000000200 */
[C---:B------:R-:W-:Y:S01]  /*20b0*/  HMMA.16816.F32.BF16 R44, R8.reuse, R76, R124 ;  /* 0x0000004c082c723c */ /* 0x040fe2000004187c */
[----:B------:R-:W4:Y:S07]  /*20c0*/  LDSM.16.M88.4 R124, [R221+0x11100] ;  /* 0x01110000dd7c783b */ /* 0x000f2e0000000200 */
[C---:B------:R-:W-:Y:S08]  /*20d0*/  HMMA.16816.F32.BF16 R80, R8.reuse, R64, R84 ;  /* 0x000000400850723c */ /* 0x040ff00000041854 */
[C---:B------:R-:W-:Y:S01]  /*20e0*/  HMMA.16816.F32.BF16 R112, R8.reuse, R66, R56 ;  /* 0x000000420870723c */ /* 0x040fe20000041838 */
[----:B------:R-:W1:Y:S04]  /*20f0*/  LDSM.16.M88.4 R64, [R221+0x11900] ;  /* 0x01190000dd40783b */ /* 0x000e680000000200 */
[----:B------:R-:W-:Y:S03]  /*2100*/  LDSM.16.M88.4 R56, [R220+0x3800] ;  /* 0x00380000dc38783b */ /* 0x000fe60000000200 */
[C---:B------:R-:W-:Y:S08]  /*2110*/  HMMA.16816.F32.BF16 R20, R8.reuse, R72, R116 ;  /* 0x000000480814723c */ /* 0x040ff00000041874 */
[C---:B------:R-:W-:Y:S08]  /*2120*/  HMMA.16816.F32.BF16 R40, R8.reuse, R78, R100 ;  /* 0x0000004e0828723c */ /* 0x040ff00000041864 */
[C---:B--2---:R-:W-:Y:S08]  /*2130*/  HMMA.16816.F32.BF16 R72, R8.reuse, R68, R96 ;  /* 0x000000440848723c */ /* 0x044ff00000041860 */
[C---:B------:R-:W-:Y:S01]  /*2140*/  HMMA.16816.F32.BF16 R88, R8.reuse, R70, R88 ;  /* 0x000000460858723c */ /* 0x040fe20000041858 */
[----:B------:R-:W-:Y:S07]  /*2150*/  LDSM.16.M88.4 R68, [R220+0x3000] ;  /* 0x00300000dc44783b */ /* 0x000fee0000000200 */
[C---:B------:R-:W-:Y:S01]  /*2160*/  HMMA.16816.F32.BF16 R116, R8.reuse, R60, R52 ;  /* 0x0000003c0874723c */ /* 0x040fe20000041834 */
[----:B------:R-:W-:Y:S07]  /*2170*/  LDSM.16.M88.4 R52, [R220+0x4000] ;  /* 0x00400000dc34783b */ /* 0x000fee0000000200 */
[----:B------:R-:W-:Y:S01]  /*2180*/  HMMA.16816.F32.BF16 R108, R8, R62, R36 ;  /* 0x0000003e086c723c */ /* 0x000fe20000041824 */
[----:B------:R-:W-:Y:S04]  /*2190*/  LDSM.16.M88.4 R8, [R224+0x4000] ;  /* 0x00400000e008783b */ /* 0x000fe80000000200 */
[----:B------:R-:W-:Y:S03]  /*21a0*/  LDSM.16.M88.4 R60, [R220+0x5800] ;  /* 0x00580000dc3c783b */ /* 0x000fe60000000200 */
[C---:B-----5:R-:W-:Y:S08]  /*21b0*/  HMMA.16816.F32.BF16 R100, R16.reuse, R48, R28 ;  /* 0x000000301064723c */ /* 0x060ff0000004181c */
[C---:B------:R-:W-:Y:S01]  /*21c0*/  HMMA.16816.F32.BF16 R96, R16.reuse, R50, R24 ;  /* 0x000000321060723c */ /* 0x040fe20000041818 */
[----:B------:R-:W2:Y:S07]  /*21d0*/  LDSM.16.M88.4 R48, [R220+0x4800] ;  /* 0x00480000dc30783b */ /* 0x000eae0000000200 */
[C---:B-1----:R-:W-:Y:S01]  /*21e0*/  HMMA.16816.F32.BF16 R76, R16.reuse, R104, R44 ;  /* 0x00000068104c723c */ /* 0x042fe2000004182c */
[----:B------:R-:W1:Y:S07]  /*21f0*/  LDSM.16.M88.4 R44, [R220+0x5000] ;  /* 0x00500000dc2c783b */ /* 0x000e6e0000000200 */
[C---:B------:R-:W-:Y:S08]  /*2200*/  HMMA.16816.F32.BF16 R92, R16.reuse, R32, R20 ;  /* 0x00000020105c723c */ /* 0x040ff00000041814 */
[C---:B------:R-:W-:Y:S01]  /*2210*/  HMMA.16816.F32.BF16 R84, R16.reuse, R34, R12 ;  /* 0x000000221054723c */ /* 0x040fe2000004180c */
[----:B------:R-:W-:Y:S07]  /*2220*/  LDSM.16.M88.4 R12, [R223+0x8000] ;  /* 0x00800000df0c783b */ /* 0x000fee0000000200 */
[C---:B------:R-:W-:Y:S01]  /*2230*/  HMMA.16816.F32.BF16 R40, R16.reuse, R106, R40 ;  /* 0x0000006a1028723c */ /* 0x040fe20000041828 */
[----:B------:R-:W5:Y:S07]  /*2240*/  LDSM.16.M88.4 R104, [R167+0x12100] ;  /* 0x01210000a768783b */ /* 0x000f6e0000000200 */
[C---:B---3--:R-:W-:Y:S08]  /*2250*/  HMMA.16816.F32.BF16 R36, R16.reuse, R120, R72 ;  /* 0x000000781024723c */ /* 0x048ff00000041848 */
[C---:B------:R-:W-:Y:S01]  /*2260*/  HMMA.16816.F32.BF16 R32, R16.reuse, R122, R88 ;  /* 0x0000007a1020723c */ /* 0x040fe20000041858 */
[----:B------:R-:W-:Y:S07]  /*2270*/  LDSM.16.M88.4 R120, [R221+0x15100] ;  /* 0x01510000dd78783b */ /* 0x000fee0000000200 */
[C---:B----4-:R-:W-:Y:S08]  /*2280*/  HMMA.16816.F32.BF16 R28, R16.reuse, R124, R80 ;  /* 0x0000007c101c723c */ /* 0x050ff00000041850 */
[C---:B------:R-:W-:Y:S01]  /*2290*/  HMMA.16816.F32.BF16 R24, R16.reuse, R126, R112 ;  /* 0x0000007e1018723c */ /* 0x040fe20000041870 */
[----:B------:R-:W3:Y:S04]  /*22a0*/  LDSM.16.M88.4 R112, [R167+0x13900] ;  /* 0x01390000a770783b */ /* 0x000ee80000000200 */
[----:B------:R-:W-:Y:S03]  /*22b0*/  LDSM.16.M88.4 R124, [R220+0xb000] ;  /* 0x00b00000dc7c783b */ /* 0x000fe60000000200 */
[C---:B------:R-:W-:Y:S01]  /*22c0*/  HMMA.16816.F32.BF16 R20, R16.reuse, R64, R116 ;  /* 0x000000401014723c */ /* 0x040fe20000041874 */
[----:B------:R-:W-:Y:S07]  /*22d0*/  LDSM.16.M88.4 R116, [R220+0xa800] ;  /* 0x00a80000dc74783b */ /* 0x000fee0000000200 */
[----:B------:R-:W-:Y:S01]  /*22e0*/  HMMA.16816.F32.BF16 R16, R16, R66, R108 ;  /* 0x000000421010723c */ /* 0x000fe2000004186c */
[----:B------:R-:W4:Y:S07]  /*22f0*/  LDSM.16.M88.4 R108, [R167+0x13100] ;  /* 0x01310000a76c783b */ /* 0x000f2e0000000200 */
[C---:B--2---:R-:W-:Y:S08]  /*2300*/  HMMA.16816.F32.BF16 R72, R8.reuse, R48, R36 ;  /* 0x000000300848723c */ /* 0x044ff00000041824 */
[C---:B------:R-:W-:Y:S01]  /*2310*/  HMMA.16816.F32.BF16 R64, R8.reuse, R68, R100 ;  /* 0x000000440840723c */ /* 0x040fe20000041864 */
[----:B------:R-:W-:Y:S07]  /*2320*/  LDSM.16.M88.4 R100, [R167+0x12900] ;  /* 0x01290000a764783b */ /* 0x000fee0000000200 */
[C---:B------:R-:W-:Y:S01]  /*2330*/  HMMA.16816.F32.BF16 R36, R8.reuse, R62, R16 ;  /* 0x0000003e0824723c */ /* 0x040fe20000041810 */
[----:B------:R-:W2:Y:S07]  /*2340*/  LDSM.16.M88.4 R16, [R167+0x14100] ;  /* 0x01410000a710783b */ /* 0x000eae0000000200 */
[C---:B------:R-:W-:Y:S08]  /*2350*/  HMMA.16816.F32.BF16 R68, R8.reuse, R70, R96 ;  /* 0x000000460844723c */ /* 0x040ff00000041860 */
[C---:B------:R-:W-:Y:S08]  /*2360*/  HMMA.16816.F32.BF16 R80, R8.reuse, R56, R92 ;  /* 0x000000380850723c */ /* 0x040ff0000004185c */
[C---:B------:R-:W-:Y:S08]  /*2370*/  HMMA.16816.F32.BF16 R84, R8.reuse, R58, R84 ;  /* 0x0000003a0854723c */ /* 0x040ff00000041854 */
[C---:B------:R-:W-:Y:S08]  /*2380*/  HMMA.16816.F32.BF16 R56, R8.reuse, R52, R76 ;  /* 0x000000340838723c */ /* 0x040ff0000004184c */
[C---:B-1----:R-:W-:Y:S08]  /*2390*/  HMMA.16816.F32.BF16 R96, R8.reuse, R44, R28 ;  /* 0x0000002c0860723c */ /* 0x042ff0000004181c */
[C---:B------:R-:W-:Y:S08]  /*23a0*/  HMMA.16816.F32.BF16 R88, R8.reuse, R46, R24 ;  /* 0x0000002e0858723c */ /* 0x040ff00000041818 */
[C---:B------:R-:W-:Y:S08]  /*23b0*/  HMMA.16816.F32.BF16 R76, R8.reuse, R54, R40 ;  /* 0x00000036084c723c */ /* 0x040ff00000041828 */
[C---:B------:R-:W-:Y:S01]  /*23c0*/  HMMA.16816.F32.BF16 R92, R8.reuse, R50, R32 ;  /* 0x00000032085c723c */ /* 0x040fe20000041820 */
[----:B------:R-:W-:Y:S04]  /*23d0*/  LDSM.16.M88.4 R32, [R226+0x6000] ;  /* 0x00600000e220783b */ /* 0x000fe80000000200 */
[----:B------:R-:W-:Y:S03]  /*23e0*/  LDSM.16.M88.4 R48, [R226+0x6800] ;  /* 0x00680000e230783b */ /* 0x000fe60000000200 */
[----:B------:R-:W-:Y:S01]  /*23f0*/  HMMA.16816.F32.BF16 R44, R8, R60, R20 ;  /* 0x0000003c082c723c */ /* 0x000fe20000041814 */
[----:B------:R-:W1:Y:S04]  /*2400*/  LDSM.16.M88.4 R8, [R222+0x8000] ;  /* 0x00800000de08783b */ /* 0x000e680000000200 */
[----:B------:R-:W1:Y:S03]  /*2410*/  LDSM.16.M88.4 R20, [R167+0x14900] ;  /* 0x01490000a714783b */ /* 0x000e660000000200 */
[C---:B-----5:R-:W-:Y:S01]  /*2420*/  HMMA.16816.F32.BF16 R24, R12.reuse, R106, R68 ;  /* 0x0000006a0c18723c */ /* 0x060fe20000041844 */
[----:B------:R-:W5:Y:S07]  /*2430*/  LDSM.16.M88.4 R60, [R226+0x7000] ;  /* 0x00700000e23c783b */ /* 0x000f6e0000000200 */
[C---:B------:R-:W-:Y:S01]  /*2440*/  HMMA.16816.F32.BF16 R28, R12.reuse, R104, R64 ;  /* 0x000000680c1c723c */ /* 0x040fe20000041840 */
[----:B------:R-:W-:Y:S07]  /*2450*/  LDSM.16.M88.4 R104, [R226+0x8000] ;  /* 0x00800000e268783b */ /* 0x000fee0000000200 */
[C---:B---3--:R-:W-:Y:S01]  /*2460*/  HMMA.16816.F32.BF16 R68, R12.reuse, R112, R72 ;  /* 0x000000700c44723c */ /* 0x048fe20000041848 */
[----:B------:R-:W3:Y:S07]  /*2470*/  LDSM.16.M88.4 R72, [R226+0x7800] ;  /* 0x00780000e248783b */ /* 0x000eee0000000200 */
[C---:B----4-:R-:W-:Y:S08]  /*2480*/  HMMA.16816.F32.BF16 R56, R12.reuse, R108, R56 ;  /* 0x0000006c0c38723c */ /* 0x050ff00000041838 */
[C---:B------:R-:W-:Y:S01]  /*2490*/  HMMA.16816.F32.BF16 R64, R12.reuse, R110, R76 ;  /* 0x0000006e0c40723c */ /* 0x040fe2000004184c */
[----:B------:R-:W-:Y:S07]  /*24a0*/  LDSM.16.M88.4 R108, [R221+0x12100] ;  /* 0x01210000dd6c783b */ /* 0x000fee0000000200 */
[C---:B--2---:R-:W-:Y:S08]  /*24b0*/  HMMA.16816.F32.BF16 R96, R12.reuse, R16, R96 ;  /* 0x000000100c60723c */ /* 0x044ff00000041860 */
[C---:B------:R-:W-:Y:S01]  /*24c0*/  HMMA.16816.F32.BF16 R88, R12.reuse, R18, R88 ;  /* 0x000000120c58723c */ /* 0x040fe20000041858 */
[----:B------:R-:W2:Y:S07]  /*24d0*/  LDSM.16.M88.4 R16, [R225+0x8000] ;  /* 0x00800000e110783b */ /* 0x000eae0000000200 */
[C---:B------:R-:W-:Y:S08]  /*24e0*/  HMMA.16816.F32.BF16 R52, R12.reuse, R102, R84 ;  /* 0x000000660c34723c */ /* 0x040ff00000041854 */
[C---:B------:R-:W-:Y:S01]  /*24f0*/  HMMA.16816.F32.BF16 R40, R12.reuse, R100, R80 ;  /* 0x000000640c28723c */ /* 0x040fe20000041850 */
[----:B------:R-:W4:Y:S07]  /*2500*/  LDSM.16.M88.4 R100, [R226+0x8800] ;  /* 0x00880000e264783b */ /* 0x000f2e0000000200 */
[----:B------:R-:W-:Y:S01]  /*2510*/  HMMA.16816.F32.BF16 R80, R12, R114, R92 ;  /* 0x000000720c50723c */ /* 0x000fe2000004185c */
[----:B------:R-:W2:Y:S07]  /*2520*/  LDSM.16.M88.4 R112, [R221+0x12900] ;  /* 0x01290000dd70783b */ /* 0x000eae0000000200 */
[----:B-1----:R-:W-:Y:S01]  /*2530*/  HMMA.16816.F32.BF16 R84, R8, R32, R28 ;  /* 0x000000200854723c */ /* 0x002fe2000004181c */
[----:B------:R-:W1:Y:S07]  /*2540*/  LDSM.16.M88.4 R28, [R221+0x13900] ;  /* 0x01390000dd1c783b */ /* 0x000e6e0000000200 */
[C---:B------:R-:W-:Y:S08]  /*2550*/  HMMA.16816.F32.BF16 R92, R12.reuse, R20, R44 ;  /* 0x000000140c5c723c */ /* 0x040ff0000004182c */
[----:B------:R-:W-:Y:S08]  /*2560*/  HMMA.16816.F32.BF16 R76, R12, R22, R36 ;  /* 0x000000160c4c723c */ /* 0x000ff00000041824 */
[C---:B------:R-:W-:Y:S08]  /*2570*/  HMMA.16816.F32.BF16 R20, R8.reuse, R34, R24 ;  /* 0x000000220814723c */ /* 0x040ff00000041818 */
[C---:B------:R-:W-:Y:S08]  /*2580*/  HMMA.16816.F32.BF16 R24, R8.reuse, R50, R52 ;  /* 0x000000320818723c */ /* 0x040ff00000041834 */
[C---:B------:R-:W-:Y:S08]  /*2590*/  HMMA.16816.F32.BF16 R12, R8.reuse, R48, R40 ;  /* 0x00000030080c723c */ /* 0x040ff00000041828 */
[C---:B-----5:R-:W-:Y:S01]  /*25a0*/  HMMA.16816.F32.BF16 R52, R8.reuse, R60, R56 ;  /* 0x0000003c0834723c */ /* 0x060fe20000041838 */
[----:B------:R-:W5:Y:S07]  /*25b0*/  LDSM.16.M88.4 R56, [R221+0x13100] ;  /* 0x01310000dd38783b */ /* 0x000f6e0000000200 */
[C---:B---3--:R-:W-:Y:S08]  /*25c0*/  HMMA.16816.F32.BF16 R44, R8.reuse, R72, R68 ;  /* 0x00000048082c723c */ /* 0x048ff00000041844 */
[----:B------:R-:W-:Y:S08]  /*25d0*/  HMMA.16816.F32.BF16 R36, R8, R104, R96 ;  /* 0x000000680824723c */ /* 0x000ff00000041860 */
[----:B--2---:R-:W-:Y:S01]  /*25e0*/  HMMA.16816.F32.BF16 R96, R16, R110, R20 ;  /* 0x0000006e1060723c */ /* 0x004fe20000041814 */
[----:B------:R-:W2:Y:S07]  /*25f0*/  LDSM.16.M88.4 R20, [R221+0x14100] ;  /* 0x01410000dd14783b */ /* 0x000eae0000000200 */
[C---:B------:R-:W-:Y:S01]  /*2600*/  HMMA.16816.F32.BF16 R48, R8.reuse, R62, R64 ;  /* 0x0000003e0830723c */ /* 0x040fe20000041840 */
[----:B------:R-:W-:Y:S07]  /*2610*/  LDSM.16.M88.4 R64, [R220+0x6000] ;  /* 0x00600000dc40783b */ /* 0x000fee0000000200 */
[C---:B------:R-:W-:Y:S08]  /*2620*/  HMMA.16816.F32.BF16 R40, R8.reuse, R74, R80 ;  /* 0x0000004a0828723c */ /* 0x040ff00000041850 */
[C---:B------:R-:W-:Y:S08]  /*2630*/  HMMA.16816.F32.BF16 R32, R8.reuse, R106, R88 ;  /* 0x0000006a0820723c */ /* 0x040ff00000041858 */
[C---:B----4-:R-:W-:Y:S08]  /*2640*/  HMMA.16816.F32.BF16 R68, R8.reuse, R100, R92 ;  /* 0x000000640844723c */ /* 0x050ff0000004185c */
[----:B------:R-:W-:Y:S01]  /*2650*/  HMMA.16816.F32.BF16 R76, R8, R102, R76 ;  /* 0x00000066084c723c */ /* 0x000fe2000004184c */
[----:B------:R-:W3:Y:S07]  /*2660*/  LDSM.16.M88.4 R8, [R221+0x14900] ;  /* 0x01490000dd08783b */ /* 0x000eee0000000200 */
[C---:B------:R-:W-:Y:S01]  /*2670*/  HMMA.16816.F32.BF16 R92, R16.reuse, R112, R12 ;  /* 0x00000070105c723c */ /* 0x040fe2000004180c */
[----:B------:R-:W-:Y:S07]  /*2680*/  LDSM.16.M88.4 R12, [R224+0x8000] ;  /* 0x00800000e00c783b */ /* 0x000fee0000000200 */
[C---:B-1----:R-:W-:Y:S01]  /*2690*/  HMMA.16816.F32.BF16 R88, R16.reuse, R28, R44 ;  /* 0x0000001c1058723c */ /* 0x042fe2000004182c */
[----:B------:R-:W1:Y:S07]  /*26a0*/  LDSM.16.M88.4 R44, [R220+0x7000] ;  /* 0x00700000dc2c783b */ /* 0x000e6e0000000200 */
[C---:B-----5:R-:W-:Y:S08]  /*26b0*/  HMMA.16816.F32.BF16 R100, R16.reuse, R56, R52 ;  /* 0x000000381064723c */ /* 0x060ff00000041834 */
[C---:B------:R-:W-:Y:S01]  /*26c0*/  HMMA.16816.F32.BF16 R104, R16.reuse, R58, R48 ;  /* 0x0000003a1068723c */ /* 0x040fe20000041830 */
[----:B------:R-:W4:Y:S04]  /*26d0*/  LDSM.16.M88.4 R56, [R220+0x6800] ;  /* 0x00680000dc38783b */ /* 0x000f280000000200 */
[----:B------:R-:W5:Y:S03]  /*26e0*/  LDSM.16.M88.4 R48, [R220+0x7800] ;  /* 0x00780000dc30783b */ /* 0x000f660000000200 */
[C---:B------:R-:W-:Y:S01]  /*26f0*/  HMMA.16816.F32.BF16 R80, R16.reuse, R30, R40 ;  /* 0x0000001e1050723c */ /* 0x040fe20000041828 */
[----:B------:R-:W1:Y:S04]  /*2700*/  LDSM.16.M88.4 R40, [R220+0x8000] ;  /* 0x00800000dc28783b */ /* 0x000e680000000200 */
[----:B------:R-:W-:Y:S03]  /*2710*/  LDSM.16.M88.4 R28, [R167+0x15100] ;  /* 0x01510000a71c783b */ /* 0x000fe60000000200 */
[C---:B--2---:R-:W-:Y:S01]  /*2720*/  HMMA.16816.F32.BF16 R72, R16.reuse, R20, R36 ;  /* 0x000000141048723c */ /* 0x044fe20000041824 */
[----:B------:R-:W2:Y:S07]  /*2730*/  LDSM.16.M88.4 R36, [R220+0x8800] ;  /* 0x00880000dc24783b */ /* 0x000eae0000000200 */
[C---:B------:R-:W-:Y:S08]  /*2740*/  HMMA.16816.F32.BF16 R84, R16.reuse, R108, R84 ;  /* 0x0000006c1054723c */ /* 0x040ff00000041854 */
[C---:B------:R-:W-:Y:S08]  /*2750*/  HMMA.16816.F32.BF16 R60, R16.reuse, R22, R32 ;  /* 0x00000016103c723c */ /* 0x040ff00000041820 */
[C---:B---3--:R-:W-:Y:S08]  /*2760*/  HMMA.16816.F32.BF16 R52, R16.reuse, R8, R68 ;  /* 0x000000081034723c */ /* 0x048ff00000041844 */
[----:B------:R-:W-:Y:S01]  /*2770*/  HMMA.16816.F32.BF16 R32, R16, R10, R76 ;  /* 0x0000000a1020723c */ /* 0x000fe2000004184c */
[----:B------:R-:W3:Y:S07]  /*2780*/  LDSM.16.M88.4 R8, [R223+0xc000] ;  /* 0x00c00000df08783b */ /* 0x000eee0000000200 */
[C---:B-1----:R-:W-:Y:S08]  /*2790*/  HMMA.16816.F32.BF16 R100, R12.reuse, R44, R100 ;  /* 0x0000002c0c64723c */ /* 0x042ff00000041864 */
[----:B------:R-:W-:Y:S01]  /*27a0*/  HMMA.16816.F32.BF16 R104, R12, R46, R104 ;  /* 0x0000002e0c68723c */ /* 0x000fe20000041868 */
[----:B------:R-:W1:Y:S07]  /*27b0*/  LDSM.16.M88.4 R44, [R167+0x15900] ;  /* 0x01590000a72c783b */ /* 0x000e6e0000000200 */
[----:B------:R-:W-:Y:S08]  /*27c0*/  HMMA.16816.F32.BF16 R108, R16, R114, R24 ;  /* 0x00000072106c723c */ /* 0x000ff00000041818 */
[C---:B------:R-:W-:Y:S08]  /*27d0*/  HMMA.16816.F32.BF16 R24, R12.reuse, R64, R84 ;  /* 0x000000400c18723c */ /* 0x040ff00000041854 */
[C---:B------:R-:W-:Y:S01]  /*27e0*/  HMMA.16816.F32.BF16 R20, R12.reuse, R66, R96 ;  /* 0x000000420c14723c */ /* 0x040fe20000041860 */
[----:B------:R-:W-:Y:S07]  /*27f0*/  LDSM.16.M88.4 R64, [R167+0x16900] ;  /* 0x01690000a740783b */ /* 0x000fee0000000200 */
[C---:B----4-:R-:W-:Y:S08]  /*2800*/  HMMA.16816.F32.BF16 R16, R12.reuse, R56, R92 ;  /* 0x000000380c10723c */ /* 0x050ff0000004185c */
[C---:B-----5:R-:W-:Y:S08]  /*2810*/  HMMA.16816.F32.BF16 R96, R12.reuse, R48, R88 ;  /* 0x000000300c60723c */ /* 0x060ff00000041858 */
[C---:B------:R-:W-:Y:S01]  /*2820*/  HMMA.16816.F32.BF16 R92, R12.reuse, R50, R80 ;  /* 0x000000320c5c723c */ /* 0x040fe20000041850 */
[----:B------:R-:W4:Y:S07]  /*2830*/  LDSM.16.M88.4 R48, [R167+0x16100] ;  /* 0x01610000a730783b */ /* 0x000f2e0000000200 */
[C---:B------:R-:W-:Y:S01]  /*2840*/  HMMA.16816.F32.BF16 R88, R12.reuse, R40, R72 ;  /* 0x000000280c58723c */ /* 0x040fe20000041848 */
[----:B------:R-:W5:Y:S07]  /*2850*/  LDSM.16.M88.4 R72, [R167+0x17100] ;  /* 0x01710000a748783b */ /* 0x000f6e0000000200 */
[C---:B------:R-:W-:Y:S08]  /*2860*/  HMMA.16816.F32.BF16 R56, R12.reuse, R58, R108 ;  /* 0x0000003a0c38723c */ /* 0x040ff0000004186c */
[C---:B------:R-:W-:Y:S01]  /*2870*/  HMMA.16816.F32.BF16 R84, R12.reuse, R42, R60 ;  /* 0x0000002a0c54723c */ /* 0x040fe2000004183c */
[----:B------:R-:W-:Y:S07]  /*2880*/  LDSM.16.M88.4 R40, [R226+0xa000] ;  /* 0x00a00000e228783b */ /* 0x000fee0000000200 */
[C---:B--2---:R-:W-:Y:S01]  /*2890*/  HMMA.16816.F32.BF16 R80, R12.reuse, R36, R52 ;  /* 0x000000240c50723c */ /* 0x044fe20000041834 */
[----:B------:R-:W-:Y:S07]  /*28a0*/  LDSM.16.M88.4 R52, [R226+0xa800] ;  /* 0x00a80000e234783b */ /* 0x000fee0000000200 */
[----:B------:R-:W-:Y:S01]  /*28b0*/  HMMA.16816.F32.BF16 R76, R12, R38, R32 ;  /* 0x000000260c4c723c */ /* 0x000fe20000041820 */
[----:B------:R-:W2:Y:S04]  /*28c0*/  LDSM.16.M88.4 R12, [R167+0x17900] ;  /* 0x01790000a70c783b */ /* 0x000ea80000000200 */
[----:B------:R-:W-:Y:S03]  /*28d0*/  LDSM.16.M88.4 R36, [R226+0x9000] ;  /* 0x00900000e224783b */ /* 0x000fe60000000200 */
[C---:B---3--:R-:W-:Y:S01]  /*28e0*/  HMMA.16816.F32.BF16 R68, R8.reuse, R28, R24 ;  /* 0x0000001c0844723c */ /* 0x048fe20000041818 */
[----:B------:R-:W-:Y:S07]  /*28f0*/  LDSM.16.M88.4 R32, [R226+0x9800] ;  /* 0x00980000e220783b */ /* 0x000fee0000000200 */
[C---:B------:R-:W-:Y:S08]  /*2900*/  HMMA.16816.F32.BF16 R60, R8.reuse, R30, R20 ;  /* 0x0000001e083c723c */ /* 0x040ff00000041814 */
[C---:B-1----:R-:W-:Y:S01]  /*2910*/  HMMA.16816.F32.BF16 R28, R8.reuse, R44, R16 ;  /* 0x0000002c081c723c */ /* 0x042fe20000041810 */
[----:B------:R-:W1:Y:S07]  /*2920*/  LDSM.16.M88.4 R16, [R222+0xc000] ;  /* 0x00c00000de10783b */ /* 0x000e6e0000000200 */
[C---:B------:R-:W-:Y:S08]  /*2930*/  HMMA.16816.F32.BF16 R24, R8.reuse, R46, R56 ;  /* 0x0000002e0818723c */ /* 0x040ff00000041838 */
[C---:B----4-:R-:W-:Y:S01]  /*2940*/  HMMA.16816.F32.BF16 R20, R8.reuse, R48, R100 ;  /* 0x000000300814723c */ /* 0x050fe20000041864 */
[----:B------:R-:W3:Y:S07]  /*2950*/  LDSM.16.M88.4 R100, [R226+0xb000] ;  /* 0x00b00000e264783b */ /* 0x000eee0000000200 */
[C---:B------:R-:W-:Y:S08]  /*2960*/  HMMA.16816.F32.BF16 R44, R8.reuse, R50, R104 ;  /* 0x00000032082c723c */ /* 0x040ff00000041868 */
[C---:B------:R-:W-:Y:S01]  /*2970*/  HMMA.16816.F32.BF16 R48, R8.reuse, R64, R96 ;  /* 0x000000400830723c */ /* 0x040fe20000041860 */
[----:B------:R-:W-:Y:S07]  /*2980*/  LDSM.16.M88.4 R96, [R221+0x17900] ;  /* 0x01790000dd60783b */ /* 0x000fee0000000200 */
[C---:B------:R-:W-:Y:S01]  /*2990*/  HMMA.16816.F32.BF16 R56, R8.reuse, R66, R92 ;  /* 0x000000420838723c */ /* 0x040fe2000004185c */
[----:B------:R-:W-:Y:S07]  /*29a0*/  LDSM.16.M88.4 R92, [R220+0x9800] ;  /* 0x00980000dc5c783b */ /* 0x000fee0000000200 */
[C---:B-----5:R-:W-:Y:S01]  /*29b0*/  HMMA.16816.F32.BF16 R64, R8.reuse, R72, R88 ;  /* 0x000000480840723c */ /* 0x060fe20000041858 */
[----:B------:R-:W4:Y:S07]  /*29c0*/  LDSM.16.M88.4 R88, [R226+0xb800] ;  /* 0x00b80000e258783b */ /* 0x000f2e0000000200 */
[C---:B--2---:R-:W-:Y:S08]  /*29d0*/  HMMA.16816.F32.BF16 R80, R8.reuse, R12, R80 ;  /* 0x0000000c0850723c */ /* 0x044ff00000041850 */
[C---:B------:R-:W-:Y:S01]  /*29e0*/  HMMA.16816.F32.BF16 R76, R8.reuse, R14, R76 ;  /* 0x0000000e084c723c */ /* 0x040fe2000004184c */
[----:B------:R-:W2:Y:S07]  /*29f0*/  LDSM.16.M88.4 R12, [R225+0xc000] ;  /* 0x00c00000e10c783b */ /* 0x000eae0000000200 */
[----:B------:R-:W-:Y:S01]  /*2a00*/  HMMA.16816.F32.BF16 R72, R8, R74, R84 ;  /* 0x0000004a0848723c */ /* 0x000fe20000041854 */
[----:B------:R-:W-:Y:S07]  /*2a10*/  LDSM.16.M88.4 R8, [R224+0xc000] ;  /* 0x00c00000e008783b */ /* 0x000fee0000000200 */
[C---:B-1----:R-:W-:Y:S08]  /*2a20*/  HMMA.16816.F32.BF16 R84, R16.reuse, R36, R68 ;  /* 0x000000241054723c */ /* 0x042ff00000041844 */
[C---:B------:R-:W-:Y:S01]  /*2a30*/  HMMA.16816.F32.BF16 R112, R16.reuse, R38, R60 ;  /* 0x000000261070723c */ /* 0x040fe2000004183c */
[----:B------:R-:W1:Y:S07]  /*2a40*/  LDSM.16.M88.4 R36, [R221+0x15900] ;  /* 0x01590000dd24783b */ /* 0x000e6e0000000200 */
[C---:B------:R-:W-:Y:S08]  /*2a50*/  HMMA.16816.F32.BF16 R108, R16.reuse, R32, R28 ;  /* 0x00000020106c723c */ /* 0x040ff0000004181c */
[C---:B------:R-:W-:Y:S01]  /*2a60*/  HMMA.16816.F32.BF16 R104, R16.reuse, R34, R24 ;  /* 0x000000221068723c */ /* 0x040fe20000041818 */
[----:B------:R-:W5:Y:S07]  /*2a70*/  LDSM.16.M88.4 R32, [R221+0x16100] ;  /* 0x01610000dd20783b */ /* 0x000f6e0000000200 */
[C---:B------:R-:W-:Y:S08]  /*2a80*/  HMMA.16816.F32.BF16 R28, R16.reuse, R40, R20 ;  /* 0x00000028101c723c */ /* 0x040ff00000041814 */
[C---:B------:R-:W-:Y:S01]  /*2a90*/  HMMA.16816.F32.BF16 R24, R16.reuse, R42, R44 ;  /* 0x0000002a1018723c */ /* 0x040fe2000004182c */
[----:B------:R-:W1:Y:S07]  /*2aa0*/  LDSM.16.M88.4 R40, [R221+0x16900] ;  /* 0x01690000dd28783b */ /* 0x000e6e0000000200 */
[C---:B------:R-:W-:Y:S01]  /*2ab0*/  HMMA.16816.F32.BF16 R44, R16.reuse, R54, R56 ;  /* 0x00000036102c723c */ /* 0x040fe20000041838 */
[----:B------:R-:W1:Y:S07]  /*2ac0*/  LDSM.16.M88.4 R56, [R221+0x17100] ;  /* 0x01710000dd38783b */ /* 0x000e6e0000000200 */
[C---:B------:R-:W-:Y:S08]  /*2ad0*/  HMMA.16816.F32.BF16 R20, R16.reuse, R52, R48 ;  /* 0x000000341014723c */ /* 0x040ff00000041830 */
[C---:B---3--:R-:W-:Y:S08]  /*2ae0*/  HMMA.16816.F32.BF16 R60, R16.reuse, R102, R72 ;  /* 0x00000066103c723c */ /* 0x048ff00000041848 */
[C---:B------:R-:W-:Y:S01]  /*2af0*/  HMMA.16816.F32.BF16 R48, R16.reuse, R100, R64 ;  /* 0x000000641030723c */ /* 0x040fe20000041840 */
[----:B------:R-:W-:Y:S07]  /*2b00*/  LDSM.16.M88.4 R100, [R220+0x9000] ;  /* 0x00900000dc64783b */ /* 0x000fee0000000200 */
[C---:B----4-:R-:W-:Y:S08]  /*2b10*/  HMMA.16816.F32.BF16 R72, R16.reuse, R88, R80 ;  /* 0x000000581048723c */ /* 0x050ff00000041850 */
[----:B------:R-:W-:Y:S01]  /*2b20*/  HMMA.16816.F32.BF16 R68, R16, R90, R76 ;  /* 0x0000005a1044723c */ /* 0x000fe2000004184c */
[----:B------:R-:W3:Y:S07]  /*2b30*/  LDSM.16.M88.4 R88, [R220+0xa000] ;  /* 0x00a00000dc58783b */ /* 0x000eee0000000200 */
[----:B--2---:R-:W-:Y:S01]  /*2b40*/  HMMA.16816.F32.BF16 R80, R12, R122, R112 ;  /* 0x0000007a0c50723c */ /* 0x004fe20000041870 */
[----:B------:R-:W2:Y:S01]  /*2b50*/  LDSM.16.M88.4 R112, [R220+0xb800] ;  /* 0x00b80000dc70783b */ /* 0x000ea20000000200 */
[----:B------:R-:W-:-:S06]  /*2b60*/  DEPBAR.LE SB0, 0x0 ;  /* 0x000080000000791a */ /* 0x000fcc0000000000 */
[C---:B-1----:R-:W-:Y:S08]  /*2b70*/  HMMA.16816.F32.BF16 R76, R12.reuse, R36, R108 ;  /* 0x000000240c4c723c */ /* 0x042ff0000004186c */
        /* <DEDUP_REMOVED lines=9> */
[----:B------:R-:W-:Y:S08]  /*2c10*/  HMMA.16816.F32.BF16 R12, R12, R98, R68 ;  /* 0x000000620c0c723c */ /* 0x000ff00000041844 */
        /* <DEDUP_REMOVED lines=10> */
[C---:B--2---:R-:W-:Y:S08]  /*2cc0*/  HMMA.16816.F32.BF16 R48, R8.reuse, R112, R16 ;  /* 0x000000700830723c */ /* 0x044ff00000041810 */
[----:B------:R-:W-:Y:S01]  /*2cd0*/  HMMA.16816.F32.BF16 R56, R8, R114, R12 ;  /* 0x000000720838723c */ /* 0x000fe2000004180c */
[----:B------:R-:W-:Y:S06]  /*2ce0*/  BAR.SYNC.DEFER_BLOCKING 0x0 ;  /* 0x0000000000007b1d */ /* 0x000fec0000010000 */
[----:B------:R-:W-:Y:S05]  /*2cf0*/  @!P5 BRA `(.L_x_2211) ;  /* 0x000002400000d947 */ /* 0x000fea0003800000 */
[----:B------:R-:W-:Y:S01]  /*2d00*/  IADD3 R6, R138, -0x2, RZ ;  /* 0xfffffffe8a067810 */ /* 0x000fe20007ffe0ff */
[----:B------:R-:W-:-:S02]  /*2d10*/  IMAD.SHL.U32 R9, R131, 0x40, RZ ;  /* 0x0000004083097824 */ /* 0x000fc400078e00ff */
        /* <DEDUP_REMOVED lines=34> */
.L_x_2211:
[----:B-1----:R-:W-:Y:S01]  /*2f40*/  SHF.R.S32.HI R2, RZ, 0x1f, R128 ;  /* 0x0000001fff027819 */ /* 0x002fe20000011480 */
[----:B------:R-:W-:Y:S01]  /*2f50*/  STL [R1+0x64], R221 ;  /* 0x000064dd01007387 */ /* 0x000fe20000100800 */
[----:B------:R-:W-:-:S02]  /*2f60*/  SHF.L.U32 R216, R5, 0x1, RZ ;  /* 0x0000000105d87819 */ /* 0x000fc400000006ff */
[----:B------:R-:W-:Y:S01]  /*2f70*/  LEA.HI R3, R2, R128, RZ, 0x2 ;  /* 0x0000008002037211 */ /* 0x000fe200078f10ff */
[----:B------:R-:W-:Y:S02]  /*2f80*/  STL [R1+0x60], R220 ;  /* 0x000060dc01007387 */ /* 0x000fe40000100800 */
[--C-:B------:R-:W-:Y:S01]  /*2f90*/  IMAD R217, R4, 0x2, R216.reuse ;  /* 0x0000000204d97824 */ /* 0x100fe200078e02d8 */
[----:B------:R-:W-:Y:S01]  /*2fa0*/  LOP3.LUT R2, R3, 0x7ffffffc, RZ, 0xc0, !PT ;  /* 0x7ffffffc03027812 */ /* 0x000fe200078ec0ff */
[----:B------:R-:W-:Y:S01]  /*2fb0*/  STL [R1+0x5c], R167 ;  /* 0x00005ca701007387 */ /* 0x000fe20000100800 */
[C---:B------:R-:W-:Y:S02]  /*2fc0*/  IMAD R219, R0.reuse, 0x2, R216 ;  /* 0x0000000200db7824 */ /* 0x040fe400078e02d8 */
[----:B------:R-:W-:Y:S01]  /*2fd0*/  LEA R218, R0, R217, 0x1 ;  /* 0x000000d900da7211 */ /* 0x000fe200078e08ff */
[----:B------:R1:W-:Y:S01]  /*2fe0*/  STL [R1+0x58], R3 ;  /* 0x0000580301007387 */ /* 0x0003e20000100800 */
[----:B------:R-:W-:-:S03]  /*2ff0*/  IMAD.IADD R2, R128, 0x1, -R2 ;  /* 0x0000000180027824 */ /* 0x000fc600078e0a02 */
        /* <DEDUP_REMOVED lines=14> */
[----:B------:R-:W-:Y:S01]  /*30e0*/  ISETP.GT.AND P5, PT, R2, 0x9, PT ;  /* 0x000000090200780c */ /* 0x000fe20003fa4270 */
[----:B------:R-:W-:Y:S01]  /*30f0*/  LDSM.16.MT88.4 R84, [R219+0x3100] ;  /* 0x00310000db54783b */ /* 0x000fe20000004200 */
[----:B------:R-:W-:Y:S02]  /*3100*/  FSEL R9, R80, -INF , P0 ;  /* 0xff80000050097808 */ /* 0x000fe40000000000 */
[----:B------:R-:W-:Y:S02]  /*3110*/  FMNMX.FTZ R3, R7, R8, !PT ;  /* 0x0000000807037209 */ /* 0x000fe40007810000 */
[----:B------:R-:W-:Y:S02]  /*3120*/  FSEL R21, R82, -INF , P0 ;  /* 0xff80000052157808 */ /* 0x000fe40000000000 */
[----:B------:R-:W-:-:S02]  /*3130*/  ISETP.GT.AND P0, PT, R2, 0x10, PT ;  /* 0x000000100200780c */ /* 0x000fc40003f04270 */
[----:B------:R-:W-:Y:S02]  /*3140*/  FSEL R10, R81, -INF , P5 ;  /* 0xff800000510a7808 */ /* 0x000fe40002800000 */
[----:B------:R-:W-:Y:S02]  /*3150*/  FMNMX.FTZ R3, R9, R3, !PT ;  /* 0x0000000309037209 */ /* 0x000fe40007810000 */
[----:B------:R-:W-:Y:S02]  /*3160*/  FSEL R24, R83, -INF , P5 ;  /* 0xff80000053187808 */ /* 0x000fe40002800000 */
[----:B------:R-:W-:Y:S01]  /*3170*/  ISETP.GT.AND P5, PT, R2, 0x11, PT ;  /* 0x000000110200780c */ /* 0x000fe20003fa4270 */
[----:B------:R-:W-:Y:S01]  /*3180*/  LDSM.16.MT88.4 R80, [R217+0x3100] ;  /* 0x00310000d950783b */ /* 0x000fe20000004200 */
[----:B------:R-:W-:Y:S02]  /*3190*/  FSEL R11, R76, -INF , P0 ;  /* 0xff8000004c0b7808 */ /* 0x000fe40000000000 */
[----:B------:R-:W-:-:S02]  /*31a0*/  FMNMX.FTZ R3, R10, R3, !PT ;  /* 0x000000030a037209 */ /* 0x000fc40007810000 */
[----:B------:R-:W-:Y:S02]  /*31b0*/  FSEL R25, R78, -INF , P0 ;  /* 0xff8000004e197808 */ /* 0x000fe40000000000 */
[C---:B------:R-:W-:Y:S02]  /*31c0*/  ISETP.GT.AND P0, PT, R2.reuse, 0x18, PT ;  /* 0x000000180200780c */ /* 0x040fe40003f04270 */
        /* <DEDUP_REMOVED lines=12> */
[----:B------:R-:W-:Y:S01]  /*3290*/  ISETP.GT.AND P5, PT, R2, 0x21, PT ;  /* 0x000000210200780c */ /* 0x000fe20003fa4270 */
[----:B------:R-:W-:Y:S01]  /*32a0*/  LDSM.16.MT88.4 R64, [R218+0x900] ;  /* 0x00090000da40783b */ /* 0x000fe20000004200 */
[----:B------:R-:W-:Y:S02]  /*32b0*/  FSEL R120, R52, -INF , P0 ;  /* 0xff80000034787808 */ /* 0x000fe40000000000 */
[----:B------:R-:W-:Y:S02]  /*32c0*/  FMNMX.FTZ R3, R15, R3, !PT ;  /* 0x000000030f037209 */ /* 0x000fe40007810000 */
[----:B------:R-:W-:Y:S02]  /*32d0*/  FSEL R123, R54, -INF , P0 ;  /* 0xff800000367b7808 */ /* 0x000fe40000000000 */
[----:B------:R-:W-:Y:S02]  /*32e0*/  ISETP.GT.AND P0, PT, R2, 0x28, PT ;  /* 0x000000280200780c */ /* 0x000fe40003f04270 */
[----:B------:R-:W-:-:S02]  /*32f0*/  FSEL R118, R53, -INF , P5 ;  /* 0xff80000035767808 */ /* 0x000fc40002800000 */
[----:B------:R-:W-:Y:S02]  /*3300*/  FMNMX.FTZ R3, R120, R3, !PT ;  /* 0x0000000378037209 */ /* 0x000fe40007810000 */
[----:B------:R-:W-:Y:S02]  /*3310*/  FSEL R122, R55, -INF , P5 ;  /* 0xff800000377a7808 */ /* 0x000fe40002800000 */
[----:B------:R-:W-:Y:S02]  /*3320*/  ISETP.GT.AND P5, PT, R2, 0x29, PT ;  /* 0x000000290200780c */ /* 0x000fe40003fa4270 */
[----:B------:R-:W-:Y:S02]  /*3330*/  FSEL R117, R88, -INF , P0 ;  /* 0xff80000058757808 */ /* 0x000fe40000000000 */
[----:B------:R-:W-:Y:S02]  /*3340*/  FMNMX.FTZ R3, R118, R3, !PT ;  /* 0x0000000376037209 */ /* 0x000fe40007810000 */
[----:B------:R-:W-:-:S02]  /*3350*/  FSEL R121, R90, -INF , P0 ;  /* 0xff8000005a797808 */ /* 0x000fc40000000000 */
        /* <DEDUP_REMOVED lines=29> */
[----:B------:R-:W-:Y:S02]  /*3530*/  FSEL R250, R33, -INF , P0 ;  /* 0xff80000021fa7808 */ /* 0x000fe40000000000 */
[----:B------:R-:W-:Y:S02]  /*3540*/  ISETP.GT.AND P5, PT, R2, 0x48, PT ;  /* 0x000000480200780c */ /* 0x000fe40003fa4270 */
        /* <DEDUP_REMOVED lines=8> */
[----:B------:R-:W-:Y:S02]  /*35d0*/  FSEL R206, R41, -INF , P0 ;  /* 0xff80000029ce7808 */ /* 0x000fe40000000000 */
[----:B------:R-:W-:Y:S02]  /*35e0*/  ISETP.GT.AND P5, PT, R2, 0x50, PT ;  /* 0x000000500200780c */ /* 0x000fe40003fa4270 */
[----:B------:R-:W-:Y:S02]  /*35f0*/  FMNMX.FTZ R3, R207, R3, !PT ;  /* 0x00000003cf037209 */ /* 0x000fe40007810000 */
[----:B------:R-:W-:Y:S02]  /*3600*/  FMNMX.FTZ R6, R28, R6, !PT ;  /* 0x000000061c067209 */ /* 0x000fe40007810000 */
[----:B------:R-:W-:Y:S02]  /*3610*/  FSEL R252, R43, -INF , P0 ;  /* 0xff8000002bfc7808 */ /* 0x000fe40000000000 */
[----:B------:R-:W-:-:S02]  /*3620*/  ISETP.GT.AND P0, PT, R2, 0x51, PT ;  /* 0x000000510200780c */ /* 0x000fc40003f04270 */
[----:B------:R-:W-:Y:S02]  /*3630*/  FSEL R108, R48, -INF , P5 ;  /* 0xff800000306c7808 */ /* 0x000fe40002800000 */
[----:B------:R-:W-:Y:S02]  /*3640*/  FMNMX.FTZ R3, R206, R3, !PT ;  /* 0x00000003ce037209 */ /* 0x000fe40007810000 */
[----:B------:R-:W-:Y:S02]  /*3650*/  FMNMX.FTZ R6, R123, R6, !PT ;  /* 0x000000067b067209 */ /* 0x000fe40007810000 */
[----:B------:R-:W-:Y:S02]  /*3660*/  FSEL R210, R50, -INF , P5 ;  /* 0xff80000032d27808 */ /* 0x000fe40002800000 */
[----:B------:R-:W-:Y:S02]  /*3670*/  FSEL R100, R51, -INF , P0 ;  /* 0xff80000033647808 */ /* 0x000fe40000000000 */
[----:B------:R-:W-:-:S02]  /*3680*/  FSEL R109, R49, -INF , P0 ;  /* 0xff800000316d7808 */ /* 0x000fc40000000000 */
[----:B------:R-:W-:Y:S02]  /*3690*/  ISETP.GT.AND P5, PT, R2, 0x58, PT ;  /* 0x000000580200780c */ /* 0x000fe40003fa4270 */
[----:B------:R-:W-:Y:S02]  /*36a0*/  FMNMX.FTZ R3, R108, R3, !PT ;  /* 0x000000036c037209 */ /* 0x000fe40007810000 */
[----:B------:R-:W-:Y:S02]  /*36b0*/  ISETP.GT.AND P0, PT, R2, 0x59, PT ;  /* 0x000000590200780c */ /* 0x000fe40003f04270 */
[----:B------:R-:W-:Y:S02]  /*36c0*/  FMNMX.FTZ R2, R122, R6, !PT ;  /* 0x000000067a027209 */ /* 0x000fe40007810000 */
        /* <DEDUP_REMOVED lines=8> */
[----:B------:R-:W-:Y:S01]  /*3750*/  FSEL R201, R39, -INF , P6 ;  /* 0xff80000027c97808 */ /* 0x000fe20003000000 */
[----:B------:R-:W1:Y:S01]  /*3760*/  SHFL.BFLY PT, R3, R164, 0x2, 0x1f ;  /* 0x0c401f00a4037f89 */ /* 0x000e6200000e0000 */
[----:B------:R-:W-:Y:S02]  /*3770*/  FMNMX.FTZ R2, R204, R2, !PT ;  /* 0x00000002cc027209 */ /* 0x000fe40007810000 */
[----:B------:R-:W-:Y:S01]  /*3780*/  FSEL R208, R58, -INF , P5 ;  /* 0xff8000003ad07808 */ /* 0x000fe20002800000 */
[----:B------:R-:W-:Y:S01]  /*3790*/  LDSM.16.MT88.4 R36, [R217+0x900] ;  /* 0x00090000d924783b */ /* 0x000fe20000004200 */
[----:B------:R-:W-:Y:S02]  /*37a0*/  FMNMX.FTZ R2, R203, R2, !PT ;  /* 0x00000002cb027209 */ /* 0x000fe40007810000 */
[----:B------:R-:W-:Y:S02]  /*37b0*/  FSEL R104, R59, -INF , P0 ;  /* 0xff8000003b687808 */ /* 0x000fe40000000000 */
[----:B------:R-:W-:Y:S01]  /*37c0*/  FMNMX.FTZ R2, R201, R2, !PT ;  /* 0x00000002c9027209 */ /* 0x000fe20007810000 */
[----:B------:R-:W-:Y:S03]  /*37d0*/  LDSM.16.MT88.4 R56, [R217+0x3900] ;  /* 0x00390000d938783b */ /* 0x000fe60000004200 */
        /* <DEDUP_REMOVED lines=22> */
[----:B------:R-:W-:-:S03]  /*3940*/  FFMA.FTZ R6, R14, c[0x0][0x2d0], -R12 ;  /* 0x0000b4000e067a23 */ /* 0x000fc6000001080c */
[----:B------:R-:W-:-:S03]  /*3950*/  FSETP.NEU.FTZ.AND P0, PT, R3, -INF , PT ;  /* 0xff8000000300780b */ /* 0x000fc60003f1d000 */
[----:B------:R3:W-:Y:S01]  /*3960*/  MUFU.EX2 R215, R6 ;  /* 0x0000000600d77308 */ /* 0x0007e20000000800 */
[----:B-1----:R-:W-:-:S07]  /*3970*/  FFMA.FTZ R2, R9, c[0x0][0x2d0], -R12 ;  /* 0x0000b40009027a23 */ /* 0x002fce000001080c */
[----:B------:R1:W-:Y:S01]  /*3980*/  MUFU.EX2 R103, R2 ;  /* 0x0000000200677308 */ /* 0x0003e20000000800 */
[----:B---3--:R-:W-:Y:S02]  /*3990*/  FFMA.FTZ R6, R15, c[0x0][0x2d0], -R12 ;  /* 0x0000b4000f067a23 */ /* 0x008fe4000001080c */
[----:B--2---:R-:W-:-:S05]  /*39a0*/  IMAD.MOV.U32 R15, RZ, RZ, R17 ;  /* 0x000000ffff0f7224 */ /* 0x004fca00078e0011 */
        /* <DEDUP_REMOVED lines=8> */
[----:B-1----:R-:W-:-:S06]  /*3a30*/  FFMA.FTZ R2, R13, c[0x0][0x2d0], -R12 ;  /* 0x0000b4000d027a23 */ /* 0x002fcc000001080c */
[----:B------:R1:W2:Y:S02]  /*3a40*/  MUFU.EX2 R60, R2 ;  /* 0x00000002003c7308 */ /* 0x0002a40000000800 */
[----:B-1----:R-:W-:Y:S02]  /*3a50*/  FMUL.FTZ R2, R3, c[0x0][0x2d0] ;  /* 0x0000b40003027a20 */ /* 0x002fe40000410000 */
[----:B--2---:R-:W-:Y:S02]  /*3a60*/  IMAD.MOV.U32 R0, RZ, RZ, R60 ;  /* 0x000000ffff007224 */ /* 0x004fe400078e003c */
[----:B------:R-:W-:Y:S01]  /*3a70*/  LDSM.16.MT88.4 R60, [R216+0x3900] ;  /* 0x00390000d83c783b */ /* 0x000fe20000004200 */
        /* <DEDUP_REMOVED lines=23> */
[----:B------:R-:W-:Y:S01]  /*3bf0*/  LDSM.16.MT88.4 R20, [R218+0x100] ;  /* 0x00010000da14783b */ /* 0x000fe20000004200 */
        /* <DEDUP_REMOVED lines=8> */
[----:B------:R-:W-:Y:S08]  /*3c80*/  HMMA.16816.F32.BF16 R180, R4, R38, R16 ;  /* 0x0000002604b4723c */ /* 0x000ff00000041810 */
[C---:B-1----:R-:W-:Y:S08]  /*3c90*/  HMMA.16816.F32.BF16 R52, R8.reuse, R28, RZ ;  /* 0x0000001c0834723c */ /* 0x042ff000000418ff */
[----:B------:R-:W-:Y:S08]  /*3ca0*/  HMMA.16816.F32.BF16 R48, R8, R30, RZ ;  /* 0x0000001e0830723c */ /* 0x000ff000000418ff */
[----:B------:R-:W-:Y:S08]  /*3cb0*/  HMMA.16816.F32.BF16 R192, R4, R44, R40 ;  /* 0x0000002c04c0723c */ /* 0x000ff00000041828 */
[C---:B------:R-:W-:Y:S08]  /*3cc0*/  HMMA.16816.F32.BF16 R36, R8.reuse, R22, RZ ;  /* 0x000000160824723c */ /* 0x040ff000000418ff */
[C---:B------:R-:W-:Y:S08]  /*3cd0*/  HMMA.16816.F32.BF16 R32, R8.reuse, R72, RZ ;  /* 0x000000480820723c */ /* 0x040ff000000418ff */
[C---:B------:R-:W-:Y:S01]  /*3ce0*/  HMMA.16816.F32.BF16 R28, R8.reuse, R74, RZ ;  /* 0x0000004a081c723c */ /* 0x040fe200000418ff */
[----:B------:R-:W1:Y:S07]  /*3cf0*/  LDSM.16.MT88.4 R72, [R216+0x6100] ;  /* 0x00610000d848783b */ /* 0x000e6e0000004200 */
[C---:B------:R-:W-:Y:S08]  /*3d00*/  HMMA.16816.F32.BF16 R44, R8.reuse, R86, RZ ;  /* 0x00000056082c723c */ /* 0x040ff000000418ff */
[C---:B------:R-:W-:Y:S08]  /*3d10*/  HMMA.16816.F32.BF16 R40, R8.reuse, R20, RZ ;  /* 0x000000140828723c */ /* 0x040ff000000418ff */
[C---:B------:R-:W-:Y:S08]  /*3d20*/  HMMA.16816.F32.BF16 R20, R8.reuse, R82, RZ ;  /* 0x000000520814723c */ /* 0x040ff000000418ff */
[----:B------:R-:W-:Y:S01]  /*3d30*/  HMMA.16816.F32.BF16 R16, R8, R84, RZ ;  /* 0x000000540810723c */ /* 0x000fe200000418ff */
[----:B------:R-:W-:Y:S07]  /*3d40*/  LDSM.16.MT88.4 R84, [R219+0x6900] ;  /* 0x00690000db54783b */ /* 0x000fee0000004200 */
[C---:B------:R-:W-:Y:S01]  /*3d50*/  HMMA.16816.F32.BF16 R176, R4.reuse, R66, R36 ;  /* 0x0000004204b0723c */ /* 0x040fe20000041824 */
[----:B------:R-:W2:Y:S07]  /*3d60*/  LDSM.16.MT88.4 R36, [R216+0x6900] ;  /* 0x00690000d824783b */ /* 0x000eae0000004200 */
[----:B------:R-:W-:Y:S01]  /*3d70*/  HMMA.16816.F32.BF16 R196, R4, R70, R44 ;  /* 0x0000004604c4723c */ /* 0x000fe2000004182c */
[----:B------:R-:W3:Y:S07]  /*3d80*/  LDSM.16.MT88.4 R44, [R218+0x6100] ;  /* 0x00610000da2c783b */ /* 0x000eee0000004200 */
[----:B------:R-:W-:Y:S01]  /*3d90*/  HMMA.16816.F32.BF16 R24, R8, R80, RZ ;  /* 0x000000500818723c */ /* 0x000fe200000418ff */
[----:B------:R-:W-:Y:S07]  /*3da0*/  LDSM.16.MT88.4 R80, [R218+0x6900] ;  /* 0x00690000da50783b */ /* 0x000fee0000004200 */
[----:B------:R-:W-:Y:S08]  /*3db0*/  HMMA.16816.F32.BF16 R148, R4, R58, R20 ;  /* 0x0000003a0494723c */ /* 0x000ff00000041814 */
[----:B-1----:R-:W-:Y:S08]  /*3dc0*/  HMMA.16816.F32.BF16 R20, R8, R74, RZ ;  /* 0x0000004a0814723c */ /* 0x002ff000000418ff */
[C---:B------:R-:W-:Y:S01]  /*3dd0*/  HMMA.16816.F32.BF16 R132, R4.reuse, R64, R40 ;  /* 0x000000400484723c */ /* 0x040fe20000041828 */
[----:B------:R-:W1:Y:S07]  /*3de0*/  LDSM.16.MT88.4 R40, [R219+0x6100] ;  /* 0x00610000db28783b */ /* 0x000e6e0000004200 */
[C---:B------:R-:W-:Y:S01]  /*3df0*/  HMMA.16816.F32.BF16 R152, R4.reuse, R68, R16 ;  /* 0x000000440498723c */ /* 0x040fe20000041810 */
[----:B------:R-:W4:Y:S07]  /*3e00*/  LDSM.16.MT88.4 R68, [R217+0x6900] ;  /* 0x00690000d944783b */ /* 0x000f2e0000004200 */
[C---:B------:R-:W-:Y:S01]  /*3e10*/  HMMA.16816.F32.BF16 R136, R4.reuse, R90, R48 ;  /* 0x0000005a0488723c */ /* 0x040fe20000041830 */
[----:B------:R-:W1:Y:S07]  /*3e20*/  LDSM.16.MT88.4 R48, [R216+0x9100] ;  /* 0x00910000d830783b */ /* 0x000e6e0000004200 */
[----:B------:R-:W-:Y:S08]  /*3e30*/  HMMA.16816.F32.BF16 R172, R4, R60, R32 ;  /* 0x0000003c04ac723c */ /* 0x000ff00000041820 */
[----:B------:R-:W-:Y:S08]  /*3e40*/  HMMA.16816.F32.BF16 R32, R8, R76, RZ ;  /* 0x0000004c0820723c */ /* 0x000ff000000418ff */
[----:B------:R-:W-:Y:S08]  /*3e50*/  HMMA.16816.F32.BF16 R168, R4, R62, R28 ;  /* 0x0000003e04a8723c */ /* 0x000ff0000004181c */
[C---:B------:R-:W-:Y:S01]  /*3e60*/  HMMA.16816.F32.BF16 R28, R8.reuse, R78, RZ ;  /* 0x0000004e081c723c */ /* 0x040fe200000418ff */
[----:B------:R-:W-:Y:S07]  /*3e70*/  LDSM.16.MT88.4 R76, [R218+0x9100] ;  /* 0x00910000da4c783b */ /* 0x000fee0000004200 */
[----:B------:R-:W-:Y:S08]  /*3e80*/  HMMA.16816.F32.BF16 R16, R8, R96, RZ ;  /* 0x000000600810723c */ /* 0x000ff000000418ff */
[----:B------:R-:W-:Y:S08]  /*3e90*/  HMMA.16816.F32.BF16 R144, R4, R56, R24 ;  /* 0x000000380490723c */ /* 0x000ff00000041818 */
[----:B------:R-:W-:Y:S01]  /*3ea0*/  HMMA.16816.F32.BF16 R24, R8, R72, RZ ;  /* 0x000000480818723c */ /* 0x000fe200000418ff */
[----:B------:R-:W4:Y:S07]  /*3eb0*/  LDSM.16.MT88.4 R72, [R219+0x9100] ;  /* 0x00910000db48783b */ /* 0x000f2e0000004200 */
[C---:B--2---:R-:W-:Y:S08]  /*3ec0*/  HMMA.16816.F32.BF16 R124, R4.reuse, R38, R20 ;  /* 0x00000026047c723c */ /* 0x044ff00000041814 */
[----:B------:R-:W-:Y:S01]  /*3ed0*/  HMMA.16816.F32.BF16 R140, R4, R88, R52 ;  /* 0x00000058048c723c */ /* 0x000fe20000041834 */
[----:B------:R-:W2:Y:S04]  /*3ee0*/  LDSM.16.MT88.4 R52, [R217+0x9100] ;  /* 0x00910000d934783b */ /* 0x000ea80000004200 */
[----:B------:R-:W2:Y:S03]  /*3ef0*/  LDSM.16.MT88.4 R88, [R216+0x9900] ;  /* 0x00990000d858783b */ /* 0x000ea60000004200 */
[----:B---3--:R-:W-:Y:S08]  /*3f00*/  HMMA.16816.F32.BF16 R20, R8, R46, RZ ;  /* 0x0000002e0814723c */ /* 0x008ff000000418ff */
[----:B------:R-:W-:Y:S08]  /*3f10*/  HMMA.16816.F32.BF16 R160, R4, R92, R32 ;  /* 0x0000005c04a0723c */ /* 0x000ff00000041820 */
[----:B-1----:R-:W-:Y:S08]  /*3f20*/  HMMA.16816.F32.BF16 R32, R8, R40, RZ ;  /* 0x000000280820723c */ /* 0x002ff000000418ff */
[C---:B------:R-:W-:Y:S08]  /*3f30*/  HMMA.16816.F32.BF16 R156, R4.reuse, R94, R28 ;  /* 0x0000005e049c723c */ /* 0x040ff0000004181c */
[----:B----4-:R-:W-:Y:S07]  /*3f40*/  HMMA.16816.F32.BF16 R112, R4, R68, R16 ;  /* 0x000000440470723c */ /* 0x010fee0000041810 */
[----:B------:R-:W-:Y:S01]  /*3f50*/  IMAD.MOV.U32 R69, RZ, RZ, R111 ;  /* 0x000000ffff457224 */ /* 0x000fe200078e006f */
[----:B------:R-:W-:Y:S01]  /*3f60*/  HMMA.16816.F32.BF16 R28, R8, R42, RZ ;  /* 0x0000002a081c723c */ /* 0x000fe200000418ff */
[----:B------:R-:W-:-:S07]  /*3f70*/  MOV R68, R110 ;  /* 0x0000006e00447202 */ /* 0x000fce0000000f00 */
[----:B------:R-:W-:Y:S08]  /*3f80*/  HMMA.16816.F32.BF16 R16, R8, R48, RZ ;  /* 0x000000300810723c */ /* 0x000ff000000418ff */
[C---:B------:R-:W-:Y:S01]  /*3f90*/  HMMA.16816.F32.BF16 R92, R4.reuse, R82, R20 ;  /* 0x00000052045c723c */ /* 0x040fe20000041814 */
[----:B------:R-:W1:Y:S07]  /*3fa0*/  LDSM.16.MT88.4 R20, [R217+0x9900] ;  /* 0x00990000d914783b */ /* 0x000e6e0000004200 */
[----:B------:R-:W-:Y:S08]  /*3fb0*/  HMMA.16816.F32.BF16 R128, R4, R36, R24 ;  /* 0x000000240480723c */ /* 0x000ff00000041818 */
[C---:B------:R-:W-:Y:S08]  /*3fc0*/  HMMA.16816.F32.BF16 R24, R8.reuse, R44, RZ ;  /* 0x0000002c0818723c */ /* 0x040ff000000418ff */
[C---:B------:R-:W-:Y:S07]  /*3fd0*/  HMMA.16816.F32.BF16 R44, R8.reuse, R74, RZ ;  /* 0x0000004a082c723c */ /* 0x040fee00000418ff */
[----:B------:R-:W-:Y:S01]  /*3fe0*/  MOV R74, R107 ;  /* 0x0000006b004a7202 */ /* 0x000fe20000000f00 */
[----:B------:R-:W-:Y:S01]  /*3ff0*/  HMMA.16816.F32.BF16 R40, R8, R76, RZ ;  /* 0x0000004c0828723c */ /* 0x000fe200000418ff */
[----:B------:R-:W-:-:S06]  /*4000*/  IMAD.MOV.U32 R75, RZ, RZ, R106 ;  /* 0x000000ffff4b7224 */ /* 0x000fcc00078e006a */
[----:B------:R-:W-:Y:S01]  /*4010*/  IMAD.MOV.U32 R76, RZ, RZ, R105 ;  /* 0x000000ffff4c7224 */ /* 0x000fe200078e0069 */
[----:B------:R-:W-:Y:S01]  /*4020*/  HMMA.16816.F32.BF16 R36, R8, R78, RZ ;  /* 0x0000004e0824723c */ /* 0x000fe200000418ff */
[----:B------:R-:W-:Y:S01]  /*4030*/  MOV R77, R13 ;  /* 0x0000000d004d7202 */ /* 0x000fe20000000f00 */
[----:B------:R-:W-:-:S05]  /*4040*/  IMAD.MOV.U32 R13, RZ, RZ, R100 ;  /* 0x000000ffff0d7224 */ /* 0x000fca00078e0064 */
[----:B------:R-:W-:Y:S01]  /*4050*/  IMAD.MOV.U32 R79, RZ, RZ, R104 ;  /* 0x000000ffff4f7224 */ /* 0x000fe200078e0068 */
[----:B--2---:R-:W-:Y:S08]  /*4060*/  HMMA.16816.F32.BF16 R56, R8, R52, RZ ;  /* 0x000000340838723c */ /* 0x004ff000000418ff */
[----:B------:R-:W-:Y:S07]  /*4070*/  HMMA.16816.F32.BF16 R104, R4, R84, R32 ;  /* 0x000000540468723c */ /* 0x000fee0000041820 */
[----:B------:R-:W-:Y:S01]  /*4080*/  IMAD.MOV.U32 R35, RZ, RZ, R103 ;  /* 0x000000ffff237224 */ /* 0x000fe200078e0067 */
[----:B------:R-:W-:Y:S01]  /*4090*/  MOV R34, R102 ;  /* 0x0000006600227202 */ /* 0x000fe20000000f00 */
[----:B------:R-:W-:Y:S01]  /*40a0*/  IMAD.MOV.U32 R33, RZ, RZ, R101 ;  /* 0x000000ffff217224 */ /* 0x000fe200078e0065 */
[----:B------:R-:W-:Y:S08]  /*40b0*/  HMMA.16816.F32.BF16 R60, R8, R50, RZ ;  /* 0x00000032083c723c */ /* 0x000ff000000418ff */
[C---:B------:R-:W-:Y:S07]  /*40c0*/  HMMA.16816.F32.BF16 R100, R4.reuse, R86, R28 ;  /* 0x000000560464723c */ /* 0x040fee000004181c */
[----:B------:R-:W-:Y:S01]  /*40d0*/  MOV R29, R213 ;  /* 0x000000d5001d7202 */ /* 0x000fe20000000f00 */
[----:B------:R-:W-:Y:S01]  /*40e0*/  HMMA.16816.F32.BF16 R84, R4, R88, R16 ;  /* 0x000000580454723c */ /* 0x000fe20000041810 */
[----:B------:R-:W2:Y:S01]  /*40f0*/  LDSM.16.MT88.4 R16, [R219+0x9900] ;  /* 0x00990000db10783b */ /* 0x000ea20000004200 */
[----:B------:R-:W-:-:S02]  /*4100*/  IMAD.MOV.U32 R31, RZ, RZ, R68 ;  /* 0x000000ffff1f7224 */ /* 0x000fc400078e0044 */
[----:B------:R-:W-:-:S04]  /*4110*/  IMAD.MOV.U32 R30, RZ, RZ, R69 ;  /* 0x000000ffff1e7224 */ /* 0x000fc800078e0045 */
[C---:B------:R-:W-:Y:S08]  /*4120*/  HMMA.16816.F32.BF16 R64, R8.reuse, R98, RZ ;  /* 0x000000620840723c */ /* 0x040ff000000418ff */
[C---:B------:R-:W-:Y:S08]  /*4130*/  HMMA.16816.F32.BF16 R52, R8.reuse, R54, RZ ;  /* 0x000000360834723c */ /* 0x040ff000000418ff */
[----:B------:R-:W-:Y:S01]  /*4140*/  HMMA.16816.F32.BF16 R48, R8, R72, RZ ;  /* 0x000000480830723c */ /* 0x000fe200000418ff */
[----:B------:R-:W3:Y:S06]  /*4150*/  LDSM.16.MT88.4 R8, [R218+0x9900] ;  /* 0x00990000da08783b */ /* 0x000eec0000004200 */
[----:B------:R-:W-:Y:S01]  /*4160*/  IMAD.MOV.U32 R73, RZ, RZ, R108 ;  /* 0x000000ffff497224 */ /* 0x000fe200078e006c */
[C---:B------:R-:W-:Y:S01]  /*4170*/  HMMA.16816.F32.BF16 R96, R4.reuse, R80, R24 ;  /* 0x000000500460723c */ /* 0x040fe20000041818 */
[----:B------:R-:W-:Y:S01]  /*4180*/  IMAD.MOV.U32 R72, RZ, RZ, R109 ;  /* 0x000000ffff487224 */ /* 0x000fe200078e006d */
[----:B------:R-:W-:Y:S06]  /*4190*/  LDSM.16.MT88.4 R24, [R218+0x1100] ;  /* 0x00110000da18783b */ /* 0x000fec0000004200 */
[C---:B-1----:R-:W-:Y:S07]  /*41a0*/  HMMA.16816.F32.BF16 R80, R4.reuse, R20, R56 ;  /* 0x000000140450723c */ /* 0x042fee0000041838 */
[----:B------:R-:W-:Y:S01]  /*41b0*/  MOV R56, R0 ;  /* 0x0000000000387202 */ /* 0x000fe20000000f00 */
[----:B------:R-:W-:Y:S01]  /*41c0*/  FFMA.FTZ R0, R120, c[0x0][0x2d0], -R12 ;  /* 0x0000b40078007a23 */ /* 0x000fe2000001080c */
[----:B------:R-:W-:Y:S01]  /*41d0*/  HMMA.16816.F32.BF16 R88, R4, R90, R60 ;  /* 0x0000005a0458723c */ /* 0x000fe2000004183c */
[----:B------:R-:W-:Y:S01]  /*41e0*/  IMAD.MOV.U32 R59, RZ, RZ, R75 ;  /* 0x000000ffff3b7224 */ /* 0x000fe200078e004b */
[----:B------:R-:W-:Y:S01]  /*41f0*/  MOV R57, R73 ;  /* 0x0000004900397202 */ /* 0x000fe20000000f00 */
[----:B------:R1:W-:Y:S01]  /*4200*/  MUFU.EX2 R213, R0 ;  /* 0x0000000000d57308 */ /* 0x0003e20000000800 */
[----:B------:R-:W-:-:S03]  /*4210*/  IMAD.MOV.U32 R58, RZ, RZ, R72 ;  /* 0x000000ffff3a7224 */ /* 0x000fc600078e0048 */
[----:B------:R-:W-:Y:S01]  /*4220*/  MOV R63, R79 ;  /* 0x0000004f003f7202 */ /* 0x000fe20000000f00 */
[----:B------:R-:W-:Y:S01]  /*4230*/  IMAD.MOV.U32 R62, RZ, RZ, R76 ;  /* 0x000000ffff3e7224 */ /* 0x000fe200078e004c */
[----:B------:R-:W-:Y:S01]  /*4240*/  HMMA.16816.F32.BF16 R108, R4, R70, R64 ;  /* 0x00000046046c723c */ /* 0x000fe20000041840 */
[----:B------:R-:W-:Y:S01]  /*4250*/  IMAD.MOV.U32 R61, RZ, RZ, R77 ;  /* 0x000000ffff3d7224 */ /* 0x000fe200078e004d */
[----:B------:R-:W-:-:S06]  /*4260*/  MOV R60, R74 ;  /* 0x0000004a003c7202 */ /* 0x000fcc0000000f00 */
[----:B------:R-:W-:Y:S01]  /*4270*/  HMMA.16816.F32.BF16 R76, R4, R22, R52 ;  /* 0x00000016044c723c */ /* 0x000fe20000041834 */
[----:B------:R-:W4:Y:S01]  /*4280*/  LDSM.16.MT88.4 R20, [R216+0x1100] ;  /* 0x00110000d814783b */ /* 0x000f220000004200 */
[----:B-1----:R-:W-:Y:S02]  /*4290*/  FFMA.FTZ R0, R118, c[0x0][0x2d0], -R12 ;  /* 0x0000b40076007a23 */ /* 0x002fe4000001080c */
[----:B------:R-:W-:-:S03]  /*42a0*/  IMAD.MOV.U32 R118, RZ, RZ, R56 ;  /* 0x000000ffff767224 */ /* 0x000fc600078e0038 */
[----:B------:R-:W-:Y:S01]  /*42b0*/  IMAD.MOV.U32 R52, RZ, RZ, R14 ;  /* 0x000000ffff347224 */ /* 0x000fe200078e000e */
[C---:B--2---:R-:W-:Y:S01]  /*42c0*/  HMMA.16816.F32.BF16 R72, R4.reuse, R16, R48 ;  /* 0x000000100448723c */ /* 0x044fe20000041830 */
[----:B------:R1:W-:Y:S01]  /*42d0*/  MUFU.EX2 R14, R0 ;  /* 0x00000000000e7308 */ /* 0x0003e20000000800 */
[----:B------:R-:W-:Y:S02]  /*42e0*/  IMAD.MOV.U32 R55, RZ, RZ, R221 ;  /* 0x000000ffff377224 */ /* 0x000fe400078e00dd */
[----:B------:R-:W-:Y:S02]  /*42f0*/  IMAD.MOV.U32 R54, RZ, RZ, R220 ;  /* 0x000000ffff367224 */ /* 0x000fe400078e00dc */
[----:B------:R-:W-:Y:S01]  /*4300*/  IMAD.MOV.U32 R53, RZ, RZ, R211 ;  /* 0x000000ffff357224 */ /* 0x000fe200078e00d3 */
[----:B------:R-:W-:Y:S01]  /*4310*/  MOV R120, R55 ;  /* 0x0000003700787202 */ /* 0x000fe20000000f00 */
[C---:B------:R-:W-:Y:S01]  /*4320*/  HMMA.16816.F32.BF16 R64, R4.reuse, R18, R44 ;  /* 0x000000120440723c */ /* 0x040fe2000004182c */
[----:B------:R-:W2:Y:S07]  /*4330*/  LDSM.16.MT88.4 R16, [R217+0x1100] ;  /* 0x00110000d910783b */ /* 0x000eae0000004200 */
[----:B---3--:R-:W-:Y:S01]  /*4340*/  HMMA.16816.F32.BF16 R48, R4, R8, R40 ;  /* 0x000000080430723c */ /* 0x008fe20000041828 */
[----:B-1----:R-:W-:-:S02]  /*4350*/  FFMA.FTZ R0, R117, c[0x0][0x2d0], -R12 ;  /* 0x0000b40075007a23 */ /* 0x002fc4000001080c */
[----:B------:R-:W-:Y:S02]  /*4360*/  IMAD.MOV.U32 R117, RZ, RZ, R57 ;  /* 0x000000ffff757224 */ /* 0x000fe400078e0039 */
[----:B------:R1:W-:Y:S03]  /*4370*/  MUFU.EX2 R221, R0 ;  /* 0x0000000000dd7308 */ /* 0x0003e60000000800 */
[----:B------:R-:W-:Y:S01]  /*4380*/  HMMA.16816.F32.BF16 R36, R4, R10, R36 ;  /* 0x0000000a0424723c */ /* 0x000fe20000041824 */
[----:B------:R-:W3:Y:S06]  /*4390*/  LDSM.16.MT88.4 R8, [R219+0x1100] ;  /* 0x00110000db08783b */ /* 0x000eec0000004200 */
[----:B------:R-:W-:-:S02]  /*43a0*/  FFMA.FTZ R4, R121, c[0x0][0x2d0], -R2 ;  /* 0x0000b40079047a23 */ /* 0x000fc40000010802 */
[----:B------:R-:W-:Y:S02]  /*43b0*/  IMAD.MOV.U32 R121, RZ, RZ, R60 ;  /* 0x000000ffff797224 */ /* 0x000fe400078e003c */
[----:B-1----:R-:W-:Y:S01]  /*43c0*/  FFMA.FTZ R0, R116, c[0x0][0x2d0], -R12 ;  /* 0x0000b40074007a23 */ /* 0x002fe2000001080c */
[----:B------:R-:W-:-:S03]  /*43d0*/  MOV R116, R58 ;  /* 0x0000003a00747202 */ /* 0x000fc60000000f00 */
[----:B------:R1:W1:Y:S02]  /*43e0*/  MUFU.EX2 R220, R0 ;  /* 0x0000000000dc7308 */ /* 0x0002640000000800 */
[----:B-1----:R-:W-:Y:S01]  /*43f0*/  FFMA.FTZ R0, R123, c[0x0][0x2d0], -R2 ;  /* 0x0000b4007b007a23 */ /* 0x002fe20000010802 */
[----:B------:R-:W-:Y:S01]  /*4400*/  F2FP.BF16.PACK_AB R6, R220, R221 ;  /* 0x000000dddc06723e */ /* 0x000fe200000010ff */
[----:B------:R-:W-:-:S04]  /*4410*/  IMAD.MOV.U32 R123, RZ, RZ, R59 ;  /* 0x000000ffff7b7224 */ /* 0x000fc800078e003b */
[----:B------:R1:W-:Y:S02]  /*4420*/  MUFU.EX2 R211, R0 ;  /* 0x0000000000d37308 */ /* 0x0003e40000000800 */
[----:B-1----:R-:W-:-:S06]  /*4430*/  FFMA.FTZ R0, R122, c[0x0][0x2d0], -R2 ;  /* 0x0000b4007a007a23 */ /* 0x002fcc0000010802 */
[----:B------:R1:W-:Y:S08]  /*4440*/  MUFU.EX2 R122, R4 ;  /* 0x00000004007a7308 */ /* 0x0003f00000000800 */
[----:B------:R2:W2:Y:S01]  /*4450*/  MUFU.EX2 R28, R0 ;  /* 0x00000000001c7308 */ /* 0x0004a20000000800 */
[----:B-1----:R-:W-:Y:S01]  /*4460*/  F2FP.BF16.PACK_AB R4, R14, R213 ;  /* 0x000000d50e04723e */ /* 0x002fe200000010ff */
[----:B--2---:R-:W-:Y:S01]  /*4470*/  FFMA.FTZ R0, R119, c[0x0][0x2d0], -R2 ;  /* 0x0000b40077007a23 */ /* 0x004fe20000010802 */
[----:B------:R-:W-:-:S02]  /*4480*/  F2FP.BF16.PACK_AB R5, R28, R211 ;  /* 0x000000d31c05723e */ /* 0x000fc400000010ff */
[----:B------:R-:W-:-:S03]  /*4490*/  MOV R119, R61 ;  /* 0x0000003d00777202 */ /* 0x000fc60000000f00 */
[----:B------:R-:W1:Y:S02]  /*44a0*/  MUFU.EX2 R32, R0 ;  /* 0x0000000000207308 */ /* 0x000e640000000800 */
[----:B-1----:R-:W-:Y:S01]  /*44b0*/  F2FP.BF16.PACK_AB R7, R32, R122 ;  /* 0x0000007a2007723e */ /* 0x002fe200000010ff */
[----:B------:R-:W-:-:S06]  /*44c0*/  IMAD.MOV.U32 R0, RZ, RZ, R54 ;  /* 0x000000ffff007224 */ /* 0x000fcc00078e0036 */
[C---:B----4-:R-:W-:Y:S07]  /*44d0*/  HMMA.16816.F32.BF16 R68, R4.reuse, R20, R192 ;  /* 0x000000140444723c */ /* 0x050fee00000418c0 */
[----:B------:R-:W-:Y:S01]  /*44e0*/  MOV R193, R52 ;  /* 0x0000003400c17202 */ /* 0x000fe20000000f00 */
[----:B------:R-:W-:Y:S01]  /*44f0*/  IMAD.MOV.U32 R192, RZ, RZ, R53 ;  /* 0x000000ffffc07224 */ /* 0x000fe200078e0035 */
[----:B------:R-:W-:Y:S01]  /*4500*/  HMMA.16816.F32.BF16 R56, R4, R16, R184 ;  /* 0x000000100438723c */ /* 0x000fe200000418b8 */
[----:B------:R-:W-:-:S02]  /*4510*/  IMAD.MOV.U32 R195, RZ, RZ, R62 ;  /* 0x000000ffffc37224 */ /* 0x000fc400078e003e */
        /* <DEDUP_REMOVED lines=8> */
[----:B------:R-:W-:Y:S01]  /*45a0*/  MOV R188, R33 ;  /* 0x0000002100bc7202 */ /* 0x000fe20000000f00 */
[----:B------:R-:W-:Y:S01]  /*45b0*/  IMAD.MOV.U32 R189, RZ, RZ, R34 ;  /* 0x000000ffffbd7224 */ /* 0x000fe200078e0022 */
[----:B------:R-:W-:Y:S01]  /*45c0*/  MOV R191, R35 ;  /* 0x0000002300bf7202 */ /* 0x000fe20000000f00 */
[----:B------:R-:W-:-:S02]  /*45d0*/  IMAD.MOV.U32 R190, RZ, RZ, R32 ;  /* 0x000000ffffbe7224 */ /* 0x000fc400078e0020 */
[C---:B------:R-:W-:Y:S08]  /*45e0*/  HMMA.16816.F32.BF16 R32, R4.reuse, R24, R132 ;  /* 0x000000180420723c */ /* 0x040ff00000041884 */
[C---:B-1----:R-:W-:Y:S08]  /*45f0*/  HMMA.16816.F32.BF16 R136, R4.reuse, R16, R172 ;  /* 0x000000100488723c */ /* 0x042ff000000418ac */
[C---:B------:R-:W-:Y:S01]  /*4600*/  HMMA.16816.F32.BF16 R140, R4.reuse, R18, R168 ;  /* 0x00000012048c723c */ /* 0x040fe200000418a8 */
[----:B------:R-:W1:Y:S06]  /*4610*/  LDSM.16.MT88.4 R16, [R218+0x4100] ;  /* 0x00410000da10783b */ /* 0x000e6c0000004200 */
[----:B------:R-:W-:Y:S01]  /*4620*/  MOV R170, R28 ;  /* 0x0000001c00aa7202 */ /* 0x000fe20000000f00 */
[----:B--2---:R-:W-:Y:S01]  /*4630*/  HMMA.16816.F32.BF16 R144, R4, R8, R144 ;  /* 0x000000080490723c */ /* 0x004fe20000041890 */
[----:B------:R-:W-:-:S02]  /*4640*/  IMAD.MOV.U32 R171, RZ, RZ, R29 ;  /* 0x000000ffffab7224 */ /* 0x000fc400078e001d */
[----:B------:R-:W-:Y:S02]  /*4650*/  IMAD.MOV.U32 R168, RZ, RZ, R188 ;  /* 0x000000ffffa87224 */ /* 0x000fe400078e00bc */
[----:B------:R-:W-:-:S03]  /*4660*/  IMAD.MOV.U32 R169, RZ, RZ, R189 ;  /* 0x000000ffffa97224 */ /* 0x000fc600078e00bd */
[C---:B------:R-:W-:Y:S01]  /*4670*/  HMMA.16816.F32.BF16 R148, R4.reuse, R10, R148 ;  /* 0x0000000a0494723c */ /* 0x040fe20000041894 */
[----:B------:R-:W2:Y:S07]  /*4680*/  LDSM.16.MT88.4 R8, [R216+0x7100] ;  /* 0x00710000d808783b */ /* 0x000eae0000004200 */
[C---:B---3--:R-:W-:Y:S07]  /*4690*/  HMMA.16816.F32.BF16 R152, R4.reuse, R20, R152 ;  /* 0x000000140498723c */ /* 0x048fee0000041898 */
[----:B------:R-:W-:Y:S01]  /*46a0*/  IMAD.MOV.U32 R20, RZ, RZ, R30 ;  /* 0x000000ffff147224 */ /* 0x000fe200078e001e */
[----:B------:R-:W-:Y:S01]  /*46b0*/  MOV R21, R31 ;  /* 0x0000001f00157202 */ /* 0x000fe20000000f00 */
[C---:B------:R-:W-:Y:S01]  /*46c0*/  HMMA.16816.F32.BF16 R132, R4.reuse, R26, R176 ;  /* 0x0000001a0484723c */ /* 0x040fe200000418b0 */
[----:B------:R-:W3:Y:S04]  /*46d0*/  LDSM.16.MT88.4 R28, [R217+0x7100] ;  /* 0x00710000d91c783b */ /* 0x000ee80000004200 */
[----:B------:R-:W-:Y:S03]  /*46e0*/  LDSM.16.MT88.4 R24, [R216+0xa100] ;  /* 0x00a10000d818783b */ /* 0x000fe60000004200 */
[C---:B-1----:R-:W-:Y:S08]  /*46f0*/  HMMA.16816.F32.BF16 R184, R4.reuse, R16, R160 ;  /* 0x0000001004b8723c */ /* 0x042ff000000418a0 */
[C---:B------:R-:W-:Y:S01]  /*4700*/  HMMA.16816.F32.BF16 R180, R4.reuse, R18, R156 ;  /* 0x0000001204b4723c */ /* 0x040fe2000004189c */
[----:B------:R-:W1:Y:S07]  /*4710*/  LDSM.16.MT88.4 R16, [R219+0x7100] ;  /* 0x00710000db10783b */ /* 0x000e6e0000004200 */
[C---:B--2---:R-:W-:Y:S08]  /*4720*/  HMMA.16816.F32.BF16 R176, R4.reuse, R8, R128 ;  /* 0x0000000804b0723c */ /* 0x044ff00000041880 */
[C---:B------:R-:W-:Y:S01]  /*4730*/  HMMA.16816.F32.BF16 R156, R4.reuse, R10, R124 ;  /* 0x0000000a049c723c */ /* 0x040fe2000004187c */
[----:B------:R-:W2:Y:S07]  /*4740*/  LDSM.16.MT88.4 R8, [R218+0x7100] ;  /* 0x00710000da08783b */ /* 0x000eae0000004200 */
[C---:B------:R-:W-:Y:S07]  /*4750*/  HMMA.16816.F32.BF16 R196, R4.reuse, R22, R196 ;  /* 0x0000001604c4723c */ /* 0x040fee00000418c4 */
[----:B------:R-:W-:Y:S01]  /*4760*/  IMAD.MOV.U32 R22, RZ, RZ, R190 ;  /* 0x000000ffff167224 */ /* 0x000fe200078e00be */
[----:B---3--:R-:W-:Y:S01]  /*4770*/  HMMA.16816.F32.BF16 R172, R4, R28, R112 ;  /* 0x0000001c04ac723c */ /* 0x008fe20000041870 */
[----:B------:R-:W-:-:S06]  /*4780*/  IMAD.MOV.U32 R23, RZ, RZ, R191 ;  /* 0x000000ffff177224 */ /* 0x000fcc00078e00bf */
[----:B------:R-:W-:Y:S01]  /*4790*/  IMAD.MOV.U32 R28, RZ, RZ, R169 ;  /* 0x000000ffff1c7224 */ /* 0x000fe200078e00a9 */
[----:B------:R-:W-:Y:S01]  /*47a0*/  HMMA.16816.F32.BF16 R188, R4, R30, R108 ;  /* 0x0000001e04bc723c */ /* 0x000fe2000004186c */
[----:B------:R-:W-:-:S06]  /*47b0*/  MOV R29, R171 ;  /* 0x000000ab001d7202 */ /* 0x000fcc0000000f00 */
[----:B------:R-:W-:Y:S01]  /*47c0*/  MOV R31, R168 ;  /* 0x000000a8001f7202 */ /* 0x000fe20000000f00 */
[----:B------:R-:W-:Y:S01]  /*47d0*/  IMAD.MOV.U32 R30, RZ, RZ, R170 ;  /* 0x000000ffff1e7224 */ /* 0x000fe200078e00aa */
[C---:B-1----:R-:W-:Y:S07]  /*47e0*/  HMMA.16816.F32.BF16 R160, R4.reuse, R18, R100 ;  /* 0x0000001204a0723c */ /* 0x042fee0000041864 */
[----:B------:R-:W-:Y:S01]  /*47f0*/  MOV R101, R121 ;  /* 0x0000007900657202 */ /* 0x000fe20000000f00 */
[----:B------:R-:W-:Y:S01]  /*4800*/  HMMA.16816.F32.BF16 R168, R4, R16, R104 ;  /* 0x0000001004a8723c */ /* 0x000fe20000041868 */
[----:B------:R-:W1:Y:S01]  /*4810*/  LDSM.16.MT88.4 R16, [R219+0xa100] ;  /* 0x00a10000db10783b */ /* 0x000e620000004200 */
[----:B------:R-:W-:-:S02]  /*4820*/  IMAD.MOV.U32 R100, RZ, RZ, R119 ;  /* 0x000000ffff647224 */ /* 0x000fc400078e0077 */
[----:B------:R-:W-:Y:S02]  /*4830*/  IMAD.MOV.U32 R103, RZ, RZ, R123 ;  /* 0x000000ffff677224 */ /* 0x000fe400078e007b */
[----:B------:R-:W-:Y:S01]  /*4840*/  IMAD.MOV.U32 R102, RZ, RZ, R122 ;  /* 0x000000ffff667224 */ /* 0x000fe200078e007a */
[----:B------:R-:W-:Y:S01]  /*4850*/  MOV R107, R20 ;  /* 0x00000014006b7202 */ /* 0x000fe20000000f00 */
[----:B------:R-:W-:Y:S01]  /*4860*/  IMAD.MOV.U32 R105, RZ, RZ, R22 ;  /* 0x000000ffff697224 */ /* 0x000fe200078e0016 */
[C---:B--2---:R-:W-:Y:S01]  /*4870*/  HMMA.16816.F32.BF16 R128, R4.reuse, R8, R96 ;  /* 0x000000080480723c */ /* 0x044fe20000041860 */
[----:B------:R-:W-:Y:S02]  /*4880*/  IMAD.MOV.U32 R104, RZ, RZ, R23 ;  /* 0x000000ffff687224 */ /* 0x000fe400078e0017 */
[----:B------:R-:W-:Y:S02]  /*4890*/  IMAD.MOV.U32 R106, RZ, RZ, R21 ;  /* 0x000000ffff6a7224 */ /* 0x000fe400078e0015 */
[----:B------:R-:W2:Y:S03]  /*48a0*/  LDSM.16.MT88.4 R20, [R217+0xa100] ;  /* 0x00a10000d914783b */ /* 0x000ea60000004200 */
[C---:B------:R-:W-:Y:S01]  /*48b0*/  HMMA.16816.F32.BF16 R124, R4.reuse, R10, R92 ;  /* 0x0000000a047c723c */ /* 0x040fe2000004185c */
[----:B------:R-:W3:Y:S06]  /*48c0*/  LDSM.16.MT88.4 R8, [R218+0xa100] ;  /* 0x00a10000da08783b */ /* 0x000eec0000004200 */
[----:B------:R-:W-:Y:S01]  /*48d0*/  MOV R92, R116 ;  /* 0x00000074005c7202 */ /* 0x000fe20000000f00 */
[----:B------:R-:W-:Y:S01]  /*48e0*/  IMAD.MOV.U32 R93, RZ, RZ, R117 ;  /* 0x000000ffff5d7224 */ /* 0x000fe200078e0075 */
[----:B------:R-:W-:Y:S01]  /*48f0*/  MOV R95, R120 ;  /* 0x00000078005f7202 */ /* 0x000fe20000000f00 */
[----:B------:R-:W-:Y:S01]  /*4900*/  IMAD.MOV.U32 R94, RZ, RZ, R118 ;  /* 0x000000ffff5e7224 */ /* 0x000fe200078e0076 */
[C---:B------:R-:W-:Y:S07]  /*4910*/  HMMA.16816.F32.BF16 R120, R4.reuse, R26, R88 ;  /* 0x0000001a0478723c */ /* 0x040fee0000041858 */
[----:B------:R-:W-:Y:S01]  /*4920*/  MOV R27, R94 ;  /* 0x0000005e001b7202 */ /* 0x000fe20000000f00 */
[----:B------:R-:W-:Y:S01]  /*4930*/  HMMA.16816.F32.BF16 R116, R4, R24, R84 ;  /* 0x000000180474723c */ /* 0x000fe20000041854 */
[----:B------:R-:W-:-:S02]  /*4940*/  IMAD.MOV.U32 R94, RZ, RZ, R103 ;  /* 0x000000ffff5e7224 */ /* 0x000fc400078e0067 */
[----:B------:R-:W-:Y:S02]  /*4950*/  IMAD.MOV.U32 R103, RZ, RZ, R214 ;  /* 0x000000ffff677224 */ /* 0x000fe400078e00d6 */
[----:B------:R-:W-:Y:S02]  /*4960*/  IMAD.MOV.U32 R26, RZ, RZ, R93 ;  /* 0x000000ffff1a7224 */ /* 0x000fe400078e005d */
[----:B------:R-:W-:Y:S01]  /*4970*/  IMAD.MOV.U32 R24, RZ, RZ, R95 ;  /* 0x000000ffff187224 */ /* 0x000fe200078e005f */
[----:B------:R-:W-:Y:S01]  /*4980*/  MOV R95, R30 ;  /* 0x0000001e005f7202 */ /* 0x000fe20000000f00 */
[----:B------:R-:W-:Y:S01]  /*4990*/  IMAD.MOV.U32 R25, RZ, RZ, R100 ;  /* 0x000000ffff197224 */ /* 0x000fe200078e0064 */
[----:B------:R-:W-:Y:S01]  /*49a0*/  MOV R30, R211 ;  /* 0x000000d3001e7202 */ /* 0x000fe20000000f00 */
[----:B------:R-:W-:Y:S01]  /*49b0*/  IMAD.MOV.U32 R100, RZ, RZ, R31 ;  /* 0x000000ffff647224 */ /* 0x000fe200078e001f */
[----:B-1----:R-:W-:Y:S01]  /*49c0*/  HMMA.16816.F32.BF16 R96, R4, R16, R72 ;  /* 0x000000100460723c */ /* 0x002fe20000041848 */
[----:B------:R-:W-:-:S02]  /*49d0*/  IMAD.MOV.U32 R31, RZ, RZ, R213 ;  /* 0x000000ffff1f7224 */ /* 0x000fc400078e00d5 */
[----:B------:R-:W-:Y:S01]  /*49e0*/  IMAD.MOV.U32 R93, RZ, RZ, R102 ;  /* 0x000000ffff5d7224 */ /* 0x000fe200078e0066 */
[----:B------:R-:W-:-:S03]  /*49f0*/  MOV R102, R215 ;  /* 0x000000d700667202 */ /* 0x000fc60000000f00 */
[----:B------:R-:W-:Y:S01]  /*4a00*/  MOV R74, R27 ;  /* 0x0000001b004a7202 */ /* 0x000fe20000000f00 */
[----:B--2---:R-:W-:Y:S01]  /*4a10*/  HMMA.16816.F32.BF16 R112, R4, R20, R80 ;  /* 0x000000140470723c */ /* 0x004fe20000041850 */
[----:B------:R-:W-:-:S07]  /*4a20*/  IMAD.MOV.U32 R75, RZ, RZ, R24 ;  /* 0x000000ffff4b7224 */ /* 0x000fce00078e0018 */
[C---:B---3--:R-:W-:Y:S07]  /*4a30*/  HMMA.16816.F32.BF16 R80, R4.reuse, R10, R36 ;  /* 0x0000000a0450723c */ /* 0x048fee0000041824 */
[----:B------:R-:W-:Y:S01]  /*4a40*/  IMAD.MOV.U32 R36, RZ, RZ, R92 ;  /* 0x000000ffff247224 */ /* 0x000fe200078e005c */
[----:B------:R-:W-:Y:S01]  /*4a50*/  MOV R92, R101 ;  /* 0x00000065005c7202 */ /* 0x000fe20000000f00 */
[----:B------:R-:W-:Y:S01]  /*4a60*/  IMAD.MOV.U32 R101, RZ, RZ, R0 ;  /* 0x000000ffff657224 */ /* 0x000fe200078e0000 */
[----:B------:R-:W-:Y:S01]  /*4a70*/  HMMA.16816.F32.BF16 R88, R4, R18, R64 ;  /* 0x000000120458723c */ /* 0x000fe20000041840 */
[----:B------:R-:W-:Y:S01]  /*4a80*/  FFMA.FTZ R0, R202, c[0x0][0x2d0], -R12 ;  /* 0x0000b400ca007a23 */ /* 0x000fe2000001080c */
[----:B------:R-:W1:Y:S01]  /*4a90*/  LDSM.16.MT88.4 R16, [R217+0x1900] ;  /* 0x00190000d910783b */ /* 0x000e620000004200 */
[----:B------:R-:W-:-:S02]  /*4aa0*/  MOV R39, R75 ;  /* 0x0000004b00277202 */ /* 0x000fc40000000f00 */
[----:B------:R2:W-:Y:S03]  /*4ab0*/  MUFU.EX2 R211, R0 ;  /* 0x0000000000d37308 */ /* 0x0005e60000000800 */
[C---:B------:R-:W-:Y:S01]  /*4ac0*/  HMMA.16816.F32.BF16 R84, R4.reuse, R8, R48 ;  /* 0x000000080454723c */ /* 0x040fe20000041830 */
[----:B------:R-:W-:Y:S07]  /*4ad0*/  LDSM.16.MT88.4 R8, [R219+0x1900] ;  /* 0x00190000db08783b */ /* 0x000fee0000004200 */
[----:B------:R-:W-:Y:S01]  /*4ae0*/  HMMA.16816.F32.BF16 R108, R4, R22, R76 ;  /* 0x00000016046c723c */ /* 0x000fe2000004184c */
[----:B------:R-:W3:Y:S01]  /*4af0*/  LDSM.16.MT88.4 R20, [R216+0x1900] ;  /* 0x00190000d814783b */ /* 0x000ee20000004200 */
[----:B--2---:R-:W-:-:S05]  /*4b00*/  FFMA.FTZ R0, R200, c[0x0][0x2d0], -R12 ;  /* 0x0000b400c8007a23 */ /* 0x004fca000001080c */
[----:B------:R-:W-:Y:S01]  /*4b10*/  MOV R77, R92 ;  /* 0x0000005c004d7202 */ /* 0x000fe20000000f00 */
[----:B------:R-:W-:Y:S01]  /*4b20*/  IMAD.MOV.U32 R78, RZ, RZ, R93 ;  /* 0x000000ffff4e7224 */ /* 0x000fe200078e005d */
[----:B------:R2:W4:Y:S01]  /*4b30*/  MUFU.EX2 R214, R0 ;  /* 0x0000000000d67308 */ /* 0x0005220000000800 */
[----:B------:R-:W-:Y:S01]  /*4b40*/  MOV R92, R95 ;  /* 0x0000005f005c7202 */ /* 0x000fe20000000f00 */
[----:B------:R-:W-:Y:S01]  /*4b50*/  IMAD.MOV.U32 R79, RZ, RZ, R94 ;  /* 0x000000ffff4f7224 */ /* 0x000fe200078e005e */
[----:B------:R-:W-:Y:S01]  /*4b60*/  MOV R95, R102 ;  /* 0x00000066005f7202 */ /* 0x000fe20000000f00 */
[----:B------:R-:W-:Y:S01]  /*4b70*/  IMAD.MOV.U32 R93, RZ, RZ, R100 ;  /* 0x000000ffff5d7224 */ /* 0x000fe200078e0064 */
[----:B------:R-:W-:Y:S01]  /*4b80*/  MOV R102, R105 ;  /* 0x0000006900667202 */ /* 0x000fe20000000f00 */
[----:B------:R-:W-:Y:S01]  /*4b90*/  FFMA.FTZ R4, R203, c[0x0][0x2d0], -R2 ;  /* 0x0000b400cb047a23 */ /* 0x000fe20000010802 */
[----:B------:R-:W-:Y:S01]  /*4ba0*/  MOV R105, R210 ;  /* 0x000000d200697202 */ /* 0x000fe20000000f00 */
[----:B------:R-:W-:Y:S01]  /*4bb0*/  IMAD.MOV.U32 R94, RZ, RZ, R101 ;  /* 0x000000ffff5e7224 */ /* 0x000fe200078e0065 */
[----:B------:R-:W-:Y:S01]  /*4bc0*/  MOV R73, R78 ;  /* 0x0000004e00497202 */ /* 0x000fe20000000f00 */
[----:B------:R-:W-:Y:S01]  /*4bd0*/  IMAD.MOV.U32 R100, RZ, RZ, R103 ;  /* 0x000000ffff647224 */ /* 0x000fe200078e0067 */
[----:B------:R-:W-:Y:S01]  /*4be0*/  MOV R64, R93 ;  /* 0x0000005d00407202 */ /* 0x000fe20000000f00 */
[----:B------:R-:W-:-:S02]  /*4bf0*/  IMAD.MOV.U32 R101, RZ, RZ, R104 ;  /* 0x000000ffff657224 */ /* 0x000fc400078e0068 */
[----:B------:R-:W-:Y:S01]  /*4c00*/  IMAD.MOV.U32 R103, RZ, RZ, R194 ;  /* 0x000000ffff677224 */ /* 0x000fe200078e00c2 */
[----:B------:R-:W-:Y:S01]  /*4c10*/  MOV R67, R100 ;  /* 0x0000006400437202 */ /* 0x000fe20000000f00 */
[----:B--2---:R-:W-:Y:S02]  /*4c20*/  FFMA.FTZ R0, R166, c[0x0][0x2d0], -R12 ;  /* 0x0000b400a6007a23 */ /* 0x004fe4000001080c */
[----:B------:R-:W-:Y:S01]  /*4c30*/  IMAD.MOV.U32 R104, RZ, RZ, R212 ;  /* 0x000000ffff687224 */ /* 0x000fe200078e00d4 */
[----:B------:R-:W-:Y:S01]  /*4c40*/  MOV R51, R103 ;  /* 0x0000006700337202 */ /* 0x000fe20000000f00 */
[----:B------:R2:W-:Y:S01]  /*4c50*/  MUFU.EX2 R213, R0 ;  /* 0x0000000000d57308 */ /* 0x0005e20000000800 */
[----:B------:R-:W-:Y:S02]  /*4c60*/  IMAD.MOV.U32 R194, RZ, RZ, R209 ;  /* 0x000000ffffc27224 */ /* 0x000fe400078e00d1 */
[----:B------:R-:W-:Y:S02]  /*4c70*/  IMAD.MOV.U32 R76, RZ, RZ, R25 ;  /* 0x000000ffff4c7224 */ /* 0x000fe400078e0019 */
[----:B------:R-:W-:-:S02]  /*4c80*/  IMAD.MOV.U32 R72, RZ, RZ, R77 ;  /* 0x000000ffff487224 */ /* 0x000fc400078e004d */
[----:B------:R-:W-:Y:S01]  /*4c90*/  IMAD.MOV.U32 R75, RZ, RZ, R92 ;  /* 0x000000ffff4b7224 */ /* 0x000fe200078e005c */
[----:B------:R4:W-:Y:S01]  /*4ca0*/  MUFU.EX2 R209, R4 ;  /* 0x0000000400d17308 */ /* 0x0009e20000000800 */
[----:B------:R-:W-:Y:S02]  /*4cb0*/  IMAD.MOV.U32 R48, RZ, RZ, R76 ;  /* 0x000000ffff307224 */ /* 0x000fe400078e004c */
[----:B------:R-:W-:Y:S02]  /*4cc0*/  IMAD.MOV.U32 R65, RZ, RZ, R94 ;  /* 0x000000ffff417224 */ /* 0x000fe400078e005e */
[----:B------:R-:W-:Y:S02]  /*4cd0*/  IMAD.MOV.U32 R66, RZ, RZ, R95 ;  /* 0x000000ffff427224 */ /* 0x000fe400078e005f */
[----:B------:R-:W-:Y:S02]  /*4ce0*/  IMAD.MOV.U32 R166, RZ, RZ, R73 ;  /* 0x000000ffffa67224 */ /* 0x000fe400078e0049 */
[----:B--2---:R-:W-:-:S02]  /*4cf0*/  FFMA.FTZ R0, R165, c[0x0][0x2d0], -R12 ;  /* 0x0000b400a5007a23 */ /* 0x004fc4000001080c */
[----:B------:R-:W-:Y:S02]  /*4d00*/  IMAD.MOV.U32 R165, RZ, RZ, R75 ;  /* 0x000000ffffa57224 */ /* 0x000fe400078e004b */
[----:B------:R2:W1:Y:S01]  /*4d10*/  MUFU.EX2 R215, R0 ;  /* 0x0000000000d77308 */ /* 0x0004620000000800 */
[----:B------:R-:W-:Y:S01]  /*4d20*/  IMAD.MOV.U32 R49, RZ, RZ, R101 ;  /* 0x000000ffff317224 */ /* 0x000fe200078e0065 */
[----:B----4-:R-:W-:Y:S01]  /*4d30*/  F2FP.BF16.PACK_AB R4, R214, R211 ;  /* 0x000000d3d604723e */ /* 0x010fe200000010ff */
[----:B------:R-:W-:Y:S01]  /*4d40*/  IMAD.MOV.U32 R50, RZ, RZ, R102 ;  /* 0x000000ffff327224 */ /* 0x000fe200078e0066 */
[----:B------:R-:W-:Y:S01]  /*4d50*/  MOV R102, R106 ;  /* 0x0000006a00667202 */ /* 0x000fe20000000f00 */
[----:B------:R-:W-:Y:S02]  /*4d60*/  IMAD.MOV.U32 R100, RZ, RZ, R104 ;  /* 0x000000ffff647224 */ /* 0x000fe400078e0068 */
[----:B------:R-:W-:Y:S02]  /*4d70*/  IMAD.MOV.U32 R101, RZ, RZ, R105 ;  /* 0x000000ffff657224 */ /* 0x000fe400078e0069 */
[----:B------:R-:W-:-:S02]  /*4d80*/  IMAD.MOV.U32 R103, RZ, RZ, R107 ;  /* 0x000000ffff677224 */ /* 0x000fc400078e006b */
[----:B------:R-:W-:-:S03]  /*4d90*/  IMAD.MOV.U32 R37, RZ, RZ, R101 ;  /* 0x000000ffff257224 */ /* 0x000fc600078e0065 */
[----:B------:R-:W-:Y:S01]  /*4da0*/  MOV R38, R103 ;  /* 0x0000006700267202 */ /* 0x000fe20000000f00 */
[----:B--2---:R-:W-:Y:S01]  /*4db0*/  FFMA.FTZ R0, R205, c[0x0][0x2d0], -R2 ;  /* 0x0000b400cd007a23 */ /* 0x004fe20000010802 */
[----:B-1----:R-:W-:Y:S01]  /*4dc0*/  F2FP.BF16.PACK_AB R6, R215, R213 ;  /* 0x000000d5d706723e */ /* 0x002fe200000010ff */
[----:B------:R-:W-:Y:S02]  /*4dd0*/  IMAD.MOV.U32 R205, RZ, RZ, R208 ;  /* 0x000000ffffcd7224 */ /* 0x000fe400078e00d0 */
[----:B------:R1:W-:Y:S02]  /*4de0*/  MUFU.EX2 R208, R0 ;  /* 0x0000000000d07308 */ /* 0x0003e40000000800 */
[----:B-1----:R-:W-:Y:S02]  /*4df0*/  FFMA.FTZ R0, R204, c[0x0][0x2d0], -R2 ;  /* 0x0000b400cc007a23 */ /* 0x002fe40000010802 */
[----:B------:R-:W-:-:S04]  /*4e00*/  IMAD.MOV.U32 R204, RZ, RZ, R26 ;  /* 0x000000ffffcc7224 */ /* 0x000fc800078e001a */
[----:B------:R1:W2:Y:S01]  /*4e10*/  MUFU.EX2 R210, R0 ;  /* 0x0000000000d27308 */ /* 0x0002a20000000800 */
[----:B------:R-:W-:Y:S01]  /*4e20*/  LDSM.16.MT88.4 R24, [R218+0x1900] ;  /* 0x00190000da18783b */ /* 0x000fe20000004200 */
[----:B-1----:R-:W-:Y:S01]  /*4e30*/  FFMA.FTZ R0, R201, c[0x0][0x2d0], -R2 ;  /* 0x0000b400c9007a23 */ /* 0x002fe20000010802 */
[----:B--2---:R-:W-:-:S05]  /*4e40*/  F2FP.BF16.PACK_AB R5, R210, R208 ;  /* 0x000000d0d205723e */ /* 0x004fca00000010ff */
[----:B------:R-:W1:Y:S02]  /*4e50*/  MUFU.EX2 R212, R0 ;  /* 0x0000000000d47308 */ /* 0x000e640000000800 */
[----:B-1----:R-:W-:Y:S01]  /*4e60*/  F2FP.BF16.PACK_AB R7, R212, R209 ;  /* 0x000000d1d407723e */ /* 0x002fe200000010ff */
[----:B------:R-:W-:Y:S02]  /*4e70*/  IMAD.MOV.U32 R0, RZ, RZ, R74 ;  /* 0x000000ffff007224 */ /* 0x000fe400078e004a */
[----:B------:R-:W-:-:S04]  /*4e80*/  IMAD.MOV.U32 R74, RZ, RZ, R79 ;  /* 0x000000ffff4a7224 */ /* 0x000fc800078e004f */
[C---:B------:R-:W-:Y:S08]  /*4e90*/  HMMA.16816.F32.BF16 R92, R4.reuse, R16, R56 ;  /* 0x00000010045c723c */ /* 0x040ff00000041838 */
[C---:B------:R-:W-:Y:S01]  /*4ea0*/  HMMA.16816.F32.BF16 R76, R4.reuse, R18, R52 ;  /* 0x00000012044c723c */ /* 0x040fe20000041834 */
[----:B------:R-:W1:Y:S06]  /*4eb0*/  LDSM.16.MT88.4 R16, [R216+0x4900] ;  /* 0x00490000d810783b */ /* 0x000e6c0000004200 */
[----:B------:R-:W-:Y:S01]  /*4ec0*/  IMAD.MOV.U32 R53, RZ, RZ, R72 ;  /* 0x000000ffff357224 */ /* 0x000fe200078e0048 */
[----:B------:R-:W-:Y:S01]  /*4ed0*/  MOV R52, R74 ;  /* 0x0000004a00347202 */ /* 0x000fe20000000f00 */
[----:B---3--:R-:W-:Y:S01]  /*4ee0*/  HMMA.16816.F32.BF16 R200, R4, R20, R68 ;  /* 0x0000001404c8723c */ /* 0x008fe20000041844 */
[----:B------:R-:W-:Y:S01]  /*4ef0*/  MOV R54, R48 ;  /* 0x0000003000367202 */ /* 0x000fe20000000f00 */
[----:B------:R-:W-:-:S02]  /*4f00*/  IMAD.MOV.U32 R55, RZ, RZ, R39 ;  /* 0x000000ffff377224 */ /* 0x000fc400078e0027 */
[----:B------:R-:W-:-:S04]  /*4f10*/  IMAD.MOV.U32 R39, RZ, RZ, R102 ;  /* 0x000000ffff277224 */ /* 0x000fc800078e0066 */
[C---:B------:R-:W-:Y:S07]  /*4f20*/  HMMA.16816.F32.BF16 R72, R4.reuse, R8, R44 ;  /* 0x000000080448723c */ /* 0x040fee000004182c */
[----:B------:R-:W-:Y:S01]  /*4f30*/  IMAD.MOV.U32 R47, RZ, RZ, R64 ;  /* 0x000000ffff2f7224 */ /* 0x000fe200078e0040 */
[----:B------:R-:W-:Y:S01]  /*4f40*/  MOV R46, R65 ;  /* 0x00000041002e7202 */ /* 0x000fe20000000f00 */
[----:B------:R-:W-:Y:S01]  /*4f50*/  IMAD.MOV.U32 R45, RZ, RZ, R66 ;  /* 0x000000ffff2d7224 */ /* 0x000fe200078e0042 */
[C---:B------:R-:W-:Y:S01]  /*4f60*/  HMMA.16816.F32.BF16 R104, R4.reuse, R22, R60 ;  /* 0x000000160468723c */ /* 0x040fe2000004183c */
[----:B------:R-:W-:Y:S01]  /*4f70*/  IMAD.MOV.U32 R44, RZ, RZ, R67 ;  /* 0x000000ffff2c7224 */ /* 0x000fe200078e0043 */
[----:B------:R-:W2:Y:S06]  /*4f80*/  LDSM.16.MT88.4 R20, [R219+0x4900] ;  /* 0x00490000db14783b */ /* 0x000eac0000004200 */
[C---:B------:R-:W-:Y:S01]  /*4f90*/  HMMA.16816.F32.BF16 R64, R4.reuse, R10, R40 ;  /* 0x0000000a0440723c */ /* 0x040fe20000041828 */
[----:B------:R-:W3:Y:S07]  /*4fa0*/  LDSM.16.MT88.4 R8, [R217+0x4900] ;  /* 0x00490000d908783b */ /* 0x000eee0000004200 */
[C---:B-1----:R-:W-:Y:S08]  /*4fb0*/  HMMA.16816.F32.BF16 R68, R4.reuse, R16, R136 ;  /* 0x000000100444723c */ /* 0x042ff00000041888 */
[C---:B------:R-:W-:Y:S01]  /*4fc0*/  HMMA.16816.F32.BF16 R60, R4.reuse, R18, R140 ;  /* 0x00000012043c723c */ /* 0x040fe2000004188c */
[----:B------:R-:W1:Y:S07]  /*4fd0*/  LDSM.16.MT88.4 R16, [R218+0x4900] ;  /* 0x00490000da10783b */ /* 0x000e6e0000004200 */
[C---:B------:R-:W-:Y:S07]  /*4fe0*/  HMMA.16816.F32.BF16 R40, R4.reuse, R24, R32 ;  /* 0x000000180428723c */ /* 0x040fee0000041820 */
[----:B------:R-:W-:Y:S01]  /*4ff0*/  MOV R35, R49 ;  /* 0x0000003100237202 */ /* 0x000fe20000000f00 */
[----:B------:R-:W-:Y:S01]  /*5000*/  IMAD.MOV.U32 R34, RZ, RZ, R50 ;  /* 0x000000ffff227224 */ /* 0x000fe200078e0032 */
[----:B------:R-:W-:Y:S01]  /*5010*/  MOV R32, R100 ;  /* 0x0000006400207202 */ /* 0x000fe20000000f00 */
[----:B------:R-:W-:Y:S01]  /*5020*/  IMAD.MOV.U32 R33, RZ, RZ, R51 ;  /* 0x000000ffff217224 */ /* 0x000fe200078e0033 */
[C---:B--2---:R-:W-:Y:S08]  /*5030*/  HMMA.16816.F32.BF16 R140, R4.reuse, R20, R152 ;  /* 0x00000014048c723c */ /* 0x044ff00000041898 */
[C---:B---3--:R-:W-:Y:S08]  /*5040*/  HMMA.16816.F32.BF16 R56, R4.reuse, R8, R144 ;  /* 0x000000080438723c */ /* 0x048ff00000041890 */
[C---:B------:R-:W-:Y:S01]  /*5050*/  HMMA.16816.F32.BF16 R48, R4.reuse, R10, R148 ;  /* 0x0000000a0430723c */ /* 0x040fe20000041894 */
[----:B------:R-:W2:Y:S07]  /*5060*/  LDSM.16.MT88.4 R8, [R216+0x7900] ;  /* 0x00790000d808783b */ /* 0x000eae0000004200 */
[C---:B-1----:R-:W-:Y:S08]  /*5070*/  HMMA.16816.F32.BF16 R144, R4.reuse, R16, R184 ;  /* 0x000000100490723c */ /* 0x042ff000000418b8 */
[C---:B------:R-:W-:Y:S01]  /*5080*/  HMMA.16816.F32.BF16 R148, R4.reuse, R18, R180 ;  /* 0x000000120494723c */ /* 0x040fe200000418b4 */
[----:B------:R-:W1:Y:S07]  /*5090*/  LDSM.16.MT88.4 R16, [R219+0x7900] ;  /* 0x00790000db10783b */ /* 0x000e6e0000004200 */
[C---:B------:R-:W-:Y:S01]  /*50a0*/  HMMA.16816.F32.BF16 R100, R4.reuse, R26, R132 ;  /* 0x0000001a0464723c */ /* 0x040fe20000041884 */
[----:B------:R-:W3:Y:S06]  /*50b0*/  LDSM.16.MT88.4 R24, [R216+0xa900] ;  /* 0x00a90000d818783b */ /* 0x000eec0000004200 */
[----:B------:R-:W-:Y:S01]  /*50c0*/  IMAD.MOV.U32 R132, RZ, RZ, R30 ;  /* 0x000000ffff847224 */ /* 0x000fe200078e001e */
[----:B------:R-:W-:Y:S01]  /*50d0*/  MOV R134, R28 ;  /* 0x0000001c00867202 */ /* 0x000fe20000000f00 */
[----:B------:R-:W-:Y:S01]  /*50e0*/  IMAD.MOV.U32 R133, RZ, RZ, R31 ;  /* 0x000000ffff857224 */ /* 0x000fe200078e001f */
[C---:B------:R-:W-:Y:S01]  /*50f0*/  HMMA.16816.F32.BF16 R196, R4.reuse, R22, R196 ;  /* 0x0000001604c4723c */ /* 0x040fe200000418c4 */
[----:B------:R-:W-:Y:S01]  /*5100*/  IMAD.MOV.U32 R135, RZ, RZ, R29 ;  /* 0x000000ffff877224 */ /* 0x000fe200078e001d */
[----:B------:R-:W-:Y:S04]  /*5110*/  LDSM.16.MT88.4 R20, [R217+0xa900] ;  /* 0x00a90000d914783b */ /* 0x000fe80000004200 */
[----:B------:R-:W4:Y:S02]  /*5120*/  LDSM.16.MT88.4 R28, [R217+0x7900] ;  /* 0x00790000d91c783b */ /* 0x000f240000004200 */
[C---:B--2---:R-:W-:Y:S08]  /*5130*/  HMMA.16816.F32.BF16 R152, R4.reuse, R8, R176 ;  /* 0x000000080498723c */ /* 0x044ff000000418b0 */
[C---:B------:R-:W-:Y:S01]  /*5140*/  HMMA.16816.F32.BF16 R156, R4.reuse, R10, R156 ;  /* 0x0000000a049c723c */ /* 0x040fe2000004189c */
[----:B------:R-:W2:Y:S07]  /*5150*/  LDSM.16.MT88.4 R8, [R218+0x7900] ;  /* 0x00790000da08783b */ /* 0x000eae0000004200 */
[C---:B-1----:R-:W-:Y:S07]  /*5160*/  HMMA.16816.F32.BF16 R184, R4.reuse, R16, R168 ;  /* 0x0000001004b8723c */ /* 0x042fee00000418a8 */
[----:B------:R-:W-:Y:S01]  /*5170*/  IMAD.MOV.U32 R169, RZ, RZ, R134 ;  /* 0x000000ffffa97224 */ /* 0x000fe200078e0086 */
        /* <DEDUP_REMOVED lines=26> */
[----:B------:R-:W-:Y:S01]  /*5320*/  FFMA.FTZ R0, R251, c[0x0][0x2d0], -R12 ;  /* 0x0000b400fb007a23 */ /* 0x000fe2000001080c */
[----:B------:R-:W-:Y:S01]  /*5330*/  MOV R119, R44 ;  /* 0x0000002c00777202 */ /* 0x000fe20000000f00 */
[----:B------:R-:W-:Y:S01]  /*5340*/  IMAD.MOV.U32 R36, RZ, RZ, R193 ;  /* 0x000000ffff247224 */ /* 0x000fe200078e00c1 */
[----:B------:R-:W-:Y:S01]  /*5350*/  MOV R117, R34 ;  /* 0x0000002200757202 */ /* 0x000fe20000000f00 */
[----:B------:R-:W-:-:S02]  /*5360*/  IMAD.MOV.U32 R24, RZ, RZ, R195 ;  /* 0x000000ffff187224 */ /* 0x000fc400078e00c3 */
[----:B------:R-:W-:Y:S01]  /*5370*/  MOV R131, R52 ;  /* 0x0000003400837202 */ /* 0x000fe20000000f00 */
[C---:B------:R-:W-:Y:S01]  /*5380*/  HMMA.16816.F32.BF16 R160, R4.reuse, R10, R124 ;  /* 0x0000000a04a0723c */ /* 0x040fe2000004187c */
[----:B------:R-:W2:Y:S01]  /*5390*/  LDSM.16.MT88.4 R8, [R218+0xa900] ;  /* 0x00a90000da08783b */ /* 0x000ea20000004200 */
[----:B------:R-:W-:Y:S01]  /*53a0*/  IMAD.MOV.U32 R130, RZ, RZ, R53 ;  /* 0x000000ffff827224 */ /* 0x000fe200078e0035 */
[----:B------:R-:W-:Y:S01]  /*53b0*/  MOV R129, R54 ;  /* 0x0000003600817202 */ /* 0x000fe20000000f00 */
[----:B------:R-:W-:Y:S02]  /*53c0*/  IMAD.MOV.U32 R29, RZ, RZ, R55 ;  /* 0x000000ffff1d7224 */ /* 0x000fe400078e0037 */
[----:B------:R-:W-:Y:S01]  /*53d0*/  IMAD.MOV.U32 R171, RZ, RZ, R132 ;  /* 0x000000ffffab7224 */ /* 0x000fe200078e0084 */
[----:B------:R-:W-:Y:S01]  /*53e0*/  MOV R127, R37 ;  /* 0x00000025007f7202 */ /* 0x000fe20000000f00 */
[----:B------:R-:W-:Y:S01]  /*53f0*/  IMAD.MOV.U32 R124, RZ, RZ, R15 ;  /* 0x000000ffff7c7224 */ /* 0x000fe200078e000f */
[----:B------:R-:W-:Y:S01]  /*5400*/  HMMA.16816.F32.BF16 R188, R4, R30, R188 ;  /* 0x0000001e04bc723c */ /* 0x000fe200000418bc */
[----:B------:R3:W-:Y:S01]  /*5410*/  MUFU.EX2 R15, R0 ;  /* 0x00000000000f7308 */ /* 0x0007e20000000800 */
[----:B------:R-:W-:Y:S01]  /*5420*/  IMAD.MOV.U32 R116, RZ, RZ, R33 ;  /* 0x000000ffff747224 */ /* 0x000fe200078e0021 */
[----:B------:R-:W-:Y:S01]  /*5430*/  MOV R125, R39 ;  /* 0x00000027007d7202 */ /* 0x000fe20000000f00 */
[----:B------:R-:W-:-:S02]  /*5440*/  IMAD.MOV.U32 R118, RZ, RZ, R35 ;  /* 0x000000ffff767224 */ /* 0x000fc400078e0023 */
[----:B------:R-:W-:Y:S01]  /*5450*/  IMAD.MOV.U32 R128, RZ, RZ, R36 ;  /* 0x000000ffff807224 */ /* 0x000fe200078e0024 */
[----:B------:R-:W-:Y:S01]  /*5460*/  MOV R30, R205 ;  /* 0x000000cd001e7202 */ /* 0x000fe20000000f00 */
[----:B------:R-:W-:Y:S01]  /*5470*/  IMAD.MOV.U32 R31, RZ, RZ, R204 ;  /* 0x000000ffff1f7224 */ /* 0x000fe200078e00cc */
[----:B------:R-:W-:Y:S01]  /*5480*/  HMMA.16816.F32.BF16 R192, R4, R26, R120 ;  /* 0x0000001a04c0723c */ /* 0x000fe20000041878 */
[----:B------:R-:W-:-:S06]  /*5490*/  IMAD.MOV.U32 R126, RZ, RZ, R38 ;  /* 0x000000ffff7e7224 */ /* 0x000fcc00078e0026 */
[----:B------:R-:W-:Y:S01]  /*54a0*/  IMAD.MOV.U32 R26, RZ, RZ, R45 ;  /* 0x000000ffff1a7224 */ /* 0x000fe200078e002d */
[----:B------:R-:W-:Y:S01]  /*54b0*/  MOV R27, R46 ;  /* 0x0000002e001b7202 */ /* 0x000fe20000000f00 */
[----:B---3--:R-:W-:Y:S01]  /*54c0*/  FFMA.FTZ R0, R250, c[0x0][0x2d0], -R12 ;  /* 0x0000b400fa007a23 */ /* 0x008fe2000001080c */
[----:B------:R-:W-:Y:S01]  /*54d0*/  MOV R122, R134 ;  /* 0x00000086007a7202 */ /* 0x000fe20000000f00 */
[----:B------:R-:W-:Y:S01]  /*54e0*/  IMAD.MOV.U32 R121, RZ, RZ, R135 ;  /* 0x000000ffff797224 */ /* 0x000fe200078e0087 */
[----:B-1----:R-:W-:Y:S01]  /*54f0*/  HMMA.16816.F32.BF16 R52, R4, R16, R96 ;  /* 0x000000100434723c */ /* 0x002fe20000041860 */
[----:B------:R1:W-:Y:S01]  /*5500*/  MUFU.EX2 R204, R0 ;  /* 0x0000000000cc7308 */ /* 0x0003e20000000800 */
[----:B------:R-:W-:Y:S01]  /*5510*/  IMAD.MOV.U32 R120, RZ, RZ, R47 ;  /* 0x000000ffff787224 */ /* 0x000fe200078e002f */
[----:B------:R-:W-:-:S05]  /*5520*/  MOV R123, R32 ;  /* 0x00000020007b7202 */ /* 0x000fca0000000f00 */
[C---:B------:R-:W-:Y:S01]  /*5530*/  HMMA.16816.F32.BF16 R44, R4.reuse, R18, R88 ;  /* 0x00000012042c723c */ /* 0x040fe20000041858 */
[----:B------:R-:W3:Y:S07]  /*5540*/  LDSM.16.MT88.4 R16, [R217+0x2100] ;  /* 0x00210000d910783b */ /* 0x000eee0000004200 */
[----:B--2---:R-:W-:Y:S01]  /*5550*/  HMMA.16816.F32.BF16 R36, R4, R8, R84 ;  /* 0x000000080424723c */ /* 0x004fe20000041854 */
[----:B-1----:R-:W-:-:S04]  /*5560*/  FFMA.FTZ R0, R207, c[0x0][0x2d0], -R12 ;  /* 0x0000b400cf007a23 */ /* 0x002fc8000001080c */
[----:B------:R1:W-:Y:S03]  /*5570*/  MUFU.EX2 R205, R0 ;  /* 0x0000000000cd7308 */ /* 0x0003e60000000800 */
[C---:B------:R-:W-:Y:S01]  /*5580*/  HMMA.16816.F32.BF16 R32, R4.reuse, R10, R80 ;  /* 0x0000000a0420723c */ /* 0x040fe20000041850 */
[----:B------:R-:W2:Y:S07]  /*5590*/  LDSM.16.MT88.4 R8, [R219+0x2100] ;  /* 0x00210000db08783b */ /* 0x000eae0000004200 */
[----:B------:R-:W-:Y:S01]  /*55a0*/  HMMA.16816.F32.BF16 R132, R4, R20, R112 ;  /* 0x000000140484723c */ /* 0x000fe20000041870 */
[----:B-1----:R-:W-:-:S07]  /*55b0*/  FFMA.FTZ R0, R206, c[0x0][0x2d0], -R12 ;  /* 0x0000b400ce007a23 */ /* 0x002fce000001080c */
[----:B------:R-:W-:Y:S01]  /*55c0*/  HMMA.16816.F32.BF16 R112, R4, R22, R108 ;  /* 0x000000160470723c */ /* 0x000fe2000004186c */
[----:B------:R1:W4:Y:S02]  /*55d0*/  MUFU.EX2 R207, R0 ;  /* 0x0000000000cf7308 */ /* 0x0003240000000800 */
        /* <DEDUP_REMOVED lines=13> */
[----:B------:R1:W-:Y:S01]  /*56b0*/  MUFU.EX2 R14, R0 ;  /* 0x00000000000e7308 */ /* 0x0003e20000000800 */
[----:B------:R-:W-:-:S02]  /*56c0*/  IMAD.MOV.U32 R27, RZ, RZ, R121 ;  /* 0x000000ffff1b7224 */ /* 0x000fc400078e0079 */
[----:B------:R-:W-:Y:S02]  /*56d0*/  IMAD.MOV.U32 R121, RZ, RZ, R24 ;  /* 0x000000ffff797224 */ /* 0x000fe400078e0018 */
[----:B------:R-:W-:Y:S02]  /*56e0*/  IMAD.MOV.U32 R24, RZ, RZ, R168 ;  /* 0x000000ffff187224 */ /* 0x000fe400078e00a8 */
[----:B------:R-:W-:Y:S02]  /*56f0*/  IMAD.MOV.U32 R168, RZ, RZ, R170 ;  /* 0x000000ffffa87224 */ /* 0x000fe400078e00aa */
[----:B------:R-:W-:Y:S02]  /*5700*/  IMAD.MOV.U32 R170, RZ, RZ, R165 ;  /* 0x000000ffffaa7224 */ /* 0x000fe400078e00a5 */
[--C-:B------:R-:W-:Y:S02]  /*5710*/  FFMA.FTZ R4, R21, c[0x0][0x2d0], -R2.reuse ;  /* 0x0000b40015047a23 */ /* 0x100fe40000010802 */
[----:B-1----:R-:W-:Y:S01]  /*5720*/  FFMA.FTZ R0, R26, c[0x0][0x2d0], -R2 ;  /* 0x0000b4001a007a23 */ /* 0x002fe20000010802 */
[----:B------:R-:W-:Y:S01]  /*5730*/  MOV R96, R121 ;  /* 0x0000007900607202 */ /* 0x000fe20000000f00 */
[----:B------:R-:W1:Y:S01]  /*5740*/  LDSM.16.MT88.4 R20, [R216+0x2100] ;  /* 0x00210000d814783b */ /* 0x000e620000004200 */
[----:B----4-:R-:W-:Y:S01]  /*5750*/  F2FP.BF16.PACK_AB R6, R207, R205 ;  /* 0x000000cdcf06723e */ /* 0x010fe200000010ff */
[----:B------:R4:W2:Y:S01]  /*5760*/  MUFU.EX2 R165, R0 ;  /* 0x0000000000a57308 */ /* 0x0008a20000000800 */
[----:B------:R-:W-:-:S02]  /*5770*/  MOV R121, R166 ;  /* 0x000000a600797202 */ /* 0x000fc40000000f00 */
[----:B------:R-:W-:Y:S02]  /*5780*/  MOV R26, R120 ;  /* 0x00000078001a7202 */ /* 0x000fe40000000f00 */
[----:B------:R-:W-:Y:S02]  /*5790*/  MOV R120, R122 ;  /* 0x0000007a00787202 */ /* 0x000fe40000000f00 */
[----:B------:R-:W-:Y:S01]  /*57a0*/  MOV R122, R25 ;  /* 0x00000019007a7202 */ /* 0x000fe20000000f00 */
[----:B------:R3:W-:Y:S01]  /*57b0*/  MUFU.EX2 R166, R4 ;  /* 0x0000000400a67308 */ /* 0x0007e20000000800 */
[----:B------:R-:W-:Y:S01]  /*57c0*/  MOV R25, R169 ;  /* 0x000000a900197202 */ /* 0x000fe20000000f00 */
[----:B----4-:R-:W-:Y:S01]  /*57d0*/  FFMA.FTZ R0, R252, c[0x0][0x2d0], -R2 ;  /* 0x0000b400fc007a23 */ /* 0x010fe20000010802 */
[----:B--2---:R-:W-:Y:S01]  /*57e0*/  F2FP.BF16.PACK_AB R5, R165, R14 ;  /* 0x0000000ea505723e */ /* 0x004fe200000010ff */
[----:B------:R-:W-:Y:S01]  /*57f0*/  IMAD.MOV.U32 R250, RZ, RZ, R26 ;  /* 0x000000fffffa7224 */ /* 0x000fe200078e001a */
[----:B------:R-:W-:-:S03]  /*5800*/  MOV R98, R27 ;  /* 0x0000001b00627202 */ /* 0x000fc60000000f00 */
[----:B------:R-:W2:Y:S01]  /*5810*/  MUFU.EX2 R206, R0 ;  /* 0x0000000000ce7308 */ /* 0x000ea20000000800 */
[----:B---3--:R-:W-:Y:S02]  /*5820*/  F2FP.BF16.PACK_AB R4, R204, R15 ;  /* 0x0000000fcc04723e */ /* 0x008fe400000010ff */
[----:B------:R-:W-:Y:S02]  /*5830*/  MOV R99, R24 ;  /* 0x0000001800637202 */ /* 0x000fe40000000f00 */
[----:B------:R-:W-:Y:S01]  /*5840*/  MOV R169, R171 ;  /* 0x000000ab00a97202 */ /* 0x000fe20000000f00 */
[----:B------:R-:W-:Y:S01]  /*5850*/  IMAD.MOV.U32 R108, RZ, RZ, R25 ;  /* 0x000000ffff6c7224 */ /* 0x000fe200078e0019 */
[----:B------:R-:W-:Y:S01]  /*5860*/  MOV R171, R221 ;  /* 0x000000dd00ab7202 */ /* 0x000fe20000000f00 */
[----:B------:R-:W-:Y:S01]  /*5870*/  LDSM.16.MT88.4 R24, [R218+0x2100] ;  /* 0x00210000da18783b */ /* 0x000fe20000004200 */
[----:B--2---:R-:W-:Y:S01]  /*5880*/  F2FP.BF16.PACK_AB R7, R206, R166 ;  /* 0x000000a6ce07723e */ /* 0x004fe200000010ff */
[----:B------:R-:W-:Y:S01]  /*5890*/  IMAD.MOV.U32 R97, RZ, RZ, R120 ;  /* 0x000000ffff617224 */ /* 0x000fe200078e0078 */
[----:B------:R-:W-:Y:S01]  /*58a0*/  MOV R109, R168 ;  /* 0x000000a8006d7202 */ /* 0x000fe20000000f00 */
[----:B------:R-:W-:Y:S01]  /*58b0*/  IMAD.MOV.U32 R251, RZ, RZ, R122 ;  /* 0x000000fffffb7224 */ /* 0x000fe200078e007a */
[----:B------:R-:W-:Y:S01]  /*58c0*/  MOV R111, R170 ;  /* 0x000000aa006f7202 */ /* 0x000fe20000000f00 */
[----:B------:R-:W-:Y:S01]  /*58d0*/  IMAD.MOV.U32 R110, RZ, RZ, R169 ;  /* 0x000000ffff6e7224 */ /* 0x000fe200078e00a9 */
[----:B------:R2:W5:Y:S01]  /*58e0*/  LDL.LU R221, [R1+0x64] ;  /* 0x0000640001dd7983 */ /* 0x0005620000300800 */
[----:B------:R-:W-:Y:S01]  /*58f0*/  HMMA.16816.F32.BF16 R88, R4, R16, R92 ;  /* 0x000000100458723c */ /* 0x000fe2000004185c */
[----:B------:R-:W-:-:S02]  /*5900*/  IMAD.MOV.U32 R120, RZ, RZ, R171 ;  /* 0x000000ffff787224 */ /* 0x000fc400078e00ab */
[----:B------:R-:W-:-:S05]  /*5910*/  IMAD.MOV.U32 R122, RZ, RZ, R220 ;  /* 0x000000ffff7a7224 */ /* 0x000fca00078e00dc */
[C---:B------:R-:W-:Y:S01]  /*5920*/  HMMA.16816.F32.BF16 R80, R4.reuse, R18, R76 ;  /* 0x000000120450723c */ /* 0x040fe2000004184c */
[----:B------:R-:W3:Y:S01]  /*5930*/  LDSM.16.MT88.4 R16, [R216+0x5100] ;  /* 0x00510000d810783b */ /* 0x000ee20000004200 */
[----:B------:R-:W-:Y:S01]  /*5940*/  MOV R252, R111 ;  /* 0x0000006f00fc7202 */ /* 0x000fe20000000f00 */
[----:B------:R-:W-:Y:S02]  /*5950*/  IMAD.MOV.U32 R0, RZ, RZ, R110 ;  /* 0x000000ffff007224 */ /* 0x000fe400078e006e */
[----:B------:R2:W5:Y:S01]  /*5960*/  LDL.LU R220, [R1+0x60] ;  /* 0x0000600001dc7983 */ /* 0x0005620000300800 */
[----:B------:R-:W-:Y:S01]  /*5970*/  IMAD.MOV.U32 R110, RZ, RZ, R116 ;  /* 0x000000ffff6e7224 */ /* 0x000fe200078e0074 */
[----:B------:R-:W-:Y:S01]  /*5980*/  MOV R111, R117 ;  /* 0x00000075006f7202 */ /* 0x000fe20000000f00 */
[----:B------:R-:W-:Y:S01]  /*5990*/  HMMA.16816.F32.BF16 R76, R4, R8, R72 ;  /* 0x00000008044c723c */ /* 0x000fe20000041848 */
[----:B------:R-:W-:Y:S01]  /*59a0*/  IMAD.MOV.U32 R116, RZ, RZ, R124 ;  /* 0x000000ffff747224 */ /* 0x000fe200078e007c */
[----:B------:R-:W-:-:S06]  /*59b0*/  MOV R117, R125 ;  /* 0x0000007d00757202 */ /* 0x000fcc0000000f00 */
[C---:B------:R-:W-:Y:S01]  /*59c0*/  HMMA.16816.F32.BF16 R72, R4.reuse, R10, R64 ;  /* 0x0000000a0448723c */ /* 0x040fe20000041840 */
[----:B------:R-:W4:Y:S06]  /*59d0*/  LDSM.16.MT88.4 R8, [R217+0x5100] ;  /* 0x00510000d908783b */ /* 0x000f2c0000004200 */
[----:B------:R-:W-:Y:S01]  /*59e0*/  MOV R67, R250 ;  /* 0x000000fa00437202 */ /* 0x000fe20000000f00 */
[----:B-1----:R-:W-:Y:S01]  /*59f0*/  HMMA.16816.F32.BF16 R168, R4, R20, R200 ;  /* 0x0000001404a8723c */ /* 0x002fe200000418c8 */
[----:B------:R-:W-:Y:S01]  /*5a00*/  IMAD.MOV.U32 R250, RZ, RZ, R120 ;  /* 0x000000fffffa7224 */ /* 0x000fe200078e0078 */
[----:B------:R-:W-:Y:S01]  /*5a10*/  MOV R64, R131 ;  /* 0x0000008300407202 */ /* 0x000fe20000000f00 */
[----:B------:R-:W-:-:S02]  /*5a20*/  IMAD.MOV.U32 R65, RZ, RZ, R130 ;  /* 0x000000ffff417224 */ /* 0x000fc400078e0082 */
[----:B------:R-:W-:Y:S02]  /*5a30*/  IMAD.MOV.U32 R66, RZ, RZ, R28 ;  /* 0x000000ffff427224 */ /* 0x000fe400078e001c */
[----:B------:R-:W-:Y:S01]  /*5a40*/  IMAD.MOV.U32 R202, RZ, RZ, R108 ;  /* 0x000000ffffca7224 */ /* 0x000fe200078e006c */
[C---:B------:R-:W-:Y:S01]  /*5a50*/  HMMA.16816.F32.BF16 R84, R4.reuse, R22, R104 ;  /* 0x000000160454723c */ /* 0x040fe20000041868 */
[----:B------:R-:W-:Y:S01]  /*5a60*/  MOV R203, R109 ;  /* 0x0000006d00cb7202 */ /* 0x000fe20000000f00 */
[----:B------:R-:W-:Y:S01]  /*5a70*/  IMAD.MOV.U32 R108, RZ, RZ, R122 ;  /* 0x000000ffff6c7224 */ /* 0x000fe200078e007a */
[----:B------:R-:W-:Y:S01]  /*5a80*/  MOV R109, R123 ;  /* 0x0000007b006d7202 */ /* 0x000fe20000000f00 */
[----:B------:R-:W1:Y:S01]  /*5a90*/  LDSM.16.MT88.4 R20, [R219+0x5100] ;  /* 0x00510000db14783b */ /* 0x000e620000004200 */
[----:B------:R-:W-:Y:S01]  /*5aa0*/  MOV R201, R99 ;  /* 0x0000006300c97202 */ /* 0x000fe20000000f00 */
[----:B------:R-:W-:Y:S01]  /*5ab0*/  IMAD.MOV.U32 R200, RZ, RZ, R203 ;  /* 0x000000ffffc87224 */ /* 0x000fe200078e00cb */
[----:B------:R-:W-:Y:S01]  /*5ac0*/  MOV R203, R250 ;  /* 0x000000fa00cb7202 */ /* 0x000fe20000000f00 */
[----:B------:R-:W-:Y:S01]  /*5ad0*/  IMAD.MOV.U32 R107, RZ, RZ, R251 ;  /* 0x000000ffff6b7224 */ /* 0x000fe200078e00fb */
[----:B------:R-:W-:Y:S01]  /*5ae0*/  MOV R251, R121 ;  /* 0x0000007900fb7202 */ /* 0x000fe20000000f00 */
[----:B------:R-:W-:Y:S01]  /*5af0*/  IMAD.MOV.U32 R105, RZ, RZ, R128 ;  /* 0x000000ffff697224 */ /* 0x000fe200078e0080 */
[----:B---3--:R-:W-:Y:S01]  /*5b00*/  HMMA.16816.F32.BF16 R120, R4, R16, R68 ;  /* 0x000000100478723c */ /* 0x008fe20000041844 */
[----:B------:R-:W-:Y:S01]  /*5b10*/  MOV R104, R129 ;  /* 0x0000008100687202 */ /* 0x000fe20000000f00 */
[----:B------:R-:W-:Y:S01]  /*5b20*/  IMAD.MOV.U32 R106, RZ, RZ, R118 ;  /* 0x000000ffff6a7224 */ /* 0x000fe200078e0076 */
[----:B------:R-:W-:Y:S01]  /*5b30*/  MOV R250, R108 ;  /* 0x0000006c00fa7202 */ /* 0x000fe20000000f00 */
[----:B------:R-:W-:Y:S01]  /*5b40*/  IMAD.MOV.U32 R118, RZ, RZ, R126 ;  /* 0x000000ffff767224 */ /* 0x000fe200078e007e */
[----:B------:R-:W-:-:S02]  /*5b50*/  MOV R99, R119 ;  /* 0x0000007700637202 */ /* 0x000fc40000000f00 */
[----:B------:R-:W-:Y:S01]  /*5b60*/  MOV R70, R202 ;  /* 0x000000ca00467202 */ /* 0x000fe20000000f00 */
[----:B------:R-:W-:Y:S01]  /*5b70*/  IMAD.MOV.U32 R202, RZ, RZ, R252 ;  /* 0x000000ffffca7224 */ /* 0x000fe200078e00fc */
[----:B------:R-:W-:Y:S01]  /*5b80*/  MOV R69, R110 ;  /* 0x0000006e00457202 */ /* 0x000fe20000000f00 */
[----:B------:R-:W-:Y:S01]  /*5b90*/  IMAD.MOV.U32 R252, RZ, RZ, R251 ;  /* 0x000000fffffc7224 */ /* 0x000fe200078e00fb */
[----:B------:R-:W-:Y:S01]  /*5ba0*/  HMMA.16816.F32.BF16 R128, R4, R24, R40 ;  /* 0x000000180480723c */ /* 0x000fe20000041828 */
[----:B------:R-:W-:Y:S01]  /*5bb0*/  IMAD.MOV.U32 R251, RZ, RZ, R109 ;  /* 0x000000fffffb7224 */ /* 0x000fe200078e006d */
[----:B------:R-:W-:Y:S01]  /*5bc0*/  MOV R119, R127 ;  /* 0x0000007f00777202 */ /* 0x000fe20000000f00 */
[----:B------:R-:W-:Y:S02]  /*5bd0*/  IMAD.MOV.U32 R68, RZ, RZ, R111 ;  /* 0x000000ffff447224 */ /* 0x000fe400078e006f */
[----:B------:R-:W-:Y:S01]  /*5be0*/  IMAD.MOV.U32 R71, RZ, RZ, R201 ;  /* 0x000000ffff477224 */ /* 0x000fe200078e00c9 */
[----:B------:R-:W-:-:S02]  /*5bf0*/  MOV R201, R0 ;  /* 0x0000000000c97202 */ /* 0x000fc40000000f00 */
[----:B------:R-:W-:Y:S01]  /*5c00*/  HMMA.16816.F32.BF16 R108, R4, R18, R60 ;  /* 0x00000012046c723c */ /* 0x000fe2000004183c */
[----:B------:R-:W3:Y:S01]  /*5c10*/  LDSM.16.MT88.4 R16, [R218+0x5100] ;  /* 0x00510000da10783b */ /* 0x000ee20000004200 */
[----:B------:R-:W-:-:S05]  /*5c20*/  MOV R0, R29 ;  /* 0x0000001d00007202 */ /* 0x000fca0000000f00 */
[----:B------:R-:W-:Y:S01]  /*5c30*/  MOV R63, R99 ;  /* 0x00000063003f7202 */ /* 0x000fe20000000f00 */
[C---:B----4-:R-:W-:Y:S01]  /*5c40*/  HMMA.16816.F32.BF16 R40, R4.reuse, R8, R56 ;  /* 0x000000080428723c */ /* 0x050fe20000041838 */
[----:B------:R-:W-:Y:S01]  /*5c50*/  IMAD.MOV.U32 R61, RZ, RZ, R116 ;  /* 0x000000ffff3d7224 */ /* 0x000fe200078e0074 */
[----:B------:R-:W-:Y:S01]  /*5c60*/  MOV R62, R117 ;  /* 0x00000075003e7202 */ /* 0x000fe20000000f00 */
[----:B------:R-:W-:Y:S01]  /*5c70*/  IMAD.MOV.U32 R99, RZ, RZ, R118 ;  /* 0x000000ffff637224 */ /* 0x000fe200078e0076 */
[----:B------:R-:W-:Y:S01]  /*5c80*/  MOV R60, R119 ;  /* 0x00000077003c7202 */ /* 0x000fe20000000f00 */
[----:B------:R-:W-:Y:S02]  /*5c90*/  FFMA.FTZ R0, R0, c[0x0][0x2d0], -R12 ;  /* 0x0000b40000007a23 */ /* 0x000fe4000001080c */
[----:B------:R-:W-:Y:S01]  /*5ca0*/  IMAD.MOV.U32 R59, RZ, RZ, R30 ;  /* 0x000000ffff3b7224 */ /* 0x000fe200078e001e */
[----:B------:R-:W-:Y:S01]  /*5cb0*/  HMMA.16816.F32.BF16 R48, R4, R10, R48 ;  /* 0x0000000a0430723c */ /* 0x000fe20000041830 */
[----:B------:R-:W4:Y:S01]  /*5cc0*/  LDSM.16.MT88.4 R8, [R216+0x8100] ;  /* 0x00810000d808783b */ /* 0x000f220000004200 */
[----:B------:R-:W-:-:S03]  /*5cd0*/  MOV R58, R31 ;  /* 0x0000001f003a7202 */ /* 0x000fc60000000f00 */
[----:B------:R-:W2:Y:S02]  /*5ce0*/  LDSM.16.MT88.4 R28, [R217+0x8100] ;  /* 0x00810000d91c783b */ /* 0x000ea40000004200 */
[----:B------:R-:W-:Y:S01]  /*5cf0*/  IMAD.MOV.U32 R57, RZ, RZ, R58 ;  /* 0x000000ffff397224 */ /* 0x000fe200078e003a */
[C---:B-1----:R-:W-:Y:S01]  /*5d00*/  HMMA.16816.F32.BF16 R92, R4.reuse, R20, R140 ;  /* 0x00000014045c723c */ /* 0x042fe2000004188c */
[----:B------:R-:W-:Y:S02]  /*5d10*/  MOV R58, R167 ;  /* 0x000000a7003a7202 */ /* 0x000fe40000000f00 */
[----:B------:R1:W5:Y:S05]  /*5d20*/  LDL.LU R167, [R1+0x5c] ;  /* 0x00005c0001a77983 */ /* 0x00036a0000300800 */
[C---:B------:R-:W-:Y:S01]  /*5d30*/  HMMA.16816.F32.BF16 R124, R4.reuse, R26, R100 ;  /* 0x0000001a047c723c */ /* 0x040fe20000041864 */
[----:B------:R-:W1:Y:S07]  /*5d40*/  LDSM.16.MT88.4 R24, [R216+0xb100] ;  /* 0x00b10000d818783b */ /* 0x000e6e0000004200 */
[C---:B------:R-:W-:Y:S01]  /*5d50*/  HMMA.16816.F32.BF16 R100, R4.reuse, R22, R196 ;  /* 0x000000160464723c */ /* 0x040fe200000418c4 */
[----:B------:R-:W-:Y:S07]  /*5d60*/  LDSM.16.MT88.4 R20, [R217+0xb100] ;  /* 0x00b10000d914783b */ /* 0x000fee0000004200 */
[C---:B---3--:R-:W-:Y:S08]  /*5d70*/  HMMA.16816.F32.BF16 R116, R4.reuse, R16, R144 ;  /* 0x000000100474723c */ /* 0x048ff00000041890 */
[C---:B------:R-:W-:Y:S01]  /*5d80*/  HMMA.16816.F32.BF16 R140, R4.reuse, R18, R148 ;  /* 0x00000012048c723c */ /* 0x040fe20000041894 */
[----:B------:R-:W3:Y:S07]  /*5d90*/  LDSM.16.MT88.4 R16, [R219+0x8100] ;  /* 0x00810000db10783b */ /* 0x000eee0000004200 */
[C---:B----4-:R-:W-:Y:S08]  /*5da0*/  HMMA.16816.F32.BF16 R144, R4.reuse, R8, R152 ;  /* 0x000000080490723c */ /* 0x050ff00000041898 */
[C---:B------:R-:W-:Y:S01]  /*5db0*/  HMMA.16816.F32.BF16 R148, R4.reuse, R10, R156 ;  /* 0x0000000a0494723c */ /* 0x040fe2000004189c */
[----:B------:R-:W4:Y:S07]  /*5dc0*/  LDSM.16.MT88.4 R8, [R218+0x8100] ;  /* 0x00810000da08783b */ /* 0x000f2e0000004200 */
[C---:B--2---:R-:W-:Y:S01]  /*5dd0*/  HMMA.16816.F32.BF16 R152, R4.reuse, R28, R172 ;  /* 0x0000001c0498723c */ /* 0x044fe200000418ac */
[----:B------:R-:W-:Y:S07]  /*5de0*/  LDSM.16.MT88.4 R172, [R216+0x2900] ;  /* 0x00290000d8ac783b */ /* 0x000fee0000004200 */
[C---:B------:R-:W-:Y:S08]  /*5df0*/  HMMA.16816.F32.BF16 R28, R4.reuse, R30, R188 ;  /* 0x0000001e041c723c */ /* 0x040ff000000418bc */
[C---:B-1----:R-:W-:Y:S08]  /*5e00*/  HMMA.16816.F32.BF16 R188, R4.reuse, R24, R136 ;  /* 0x0000001804bc723c */ /* 0x042ff00000041888 */
[C---:B---3--:R-:W-:Y:S08]  /*5e10*/  HMMA.16816.F32.BF16 R156, R4.reuse, R16, R184 ;  /* 0x00000010049c723c */ /* 0x048ff000000418b8 */
        /* <DEDUP_REMOVED lines=8> */
[C---:B-1----:R-:W-:Y:S08]  /*5ea0*/  HMMA.16816.F32.BF16 R196, R4.reuse, R16, R52 ;  /* 0x0000001004c4723c */ /* 0x042ff00000041834 */
[C---:B------:R-:W-:Y:S08]  /*5eb0*/  HMMA.16816.F32.BF16 R44, R4.reuse, R18, R44 ;  /* 0x00000012042c723c */ /* 0x040ff0000004182c */
[C---:B--2---:R-:W-:Y:S01]  /*5ec0*/  HMMA.16816.F32.BF16 R36, R4.reuse, R8, R36 ;  /* 0x000000080424723c */ /* 0x044fe20000041824 */
[----:B------:R1:W-:Y:S07]  /*5ed0*/  MUFU.EX2 R9, R0 ;  /* 0x0000000000097308 */ /* 0x0003ee0000000800 */
[----:B------:R-:W-:Y:S01]  /*5ee0*/  HMMA.16816.F32.BF16 R32, R4, R10, R32 ;  /* 0x0000000a0420723c */ /* 0x000fe20000041820 */
[----:B-1----:R-:W-:-:S04]  /*5ef0*/  FFMA.FTZ R0, R57, c[0x0][0x2d0], -R12 ;  /* 0x0000b40039007a23 */ /* 0x002fc8000001080c */
[----:B------:R1:W2:Y:S02]  /*5f00*/  MUFU.EX2 R10, R0 ;  /* 0x00000000000a7308 */ /* 0x0002a40000000800 */
[----:B-1----:R-:W-:Y:S02]  /*5f10*/  FFMA.FTZ R0, R59, c[0x0][0x2d0], -R12 ;  /* 0x0000b4003b007a23 */ /* 0x002fe4000001080c */
        /* <DEDUP_REMOVED lines=9> */
[----:B------:R-:W-:-:S02]  /*5fb0*/  MOV R65, R13 ;  /* 0x0000000d00417202 */ /* 0x000fc40000000f00 */
[----:B------:R1:W-:Y:S02]  /*5fc0*/  MUFU.EX2 R13, R0 ;  /* 0x00000000000d7308 */ /* 0x0003e40000000800 */
[----:B-1----:R-:W-:-:S06]  /*5fd0*/  FFMA.FTZ R0, R58, c[0x0][0x2d0], -R12 ;  /* 0x0000b4003a007a23 */ /* 0x002fcc000001080c */
[----:B------:R1:W3:Y:S02]  /*5fe0*/  MUFU.EX2 R11, R0 ;  /* 0x00000000000b7308 */ /* 0x0002e40000000800 */
[--C-:B-1----:R-:W-:Y:S02]  /*5ff0*/  FFMA.FTZ R0, R59, c[0x0][0x2d0], -R2.reuse ;  /* 0x0000b4003b007a23 */ /* 0x102fe40000010802 */
[----:B------:R-:W1:Y:S04]  /*6000*/  LDSM.16.MT88.4 R56, [R217+0x2900] ;  /* 0x00290000d938783b */ /* 0x000e680000004200 */
[----:B------:R4:W-:Y:S01]  /*6010*/  MUFU.EX2 R5, R0 ;  /* 0x0000000000057308 */ /* 0x0009e20000000800 */
[----:B------:R-:W-:Y:S01]  /*6020*/  IMAD.MOV.U32 R163, RZ, RZ, R61 ;  /* 0x000000ffffa37224 */ /* 0x000fe200078e003d */
[----:B------:R-:W-:Y:S01]  /*6030*/  MOV R61, R63 ;  /* 0x0000003f003d7202 */ /* 0x000fe20000000f00 */
[----:B----4-:R-:W-:-:S05]  /*6040*/  FFMA.FTZ R0, R65, c[0x0][0x2d0], -R2 ;  /* 0x0000b40041007a23 */ /* 0x010fca0000010802 */
[----:B------:R4:W1:Y:S01]  /*6050*/  MUFU.EX2 R7, R0 ;  /* 0x0000000000077308 */ /* 0x0008620000000800 */
[----:B------:R-:W-:Y:S01]  /*6060*/  IMAD.MOV.U32 R63, RZ, RZ, R68 ;  /* 0x000000ffff3f7224 */ /* 0x000fe200078e0044 */
[----:B------:R-:W-:Y:S01]  /*6070*/  MOV R68, R69 ;  /* 0x0000004500447202 */ /* 0x000fe20000000f00 */
[----:B------:R-:W-:Y:S01]  /*6080*/  IMAD.MOV.U32 R69, RZ, RZ, R70 ;  /* 0x000000ffff457224 */ /* 0x000fe200078e0046 */
[----:B------:R-:W-:Y:S01]  /*6090*/  MOV R70, R71 ;  /* 0x0000004700467202 */ /* 0x000fe20000000f00 */
[--C-:B----4-:R-:W-:Y:S02]  /*60a0*/  FFMA.FTZ R0, R66, c[0x0][0x2d0], -R2.reuse ;  /* 0x0000b40042007a23 */ /* 0x110fe40000010802 */
[----:B------:R-:W-:Y:S02]  /*60b0*/  FFMA.FTZ R2, R67, c[0x0][0x2d0], -R2 ;  /* 0x0000b40043027a23 */ /* 0x000fe40000010802 */
[----:B------:R4:W-:Y:S08]  /*60c0*/  MUFU.EX2 R6, R0 ;  /* 0x0000000000067308 */ /* 0x0009f00000000800 */
[----:B------:R-:W1:Y:S01]  /*60d0*/  MUFU.EX2 R8, R2 ;  /* 0x0000000200087308 */ /* 0x000e620000000800 */
[----:B------:R-:W-:-:S02]  /*60e0*/  IMAD.MOV.U32 R71, RZ, RZ, R64 ;  /* 0x000000ffff477224 */ /* 0x000fc400078e0040 */
[----:B------:R-:W1:Y:S01]  /*60f0*/  LDSM.16.MT88.4 R64, [R219+0x2900] ;  /* 0x00290000db40783b */ /* 0x000e620000004200 */
[----:B--2---:R-:W-:Y:S02]  /*6100*/  F2FP.BF16.PACK_AB R160, R10, R9 ;  /* 0x000000090aa0723e */ /* 0x004fe400000010ff */
[----:B---3--:R-:W-:Y:S01]  /*6110*/  F2FP.BF16.PACK_AB R162, R11, R13 ;  /* 0x0000000d0ba2723e */ /* 0x008fe200000010ff */
[----:B----4-:R-:W-:Y:S01]  /*6120*/  FADD.FTZ R0, R60, R163 ;  /* 0x000000a33c007221 */ /* 0x010fe20000010000 */
[----:B-1----:R-:W-:Y:S02]  /*6130*/  F2FP.BF16.PACK_AB R161, R7, R5 ;  /* 0x0000000507a1723e */ /* 0x002fe400000010ff */
[----:B------:R-:W-:-:S07]  /*6140*/  F2FP.BF16.PACK_AB R163, R8, R6 ;  /* 0x0000000608a3723e */ /* 0x000fce00000010ff */
[----:B------:R-:W-:Y:S01]  /*6150*/  HMMA.16816.F32.BF16 R52, R160, R56, R88 ;  /* 0x00000038a034723c */ /* 0x000fe20000041858 */
[----:B------:R-:W1:Y:S01]  /*6160*/  LDSM.16.MT88.4 R88, [R217+0x5900] ;  /* 0x00590000d958783b */ /* 0x000e620000004200 */
[----:B------:R-:W-:Y:S02]  /*6170*/  FADD.FTZ R2, R62, R61 ;  /* 0x0000003d3e027221 */ /* 0x000fe40000010000 */
[----:B------:R-:W-:Y:S01]  /*6180*/  FADD.FTZ R4, R63, R0 ;  /* 0x000000003f047221 */ /* 0x000fe20000010000 */
[----:B------:R-:W-:-:S03]  /*6190*/  MOV R138, R98 ;  /* 0x00000062008a7202 */ /* 0x000fc60000000f00 */
[C---:B------:R-:W-:Y:S08]  /*61a0*/  HMMA.16816.F32.BF16 R60, R160.reuse, R64, R76 ;  /* 0x00000040a03c723c */ /* 0x040ff0000004184c */
[----:B------:R-:W-:Y:S01]  /*61b0*/  HMMA.16816.F32.BF16 R64, R160, R66, R72 ;  /* 0x00000042a040723c */ /* 0x000fe20000041848 */
[----:B------:R-:W2:Y:S01]  /*61c0*/  LDSM.16.MT88.4 R72, [R218+0x2900] ;  /* 0x00290000da48783b */ /* 0x000ea20000004200 */
[----:B------:R-:W-:-:S02]  /*61d0*/  IMAD.MOV.U32 R0, RZ, RZ, R97 ;  /* 0x000000ffff007224 */ /* 0x000fc400078e0061 */
[----:B------:R-:W-:-:S04]  /*61e0*/  IMAD.MOV.U32 R139, RZ, RZ, R99 ;  /* 0x000000ffff8b7224 */ /* 0x000fc800078e0063 */
[----:B------:R-:W-:Y:S01]  /*61f0*/  HMMA.16816.F32.BF16 R168, R160, R172, R168 ;  /* 0x000000aca0a8723c */ /* 0x000fe200000418a8 */
[----:B------:R-:W-:Y:S01]  /*6200*/  IMAD.MOV.U32 R114, RZ, RZ, R69 ;  /* 0x000000ffff727224 */ /* 0x000fe200078e0045 */
[----:B------:R-:W-:Y:S01]  /*6210*/  MOV R115, R70 ;  /* 0x0000004600737202 */ /* 0x000fe20000000f00 */
[----:B------:R-:W-:-:S05]  /*6220*/  FADD.FTZ R0, R0, R2 ;  /* 0x0000000200007221 */ /* 0x000fca0000010000 */
[----:B------:R-:W-:Y:S01]  /*6230*/  HMMA.16816.F32.BF16 R172, R160, R174, R84 ;  /* 0x000000aea0ac723c */ /* 0x000fe20000041854 */
[----:B------:R-:W-:Y:S01]  /*6240*/  MOV R133, R104 ;  /* 0x0000006800857202 */ /* 0x000fe20000000f00 */
[----:B------:R-:W-:-:S06]  /*6250*/  IMAD.MOV.U32 R134, RZ, RZ, R105 ;  /* 0x000000ffff867224 */ /* 0x000fcc00078e0069 */
[C---:B-1----:R-:W-:Y:S08]  /*6260*/  HMMA.16816.F32.BF16 R84, R160.reuse, R88, R40 ;  /* 0x00000058a054723c */ /* 0x042ff00000041828 */
[----:B------:R-:W-:Y:S01]  /*6270*/  HMMA.16816.F32.BF16 R88, R160, R90, R48 ;  /* 0x0000005aa058723c */ /* 0x000fe20000041830 */
[----:B------:R-:W-:-:S06]  /*6280*/  MOV R40, R114 ;  /* 0x0000007200287202 */ /* 0x000fcc0000000f00 */
[----:B------:R-:W-:Y:S01]  /*6290*/  MOV R50, R138 ;  /* 0x0000008a00327202 */ /* 0x000fe20000000f00 */
[----:B------:R-:W-:Y:S02]  /*62a0*/  IMAD.MOV.U32 R51, RZ, RZ, R139 ;  /* 0x000000ffff337224 */ /* 0x000fe400078e008b */
[----:B------:R-:W-:Y:S02]  /*62b0*/  IMAD.MOV.U32 R41, RZ, RZ, R115 ;  /* 0x000000ffff297224 */ /* 0x000fe400078e0073 */
[----:B------:R-:W-:Y:S01]  /*62c0*/  FADD.FTZ R2, R50, R4 ;  /* 0x0000000432027221 */ /* 0x000fe20000010000 */
[----:B------:R-:W-:Y:S01]  /*62d0*/  MOV R135, R106 ;  /* 0x0000006a00877202 */ /* 0x000fe20000000f00 */
[----:B------:R-:W-:Y:S01]  /*62e0*/  FADD.FTZ R0, R51, R0 ;  /* 0x0000000033007221 */ /* 0x000fe20000010000 */
[----:B------:R-:W-:Y:S01]  /*62f0*/  MOV R19, R134 ;  /* 0x0000008600137202 */ /* 0x000fe20000000f00 */
[----:B------:R-:W-:Y:S01]  /*6300*/  IMAD.MOV.U32 R136, RZ, RZ, R107 ;  /* 0x000000ffff887224 */ /* 0x000fe200078e006b */
[----:B------:R-:W-:Y:S01]  /*6310*/  MOV R137, R96 ;  /* 0x0000006000897202 */ /* 0x000fe20000000f00 */
[----:B------:R-:W-:-:S02]  /*6320*/  IMAD.MOV.U32 R18, RZ, RZ, R133 ;  /* 0x000000ffff127224 */ /* 0x000fc400078e0085 */
[----:B------:R-:W-:Y:S01]  /*6330*/  IMAD.MOV.U32 R132, RZ, RZ, R71 ;  /* 0x000000ffff847224 */ /* 0x000fe200078e0047 */
[----:B------:R-:W-:Y:S01]  /*6340*/  MOV R12, R68 ;  /* 0x00000044000c7202 */ /* 0x000fe20000000f00 */
[----:B------:R-:W-:Y:S01]  /*6350*/  FADD.FTZ R2, R40, R2 ;  /* 0x0000000228027221 */ /* 0x000fe20000010000 */
[----:B------:R-:W-:Y:S01]  /*6360*/  HMMA.16816.F32.BF16 R56, R160, R58, R80 ;  /* 0x0000003aa038723c */ /* 0x000fe20000041850 */
[----:B------:R-:W-:Y:S01]  /*6370*/  FADD.FTZ R0, R41, R0 ;  /* 0x0000000029007221 */ /* 0x000fe20000010000 */
[----:B------:R-:W-:Y:S01]  /*6380*/  MOV R17, R136 ;  /* 0x0000008800117202 */ /* 0x000fe20000000f00 */
[----:B------:R-:W-:Y:S01]  /*6390*/  IMAD.MOV.U32 R16, RZ, RZ, R135 ;  /* 0x000000ffff107224 */ /* 0x000fe200078e0087 */
[----:B------:R-:W-:Y:S01]  /*63a0*/  MOV R43, R132 ;  /* 0x00000084002b7202 */ /* 0x000fe20000000f00 */
[----:B------:R-:W-:Y:S01]  /*63b0*/  FADD.FTZ R2, R18, R2 ;  /* 0x0000000212027221 */ /* 0x000fe20000010000 */
[----:B------:R-:W1:Y:S01]  /*63c0*/  LDSM.16.MT88.4 R80, [R216+0x5900] ;  /* 0x00590000d850783b */ /* 0x000e620000004200 */
[----:B------:R-:W-:-:S02]  /*63d0*/  FADD.FTZ R0, R19, R0 ;  /* 0x0000000013007221 */ /* 0x000fc40000010000 */
[----:B------:R-:W-:Y:S01]  /*63e0*/  IMAD.MOV.U32 R42, RZ, RZ, R137 ;  /* 0x000000ffff2a7224 */ /* 0x000fe200078e0089 */
[----:B------:R-:W3:Y:S01]  /*63f0*/  LDSM.16.MT88.4 R112, [R216+0x8900] ;  /* 0x00890000d870783b */ /* 0x000ee20000004200 */
[----:B------:R-:W-:Y:S02]  /*6400*/  FADD.FTZ R2, R16, R2 ;  /* 0x0000000210027221 */ /* 0x000fe40000010000 */
[----:B------:R-:W-:Y:S01]  /*6410*/  FADD.FTZ R0, R17, R0 ;  /* 0x0000000011007221 */ /* 0x000fe20000010000 */
[----:B--2---:R-:W-:Y:S01]  /*6420*/  HMMA.16816.F32.BF16 R68, R160, R72, R128 ;  /* 0x00000048a044723c */ /* 0x004fe20000041880 */
[----:B------:R-:W-:Y:S01]  /*6430*/  FADD.FTZ R2, R42, R2 ;  /* 0x000000022a027221 */ /* 0x000fe20000010000 */
[----:B------:R-:W2:Y:S01]  /*6440*/  LDSM.16.MT88.4 R128, [R219+0x8900] ;  /* 0x00890000db80783b */ /* 0x000ea20000004200 */
[----:B------:R-:W-:Y:S02]  /*6450*/  FADD.FTZ R0, R43, R0 ;  /* 0x000000002b007221 */ /* 0x000fe40000010000 */
[----:B------:R-:W-:Y:S01]  /*6460*/  FADD.FTZ R2, R12, R2 ;  /* 0x000000020c027221 */ /* 0x000fe20000010000 */
[----:B------:R-:W4:Y:S01]  /*6470*/  LDSM.16.MT88.4 R96, [R219+0x5900] ;  /* 0x00590000db60783b */ /* 0x000f220000004200 */
[----:B------:R-:W-:-:S02]  /*6480*/  FADD.FTZ R0, R200, R0 ;  /* 0x00000000c8007221 */ /* 0x000fc40000010000 */
[----:B------:R-:W-:Y:S01]  /*6490*/  FADD.FTZ R2, R201, R2 ;  /* 0x00000002c9027221 */ /* 0x000fe20000010000 */
[----:B------:R-:W2:Y:S01]  /*64a0*/  LDSM.16.MT88.4 R104, [R218+0x5900] ;  /* 0x00590000da68783b */ /* 0x000ea20000004200 */
[----:B------:R-:W-:Y:S02]  /*64b0*/  FADD.FTZ R0, R202, R0 ;  /* 0x00000000ca007221 */ /* 0x000fe40000010000 */
[----:B------:R-:W-:Y:S01]  /*64c0*/  FADD.FTZ R2, R203, R2 ;  /* 0x00000002cb027221 */ /* 0x000fe20000010000 */
[----:B------:R-:W-:Y:S01]  /*64d0*/  LDSM.16.MT88.4 R136, [R218+0x8900] ;  /* 0x00890000da88783b */ /* 0x000fe20000004200 */
[----:B------:R-:W-:Y:S02]  /*64e0*/  FADD.FTZ R0, R252, R0 ;  /* 0x00000000fc007221 */ /* 0x000fe40000010000 */
[----:B------:R-:W-:Y:S01]  /*64f0*/  FADD.FTZ R2, R250, R2 ;  /* 0x00000002fa027221 */ /* 0x000fe20000010000 */
[----:B------:R-:W-:Y:S01]  /*6500*/  LDSM.16.MT88.4 R16, [R218+0xb900] ;  /* 0x00b90000da10783b */ /* 0x000fe20000004200 */
        /* <DEDUP_REMOVED lines=11> */
[----:B------:R-:W-:Y:S01]  /*65c0*/  FADD.FTZ R2, R204, R2 ;  /* 0x00000002cc027221 */ /* 0x000fe20000010000 */
[----:B-1----:R-:W-:Y:S01]  /*65d0*/  HMMA.16816.F32.BF16 R76, R160, R80, R120 ;  /* 0x00000050a04c723c */ /* 0x002fe20000041878 */
[----:B------:R-:W-:Y:S01]  /*65e0*/  FADD.FTZ R0, R165, R0 ;  /* 0x00000000a5007221 */ /* 0x000fe20000010000 */
[----:B------:R-:W1:Y:S01]  /*65f0*/  LDSM.16.MT88.4 R120, [R217+0x8900] ;  /* 0x00890000d978783b */ /* 0x000e620000004200 */
[----:B------:R-:W-:-:S02]  /*6600*/  FADD.FTZ R4, R205, R2 ;  /* 0x00000002cd047221 */ /* 0x000fc40000010000 */
[----:B------:R-:W-:-:S03]  /*6610*/  FADD.FTZ R2, R166, R0 ;  /* 0x00000000a6027221 */ /* 0x000fc60000010000 */
[----:B------:R-:W-:Y:S01]  /*6620*/  HMMA.16816.F32.BF16 R80, R160, R82, R108 ;  /* 0x00000052a050723c */ /* 0x000fe2000004186c */
[----:B------:R-:W-:Y:S02]  /*6630*/  FADD.FTZ R0, R207, R4 ;  /* 0x00000004cf007221 */ /* 0x000fe40000010000 */
[----:B------:R-:W-:-:S05]  /*6640*/  FADD.FTZ R2, R206, R2 ;  /* 0x00000002ce027221 */ /* 0x000fca0000010000 */
[C---:B------:R-:W-:Y:S08]  /*6650*/  HMMA.16816.F32.BF16 R72, R160.reuse, R74, R124 ;  /* 0x0000004aa048723c */ /* 0x040ff0000004187c */
[C---:B---3--:R-:W-:Y:S01]  /*6660*/  HMMA.16816.F32.BF16 R108, R160.reuse, R112, R144 ;  /* 0x00000070a06c723c */ /* 0x048fe20000041890 */
[----:B------:R-:W3:Y:S07]  /*6670*/  LDSM.16.MT88.4 R144, [R216+0xb900] ;  /* 0x00b90000d890783b */ /* 0x000eee0000004200 */
[C---:B------:R-:W-:Y:S01]  /*6680*/  HMMA.16816.F32.BF16 R112, R160.reuse, R114, R148 ;  /* 0x00000072a070723c */ /* 0x040fe20000041894 */
[----:B------:R-:W1:Y:S07]  /*6690*/  LDSM.16.MT88.4 R148, [R217+0xb900] ;  /* 0x00b90000d994783b */ /* 0x000e6e0000004200 */
[----:B--2---:R-:W-:Y:S01]  /*66a0*/  HMMA.16816.F32.BF16 R124, R160, R128, R156 ;  /* 0x00000080a07c723c */ /* 0x004fe2000004189c */
[----:B------:R-:W2:Y:S01]  /*66b0*/  LDSM.16.MT88.4 R156, [R219+0xb900] ;  /* 0x00b90000db9c783b */ /* 0x000ea20000004200 */
[----:B------:R-:W-:-:S02]  /*66c0*/  FADD.FTZ R0, R9, R0 ;  /* 0x0000000009007221 */ /* 0x000fc40000010000 */
[----:B------:R-:W-:Y:S02]  /*66d0*/  FADD.FTZ R2, R5, R2 ;  /* 0x0000000205027221 */ /* 0x000fe40000010000 */
[----:B------:R-:W-:Y:S02]  /*66e0*/  FADD.FTZ R0, R10, R0 ;  /* 0x000000000a007221 */ /* 0x000fe40000010000 */
[----:B------:R-:W-:Y:S02]  /*66f0*/  FADD.FTZ R2, R7, R2 ;  /* 0x0000000207027221 */ /* 0x000fe40000010000 */
[----:B------:R-:W-:Y:S02]  /*6700*/  FADD.FTZ R0, R13, R0 ;  /* 0x000000000d007221 */ /* 0x000fe40000010000 */
[----:B------:R-:W-:Y:S02]  /*6710*/  FADD.FTZ R2, R6, R2 ;  /* 0x0000000206027221 */ /* 0x000fe40000010000 */
[----:B------:R-:W-:-:S02]  /*6720*/  FADD.FTZ R4, R11, R0 ;  /* 0x000000000b047221 */ /* 0x000fc40000010000 */
[----:B------:R-:W-:Y:S01]  /*6730*/  FADD.FTZ R0, R8, R2 ;  /* 0x0000000208007221 */ /* 0x000fe20000010000 */
[----:B------:R-:W-:-:S04]  /*6740*/  MOV R251, c[0x0][0x1d0] ;  /* 0x0000740000fb7a02 */ /* 0x000fc80000000f00 */
[----:B------:R1:W-:Y:S04]  /*6750*/  STL [R1+0x4], R0 ;  /* 0x0000040001007387 */ /* 0x0003e80000100800 */
[----:B------:R1:W-:Y:S01]  /*6760*/  STL [R1], R4 ;  /* 0x0000000401007387 */ /* 0x0003e20000100800 */
[----:B------:R-:W-:Y:S01]  /*6770*/  ISETP.GE.AND P6, PT, R251, 0x61, PT ;  /* 0x00000061fb00780c */ /* 0x000fe20003fc6270 */
[C---:B----4-:R-:W-:Y:S08]  /*6780*/  HMMA.16816.F32.BF16 R92, R160.reuse, R96, R92 ;  /* 0x00000060a05c723c */ /* 0x050ff0000004185c */
[C---:B------:R-:W-:Y:S08]  /*6790*/  HMMA.16816.F32.BF16 R96, R160.reuse, R98, R100 ;  /* 0x00000062a060723c */ /* 0x040ff00000041864 */
[C---:B------:R-:W-:Y:S08]  /*67a0*/  HMMA.16816.F32.BF16 R100, R160.reuse, R104, R116 ;  /* 0x00000068a064723c */ /* 0x040ff00000041874 */
[C---:B------:R-:W-:Y:S08]  /*67b0*/  HMMA.16816.F32.BF16 R104, R160.reuse, R106, R140 ;  /* 0x0000006aa068723c */ /* 0x040ff0000004188c */
[C---:B-1----:R-:W-:Y:S08]  /*67c0*/  HMMA.16816.F32.BF16 R116, R160.reuse, R120, R152 ;  /* 0x00000078a074723c */ /* 0x042ff00000041898 */
[C---:B------:R-:W-:Y:S08]  /*67d0*/  HMMA.16816.F32.BF16 R128, R160.reuse, R130, R176 ;  /* 0x00000082a080723c */ /* 0x040ff000000418b0 */
[C---:B------:R-:W-:Y:S08]  /*67e0*/  HMMA.16816.F32.BF16 R132, R160.reuse, R136, R180 ;  /* 0x00000088a084723c */ /* 0x040ff000000418b4 */
[C---:B---3--:R-:W-:Y:S08]  /*67f0*/  HMMA.16816.F32.BF16 R140, R160.reuse, R144, R188 ;  /* 0x00000090a08c723c */ /* 0x048ff000000418bc */
        /* <DEDUP_REMOVED lines=10> */
[----:B------:R-:W2:Y:S01]  /*68a0*/  LDL.LU R251, [R1+0x3c] ;  /* 0x00003c0001fb7983 */ /* 0x000ea20000300800 */
        /* <DEDUP_REMOVED lines=14> */
.L_x_2213:
[----:B------:R-:W2:Y:S01]  /*6990*/  LDL.64 R12, [R1+0x10] ;  /* 0x00001000010c7983 */ /* 0x000ea20000100a00 */
[----:B-1----:R-:W-:Y:S01]  /*69a0*/  SHF.R.S32.HI R0, RZ, 0x1f, R251 ;  /* 0x0000001fff007819 */ /* 0x002fe200000114fb */
[----:B------:R-:W-:Y:S04]  /*69b0*/  DEPBAR.LE SB0, 0x0 ;  /* 0x000080000000791a */ /* 0x000fe80000000000 */
[----:B------:R-:W-:Y:S01]  /*69c0*/  IMAD R0, R0, c[0x0][0x208], RZ ;  /* 0x0000820000007a24 */ /* 0x000fe200078e02ff */
[----:B------:R-:W-:Y:S01]  /*69d0*/  BAR.SYNC.DEFER_BLOCKING 0x0 ;  /* 0x0000000000007b1d */ /* 0x000fe20000010000 */
[C---:B-1----:R-:W-:Y:S04]  /*69e0*/  IMAD.WIDE.U32 R2, R251.reuse, c[0x0][0x208], RZ ;  /* 0x00008200fb027a25 */ /* 0x042fe800078e00ff */
[----:B------:R-:W-:Y:S05]  /*69f0*/  IMAD R0, R251, c[0x0][0x20c], R0 ;  /* 0x00008300fb007a24 */ /* 0x000fea00078e0200 */
[----:B------:R-:W-:Y:S05]  /*6a00*/  IADD3 R0, R3, R0, RZ ;  /* 0x0000000003007210 */ /* 0x000fea0007ffe0ff */
[----:B------:R-:W-:Y:S01]  /*6a10*/  IMAD R0, R0, 0x60, RZ ;  /* 0x0000006000007824 */ /* 0x000fe200078e02ff */
[----:B------:R-:W-:Y:S06]  /*6a20*/  LDSM.16.M88.4 R48, [R223] ;  /* 0x00000000df30783b */ /* 0x000fec0000000200 */
[----:B-----5:R-:W1:Y:S06]  /*6a30*/  LDSM.16.M88.4 R8, [R167+0xc100] ;  /* 0x00c10000a708783b */ /* 0x020e6c0000000200 */
[----:B------:R-:W3:Y:S06]  /*6a40*/  LDSM.16.M88.4 R16, [R167+0xc900] ;  /* 0x00c90000a710783b */ /* 0x000eec0000000200 */
[----:B------:R-:W4:Y:S06]  /*6a50*/  LDSM.16.M88.4 R24, [R167+0xd100] ;  /* 0x00d10000a718783b */ /* 0x000f2c0000000200 */
[----:B------:R-:W2:Y:S06]  /*6a60*/  LDSM.16.M88.4 R32, [R167+0xd900] ;  /* 0x00d90000a720783b */ /* 0x000eac0000000200 */
[----:B------:R-:W2:Y:S06]  /*6a70*/  LDSM.16.M88.4 R40, [R167+0xe100] ;  /* 0x00e10000a728783b */ /* 0x000eac0000000200 */
[----:B------:R-:W2:Y:S06]  /*6a80*/  LDSM.16.M88.4 R184, [R167+0xe900] ;  /* 0x00e90000a7b8783b */ /* 0x000eac0000000200 */
[----:B------:R-:W-:Y:S01]  /*6a90*/  LDSM.16.M88.4 R188, [R222] ;  /* 0x00000000debc783b */ /* 0x000fe20000000200 */
[C---:B-1----:R-:W-:Y:S05]  /*6aa0*/  HMMA.16816.F32.BF16 R4, R48.reuse, R8, RZ ;  /* 0x000000083004723c */ /* 0x042fea00000418ff */
[----:B------:R-:W1:Y:S03]  /*6ab0*/  LDSM.16.M88.4 R192, [R226] ;  /* 0x00000000e2c0783b */ /* 0x000e660000000200 */
[C---:B------:R-:W-:Y:S03]  /*6ac0*/  HMMA.16816.F32.BF16 R8, R48.reuse, R10, RZ ;  /* 0x0000000a3008723c */ /* 0x040fe600000418ff */
[----:B------:R-:W1:Y:S06]  /*6ad0*/  LDSM.16.M88.4 R196, [R249] ;  /* 0x00000000f9c4783b */ /* 0x000e6c0000000200 */
[----:B------:R-:W1:Y:S06]  /*6ae0*/  LDSM.16.M88.4 R200, [R248] ;  /* 0x00000000f8c8783b */ /* 0x000e6c0000000200 */
[----:B------:R-:W1:Y:S06]  /*6af0*/  LDSM.16.M88.4 R204, [R247] ;  /* 0x00000000f7cc783b */ /* 0x000e6c0000000200 */
[----:B------:R-:W1:Y:S06]  /*6b00*/  LDSM.16.M88.4 R208, [R246] ;  /* 0x00000000f6d0783b */ /* 0x000e6c0000000200 */
        /* <DEDUP_REMOVED lines=10> */
[----:B------:R-:W-:Y:S03]  /*6bb0*/  IADD3 R36, P6, R0, 0x100, RZ ;  /* 0x0000010000247810 */ /* 0x000fe60007fde0ff */
[----:B------:R-:W-:Y:S01]  /*6bc0*/  @!PT LDS RZ, [RZ] ;  /* 0x00000000fffff984 */ /* 0x000fe20000000800 */
[----:B------:R-:W-:Y:S01]  /*6bd0*/  @!PT LDS RZ, [RZ] ;  /* 0x00000000fffff984 */ /* 0x000fe20000000800 */
[----:B------:R-:W-:Y:S01]  /*6be0*/  @!PT LDS RZ, [RZ] ;  /* 0x00000000fffff984 */ /* 0x000fe20000000800 */
[----:B------:R2:W-:Y:S01]  /*6bf0*/  LDGSTS.E.BYPASS.LTC128B.128 [R250+0x100], [R2.64], !P1 ;  /* 0x0010000002fa7fae */ /* 0x0005e2000c901d48 */
[----:B------:R-:W-:Y:S02]  /*6c00*/  IADD3 R30, P0, R30, c[0x0][0x1f8], RZ ;  /* 0x00007e001e1e7a10 */ /* 0x000fe40007f1e0ff */
[----:B------:R-:W-:Y:S02]  /*6c10*/  P2R R20, PR, RZ, 0x40 ;  /* 0x00000040ff147803 */ /* 0x000fe40000000000 */
[--C-:B------:R-:W-:Y:S02]  /*6c20*/  IADD3.X R31, RZ, c[0x0][0x1fc], R28.reuse, P0, P5 ;  /* 0x00007f00ff1f7a10 */ /* 0x100fe400007ea41c */
[----:B------:R-:W-:Y:S02]  /*6c30*/  IADD3 R36, P0, R36, c[0x0][0x1f8], RZ ;  /* 0x00007e0024247a10 */ /* 0x000fe40007f1e0ff */
[----:B------:R-:W-:Y:S01]  /*6c40*/  ISETP.NE.AND P5, PT, R20, RZ, PT ;  /* 0x000000ff1400720c */ /* 0x000fe20003fa5270 */
[----:B------:R3:W-:Y:S01]  /*6c50*/  LDGSTS.E.BYPASS.LTC128B.128 [R250+0x3100], [R30.64], !P4 ;  /* 0x031000001efa7fae */ /* 0x0007e2000e101d48 */
        /* <DEDUP_REMOVED lines=9> */
[----:B------:R-:W-:Y:S05]  /*6cf0*/  IADD3.X R3, R3, UR5, RZ, P0, !PT ;  /* 0x0000000503037c10 */ /* 0x000fea00087fe4ff */
[----:B------:R1:W-:Y:S01]  /*6d00*/  LDGSTS.E.BYPASS.LTC128B.128 [R250+0x1100], [R2.64], !P1 ;  /* 0x0110000002fa7fae */ /* 0x0003e2000c901d48 */
[C---:B---3--:R-:W-:Y:S05]  /*6d10*/  HMMA.16816.F32.BF16 R28, R48.reuse, R32, RZ ;  /* 0x00000020301c723c */ /* 0x048fea00000418ff */
[----:B------:R3:W-:Y:S03]  /*6d20*/  LDGSTS.E.BYPASS.LTC128B.128 [R250+0x4100], [R2.64+0x80], !P4 ;  /* 0x0410008002fa7fae */ /* 0x0007e6000e101d48 */
[C---:B------:R-:W-:Y:S03]  /*6d30*/  HMMA.16816.F32.BF16 R32, R48.reuse, R34, RZ ;  /* 0x000000223020723c */ /* 0x040fe600000418ff */
[----:B------:R3:W-:Y:S01]  /*6d40*/  LDGSTS.E.BYPASS.LTC128B.128 [R250+0x7100], [R2.64+0x100], !P3 ;  /* 0x0710010002fa7fae */ /* 0x0007e2000d901d48 */
[----:B----4-:R-:W-:Y:S04]  /*6d50*/  IADD3 R36, P0, R2, UR4, RZ ;  /* 0x0000000402247c10 */ /* 0x010fe8000ff1e0ff */
[----:B------:R-:W-:Y:S01]  /*6d60*/  IADD3.X R37, R3, UR5, RZ, P0, !PT ;  /* 0x0000000503257c10 */ /* 0x000fe200087fe4ff */
[----:B------:R3:W-:Y:S01]  /*6d70*/  LDGSTS.E.BYPASS.LTC128B.128 [R250+0xa100], [R2.64+0x180], !P2 ;  /* 0x0a10018002fa7fae */ /* 0x0007e2000d101d48 */
[C---:B------:R-:W-:Y:S02]  /*6d80*/  ISETP.GT.AND P0, PT, R251.reuse, RZ, PT ;  /* 0x000000fffb00720c */ /* 0x040fe40003f04270 */
[----:B------:R-:W-:Y:S03]  /*6d90*/  IADD3 R251, R251, -0x1, RZ ;  /* 0xfffffffffbfb7810 */ /* 0x000fe60007ffe0ff */
[----:B------:R2:W-:Y:S06]  /*6da0*/  LDGSTS.E.BYPASS.LTC128B.128 [R250+0x2100], [R36.64], !P1 ;  /* 0x0210000024fa7fae */ /* 0x0005ec000c901d48 */
[----:B------:R2:W-:Y:S06]  /*6db0*/  LDGSTS.E.BYPASS.LTC128B.128 [R250+0x5100], [R36.64+0x80], !P4 ;  /* 0x0510008024fa7fae */ /* 0x0005ec000e101d48 */
[----:B------:R2:W-:Y:S06]  /*6dc0*/  LDGSTS.E.BYPASS.LTC128B.128 [R250+0x8100], [R36.64+0x100], !P3 ;  /* 0x0810010024fa7fae */ /* 0x0005ec000d901d48 */
[----:B------:R2:W-:Y:S06]  /*6dd0*/  LDGSTS.E.BYPASS.LTC128B.128 [R250+0xb100], [R36.64+0x180], !P2 ;  /* 0x0b10018024fa7fae */ /* 0x0005ec000d101d48 */
[----:B------:R-:W0:Y:S01]  /*6de0*/  LDGDEPBAR ;  /* 0x00000000000079af */ /* 0x000e220000000000 */
[C---:B--2---:R-:W-:Y:S08]  /*6df0*/  HMMA.16816.F32.BF16 R36, R48.reuse, R40, RZ ;  /* 0x000000283024723c */ /* 0x044ff000000418ff */
[C---:B------:R-:W-:Y:S08]  /*6e00*/  HMMA.16816.F32.BF16 R40, R48.reuse, R42, RZ ;  /* 0x0000002a3028723c */ /* 0x040ff000000418ff */
[C---:B------:R-:W-:Y:S08]  /*6e10*/  HMMA.16816.F32.BF16 R44, R48.reuse, R184, RZ ;  /* 0x000000b8302c723c */ /* 0x040ff000000418ff */
[----:B------:R-:W-:Y:S01]  /*6e20*/  HMMA.16816.F32.BF16 R48, R48, R186, RZ ;  /* 0x000000ba3030723c */ /* 0x000fe200000418ff */
[----:B------:R-:W-:Y:S07]  /*6e30*/  LDSM.16.M88.4 R184, [R225] ;  /* 0x00000000e1b8783b */ /* 0x000fee0000000200 */
[C---:B-1----:R-:W-:Y:S08]  /*6e40*/  HMMA.16816.F32.BF16 R4, R188.reuse, R192, R4 ;  /* 0x000000c0bc04723c */ /* 0x042ff00000041804 */
        /* <DEDUP_REMOVED lines=14> */
[C---:B------:R-:W-:Y:S01]  /*6f30*/  HMMA.16816.F32.BF16 R44, R188.reuse, R212, R44 ;  /* 0x000000d4bc2c723c */ /* 0x040fe2000004182c */
[----:B------:R-:W3:Y:S07]  /*6f40*/  LDL.64 R212, [R1+0x30] ;  /* 0x0000300001d47983 */ /* 0x000eee0000100a00 */
[----:B------:R-:W-:Y:S01]  /*6f50*/  HMMA.16816.F32.BF16 R48, R188, R214, R48 ;  /* 0x000000d6bc30723c */ /* 0x000fe20000041830 */
[----:B------:R-:W4:Y:S06]  /*6f60*/  LDSM.16.M88.4 R188, [R221+0xe100] ;  /* 0x00e10000ddbc783b */ /* 0x000f2c0000000200 */
[----:B------:R-:W3:Y:S01]  /*6f70*/  LDL.64 R214, [R1+0x20] ;  /* 0x0000200001d67983 */ /* 0x000ee20000100a00 */
        /* <DEDUP_REMOVED lines=12> */
[C---:B------:R-:W-:Y:S08]  /*7040*/  HMMA.16816.F32.BF16 R36, R184.reuse, R188, R36 ;  /* 0x000000bcb824723c */ /* 0x040ff00000041824 */
[C---:B------:R-:W-:Y:S01]  /*7050*/  HMMA.16816.F32.BF16 R40, R184.reuse, R190, R40 ;  /* 0x000000beb828723c */ /* 0x040fe20000041828 */
[----:B------:R-:W1:Y:S07]  /*7060*/  LDSM.16.M88.4 R188, [R224] ;  /* 0x00000000e0bc783b */ /* 0x000e6e0000000200 */
[C---:B------:R-:W-:Y:S08]  /*7070*/  HMMA.16816.F32.BF16 R44, R184.reuse, R208, R44 ;  /* 0x000000d0b82c723c */ /* 0x040ff0000004182c */
[----:B------:R-:W-:Y:S01]  /*7080*/  HMMA.16816.F32.BF16 R48, R184, R210, R48 ;  /* 0x000000d2b830723c */ /* 0x000fe20000041830 */
[----:B------:R-:W2:Y:S06]  /*7090*/  LDSM.16.M88.4 R184, [R220+0x2000] ;  /* 0x00200000dcb8783b */ /* 0x000eac0000000200 */
[----:B------:R-:W4:Y:S01]  /*70a0*/  LDSM.16.M88.4 R208, [R220+0x2800] ;  /* 0x00280000dcd0783b */ /* 0x000f220000000200 */
        /* <DEDUP_REMOVED lines=15> */
[C---:B----4-:R-:W-:Y:S08]  /*71a0*/  HMMA.16816.F32.BF16 R44, R188.reuse, R208, R44 ;  /* 0x000000d0bc2c723c */ /* 0x050ff0000004182c */
[----:B------:R-:W-:Y:S01]  /*71b0*/  HMMA.16816.F32.BF16 R48, R188, R210, R48 ;  /* 0x000000d2bc30723c */ /* 0x000fe20000041830 */
[----:B------:R-:W2:Y:S06]  /*71c0*/  LDSM.16.M88.4 R188, [R167+0x11100] ;  /* 0x01110000a7bc783b */ /* 0x000eac0000000200 */
[----:B------:R-:W4:Y:S01]  /*71d0*/  LDSM.16.M88.4 R208, [R167+0x11900] ;  /* 0x01190000a7d0783b */ /* 0x000f220000000200 */
        /* <DEDUP_REMOVED lines=15> */
[C---:B----4-:R-:W-:Y:S08]  /*72d0*/  HMMA.16816.F32.BF16 R44, R184.reuse, R208, R44 ;  /* 0x000000d0b82c723c */ /* 0x050ff0000004182c */
[----:B------:R-:W-:Y:S01]  /*72e0*/  HMMA.16816.F32.BF16 R48, R184, R210, R48 ;  /* 0x000000d2b830723c */ /* 0x000fe20000041830 */
[----:B------:R-:W2:Y:S06]  /*72f0*/  LDSM.16.M88.4 R184, [R240] ;  /* 0x00000000f0b8783b */ /* 0x000eac0000000200 */
[----:B------:R-:W4:Y:S01]  /*7300*/  LDSM.16.M88.4 R208, [R239] ;  /* 0x00000000efd0783b */ /* 0x000f220000000200 */
        /* <DEDUP_REMOVED lines=138> */
[----:B------:R-:W1:Y:S07]  /*7bb0*/  LDSM.16.M88.4 R196, [R232] ;  /* 0x00000000e8c4783b */ /* 0x000e6e0000000200 */
[C---:B------:R-:W-:Y:S08]  /*7bc0*/  HMMA.16816.F32.BF16 R20, R184.reuse, R200, R20 ;  /* 0x000000c8b814723c */ /* 0x040ff00000041814 */
[C---:B------:R-:W-:Y:S01]  /*7bd0*/  HMMA.16816.F32.BF16 R24, R184.reuse, R202, R24 ;  /* 0x000000cab818723c */ /* 0x040fe20000041818 */
[----:B------:R-:W1:Y:S07]  /*7be0*/  LDSM.16.M88.4 R200, [R231] ;  /* 0x00000000e7c8783b */ /* 0x000e6e0000000200 */
[C---:B------:R-:W-:Y:S08]  /*7bf0*/  HMMA.16816.F32.BF16 R28, R184.reuse, R204, R28 ;  /* 0x000000ccb81c723c */ /* 0x040ff0000004181c */
[C---:B------:R-:W-:Y:S01]  /*7c00*/  HMMA.16816.F32.BF16 R32, R184.reuse, R206, R32 ;  /* 0x000000ceb820723c */ /* 0x040fe20000041820 */
[----:B------:R-:W-:Y:S07]  /*7c10*/  LDSM.16.M88.4 R204, [R229] ;  /* 0x00000000e5cc783b */ /* 0x000fee0000000200 */
[C---:B--2---:R-:W-:Y:S08]  /*7c20*/  HMMA.16816.F32.BF16 R36, R184.reuse, R188, R36 ;  /* 0x000000bcb824723c */ /* 0x044ff00000041824 */
[C---:B------:R-:W-:Y:S01]  /*7c30*/  HMMA.16816.F32.BF16 R40, R184.reuse, R190, R40 ;  /* 0x000000beb828723c */ /* 0x040fe20000041828 */
[----:B------:R-:W2:Y:S07]  /*7c40*/  LDSM.16.M88.4 R188, [R230] ;  /* 0x00000000e6bc783b */ /* 0x000eae0000000200 */
[C---:B----4-:R-:W-:Y:S08]  /*7c50*/  HMMA.16816.F32.BF16 R44, R184.reuse, R208, R44 ;  /* 0x000000d0b82c723c */ /* 0x050ff0000004182c */
[----:B------:R-:W-:Y:S01]  /*7c60*/  HMMA.16816.F32.BF16 R48, R184, R210, R48 ;  /* 0x000000d2b830723c */ /* 0x000fe20000041830 */
[----:B------:R-:W4:Y:S06]  /*7c70*/  LDSM.16.M88.4 R184, [R228] ;  /* 0x00000000e4b8783b */ /* 0x000f2c0000000200 */
[----:B------:R-:W-:Y:S01]  /*7c80*/  LDSM.16.M88.4 R208, [R221+0x15900] ;  /* 0x01590000ddd0783b */ /* 0x000fe20000000200 */
[C---:B-1----:R-:W-:Y:S08]  /*7c90*/  HMMA.16816.F32.BF16 R4, R192.reuse, R196, R4 ;  /* 0x000000c4c004723c */ /* 0x042ff00000041804 */
        /* <DEDUP_REMOVED lines=16> */
[----:B------:R-:W1:Y:S06]  /*7da0*/  LDSM.16.M88.4 R192, [R221+0x17100] ;  /* 0x01710000ddc0783b */ /* 0x000e6c0000000200 */
[----:B------:R-:W1:Y:S01]  /*7db0*/  LDSM.16.M88.4 R196, [R221+0x17900] ;  /* 0x01790000ddc4783b */ /* 0x000e620000000200 */
[C---:B--2---:R-:W-:Y:S08]  /*7dc0*/  HMMA.16816.F32.BF16 R4, R188.reuse, R200, R4 ;  /* 0x000000c8bc04723c */ /* 0x044ff00000041804 */
[C---:B------:R-:W-:Y:S01]  /*7dd0*/  HMMA.16816.F32.BF16 R8, R188.reuse, R202, R8 ;  /* 0x000000cabc08723c */ /* 0x040fe20000041808 */
[----:B------:R-:W-:Y:S07]  /*7de0*/  LDSM.16.M88.4 R200, [R224+0xc000] ;  /* 0x00c00000e0c8783b */ /* 0x000fee0000000200 */
[C---:B------:R-:W-:Y:S08]  /*7df0*/  HMMA.16816.F32.BF16 R12, R188.reuse, R208, R12 ;  /* 0x000000d0bc0c723c */ /* 0x040ff0000004180c */
[C---:B------:R-:W-:Y:S01]  /*7e00*/  HMMA.16816.F32.BF16 R16, R188.reuse, R210, R16 ;  /* 0x000000d2bc10723c */ /* 0x040fe20000041810 */
[----:B------:R-:W2:Y:S07]  /*7e10*/  LDSM.16.M88.4 R208, [R220+0x9000] ;  /* 0x00900000dcd0783b */ /* 0x000eae0000000200 */
[C---:B---3--:R-:W-:Y:S08]  /*7e20*/  HMMA.16816.F32.BF16 R20, R188.reuse, R204, R20 ;  /* 0x000000ccbc14723c */ /* 0x048ff00000041814 */
[C---:B------:R-:W-:Y:S01]  /*7e30*/  HMMA.16816.F32.BF16 R24, R188.reuse, R206, R24 ;  /* 0x000000cebc18723c */ /* 0x040fe20000041818 */
[----:B------:R-:W3:Y:S07]  /*7e40*/  LDSM.16.M88.4 R204, [R220+0x9800] ;  /* 0x00980000dccc783b */ /* 0x000eee0000000200 */
[C---:B----4-:R-:W-:Y:S08]  /*7e50*/  HMMA.16816.F32.BF16 R28, R188.reuse, R184, R28 ;  /* 0x000000b8bc1c723c */ /* 0x050ff0000004181c */
[C---:B------:R-:W-:Y:S01]  /*7e60*/  HMMA.16816.F32.BF16 R32, R188.reuse, R186, R32 ;  /* 0x000000babc20723c */ /* 0x040fe20000041820 */
[----:B------:R-:W4:Y:S07]  /*7e70*/  LDSM.16.M88.4 R184, [R220+0xa000] ;  /* 0x00a00000dcb8783b */ /* 0x000f2e0000000200 */
[C---:B-1----:R-:W-:Y:S08]  /*7e80*/  HMMA.16816.F32.BF16 R36, R188.reuse, R192, R36 ;  /* 0x000000c0bc24723c */ /* 0x042ff00000041824 */
[C---:B------:R-:W-:Y:S01]  /*7e90*/  HMMA.16816.F32.BF16 R40, R188.reuse, R194, R40 ;  /* 0x000000c2bc28723c */ /* 0x040fe20000041828 */
[----:B------:R-:W-:Y:S07]  /*7ea0*/  LDSM.16.M88.4 R192, [R220+0xb000] ;  /* 0x00b00000dcc0783b */ /* 0x000fee0000000200 */
[C---:B------:R-:W-:Y:S08]  /*7eb0*/  HMMA.16816.F32.BF16 R44, R188.reuse, R196, R44 ;  /* 0x000000c4bc2c723c */ /* 0x040ff0000004182c */
[----:B------:R-:W-:Y:S01]  /*7ec0*/  HMMA.16816.F32.BF16 R48, R188, R198, R48 ;  /* 0x000000c6bc30723c */ /* 0x000fe20000041830 */
[----:B------:R-:W1:Y:S07]  /*7ed0*/  LDSM.16.M88.4 R188, [R220+0xa800] ;  /* 0x00a80000dcbc783b */ /* 0x000e6e0000000200 */
[C---:B--2---:R-:W-:Y:S08]  /*7ee0*/  HMMA.16816.F32.BF16 R4, R200.reuse, R208, R4 ;  /* 0x000000d0c804723c */ /* 0x044ff00000041804 */
[C---:B------:R-:W-:Y:S08]  /*7ef0*/  HMMA.16816.F32.BF16 R8, R200.reuse, R210, R8 ;  /* 0x000000d2c808723c */ /* 0x040ff00000041808 */
[C---:B---3--:R-:W-:Y:S08]  /*7f00*/  HMMA.16816.F32.BF16 R12, R200.reuse, R204, R12 ;  /* 0x000000ccc80c723c */ /* 0x048ff0000004180c */
[C---:B------:R-:W-:Y:S04]  /*7f10*/  HMMA.16816.F32.BF16 R16, R200.reuse, R206, R16 ;  /* 0x000000cec810723c */ /* 0x040fe80000041810 */
[----:B------:R-:W-:Y:S02]  /*7f20*/  FMNMX.FTZ R0, R4, R165, !PT ;  /* 0x000000a504007209 */ /* 0x000fe40007810000 */
[----:B------:R-:W-:Y:S02]  /*7f30*/  FMNMX.FTZ R2, R6, R166, !PT ;  /* 0x000000a606027209 */ /* 0x000fe40007810000 */
[C---:B----4-:R-:W-:Y:S04]  /*7f40*/  HMMA.16816.F32.BF16 R20, R200.reuse, R184, R20 ;  /* 0x000000b8c814723c */ /* 0x050fe80000041814 */
[----:B------:R-:W-:Y:S02]  /*7f50*/  FMNMX.FTZ R0, R5, R0, !PT ;  /* 0x0000000005007209 */ /* 0x000fe40007810000 */
[----:B------:R-:W-:Y:S02]  /*7f60*/  FMNMX.FTZ R2, R7, R2, !PT ;  /* 0x0000000207027209 */ /* 0x000fe40007810000 */
[C---:B------:R-:W-:Y:S01]  /*7f70*/  HMMA.16816.F32.BF16 R24, R200.reuse, R186, R24 ;  /* 0x000000bac818723c */ /* 0x040fe20000041818 */
[----:B------:R-:W2:Y:S01]  /*7f80*/  LDSM.16.M88.4 R184, [R220+0xb800] ;  /* 0x00b80000dcb8783b */ /* 0x000ea20000000200 */
[----:B------:R-:W-:Y:S04]  /*7f90*/  DEPBAR.LE SB0, 0x0 ;  /* 0x000080000000791a */ /* 0x000fe80000000000 */
[----:B------:R-:W-:Y:S01]  /*7fa0*/  FMNMX.FTZ R0, R8, R0, !PT ;  /* 0x0000000008007209 */ /* 0x000fe20007810000 */
[----:B------:R-:W-:Y:S01]  /*7fb0*/  BAR.SYNC.DEFER_BLOCKING 0x0 ;  /* 0x0000000000007b1d */ /* 0x000fe20000010000 */
[C---:B-1----:R-:W-:Y:S05]  /*7fc0*/  HMMA.16816.F32.BF16 R28, R200.reuse, R188, R28 ;  /* 0x000000bcc81c723c */ /* 0x042fea000004181c */
[----:B------:R-:W-:Y:S02]  /*7fd0*/  FMNMX.FTZ R0, R9, R0, !PT ;  /* 0x0000000009007209 */ /* 0x000fe40007810000 */
[----:B------:R-:W-:Y:S01]  /*7fe0*/  FMNMX.FTZ R2, R10, R2, !PT ;  /* 0x000000020a027209 */ /* 0x000fe20007810000 */
[C---:B------:R-:W-:Y:S01]  /*7ff0*/  HMMA.16816.F32.BF16 R32, R200.reuse, R190, R32 ;  /* 0x000000bec820723c */ /* 0x040fe20000041820 */
[----:B------:R-:W-:Y:S03]  /*8000*/  MOV R188, c[0x0][0x1e0] ;  /* 0x0000780000bc7a02 */ /* 0x000fe60000000f00 */
[----:B------:R-:W-:Y:S02]  /*8010*/  FMNMX.FTZ R0, R12, R0, !PT ;  /* 0x000000000c007209 */ /* 0x000fe40007810000 */
[----:B------:R-:W-:Y:S02]  /*8020*/  FMNMX.FTZ R2, R11, R2, !PT ;  /* 0x000000020b027209 */ /* 0x000fe40007810000 */
[C---:B------:R-:W-:Y:S01]  /*8030*/  HMMA.16816.F32.BF16 R36, R200.reuse, R192, R36 ;  /* 0x000000c0c824723c */ /* 0x040fe20000041824 */
[----:B------:R-:W-:Y:S03]  /*8040*/  MOV R189, c[0x0][0x1e4] ;  /* 0x0000790000bd7a02 */ /* 0x000fe60000000f00 */
[----:B------:R-:W-:Y:S02]  /*8050*/  FMNMX.FTZ R0, R13, R0, !PT ;  /* 0x000000000d007209 */ /* 0x000fe40007810000 */
[----:B------:R-:W-:Y:S02]  /*8060*/  FMNMX.FTZ R2, R14, R2, !PT ;  /* 0x000000020e027209 */ /* 0x000fe40007810000 */
[C---:B------:R-:W-:Y:S04]  /*8070*/  HMMA.16816.F32.BF16 R40, R200.reuse, R194, R40 ;  /* 0x000000c2c828723c */ /* 0x040fe80000041828 */
[----:B------:R-:W-:Y:S02]  /*8080*/  FMNMX.FTZ R0, R16, R0, !PT ;  /* 0x0000000010007209 */ /* 0x000fe40007810000 */
[----:B------:R-:W-:Y:S02]  /*8090*/  FMNMX.FTZ R2, R15, R2, !PT ;  /* 0x000000020f027209 */ /* 0x000fe40007810000 */
[----:B------:R-:W-:Y:S01]  /*80a0*/  FMNMX.FTZ R0, R17, R0, !PT ;  /* 0x0000000011007209 */ /* 0x000fe20007810000 */
[C---:B--2---:R-:W-:Y:S03]  /*80b0*/  HMMA.16816.F32.BF16 R44, R200.reuse, R184, R44 ;  /* 0x000000b8c82c723c */ /* 0x044fe6000004182c */
[----:B------:R-:W-:Y:S02]  /*80c0*/  FMNMX.FTZ R0, R20, R0, !PT ;  /* 0x0000000014007209 */ /* 0x000fe40007810000 */
[----:B------:R-:W-:Y:S02]  /*80d0*/  FMNMX.FTZ R2, R18, R2, !PT ;  /* 0x0000000212027209 */ /* 0x000fe40007810000 */
[----:B------:R-:W-:Y:S01]  /*80e0*/  FMNMX.FTZ R0, R21, R0, !PT ;  /* 0x0000000015007209 */ /* 0x000fe20007810000 */
[----:B------:R-:W-:Y:S04]  /*80f0*/  HMMA.16816.F32.BF16 R48, R200, R186, R48 ;  /* 0x000000bac830723c */ /* 0x000fe80000041830 */
[----:B------:R-:W-:Y:S02]  /*8100*/  FMNMX.FTZ R2, R19, R2, !PT ;  /* 0x0000000213027209 */ /* 0x000fe40007810000 */
[----:B------:R-:W-:Y:S01]  /*8110*/  FMNMX.FTZ R0, R24, R0, !PT ;  /* 0x0000000018007209 */ /* 0x000fe20007810000 */
[----:B------:R-:W-:Y:S01]  /*8120*/  @P0 IMAD.WIDE.U32 R186, R251, c[0x0][0x1e0], RZ ;  /* 0x00007800fbba0a25 */ /* 0x000fe200078e00ff */
        /* <DEDUP_REMOVED lines=27> */
[----:B------:R-:W-:Y:S01]  /*82e0*/  @P0 MOV R185, R215 ;  /* 0x000000d700b90202 */ /* 0x000fe20000000f00 */
[----:B------:R-:W1:Y:S01]  /*82f0*/  SHFL.BFLY PT, R3, R164, 0x2, 0x1f ;  /* 0x0c401f00a4037f89 */ /* 0x000e6200000e0000 */
[----:B------:R-:W-:Y:S04]  /*8300*/  FMNMX.FTZ R0, R50, R0, !PT ;  /* 0x0000000032007209 */ /* 0x000fe80007810000 */
[----:B------:R-:W-:Y:S05]  /*8310*/  FMNMX.FTZ R0, R51, R0, !PT ;  /* 0x0000000033007209 */ /* 0x000fea0007810000 */
[----:B------:R-:W2:Y:S01]  /*8320*/  SHFL.BFLY PT, R2, R0, 0x2, 0x1f ;  /* 0x0c401f0000027f89 */ /* 0x000ea200000e0000 */
[----:B-1----:R-:W-:Y:S05]  /*8330*/  FMNMX.FTZ R164, R164, R3, !PT ;  /* 0x00000003a4a47209 */ /* 0x002fea0007810000 */
[----:B------:R-:W1:Y:S01]  /*8340*/  SHFL.BFLY PT, R184, R164, 0x1, 0x1f ;  /* 0x0c201f00a4b87f89 */ /* 0x000e6200000e0000 */
[----:B--2---:R-:W-:Y:S05]  /*8350*/  FMNMX.FTZ R0, R0, R2, !PT ;  /* 0x0000000200007209 */ /* 0x004fea0007810000 */
[----:B------:R-:W2:Y:S01]  /*8360*/  SHFL.BFLY PT, R3, R0, 0x1, 0x1f ;  /* 0x0c201f0000037f89 */ /* 0x000ea200000e0000 */
[----:B-1----:R-:W-:Y:S02]  /*8370*/  FMNMX.FTZ R164, R164, R184, !PT ;  /* 0x000000b8a4a47209 */ /* 0x002fe40007810000 */
[----:B------:R-:W-:Y:S03]  /*8380*/  @P0 SHF.R.S32.HI R184, RZ, 0x1f, R251 ;  /* 0x0000001fffb80819 */ /* 0x000fe600000114fb */
[C---:B------:R-:W-:Y:S02]  /*8390*/  FADD.FTZ R2, -R164.reuse, R165 ;  /* 0x000000a5a4027221 */ /* 0x040fe40000010100 */
[----:B------:R-:W-:Y:S02]  /*83a0*/  FMUL.FTZ R196, R164, c[0x0][0x2d0] ;  /* 0x0000b400a4c47a20 */ /* 0x000fe40000410000 */
[----:B------:R-:W-:Y:S01]  /*83b0*/  @P0 IMAD R165, R184, c[0x0][0x1e0], RZ ;  /* 0x00007800b8a50a24 */ /* 0x000fe200078e02ff */
[----:B--2---:R-:W-:Y:S01]  /*83c0*/  FMNMX.FTZ R3, R0, R3, !PT ;  /* 0x0000000300037209 */ /* 0x004fe20007810000 */
[----:B------:R-:W-:Y:S01]  /*83d0*/  FMUL.FTZ R0, R2, c[0x0][0x2d0] ;  /* 0x0000b40002007a20 */ /* 0x000fe20000410000 */
[----:B------:R-:W-:Y:S01]  /*83e0*/  @P0 MOV R184, R212 ;  /* 0x000000d400b80202 */ /* 0x000fe20000000f00 */
[--C-:B------:R-:W-:Y:S02]  /*83f0*/  FFMA.FTZ R4, R4, c[0x0][0x2d0], -R196.reuse ;  /* 0x0000b40004047a23 */ /* 0x100fe400000108c4 */
[----:B------:R1:W2:Y:S01]  /*8400*/  MUFU.EX2 R2, R0 ;  /* 0x0000000000027308 */ /* 0x0002a20000000800 */
[----:B------:R-:W-:Y:S02]  /*8410*/  FFMA.FTZ R5, R5, c[0x0][0x2d0], -R196 ;  /* 0x0000b40005057a23 */ /* 0x000fe400000108c4 */
[----:B------:R-:W-:Y:S02]  /*8420*/  @P0 IMAD R165, R251, c[0x0][0x1e4], R165 ;  /* 0x00007900fba50a24 */ /* 0x000fe400078e02a5 */
[----:B------:R-:W-:Y:S03]  /*8430*/  @P0 IMAD.WIDE.U32 R184, R186, 0x60, R184 ;  /* 0x00000060bab80825 */ /* 0x000fe600078e00b8 */
[----:B------:R-:W-:Y:S01]  /*8440*/  @P0 IADD3 R165, R187, R165, RZ ;  /* 0x000000a5bba50210 */ /* 0x000fe20007ffe0ff */
[--C-:B------:R-:W-:Y:S01]  /*8450*/  FFMA.FTZ R8, R8, c[0x0][0x2d0], -R196.reuse ;  /* 0x0000b40008087a23 */ /* 0x100fe200000108c4 */
[----:B------:R3:W-:Y:S01]  /*8460*/  MUFU.EX2 R252, R4 ;  /* 0x0000000400fc7308 */ /* 0x0007e20000000800 */
[--C-:B------:R-:W-:Y:S02]  /*8470*/  FFMA.FTZ R9, R9, c[0x0][0x2d0], -R196.reuse ;  /* 0x0000b40009097a23 */ /* 0x100fe400000108c4 */
[----:B------:R-:W-:Y:S02]  /*8480*/  @P0 IMAD R165, R165, 0x60, RZ ;  /* 0x00000060a5a50824 */ /* 0x000fe400078e02ff */
[--C-:B------:R-:W-:Y:S02]  /*8490*/  FFMA.FTZ R20, R20, c[0x0][0x2d0], -R196.reuse ;  /* 0x0000b40014147a23 */ /* 0x100fe400000108c4 */
[--C-:B------:R-:W-:Y:S01]  /*84a0*/  FFMA.FTZ R21, R21, c[0x0][0x2d0], -R196.reuse ;  /* 0x0000b40015157a23 */ /* 0x100fe200000108c4 */
[----:B------:R-:W-:Y:S01]  /*84b0*/  @P0 IADD3 R165, R185, R165, RZ ;  /* 0x000000a5b9a50210 */ /* 0x000fe20007ffe0ff */
[--C-:B------:R-:W-:Y:S01]  /*84c0*/  FFMA.FTZ R24, R24, c[0x0][0x2d0], -R196.reuse ;  /* 0x0000b40018187a23 */ /* 0x100fe200000108c4 */
[----:B------:R4:W-:Y:S01]  /*84d0*/  MUFU.EX2 R198, R5 ;  /* 0x0000000500c67308 */ /* 0x0009e20000000800 */
[--C-:B------:R-:W-:Y:S01]  /*84e0*/  FFMA.FTZ R25, R25, c[0x0][0x2d0], -R196.reuse ;  /* 0x0000b40019197a23 */ /* 0x100fe200000108c4 */
[----:B------:R-:W-:Y:S01]  /*84f0*/  @P0 SHF.L.U64.HI R165, R184, 0x1, R165 ;  /* 0x00000001b8a50819 */ /* 0x000fe200000102a5 */
[----:B------:R-:W-:Y:S02]  /*8500*/  FFMA.FTZ R28, R28, c[0x0][0x2d0], -R196 ;  /* 0x0000b4001c1c7a23 */ /* 0x000fe400000108c4 */
[----:B-1----:R-:W-:Y:S01]  /*8510*/  FADD.FTZ R0, -R3, R166 ;  /* 0x000000a603007221 */ /* 0x002fe20000010100 */
[----:B------:R-:W-:Y:S01]  /*8520*/  @P0 SHF.L.U32 R166, R184, 0x1, RZ ;  /* 0x00000001b8a60819 */ /* 0x000fe200000006ff */
[----:B--2---:R-:W-:Y:S02]  /*8530*/  FMUL.FTZ R52, R2, R52 ;  /* 0x0000003402347220 */ /* 0x004fe40000410000 */
[----:B------:R-:W-:Y:S01]  /*8540*/  FMUL.FTZ R0, R0, c[0x0][0x2d0] ;  /* 0x0000b40000007a20 */ /* 0x000fe20000410000 */
[----:B------:R-:W-:Y:S01]  /*8550*/  @P0 IADD3 R185, P6, R166, 0x80, RZ ;  /* 0x00000080a6b90810 */ /* 0x000fe20007fde0ff */
[----:B------:R1:W-:Y:S01]  /*8560*/  MUFU.EX2 R205, R8 ;  /* 0x0000000800cd7308 */ /* 0x0003e20000000800 */
[C---:B------:R-:W-:Y:S02]  /*8570*/  FMUL.FTZ R53, R2.reuse, R53 ;  /* 0x0000003502357220 */ /* 0x040fe40000410000 */
[----:B------:R-:W-:Y:S01]  /*8580*/  @P0 IADD3 R184, P5, R185, c[0x0][0x1c8], RZ ;  /* 0x00007200b9b80a10 */ /* 0x000fe20007fbe0ff */
[C---:B------:R-:W-:Y:S02]  /*8590*/  FMUL.FTZ R56, R2.reuse, R56 ;  /* 0x0000003802387220 */ /* 0x040fe40000410000 */
[C---:B------:R-:W-:Y:S01]  /*85a0*/  FMUL.FTZ R57, R2.reuse, R57 ;  /* 0x0000003902397220 */ /* 0x040fe20000410000 */
[--C-:B------:R-:W-:Y:S01]  /*85b0*/  @P0 IADD3.X R185, RZ, c[0x0][0x1cc], R165.reuse, P5, P6 ;  /* 0x00007300ffb90a10 */ /* 0x100fe20002fec4a5 */
[----:B------:R-:W-:Y:S01]  /*85c0*/  FMUL.FTZ R60, R2, R60 ;  /* 0x0000003c023c7220 */ /* 0x000fe20000410000 */
[C---:B---3--:R-:W-:Y:S01]  /*85d0*/  @P0 IADD3 R4, P5, R166.reuse, c[0x0][0x1c8], RZ ;  /* 0x00007200a6040a10 */ /* 0x048fe20007fbe0ff */
[----:B------:R2:W-:Y:S01]  /*85e0*/  MUFU.EX2 R204, R9 ;  /* 0x0000000900cc7308 */ /* 0x0005e20000000800 */
[----:B------:R-:W-:Y:S01]  /*85f0*/  @P0 IADD3 R186, P6, R166, 0x100, RZ ;  /* 0x00000100a6ba0810 */ /* 0x000fe20007fde0ff */
[C---:B------:R-:W-:Y:S01]  /*8600*/  FMUL.FTZ R61, R2.reuse, R61 ;  /* 0x0000003d023d7220 */ /* 0x040fe20000410000 */
[----:B----4-:R-:W-:Y:S01]  /*8610*/  @P0 IADD3.X R5, R165, c[0x0][0x1cc], RZ, P5, !PT ;  /* 0x00007300a5050a10 */ /* 0x010fe20002ffe4ff */
[----:B------:R-:W-:Y:S01]  /*8620*/  FMUL.FTZ R64, R2, R64 ;  /* 0x0000004002407220 */ /* 0x000fe20000410000 */
[----:B------:R-:W-:Y:S01]  /*8630*/  @P0 IADD3 R186, P5, R186, c[0x0][0x1c8], RZ ;  /* 0x00007200baba0a10 */ /* 0x000fe20007fbe0ff */
[C---:B------:R-:W-:Y:S02]  /*8640*/  FMUL.FTZ R65, R2.reuse, R65 ;  /* 0x0000004102417220 */ /* 0x040fe40000410000 */
[----:B------:R3:W-:Y:S01]  /*8650*/  @P0 LDGSTS.E.BYPASS.LTC128B.128 [R250+0xc100], [R4.64], !P1 ;  /* 0x0c10000004fa0fae */ /* 0x0007e2000c901d48 */
[--C-:B------:R-:W-:Y:S01]  /*8660*/  @P0 IADD3.X R187, RZ, c[0x0][0x1cc], R165.reuse, P5, P6 ;  /* 0x00007300ffbb0a10 */ /* 0x100fe20002fec4a5 */
[----:B------:R-:W4:Y:S01]  /*8670*/  MUFU.EX2 R0, R0 ;  /* 0x0000000000007308 */ /* 0x000f220000000800 */
[C---:B------:R-:W-:Y:S02]  /*8680*/  FMUL.FTZ R68, R2.reuse, R68 ;  /* 0x0000004402447220 */ /* 0x040fe40000410000 */
[----:B------:R-:W-:Y:S01]  /*8690*/  FMUL.FTZ R69, R2, R69 ;  /* 0x0000004502457220 */ /* 0x000fe20000410000 */
[----:B------:R3:W-:Y:S01]  /*86a0*/  @P0 LDGSTS.E.BYPASS.LTC128B.128 [R250+0xf100], [R184.64], !P4 ;  /* 0x0f100000b8fa0fae */ /* 0x0007e2000e101d48 */
[----:B-1----:R-:W-:Y:S01]  /*86b0*/  @P0 IADD3 R8, P6, R166, 0x180, RZ ;  /* 0x00000180a6080810 */ /* 0x002fe20007fde0ff */
[----:B------:R-:W-:Y:S02]  /*86c0*/  FMUL.FTZ R166, R3, c[0x0][0x2d0] ;  /* 0x0000b40003a67a20 */ /* 0x000fe40000410000 */
[----:B------:R-:W-:Y:S01]  /*86d0*/  FMUL.FTZ R72, R2, R72 ;  /* 0x0000004802487220 */ /* 0x000fe20000410000 */
[----:B------:R-:W-:Y:S01]  /*86e0*/  @P0 IADD3 R8, P5, R8, c[0x0][0x1c8], RZ ;  /* 0x0000720008080a10 */ /* 0x000fe20007fbe0ff */
[----:B------:R1:W-:Y:S01]  /*86f0*/  @P0 LDGSTS.E.BYPASS.LTC128B.128 [R250+0x12100], [R186.64], !P3 ;  /* 0x12100000bafa0fae */ /* 0x0003e2000d901d48 */
[--C-:B------:R-:W-:Y:S01]  /*8700*/  FFMA.FTZ R6, R6, c[0x0][0x2d0], -R166.reuse ;  /* 0x0000b40006067a23 */ /* 0x100fe200000108a6 */
[----:B------:R-:W-:Y:S01]  /*8710*/  MUFU.EX2 R211, R20 ;  /* 0x0000001400d37308 */ /* 0x000fe20000000800 */
[--C-:B------:R-:W-:Y:S01]  /*8720*/  FFMA.FTZ R10, R10, c[0x0][0x2d0], -R166.reuse ;  /* 0x0000b4000a0a7a23 */ /* 0x100fe200000108a6 */
[----:B--2---:R-:W-:Y:S01]  /*8730*/  @P0 IADD3.X R9, RZ, c[0x0][0x1cc], R165, P5, P6 ;  /* 0x00007300ff090a10 */ /* 0x004fe20002fec4a5 */
[--C-:B------:R-:W-:Y:S02]  /*8740*/  FFMA.FTZ R11, R11, c[0x0][0x2d0], -R166.reuse ;  /* 0x0000b4000b0b7a23 */ /* 0x100fe400000108a6 */
[C---:B------:R-:W-:Y:S02]  /*8750*/  FMUL.FTZ R73, R2.reuse, R73 ;  /* 0x0000004902497220 */ /* 0x040fe40000410000 */
[----:B------:R2:W-:Y:S01]  /*8760*/  @P0 LDGSTS.E.BYPASS.LTC128B.128 [R250+0x15100], [R8.64], !P2 ;  /* 0x1510000008fa0fae */ /* 0x0005e2000d101d48 */
[C---:B------:R-:W-:Y:S02]  /*8770*/  FMUL.FTZ R76, R2.reuse, R76 ;  /* 0x0000004c024c7220 */ /* 0x040fe40000410000 */
[----:B------:R1:W-:Y:S01]  /*8780*/  MUFU.EX2 R200, R6 ;  /* 0x0000000600c87308 */ /* 0x0003e20000000800 */
[----:B------:R-:W-:Y:S02]  /*8790*/  FMUL.FTZ R77, R2, R77 ;  /* 0x0000004d024d7220 */ /* 0x000fe40000410000 */
[C---:B----4-:R-:W-:Y:S02]  /*87a0*/  FMUL.FTZ R54, R0.reuse, R54 ;  /* 0x0000003600367220 */ /* 0x050fe40000410000 */
[C---:B------:R-:W-:Y:S02]  /*87b0*/  FMUL.FTZ R55, R0.reuse, R55 ;  /* 0x0000003700377220 */ /* 0x040fe40000410000 */
[----:B------:R-:W-:Y:S01]  /*87c0*/  FMUL.FTZ R58, R0, R58 ;  /* 0x0000003a003a7220 */ /* 0x000fe20000410000 */
[C---:B---3--:R-:W-:Y:S02]  /*87d0*/  @P0 SHF.L.U32 R184, R188.reuse, 0x6, RZ ;  /* 0x00000006bcb80819 */ /* 0x048fe400000006ff */
[----:B------:R3:W-:Y:S01]  /*87e0*/  MUFU.EX2 R202, R10 ;  /* 0x0000000a00ca7308 */ /* 0x0007e20000000800 */
[----:B------:R-:W-:Y:S01]  /*87f0*/  @P0 SHF.L.U64.HI R185, R188, 0x6, R189 ;  /* 0x00000006bcb90819 */ /* 0x000fe200000102bd */
[----:B------:R-:W-:Y:S01]  /*8800*/  FMUL.FTZ R59, R0, R59 ;  /* 0x0000003b003b7220 */ /* 0x000fe20000410000 */
[----:B------:R-:W-:Y:S01]  /*8810*/  @P0 IADD3 R4, P6, R4, R184, RZ ;  /* 0x000000b804040210 */ /* 0x000fe20007fde0ff */
[C---:B------:R-:W-:Y:S02]  /*8820*/  FMUL.FTZ R62, R0.reuse, R62 ;  /* 0x0000003e003e7220 */ /* 0x040fe40000410000 */
[C---:B------:R-:W-:Y:S01]  /*8830*/  FMUL.FTZ R63, R0.reuse, R63 ;  /* 0x0000003f003f7220 */ /* 0x040fe20000410000 */
[----:B------:R-:W-:Y:S01]  /*8840*/  @P0 IADD3.X R5, R5, R185, RZ, P6, !PT ;  /* 0x000000b905050210 */ /* 0x000fe200037fe4ff */
[C---:B------:R-:W-:Y:S02]  /*8850*/  FMUL.FTZ R66, R0.reuse, R66 ;  /* 0x0000004200427220 */ /* 0x040fe40000410000 */
[----:B------:R4:W-:Y:S01]  /*8860*/  MUFU.EX2 R201, R11 ;  /* 0x0000000b00c97308 */ /* 0x0009e20000000800 */
[C---:B------:R-:W-:Y:S01]  /*8870*/  FMUL.FTZ R67, R0.reuse, R67 ;  /* 0x0000004300437220 */ /* 0x040fe20000410000 */
[----:B------:R4:W-:Y:S01]  /*8880*/  @P0 LDGSTS.E.BYPASS.LTC128B.128 [R250+0xd100], [R4.64], !P1 ;  /* 0x0d10000004fa0fae */ /* 0x0009e2000c901d48 */
[----:B------:R-:W-:Y:S01]  /*8890*/  FMUL.FTZ R70, R0, R70 ;  /* 0x0000004600467220 */ /* 0x000fe20000410000 */
[----:B-1----:R-:W-:Y:S01]  /*88a0*/  @P0 IADD3 R6, P5, R184, R4, RZ ;  /* 0x00000004b8060210 */ /* 0x002fe20007fbe0ff */
[--C-:B--2---:R-:W-:Y:S02]  /*88b0*/  FFMA.FTZ R8, R7, c[0x0][0x2d0], -R166.reuse ;  /* 0x0000b40007087a23 */ /* 0x104fe400000108a6 */
[----:B------:R-:W-:Y:S01]  /*88c0*/  FMUL.FTZ R9, R2, R173 ;  /* 0x000000ad02097220 */ /* 0x000fe20000410000 */
[----:B------:R1:W-:Y:S01]  /*88d0*/  @P0 LDGSTS.E.BYPASS.LTC128B.128 [R250+0x10100], [R4.64+0x80], !P4 ;  /* 0x1010008004fa0fae */ /* 0x0003e2000e101d48 */
[----:B------:R-:W-:Y:S01]  /*88e0*/  @P0 IADD3.X R7, R185, R5, RZ, P5, !PT ;  /* 0x00000005b9070210 */ /* 0x000fe20002ffe4ff */
[----:B------:R2:W1:Y:S01]  /*88f0*/  MUFU.EX2 R203, R8 ;  /* 0x0000000800cb7308 */ /* 0x0004620000000800 */
[C---:B------:R-:W-:Y:S02]  /*8900*/  FMUL.FTZ R71, R0.reuse, R71 ;  /* 0x0000004700477220 */ /* 0x040fe40000410000 */
[C---:B------:R-:W-:Y:S01]  /*8910*/  FMUL.FTZ R74, R0.reuse, R74 ;  /* 0x0000004a004a7220 */ /* 0x040fe20000410000 */
[----:B------:R1:W-:Y:S01]  /*8920*/  @P0 LDGSTS.E.BYPASS.LTC128B.128 [R250+0x13100], [R4.64+0x100], !P3 ;  /* 0x1310010004fa0fae */ /* 0x0003e2000d901d48 */
[C---:B---3--:R-:W-:Y:S02]  /*8930*/  FMUL.FTZ R10, R0.reuse, R174 ;  /* 0x000000ae000a7220 */ /* 0x048fe40000410000 */
[C---:B------:R-:W-:Y:S02]  /*8940*/  FMUL.FTZ R75, R0.reuse, R75 ;  /* 0x0000004b004b7220 */ /* 0x040fe40000410000 */
[C---:B------:R-:W-:Y:S01]  /*8950*/  FMUL.FTZ R78, R0.reuse, R78 ;  /* 0x0000004e004e7220 */ /* 0x040fe20000410000 */
[----:B------:R1:W-:Y:S01]  /*8960*/  @P0 LDGSTS.E.BYPASS.LTC128B.128 [R250+0x16100], [R4.64+0x180], !P2 ;  /* 0x1610018004fa0fae */ /* 0x0003e2000d101d48 */
[----:B------:R-:W-:Y:S01]  /*8970*/  FMUL.FTZ R79, R0, R79 ;  /* 0x0000004f004f7220 */ /* 0x000fe20000410000 */
[----:B------:R-:W-:Y:S01]  /*8980*/  MUFU.EX2 R210, R21 ;  /* 0x0000001500d27308 */ /* 0x000fe20000000800 */
[----:B------:R-:W-:Y:S02]  /*8990*/  FMUL.FTZ R80, R2, R80 ;  /* 0x0000005002507220 */ /* 0x000fe40000410000 */
[----:B----4-:R-:W-:Y:S01]  /*89a0*/  FMUL.FTZ R11, R0, R175 ;  /* 0x000000af000b7220 */ /* 0x010fe20000410000 */
[----:B------:R3:W-:Y:S01]  /*89b0*/  @P0 LDGSTS.E.BYPASS.LTC128B.128 [R250+0xe100], [R6.64], !P1 ;  /* 0x0e10000006fa0fae */ /* 0x0007e2000c901d48 */
[----:B------:R-:W-:Y:S02]  /*89c0*/  FMUL.FTZ R81, R2, R81 ;  /* 0x0000005102517220 */ /* 0x000fe40000410000 */
[C---:B------:R-:W-:Y:S02]  /*89d0*/  FMUL.FTZ R82, R0.reuse, R82 ;  /* 0x0000005200527220 */ /* 0x040fe40000410000 */
[----:B------:R-:W-:Y:S01]  /*89e0*/  FMUL.FTZ R83, R0, R83 ;  /* 0x0000005300537220 */ /* 0x000fe20000410000 */
[----:B------:R3:W-:Y:S01]  /*89f0*/  @P0 LDGSTS.E.BYPASS.LTC128B.128 [R250+0x11100], [R6.64+0x80], !P4 ;  /* 0x1110008006fa0fae */ /* 0x0007e2000e101d48 */
[--C-:B------:R-:W-:Y:S01]  /*8a00*/  FFMA.FTZ R22, R22, c[0x0][0x2d0], -R166.reuse ;  /* 0x0000b40016167a23 */ /* 0x100fe200000108a6 */
[----:B------:R-:W-:Y:S01]  /*8a10*/  MUFU.EX2 R209, R24 ;  /* 0x0000001800d17308 */ /* 0x000fe20000000800 */
[----:B--2---:R-:W-:Y:S02]  /*8a20*/  FMUL.FTZ R8, R2, R172 ;  /* 0x000000ac02087220 */ /* 0x004fe40000410000 */
[--C-:B------:R-:W-:Y:S01]  /*8a30*/  FFMA.FTZ R23, R23, c[0x0][0x2d0], -R166.reuse ;  /* 0x0000b40017177a23 */ /* 0x100fe200000108a6 */
[----:B------:R3:W-:Y:S01]  /*8a40*/  @P0 LDGSTS.E.BYPASS.LTC128B.128 [R250+0x14100], [R6.64+0x100], !P3 ;  /* 0x1410010006fa0fae */ /* 0x0007e2000d901d48 */
[--C-:B------:R-:W-:Y:S02]  /*8a50*/  FFMA.FTZ R26, R26, c[0x0][0x2d0], -R166.reuse ;  /* 0x0000b4001a1a7a23 */ /* 0x100fe400000108a6 */
[----:B------:R-:W-:Y:S02]  /*8a60*/  FFMA.FTZ R27, R27, c[0x0][0x2d0], -R166 ;  /* 0x0000b4001b1b7a23 */ /* 0x000fe400000108a6 */
[----:B------:R-:W-:Y:S01]  /*8a70*/  FFMA.FTZ R29, R29, c[0x0][0x2d0], -R196 ;  /* 0x0000b4001d1d7a23 */ /* 0x000fe200000108c4 */
[----:B------:R3:W-:Y:S01]  /*8a80*/  @P0 LDGSTS.E.BYPASS.LTC128B.128 [R250+0x17100], [R6.64+0x180], !P2 ;  /* 0x1710018006fa0fae */ /* 0x0007e2000d101d48 */
[----:B------:R-:W-:Y:S01]  /*8a90*/  MUFU.EX2 R208, R25 ;  /* 0x0000001900d07308 */ /* 0x000fe20000000800 */
[--C-:B------:R-:W-:Y:S02]  /*8aa0*/  FFMA.FTZ R30, R30, c[0x0][0x2d0], -R166.reuse ;  /* 0x0000b4001e1e7a23 */ /* 0x100fe400000108a6 */
[----:B-1----:R-:W-:Y:S01]  /*8ab0*/  FMUL.FTZ R4, R2, R168 ;  /* 0x000000a802047220 */ /* 0x002fe20000410000 */
[----:B------:R-:W-:Y:S01]  /*8ac0*/  F2FP.BF16.PACK_AB R168, R198, R252 ;  /* 0x000000fcc6a8723e */ /* 0x000fe200000010ff */
[----:B------:R-:W1:Y:S01]  /*8ad0*/  LDSM.16.MT88.4 R184, [R216+0x100] ;  /* 0x00010000d8b8783b */ /* 0x000e620000004200 */
[----:B------:R-:W-:Y:S01]  /*8ae0*/  FMUL.FTZ R5, R2, R169 ;  /* 0x000000a902057220 */ /* 0x000fe20000410000 */
[----:B------:R-:W-:Y:S01]  /*8af0*/  F2FP.BF16.PACK_AB R169, R203, R200 ;  /* 0x000000c8cba9723e */ /* 0x000fe200000010ff */
[----:B------:R-:W-:Y:S02]  /*8b00*/  FFMA.FTZ R31, R31, c[0x0][0x2d0], -R166 ;  /* 0x0000b4001f1f7a23 */ /* 0x000fe400000108a6 */
[----:B------:R-:W-:Y:S01]  /*8b10*/  MUFU.EX2 R207, R28 ;  /* 0x0000001c00cf7308 */ /* 0x000fe20000000800 */
[----:B------:R-:W2:Y:S01]  /*8b20*/  LDSM.16.MT88.4 R188, [R217+0x100] ;  /* 0x00010000d9bc783b */ /* 0x000ea20000004200 */
[--C-:B------:R-:W-:Y:S02]  /*8b30*/  FFMA.FTZ R32, R32, c[0x0][0x2d0], -R196.reuse ;  /* 0x0000b40020207a23 */ /* 0x100fe400000108c4 */
[----:B------:R-:W-:Y:S02]  /*8b40*/  FFMA.FTZ R33, R33, c[0x0][0x2d0], -R196 ;  /* 0x0000b40021217a23 */ /* 0x000fe400000108c4 */
[--C-:B------:R-:W-:Y:S01]  /*8b50*/  FFMA.FTZ R34, R34, c[0x0][0x2d0], -R166.reuse ;  /* 0x0000b40022227a23 */ /* 0x100fe200000108a6 */
[----:B------:R-:W4:Y:S01]  /*8b60*/  LDSM.16.MT88.4 R192, [R219+0x100] ;  /* 0x00010000dbc0783b */ /* 0x000f220000004200 */
[----:B------:R-:W-:Y:S02]  /*8b70*/  FFMA.FTZ R35, R35, c[0x0][0x2d0], -R166 ;  /* 0x0000b40023237a23 */ /* 0x000fe400000108a6 */
[----:B------:R-:W-:Y:S01]  /*8b80*/  MUFU.EX2 R206, R29 ;  /* 0x0000001d00ce7308 */ /* 0x000fe20000000800 */
[--C-:B------:R-:W-:Y:S02]  /*8b90*/  FFMA.FTZ R36, R36, c[0x0][0x2d0], -R196.reuse ;  /* 0x0000b40024247a23 */ /* 0x100fe400000108c4 */
[----:B------:R-:W4:Y:S01]  /*8ba0*/  LDSM.16.MT88.4 R172, [R218+0x100] ;  /* 0x00010000daac783b */ /* 0x000f220000004200 */
[----:B------:R-:W-:Y:S02]  /*8bb0*/  FFMA.FTZ R37, R37, c[0x0][0x2d0], -R196 ;  /* 0x0000b40025257a23 */ /* 0x000fe400000108c4 */
[----:B---3--:R-:W-:Y:S01]  /*8bc0*/  FMUL.FTZ R6, R0, R170 ;  /* 0x000000aa00067220 */ /* 0x008fe20000410000 */
[----:B------:R-:W-:Y:S01]  /*8bd0*/  F2FP.BF16.PACK_AB R170, R204, R205 ;  /* 0x000000cdccaa723e */ /* 0x000fe200000010ff */
[----:B------:R-:W-:Y:S01]  /*8be0*/  FMUL.FTZ R7, R0, R171 ;  /* 0x000000ab00077220 */ /* 0x000fe20000410000 */
[----:B------:R-:W-:Y:S01]  /*8bf0*/  F2FP.BF16.PACK_AB R171, R201, R202 ;  /* 0x000000cac9ab723e */ /* 0x000fe200000010ff */
[----:B------:R-:W0:Y:S01]  /*8c00*/  LDGDEPBAR ;  /* 0x00000000000079af */ /* 0x000e220000000000 */
[--C-:B------:R-:W-:Y:S02]  /*8c10*/  FFMA.FTZ R38, R38, c[0x0][0x2d0], -R166.reuse ;  /* 0x0000b40026267a23 */ /* 0x100fe400000108a6 */
[----:B------:R-:W-:Y:S02]  /*8c20*/  FFMA.FTZ R39, R39, c[0x0][0x2d0], -R166 ;  /* 0x0000b40027277a23 */ /* 0x000fe400000108a6 */
[--C-:B------:R-:W-:Y:S02]  /*8c30*/  FFMA.FTZ R40, R40, c[0x0][0x2d0], -R196.reuse ;  /* 0x0000b40028287a23 */ /* 0x100fe400000108c4 */
[----:B------:R-:W-:Y:S02]  /*8c40*/  FFMA.FTZ R41, R41, c[0x0][0x2d0], -R196 ;  /* 0x0000b40029297a23 */ /* 0x000fe400000108c4 */
[--C-:B------:R-:W-:Y:S02]  /*8c50*/  FFMA.FTZ R42, R42, c[0x0][0x2d0], -R166.reuse ;  /* 0x0000b4002a2a7a23 */ /* 0x100fe400000108a6 */
[----:B------:R-:W-:Y:S02]  /*8c60*/  FFMA.FTZ R43, R43, c[0x0][0x2d0], -R166 ;  /* 0x0000b4002b2b7a23 */ /* 0x000fe400000108a6 */
[C---:B------:R-:W-:Y:S01]  /*8c70*/  FMUL.FTZ R84, R2.reuse, R84 ;  /* 0x0000005402547220 */ /* 0x040fe20000410000 */
[C---:B-1----:R-:W-:Y:S01]  /*8c80*/  HMMA.16816.F32.BF16 R4, R168.reuse, R184, R4 ;  /* 0x000000b8a804723c */ /* 0x042fe20000041804 */
[----:B------:R-:W-:Y:S04]  /*8c90*/  MUFU.EX2 R165, R43 ;  /* 0x0000002b00a57308 */ /* 0x000fe80000000800 */
[----:B------:R-:W-:Y:S02]  /*8ca0*/  FMUL.FTZ R85, R2, R85 ;  /* 0x0000005502557220 */ /* 0x000fe40000410000 */
[C---:B------:R-:W-:Y:S01]  /*8cb0*/  FMUL.FTZ R86, R0.reuse, R86 ;  /* 0x0000005600567220 */ /* 0x040fe20000410000 */
[C---:B------:R-:W-:Y:S01]  /*8cc0*/  HMMA.16816.F32.BF16 R8, R168.reuse, R186, R8 ;  /* 0x000000baa808723c */ /* 0x040fe20000041808 */
[----:B------:R-:W1:Y:S03]  /*8cd0*/  LDSM.16.MT88.4 R184, [R216+0x3100] ;  /* 0x00310000d8b8783b */ /* 0x000e660000004200 */
[----:B------:R-:W-:Y:S02]  /*8ce0*/  FMUL.FTZ R87, R0, R87 ;  /* 0x0000005700577220 */ /* 0x000fe40000410000 */
        /* <DEDUP_REMOVED lines=8> */
[C---:B----4-:R-:W-:Y:S01]  /*8d70*/  HMMA.16816.F32.BF16 R60, R168.reuse, R192, R60 ;  /* 0x000000c0a83c723c */ /* 0x050fe2000004183c */
[----:B------:R-:W-:Y:S03]  /*8d80*/  MUFU.EX2 R193, R22 ;  /* 0x0000001600c17308 */ /* 0x000fe60000000800 */
[----:B------:R-:W-:Y:S02]  /*8d90*/  FMUL.FTZ R93, R2, R93 ;  /* 0x0000005d025d7220 */ /* 0x000fe40000410000 */
[C---:B------:R-:W-:Y:S02]  /*8da0*/  FMUL.FTZ R94, R0.reuse, R94 ;  /* 0x0000005e005e7220 */ /* 0x040fe40000410000 */
[C---:B------:R-:W-:Y:S03]  /*8db0*/  HMMA.16816.F32.BF16 R64, R168.reuse, R194, R64 ;  /* 0x000000c2a840723c */ /* 0x040fe60000041840 */
[----:B------:R3:W-:Y:S01]  /*8dc0*/  MUFU.EX2 R192, R23 ;  /* 0x0000001700c07308 */ /* 0x0007e20000000800 */
        /* <DEDUP_REMOVED lines=9> */
[C---:B-1----:R-:W-:Y:S01]  /*8e60*/  HMMA.16816.F32.BF16 R76, R168.reuse, R184, R76 ;  /* 0x000000b8a84c723c */ /* 0x042fe2000004184c */
[----:B---3--:R-:W-:Y:S03]  /*8e70*/  LDSM.16.MT88.4 R20, [R218+0x9900] ;  /* 0x00990000da14783b */ /* 0x008fe60000004200 */
[----:B------:R-:W-:Y:S02]  /*8e80*/  FMUL.FTZ R101, R2, R101 ;  /* 0x0000006502657220 */ /* 0x000fe40000410000 */
[C---:B------:R-:W-:Y:S02]  /*8e90*/  FMUL.FTZ R102, R0.reuse, R102 ;  /* 0x0000006600667220 */ /* 0x040fe40000410000 */
        /* <DEDUP_REMOVED lines=53> */
[--C-:B------:R-:W-:Y:S02]  /*91f0*/  FFMA.FTZ R12, R12, c[0x0][0x2d0], -R196.reuse ;  /* 0x0000b4000c0c7a23 */ /* 0x100fe400000108c4 */
[----:B------:R-:W-:Y:S02]  /*9200*/  FFMA.FTZ R13, R13, c[0x0][0x2d0], -R196 ;  /* 0x0000b4000d0d7a23 */ /* 0x000fe400000108c4 */
[----:B------:R4:W-:Y:S01]  /*9210*/  MUFU.EX2 R215, R12 ;  /* 0x0000000c00d77308 */ /* 0x0009e20000000800 */
[C---:B--2---:R-:W-:Y:S03]  /*9220*/  HMMA.16816.F32.BF16 R132, R168.reuse, R188, R132 ;  /* 0x000000bca884723c */ /* 0x044fe60000041884 */
[--C-:B------:R-:W-:Y:S02]  /*9230*/  FFMA.FTZ R14, R14, c[0x0][0x2d0], -R166.reuse ;  /* 0x0000b4000e0e7a23 */ /* 0x100fe400000108a6 */
[----:B------:R-:W-:Y:S02]  /*9240*/  FFMA.FTZ R15, R15, c[0x0][0x2d0], -R166 ;  /* 0x0000b4000f0f7a23 */ /* 0x000fe400000108a6 */
[C---:B------:R-:W-:Y:S02]  /*9250*/  FMUL.FTZ R136, R2.reuse, R136 ;  /* 0x0000008802887220 */ /* 0x040fe40000410000 */
[----:B------:R-:W-:Y:S01]  /*9260*/  FMUL.FTZ R137, R2, R137 ;  /* 0x0000008902897220 */ /* 0x000fe20000410000 */
[----:B------:R2:W1:Y:S02]  /*9270*/  MUFU.EX2 R214, R13 ;  /* 0x0000000d00d67308 */ /* 0x0004640000000800 */
[C---:B------:R-:W-:Y:S02]  /*9280*/  FMUL.FTZ R138, R0.reuse, R138 ;  /* 0x0000008a008a7220 */ /* 0x040fe40000410000 */
[----:B------:R-:W-:Y:S02]  /*9290*/  FMUL.FTZ R139, R0, R139 ;  /* 0x0000008b008b7220 */ /* 0x000fe40000410000 */
[C---:B------:R-:W-:Y:S02]  /*92a0*/  FMUL.FTZ R140, R2.reuse, R140 ;  /* 0x0000008c028c7220 */ /* 0x040fe40000410000 */
[----:B------:R-:W-:Y:S02]  /*92b0*/  FMUL.FTZ R141, R2, R141 ;  /* 0x0000008d028d7220 */ /* 0x000fe40000410000 */
[----:B------:R1:W-:Y:S01]  /*92c0*/  MUFU.EX2 R199, R14 ;  /* 0x0000000e00c77308 */ /* 0x0003e20000000800 */
[C---:B------:R-:W-:Y:S01]  /*92d0*/  HMMA.16816.F32.BF16 R136, R168.reuse, R190, R136 ;  /* 0x000000bea888723c */ /* 0x040fe20000041888 */
[----:B------:R-:W1:Y:S02]  /*92e0*/  LDSM.16.MT88.4 R188, [R219+0x9100] ;  /* 0x00910000dbbc783b */ /* 0x000e640000004200 */
[C---:B------:R-:W-:Y:S02]  /*92f0*/  FMUL.FTZ R142, R0.reuse, R142 ;  /* 0x0000008e008e7220 */ /* 0x040fe40000410000 */
[----:B------:R-:W-:Y:S02]  /*9300*/  FMUL.FTZ R143, R0, R143 ;  /* 0x0000008f008f7220 */ /* 0x000fe40000410000 */
[C---:B----4-:R-:W-:Y:S02]  /*9310*/  FMUL.FTZ R12, R2.reuse, R176 ;  /* 0x000000b0020c7220 */ /* 0x050fe40000410000 */
[----:B------:R4:W1:Y:S03]  /*9320*/  MUFU.EX2 R197, R15 ;  /* 0x0000000f00c57308 */ /* 0x0008660000000800 */
[C---:B---3--:R-:W-:Y:S03]  /*9330*/  HMMA.16816.F32.BF16 R140, R168.reuse, R172, R140 ;  /* 0x000000aca88c723c */ /* 0x048fe6000004188c */
[C---:B------:R-:W-:Y:S02]  /*9340*/  FMUL.FTZ R144, R2.reuse, R144 ;  /* 0x0000009002907220 */ /* 0x040fe40000410000 */
[----:B------:R-:W-:Y:S02]  /*9350*/  FMUL.FTZ R145, R2, R145 ;  /* 0x0000009102917220 */ /* 0x000fe40000410000 */
[C---:B------:R-:W-:Y:S02]  /*9360*/  FMUL.FTZ R146, R0.reuse, R146 ;  /* 0x0000009200927220 */ /* 0x040fe40000410000 */
[----:B------:R-:W-:Y:S03]  /*9370*/  FMUL.FTZ R147, R0, R147 ;  /* 0x0000009300937220 */ /* 0x000fe60000410000 */
[----:B--2---:R-:W-:Y:S02]  /*9380*/  FMUL.FTZ R13, R2, R177 ;  /* 0x000000b1020d7220 */ /* 0x004fe40000410000 */
[----:B-1----:R-:W-:Y:S02]  /*9390*/  FMUL.FTZ R14, R0, R178 ;  /* 0x000000b2000e7220 */ /* 0x002fe40000410000 */
[C---:B------:R-:W-:Y:S01]  /*93a0*/  HMMA.16816.F32.BF16 R144, R168.reuse, R174, R144 ;  /* 0x000000aea890723c */ /* 0x040fe20000041890 */
[----:B------:R-:W1:Y:S02]  /*93b0*/  LDSM.16.MT88.4 R172, [R218+0x9100] ;  /* 0x00910000daac783b */ /* 0x000e640000004200 */
[--C-:B------:R-:W-:Y:S02]  /*93c0*/  FFMA.FTZ R16, R16, c[0x0][0x2d0], -R196.reuse ;  /* 0x0000b40010107a23 */ /* 0x100fe400000108c4 */
[----:B----4-:R-:W-:Y:S02]  /*93d0*/  FMUL.FTZ R15, R0, R179 ;  /* 0x000000b3000f7220 */ /* 0x010fe40000410000 */
[----:B------:R-:W-:Y:S01]  /*93e0*/  FFMA.FTZ R17, R17, c[0x0][0x2d0], -R196 ;  /* 0x0000b40011117a23 */ /* 0x000fe200000108c4 */
[----:B------:R-:W2:Y:S01]  /*93f0*/  LDSM.16.MT88.4 R176, [R216+0x900] ;  /* 0x00090000d8b0783b */ /* 0x000ea20000004200 */
[--C-:B------:R-:W-:Y:S01]  /*9400*/  FFMA.FTZ R18, R18, c[0x0][0x2d0], -R166.reuse ;  /* 0x0000b40012127a23 */ /* 0x100fe200000108a6 */
[----:B------:R3:W-:Y:S02]  /*9410*/  MUFU.EX2 R213, R16 ;  /* 0x0000001000d57308 */ /* 0x0007e40000000800 */
[C---:B------:R-:W-:Y:S03]  /*9420*/  HMMA.16816.F32.BF16 R12, R168.reuse, R184, R12 ;  /* 0x000000b8a80c723c */ /* 0x040fe6000004180c */
[----:B------:R-:W-:Y:S02]  /*9430*/  FFMA.FTZ R19, R19, c[0x0][0x2d0], -R166 ;  /* 0x0000b40013137a23 */ /* 0x000fe400000108a6 */
[C---:B------:R-:W-:Y:S02]  /*9440*/  FMUL.FTZ R148, R2.reuse, R148 ;  /* 0x0000009402947220 */ /* 0x040fe40000410000 */
[----:B------:R-:W-:Y:S01]  /*9450*/  FMUL.FTZ R149, R2, R149 ;  /* 0x0000009502957220 */ /* 0x000fe20000410000 */
[----:B------:R4:W1:Y:S01]  /*9460*/  MUFU.EX2 R212, R17 ;  /* 0x0000001100d47308 */ /* 0x0008620000000800 */
[C---:B------:R-:W-:Y:S03]  /*9470*/  FMUL.FTZ R150, R0.reuse, R150 ;  /* 0x0000009600967220 */ /* 0x040fe60000410000 */
[----:B------:R-:W-:Y:S02]  /*9480*/  FMUL.FTZ R151, R0, R151 ;  /* 0x0000009700977220 */ /* 0x000fe40000410000 */
[C---:B------:R-:W-:Y:S02]  /*9490*/  FMUL.FTZ R152, R2.reuse, R152 ;  /* 0x0000009802987220 */ /* 0x040fe40000410000 */
[----:B------:R-:W-:Y:S02]  /*94a0*/  FMUL.FTZ R153, R2, R153 ;  /* 0x0000009902997220 */ /* 0x000fe40000410000 */
[----:B------:R1:W-:Y:S01]  /*94b0*/  MUFU.EX2 R195, R18 ;  /* 0x0000001200c37308 */ /* 0x0003e20000000800 */
[C---:B------:R-:W-:Y:S01]  /*94c0*/  HMMA.16816.F32.BF16 R148, R168.reuse, R186, R148 ;  /* 0x000000baa894723c */ /* 0x040fe20000041894 */
[----:B------:R-:W-:Y:S02]  /*94d0*/  LDSM.16.MT88.4 R184, [R219+0x900] ;  /* 0x00090000dbb8783b */ /* 0x000fe40000004200 */
[C---:B------:R-:W-:Y:S02]  /*94e0*/  FMUL.FTZ R154, R0.reuse, R154 ;  /* 0x0000009a009a7220 */ /* 0x040fe40000410000 */
[----:B------:R-:W-:Y:S02]  /*94f0*/  FMUL.FTZ R155, R0, R155 ;  /* 0x0000009b009b7220 */ /* 0x000fe40000410000 */
[C---:B---3--:R-:W-:Y:S02]  /*9500*/  FMUL.FTZ R16, R2.reuse, R180 ;  /* 0x000000b402107220 */ /* 0x048fe40000410000 */
[----:B------:R3:W2:Y:S03]  /*9510*/  MUFU.EX2 R194, R19 ;  /* 0x0000001300c27308 */ /* 0x0006a60000000800 */
[C---:B------:R-:W-:Y:S03]  /*9520*/  HMMA.16816.F32.BF16 R152, R168.reuse, R188, R152 ;  /* 0x000000bca898723c */ /* 0x040fe60000041898 */
[C---:B------:R-:W-:Y:S02]  /*9530*/  FMUL.FTZ R156, R2.reuse, R156 ;  /* 0x0000009c029c7220 */ /* 0x040fe40000410000 */
[----:B------:R-:W-:Y:S02]  /*9540*/  FMUL.FTZ R157, R2, R157 ;  /* 0x0000009d029d7220 */ /* 0x000fe40000410000 */
[C---:B------:R-:W-:Y:S02]  /*9550*/  FMUL.FTZ R158, R0.reuse, R158 ;  /* 0x0000009e009e7220 */ /* 0x040fe40000410000 */
[----:B------:R-:W-:Y:S03]  /*9560*/  FMUL.FTZ R159, R0, R159 ;  /* 0x0000009f009f7220 */ /* 0x000fe60000410000 */
[----:B----4-:R-:W-:Y:S02]  /*9570*/  FMUL.FTZ R17, R2, R181 ;  /* 0x000000b502117220 */ /* 0x010fe40000410000 */
[----:B-1----:R-:W-:Y:S02]  /*9580*/  FMUL.FTZ R18, R0, R182 ;  /* 0x000000b600127220 */ /* 0x002fe40000410000 */
[C---:B------:R-:W-:Y:S01]  /*9590*/  HMMA.16816.F32.BF16 R156, R168.reuse, R190, R156 ;  /* 0x000000bea89c723c */ /* 0x040fe2000004189c */
[----:B------:R-:W-:Y:S02]  /*95a0*/  LDSM.16.MT88.4 R188, [R219+0x3900] ;  /* 0x00390000dbbc783b */ /* 0x000fe40000004200 */
[----:B------:R-:W-:Y:S02]  /*95b0*/  FMUL.FTZ R160, R2, R160 ;  /* 0x000000a002a07220 */ /* 0x000fe40000410000 */
[----:B---3--:R-:W-:Y:S02]  /*95c0*/  FMUL.FTZ R19, R0, R183 ;  /* 0x000000b700137220 */ /* 0x008fe40000410000 */
[----:B------:R-:W1:Y:S01]  /*95d0*/  LDSM.16.MT88.4 R180, [R217+0x900] ;  /* 0x00090000d9b4783b */ /* 0x000e620000004200 */
[----:B------:R-:W-:Y:S04]  /*95e0*/  FMUL.FTZ R161, R2, R161 ;  /* 0x000000a102a17220 */ /* 0x000fe80000410000 */
[C---:B------:R-:W-:Y:S03]  /*95f0*/  HMMA.16816.F32.BF16 R16, R168.reuse, R172, R16 ;  /* 0x000000aca810723c */ /* 0x040fe60000041810 */
[C---:B------:R-:W-:Y:S02]  /*9600*/  FMUL.FTZ R162, R0.reuse, R162 ;  /* 0x000000a200a27220 */ /* 0x040fe40000410000 */
[----:B------:R-:W-:Y:S02]  /*9610*/  FMUL.FTZ R163, R0, R163 ;  /* 0x000000a300a37220 */ /* 0x000fe40000410000 */
[--C-:B------:R-:W-:Y:S02]  /*9620*/  FFMA.FTZ R49, R49, c[0x0][0x2d0], -R196.reuse ;  /* 0x0000b40031317a23 */ /* 0x100fe400000108c4 */
[--C-:B------:R-:W-:Y:S03]  /*9630*/  FFMA.FTZ R44, R44, c[0x0][0x2d0], -R196.reuse ;  /* 0x0000b4002c2c7a23 */ /* 0x100fe600000108c4 */
[----:B------:R-:W-:Y:S01]  /*9640*/  HMMA.16816.F32.BF16 R160, R168, R174, R160 ;  /* 0x000000aea8a0723c */ /* 0x000fe200000418a0 */
[----:B------:R-:W3:Y:S01]  /*9650*/  LDSM.16.MT88.4 R172, [R218+0x900] ;  /* 0x00090000daac783b */ /* 0x000ee20000004200 */
[----:B------:R-:W-:Y:S01]  /*9660*/  MUFU.EX2 R49, R49 ;  /* 0x0000003100317308 */ /* 0x000fe20000000800 */
[----:B------:R-:W-:Y:S02]  /*9670*/  FFMA.FTZ R45, R45, c[0x0][0x2d0], -R196 ;  /* 0x0000b4002d2d7a23 */ /* 0x000fe400000108c4 */
[--C-:B------:R-:W-:Y:S02]  /*9680*/  FFMA.FTZ R46, R46, c[0x0][0x2d0], -R166.reuse ;  /* 0x0000b4002e2e7a23 */ /* 0x100fe400000108a6 */
[----:B------:R-:W-:Y:S01]  /*9690*/  F2FP.BF16.PACK_AB R168, R214, R215 ;  /* 0x000000d7d6a8723e */ /* 0x000fe200000010ff */
[----:B------:R-:W-:Y:S01]  /*96a0*/  FFMA.FTZ R47, R47, c[0x0][0x2d0], -R166 ;  /* 0x0000b4002f2f7a23 */ /* 0x000fe200000108a6 */
[----:B------:R-:W-:Y:S03]  /*96b0*/  F2FP.BF16.PACK_AB R169, R197, R199 ;  /* 0x000000c7c5a9723e */ /* 0x000fe600000010ff */
[----:B------:R-:W-:Y:S01]  /*96c0*/  F2FP.BF16.PACK_AB R170, R212, R213 ;  /* 0x000000d5d4aa723e */ /* 0x000fe200000010ff */
[----:B------:R-:W-:Y:S01]  /*96d0*/  MUFU.EX2 R44, R44 ;  /* 0x0000002c002c7308 */ /* 0x000fe20000000800 */
[----:B--2---:R-:W-:Y:S01]  /*96e0*/  F2FP.BF16.PACK_AB R171, R194, R195 ;  /* 0x000000c3c2ab723e */ /* 0x004fe200000010ff */
[----:B------:R-:W-:Y:S02]  /*96f0*/  FFMA.FTZ R48, R48, c[0x0][0x2d0], -R196 ;  /* 0x0000b40030307a23 */ /* 0x000fe400000108c4 */
[--C-:B------:R-:W-:Y:S02]  /*9700*/  FFMA.FTZ R50, R50, c[0x0][0x2d0], -R166.reuse ;  /* 0x0000b40032327a23 */ /* 0x100fe400000108a6 */
[----:B------:R-:W-:Y:S02]  /*9710*/  FFMA.FTZ R166, R51, c[0x0][0x2d0], -R166 ;  /* 0x0000b40033a67a23 */ /* 0x000fe400000108a6 */
[C---:B------:R-:W-:Y:S02]  /*9720*/  HMMA.16816.F32.BF16 R4, R168.reuse, R176, R4 ;  /* 0x000000b0a804723c */ /* 0x040fe40000041804 */
[----:B------:R-:W-:Y:S06]  /*9730*/  MUFU.EX2 R45, R45 ;  /* 0x0000002d002d7308 */ /* 0x000fec0000000800 */
[C---:B------:R-:W-:Y:S01]  /*9740*/  HMMA.16816.F32.BF16 R8, R168.reuse, R178, R8 ;  /* 0x000000b2a808723c */ /* 0x040fe20000041808 */
[----:B------:R-:W2:Y:S03]  /*9750*/  LDSM.16.MT88.4 R176, [R216+0x3900] ;  /* 0x00390000d8b0783b */ /* 0x000ea60000004200 */
[----:B------:R-:W-:Y:S04]  /*9760*/  MUFU.EX2 R166, R166 ;  /* 0x000000a600a67308 */ /* 0x000fe80000000800 */
[C---:B-1----:R-:W-:Y:S06]  /*9770*/  HMMA.16816.F32.BF16 R52, R168.reuse, R180, R52 ;  /* 0x000000b4a834723c */ /* 0x042fec0000041834 */
[----:B------:R-:W-:Y:S02]  /*9780*/  MUFU.EX2 R46, R46 ;  /* 0x0000002e002e7308 */ /* 0x000fe40000000800 */
[C---:B------:R-:W-:Y:S01]  /*9790*/  HMMA.16816.F32.BF16 R56, R168.reuse, R182, R56 ;  /* 0x000000b6a838723c */ /* 0x040fe20000041838 */
[----:B------:R-:W1:Y:S07]  /*97a0*/  LDSM.16.MT88.4 R180, [R217+0x3900] ;  /* 0x00390000d9b4783b */ /* 0x000e6e0000004200 */
[C---:B------:R-:W-:Y:S01]  /*97b0*/  HMMA.16816.F32.BF16 R60, R168.reuse, R184, R60 ;  /* 0x000000b8a83c723c */ /* 0x040fe2000004183c */
[----:B------:R-:W-:Y:S07]  /*97c0*/  MUFU.EX2 R47, R47 ;  /* 0x0000002f002f7308 */ /* 0x000fee0000000800 */
[C---:B------:R-:W-:Y:S01]  /*97d0*/  HMMA.16816.F32.BF16 R64, R168.reuse, R186, R64 ;  /* 0x000000baa840723c */ /* 0x040fe20000041840 */
[----:B------:R-:W4:Y:S02]  /*97e0*/  LDSM.16.MT88.4 R184, [R218+0x3900] ;  /* 0x00390000dab8783b */ /* 0x000f240000004200 */
[----:B------:R-:W-:Y:S05]  /*97f0*/  MUFU.EX2 R48, R48 ;  /* 0x0000003000307308 */ /* 0x000fea0000000800 */
[C---:B---3--:R-:W-:Y:S05]  /*9800*/  HMMA.16816.F32.BF16 R68, R168.reuse, R172, R68 ;  /* 0x000000aca844723c */ /* 0x048fea0000041844 */
[----:B------:R-:W-:Y:S03]  /*9810*/  MUFU.EX2 R50, R50 ;  /* 0x0000003200327308 */ /* 0x000fe60000000800 */
[C---:B------:R-:W-:Y:S01]  /*9820*/  HMMA.16816.F32.BF16 R72, R168.reuse, R174, R72 ;  /* 0x000000aea848723c */ /* 0x040fe20000041848 */
[----:B------:R-:W3:Y:S07]  /*9830*/  LDSM.16.MT88.4 R172, [R216+0x6900] ;  /* 0x00690000d8ac783b */ /* 0x000eee0000004200 */
[C---:B--2---:R-:W-:Y:S08]  /*9840*/  HMMA.16816.F32.BF16 R76, R168.reuse, R176, R76 ;  /* 0x000000b0a84c723c */ /* 0x044ff0000004184c */
[C---:B------:R-:W-:Y:S01]  /*9850*/  HMMA.16816.F32.BF16 R80, R168.reuse, R178, R80 ;  /* 0x000000b2a850723c */ /* 0x040fe20000041850 */
[----:B------:R-:W2:Y:S07]  /*9860*/  LDSM.16.MT88.4 R176, [R217+0x6900] ;  /* 0x00690000d9b0783b */ /* 0x000eae0000004200 */
[C---:B-1----:R-:W-:Y:S08]  /*9870*/  HMMA.16816.F32.BF16 R84, R168.reuse, R180, R84 ;  /* 0x000000b4a854723c */ /* 0x042ff00000041854 */
[C---:B------:R-:W-:Y:S01]  /*9880*/  HMMA.16816.F32.BF16 R88, R168.reuse, R182, R88 ;  /* 0x000000b6a858723c */ /* 0x040fe20000041858 */
[----:B------:R-:W1:Y:S07]  /*9890*/  LDSM.16.MT88.4 R180, [R219+0x6900] ;  /* 0x00690000dbb4783b */ /* 0x000e6e0000004200 */
[C---:B------:R-:W-:Y:S08]  /*98a0*/  HMMA.16816.F32.BF16 R92, R168.reuse, R188, R92 ;  /* 0x000000bca85c723c */ /* 0x040ff0000004185c */
[C---:B------:R-:W-:Y:S01]  /*98b0*/  HMMA.16816.F32.BF16 R96, R168.reuse, R190, R96 ;  /* 0x000000bea860723c */ /* 0x040fe20000041860 */
[----:B------:R-:W-:Y:S07]  /*98c0*/  LDSM.16.MT88.4 R188, [R216+0x9900] ;  /* 0x00990000d8bc783b */ /* 0x000fee0000004200 */
[C---:B----4-:R-:W-:Y:S08]  /*98d0*/  HMMA.16816.F32.BF16 R100, R168.reuse, R184, R100 ;  /* 0x000000b8a864723c */ /* 0x050ff00000041864 */
[C---:B------:R-:W-:Y:S01]  /*98e0*/  HMMA.16816.F32.BF16 R104, R168.reuse, R186, R104 ;  /* 0x000000baa868723c */ /* 0x040fe20000041868 */
[----:B------:R-:W4:Y:S07]  /*98f0*/  LDSM.16.MT88.4 R184, [R218+0x6900] ;  /* 0x00690000dab8783b */ /* 0x000f2e0000004200 */
[C---:B---3--:R-:W-:Y:S08]  /*9900*/  HMMA.16816.F32.BF16 R108, R168.reuse, R172, R108 ;  /* 0x000000aca86c723c */ /* 0x048ff0000004186c */
[C---:B------:R-:W-:Y:S01]  /*9910*/  HMMA.16816.F32.BF16 R112, R168.reuse, R174, R112 ;  /* 0x000000aea870723c */ /* 0x040fe20000041870 */
[----:B------:R-:W3:Y:S07]  /*9920*/  LDSM.16.MT88.4 R172, [R217+0x9900] ;  /* 0x00990000d9ac783b */ /* 0x000eee0000004200 */
[C---:B--2---:R-:W-:Y:S08]  /*9930*/  HMMA.16816.F32.BF16 R116, R168.reuse, R176, R116 ;  /* 0x000000b0a874723c */ /* 0x044ff00000041874 */
[C---:B------:R-:W-:Y:S01]  /*9940*/  HMMA.16816.F32.BF16 R120, R168.reuse, R178, R120 ;  /* 0x000000b2a878723c */ /* 0x040fe20000041878 */
[----:B------:R-:W2:Y:S07]  /*9950*/  LDSM.16.MT88.4 R176, [R219+0x9900] ;  /* 0x00990000dbb0783b */ /* 0x000eae0000004200 */
[C---:B-1----:R-:W-:Y:S08]  /*9960*/  HMMA.16816.F32.BF16 R124, R168.reuse, R180, R124 ;  /* 0x000000b4a87c723c */ /* 0x042ff0000004187c */
[C---:B------:R-:W-:Y:S01]  /*9970*/  HMMA.16816.F32.BF16 R128, R168.reuse, R182, R128 ;  /* 0x000000b6a880723c */ /* 0x040fe20000041880 */
[----:B------:R-:W-:Y:S07]  /*9980*/  LDSM.16.MT88.4 R180, [R219+0x4100] ;  /* 0x00410000dbb4783b */ /* 0x000fee0000004200 */
[C---:B----4-:R-:W-:Y:S01]  /*9990*/  HMMA.16816.F32.BF16 R132, R168.reuse, R184, R132 ;  /* 0x000000b8a884723c */ /* 0x050fe20000041884 */
[----:B------:R-:W-:Y:S07]  /*99a0*/  MUFU.EX2 R185, R31 ;  /* 0x0000001f00b97308 */ /* 0x000fee0000000800 */
[C---:B------:R-:W-:Y:S03]  /*99b0*/  HMMA.16816.F32.BF16 R136, R168.reuse, R186, R136 ;  /* 0x000000baa888723c */ /* 0x040fe60000041888 */
[----:B------:R-:W-:Y:S05]  /*99c0*/  MUFU.EX2 R187, R27 ;  /* 0x0000001b00bb7308 */ /* 0x000fea0000000800 */
[C---:B------:R-:W-:Y:S05]  /*99d0*/  HMMA.16816.F32.BF16 R140, R168.reuse, R188, R140 ;  /* 0x000000bca88c723c */ /* 0x040fea000004188c */
[----:B------:R1:W4:Y:S03]  /*99e0*/  MUFU.EX2 R188, R26 ;  /* 0x0000001a00bc7308 */ /* 0x0003260000000800 */
[C---:B------:R-:W-:Y:S07]  /*99f0*/  HMMA.16816.F32.BF16 R144, R168.reuse, R190, R144 ;  /* 0x000000bea890723c */ /* 0x040fee0000041890 */
[----:B------:R4:W4:Y:S01]  /*9a00*/  MUFU.EX2 R186, R30 ;  /* 0x0000001e00ba7308 */ /* 0x0009220000000800 */
[C---:B---3--:R-:W-:Y:S08]  /*9a10*/  HMMA.16816.F32.BF16 R12, R168.reuse, R172, R12 ;  /* 0x000000aca80c723c */ /* 0x048ff0000004180c */
[C---:B------:R-:W-:Y:S01]  /*9a20*/  HMMA.16816.F32.BF16 R148, R168.reuse, R174, R148 ;  /* 0x000000aea894723c */ /* 0x040fe20000041894 */
[----:B------:R-:W3:Y:S01]  /*9a30*/  LDSM.16.MT88.4 R172, [R216+0x1100] ;  /* 0x00110000d8ac783b */ /* 0x000ee20000004200 */
[----:B------:R-:W-:Y:S05]  /*9a40*/  MUFU.EX2 R191, R37 ;  /* 0x0000002500bf7308 */ /* 0x000fea0000000800 */
[----:B-1----:R-:W1:Y:S01]  /*9a50*/  LDSM.16.MT88.4 R24, [R217+0x1100] ;  /* 0x00110000d918783b */ /* 0x002e620000004200 */
[C---:B--2---:R-:W-:Y:S04]  /*9a60*/  HMMA.16816.F32.BF16 R152, R168.reuse, R176, R152 ;  /* 0x000000b0a898723c */ /* 0x044fe80000041898 */
[----:B------:R-:W-:Y:S01]  /*9a70*/  MUFU.EX2 R190, R40 ;  /* 0x0000002800be7308 */ /* 0x000fe20000000800 */
[----:B----4-:R-:W-:Y:S03]  /*9a80*/  LDSM.16.MT88.4 R28, [R218+0xa100] ;  /* 0x00a10000da1c783b */ /* 0x010fe60000004200 */
[C---:B------:R-:W-:Y:S03]  /*9a90*/  HMMA.16816.F32.BF16 R156, R168.reuse, R178, R156 ;  /* 0x000000b2a89c723c */ /* 0x040fe6000004189c */
[----:B------:R-:W2:Y:S03]  /*9aa0*/  LDSM.16.MT88.4 R176, [R219+0x1100] ;  /* 0x00110000dbb0783b */ /* 0x000ea60000004200 */
[----:B------:R-:W-:Y:S02]  /*9ab0*/  MUFU.EX2 R189, R41 ;  /* 0x0000002900bd7308 */ /* 0x000fe40000000800 */
[C---:B------:R-:W-:Y:S07]  /*9ac0*/  HMMA.16816.F32.BF16 R16, R168.reuse, R20, R16 ;  /* 0x00000014a810723c */ /* 0x040fee0000041810 */
[----:B------:R-:W-:Y:S01]  /*9ad0*/  F2FP.BF16.PACK_AB R20, R210, R211 ;  /* 0x000000d3d214723e */ /* 0x000fe200000010ff */
[----:B------:R-:W-:Y:S01]  /*9ae0*/  HMMA.16816.F32.BF16 R160, R168, R22, R160 ;  /* 0x00000016a8a0723c */ /* 0x000fe200000418a0 */
[----:B------:R-:W4:Y:S01]  /*9af0*/  LDSM.16.MT88.4 R168, [R218+0x1100] ;  /* 0x00110000daa8783b */ /* 0x000f220000004200 */
[----:B------:R1:W-:Y:S02]  /*9b00*/  MUFU.EX2 R184, R42 ;  /* 0x0000002a00b87308 */ /* 0x0003e40000000800 */
[----:B------:R-:W-:Y:S03]  /*9b10*/  F2FP.BF16.PACK_AB R21, R192, R193 ;  /* 0x000000c1c015723e */ /* 0x000fe600000010ff */
[----:B------:R-:W-:Y:S02]  /*9b20*/  F2FP.BF16.PACK_AB R22, R208, R209 ;  /* 0x000000d1d016723e */ /* 0x000fe400000010ff */
[----:B------:R-:W-:Y:S07]  /*9b30*/  F2FP.BF16.PACK_AB R23, R187, R188 ;  /* 0x000000bcbb17723e */ /* 0x000fee00000010ff */
[C---:B---3--:R-:W-:Y:S08]  /*9b40*/  HMMA.16816.F32.BF16 R4, R20.reuse, R172, R4 ;  /* 0x000000ac1404723c */ /* 0x048ff00000041804 */
[C---:B------:R-:W-:Y:S01]  /*9b50*/  HMMA.16816.F32.BF16 R8, R20.reuse, R174, R8 ;  /* 0x000000ae1408723c */ /* 0x040fe20000041808 */
[----:B------:R-:W3:Y:S06]  /*9b60*/  LDSM.16.MT88.4 R172, [R216+0x4100] ;  /* 0x00410000d8ac783b */ /* 0x000eec0000004200 */
[----:B-1----:R-:W-:Y:S01]  /*9b70*/  LDSM.16.MT88.4 R40, [R218+0x2100] ;  /* 0x00210000da28783b */ /* 0x002fe20000004200 */
[C---:B------:R-:W-:Y:S08]  /*9b80*/  HMMA.16816.F32.BF16 R52, R20.reuse, R24, R52 ;  /* 0x000000181434723c */ /* 0x040ff00000041834 */
        /* <DEDUP_REMOVED lines=16> */
[----:B------:R-:W-:Y:S07]  /*9c90*/  LDSM.16.MT88.4 R180, [R216+0xa100] ;  /* 0x00a10000d8b4783b */ /* 0x000fee0000004200 */
[C---:B--2---:R-:W-:Y:S08]  /*9ca0*/  HMMA.16816.F32.BF16 R100, R20.reuse, R176, R100 ;  /* 0x000000b01464723c */ /* 0x044ff00000041864 */
[C---:B------:R-:W-:Y:S01]  /*9cb0*/  HMMA.16816.F32.BF16 R104, R20.reuse, R178, R104 ;  /* 0x000000b21468723c */ /* 0x040fe20000041868 */
[----:B------:R-:W2:Y:S07]  /*9cc0*/  LDSM.16.MT88.4 R176, [R218+0x7100] ;  /* 0x00710000dab0783b */ /* 0x000eae0000004200 */
[C---:B----4-:R-:W-:Y:S08]  /*9cd0*/  HMMA.16816.F32.BF16 R108, R20.reuse, R168, R108 ;  /* 0x000000a8146c723c */ /* 0x050ff0000004186c */
        /* <DEDUP_REMOVED lines=8> */
[C---:B--2---:R-:W-:Y:S07]  /*9d60*/  HMMA.16816.F32.BF16 R132, R20.reuse, R176, R132 ;  /* 0x000000b01484723c */ /* 0x044fee0000041884 */
[----:B------:R-:W-:Y:S01]  /*9d70*/  MOV R176, R205 ;  /* 0x000000cd00b07202 */ /* 0x000fe20000000f00 */
[C---:B------:R-:W-:Y:S01]  /*9d80*/  HMMA.16816.F32.BF16 R136, R20.reuse, R178, R136 ;  /* 0x000000b21488723c */ /* 0x040fe20000041888 */
[----:B------:R-:W2:Y:S01]  /*9d90*/  LDL.LU R178, [R1+0x4] ;  /* 0x0000040001b27983 */ /* 0x000ea20000300800 */
[----:B------:R-:W-:Y:S02]  /*9da0*/  MUFU.EX2 R205, R32 ;  /* 0x0000002000cd7308 */ /* 0x000fe40000000800 */
[----:B------:R-:W-:Y:S03]  /*9db0*/  MOV R177, R204 ;  /* 0x000000cc00b17202 */ /* 0x000fe60000000f00 */
[----:B------:R-:W-:Y:S01]  /*9dc0*/  MOV R179, R198 ;  /* 0x000000c600b37202 */ /* 0x000fe20000000f00 */
[C---:B------:R-:W-:Y:S04]  /*9dd0*/  HMMA.16816.F32.BF16 R140, R20.reuse, R180, R140 ;  /* 0x000000b4148c723c */ /* 0x040fe8000004188c */
[----:B------:R-:W3:Y:S04]  /*9de0*/  MUFU.EX2 R204, R33 ;  /* 0x0000002100cc7308 */ /* 0x000ee80000000800 */
[C---:B------:R-:W-:Y:S06]  /*9df0*/  HMMA.16816.F32.BF16 R144, R20.reuse, R182, R144 ;  /* 0x000000b61490723c */ /* 0x040fec0000041890 */
[----:B------:R-:W-:Y:S02]  /*9e00*/  MUFU.EX2 R183, R34 ;  /* 0x0000002200b77308 */ /* 0x000fe40000000800 */
[C---:B-1----:R-:W-:Y:S08]  /*9e10*/  HMMA.16816.F32.BF16 R12, R20.reuse, R24, R12 ;  /* 0x00000018140c723c */ /* 0x042ff0000004180c */
[C---:B------:R-:W-:Y:S01]  /*9e20*/  HMMA.16816.F32.BF16 R148, R20.reuse, R26, R148 ;  /* 0x0000001a1494723c */ /* 0x040fe20000041894 */
[----:B------:R1:W4:Y:S01]  /*9e30*/  MUFU.EX2 R182, R35 ;  /* 0x0000002300b67308 */ /* 0x0003220000000800 */
[----:B------:R-:W3:Y:S06]  /*9e40*/  LDSM.16.MT88.4 R24, [R216+0x1900] ;  /* 0x00190000d818783b */ /* 0x000eec0000004200 */
[C---:B------:R-:W-:Y:S03]  /*9e50*/  HMMA.16816.F32.BF16 R152, R20.reuse, R168, R152 ;  /* 0x000000a81498723c */ /* 0x040fe60000041898 */
[----:B------:R-:W2:Y:S05]  /*9e60*/  MUFU.EX2 R198, R36 ;  /* 0x0000002400c67308 */ /* 0x000eaa0000000800 */
[C---:B------:R-:W-:Y:S01]  /*9e70*/  HMMA.16816.F32.BF16 R156, R20.reuse, R170, R156 ;  /* 0x000000aa149c723c */ /* 0x040fe2000004189c */
[----:B------:R-:W-:Y:S04]  /*9e80*/  LDSM.16.MT88.4 R168, [R219+0x1900] ;  /* 0x00190000dba8783b */ /* 0x000fe80000004200 */
[----:B------:R-:W-:Y:S03]  /*9e90*/  MUFU.EX2 R181, R38 ;  /* 0x0000002600b57308 */ /* 0x000fe60000000800 */
[C---:B------:R-:W-:Y:S01]  /*9ea0*/  HMMA.16816.F32.BF16 R16, R20.reuse, R28, R16 ;  /* 0x0000001c1410723c */ /* 0x040fe20000041810 */
[----:B-1----:R-:W1:Y:S06]  /*9eb0*/  LDSM.16.MT88.4 R32, [R217+0x1900] ;  /* 0x00190000d920783b */ /* 0x002e6c0000004200 */
[----:B------:R4:W1:Y:S01]  /*9ec0*/  MUFU.EX2 R180, R39 ;  /* 0x0000002700b47308 */ /* 0x0008620000000800 */
[----:B------:R-:W-:Y:S01]  /*9ed0*/  HMMA.16816.F32.BF16 R160, R20, R30, R160 ;  /* 0x0000001e14a0723c */ /* 0x000fe200000418a0 */
[----:B------:R-:W1:Y:S06]  /*9ee0*/  LDSM.16.MT88.4 R28, [R218+0x1900] ;  /* 0x00190000da1c783b */ /* 0x000e6c0000004200 */
[----:B------:R-:W-:Y:S02]  /*9ef0*/  F2FP.BF16.PACK_AB R20, R206, R207 ;  /* 0x000000cfce14723e */ /* 0x000fe400000010ff */
[----:B------:R-:W-:Y:S03]  /*9f00*/  F2FP.BF16.PACK_AB R21, R185, R186 ;  /* 0x000000bab915723e */ /* 0x000fe600000010ff */
[----:B---3--:R-:W-:Y:S02]  /*9f10*/  F2FP.BF16.PACK_AB R22, R204, R205 ;  /* 0x000000cdcc16723e */ /* 0x008fe400000010ff */
[----:B----4-:R-:W-:Y:S07]  /*9f20*/  F2FP.BF16.PACK_AB R23, R182, R183 ;  /* 0x000000b7b617723e */ /* 0x010fee00000010ff */
[C---:B------:R-:W-:Y:S01]  /*9f30*/  HMMA.16816.F32.BF16 R4, R20.reuse, R24, R4 ;  /* 0x000000181404723c */ /* 0x040fe20000041804 */
[----:B------:R-:W-:Y:S07]  /*9f40*/  LDSM.16.MT88.4 R36, [R219+0x2100] ;  /* 0x00210000db24783b */ /* 0x000fee0000004200 */
        /* <DEDUP_REMOVED lines=16> */
[----:B------:R-:W3:Y:S07]  /*a050*/  LDSM.16.MT88.4 R172, [R219+0x7900] ;  /* 0x00790000dbac783b */ /* 0x000eee0000004200 */
[C---:B-1----:R-:W-:Y:S08]  /*a060*/  HMMA.16816.F32.BF16 R92, R20.reuse, R32, R92 ;  /* 0x00000020145c723c */ /* 0x042ff0000004185c */
[C---:B------:R-:W-:Y:S01]  /*a070*/  HMMA.16816.F32.BF16 R96, R20.reuse, R34, R96 ;  /* 0x000000221460723c */ /* 0x040fe20000041860 */
[----:B------:R-:W-:Y:S07]  /*a080*/  LDSM.16.MT88.4 R32, [R217+0xa900] ;  /* 0x00a90000d920783b */ /* 0x000fee0000004200 */
        /* <DEDUP_REMOVED lines=9> */
[C---:B------:R-:W-:Y:S08]  /*a120*/  HMMA.16816.F32.BF16 R124, R20.reuse, R172, R124 ;  /* 0x000000ac147c723c */ /* 0x040ff0000004187c */
[C---:B------:R-:W-:Y:S01]  /*a130*/  HMMA.16816.F32.BF16 R128, R20.reuse, R174, R128 ;  /* 0x000000ae1480723c */ /* 0x040fe20000041880 */
[----:B------:R-:W-:Y:S07]  /*a140*/  LDSM.16.MT88.4 R172, [R216+0x2900] ;  /* 0x00290000d8ac783b */ /* 0x000fee0000004200 */
        /* <DEDUP_REMOVED lines=8> */
[----:B------:R-:W3:Y:S03]  /*a1d0*/  LDSM.16.MT88.4 R32, [R217+0x2100] ;  /* 0x00210000d920783b */ /* 0x000ee60000004200 */
[----:B--2---:R-:W-:Y:S04]  /*a1e0*/  FFMA.FTZ R0, R0, R178, R200 ;  /* 0x000000b200007223 */ /* 0x004fe800000100c8 */
[C---:B----4-:R-:W-:Y:S01]  /*a1f0*/  HMMA.16816.F32.BF16 R152, R20.reuse, R168, R152 ;  /* 0x000000a81498723c */ /* 0x050fe20000041898 */
[----:B------:R-:W2:Y:S03]  /*a200*/  LDL.LU R169, [R1] ;  /* 0x0000000001a97983 */ /* 0x000ea60000300800 */
[----:B------:R-:W-:Y:S04]  /*a210*/  FADD.FTZ R0, R203, R0 ;  /* 0x00000000cb007221 */ /* 0x000fe80000010000 */
[C---:B------:R-:W-:Y:S04]  /*a220*/  HMMA.16816.F32.BF16 R156, R20.reuse, R170, R156 ;  /* 0x000000aa149c723c */ /* 0x040fe8000004189c */
[----:B------:R-:W-:Y:S04]  /*a230*/  FADD.FTZ R0, R202, R0 ;  /* 0x00000000ca007221 */ /* 0x000fe80000010000 */
[C---:B-1----:R-:W-:Y:S04]  /*a240*/  HMMA.16816.F32.BF16 R16, R20.reuse, R28, R16 ;  /* 0x0000001c1410723c */ /* 0x042fe80000041810 */
[----:B------:R-:W-:Y:S04]  /*a250*/  FADD.FTZ R0, R201, R0 ;  /* 0x00000000c9007221 */ /* 0x000fe80000010000 */
[----:B------:R-:W-:Y:S01]  /*a260*/  HMMA.16816.F32.BF16 R160, R20, R30, R160 ;  /* 0x0000001e14a0723c */ /* 0x000fe200000418a0 */
[----:B------:R-:W1:Y:S03]  /*a270*/  LDSM.16.MT88.4 R28, [R216+0x5100] ;  /* 0x00510000d81c783b */ /* 0x000e660000004200 */
        /* <DEDUP_REMOVED lines=8> */
[C---:B---3--:R-:W-:Y:S03]  /*a300*/  HMMA.16816.F32.BF16 R4, R20.reuse, R24, R4 ;  /* 0x000000181404723c */ /* 0x048fe60000041804 */
[----:B------:R-:W-:Y:S04]  /*a310*/  FADD.FTZ R0, R193, R0 ;  /* 0x00000000c1007221 */ /* 0x000fe80000010000 */
[----:B------:R-:W-:Y:S01]  /*a320*/  FADD.FTZ R0, R192, R0 ;  /* 0x00000000c0007221 */ /* 0x000fe20000010000 */
[C---:B------:R-:W-:Y:S01]  /*a330*/  HMMA.16816.F32.BF16 R8, R20.reuse, R26, R8 ;  /* 0x0000001a1408723c */ /* 0x040fe20000041808 */
[----:B------:R-:W3:Y:S03]  /*a340*/  LDSM.16.MT88.4 R24, [R217+0x5100] ;  /* 0x00510000d918783b */ /* 0x000ee60000004200 */
[----:B------:R-:W-:Y:S04]  /*a350*/  FADD.FTZ R0, R188, R0 ;  /* 0x00000000bc007221 */ /* 0x000fe80000010000 */
[C---:B------:R-:W-:Y:S04]  /*a360*/  HMMA.16816.F32.BF16 R52, R20.reuse, R32, R52 ;  /* 0x000000201434723c */ /* 0x040fe80000041834 */
[----:B------:R-:W-:Y:S04]  /*a370*/  FADD.FTZ R0, R187, R0 ;  /* 0x00000000bb007221 */ /* 0x000fe80000010000 */
[C---:B------:R-:W-:Y:S01]  /*a380*/  HMMA.16816.F32.BF16 R56, R20.reuse, R34, R56 ;  /* 0x000000221438723c */ /* 0x040fe20000041838 */
[----:B------:R-:W4:Y:S03]  /*a390*/  LDSM.16.MT88.4 R32, [R219+0x5100] ;  /* 0x00510000db20783b */ /* 0x000f260000004200 */
        /* <DEDUP_REMOVED lines=11> */
[C---:B-1----:R-:W-:Y:S04]  /*a450*/  HMMA.16816.F32.BF16 R76, R20.reuse, R28, R76 ;  /* 0x0000001c144c723c */ /* 0x042fe8000004184c */
[----:B------:R-:W-:Y:S04]  /*a460*/  FADD.FTZ R0, R180, R0 ;  /* 0x00000000b4007221 */ /* 0x000fe80000010000 */
[C---:B------:R-:W-:Y:S01]  /*a470*/  HMMA.16816.F32.BF16 R80, R20.reuse, R30, R80 ;  /* 0x0000001e1450723c */ /* 0x040fe20000041850 */
[----:B------:R-:W-:Y:S03]  /*a480*/  LDSM.16.MT88.4 R28, [R219+0x8100] ;  /* 0x00810000db1c783b */ /* 0x000fe60000004200 */
[----:B------:R-:W-:Y:S04]  /*a490*/  FADD.FTZ R0, R184, R0 ;  /* 0x00000000b8007221 */ /* 0x000fe80000010000 */
[C---:B---3--:R-:W-:Y:S08]  /*a4a0*/  HMMA.16816.F32.BF16 R84, R20.reuse, R24, R84 ;  /* 0x000000181454723c */ /* 0x048ff00000041854 */
[C---:B------:R-:W-:Y:S01]  /*a4b0*/  HMMA.16816.F32.BF16 R88, R20.reuse, R26, R88 ;  /* 0x0000001a1458723c */ /* 0x040fe20000041858 */
[----:B------:R-:W1:Y:S07]  /*a4c0*/  LDSM.16.MT88.4 R24, [R217+0x8100] ;  /* 0x00810000d918783b */ /* 0x000e6e0000004200 */
[C---:B----4-:R-:W-:Y:S08]  /*a4d0*/  HMMA.16816.F32.BF16 R92, R20.reuse, R32, R92 ;  /* 0x00000020145c723c */ /* 0x050ff0000004185c */
        /* <DEDUP_REMOVED lines=13> */
[----:B------:R-:W1:Y:S07]  /*a5b0*/  LDSM.16.MT88.4 R28, [R219+0xb100] ;  /* 0x00b10000db1c783b */ /* 0x000e6e0000004200 */
        /* <DEDUP_REMOVED lines=11> */
[----:B------:R-:W4:Y:S07]  /*a670*/  LDSM.16.MT88.4 R28, [R218+0x2900] ;  /* 0x00290000da1c783b */ /* 0x000f2e0000004200 */
[C---:B---3--:R-:W-:Y:S08]  /*a680*/  HMMA.16816.F32.BF16 R16, R20.reuse, R32, R16 ;  /* 0x000000201410723c */ /* 0x048ff00000041810 */
[----:B------:R-:W-:Y:S01]  /*a690*/  HMMA.16816.F32.BF16 R160, R20, R34, R160 ;  /* 0x0000002214a0723c */ /* 0x000fe200000418a0 */
[----:B------:R-:W3:Y:S06]  /*a6a0*/  LDSM.16.MT88.4 R32, [R217+0x5900] ;  /* 0x00590000d920783b */ /* 0x000eec0000004200 */
[----:B------:R-:W-:Y:S01]  /*a6b0*/  F2FP.BF16.PACK_AB R20, R45, R44 ;  /* 0x0000002c2d14723e */ /* 0x000fe200000010ff */
[----:B--2---:R-:W-:Y:S01]  /*a6c0*/  FFMA.FTZ R2, R2, R169, R252 ;  /* 0x000000a902027223 */ /* 0x004fe200000100fc */
[----:B------:R-:W-:Y:S03]  /*a6d0*/  F2FP.BF16.PACK_AB R21, R47, R46 ;  /* 0x0000002e2f15723e */ /* 0x000fe600000010ff */
[----:B------:R-:W-:Y:S01]  /*a6e0*/  F2FP.BF16.PACK_AB R22, R49, R48 ;  /* 0x000000303116723e */ /* 0x000fe200000010ff */
[----:B------:R-:W-:Y:S01]  /*a6f0*/  FADD.FTZ R2, R179, R2 ;  /* 0x00000002b3027221 */ /* 0x000fe20000010000 */
[----:B------:R-:W-:Y:S03]  /*a700*/  F2FP.BF16.PACK_AB R23, R166, R50 ;  /* 0x00000032a617723e */ /* 0x000fe600000010ff */
[----:B------:R-:W-:Y:S04]  /*a710*/  FADD.FTZ R2, R176, R2 ;  /* 0x00000002b0027221 */ /* 0x000fe80000010000 */
[C---:B------:R-:W-:Y:S01]  /*a720*/  HMMA.16816.F32.BF16 R168, R20.reuse, R172, R4 ;  /* 0x000000ac14a8723c */ /* 0x040fe20000041804 */
[----:B------:R-:W2:Y:S02]  /*a730*/  LDSM.16.MT88.4 R4, [R219+0x5900] ;  /* 0x00590000db04783b */ /* 0x000ea40000004200 */
[----:B------:R-:W-:Y:S04]  /*a740*/  FADD.FTZ R2, R177, R2 ;  /* 0x00000002b1027221 */ /* 0x000fe80000010000 */
[----:B------:R-:W-:Y:S01]  /*a750*/  FADD.FTZ R2, R215, R2 ;  /* 0x00000002d7027221 */ /* 0x000fe20000010000 */
[C---:B------:R-:W-:Y:S01]  /*a760*/  HMMA.16816.F32.BF16 R172, R20.reuse, R174, R8 ;  /* 0x000000ae14ac723c */ /* 0x040fe20000041808 */
[----:B------:R-:W2:Y:S03]  /*a770*/  LDSM.16.MT88.4 R8, [R218+0x5900] ;  /* 0x00590000da08783b */ /* 0x000ea60000004200 */
[----:B------:R-:W-:Y:S04]  /*a780*/  FADD.FTZ R2, R214, R2 ;  /* 0x00000002d6027221 */ /* 0x000fe80000010000 */
[C---:B-1----:R-:W-:Y:S04]  /*a790*/  HMMA.16816.F32.BF16 R52, R20.reuse, R24, R52 ;  /* 0x000000181434723c */ /* 0x042fe80000041834 */
[----:B------:R-:W-:Y:S04]  /*a7a0*/  FADD.FTZ R2, R213, R2 ;  /* 0x00000002d5027221 */ /* 0x000fe80000010000 */
[C---:B------:R-:W-:Y:S01]  /*a7b0*/  HMMA.16816.F32.BF16 R56, R20.reuse, R26, R56 ;  /* 0x0000001a1438723c */ /* 0x040fe20000041838 */
[----:B------:R-:W1:Y:S03]  /*a7c0*/  LDSM.16.MT88.4 R24, [R216+0x8900] ;  /* 0x00890000d818783b */ /* 0x000e660000004200 */
[----:B------:R-:W-:Y:S04]  /*a7d0*/  FADD.FTZ R2, R212, R2 ;  /* 0x00000002d4027221 */ /* 0x000fe80000010000 */
[C---:B------:R-:W-:Y:S04]  /*a7e0*/  HMMA.16816.F32.BF16 R60, R20.reuse, R36, R60 ;  /* 0x00000024143c723c */ /* 0x040fe8000004183c */
[----:B------:R-:W-:Y:S04]  /*a7f0*/  FADD.FTZ R2, R211, R2 ;  /* 0x00000002d3027221 */ /* 0x000fe80000010000 */
[C---:B------:R-:W-:Y:S01]  /*a800*/  HMMA.16816.F32.BF16 R64, R20.reuse, R38, R64 ;  /* 0x000000261440723c */ /* 0x040fe20000041840 */
[----:B------:R-:W-:Y:S03]  /*a810*/  LDSM.16.MT88.4 R36, [R219+0x8900] ;  /* 0x00890000db24783b */ /* 0x000fe60000004200 */
[----:B------:R-:W-:Y:S04]  /*a820*/  FADD.FTZ R2, R210, R2 ;  /* 0x00000002d2027221 */ /* 0x000fe80000010000 */
[C---:B----4-:R-:W-:Y:S04]  /*a830*/  HMMA.16816.F32.BF16 R68, R20.reuse, R28, R68 ;  /* 0x0000001c1444723c */ /* 0x050fe80000041844 */
[----:B------:R-:W-:Y:S04]  /*a840*/  FADD.FTZ R2, R209, R2 ;  /* 0x00000002d1027221 */ /* 0x000fe80000010000 */
[C---:B------:R-:W-:Y:S01]  /*a850*/  HMMA.16816.F32.BF16 R72, R20.reuse, R30, R72 ;  /* 0x0000001e1448723c */ /* 0x040fe20000041848 */
[----:B------:R-:W4:Y:S03]  /*a860*/  LDSM.16.MT88.4 R28, [R217+0x8900] ;  /* 0x00890000d91c783b */ /* 0x000f260000004200 */
[----:B------:R-:W-:Y:S04]  /*a870*/  FADD.FTZ R2, R208, R2 ;  /* 0x00000002d0027221 */ /* 0x000fe80000010000 */
[C---:B------:R-:W-:Y:S04]  /*a880*/  HMMA.16816.F32.BF16 R76, R20.reuse, R40, R76 ;  /* 0x00000028144c723c */ /* 0x040fe8000004184c */
[----:B------:R-:W-:Y:S04]  /*a890*/  FADD.FTZ R2, R207, R2 ;  /* 0x00000002cf027221 */ /* 0x000fe80000010000 */
[C---:B------:R-:W-:Y:S01]  /*a8a0*/  HMMA.16816.F32.BF16 R80, R20.reuse, R42, R80 ;  /* 0x0000002a1450723c */ /* 0x040fe20000041850 */
[----:B------:R-:W1:Y:S03]  /*a8b0*/  LDSM.16.MT88.4 R40, [R218+0x8900] ;  /* 0x00890000da28783b */ /* 0x000e660000004200 */
[----:B------:R-:W-:Y:S04]  /*a8c0*/  FADD.FTZ R2, R206, R2 ;  /* 0x00000002ce027221 */ /* 0x000fe80000010000 */
[C---:B---3--:R-:W-:Y:S04]  /*a8d0*/  HMMA.16816.F32.BF16 R84, R20.reuse, R32, R84 ;  /* 0x000000201454723c */ /* 0x048fe80000041854 */
[----:B------:R-:W-:Y:S04]  /*a8e0*/  FADD.FTZ R2, R205, R2 ;  /* 0x00000002cd027221 */ /* 0x000fe80000010000 */
[C---:B------:R-:W-:Y:S04]  /*a8f0*/  HMMA.16816.F32.BF16 R88, R20.reuse, R34, R88 ;  /* 0x000000221458723c */ /* 0x040fe80000041858 */
[----:B------:R-:W-:Y:S04]  /*a900*/  FADD.FTZ R2, R204, R2 ;  /* 0x00000002cc027221 */ /* 0x000fe80000010000 */
[C---:B--2---:R-:W-:Y:S04]  /*a910*/  HMMA.16816.F32.BF16 R92, R20.reuse, R4, R92 ;  /* 0x00000004145c723c */ /* 0x044fe8000004185c */
[----:B------:R-:W-:Y:S04]  /*a920*/  FADD.FTZ R2, R198, R2 ;  /* 0x00000002c6027221 */ /* 0x000fe80000010000 */
        /* <DEDUP_REMOVED lines=8> */
[C---:B-1----:R-:W-:Y:S08]  /*a9b0*/  HMMA.16816.F32.BF16 R108, R20.reuse, R24, R108 ;  /* 0x00000018146c723c */ /* 0x042ff0000004186c */
[C---:B------:R-:W-:Y:S01]  /*a9c0*/  HMMA.16816.F32.BF16 R112, R20.reuse, R26, R112 ;  /* 0x0000001a1470723c */ /* 0x040fe20000041870 */
[----:B------:R-:W1:Y:S07]  /*a9d0*/  LDSM.16.MT88.4 R24, [R219+0xb900] ;  /* 0x00b90000db18783b */ /* 0x000e6e0000004200 */
[C---:B----4-:R-:W-:Y:S08]  /*a9e0*/  HMMA.16816.F32.BF16 R116, R20.reuse, R28, R116 ;  /* 0x0000001c1474723c */ /* 0x050ff00000041874 */
[C---:B------:R-:W-:Y:S08]  /*a9f0*/  HMMA.16816.F32.BF16 R120, R20.reuse, R30, R120 ;  /* 0x0000001e1478723c */ /* 0x040ff00000041878 */
        /* <DEDUP_REMOVED lines=22> */
[----:B------:R1:W-:Y:S01]  /*ab60*/  STL [R1], R2 ;  /* 0x0000000201007387 */ /* 0x0003e20000100800 */
[----:B------:R-:W-:Y:S01]  /*ab70*/  FADD.FTZ R0, R166, R0 ;  /* 0x00000000a6007221 */ /* 0x000fe20000010000 */
[----:B------:R-:W-:Y:S04]  /*ab80*/  MOV R166, R3 ;  /* 0x0000000300a67202 */ /* 0x000fe80000000f00 */
[----:B------:R1:W-:Y:S01]  /*ab90*/  STL [R1+0x4], R0 ;  /* 0x0000040001007387 */ /* 0x0003e20000100800 */
[----:B------:R-:W-:-:S05]  /*aba0*/  @P0 BRA `(.L_x_2213) ;  /* 0xffffbde000000947 */ /* 0x000fca000383ffff */
.L_x_2212:
[----:B-1----:R-:W2:Y:S04]  /*abb0*/  LDL.LU R0, [R1] ;  /* 0x0000000001007983 */ /* 0x002ea80000300800 */
        /* <DEDUP_REMOVED lines=45> */
[----:B------:R-:W3:Y:S01]  /*ae90*/  LDL.LU R83, [R1+0x38] ;  /* 0x0000380001537983 */ /* 0x000ee20000300800 */
        /* <DEDUP_REMOVED lines=68> */
[----:B------:R-:W-:Y:S01]  /*b2e0*/  LEA.HI R0, R0, R2, RZ, 0x3 ;  /* 0x0000000200007211 */ /* 0x000fe200078f18ff */
[----:B------:R-:W-:-:S02]  /*b2f0*/  UIMAD.WIDE.U32 UR14, UR7, UR4, URZ ;  /* 0x00000004070e72a5 */ /* 0x000fc4000f8e003f */
[----:B------:R-:W-:Y:S01]  /*b300*/  UIMAD UR6, UR6, UR4, URZ ;  /* 0x00000004060672a4 */ /* 0x000fe2000f8e023f */
[----:B------:R-:W-:Y:S02]  /*b310*/  F2FP.BF16.PACK_AB R53, R15, R53 ;  /* 0x000000350f35723e */ /* 0x000fe400000010ff */
[----:B------:R-:W3:Y:S01]  /*b320*/  @P1 MUFU.LG2 R11, R11 ;  /* 0x0000000b000b1308 */ /* 0x000ee20000000c00 */
[----:B------:R-:W-:Y:S01]  /*b330*/  LOP3.LUT R0, R0, 0xfffffff8, RZ, 0xc0, !PT ;  /* 0xfffffff800007812 */ /* 0x000fe200078ec0ff */
[----:B------:R-:W4:Y:S03]  /*b340*/  S2R R15, SR_CTAID.Z ;  /* 0x00000000000f7919 */ /* 0x000f260000002700 */
[----:B------:R-:W-:Y:S01]  /*b350*/  IADD3 R10, R2, -R0, RZ ;  /* 0x80000000020a7210 */ /* 0x000fe20007ffe0ff */
[C---:B------:R-:W-:Y:S01]  /*b360*/  FMUL.FTZ R21, R4.reuse, R55 ;  /* 0x0000003704157220 */ /* 0x040fe20000410000 */
[----:B------:R-:W-:Y:S01]  /*b370*/  @P1 MOV R2, 0x3f317218 ;  /* 0x3f31721800021802 */ /* 0x000fe20000000f00 */
[C---:B------:R-:W-:Y:S01]  /*b380*/  FMUL.FTZ R25, R4.reuse, R63 ;  /* 0x0000003f04197220 */ /* 0x040fe20000410000 */
[----:B------:R-:W-:Y:S01]  /*b390*/  @P0 MOV R0, 0x3f317218 ;  /* 0x3f31721800000802 */ /* 0x000fe20000000f00 */
[----:B------:R-:W-:Y:S01]  /*b3a0*/  FMUL.FTZ R30, R4, R67 ;  /* 0x00000043041e7220 */ /* 0x000fe20000410000 */
[----:B------:R-:W-:Y:S01]  /*b3b0*/  MOV R9, UR15 ;  /* 0x0000000f00097c02 */ /* 0x000fe20008000f00 */
        /* <DEDUP_REMOVED lines=53> */
[----:B------:R-:W3:Y:S01]  /*b710*/  S2R R82, SR_CTAID.X ;  /* 0x0000000000527919 */ /* 0x000ee20000002500 */
[----:B-1----:R-:W-:Y:S02]  /*b720*/  @P0 FMUL.FTZ R2, R6, 0.69314718246459960938 ;  /* 0x3f31721806020820 */ /* 0x002fe40000410000 */
[----:B------:R-:W-:Y:S01]  /*b730*/  @P0 FMUL.FTZ R0, R0, c[0x0][0x2d0] ;  /* 0x0000b40000000a20 */ /* 0x000fe20000410000 */
[----:B------:R-:W-:Y:S01]  /*b740*/  MOV R79, 0xff800000 ;  /* 0xff800000004f7802 */ /* 0x000fe20000000f00 */
[----:B------:R-:W-:Y:S01]  /*b750*/  FMUL.FTZ R55, R4, R74 ;  /* 0x0000004a04377220 */ /* 0x000fe20000410000 */
[----:B------:R-:W-:Y:S01]  /*b760*/  F2FP.BF16.PACK_AB R52, R81, R52 ;  /* 0x000000345134723e */ /* 0x000fe200000010ff */
[----:B------:R-:W-:Y:S01]  /*b770*/  @P0 FFMA.FTZ R79, R0, R3, R2 ;  /* 0x00000003004f0223 */ /* 0x000fe20000010002 */
[----:B------:R-:W-:Y:S01]  /*b780*/  SHF.R.S32.HI R0, RZ, 0x5, R190 ;  /* 0x00000005ff007819 */ /* 0x000fe200000114be */
[C---:B------:R-:W-:Y:S01]  /*b790*/  FMUL.FTZ R75, R4.reuse, R138 ;  /* 0x0000008a044b7220 */ /* 0x040fe20000410000 */
[----:B------:R-:W-:Y:S01]  /*b7a0*/  UIMAD UR5, UR7, UR5, UR6 ;  /* 0x00000005070572a4 */ /* 0x000fe2000f8e0206 */
[C---:B------:R-:W-:Y:S01]  /*b7b0*/  FMUL.FTZ R71, R4.reuse, R146 ;  /* 0x0000009204477220 */ /* 0x040fe20000410000 */
[----:B------:R-:W-:Y:S01]  /*b7c0*/  MOV R80, 0xff800000 ;  /* 0xff80000000507802 */ /* 0x000fe20000000f00 */
[C---:B------:R-:W-:Y:S01]  /*b7d0*/  FMUL.FTZ R67, R4.reuse, R150 ;  /* 0x0000009604437220 */ /* 0x040fe20000410000 */
[----:B------:R-:W-:Y:S01]  /*b7e0*/  UIADD3 UR10, UR13, UR10, URZ ;  /* 0x0000000a0d0a7290 */ /* 0x000fe2000fffe03f */
[----:B------:R-:W-:Y:S01]  /*b7f0*/  FMUL.FTZ R63, R4, R158 ;  /* 0x0000009e043f7220 */ /* 0x000fe20000410000 */
[----:B------:R-:W-:Y:S01]  /*b800*/  MOV R4, UR12 ;  /* 0x0000000c00047c02 */ /* 0x000fe20008000f00 */
[----:B------:R-:W2:Y:S01]  /*b810*/  LDL R84, [R1+0x40] ;  /* 0x0000400001547983 */ /* 0x000ea20000100800 */
[----:B------:R-:W-:-:S02]  /*b820*/  MOV R8, UR14 ;  /* 0x0000000e00087c02 */ /* 0x000fc40008000f00 */
[----:B------:R-:W-:Y:S01]  /*b830*/  SHF.R.S32.HI R3, RZ, 0x1f, R0 ;  /* 0x0000001fff037819 */ /* 0x000fe20000011400 */
[----:B------:R-:W-:Y:S01]  /*b840*/  UIADD3 UR5, UR15, UR5, URZ ;  /* 0x000000050f057290 */ /* 0x000fe2000fffe03f */
[----:B------:R-:W-:Y:S02]  /*b850*/  MOV R6, R4 ;  /* 0x0000000400067202 */ /* 0x000fe40000000f00 */
[----:B------:R-:W-:Y:S02]  /*b860*/  MOV R4, R8 ;  /* 0x0000000800047202 */ /* 0x000fe40000000f00 */
[----:B------:R-:W-:Y:S02]  /*b870*/  LEA.HI R3, R3, R0, RZ, 0x3 ;  /* 0x0000000003037211 */ /* 0x000fe400078f18ff */
[----:B----4-:R-:W-:Y:S02]  /*b880*/  SHF.R.S32.HI R8, RZ, 0x1f, R15 ;  /* 0x0000001fff087819 */ /* 0x010fe4000001140f */
[----:B------:R-:W-:Y:S01]  /*b890*/  LEA.HI R2, R14, R14, RZ, 0x1 ;  /* 0x0000000e0e027211 */ /* 0x000fe200078f08ff */
[----:B---3--:R-:W-:Y:S01]  /*b8a0*/  @P1 FMUL.FTZ R11, R11, 0.69314718246459960938 ;  /* 0x3f3172180b0b1820 */ /* 0x008fe20000410000 */
[----:B------:R-:W-:Y:S01]  /*b8b0*/  MOV R5, UR13 ;  /* 0x0000000d00057c02 */ /* 0x000fe20008000f00 */
[----:B------:R-:W-:Y:S01]  /*b8c0*/  IMAD R81, R8, c[0x0][0x3f0], RZ ;  /* 0x0000fc0008517a24 */ /* 0x000fe200078e02ff */
[----:B------:R-:W-:-:S02]  /*b8d0*/  MOV R5, UR5 ;  /* 0x0000000500057c02 */ /* 0x000fc40008000f00 */
[----:B------:R-:W-:Y:S02]  /*b8e0*/  LOP3.LUT R3, R3, 0xffffff8, RZ, 0xc0, !PT ;  /* 0x0ffffff803037812 */ /* 0x000fe400078ec0ff */
[----:B------:R-:W-:Y:S01]  /*b8f0*/  LOP3.LUT R2, R2, 0x1ffffffe, RZ, 0xc0, !PT ;  /* 0x1ffffffe02027812 */ /* 0x000fe200078ec0ff */
[----:B------:R-:W-:Y:S01]  /*b900*/  @P1 FFMA.FTZ R80, R9, R164, R11 ;  /* 0x000000a409501223 */ /* 0x000fe2000001000b */
[----:B------:R-:W-:Y:S02]  /*b910*/  F2FP.BF16.PACK_AB R55, R16, R55 ;  /* 0x000000371037723e */ /* 0x000fe400000010ff */
[C---:B------:R-:W-:Y:S02]  /*b920*/  IADD3 R9, R0.reuse, -R3, RZ ;  /* 0x8000000300097210 */ /* 0x040fe40007ffe0ff */
[----:B------:R-:W-:Y:S01]  /*b930*/  LEA R16, R0, R14, 0x9 ;  /* 0x0000000e00107211 */ /* 0x000fe200078e48ff */
[C---:B------:R-:W-:Y:S01]  /*b940*/  IMAD R0, R15.reuse, c[0x0][0x3f4], R81 ;  /* 0x0000fd000f007a24 */ /* 0x040fe200078e0251 */
[----:B------:R-:W-:Y:S01]  /*b950*/  IADD3 R11, R14, -R2, RZ ;  /* 0x800000020e0b7210 */ /* 0x000fe20007ffe0ff */
[----:B------:R-:W-:Y:S01]  /*b960*/  IMAD.WIDE.U32 R2, R15, c[0x0][0x3f0], R4 ;  /* 0x0000fc000f027a25 */ /* 0x000fe200078e0004 */
[----:B------:R-:W-:-:S03]  /*b970*/  MOV R7, UR10 ;  /* 0x0000000a00077c02 */ /* 0x000fc60008000f00 */
[----:B------:R-:W-:Y:S01]  /*b980*/  IMAD R78, R8, c[0x0][0x498], RZ ;  /* 0x00012600084e7a24 */ /* 0x000fe200078e02ff */
[----:B------:R-:W-:Y:S02]  /*b990*/  SHF.R.S32.HI R8, RZ, 0x2, R192 ;  /* 0x00000002ff087819 */ /* 0x000fe400000114c0 */
[C---:B------:R-:W-:Y:S02]  /*b9a0*/  LOP3.LUT R5, R10.reuse, 0x1, RZ, 0xc0, !PT ;  /* 0x000000010a057812 */ /* 0x040fe400078ec0ff */
[----:B------:R-:W-:Y:S02]  /*b9b0*/  IADD3 R3, R3, R0, RZ ;  /* 0x0000000003037210 */ /* 0x000fe40007ffe0ff */
[----:B------:R-:W-:Y:S01]  /*b9c0*/  LEA R0, R9, R8, 0x4 ;  /* 0x0000000809007211 */ /* 0x000fe200078e20ff */
[C---:B------:R-:W-:Y:S01]  /*b9d0*/  IMAD R78, R15.reuse, c[0x0][0x49c], R78 ;  /* 0x000127000f4e7a24 */ /* 0x040fe200078e024e */
[C---:B------:R-:W-:Y:S01]  /*b9e0*/  SHF.L.U32 R4, R10.reuse, 0x6, RZ ;  /* 0x000000060a047819 */ /* 0x040fe200000006ff */
[----:B------:R-:W-:Y:S01]  /*b9f0*/  IMAD.WIDE.U32 R14, R15, c[0x0][0x498], R6 ;  /* 0x000126000f0e7a25 */ /* 0x000fe200078e0006 */
[----:B------:R-:W-:-:S02]  /*ba00*/  R2P PR, R10, 0x6 ;  /* 0x000000060a007804 */ /* 0x000fc40000000000 */
[----:B------:R-:W-:Y:S02]  /*ba10*/  ISETP.NE.U32.AND P0, PT, R5, 0x1, PT ;  /* 0x000000010500780c */ /* 0x000fe40003f05070 */
[----:B------:R-:W-:Y:S02]  /*ba20*/  SHF.R.S32.HI R6, RZ, 0x1f, R165 ;  /* 0x0000001fff067819 */ /* 0x000fe400000114a5 */
[-C--:B------:R-:W-:Y:S02]  /*ba30*/  LEA R5, R11, R0.reuse, 0x3 ;  /* 0x000000000b057211 */ /* 0x080fe400078e18ff */
[----:B------:R-:W-:Y:S01]  /*ba40*/  LOP3.LUT R4, R4, 0x1c0, RZ, 0xc0, !PT ;  /* 0x000001c004047812 */ /* 0x000fe200078ec0ff */
[----:B------:R-:W-:Y:S01]  /*ba50*/  IMAD R81, R191, c[0x0][0x388], RZ ;  /* 0x0000e200bf517a24 */ /* 0x000fe200078e02ff */
[C---:B------:R-:W-:Y:S02]  /*ba60*/  LEA R0, R82.reuse, R0, 0x7 ;  /* 0x0000000052007211 */ /* 0x040fe400078e38ff */
[----:B------:R-:W-:Y:S01]  /*ba70*/  LEA R10, R82, R5, 0x7 ;  /* 0x00000005520a7211 */ /* 0x000fe200078e38ff */
[----:B------:R-:W-:Y:S01]  /*ba80*/  IMAD R5, R6, c[0x0][0x3e0], RZ ;  /* 0x0000f80006057a24 */ /* 0x000fe200078e02ff */
[----:B------:R-:W-:Y:S01]  /*ba90*/  LEA.HI R4, R4, R4, RZ, 0x1d ;  /* 0x0000000404047211 */ /* 0x000fe200078fe8ff */
[----:B------:R-:W-:Y:S01]  /*baa0*/  IMAD.WIDE.U32 R2, R165, c[0x0][0x3e0], R2 ;  /* 0x0000f800a5027a25 */ /* 0x000fe200078e0002 */
[----:B------:R-:W-:-:S02]  /*bab0*/  ISETP.GE.OR P5, PT, R0, R81, P3 ;  /* 0x000000510000720c */ /* 0x000fc40001fa6670 */
[----:B------:R-:W-:Y:S01]  /*bac0*/  IADD3 R6, R0, 0x8, RZ ;  /* 0x0000000800067810 */ /* 0x000fe20007ffe0ff */
[----:B------:R-:W-:Y:S01]  /*bad0*/  IMAD R0, R165, c[0x0][0x3e4], R5 ;  /* 0x0000f900a5007a24 */ /* 0x000fe200078e0205 */
[----:B------:R-:W-:Y:S01]  /*bae0*/  LEA R4, R16, R4, 0x1 ;  /* 0x0000000410047211 */ /* 0x000fe200078e08ff */
[----:B------:R-:W-:Y:S01]  /*baf0*/  @P4 IMAD.HI.U32 R7, R10, c[0x0][0x4ec], RZ ;  /* 0x00013b000a074a27 */ /* 0x000fe200078e00ff */
[----:B------:R-:W-:Y:S02]  /*bb00*/  F2FP.BF16.PACK_AB R13, R189, R13 ;  /* 0x0000000dbd0d723e */ /* 0x000fe400000010ff */
[----:B------:R-:W-:Y:S02]  /*bb10*/  F2FP.BF16.PACK_AB R12, R171, R12 ;  /* 0x0000000cab0c723e */ /* 0x000fe400000010ff */
[----:B------:R-:W-:Y:S02]  /*bb20*/  SHF.L.U32 R4, R4, 0x1, RZ ;  /* 0x0000000104047819 */ /* 0x000fe400000006ff */
[----:B------:R-:W-:-:S02]  /*bb30*/  IADD3 R3, R3, R0, RZ ;  /* 0x0000000003037210 */ /* 0x000fc40007ffe0ff */
        /* <DEDUP_REMOVED lines=8> */
[----:B------:R-:W-:Y:S02]  /*bbc0*/  MOV R7, 0x20 ;  /* 0x0000002000077802 */ /* 0x000fe40000000f00 */
[----:B------:R-:W-:Y:S01]  /*bbd0*/  IADD3 R0, R4, 0x70, RZ ;  /* 0x0000007004007810 */ /* 0x000fe20007ffe0ff */
[----:B------:R-:W-:Y:S01]  /*bbe0*/  IMAD R16, R166, c[0x0][0x3dc], R6 ;  /* 0x0000f700a6107a24 */ /* 0x000fe200078e0206 */
[----:B------:R-:W-:Y:S02]  /*bbf0*/  @P0 IADD3 R0, R8, 0x10, RZ ;  /* 0x0000001008000810 */ /* 0x000fe40007ffe0ff */
[----:B------:R-:W-:Y:S02]  /*bc00*/  SEL R7, R7, 0xffffffe0, !P1 ;  /* 0xffffffe007077807 */ /* 0x000fe40004800000 */
[----:B------:R-:W-:-:S02]  /*bc10*/  SHF.R.S32.HI R6, RZ, 0x1f, R5 ;  /* 0x0000001fff067819 */ /* 0x000fc40000011405 */
[----:B------:R-:W-:Y:S02]  /*bc20*/  IADD3 R8, P0, R5, R14, RZ ;  /* 0x0000000e05087210 */ /* 0x000fe40007f1e0ff */
[----:B------:R-:W-:Y:S01]  /*bc30*/  IADD3 R14, R7, R0, RZ ;  /* 0x00000000070e7210 */ /* 0x000fe20007ffe0ff */
[----:B-1----:R-:W-:Y:S01]  /*bc40*/  IMAD.WIDE.U32 R12, R166, c[0x0][0x3d8], R2 ;  /* 0x0000f600a60c7a25 */ /* 0x002fe200078e0002 */
[----:B------:R-:W-:-:S05]  /*bc50*/  IADD3 R3, -R5, RZ, RZ ;  /* 0x000000ff05037210 */ /* 0x000fca0007ffe1ff */
[----:B------:R-:W-:Y:S01]  /*bc60*/  IMAD R3, R3, c[0x0][0x4e8], R10 ;  /* 0x00013a0003037a24 */ /* 0x000fe200078e020a */
[----:B------:R-:W-:Y:S02]  /*bc70*/  IADD3 R2, R4, R7, RZ ;  /* 0x0000000704027210 */ /* 0x000fe40007ffe0ff */
[----:B------:R-:W-:Y:S02]  /*bc80*/  IADD3.X R9, R6, R15, R78, P0, !PT ;  /* 0x0000000f06097210 */ /* 0x000fe400007fe44e */
[----:B------:R-:W-:Y:S01]  /*bc90*/  SHF.R.S32.HI R7, RZ, 0x1f, R3 ;  /* 0x0000001fff077819 */ /* 0x000fe20000011403 */
[----:B------:R1:W5:Y:S01]  /*bca0*/  LDL R78, [R1+0x8] ;  /* 0x00000800014e7983 */ /* 0x0003620000100800 */
[----:B------:R-:W-:Y:S02]  /*bcb0*/  MOV R6, 0x40 ;  /* 0x0000004000067802 */ /* 0x000fe40000000f00 */
[----:B------:R-:W-:Y:S01]  /*bcc0*/  F2FP.BF16.PACK_AB R17, R188, R17 ;  /* 0x00000011bc11723e */ /* 0x000fe200000010ff */
[----:B------:R-:W-:Y:S01]  /*bcd0*/  IMAD R7, R7, c[0x0][0x488], RZ ;  /* 0x0001220007077a24 */ /* 0x000fe200078e02ff */
[----:B------:R-:W-:-:S02]  /*bce0*/  SEL R6, R6, 0xffffffc0, !P2 ;  /* 0xffffffc006067807 */ /* 0x000fc40005000000 */
[----:B------:R-:W-:Y:S02]  /*bcf0*/  F2FP.BF16.PACK_AB R18, R175, R18 ;  /* 0x00000012af12723e */ /* 0x000fe400000010ff */
[----:B------:R-:W-:Y:S02]  /*bd00*/  F2FP.BF16.PACK_AB R19, R187, R19 ;  /* 0x00000013bb13723e */ /* 0x000fe400000010ff */
[----:B------:R-:W-:Y:S01]  /*bd10*/  F2FP.BF16.PACK_AB R22, R21, R22 ;  /* 0x000000161516723e */ /* 0x000fe200000010ff */
[----:B------:R-:W-:Y:S01]  /*bd20*/  IMAD R10, R3, c[0x0][0x48c], R7 ;  /* 0x00012300030a7a24 */ /* 0x000fe200078e0207 */
[----:B------:R-:W-:Y:S02]  /*bd30*/  F2FP.BF16.PACK_AB R21, R186, R168 ;  /* 0x000000a8ba15723e */ /* 0x000fe400000010ff */
[----:B------:R-:W-:Y:S01]  /*bd40*/  F2FP.BF16.PACK_AB R20, R59, R20 ;  /* 0x000000143b14723e */ /* 0x000fe200000010ff */
        /* <DEDUP_REMOVED lines=15> */
[----:B------:R-:W-:Y:S01]  /*be40*/  IADD3 R6, R14, R6, RZ ;  /* 0x000000060e067210 */ /* 0x000fe20007ffe0ff */
        /* <DEDUP_REMOVED lines=74> */
[----:B------:R1:W-:Y:S04]  /*c2f0*/  STS [R4+0xc480], R73 ;  /* 0x00c4804904007388 */ /* 0x0003e80000000800 */
[----:B---3--:R3:W5:Y:S04]  /*c300*/  LDL R77, [R1+0x2c] ;  /* 0x00002c00014d7983 */ /* 0x0087680000100800 */
[----:B----4-:R3:W5:Y:S01]  /*c310*/  LDL R76, [R1+0x28] ;  /* 0x00002800014c7983 */ /* 0x0107620000100800 */
[----:B-1----:R-:W-:-:S03]  /*c320*/  SHF.L.U32 R4, R83, 0x1, RZ ;  /* 0x0000000153047819 */ /* 0x002fc600000006ff */
[----:B------:R3:W5:Y:S01]  /*c330*/  LDL.64 R82, [R1+0x18] ;  /* 0x0000180001527983 */ /* 0x0007620000100a00 */
        /* <DEDUP_REMOVED lines=8> */
[----:B------:R-:W-:Y:S02]  /*c3c0*/  LEA R15, P0, R8, c[0x0][0x450], 0x2 ;  /* 0x00011400080f7a11 */ /* 0x000fe400078010ff */
[----:B------:R-:W-:Y:S01]  /*c3d0*/  IADD3 R9, R9, R10, RZ ;  /* 0x0000000a09097210 */ /* 0x000fe20007ffe0ff */
        /* <DEDUP_REMOVED lines=25> */
[----:B------:R-:W4:Y:S04]  /*c570*/  SHFL.IDX PT, R9, R9, 0x1, 0x1c1f ;  /* 0x003c1f0009097f89 */ /* 0x000f2800000e0000 */
[----:B-1----:R1:W-:Y:S04]  /*c580*/  @!P5 ST.E [R10.64], R80 ;  /* 0x000000500a00d985 */ /* 0x0023e8000c101908 */
[----:B----4-:R3:W-:Y:S04]  /*c590*/  @!P3 ST.E [R8.64], R79 ;  /* 0x0000004f0800b985 */ /* 0x0107e8000c101908 */
[----:B------:R3:W4:Y:S04]  /*c5a0*/  LDS.128 R40, [R4+0x1080] ;  /* 0x0010800004287984 */ /* 0x0007280000000c00 */
[----:B------:R3:W1:Y:S04]  /*c5b0*/  LDS.128 R56, [R4+0x2080] ;  /* 0x0020800004387984 */ /* 0x0006680000000c00 */
[----:B------:R3:W2:Y:S04]  /*c5c0*/  LDS.128 R68, [R4+0x3080] ;  /* 0x0030800004447984 */ /* 0x0006a80000000c00 */
[----:B------:R3:W2:Y:S04]  /*c5d0*/  LDS.128 R36, [R4+0x5080] ;  /* 0x0050800004247984 */ /* 0x0006a80000000c00 */
[----:B------:R3:W3:Y:S04]  /*c5e0*/  LDS.128 R52, [R4+0x6080] ;  /* 0x0060800004347984 */ /* 0x0006e80000000c00 */
[----:B------:R1:W3:Y:S04]  /*c5f0*/  LDS.128 R64, [R4+0x7080] ;  /* 0x0070800004407984 */ /* 0x0002e80000000c00 */
[----:B------:R1:W3:Y:S04]  /*c600*/  LDS.128 R32, [R4+0x9080] ;  /* 0x0090800004207984 */ /* 0x0002e80000000c00 */
[----:B------:R2:W3:Y:S04]  /*c610*/  LDS.128 R48, [R4+0xa080] ;  /* 0x00a0800004307984 */ /* 0x0004e80000000c00 */
[----:B------:R3:W3:Y:S04]  /*c620*/  LDS.128 R60, [R4+0xb080] ;  /* 0x00b08000043c7984 */ /* 0x0006e80000000c00 */
[----:B------:R3:W3:Y:S04]  /*c630*/  LDS.128 R28, [R4+0xd080] ;  /* 0x00d08000041c7984 */ /* 0x0006e80000000c00 */
[----:B------:R3:W3:Y:S04]  /*c640*/  LDS.128 R44, [R4+0xe080] ;  /* 0x00e08000042c7984 */ /* 0x0006e80000000c00 */
[----:B------:R3:W3:Y:S01]  /*c650*/  LDS.128 R72, [R4+0xf080] ;  /* 0x00f0800004487984 */ /* 0x0006e20000000c00 */
[----:B------:R-:W-:-:S02]  /*c660*/  IADD3 R0, R13, R16, RZ ;  /* 0x000000100d007210 */ /* 0x000fc40007ffe0ff */
[----:B-1----:R-:W-:-:S04]  /*c670*/  LEA R11, P0, R12, c[0x0][0x380], 0x1 ;  /* 0x0000e0000c0b7a11 */ /* 0x002fc800078008ff */
[----:B------:R-:W-:Y:S02]  /*c680*/  LEA.HI.X R10, R12, c[0x0][0x384], R0, 0x1, P0 ;  /* 0x0000e1000c0a7a11 */ /* 0x000fe400000f0c00 */
[----:B--2---:R-:W-:Y:S01]  /*c690*/  ISETP.GE.AND P0, PT, R84, R81, PT ;  /* 0x000000515400720c */ /* 0x004fe20003f06270 */
[----:B------:R1:W2:Y:S01]  /*c6a0*/  SHFL.IDX PT, R2, R11, RZ, 0x181f ;  /* 0x00181fff0b027589 */ /* 0x0002a200000e0000 */
[----:B------:R-:W-:Y:S03]  /*c6b0*/  BSSY B0, `(.L_x_2214) ;  /* 0x000001c000007945 */ /* 0x000fe60003800000 */
[----:B------:R1:W1:Y:S08]  /*c6c0*/  SHFL.IDX PT, R3, R10, RZ, 0x181f ;  /* 0x00181fff0a037589 */ /* 0x00027000000e0000 */
[----:B------:R-:W-:Y:S05]  /*c6d0*/  @P0 BRA `(.L_x_2215) ;  /* 0x0000019000000947 */ /* 0x000fea0003800000 */
[----:B----4-:R-:W4:Y:S01]  /*c6e0*/  LDS.128 R24, [R4+0x80] ;  /* 0x0000800004187984 */ /* 0x010f220000000c00 */
[----:B-----5:R-:W-:-:S02]  /*c6f0*/  ISETP.GE.AND P2, PT, R78, c[0x0][0x3c8], PT ;  /* 0x0000f2004e007a0c */ /* 0x020fc40003f46270 */
[----:B------:R-:W-:Y:S01]  /*c700*/  ISETP.GE.AND P1, PT, R77, c[0x0][0x3c8], PT ;  /* 0x0000f2004d007a0c */ /* 0x000fe20003f26270 */
[----:B------:R-:W3:Y:S01]  /*c710*/  LDS.128 R20, [R4+0x4080] ;  /* 0x0040800004147984 */ /* 0x000ee20000000c00 */
[----:B------:R-:W-:Y:S02]  /*c720*/  ISETP.GE.AND P0, PT, R76, c[0x0][0x3c8], PT ;  /* 0x0000f2004c007a0c */ /* 0x000fe40003f06270 */
[----:B------:R-:W-:Y:S01]  /*c730*/  ISETP.GE.AND P3, PT, R82, c[0x0][0x3c8], PT ;  /* 0x0000f20052007a0c */ /* 0x000fe20003f66270 */
[----:B------:R-:W2:Y:S04]  /*c740*/  LDS.128 R16, [R4+0x8080] ;  /* 0x0080800004107984 */ /* 0x000ea80000000c00 */
[----:B------:R1:W2:Y:S04]  /*c750*/  LDS.128 R12, [R4+0xc080] ;  /* 0x00c08000040c7984 */ /* 0x0002a80000000c00 */
[----:B------:R-:W-:-:S02]  /*c760*/  @!P1 SHF.R.S32.HI R0, RZ, 0x1f, R77 ;  /* 0x0000001fff009819 */ /* 0x000fc4000001144d */
[----:B------:R-:W-:Y:S02]  /*c770*/  @!P0 SHF.R.S32.HI R5, RZ, 0x1f, R76 ;  /* 0x0000001fff058819 */ /* 0x000fe4000001144c */
[----:B-123--:R-:W-:Y:S01]  /*c780*/  @!P3 IMAD.WIDE R8, R82, 0x2, R2 ;  /* 0x000000025208b825 */ /* 0x00efe200078e0202 */
[----:B------:R-:W-:-:S04]  /*c790*/  @!P2 SHF.R.S32.HI R4, RZ, 0x1f, R78 ;  /* 0x0000001fff04a819 */ /* 0x000fc8000001144e */
[----:B------:R-:W-:Y:S01]  /*c7a0*/  @!P2 LEA.HI R6, R4, R78, RZ, 0x3 ;  /* 0x0000004e0406a211 */ /* 0x000fe200078f18ff */
[----:B----4-:R1:W-:Y:S01]  /*c7b0*/  @!P3 ST.E.128 [R8.64], R24 ;  /* 0x000000180800b985 */ /* 0x0103e2000c101d08 */
        /* <DEDUP_REMOVED lines=11> */
.L_x_2215:
[----:B----4-:R-:W-:Y:S05]  /*c870*/  BSYNC B0 ;  /* 0x0000000000007941 */ /* 0x010fea0003800000 */
.L_x_2214:
[----:B------:R-:W-:Y:S01]  /*c880*/  IADD3 R0, R84, 0x20, RZ ;  /* 0x0000002054007810 */ /* 0x000fe20007ffe0ff */
[----:B-1----:R1:W4:Y:S01]  /*c890*/  SHFL.IDX PT, R3, R10, 0x1, 0x181f ;  /* 0x00381f000a037f89 */ /* 0x00232200000e0000 */
[----:B------:R-:W-:Y:S02]  /*c8a0*/  BSSY B0, `(.L_x_2216) ;  /* 0x0000019000007945 */ /* 0x000fe40003800000 */
[----:B------:R-:W-:Y:S01]  /*c8b0*/  ISETP.GE.AND P0, PT, R0, R81, PT ;  /* 0x000000510000720c */ /* 0x000fe20003f06270 */
[----:B--2---:R1:W2:-:S12]  /*c8c0*/  SHFL.IDX PT, R2, R11, 0x1, 0x181f ;  /* 0x00381f000b027f89 */ /* 0x00429800000e0000 */
[----:B------:R-:W-:Y:S05]  /*c8d0*/  @P0 BRA `(.L_x_2217) ;  /* 0x0000015000000947 */ /* 0x000fea0003800000 */
[----:B-----5:R-:W-:Y:S02]  /*c8e0*/  ISETP.GE.AND P2, PT, R78, c[0x0][0x3c8], PT ;  /* 0x0000f2004e007a0c */ /* 0x020fe40003f46270 */
        /* <DEDUP_REMOVED lines=20> */
.L_x_2217:
[----:B------:R-:W-:Y:S05]  /*ca30*/  BSYNC B0 ;  /* 0x0000000000007941 */ /* 0x000fea0003800000 */
.L_x_2216:
[----:B------:R-:W-:Y:S01]  /*ca40*/  IADD3 R0, R84, 0x40, RZ ;  /* 0x0000004054007810 */ /* 0x000fe20007ffe0ff */
[----:B--2-4-:R2:W4:Y:S01]  /*ca50*/  SHFL.IDX PT, R3, R10, 0x2, 0x181f ;  /* 0x00581f000a037f89 */ /* 0x01452200000e0000 */
[----:B------:R-:W-:Y:S02]  /*ca60*/  BSSY B0, `(.L_x_2218) ;  /* 0x0000019000007945 */ /* 0x000fe40003800000 */
[----:B------:R-:W-:Y:S01]  /*ca70*/  ISETP.GE.AND P0, PT, R0, R81, PT ;  /* 0x000000510000720c */ /* 0x000fe20003f06270 */
[----:B------:R2:W1:-:S12]  /*ca80*/  SHFL.IDX PT, R2, R11, 0x2, 0x181f ;  /* 0x00581f000b027f89 */ /* 0x00045800000e0000 */
        /* <DEDUP_REMOVED lines=22> */
.L_x_2219:
[----:B------:R-:W-:Y:S05]  /*cbf0*/  BSYNC B0 ;  /* 0x0000000000007941 */ /* 0x000fea0003800000 */
.L_x_2218:
[----:B------:R-:W-:Y:S01]  /*cc00*/  IADD3 R0, R84, 0x60, RZ ;  /* 0x0000006054007810 */ /* 0x000fe20007ffe0ff */
[----:B-1--4-:R1:W4:Y:S03]  /*cc10*/  SHFL.IDX PT, R3, R10, 0x3, 0x181f ;  /* 0x00781f000a037f89 */ /* 0x01232600000e0000 */
[----:B------:R-:W-:Y:S01]  /*cc20*/  ISETP.GE.AND P0, PT, R0, R81, PT ;  /* 0x000000510000720c */ /* 0x000fe20003f06270 */
[----:B------:R1:W2:-:S12]  /*cc30*/  SHFL.IDX PT, R2, R11, 0x3, 0x181f ;  /* 0x00781f000b027f89 */ /* 0x00029800000e0000 */
[----:B------:R-:W-:Y:S05]  /*cc40*/  @P0 EXIT ;  /* 0x000000000000094d */ /* 0x000fea0003800000 */
[----:B-----5:R-:W-:Y:S02]  /*cc50*/  ISETP.GE.AND P1, PT, R78, c[0x0][0x3c8], PT ;  /* 0x0000f2004e007a0c */ /* 0x020fe40003f26270 */
[----:B------:R-:W-:Y:S02]  /*cc60*/  ISETP.GE.AND P0, PT, R77, c[0x0][0x3c8], PT ;  /* 0x0000f2004d007a0c */ /* 0x000fe40003f06270 */
[----:B------:R-:W-:-:S09]  /*cc70*/  ISETP.GE.AND P2, PT, R82, c[0x0][0x3c8], PT ;  /* 0x0000f20052007a0c */ /* 0x000fd20003f46270 */
[----:B---3--:R-:W-:Y:S02]  /*cc80*/  @!P1 SHF.R.S32.HI R4, RZ, 0x1f, R78 ;  /* 0x0000001fff049819 */ /* 0x008fe4000001144e */
        /* <DEDUP_REMOVED lines=19> */
.L_x_2220:
        /* <DEDUP_REMOVED lines=12> */
.L_x_3092:


//--------------------- .text._ZN7cutlass13device_kernelIN5flash19enable_sm80_to_sm89INS1_16FlashAttnFwdSm80INS1_25CollectiveMainloopFwdSm80ILi8ELi1ELb0EN4cute5tupleIJNS5_1CILi128EEENS7_ILi96EEENS7_ILi256EEEEEELi256ENS_10bfloat16_tEfNS_4arch4Sm80ELb0ELb0ELb0ELb1ELb0ELb0ELb1ELb0EEENS1_21CollectiveEpilogueFwdINS6_IJS8_SA_S9_EEENS6_IJNS7_ILi1EEESI_SI_EEESC_SE_Li256ELb1ELb1ELb0ELb0EEENS1_19SingleTileSchedulerILb1ELb0ELb1ELi128EEEEEEEEEvNT_6ParamsE --------------------------
	.section	.text._ZN7cutlass13device_kernelIN5flash19enable_sm80_to_sm89INS1_16FlashAttnFwdSm80INS1_25CollectiveMainloopFwdSm80ILi8ELi1ELb0EN4cute5tupleIJNS5_1CILi128EEENS7_ILi96EEENS7_ILi256EEEEEELi256ENS_10bfloat16_tEfNS_4arch4Sm80ELb0ELb0ELb0ELb1ELb0ELb0ELb1ELb0EEENS1_21CollectiveEpilogueFwdINS6_IJS8_SA_S9_EEENS6_IJNS7_ILi1EEESI_SI_EEESC_SE_Li256ELb1ELb1ELb0ELb0EEENS1_19SingleTileSchedulerILb1ELb0ELb1ELi128EEEEEEEEEvNT_6ParamsE,"ax",@progbits
	.sectioninfo	@"SHI_REGISTERS=255"
	.align	128
.text._ZN7cutlass13device_kernelIN5flash19enable_sm80_to_sm89INS1_16FlashAttnFwdSm80INS1_25CollectiveMainloopFwdSm80ILi8ELi1ELb0EN4cute5tupleIJNS5_1CILi128EEENS7_ILi96EEENS7_ILi256EEEEEELi256ENS_10bfloat16_tEfNS_4arch4Sm80ELb0ELb0ELb0ELb1ELb0ELb0ELb1ELb0EEENS1_21CollectiveEpilogueFwdINS6_IJS8_SA_S9_EEENS6_IJNS7_ILi1EEESI_SI_EEESC_SE_Li256ELb1ELb1ELb0ELb0EEENS1_19SingleTileSchedulerILb1ELb0ELb1ELi128EEEEEEEEEvNT_6ParamsE:
        .type           _ZN7cutlass13device_kernelIN5flash19enable_sm80_to_sm89INS1_16FlashAttnFwdSm80INS1_25CollectiveMainloopFwdSm80ILi8ELi1ELb0EN4cute5tupleIJNS5_1CILi128EEENS7_ILi96EEENS7_ILi256EEEEEELi256ENS_10bfloat16_tEfNS_4arch4Sm80ELb0ELb0ELb0ELb1ELb0ELb0ELb1ELb0EEENS1_21CollectiveEpilogueFwdINS6_IJS8_SA_S9_EEENS6_IJNS7_ILi1EEESI_SI_EEESC_SE_Li256ELb1ELb1ELb0ELb0EEENS1_19SingleTileSchedulerILb1ELb0ELb1ELi128EEEEEEEEEvNT_6ParamsE,@function
        .size           _ZN7cutlass13device_kernelIN5flash19enable_sm80_to_sm89INS1_16FlashAttnFwdSm80INS1_25CollectiveMainloopFwdSm80ILi8ELi1ELb0EN4cute5tupleIJNS5_1CILi128EEENS7_ILi96EEENS7_ILi256EEEEEELi256ENS_10bfloat16_tEfNS_4arch4Sm80ELb0ELb0ELb0ELb1ELb0ELb0ELb1ELb0EEENS1_21CollectiveEpilogueFwdINS6_IJS8_SA_S9_EEENS6_IJNS7_ILi1EEESI_SI_EEESC_SE_Li256ELb1ELb1ELb0ELb0EEENS1_19SingleTileSchedulerILb1ELb0ELb1ELi128EEEEEEEEEvNT_6ParamsE,(.L_x_3093 - _ZN7cutlass13device_kernelIN5flash19enable_sm80_to_sm89INS1_16FlashAttnFwdSm80INS1_25CollectiveMainloopFwdSm80ILi8ELi1ELb0EN4cute5tupleIJNS5_1CILi128EEENS7_ILi96EEENS7_ILi256EEEEEELi256ENS_10bfloat16_tEfNS_4arch4Sm80ELb0ELb0ELb0ELb1ELb0ELb0ELb1ELb0EEENS1_21CollectiveEpilogueFwdINS6_IJS8_SA_S9_EEENS6_IJNS7_ILi1EEESI_SI_EEESC_SE_Li256ELb1ELb1ELb0ELb0EEENS1_19SingleTileSchedulerILb1ELb0ELb1ELi128EEEEEEEEEvNT_6ParamsE)
        .other          _ZN7cutlass13device_kernelIN5flash19enable_sm80_to_sm89INS1_16FlashAttnFwdSm80INS1_25CollectiveMainloopFwdSm80ILi8ELi1ELb0EN4cute5tupleIJNS5_1CILi128EEENS7_ILi96EEENS7_ILi256EEEEEELi256ENS_10bfloat16_tEfNS_4arch4Sm80ELb0ELb0ELb0ELb1ELb0ELb0ELb1ELb0EEENS1_21CollectiveEpilogueFwdINS6_IJS8_SA_S9_EEENS6_IJNS7_ILi1EEESI_SI_EEESC_SE_Li256ELb1ELb1ELb0ELb0EEENS1_19SingleTileSchedulerILb1ELb0ELb1ELi128EEEEEEEEEvNT_6ParamsE,@"STO_CUDA_ENTRY STV_DEFAULT"
_ZN7cutlass13device_kernelIN5flash19enable_sm80_to_sm89INS1_16FlashAttnFwdSm80INS1_25CollectiveMainloopFwdSm80ILi8ELi1ELb0EN4cute5tupleIJNS5_1CILi128EEENS7_ILi96EEENS7_ILi256EEEEEELi256ENS_10bfloat16_tEfNS_4arch4Sm80ELb0ELb0ELb0ELb1ELb0ELb0ELb1ELb0EEENS1_21CollectiveEpilogueFwdINS6_IJS8_SA_S9_EEENS6_IJNS7_ILi1EEESI_SI_EEESC_SE_Li256ELb1ELb1ELb0ELb0EEENS1_19SingleTileSchedulerILb1ELb0ELb1ELi128EEEEEEEEEvNT_6ParamsE:
        /* <DEDUP_REMOVED lines=17> */
.L_x_2222:
        /* <DEDUP_REMOVED lines=8> */
.L_x_2224:
[----:B------:R-:W-:-:S05]  /*0190*/  MOV R0, c[0x0][0x54c] ;  /* 0x0001530000007a02 */ /* 0x000fca0000000f00 */
.L_x_2223:
[----:B-----5:R-:W-:Y:S01]  /*01a0*/  IMAD R0, R0, c[0x0][0x548], RZ ;  /* 0x0001520000007a24 */ /* 0x020fe200078e02ff */
[----:B-1----:R-:W-:-:S04]  /*01b0*/  SHF.L.U32 R2, R48, 0x7, RZ ;  /* 0x0000000730027819 */ /* 0x002fc800000006ff */
[----:B------:R-:W-:-:S04]  /*01c0*/  ISETP.GE.AND P0, PT, R2, R0, PT ;  /* 0x000000000200720c */ /* 0x000fc80003f06270 */
[----:B------:R-:W-:-:S05]  /*01d0*/  SEL R0, R5, 0xffffffff, !P0 ;  /* 0xffffffff05007807 */ /* 0x000fca0004000000 */
[----:B------:R1:W-:Y:S01]  /*01e0*/  STL [R1+0x8], R0 ;  /* 0x0000080001007387 */ /* 0x0003e20000100800 */
[----:B------:R-:W-:Y:S05]  /*01f0*/  BRA `(.L_x_2225) ;  /* 0x0000013000007947 */ /* 0x000fea0003800000 */
.L_x_2221:
[----:B---3--:R-:W-:-:S04]  /*0200*/  ISETP.NE.U32.AND P0, PT, RZ, c[0x0][0x568], PT ;  /* 0x00015a00ff007a0c */ /* 0x008fc80003f05070 */
[----:B------:R-:W-:-:S13]  /*0210*/  ISETP.NE.AND.EX P0, PT, RZ, c[0x0][0x56c], PT, P0 ;  /* 0x00015b00ff007a0c */ /* 0x000fda0003f05300 */
[----:B------:R-:W-:Y:S05]  /*0220*/  @!P0 BRA `(.L_x_2226) ;  /* 0x0000002000008947 */ /* 0x000fea0003800000 */
[----:B------:R1:W5:Y:S01]  /*0230*/  LDG.E R0, [R2.64] ;  /* 0x0000000402007981 */ /* 0x000362000c1e1900 */
[----:B------:R-:W-:Y:S05]  /*0240*/  BRA `(.L_x_2227) ;  /* 0x0000009000007947 */ /* 0x000fea0003800000 */
.L_x_2226:
        /* <DEDUP_REMOVED lines=8> */
.L_x_2228:
[----:B------:R-:W-:-:S05]  /*02d0*/  MOV R0, c[0x0][0x54c] ;  /* 0x0001530000007a02 */ /* 0x000fca0000000f00 */
.L_x_2227:
[----:B-----5:R-:W-:Y:S01]  /*02e0*/  IMAD R0, R0, c[0x0][0x548], RZ ;  /* 0x0001520000007a24 */ /* 0x020fe200078e02ff */
[----:B-1----:R-:W-:-:S04]  /*02f0*/  SHF.L.U32 R2, R48, 0x7, RZ ;  /* 0x0000000730027819 */ /* 0x002fc800000006ff */
[----:B------:R-:W-:-:S04]  /*0300*/  ISETP.GE.AND P0, PT, R2, R0, PT ;  /* 0x000000000200720c */ /* 0x000fc80003f06270 */
[----:B------:R-:W-:-:S05]  /*0310*/  SEL R0, R5, 0xffffffff, !P0 ;  /* 0xffffffff05007807 */ /* 0x000fca0004000000 */
[----:B------:R1:W-:Y:S04]  /*0320*/  STL [R1+0x8], R0 ;  /* 0x0000080001007387 */ /* 0x0003e80000100800 */
.L_x_2225:
        /* <DEDUP_REMOVED lines=28> */
.L_x_2229:
[----:B------:R-:W-:-:S04]  /*04f0*/  ISETP.NE.U32.AND P0, PT, RZ, c[0x0][0x368], PT ;  /* 0x0000da00ff007a0c */ /* 0x000fc80003f05070 */
[----:B------:R-:W-:-:S13]  /*0500*/  ISETP.NE.AND.EX P0, PT, RZ, c[0x0][0x36c], PT, P0 ;  /* 0x0000db00ff007a0c */ /* 0x000fda0003f05300 */
[----:B------:R-:W-:Y:S05]  /*0510*/  @!P0 BRA `(.L_x_2230) ;  /* 0x0000003000008947 */ /* 0x000fea0003800000 */
[----:B--2---:R-:W-:-:S05]  /*0520*/  IMAD.WIDE R2, R49, R27, c[0x0][0x368] ;  /* 0x0000da0031027625 */ /* 0x004fca00078e021b */
[----:B------:R1:W5:Y:S01]  /*0530*/  LDG.E R0, [R2.64] ;  /* 0x0000000402007981 */ /* 0x000362000c1e1900 */
[----:B------:R-:W-:Y:S05]  /*0540*/  BRA `(.L_x_2231) ;  /* 0x0000004000007947 */ /* 0x000fea0003800000 */
.L_x_2230:
[----:B------:R-:W-:Y:S05]  /*0550*/  @!P4 BRA `(.L_x_2231) ;  /* 0x000000300000c947 */ /* 0x000fea0003800000 */
[----:B------:R1:W3:Y:S04]  /*0560*/  LDG.E R0, [R2.64] ;  /* 0x0000000402007981 */ /* 0x0002e8000c1e1900 */
[----:B-12---:R-:W3:Y:S02]  /*0570*/  LDG.E R2, [R2.64+0x4] ;  /* 0x0000040402027981 */ /* 0x006ee4000c1e1900 */
[----:B---3--:R-:W-:-:S05]  /*0580*/  IADD3 R0, -R0, R2, RZ ;  /* 0x0000000200007210 */ /* 0x008fca0007ffe1ff */
.L_x_2231:
        /* <DEDUP_REMOVED lines=223> */
[----:B------:R-:W-:Y:S01]  /*1380*/  ISETP.GE.AND P3, PT, R8, c[0x0][0x1d4], PT ;  /* 0x0000750008007a0c */ /* 0x000fe20003f66270 */
[----:B-1----:R-:W-:Y:S02]  /*1390*/  IMAD R11, R37, c[0x0][0x210], RZ ;  /* 0x00008400250b7a24 */ /* 0x002fe400078e02ff */
[----:B------:R-:W-:Y:S02]  /*13a0*/  IMAD.SHL.U32 R10, R32, 0x8, RZ ;  /* 0x00000008200a7824 */ /* 0x000fe400078e00ff */
[----:B------:R-:W-:Y:S02]  /*13b0*/  IMAD R11, R36, c[0x0][0x214], R11 ;  /* 0x00008500240b7a24 */ /* 0x000fe400078e020b */
[----:B---3--:R-:W-:-:S02]  /*13c0*/  IMAD.MOV.U32 R13, RZ, RZ, 0x10 ;  /* 0x00000010ff0d7424 */ /* 0x008fc400078e00ff */
[----:B------:R-:W-:Y:S02]  /*13d0*/  IMAD R12, R37, c[0x0][0x1e8], RZ ;  /* 0x00007a00250c7a24 */ /* 0x000fe400078e02ff */
[----:B--2---:R-:W-:Y:S02]  /*13e0*/  IMAD.SHL.U32 R0, R19, 0x40, RZ ;  /* 0x0000004013007824 */ /* 0x004fe400078e00ff */
        /* <DEDUP_REMOVED lines=17> */
[----:B------:R-:W-:Y:S01]  /*1500*/  IMAD R0, R20, c[0x0][0x218], RZ ;  /* 0x0000860014007a24 */ /* 0x000fe200078e02ff */
[----:B------:R-:W-:Y:S01]  /*1510*/  SEL R20, RZ, 0x1, P3 ;  /* 0x00000001ff147807 */ /* 0x000fe20001800000 */
        /* <DEDUP_REMOVED lines=41> */
.L_x_2234:
[----:B--2---:R-:W-:Y:S05]  /*17b0*/  BSYNC B0 ;  /* 0x0000000000007941 */ /* 0x004fea0003800000 */
.L_x_2233:
        /* <DEDUP_REMOVED lines=32> */
.L_x_2236:
[----:B------:R-:W-:Y:S05]  /*19c0*/  BSYNC B0 ;  /* 0x0000000000007941 */ /* 0x000fea0003800000 */
.L_x_2235:
        /* <DEDUP_REMOVED lines=34> */
.L_x_2238:
[----:B------:R-:W-:Y:S05]  /*1bf0*/  BSYNC B0 ;  /* 0x0000000000007941 */ /* 0x000fea0003800000 */
.L_x_2237:
[C---:B------:R-:W-:Y:S01]  /*1c00*/  IMAD R140, R149.reuse, -0x60, R140 ;  /* 0xffffffa0958c7824 */ /* 0x040fe200078e028c */
[----:B------:R-:W0:Y:S01]  /*1c10*/  LDGDEPBAR ;  /* 0x00000000000079af */ /* 0x000e220000000000 */
[----:B----4-:R-:W-:Y:S01]  /*1c20*/  IADD3 R12, R149, -0x1, RZ ;  /* 0xffffffff950c7810 */ /* 0x010fe20007ffe0ff */
[----:B------:R-:W-:Y:S01]  /*1c30*/  IMAD.MOV.U32 R150, RZ, RZ, R44 ;  /* 0x000000ffff967224 */ /* 0x000fe200078e002c */
[----:B------:R-:W-:Y:S01]  /*1c40*/  SEL R3, RZ, 0x4, P6 ;  /* 0x00000004ff037807 */ /* 0x000fe20003000000 */
        /* <DEDUP_REMOVED lines=9> */
[----:B------:R-:W-:Y:S01]  /*1ce0*/  LEA.HI R142, R35, R145, RZ, 0x5 ;  /* 0x00000091238e7211 */ /* 0x000fe200078f28ff */
[----:B------:R-:W-:Y:S01]  /*1cf0*/  STL.64 [R1+0x18], R150 ;  /* 0x0000189601007387 */ /* 0x000fe20000100a00 */
[----:B------:R-:W-:Y:S01]  /*1d00*/  P2R R72, PR, RZ, 0x20 ;  /* 0x00000020ff487803 */ /* 0x000fe20000000000 */
[----:B------:R-:W-:-:S02]  /*1d10*/  IMAD R0, R10, R146, R0 ;  /* 0x000000920a007224 */ /* 0x000fc400078e0200 */
[----:B------:R-:W-:Y:S02]  /*1d20*/  IMAD.MOV.U32 R144, RZ, RZ, c[0x0][0x1e0] ;  /* 0x00007800ff907624 */ /* 0x000fe400078e00ff */
[----:B------:R-:W-:Y:S01]  /*1d30*/  IMAD.IADD R0, R9, 0x1, R0 ;  /* 0x0000000109007824 */ /* 0x000fe200078e0200 */
[----:B------:R-:W-:Y:S01]  /*1d40*/  BAR.SYNC.DEFER_BLOCKING 0x0 ;  /* 0x0000000000007b1d */ /* 0x000fe20000010000 */
[----:B------:R-:W-:Y:S01]  /*1d50*/  @P2 LEA R6, P0, R8, c[0x0][0x1c8], 0x1 ;  /* 0x0000720008062a11 */ /* 0x000fe200078008ff */
[----:B------:R-:W-:Y:S02]  /*1d60*/  IMAD.MOV.U32 R148, RZ, RZ, c[0x0][0x1e4] ;  /* 0x00007900ff947624 */ /* 0x000fe400078e00ff */
[----:B------:R-:W-:Y:S01]  /*1d70*/  IMAD.WIDE.U32 R14, R144, 0x40, RZ ;  /* 0x00000040900e7825 */ /* 0x000fe200078e00ff */
[----:B-1----:R-:W-:Y:S02]  /*1d80*/  @P2 LEA.HI.X R7, R8, c[0x0][0x1cc], R0, 0x1, P0 ;  /* 0x0000730008072a11 */ /* 0x002fe400000f0c00 */
[----:B------:R-:W-:Y:S01]  /*1d90*/  ISETP.GE.AND P0, PT, R18, 0x41, PT ;  /* 0x000000411200780c */ /* 0x000fe20003f06270 */
[----:B------:R-:W-:-:S02]  /*1da0*/  IMAD.SHL.U32 R13, R148, 0x40, RZ ;  /* 0x00000040940d7824 */ /* 0x000fc400078e00ff */
[----:B------:R-:W-:Y:S02]  /*1db0*/  IMAD.MOV.U32 R16, RZ, RZ, R40 ;  /* 0x000000ffff107224 */ /* 0x000fe400078e0028 */
[----:B------:R-:W-:Y:S02]  /*1dc0*/  IMAD.MOV.U32 R17, RZ, RZ, R41 ;  /* 0x000000ffff117224 */ /* 0x000fe400078e0029 */
[----:B------:R-:W-:-:S05]  /*1dd0*/  IMAD.MOV.U32 R16, RZ, RZ, R38 ;  /* 0x000000ffff107224 */ /* 0x000fca00078e0026 */
[----:B------:R1:W-:Y:S04]  /*1de0*/  STL.64 [R1+0x30], R16 ;  /* 0x0000301001007387 */ /* 0x0003e80000100a00 */
[----:B------:R-:W-:Y:S01]  /*1df0*/  @!PT LDS RZ, [RZ] ;  /* 0x00000000fffff984 */ /* 0x000fe20000000800 */
[----:B------:R-:W-:Y:S01]  /*1e00*/  @!PT LDS RZ, [RZ] ;  /* 0x00000000fffff984 */ /* 0x000fe20000000800 */
[----:B------:R-:W-:Y:S01]  /*1e10*/  @!PT LDS RZ, [RZ] ;  /* 0x00000000fffff984 */ /* 0x000fe20000000800 */
[----:B------:R4:W-:Y:S04]  /*1e20*/  @P2 LDGSTS.E.BYPASS.LTC128B.128 [R251+0xc100], [R6.64], !P3 ;  /* 0x0c10000006fb2fae */ /* 0x0009e8000d901d44 */
[----:B------:R4:W-:Y:S04]  /*1e30*/  @P2 LDGSTS.E.BYPASS.LTC128B.128 [R251+0xf100], [R6.64+0x80], !P5 ;  /* 0x0f10008006fb2fae */ /* 0x0009e8000e901d44 */
[----:B------:R4:W-:Y:S04]  /*1e40*/  @P2 LDGSTS.E.BYPASS.LTC128B.128 [R251+0x12100], [R6.64+0x100], !P6 ;  /* 0x1210010006fb2fae */ /* 0x0009e8000f101d44 */
[----:B------:R4:W-:Y:S02]  /*1e50*/  @P2 LDGSTS.E.BYPASS.LTC128B.128 [R251+0x15100], [R6.64+0x180], !P4 ;  /* 0x1510018006fb2fae */ /* 0x0009e4000e101d44 */
[----:B----4-:R-:W-:-:S02]  /*1e60*/  @P1 LEA R7, P2, R144, R8, 0x5 ;  /* 0x0000000890071211 */ /* 0x010fc400078428ff */
[----:B------:R-:W-:Y:S02]  /*1e70*/  SEL R6, RZ, 0x2, P5 ;  /* 0x00000002ff067807 */ /* 0x000fe40002800000 */
[----:B------:R-:W-:Y:S02]  /*1e80*/  @P1 LEA.HI.X R11, R144, R0, R148, 0x5, P2 ;  /* 0x00000000900b1211 */ /* 0x000fe400010f2c94 */
[----:B------:R-:W-:Y:S01]  /*1e90*/  @P0 IADD3 R9, P2, R8, R14, RZ ;  /* 0x0000000e08090210 */ /* 0x000fe20007f5e0ff */
[----:B------:R-:W-:Y:S01]  /*1ea0*/  IMAD R8, R10, c[0x0][0x208], RZ ;  /* 0x000082000a087a24 */ /* 0x000fe200078e02ff */
[----:B------:R-:W-:Y:S01]  /*1eb0*/  IADD3 R19, R3, R6, R20 ;  /* 0x0000000603137210 */ /* 0x000fe20007ffe014 */
[----:B------:R-:W-:Y:S01]  /*1ec0*/  IMAD.SHL.U32 R14, R23, 0x8, RZ ;  /* 0x00000008170e7824 */ /* 0x000fe200078e00ff */
[----:B------:R-:W-:Y:S01]  /*1ed0*/  @P0 IADD3.X R15, R0, R15, R13, P2, !PT ;  /* 0x0000000f000f0210 */ /* 0x000fe200017fe40d */
[----:B------:R-:W-:Y:S01]  /*1ee0*/  IMAD R3, R12, c[0x0][0x20c], R8 ;  /* 0x000083000c037a24 */ /* 0x000fe200078e0208 */
[----:B------:R-:W-:Y:S01]  /*1ef0*/  @P1 LEA R10, P2, R7, c[0x0][0x1c8], 0x1 ;  /* 0x00007200070a1a11 */ /* 0x000fe200078408ff */
[----:B------:R-:W-:-:S02]  /*1f00*/  IMAD.SHL.U32 R0, R26, 0x40, RZ ;  /* 0x000000401a007824 */ /* 0x000fc400078e00ff */
        /* <DEDUP_REMOVED lines=18> */
[----:B------:R-:W-:-:S02]  /*2030*/  IMAD.IADD R19, R19, 0x1, R7 ;  /* 0x0000000113137824 */ /* 0x000fc400078e0207 */
[----:B------:R-:W-:Y:S01]  /*2040*/  LEA.HI.X R7, R12, c[0x0][0x1fc], R3, 0x1, P2 ;  /* 0x00007f000c077a11 */ /* 0x000fe200010f0c03 */
[----:B------:R4:W-:Y:S01]  /*2050*/  @P0 LDGSTS.E.BYPASS.LTC128B.128 [R251+0xe100], [R8.64], !P3 ;  /* 0x0e10000008fb0fae */ /* 0x0009e2000d901d44 */
[----:B------:R-:W-:Y:S01]  /*2060*/  IMAD.MOV.U32 R3, RZ, RZ, c[0x0][0x208] ;  /* 0x00008200ff037624 */ /* 0x000fe200078e00ff */
[----:B------:R-:W-:Y:S01]  /*2070*/  LOP3.LUT P2, RZ, R26, 0x2, RZ, 0xc0, !PT ;  /* 0x000000021aff7812 */ /* 0x000fe2000784c0ff */
[----:B------:R-:W-:Y:S01]  /*2080*/  IMAD.MOV.U32 R12, RZ, RZ, 0x6 ;  /* 0x00000006ff0c7424 */ /* 0x000fe200078e00ff */
[----:B------:R4:W-:Y:S01]  /*2090*/  @P0 LDGSTS.E.BYPASS.LTC128B.128 [R251+0x11100], [R8.64+0x80], !P5 ;  /* 0x1110008008fb0fae */ /* 0x0009e2000e901d44 */
[----:B------:R-:W-:Y:S01]  /*20a0*/  IMAD.SHL.U32 R56, R3, 0x40, RZ ;  /* 0x0000004003387824 */ /* 0x000fe200078e00ff */
[----:B------:R-:W-:Y:S01]  /*20b0*/  LOP3.LUT P5, RZ, R19, 0x2, RZ, 0xc0, !PT ;  /* 0x0000000213ff7812 */ /* 0x000fe200078ac0ff */
[----:B------:R-:W-:Y:S01]  /*20c0*/  IMAD R0, R32, 0x200, R14 ;  /* 0x0000020020007824 */ /* 0x000fe200078e020e */
[----:B------:R4:W-:Y:S01]  /*20d0*/  @P0 LDGSTS.E.BYPASS.LTC128B.128 [R251+0x14100], [R8.64+0x100], !P6 ;  /* 0x1410010008fb0fae */ /* 0x0009e2000f101d44 */
[----:B------:R-:W-:-:S02]  /*20e0*/  SHF.L.U64.HI R27, R3, R12, c[0x0][0x20c] ;  /* 0x00008300031b7619 */ /* 0x000fc4000001020c */
[----:B------:R-:W-:Y:S01]  /*20f0*/  IMAD.SHL.U32 R167, R0, 0x2, RZ ;  /* 0x0000000200a77824 */ /* 0x000fe200078e00ff */
[----:B------:R4:W-:Y:S01]  /*2100*/  @P0 LDGSTS.E.BYPASS.LTC128B.128 [R251+0x17100], [R8.64+0x180], !P4 ;  /* 0x1710018008fb0fae */ /* 0x0009e2000e101d44 */
[--C-:B------:R-:W-:Y:S01]  /*2110*/  IADD3 R24, P1, P0, R56, 0x80, R6.reuse ;  /* 0x0000008038187810 */ /* 0x100fe2000783e006 */
[----:B------:R-:W-:Y:S02]  /*2120*/  IMAD.SHL.U32 R0, R142, 0x20, RZ ;  /* 0x000000208e007824 */ /* 0x000fe400078e00ff */
[----:B------:R-:W0:Y:S01]  /*2130*/  LDGDEPBAR ;  /* 0x00000000000079af */ /* 0x000e220000000000 */
[----:B--23--:R-:W-:Y:S02]  /*2140*/  IADD3.X R25, R27, RZ, R7, P1, P0 ;  /* 0x000000ff1b197210 */ /* 0x00cfe40000fe0407 */
[----:B------:R-:W-:Y:S02]  /*2150*/  IADD3 R22, P1, P0, R56, 0x100, R6 ;  /* 0x0000010038167810 */ /* 0x000fe4000783e006 */
[----:B------:R-:W-:-:S02]  /*2160*/  LOP3.LUT R0, R0, 0x7ffffc00, RZ, 0xc0, !PT ;  /* 0x7ffffc0000007812 */ /* 0x000fc400078ec0ff */
[--C-:B------:R-:W-:Y:S02]  /*2170*/  IADD3.X R23, R27, RZ, R7.reuse, P1, P0 ;  /* 0x000000ff1b177210 */ /* 0x100fe40000fe0407 */
[----:B------:R-:W-:Y:S01]  /*2180*/  IADD3 R20, P1, P0, R56, 0x180, R6 ;  /* 0x0000018038147810 */ /* 0x000fe2000783e006 */
[----:B------:R-:W-:Y:S01]  /*2190*/  IMAD.IADD R0, R5, 0x1, R0 ;  /* 0x0000000105007824 */ /* 0x000fe200078e0200 */
[----:B------:R-:W-:Y:S02]  /*21a0*/  IADD3 R3, R167, 0xc100, RZ ;  /* 0x0000c100a7037810 */ /* 0x000fe40007ffe0ff */
[----:B------:R-:W-:Y:S01]  /*21b0*/  IADD3.X R21, R27, RZ, R7, P1, P0 ;  /* 0x000000ff1b157210 */ /* 0x000fe20000fe0407 */
[----:B------:R-:W-:Y:S01]  /*21c0*/  IMAD.SHL.U32 R222, R0, 0x2, RZ ;  /* 0x0000000200de7824 */ /* 0x000fe200078e00ff */
[C---:B------:R-:W-:Y:S01]  /*21d0*/  ISETP.LT.OR P1, PT, R18.reuse, 0x1, P3 ;  /* 0x000000011200780c */ /* 0x040fe20001f21670 */
[----:B------:R-:W-:Y:S01]  /*21e0*/  IMAD.MOV.U32 R0, RZ, RZ, 0x40 ;  /* 0x00000040ff007424 */ /* 0x000fe200078e00ff */
[----:B------:R-:W-:Y:S01]  /*21f0*/  ISETP.LT.OR P0, PT, R18, 0x1, !P5 ;  /* 0x000000011200780c */ /* 0x000fe20006f01670 */
[--C-:B------:R-:W-:Y:S01]  /*2200*/  IMAD R223, R4, 0x2, R222.reuse ;  /* 0x0000000204df7824 */ /* 0x100fe200078e02de */
[----:B------:R-:W-:Y:S01]  /*2210*/  IADD3 R226, R167, 0xc120, RZ ;  /* 0x0000c120a7e27810 */ /* 0x000fe20007ffe0ff */
[C---:B------:R-:W-:Y:S01]  /*2220*/  IMAD R225, R2.reuse, 0x2, R222 ;  /* 0x0000000202e17824 */ /* 0x040fe200078e02de */
[----:B------:R-:W-:Y:S01]  /*2230*/  @P2 IADD3 R226, R3, -0x20, RZ ;  /* 0xffffffe003e22810 */ /* 0x000fe20007ffe0ff */
[----:B------:R-:W-:Y:S01]  /*2240*/  IMAD R224, R2, 0x2, R223 ;  /* 0x0000000202e07824 */ /* 0x000fe200078e02df */
[----:B-1----:R-:W-:Y:S01]  /*2250*/  IADD3 R16, P2, R56, R6, RZ ;  /* 0x0000000638107210 */ /* 0x002fe20007f5e0ff */
        /* <DEDUP_REMOVED lines=15> */
[----:B----4-:R-:W-:Y:S01]  /*2350*/  LDSM.16.M88.4 R8, [R222+0x18100] ;  /* 0x01810000de08783b */ /* 0x010fe20000000200 */
        /* <DEDUP_REMOVED lines=17> */
[----:B------:R-:W3:Y:S01]  /*2470*/  LDSM.16.M88.4 R44, [R167+0xe100] ;  /* 0x00e10000a72c783b */ /* 0x000ee20000000200 */
[----:B------:R-:W-:-:S03]  /*2480*/  IADD3 R227, R226, 0xb800, RZ ;  /* 0x0000b800e2e37810 */ /* 0x000fc60007ffe0ff */
[----:B------:R-:W4:Y:S04]  /*2490*/  LDSM.16.M88.4 R40, [R167+0xe900] ;  /* 0x00e90000a728783b */ /* 0x000f280000000200 */
[----:B------:R-:W-:Y:S04]  /*24a0*/  LDSM.16.M88.4 R36, [R226] ;  /* 0x00000000e224783b */ /* 0x000fe80000000200 */
[----:B------:R-:W-:Y:S04]  /*24b0*/  LDSM.16.M88.4 R80, [R226+0x800] ;  /* 0x00080000e250783b */ /* 0x000fe80000000200 */
[----:B------:R-:W-:Y:S04]  /*24c0*/  LDSM.16.M88.4 R96, [R226+0x1000] ;  /* 0x00100000e260783b */ /* 0x000fe80000000200 */
[----:B------:R-:W-:Y:S04]  /*24d0*/  LDSM.16.M88.4 R100, [R226+0x1800] ;  /* 0x00180000e264783b */ /* 0x000fe80000000200 */
[----:B------:R-:W5:Y:S04]  /*24e0*/  LDSM.16.M88.4 R116, [R226+0x2000] ;  /* 0x00200000e274783b */ /* 0x000f680000000200 */
[----:B------:R-:W4:Y:S04]  /*24f0*/  LDSM.16.M88.4 R120, [R226+0x2800] ;  /* 0x00280000e278783b */ /* 0x000f280000000200 */
[----:B------:R-:W-:Y:S01]  /*2500*/  @!PT LDS RZ, [RZ] ;  /* 0x00000000fffff984 */ /* 0x000fe20000000800 */
[----:B------:R-:W-:Y:S01]  /*2510*/  @!PT LDS RZ, [RZ] ;  /* 0x00000000fffff984 */ /* 0x000fe20000000800 */
[----:B------:R-:W-:Y:S01]  /*2520*/  @!PT LDS RZ, [RZ] ;  /* 0x00000000fffff984 */ /* 0x000fe20000000800 */
[----:B------:R3:W-:Y:S01]  /*2530*/  LDGSTS.E.BYPASS.LTC128B.128 [R251+0x100], [R6.64], !P1 ;  /* 0x0010000006fb7fae */ /* 0x0007e2000c901d44 */
[----:B------:R-:W-:Y:S01]  /*2540*/  LOP3.LUT P1, RZ, R19, 0x4, RZ, 0xc0, !PT ;  /* 0x0000000413ff7812 */ /* 0x000fe2000782c0ff */
[----:B-1----:R-:W-:Y:S02]  /*2550*/  HMMA.16816.F32.BF16 R60, R8, R54, RZ ;  /* 0x00000036083c723c */ /* 0x002fe400000418ff */
        /* <DEDUP_REMOVED lines=9> */
[C---:B------:R-:W-:Y:S08]  /*25f0*/  HMMA.16816.F32.BF16 R92, R8.reuse, R46, RZ ;  /* 0x0000002e085c723c */ /* 0x040ff000000418ff */
[----:B----4-:R-:W-:Y:S02]  /*2600*/  HMMA.16816.F32.BF16 R104, R8, R40, RZ ;  /* 0x000000280868723c */ /* 0x010fe400000418ff */
[----:B------:R2:W-:Y:S01]  /*2610*/  LDGSTS.E.BYPASS.LTC128B.128 [R251+0x1100], [R16.64], !P0 ;  /* 0x0110000010fb7fae */ /* 0x0005e2000c101d44 */
[----:B------:R-:W-:-:S02]  /*2620*/  ISETP.LT.OR P0, PT, R18, 0x21, !P5 ;  /* 0x000000211200780c */ /* 0x000fc40006f01670 */
[----:B------:R-:W-:-:S03]  /*2630*/  ISETP.LT.OR P5, PT, R18, 0x41, !P5 ;  /* 0x000000411200780c */ /* 0x000fc60006fa1670 */
[----:B------:R-:W-:Y:S08]  /*2640*/  HMMA.16816.F32.BF16 R88, R8, R42, RZ ;  /* 0x0000002a0858723c */ /* 0x000ff000000418ff */
[----:B------:R3:W-:Y:S01]  /*2650*/  LDGSTS.E.BYPASS.LTC128B.128 [R251+0x4100], [R24.64], !P0 ;  /* 0x0410000018fb7fae */ /* 0x0007e2000c101d44 */
[----:B------:R-:W-:Y:S01]  /*2660*/  LOP3.LUT P0, RZ, R26, 0x4, RZ, 0xc0, !PT ;  /* 0x000000041aff7812 */ /* 0x000fe2000780c0ff */
[----:B-----5:R-:W-:Y:S03]  /*2670*/  HMMA.16816.F32.BF16 R84, R12, R116, R84 ;  /* 0x000000740c54723c */ /* 0x020fe60000041854 */
[----:B------:R-:W-:-:S02]  /*2680*/  SEL R0, R0, 0xffffffc0, !P0 ;  /* 0xffffffc000007807 */ /* 0x000fc40004000000 */
[C---:B------:R-:W-:Y:S02]  /*2690*/  ISETP.LT.OR P0, PT, R18.reuse, 0x21, !P1 ;  /* 0x000000211200780c */ /* 0x040fe40004f01670 */
[----:B------:R-:W-:Y:S01]  /*26a0*/  ISETP.LT.OR P1, PT, R18, 0x41, !P1 ;  /* 0x000000411200780c */ /* 0x000fe20004f21670 */
[----:B------:R-:W-:Y:S01]  /*26b0*/  IMAD.IADD R221, R167, 0x1, R0 ;  /* 0x00000001a7dd7824 */ /* 0x000fe200078e0200 */
[----:B------:R-:W-:Y:S01]  /*26c0*/  HMMA.16816.F32.BF16 R92, R12, R118, R92 ;  /* 0x000000760c5c723c */ /* 0x000fe2000004185c */
[----:B------:R-:W-:-:S07]  /*26d0*/  IMAD.IADD R220, R0, 0x1, R226 ;  /* 0x0000000100dc7824 */ /* 0x000fce00078e02e2 */
[----:B------:R-:W-:Y:S01]  /*26e0*/  HMMA.16816.F32.BF16 R88, R12, R122, R88 ;  /* 0x0000007a0c58723c */ /* 0x000fe20000041858 */
[----:B------:R4:W-:Y:S01]  /*26f0*/  LDGSTS.E.BYPASS.LTC128B.128 [R251+0x7100], [R22.64], !P0 ;  /* 0x0710000016fb7fae */ /* 0x0009e2000c101d44 */
[----:B-1----:R-:W-:-:S05]  /*2700*/  IADD3 R6, P0, R16, R56, RZ ;  /* 0x0000003810067210 */ /* 0x002fca0007f1e0ff */
[----:B------:R-:W-:Y:S01]  /*2710*/  IMAD.X R7, R17, 0x1, R27, P0 ;  /* 0x0000000111077824 */ /* 0x000fe200000e061b */
[C---:B------:R-:W-:Y:S01]  /*2720*/  ISETP.LT.OR P0, PT, R18.reuse, 0x21, !P2 ;  /* 0x000000211200780c */ /* 0x040fe20005701670 */
[C---:B---3--:R-:W-:Y:S08]  /*2730*/  HMMA.16816.F32.BF16 R24, R8.reuse, R28, RZ ;  /* 0x0000001c0818723c */ /* 0x048ff000000418ff */
[----:B------:R-:W-:Y:S04]  /*2740*/  HMMA.16816.F32.BF16 R56, R8, R52, RZ ;  /* 0x000000340838723c */ /* 0x000fe800000418ff */
[----:B------:R4:W-:Y:S01]  /*2750*/  LDGSTS.E.BYPASS.LTC128B.128 [R251+0xa100], [R20.64], !P0 ;  /* 0x0a10000014fb7fae */ /* 0x0009e2000c101d44 */
[----:B------:R-:W-:-:S11]  /*2760*/  ISETP.LT.OR P0, PT, R18, 0x41, P3 ;  /* 0x000000411200780c */ /* 0x000fd60001f01670 */
[C---:B------:R-:W-:Y:S02]  /*2770*/  HMMA.16816.F32.BF16 R68, R12.reuse, R36, R24 ;  /* 0x000000240c44723c */ /* 0x040fe40000041818 */
[----:B------:R1:W-:Y:S01]  /*2780*/  LDGSTS.E.BYPASS.LTC128B.128 [R251+0x2100], [R6.64], !P0 ;  /* 0x0210000006fb7fae */ /* 0x0003e2000c101d44 */
[----:B------:R-:W-:Y:S02]  /*2790*/  ISETP.LT.OR P0, PT, R18, 0x41, !P2 ;  /* 0x000000411200780c */ /* 0x000fe40005701670 */
[----:B------:R-:W-:Y:S01]  /*27a0*/  ISETP.GE.AND P2, PT, R141, 0x61, PT ;  /* 0x000000618d00780c */ /* 0x000fe20003f46270 */
[----:B------:R1:W-:Y:S01]  /*27b0*/  LDGSTS.E.BYPASS.LTC128B.128 [R251+0x5100], [R6.64+0x80], !P5 ;  /* 0x0510008006fb7fae */ /* 0x0003e2000e901d44 */
[----:B------:R-:W-:Y:S01]  /*27c0*/  ISETP.NE.AND P5, PT, R72, RZ, PT ;  /* 0x000000ff4800720c */ /* 0x000fe20003fa5270 */
[----:B------:R-:W-:Y:S02]  /*27d0*/  HMMA.16816.F32.BF16 R24, R12, R98, R60 ;  /* 0x000000620c18723c */ /* 0x000fe4000004183c */
[----:B------:R1:W-:Y:S06]  /*27e0*/  LDGSTS.E.BYPASS.LTC128B.128 [R251+0x8100], [R6.64+0x100], !P1 ;  /* 0x0810010006fb7fae */ /* 0x0003ec000c901d44 */
[C---:B----4-:R-:W-:Y:S01]  /*27f0*/  HMMA.16816.F32.BF16 R20, R8.reuse, R30, RZ ;  /* 0x0000001e0814723c */ /* 0x050fe200000418ff */
[----:B------:R1:W-:Y:S04]  /*2800*/  LDGSTS.E.BYPASS.LTC128B.128 [R251+0xb100], [R6.64+0x180], !P0 ;  /* 0x0b10018006fb7fae */ /* 0x0003e8000c101d44 */
[----:B------:R-:W-:Y:S03]  /*2810*/  LDSM.16.M88.4 R48, [R221+0xc100] ;  /* 0x00c10000dd30783b */ /* 0x000fe60000000200 */
[C---:B------:R-:W-:Y:S01]  /*2820*/  HMMA.16816.F32.BF16 R28, R8.reuse, R32, RZ ;  /* 0x00000020081c723c */ /* 0x040fe200000418ff */
[----:B------:R-:W-:Y:S04]  /*2830*/  LDSM.16.M88.4 R44, [R221+0xc900] ;  /* 0x00c90000dd2c783b */ /* 0x000fe80000000200 */
[----:B------:R-:W-:Y:S03]  /*2840*/  LDSM.16.M88.4 R40, [R221+0xd100] ;  /* 0x00d10000dd28783b */ /* 0x000fe60000000200 */
[----:B------:R-:W-:Y:S01]  /*2850*/  HMMA.16816.F32.BF16 R32, R8, R34, RZ ;  /* 0x000000220820723c */ /* 0x000fe200000418ff */
[----:B------:R-:W3:Y:S04]  /*2860*/  LDSM.16.M88.4 R8, [R225+0x18100] ;  /* 0x01810000e108783b */ /* 0x000ee80000000200 */
[----:B------:R-:W-:Y:S03]  /*2870*/  LDSM.16.M88.4 R108, [R221+0xe900] ;  /* 0x00e90000dd6c783b */ /* 0x000fe60000000200 */
[C---:B------:R-:W-:Y:S01]  /*2880*/  HMMA.16816.F32.BF16 R52, R12.reuse, R38, R20 ;  /* 0x000000260c34723c */ /* 0x040fe20000041814 */
[----:B--2---:R-:W-:Y:S04]  /*2890*/  LDSM.16.M88.4 R16, [R224+0x18100] ;  /* 0x01810000e010783b */ /* 0x004fe80000000200 */
[----:B------:R-:W-:Y:S03]  /*28a0*/  LDSM.16.M88.4 R112, [R220] ;  /* 0x00000000dc70783b */ /* 0x000fe60000000200 */
[C---:B------:R-:W-:Y:S01]  /*28b0*/  HMMA.16816.F32.BF16 R36, R12.reuse, R80, R28 ;  /* 0x000000500c24723c */ /* 0x040fe2000004181c */
[----:B------:R-:W-:Y:S04]  /*28c0*/  LDSM.16.M88.4 R116, [R226+0x4800] ;  /* 0x00480000e274783b */ /* 0x000fe80000000200 */
[----:B------:R-:W-:Y:S03]  /*28d0*/  LDSM.16.M88.4 R124, [R167+0x15900] ;  /* 0x01590000a77c783b */ /* 0x000fe60000000200 */
[C---:B------:R-:W-:Y:S01]  /*28e0*/  HMMA.16816.F32.BF16 R20, R12.reuse, R100, R64 ;  /* 0x000000640c14723c */ /* 0x040fe20000041840 */
[----:B------:R-:W-:Y:S04]  /*28f0*/  LDSM.16.M88.4 R136, [R221+0x15100] ;  /* 0x01510000dd88783b */ /* 0x000fe80000000200 */
[----:B------:R-:W-:Y:S03]  /*2900*/  LDSM.16.M88.4 R128, [R221+0x15900] ;  /* 0x01590000dd80783b */ /* 0x000fe60000000200 */
[C---:B------:R-:W-:Y:S01]  /*2910*/  HMMA.16816.F32.BF16 R64, R12.reuse, R102, R76 ;  /* 0x000000660c40723c */ /* 0x040fe2000004184c */
[----:B------:R-:W2:Y:S04]  /*2920*/  LDSM.16.M88.4 R100, [R221+0xe100] ;  /* 0x00e10000dd64783b */ /* 0x000ea80000000200 */
[----:B------:R-:W-:Y:S03]  /*2930*/  LDSM.16.M88.4 R76, [R220+0x800] ;  /* 0x00080000dc4c783b */ /* 0x000fe60000000200 */
[C---:B------:R-:W-:Y:S01]  /*2940*/  HMMA.16816.F32.BF16 R28, R12.reuse, R96, R56 ;  /* 0x000000600c1c723c */ /* 0x040fe20000041838 */
[----:B------:R-:W4:Y:S04]  /*2950*/  LDSM.16.M88.4 R56, [R221+0xd900] ;  /* 0x00d90000dd38783b */ /* 0x000f280000000200 */
[----:B------:R-:W-:Y:S03]  /*2960*/  LDSM.16.M88.4 R132, [R221+0x16100] ;  /* 0x01610000dd84783b */ /* 0x000fe60000000200 */
[C---:B------:R-:W-:Y:S01]  /*2970*/  HMMA.16816.F32.BF16 R32, R12.reuse, R82, R32 ;  /* 0x000000520c20723c */ /* 0x040fe20000041820 */
[----:B------:R-:W0:Y:S07]  /*2980*/  LDGDEPBAR ;  /* 0x00000000000079af */ /* 0x000e2e0000000000 */
[----:B------:R-:W-:Y:S08]  /*2990*/  HMMA.16816.F32.BF16 R96, R12, R120, R104 ;  /* 0x000000780c60723c */ /* 0x000ff00000041868 */
[C---:B---3--:R-:W-:Y:S01]  /*29a0*/  HMMA.16816.F32.BF16 R12, R8.reuse, R48, R68 ;  /* 0x00000030080c723c */ /* 0x048fe20000041844 */
[----:B------:R-:W-:Y:S07]  /*29b0*/  LDSM.16.M88.4 R68, [R220+0x1000] ;  /* 0x00100000dc44783b */ /* 0x000fee0000000200 */
[C---:B------:R-:W-:Y:S08]  /*29c0*/  HMMA.16816.F32.BF16 R72, R8.reuse, R44, R36 ;  /* 0x0000002c0848723c */ /* 0x040ff00000041824 */
[C---:B------:R-:W-:Y:S01]  /*29d0*/  HMMA.16816.F32.BF16 R60, R8.reuse, R46, R32 ;  /* 0x0000002e083c723c */ /* 0x040fe20000041820 */
[----:B------:R-:W3:Y:S07]  /*29e0*/  LDSM.16.M88.4 R44, [R220+0x1800] ;  /* 0x00180000dc2c783b */ /* 0x000eee0000000200 */
[C---:B------:R-:W-:Y:S08]  /*29f0*/  HMMA.16816.F32.BF16 R80, R8.reuse, R50, R52 ;  /* 0x000000320850723c */ /* 0x040ff00000041834 */
[C---:B------:R-:W-:Y:S08]  /*2a00*/  HMMA.16816.F32.BF16 R52, R8.reuse, R40, R28 ;  /* 0x000000280834723c */ /* 0x040ff0000004181c */
[C---:B------:R-:W-:Y:S08]  /*2a10*/  HMMA.16816.F32.BF16 R48, R8.reuse, R42, R24 ;  /* 0x0000002a0830723c */ /* 0x040ff00000041818 */
[C---:B--2---:R-:W-:Y:S08]  /*2a20*/  HMMA.16816.F32.BF16 R32, R8.reuse, R100, R84 ;  /* 0x000000640820723c */ /* 0x044ff00000041854 */
[C---:B------:R-:W-:Y:S08]  /*2a30*/  HMMA.16816.F32.BF16 R28, R8.reuse, R102, R92 ;  /* 0x00000066081c723c */ /* 0x040ff0000004185c */
[C---:B------:R-:W-:Y:S08]  /*2a40*/  HMMA.16816.F32.BF16 R24, R8.reuse, R108, R96 ;  /* 0x0000006c0818723c */ /* 0x040ff00000041860 */
[----:B------:R-:W-:Y:S08]  /*2a50*/  HMMA.16816.F32.BF16 R104, R8, R110, R88 ;  /* 0x0000006e0868723c */ /* 0x000ff00000041858 */
[----:B------:R-:W-:Y:S01]  /*2a60*/  HMMA.16816.F32.BF16 R100, R16, R112, R12 ;  /* 0x000000701064723c */ /* 0x000fe2000004180c */
[----:B------:R-:W2:Y:S07]  /*2a70*/  LDSM.16.M88.4 R12, [R220+0x2000] ;  /* 0x00200000dc0c783b */ /* 0x000eae0000000200 */
[C---:B----4-:R-:W-:Y:S01]  /*2a80*/  HMMA.16816.F32.BF16 R40, R8.reuse, R56, R20 ;  /* 0x000000380828723c */ /* 0x050fe20000041814 */
[----:B------:R-:W-:Y:S07]  /*2a90*/  LDSM.16.M88.4 R20, [R220+0x2800] ;  /* 0x00280000dc14783b */ /* 0x000fee0000000200 */
[----:B------:R-:W-:Y:S01]  /*2aa0*/  HMMA.16816.F32.BF16 R36, R8, R58, R64 ;  /* 0x0000003a0824723c */ /* 0x000fe20000041840 */
[----:B------:R-:W-:Y:S04]  /*2ab0*/  LDSM.16.M88.4 R8, [R222+0x1c100] ;  /* 0x01c10000de08783b */ /* 0x000fe80000000200 */
[----:B------:R-:W-:Y:S03]  /*2ac0*/  LDSM.16.M88.4 R64, [R167+0x10900] ;  /* 0x01090000a740783b */ /* 0x000fe60000000200 */
[C---:B------:R-:W-:Y:S01]  /*2ad0*/  HMMA.16816.F32.BF16 R108, R16.reuse, R76, R72 ;  /* 0x0000004c106c723c */ /* 0x040fe20000041848 */
[----:B------:R-:W4:Y:S04]  /*2ae0*/  LDSM.16.M88.4 R72, [R167+0xf100] ;  /* 0x00f10000a748783b */ /* 0x000f280000000200 */
[----:B------:R-:W-:Y:S03]  /*2af0*/  LDSM.16.M88.4 R56, [R167+0x11900] ;  /* 0x01190000a738783b */ /* 0x000fe60000000200 */
[C---:B------:R-:W-:Y:S01]  /*2b00*/  HMMA.16816.F32.BF16 R96, R16.reuse, R78, R60 ;  /* 0x0000004e1060723c */ /* 0x040fe2000004183c */
[----:B------:R-:W5:Y:S04]  /*2b10*/  LDSM.16.M88.4 R60, [R167+0x10100] ;  /* 0x01010000a73c783b */ /* 0x000f680000000200 */
[----:B------:R-:W-:Y:S03]  /*2b20*/  LDSM.16.M88.4 R76, [R167+0x11100] ;  /* 0x01110000a74c783b */ /* 0x000fe60000000200 */
[C---:B---3--:R-:W-:Y:S01]  /*2b30*/  HMMA.16816.F32.BF16 R88, R16.reuse, R44, R40 ;  /* 0x0000002c1058723c */ /* 0x048fe20000041828 */
[----:B------:R-:W3:Y:S07]  /*2b40*/  LDSM.16.M88.4 R40, [R167+0xf900] ;  /* 0x00f90000a728783b */ /* 0x000eee0000000200 */
[C---:B------:R-:W-:Y:S08]  /*2b50*/  HMMA.16816.F32.BF16 R120, R16.reuse, R68, R52 ;  /* 0x000000441078723c */ /* 0x040ff00000041834 */
[C---:B------:R-:W-:Y:S08]  /*2b60*/  HMMA.16816.F32.BF16 R112, R16.reuse, R114, R80 ;  /* 0x000000721070723c */ /* 0x040ff00000041850 */
[C---:B------:R-:W-:Y:S01]  /*2b70*/  HMMA.16816.F32.BF16 R92, R16.reuse, R70, R48 ;  /* 0x00000046105c723c */ /* 0x040fe20000041830 */
[----:B------:R-:W-:Y:S07]  /*2b80*/  LDSM.16.M88.4 R48, [R226+0x3000] ;  /* 0x00300000e230783b */ /* 0x000fee0000000200 */
[C---:B--2---:R-:W-:Y:S08]  /*2b90*/  HMMA.16816.F32.BF16 R80, R16.reuse, R14, R28 ;  /* 0x0000000e1050723c */ /* 0x044ff0000004181c */
[----:B------:R-:W-:Y:S01]  /*2ba0*/  HMMA.16816.F32.BF16 R68, R16, R12, R32 ;  /* 0x0000000c1044723c */ /* 0x000fe20000041820 */
[----:B------:R-:W-:Y:S04]  /*2bb0*/  LDSM.16.M88.4 R12, [R223+0x1c100] ;  /* 0x01c10000df0c783b */ /* 0x000fe80000000200 */
[----:B------:R-:W-:Y:S03]  /*2bc0*/  LDSM.16.M88.4 R32, [R226+0x3800] ;  /* 0x00380000e220783b */ /* 0x000fe60000000200 */
[----:B----4-:R-:W-:Y:S01]  /*2bd0*/  HMMA.16816.F32.BF16 R28, R8, R72, R100 ;  /* 0x00000048081c723c */ /* 0x010fe20000041864 */
[----:B------:R-:W2:Y:S07]  /*2be0*/  LDSM.16.M88.4 R100, [R226+0x4000] ;  /* 0x00400000e264783b */ /* 0x000eae0000000200 */
[C---:B------:R-:W-:Y:S08]  /*2bf0*/  HMMA.16816.F32.BF16 R84, R16.reuse, R46, R36 ;  /* 0x0000002e1054723c */ /* 0x040ff00000041824 */
[C---:B------:R-:W-:Y:S08]  /*2c00*/  HMMA.16816.F32.BF16 R52, R16.reuse, R20, R24 ;  /* 0x000000141034723c */ /* 0x040ff00000041818 */
[----:B------:R-:W-:Y:S08]  /*2c10*/  HMMA.16816.F32.BF16 R36, R16, R22, R104 ;  /* 0x000000161024723c */ /* 0x000ff00000041868 */
[C---:B-----5:R-:W-:Y:S01]  /*2c20*/  HMMA.16816.F32.BF16 R44, R8.reuse, R60, R120 ;  /* 0x0000003c082c723c */ /* 0x060fe20000041878 */
[----:B------:R-:W4:Y:S07]  /*2c30*/  LDSM.16.M88.4 R120, [R226+0x5000] ;  /* 0x00500000e278783b */ /* 0x000f2e0000000200 */
[C---:B---3--:R-:W-:Y:S08]  /*2c40*/  HMMA.16816.F32.BF16 R20, R8.reuse, R40, R108 ;  /* 0x000000280814723c */ /* 0x048ff0000004186c */
[C---:B------:R-:W-:Y:S08]  /*2c50*/  HMMA.16816.F32.BF16 R16, R8.reuse, R42, R96 ;  /* 0x0000002a0810723c */ /* 0x040ff00000041860 */
[C---:B------:R-:W-:Y:S08]  /*2c60*/  HMMA.16816.F32.BF16 R40, R8.reuse, R62, R92 ;  /* 0x0000003e0828723c */ /* 0x040ff0000004185c */
[C---:B------:R-:W-:Y:S01]  /*2c70*/  HMMA.16816.F32.BF16 R108, R8.reuse, R78, R80 ;  /* 0x0000004e086c723c */ /* 0x040fe20000041850 */
[----:B------:R-:W3:Y:S07]  /*2c80*/  LDSM.16.M88.4 R80, [R226+0x5800] ;  /* 0x00580000e250783b */ /* 0x000eee0000000200 */
[C---:B------:R-:W-:Y:S01]  /*2c90*/  HMMA.16816.F32.BF16 R24, R8.reuse, R74, R112 ;  /* 0x0000004a0818723c */ /* 0x040fe20000041870 */
[----:B------:R-:W-:Y:S07]  /*2ca0*/  LDSM.16.M88.4 R72, [R221+0xf100] ;  /* 0x00f10000dd48783b */ /* 0x000fee0000000200 */
[C---:B------:R-:W-:Y:S08]  /*2cb0*/  HMMA.16816.F32.BF16 R60, R8.reuse, R64, R88 ;  /* 0x00000040083c723c */ /* 0x040ff00000041858 */
[C---:B------:R-:W-:Y:S08]  /*2cc0*/  HMMA.16816.F32.BF16 R64, R8.reuse, R66, R84 ;  /* 0x000000420840723c */ /* 0x040ff00000041854 */
[C---:B------:R-:W-:Y:S08]  /*2cd0*/  HMMA.16816.F32.BF16 R68, R8.reuse, R76, R68 ;  /* 0x0000004c0844723c */ /* 0x040ff00000041844 */
[C---:B------:R-:W-:Y:S01]  /*2ce0*/  HMMA.16816.F32.BF16 R112, R8.reuse, R56, R52 ;  /* 0x000000380870723c */ /* 0x040fe20000041834 */
[----:B------:R-:W-:Y:S07]  /*2cf0*/  LDSM.16.M88.4 R52, [R221+0x10100] ;  /* 0x01010000dd34783b */ /* 0x000fee0000000200 */
[----:B------:R-:W-:Y:S01]  /*2d00*/  HMMA.16816.F32.BF16 R104, R8, R58, R36 ;  /* 0x0000003a0868723c */ /* 0x000fe20000041824 */
[----:B------:R-:W5:Y:S04]  /*2d10*/  LDSM.16.M88.4 R8, [R225+0x1c100] ;  /* 0x01c10000e108783b */ /* 0x000f680000000200 */
[----:B------:R-:W1:Y:S03]  /*2d20*/  LDSM.16.M88.4 R56, [R221+0xf900] ;  /* 0x00f90000dd38783b */ /* 0x000e660000000200 */
[C---:B--2---:R-:W-:Y:S01]  /*2d30*/  HMMA.16816.F32.BF16 R76, R12.reuse, R100, R44 ;  /* 0x000000640c4c723c */ /* 0x044fe2000004182c */
[----:B------:R-:W2:Y:S07]  /*2d40*/  LDSM.16.M88.4 R44, [R221+0x11100] ;  /* 0x01110000dd2c783b */ /* 0x000eae0000000200 */
[C---:B------:R-:W-:Y:S08]  /*2d50*/  HMMA.16816.F32.BF16 R96, R12.reuse, R48, R28 ;  /* 0x000000300c60723c */ /* 0x040ff0000004181c */
[C---:B------:R-:W-:Y:S01]  /*2d60*/  HMMA.16816.F32.BF16 R92, R12.reuse, R50, R24 ;  /* 0x000000320c5c723c */ /* 0x040fe20000041818 */
[----:B------:R-:W1:Y:S07]  /*2d70*/  LDSM.16.M88.4 R48, [R221+0x10900] ;  /* 0x01090000dd30783b */ /* 0x000e6e0000000200 */
[C---:B------:R-:W-:Y:S01]  /*2d80*/  HMMA.16816.F32.BF16 R88, R12.reuse, R32, R20 ;  /* 0x000000200c58723c */ /* 0x040fe20000041814 */
[----:B------:R-:W-:Y:S07]  /*2d90*/  LDSM.16.M88.4 R20, [R224+0x1c100] ;  /* 0x01c10000e014783b */ /* 0x000fee0000000200 */
[C---:B------:R-:W-:Y:S01]  /*2da0*/  HMMA.16816.F32.BF16 R36, R12.reuse, R116, R60 ;  /* 0x000000740c24723c */ /* 0x040fe2000004183c */
[----:B------:R-:W1:Y:S07]  /*2db0*/  LDSM.16.M88.4 R60, [R221+0x11900] ;  /* 0x01190000dd3c783b */ /* 0x000e6e0000000200 */
[C---:B------:R-:W-:Y:S08]  /*2dc0*/  HMMA.16816.F32.BF16 R84, R12.reuse, R34, R16 ;  /* 0x000000220c54723c */ /* 0x040ff00000041810 */
[C---:B----4-:R-:W-:Y:S01]  /*2dd0*/  HMMA.16816.F32.BF16 R24, R12.reuse, R122, R108 ;  /* 0x0000007a0c18723c */ /* 0x050fe2000004186c */
[----:B------:R-:W-:Y:S07]  /*2de0*/  LDSM.16.M88.4 R108, [R220+0x4800] ;  /* 0x00480000dc6c783b */ /* 0x000fee0000000200 */
[C---:B------:R-:W-:Y:S01]  /*2df0*/  HMMA.16816.F32.BF16 R40, R12.reuse, R102, R40 ;  /* 0x000000660c28723c */ /* 0x040fe20000041828 */
[----:B------:R-:W-:Y:S07]  /*2e00*/  LDSM.16.M88.4 R100, [R220+0x3000] ;  /* 0x00300000dc64783b */ /* 0x000fee0000000200 */
[C---:B------:R-:W-:Y:S01]  /*2e10*/  HMMA.16816.F32.BF16 R32, R12.reuse, R118, R64 ;  /* 0x000000760c20723c */ /* 0x040fe20000041840 */
[----:B------:R-:W-:Y:S07]  /*2e20*/  LDSM.16.M88.4 R116, [R167+0x16100] ;  /* 0x01610000a774783b */ /* 0x000fee0000000200 */
[C---:B------:R-:W-:Y:S01]  /*2e30*/  HMMA.16816.F32.BF16 R28, R12.reuse, R120, R68 ;  /* 0x000000780c1c723c */ /* 0x040fe20000041844 */
[----:B------:R-:W-:Y:S07]  /*2e40*/  LDSM.16.M88.4 R120, [R167+0x16900] ;  /* 0x01690000a778783b */ /* 0x000fee0000000200 */
[C---:B---3--:R-:W-:Y:S01]  /*2e50*/  HMMA.16816.F32.BF16 R16, R12.reuse, R80, R112 ;  /* 0x000000500c10723c */ /* 0x048fe20000041870 */
[----:B------:R-:W-:Y:S07]  /*2e60*/  LDSM.16.M88.4 R112, [R226+0x6800] ;  /* 0x00680000e270783b */ /* 0x000fee0000000200 */
[----:B------:R-:W-:Y:S01]  /*2e70*/  HMMA.16816.F32.BF16 R12, R12, R82, R104 ;  /* 0x000000520c0c723c */ /* 0x000fe20000041868 */
[----:B------:R-:W-:Y:S07]  /*2e80*/  LDSM.16.M88.4 R104, [R220+0x4000] ;  /* 0x00400000dc68783b */ /* 0x000fee0000000200 */
[C---:B-----5:R-:W-:Y:S01]  /*2e90*/  HMMA.16816.F32.BF16 R64, R8.reuse, R72, R96 ;  /* 0x000000480840723c */ /* 0x060fe20000041860 */
[----:B------:R-:W3:Y:S07]  /*2ea0*/  LDSM.16.M88.4 R96, [R220+0x3800] ;  /* 0x00380000dc60783b */ /* 0x000eee0000000200 */
[C---:B-1----:R-:W-:Y:S08]  /*2eb0*/  HMMA.16816.F32.BF16 R80, R8.reuse, R56, R88 ;  /* 0x000000380850723c */ /* 0x042ff00000041858 */
[C---:B------:R-:W-:Y:S08]  /*2ec0*/  HMMA.16816.F32.BF16 R56, R8.reuse, R58, R84 ;  /* 0x0000003a0838723c */ /* 0x040ff00000041854 */
[C---:B--2---:R-:W-:Y:S01]  /*2ed0*/  HMMA.16816.F32.BF16 R84, R8.reuse, R46, R24 ;  /* 0x0000002e0854723c */ /* 0x044fe20000041818 */
[----:B------:R-:W1:Y:S07]  /*2ee0*/  LDSM.16.M88.4 R24, [R220+0x5800] ;  /* 0x00580000dc18783b */ /* 0x000e6e0000000200 */
[C---:B------:R-:W-:Y:S08]  /*2ef0*/  HMMA.16816.F32.BF16 R68, R8.reuse, R74, R92 ;  /* 0x0000004a0844723c */ /* 0x040ff0000004185c */
[C---:B------:R-:W-:Y:S08]  /*2f00*/  HMMA.16816.F32.BF16 R72, R8.reuse, R54, R40 ;  /* 0x000000360848723c */ /* 0x040ff00000041828 */
[C---:B------:R-:W-:Y:S08]  /*2f10*/  HMMA.16816.F32.BF16 R36, R8.reuse, R48, R36 ;  /* 0x000000300824723c */ /* 0x040ff00000041824 */
[C---:B------:R-:W-:Y:S01]  /*2f20*/  HMMA.16816.F32.BF16 R40, R8.reuse, R62, R12 ;  /* 0x0000003e0828723c */ /* 0x040fe2000004180c */
[----:B------:R-:W2:Y:S07]  /*2f30*/  LDSM.16.M88.4 R12, [R220+0x5000] ;  /* 0x00500000dc0c783b */ /* 0x000eae0000000200 */
[C---:B------:R-:W-:Y:S01]  /*2f40*/  HMMA.16816.F32.BF16 R76, R8.reuse, R52, R76 ;  /* 0x00000034084c723c */ /* 0x040fe2000004184c */
[----:B------:R-:W-:Y:S07]  /*2f50*/  LDSM.16.M88.4 R52, [R167+0x12900] ;  /* 0x01290000a734783b */ /* 0x000fee0000000200 */
[C---:B------:R-:W-:Y:S08]  /*2f60*/  HMMA.16816.F32.BF16 R88, R8.reuse, R50, R32 ;  /* 0x000000320858723c */ /* 0x040ff00000041820 */
[C---:B------:R-:W-:Y:S08]  /*2f70*/  HMMA.16816.F32.BF16 R92, R8.reuse, R44, R28 ;  /* 0x0000002c085c723c */ /* 0x040ff0000004181c */
[----:B------:R-:W-:Y:S01]  /*2f80*/  HMMA.16816.F32.BF16 R16, R8, R60, R16 ;  /* 0x0000003c0810723c */ /* 0x000fe20000041810 */
[----:B------:R-:W4:Y:S07]  /*2f90*/  LDSM.16.M88.4 R8, [R222+0x20100] ;  /* 0x02010000de08783b */ /* 0x000f2e0000000200 */
[C---:B---3--:R-:W-:Y:S01]  /*2fa0*/  HMMA.16816.F32.BF16 R48, R20.reuse, R96, R80 ;  /* 0x000000601430723c */ /* 0x048fe20000041850 */
[----:B------:R-:W-:Y:S07]  /*2fb0*/  LDSM.16.M88.4 R80, [R167+0x13900] ;  /* 0x01390000a750783b */ /* 0x000fee0000000200 */
[C---:B------:R-:W-:Y:S08]  /*2fc0*/  HMMA.16816.F32.BF16 R28, R20.reuse, R102, R68 ;  /* 0x00000066141c723c */ /* 0x040ff00000041844 */
[C---:B------:R-:W-:Y:S01]  /*2fd0*/  HMMA.16816.F32.BF16 R56, R20.reuse, R98, R56 ;  /* 0x000000621438723c */ /* 0x040fe20000041838 */
[----:B------:R-:W-:Y:S07]  /*2fe0*/  LDSM.16.M88.4 R96, [R167+0x14100] ;  /* 0x01410000a760783b */ /* 0x000fee0000000200 */
[C---:B------:R-:W-:Y:S01]  /*2ff0*/  HMMA.16816.F32.BF16 R68, R20.reuse, R108, R36 ;  /* 0x0000006c1444723c */ /* 0x040fe20000041824 */
[----:B------:R-:W3:Y:S07]  /*3000*/  LDSM.16.M88.4 R36, [R167+0x12100] ;  /* 0x01210000a724783b */ /* 0x000eee0000000200 */
[C---:B------:R-:W-:Y:S01]  /*3010*/  HMMA.16816.F32.BF16 R32, R20.reuse, R100, R64 ;  /* 0x000000641420723c */ /* 0x040fe20000041840 */
[----:B------:R-:W5:Y:S07]  /*3020*/  LDSM.16.M88.4 R64, [R167+0x13100] ;  /* 0x01310000a740783b */ /* 0x000f6e0000000200 */
[C---:B------:R-:W-:Y:S08]  /*3030*/  HMMA.16816.F32.BF16 R60, R20.reuse, R104, R76 ;  /* 0x00000068143c723c */ /* 0x040ff0000004184c */
[C---:B------:R-:W-:Y:S01]  /*3040*/  HMMA.16816.F32.BF16 R72, R20.reuse, R106, R72 ;  /* 0x0000006a1448723c */ /* 0x040fe20000041848 */
[----:B------:R-:W3:Y:S07]  /*3050*/  LDSM.16.M88.4 R104, [R167+0x14900] ;  /* 0x01490000a768783b */ /* 0x000eee0000000200 */
[C---:B-1----:R-:W-:Y:S01]  /*3060*/  HMMA.16816.F32.BF16 R76, R20.reuse, R24, R16 ;  /* 0x00000018144c723c */ /* 0x042fe20000041810 */
[----:B------:R-:W1:Y:S07]  /*3070*/  LDSM.16.M88.4 R16, [R223+0x20100] ;  /* 0x02010000df10783b */ /* 0x000e6e0000000200 */
[C---:B--2---:R-:W-:Y:S08]  /*3080*/  HMMA.16816.F32.BF16 R92, R20.reuse, R12, R92 ;  /* 0x0000000c145c723c */ /* 0x044ff0000004185c */
[C---:B------:R-:W-:Y:S01]  /*3090*/  HMMA.16816.F32.BF16 R88, R20.reuse, R110, R88 ;  /* 0x0000006e1458723c */ /* 0x040fe20000041858 */
[----:B------:R-:W2:Y:S07]  /*30a0*/  LDSM.16.M88.4 R108, [R226+0x6000] ;  /* 0x00600000e26c783b */ /* 0x000eae0000000200 */
[C---:B------:R-:W-:Y:S08]  /*30b0*/  HMMA.16816.F32.BF16 R84, R20.reuse, R14, R84 ;  /* 0x0000000e1454723c */ /* 0x040ff00000041854 */
[----:B------:R-:W-:Y:S08]  /*30c0*/  HMMA.16816.F32.BF16 R44, R20, R26, R40 ;  /* 0x0000001a142c723c */ /* 0x000ff00000041828 */
[C---:B----4-:R-:W-:Y:S08]  /*30d0*/  HMMA.16816.F32.BF16 R20, R8.reuse, R52, R48 ;  /* 0x000000340814723c */ /* 0x050ff00000041830 */
[C---:B------:R-:W-:Y:S01]  /*30e0*/  HMMA.16816.F32.BF16 R12, R8.reuse, R54, R56 ;  /* 0x00000036080c723c */ /* 0x040fe20000041838 */
[----:B------:R-:W-:Y:S07]  /*30f0*/  LDSM.16.M88.4 R56, [R226+0x8000] ;  /* 0x00800000e238783b */ /* 0x000fee0000000200 */
[C---:B---3--:R-:W-:Y:S08]  /*3100*/  HMMA.16816.F32.BF16 R24, R8.reuse, R38, R28 ;  /* 0x000000260818723c */ /* 0x048ff0000004181c */
[C---:B------:R-:W-:Y:S08]  /*3110*/  HMMA.16816.F32.BF16 R100, R8.reuse, R96, R92 ;  /* 0x000000600864723c */ /* 0x040ff0000004185c */
[C---:B-----5:R-:W-:Y:S08]  /*3120*/  HMMA.16816.F32.BF16 R28, R8.reuse, R66, R72 ;  /* 0x00000042081c723c */ /* 0x060ff00000041848 */
[C---:B------:R-:W-:Y:S08]  /*3130*/  HMMA.16816.F32.BF16 R92, R8.reuse, R104, R76 ;  /* 0x00000068085c723c */ /* 0x040ff0000004184c */
[C---:B------:R-:W-:Y:S01]  /*3140*/  HMMA.16816.F32.BF16 R40, R8.reuse, R36, R32 ;  /* 0x000000240828723c */ /* 0x040fe20000041820 */
[----:B------:R-:W3:Y:S07]  /*3150*/  LDSM.16.M88.4 R36, [R226+0x7000] ;  /* 0x00700000e224783b */ /* 0x000eee0000000200 */
[----:B------:R-:W-:Y:S08]  /*3160*/  HMMA.16816.F32.BF16 R72, R8, R82, R88 ;  /* 0x000000520848723c */ /* 0x000ff00000041858 */
[----:B-1----:R-:W-:Y:S01]  /*3170*/  HMMA.16816.F32.BF16 R76, R16, R112, R20 ;  /* 0x00000070104c723c */ /* 0x002fe20000041814 */
[----:B------:R-:W1:Y:S07]  /*3180*/  LDSM.16.M88.4 R20, [R226+0x8800] ;  /* 0x00880000e214783b */ /* 0x000e6e0000000200 */
[C---:B------:R-:W-:Y:S01]  /*3190*/  HMMA.16816.F32.BF16 R88, R8.reuse, R106, R44 ;  /* 0x0000006a0858723c */ /* 0x040fe2000004182c */
[----:B------:R-:W4:Y:S07]  /*31a0*/  LDSM.16.M88.4 R44, [R226+0x7800] ;  /* 0x00780000e22c783b */ /* 0x000f2e0000000200 */
[C---:B------:R-:W-:Y:S01]  /*31b0*/  HMMA.16816.F32.BF16 R32, R8.reuse, R64, R60 ;  /* 0x000000400820723c */ /* 0x040fe2000004183c */
[----:B------:R-:W-:Y:S07]  /*31c0*/  LDSM.16.M88.4 R60, [R221+0x12100] ;  /* 0x01210000dd3c783b */ /* 0x000fee0000000200 */
[----:B------:R-:W-:Y:S08]  /*31d0*/  HMMA.16816.F32.BF16 R64, R8, R80, R68 ;  /* 0x000000500840723c */ /* 0x000ff00000041844 */
[----:B------:R-:W-:Y:S01]  /*31e0*/  HMMA.16816.F32.BF16 R68, R16, R114, R12 ;  /* 0x000000721044723c */ /* 0x000fe2000004180c */
[----:B------:R-:W5:Y:S07]  /*31f0*/  LDSM.16.M88.4 R12, [R225+0x20100] ;  /* 0x02010000e10c783b */ /* 0x000f6e0000000200 */
[----:B------:R-:W-:Y:S01]  /*3200*/  HMMA.16816.F32.BF16 R96, R8, R98, R84 ;  /* 0x000000620860723c */ /* 0x000fe20000041854 */
[----:B------:R-:W4:Y:S07]  /*3210*/  LDSM.16.M88.4 R8, [R221+0x12900] ;  /* 0x01290000dd08783b */ /* 0x000f2e0000000200 */
[C---:B--2---:R-:W-:Y:S08]  /*3220*/  HMMA.16816.F32.BF16 R84, R16.reuse, R108, R40 ;  /* 0x0000006c1054723c */ /* 0x044ff00000041828 */
[C---:B------:R-:W-:Y:S01]  /*3230*/  HMMA.16816.F32.BF16 R80, R16.reuse, R110, R24 ;  /* 0x0000006e1050723c */ /* 0x040fe20000041818 */
[----:B------:R-:W-:Y:S07]  /*3240*/  LDSM.16.M88.4 R24, [R221+0x13100] ;  /* 0x01310000dd18783b */ /* 0x000fee0000000200 */
[C---:B---3--:R-:W-:Y:S08]  /*3250*/  HMMA.16816.F32.BF16 R52, R16.reuse, R36, R32 ;  /* 0x000000241034723c */ /* 0x048ff00000041820 */
[C---:B------:R-:W-:Y:S08]  /*3260*/  HMMA.16816.F32.BF16 R48, R16.reuse, R38, R28 ;  /* 0x000000261030723c */ /* 0x040ff0000004181c */
[C---:B-1----:R-:W-:Y:S08]  /*3270*/  HMMA.16816.F32.BF16 R112, R16.reuse, R20, R92 ;  /* 0x000000141070723c */ /* 0x042ff0000004185c */
[C---:B------:R-:W-:Y:S01]  /*3280*/  HMMA.16816.F32.BF16 R108, R16.reuse, R22, R88 ;  /* 0x00000016106c723c */ /* 0x040fe20000041858 */
[----:B------:R-:W1:Y:S07]  /*3290*/  LDSM.16.M88.4 R20, [R221+0x13900] ;  /* 0x01390000dd14783b */ /* 0x000e6e0000000200 */
[C---:B----4-:R-:W-:Y:S01]  /*32a0*/  HMMA.16816.F32.BF16 R40, R16.reuse, R44, R64 ;  /* 0x0000002c1028723c */ /* 0x050fe20000041840 */
[----:B------:R-:W-:Y:S07]  /*32b0*/  LDSM.16.M88.4 R64, [R220+0x6000] ;  /* 0x00600000dc40783b */ /* 0x000fee0000000200 */
[C---:B------:R-:W-:Y:S01]  /*32c0*/  HMMA.16816.F32.BF16 R36, R16.reuse, R46, R72 ;  /* 0x0000002e1024723c */ /* 0x040fe20000041848 */
[----:B------:R-:W-:Y:S04]  /*32d0*/  LDSM.16.M88.4 R72, [R220+0x6800] ;  /* 0x00680000dc48783b */ /* 0x000fe80000000200 */
[----:B------:R-:W-:Y:S03]  /*32e0*/  LDSM.16.M88.4 R44, [R220+0x8800] ;  /* 0x00880000dc2c783b */ /* 0x000fe60000000200 */
[C---:B------:R-:W-:Y:S08]  /*32f0*/  HMMA.16816.F32.BF16 R32, R16.reuse, R56, R100 ;  /* 0x000000381020723c */ /* 0x040ff00000041864 */
[----:B------:R-:W-:Y:S01]  /*3300*/  HMMA.16816.F32.BF16 R28, R16, R58, R96 ;  /* 0x0000003a101c723c */ /* 0x000fe20000041860 */
[----:B------:R-:W2:Y:S07]  /*3310*/  LDSM.16.M88.4 R16, [R221+0x14100] ;  /* 0x01410000dd10783b */ /* 0x000eae0000000200 */
[C---:B-----5:R-:W-:Y:S08]  /*3320*/  HMMA.16816.F32.BF16 R104, R12.reuse, R60, R84 ;  /* 0x0000003c0c68723c */ /* 0x060ff00000041854 */
[C---:B------:R-:W-:Y:S01]  /*3330*/  HMMA.16816.F32.BF16 R100, R12.reuse, R62, R80 ;  /* 0x0000003e0c64723c */ /* 0x040fe20000041850 */
[----:B------:R-:W3:Y:S07]  /*3340*/  LDSM.16.M88.4 R60, [R221+0x14900] ;  /* 0x01490000dd3c783b */ /* 0x000eee0000000200 */
[C---:B------:R-:W-:Y:S08]  /*3350*/  HMMA.16816.F32.BF16 R96, R12.reuse, R8, R76 ;  /* 0x000000080c60723c */ /* 0x040ff0000004184c */
[C---:B------:R-:W-:Y:S01]  /*3360*/  HMMA.16816.F32.BF16 R92, R12.reuse, R10, R68 ;  /* 0x0000000a0c5c723c */ /* 0x040fe20000041844 */
[----:B------:R-:W4:Y:S04]  /*3370*/  LDSM.16.M88.4 R8, [R224+0x20100] ;  /* 0x02010000e008783b */ /* 0x000f280000000200 */
[----:B------:R-:W-:Y:S03]  /*3380*/  LDSM.16.M88.4 R68, [R220+0x7000] ;  /* 0x00700000dc44783b */ /* 0x000fe60000000200 */
[C---:B-1----:R-:W-:Y:S08]  /*3390*/  HMMA.16816.F32.BF16 R80, R12.reuse, R20, R40 ;  /* 0x000000140c50723c */ /* 0x042ff00000041828 */
[C---:B--2---:R-:W-:Y:S01]  /*33a0*/  HMMA.16816.F32.BF16 R56, R12.reuse, R16, R32 ;  /* 0x000000100c38723c */ /* 0x044fe20000041820 */
[----:B------:R-:W-:Y:S07]  /*33b0*/  LDSM.16.M88.4 R32, [R167+0x15100] ;  /* 0x01510000a720783b */ /* 0x000fee0000000200 */
[C---:B------:R-:W-:Y:S01]  /*33c0*/  HMMA.16816.F32.BF16 R40, R12.reuse, R18, R28 ;  /* 0x000000120c28723c */ /* 0x040fe2000004181c */
[----:B------:R-:W1:Y:S07]  /*33d0*/  LDSM.16.M88.4 R16, [R222+0x24100] ;  /* 0x02410000de10783b */ /* 0x000e6e0000000200 */
[C---:B------:R-:W-:Y:S01]  /*33e0*/  HMMA.16816.F32.BF16 R84, R12.reuse, R24, R52 ;  /* 0x000000180c54723c */ /* 0x040fe20000041834 */
[----:B------:R-:W2:Y:S07]  /*33f0*/  LDSM.16.M88.4 R52, [R220+0x7800] ;  /* 0x00780000dc34783b */ /* 0x000eae0000000200 */
[C---:B------:R-:W-:Y:S01]  /*3400*/  HMMA.16816.F32.BF16 R88, R12.reuse, R26, R48 ;  /* 0x0000001a0c58723c */ /* 0x040fe20000041830 */
[----:B------:R-:W5:Y:S07]  /*3410*/  LDSM.16.M88.4 R48, [R220+0x8000] ;  /* 0x00800000dc30783b */ /* 0x000f6e0000000200 */
[C---:B------:R-:W-:Y:S08]  /*3420*/  HMMA.16816.F32.BF16 R76, R12.reuse, R22, R36 ;  /* 0x000000160c4c723c */ /* 0x040ff00000041824 */
[----:B---3--:R-:W-:Y:S08]  /*3430*/  HMMA.16816.F32.BF16 R24, R12, R62, R108 ;  /* 0x0000003e0c18723c */ /* 0x008ff0000004186c */
[----:B----4-:R-:W-:Y:S08]  /*3440*/  HMMA.16816.F32.BF16 R20, R8, R64, R104 ;  /* 0x000000400814723c */ /* 0x010ff00000041868 */
[----:B------:R-:W-:Y:S08]  /*3450*/  HMMA.16816.F32.BF16 R36, R12, R60, R112 ;  /* 0x0000003c0c24723c */ /* 0x000ff00000041870 */
[C---:B------:R-:W-:Y:S08]  /*3460*/  HMMA.16816.F32.BF16 R12, R8.reuse, R66, R100 ;  /* 0x00000042080c723c */ /* 0x040ff00000041864 */
[C---:B------:R-:W-:Y:S08]  /*3470*/  HMMA.16816.F32.BF16 R28, R8.reuse, R72, R96 ;  /* 0x00000048081c723c */ /* 0x040ff00000041860 */
[C---:B------:R-:W-:Y:S01]  /*3480*/  HMMA.16816.F32.BF16 R64, R8.reuse, R74, R92 ;  /* 0x0000004a0840723c */ /* 0x040fe2000004185c */
[----:B------:R-:W-:Y:S07]  /*3490*/  LDSM.16.M88.4 R72, [R226+0x9800] ;  /* 0x00980000e248783b */ /* 0x000fee0000000200 */
[----:B------:R-:W-:Y:S01]  /*34a0*/  HMMA.16816.F32.BF16 R96, R8, R46, R24 ;  /* 0x0000002e0860723c */ /* 0x000fe20000041818 */
[----:B------:R-:W3:Y:S07]  /*34b0*/  LDSM.16.M88.4 R24, [R167+0x17100] ;  /* 0x01710000a718783b */ /* 0x000eee0000000200 */
[----:B-1----:R-:W-:Y:S01]  /*34c0*/  HMMA.16816.F32.BF16 R92, R16, R32, R20 ;  /* 0x00000020105c723c */ /* 0x002fe20000041814 */
[----:B------:R-:W1:Y:S07]  /*34d0*/  LDSM.16.M88.4 R20, [R167+0x17900] ;  /* 0x01790000a714783b */ /* 0x000e6e0000000200 */
[C---:B------:R-:W-:Y:S08]  /*34e0*/  HMMA.16816.F32.BF16 R60, R8.reuse, R68, R84 ;  /* 0x00000044083c723c */ /* 0x040ff00000041854 */
[C---:B------:R-:W-:Y:S08]  /*34f0*/  HMMA.16816.F32.BF16 R88, R8.reuse, R70, R88 ;  /* 0x000000460858723c */ /* 0x040ff00000041858 */
[C---:B--2---:R-:W-:Y:S08]  /*3500*/  HMMA.16816.F32.BF16 R68, R8.reuse, R52, R80 ;  /* 0x000000340844723c */ /* 0x044ff00000041850 */
[C---:B------:R-:W-:Y:S08]  /*3510*/  HMMA.16816.F32.BF16 R100, R8.reuse, R54, R76 ;  /* 0x000000360864723c */ /* 0x040ff0000004184c */
[C---:B-----5:R-:W-:Y:S01]  /*3520*/  HMMA.16816.F32.BF16 R112, R8.reuse, R48, R56 ;  /* 0x000000300870723c */ /* 0x060fe20000041838 */
[----:B------:R-:W-:Y:S07]  /*3530*/  LDSM.16.M88.4 R56, [R226+0xb800] ;  /* 0x00b80000e238783b */ /* 0x000fee0000000200 */
[C---:B------:R-:W-:Y:S08]  /*3540*/  HMMA.16816.F32.BF16 R108, R8.reuse, R50, R40 ;  /* 0x00000032086c723c */ /* 0x040ff00000041828 */
[----:B------:R-:W-:Y:S01]  /*3550*/  HMMA.16816.F32.BF16 R104, R8, R44, R36 ;  /* 0x0000002c0868723c */ /* 0x000fe20000041824 */
[----:B------:R-:W-:Y:S04]  /*3560*/  LDSM.16.M88.4 R8, [R223+0x24100] ;  /* 0x02410000df08783b */ /* 0x000fe80000000200 */
[----:B------:R-:W2:Y:S03]  /*3570*/  LDSM.16.M88.4 R36, [R226+0x9000] ;  /* 0x00900000e224783b */ /* 0x000ea60000000200 */
[C---:B------:R-:W-:Y:S01]  /*3580*/  HMMA.16816.F32.BF16 R84, R16.reuse, R34, R12 ;  /* 0x000000221054723c */ /* 0x040fe2000004180c */
[----:B------:R-:W4:Y:S07]  /*3590*/  LDSM.16.M88.4 R12, [R225+0x24100] ;  /* 0x02410000e10c783b */ /* 0x000f2e0000000200 */
[C---:B------:R-:W-:Y:S01]  /*35a0*/  HMMA.16816.F32.BF16 R52, R16.reuse, R116, R60 ;  /* 0x000000741034723c */ /* 0x040fe2000004183c */
[----:B------:R-:W5:Y:S07]  /*35b0*/  LDSM.16.M88.4 R60, [R226+0xb000] ;  /* 0x00b00000e23c783b */ /* 0x000f6e0000000200 */
[C---:B------:R-:W-:Y:S08]  /*35c0*/  HMMA.16816.F32.BF16 R80, R16.reuse, R124, R28 ;  /* 0x0000007c1050723c */ /* 0x040ff0000004181c */
[C---:B---3--:R-:W-:Y:S08]  /*35d0*/  HMMA.16816.F32.BF16 R32, R16.reuse, R24, R112 ;  /* 0x000000181020723c */ /* 0x048ff00000041870 */
[C---:B------:R-:W-:Y:S08]  /*35e0*/  HMMA.16816.F32.BF16 R28, R16.reuse, R26, R108 ;  /* 0x0000001a101c723c */ /* 0x040ff0000004186c */
[C---:B-1----:R-:W-:Y:S08]  /*35f0*/  HMMA.16816.F32.BF16 R24, R16.reuse, R20, R104 ;  /* 0x000000141018723c */ /* 0x042ff00000041868 */
[C---:B------:R-:W-:Y:S01]  /*3600*/  HMMA.16816.F32.BF16 R76, R16.reuse, R126, R64 ;  /* 0x0000007e104c723c */ /* 0x040fe20000041840 */
[----:B------:R-:W1:Y:S07]  /*3610*/  LDSM.16.M88.4 R64, [R226+0xa800] ;  /* 0x00a80000e240783b */ /* 0x000e6e0000000200 */
[C---:B------:R-:W-:Y:S08]  /*3620*/  HMMA.16816.F32.BF16 R20, R16.reuse, R22, R96 ;  /* 0x000000161014723c */ /* 0x040ff00000041860 */
[C---:B------:R-:W-:Y:S08]  /*3630*/  HMMA.16816.F32.BF16 R48, R16.reuse, R118, R88 ;  /* 0x000000761030723c */ /* 0x040ff00000041858 */
[C---:B------:R-:W-:Y:S01]  /*3640*/  HMMA.16816.F32.BF16 R44, R16.reuse, R120, R68 ;  /* 0x00000078102c723c */ /* 0x040fe20000041844 */
[----:B------:R-:W3:Y:S07]  /*3650*/  LDSM.16.M88.4 R68, [R226+0xa000] ;  /* 0x00a00000e244783b */ /* 0x000eee0000000200 */
[----:B------:R-:W-:Y:S08]  /*3660*/  HMMA.16816.F32.BF16 R40, R16, R122, R100 ;  /* 0x0000007a1028723c */ /* 0x000ff00000041864 */
[C---:B--2---:R-:W-:Y:S08]  /*3670*/  HMMA.16816.F32.BF16 R16, R8.reuse, R36, R92 ;  /* 0x000000240810723c */ /* 0x044ff0000004185c */
[C---:B------:R-:W-:Y:S01]  /*3680*/  HMMA.16816.F32.BF16 R88, R8.reuse, R58, R20 ;  /* 0x0000003a0858723c */ /* 0x040fe20000041814 */
[----:B------:R-:W2:Y:S07]  /*3690*/  LDSM.16.M88.4 R20, [R221+0x16900] ;  /* 0x01690000dd14783b */ /* 0x000eae0000000200 */
[----:B------:R-:W-:Y:S08]  /*36a0*/  HMMA.16816.F32.BF16 R36, R8, R38, R84 ;  /* 0x000000260824723c */ /* 0x000ff00000041854 */
[----:B----4-:R-:W-:Y:S01]  /*36b0*/  HMMA.16816.F32.BF16 R84, R12, R136, R16 ;  /* 0x000000880c54723c */ /* 0x010fe20000041810 */
[----:B------:R-:W4:Y:S07]  /*36c0*/  LDSM.16.M88.4 R16, [R221+0x17100] ;  /* 0x01710000dd10783b */ /* 0x000f2e0000000200 */
[C---:B-----5:R-:W-:Y:S01]  /*36d0*/  HMMA.16816.F32.BF16 R104, R8.reuse, R62, R28 ;  /* 0x0000003e0868723c */ /* 0x060fe2000004181c */
[----:B------:R-:W5:Y:S07]  /*36e0*/  LDSM.16.M88.4 R28, [R221+0x17900] ;  /* 0x01790000dd1c783b */ /* 0x000f6e0000000200 */
[C---:B-1----:R-:W-:Y:S08]  /*36f0*/  HMMA.16816.F32.BF16 R120, R8.reuse, R64, R44 ;  /* 0x000000400878723c */ /* 0x042ff0000004182c */
[C---:B------:R-:W-:Y:S01]  /*3700*/  HMMA.16816.F32.BF16 R116, R8.reuse, R66, R40 ;  /* 0x000000420874723c */ /* 0x040fe20000041828 */
[----:B------:R-:W-:Y:S07]  /*3710*/  LDSM.16.M88.4 R64, [R220+0xb000] ;  /* 0x00b00000dc40783b */ /* 0x000fee0000000200 */
[C---:B------:R-:W-:Y:S01]  /*3720*/  HMMA.16816.F32.BF16 R112, R8.reuse, R60, R32 ;  /* 0x0000003c0870723c */ /* 0x040fe20000041820 */
[----:B------:R-:W-:Y:S07]  /*3730*/  LDSM.16.M88.4 R60, [R220+0xb800] ;  /* 0x00b80000dc3c783b */ /* 0x000fee0000000200 */
[C---:B------:R-:W-:Y:S01]  /*3740*/  HMMA.16816.F32.BF16 R100, R8.reuse, R72, R80 ;  /* 0x000000480864723c */ /* 0x040fe20000041850 */
[----:B------:R-:W-:Y:S07]  /*3750*/  LDSM.16.M88.4 R80, [R220+0x9000] ;  /* 0x00900000dc50783b */ /* 0x000fee0000000200 */
[C---:B------:R-:W-:Y:S01]  /*3760*/  HMMA.16816.F32.BF16 R108, R8.reuse, R74, R76 ;  /* 0x0000004a086c723c */ /* 0x040fe2000004184c */
[----:B------:R-:W-:Y:S04]  /*3770*/  LDSM.16.M88.4 R76, [R220+0x9800] ;  /* 0x00980000dc4c783b */ /* 0x000fe80000000200 */
[----:B------:R-:W-:Y:S03]  /*3780*/  LDSM.16.M88.4 R72, [R220+0xa000] ;  /* 0x00a00000dc48783b */ /* 0x000fe60000000200 */
[C---:B---3--:R-:W-:Y:S08]  /*3790*/  HMMA.16816.F32.BF16 R96, R8.reuse, R68, R52 ;  /* 0x000000440860723c */ /* 0x048ff00000041834 */
[C---:B------:R-:W-:Y:S01]  /*37a0*/  HMMA.16816.F32.BF16 R124, R8.reuse, R70, R48 ;  /* 0x00000046087c723c */ /* 0x040fe20000041830 */
[----:B------:R-:W-:Y:S07]  /*37b0*/  LDSM.16.M88.4 R68, [R220+0xa800] ;  /* 0x00a80000dc44783b */ /* 0x000fee0000000200 */
[----:B------:R-:W-:Y:S01]  /*37c0*/  HMMA.16816.F32.BF16 R92, R8, R56, R24 ;  /* 0x00000038085c723c */ /* 0x000fe20000041818 */
[----:B------:R-:W1:Y:S01]  /*37d0*/  LDSM.16.M88.4 R8, [R224+0x24100] ;  /* 0x02410000e008783b */ /* 0x000e620000000200 */
[----:B------:R-:W-:-:S06]  /*37e0*/  DEPBAR.LE SB0, 0x0 ;  /* 0x000080000000791a */ /* 0x000fcc0000000000 */
[C---:B------:R-:W-:Y:S08]  /*37f0*/  HMMA.16816.F32.BF16 R56, R12.reuse, R138, R36 ;  /* 0x0000008a0c38723c */ /* 0x040ff00000041824 */
[C---:B--2---:R-:W-:Y:S08]  /*3800*/  HMMA.16816.F32.BF16 R36, R12.reuse, R20, R120 ;  /* 0x000000140c24723c */ /* 0x044ff00000041878 */
[C---:B------:R-:W-:Y:S08]  /*3810*/  HMMA.16816.F32.BF16 R32, R12.reuse, R22, R116 ;  /* 0x000000160c20723c */ /* 0x040ff00000041874 */
[C---:B----4-:R-:W-:Y:S08]  /*3820*/  HMMA.16816.F32.BF16 R24, R12.reuse, R16, R112 ;  /* 0x000000100c18723c */ /* 0x050ff00000041870 */
[C---:B------:R-:W-:Y:S08]  /*3830*/  HMMA.16816.F32.BF16 R20, R12.reuse, R18, R104 ;  /* 0x000000120c14723c */ /* 0x040ff00000041868 */
[C---:B------:R-:W-:Y:S08]  /*3840*/  HMMA.16816.F32.BF16 R52, R12.reuse, R128, R100 ;  /* 0x000000800c34723c */ /* 0x040ff00000041864 */
[C---:B------:R-:W-:Y:S08]  /*3850*/  HMMA.16816.F32.BF16 R48, R12.reuse, R130, R108 ;  /* 0x000000820c30723c */ /* 0x040ff0000004186c */
[C---:B------:R-:W-:Y:S08]  /*3860*/  HMMA.16816.F32.BF16 R44, R12.reuse, R132, R96 ;  /* 0x000000840c2c723c */ /* 0x040ff00000041860 */
[C---:B------:R-:W-:Y:S08]  /*3870*/  HMMA.16816.F32.BF16 R40, R12.reuse, R134, R124 ;  /* 0x000000860c28723c */ /* 0x040ff0000004187c */
[C---:B-----5:R-:W-:Y:S08]  /*3880*/  HMMA.16816.F32.BF16 R16, R12.reuse, R28, R92 ;  /* 0x0000001c0c10723c */ /* 0x060ff0000004185c */
[----:B------:R-:W-:Y:S08]  /*3890*/  HMMA.16816.F32.BF16 R12, R12, R30, R88 ;  /* 0x0000001e0c0c723c */ /* 0x000ff00000041858 */
[C---:B-1----:R-:W-:Y:S08]  /*38a0*/  HMMA.16816.F32.BF16 R36, R8.reuse, R68, R36 ;  /* 0x000000440824723c */ /* 0x042ff00000041824 */
[C---:B------:R-:W-:Y:S08]  /*38b0*/  HMMA.16816.F32.BF16 R68, R8.reuse, R70, R32 ;  /* 0x000000460844723c */ /* 0x040ff00000041820 */
[C---:B------:R-:W-:Y:S08]  /*38c0*/  HMMA.16816.F32.BF16 R32, R8.reuse, R64, R24 ;  /* 0x000000400820723c */ /* 0x040ff00000041818 */
[C---:B------:R-:W-:Y:S08]  /*38d0*/  HMMA.16816.F32.BF16 R52, R8.reuse, R76, R52 ;  /* 0x0000004c0834723c */ /* 0x040ff00000041834 */
[C---:B------:R-:W-:Y:S07]  /*38e0*/  HMMA.16816.F32.BF16 R24, R8.reuse, R60, R16 ;  /* 0x0000003c0818723c */ /* 0x040fee0000041810 */
[----:B------:R-:W-:Y:S01]  /*38f0*/  P2R R18, PR, RZ, 0x4 ;  /* 0x00000004ff127803 */ /* 0x000fe20000000000 */
        /* <DEDUP_REMOVED lines=9> */
[----:B------:R-:W-:-:S04]  /*3990*/  IADD3 R0, R149, -0x2, RZ ;  /* 0xfffffffe95007810 */ /* 0x000fc80007ffe0ff */
        /* <DEDUP_REMOVED lines=34> */
.L_x_2239:
[----:B------:R-:W-:Y:S01]  /*3bc0*/  LOP3.LUT R0, R142, 0xffffffe0, RZ, 0xc0, !PT ;  /* 0xffffffe08e007812 */ /* 0x000fe200078ec0ff */
[----:B-1----:R-:W-:Y:S01]  /*3bd0*/  IMAD.IADD R6, R141, 0x1, R140 ;  /* 0x000000018d067824 */ /* 0x002fe200078e028c */
[----:B------:R-:W-:Y:S01]  /*3be0*/  STL [R1+0x54], R224 ;  /* 0x000054e001007387 */ /* 0x000fe20000100800 */
[----:B------:R-:W-:-:S02]  /*3bf0*/  IMAD.SHL.U32 R216, R5, 0x2, RZ ;  /* 0x0000000205d87824 */ /* 0x000fc400078e00ff */
[----:B------:R-:W-:Y:S01]  /*3c00*/  IMAD.IADD R0, R145, 0x1, -R0 ;  /* 0x0000000191007824 */ /* 0x000fe200078e0a00 */
[----:B------:R1:W-:Y:S01]  /*3c10*/  STL [R1+0x50], R223 ;  /* 0x000050df01007387 */ /* 0x0003e20000100800 */
[----:B------:R-:W-:Y:S01]  /*3c20*/  IMAD R217, R4, 0x2, R216 ;  /* 0x0000000204d97824 */ /* 0x000fe200078e02d8 */
[C---:B------:R-:W-:Y:S02]  /*3c30*/  LEA R219, R2.reuse, R216, 0x1 ;  /* 0x000000d802db7211 */ /* 0x040fe400078e08ff */
[----:B------:R-:W-:Y:S01]  /*3c40*/  SHF.R.S32.HI R3, RZ, 0x1f, R0 ;  /* 0x0000001fff037819 */ /* 0x000fe20000011400 */
[----:B------:R-:W-:Y:S01]  /*3c50*/  STL [R1+0x4c], R222 ;  /* 0x00004cde01007387 */ /* 0x000fe20000100800 */
[----:B------:R-:W-:Y:S02]  /*3c60*/  IMAD R218, R2, 0x2, R217 ;  /* 0x0000000202da7824 */ /* 0x000fe400078e02d9 */
[----:B------:R-:W-:Y:S01]  /*3c70*/  LEA.HI R3, R3, R0, RZ, 0x2 ;  /* 0x0000000003037211 */ /* 0x000fe200078f10ff */
[----:B------:R-:W-:Y:S03]  /*3c80*/  STL [R1+0x48], R221 ;  /* 0x000048dd01007387 */ /* 0x000fe60000100800 */
[----:B------:R-:W-:Y:S01]  /*3c90*/  LOP3.LUT R3, R3, 0x7ffffffc, RZ, 0xc0, !PT ;  /* 0x7ffffffc03037812 */ /* 0x000fe200078ec0ff */
[----:B------:R-:W-:Y:S03]  /*3ca0*/  STL [R1+0x44], R220 ;  /* 0x000044dc01007387 */ /* 0x000fe60000100800 */
[----:B------:R-:W-:Y:S01]  /*3cb0*/  IADD3 R0, R0, -R3, RZ ;  /* 0x8000000300007210 */ /* 0x000fe20007ffe0ff */
[----:B------:R-:W-:Y:S04]  /*3cc0*/  STL [R1+0x40], R167 ;  /* 0x000040a701007387 */ /* 0x000fe80000100800 */
[----:B------:R-:W-:Y:S01]  /*3cd0*/  IMAD R0, R0, -0x2, R6 ;  /* 0xfffffffe00007824 */ /* 0x000fe200078e0206 */
[----:B------:R-:W-:Y:S04]  /*3ce0*/  LDSM.16.MT88.4 R72, [R219+0x3100] ;  /* 0x00310000db48783b */ /* 0x000fe80000004200 */
        /* <DEDUP_REMOVED lines=10> */
[----:B------:R-:W0:Y:S01]  /*3d90*/  LDGDEPBAR ;  /* 0x00000000000079af */ /* 0x000e220000000000 */
[----:B------:R-:W-:-:S02]  /*3da0*/  ISETP.GT.AND P1, PT, R0, 0x9, PT ;  /* 0x000000090000780c */ /* 0x000fc40003f24270 */
[----:B------:R-:W-:Y:S01]  /*3db0*/  FSEL R9, R56, -INF , P0 ;  /* 0xff80000038097808 */ /* 0x000fe20000000000 */
[----:B------:R-:W-:Y:S01]  /*3dc0*/  LDSM.16.MT88.4 R84, [R216+0x3900] ;  /* 0x00390000d854783b */ /* 0x000fe20000004200 */
        /* <DEDUP_REMOVED lines=40> */
[C---:B------:R-:W-:Y:S02]  /*4050*/  ISETP.GT.AND P0, PT, R0.reuse, 0x30, PT ;  /* 0x000000300000780c */ /* 0x040fe40003f04270 */
[----:B------:R-:W-:Y:S02]  /*4060*/  FSEL R104, R41, -INF , P1 ;  /* 0xff80000029687808 */ /* 0x000fe40000800000 */
[----:B------:R-:W-:Y:S02]  /*4070*/  FMNMX.FTZ R3, R105, R3, !PT ;  /* 0x0000000369037209 */ /* 0x000fe40007810000 */
[----:B------:R-:W-:Y:S02]  /*4080*/  FMNMX.FTZ R6, R21, R6, !PT ;  /* 0x0000000615067209 */ /* 0x000fe40007810000 */
[----:B------:R-:W-:Y:S02]  /*4090*/  ISETP.GT.AND P2, PT, R0, 0x31, PT ;  /* 0x000000310000780c */ /* 0x000fe40003f44270 */
[----:B------:R-:W-:-:S02]  /*40a0*/  FSEL R205, R36, -INF , P0 ;  /* 0xff80000024cd7808 */ /* 0x000fc40000000000 */
[----:B------:R-:W-:Y:S02]  /*40b0*/  FMNMX.FTZ R3, R104, R3, !PT ;  /* 0x0000000368037209 */ /* 0x000fe40007810000 */
[----:B------:R-:W-:Y:S02]  /*40c0*/  FMNMX.FTZ R6, R28, R6, !PT ;  /* 0x000000061c067209 */ /* 0x000fe40007810000 */
[----:B------:R-:W-:Y:S02]  /*40d0*/  FSEL R115, R43, -INF , P1 ;  /* 0xff8000002b737808 */ /* 0x000fe40000800000 */
[----:B------:R-:W-:Y:S01]  /*40e0*/  ISETP.GT.AND P1, PT, R0, 0x38, PT ;  /* 0x000000380000780c */ /* 0x000fe20003f24270 */
[----:B------:R-:W-:Y:S01]  /*40f0*/  LDSM.16.MT88.4 R40, [R216+0x900] ;  /* 0x00090000d828783b */ /* 0x000fe20000004200 */
        /* <DEDUP_REMOVED lines=20> */
[----:B------:R-:W-:-:S02]  /*4240*/  FSEL R212, R33, -INF , P0 ;  /* 0xff80000021d47808 */ /* 0x000fc40000000000 */
[C---:B------:R-:W-:Y:S02]  /*4250*/  ISETP.GT.AND P1, PT, R0.reuse, 0x48, PT ;  /* 0x000000480000780c */ /* 0x040fe40003f24270 */
        /* <DEDUP_REMOVED lines=15> */
[----:B------:R-:W-:Y:S01]  /*4350*/  FSEL R101, R24, -INF , P1 ;  /* 0xff80000018657808 */ /* 0x000fe20000800000 */
[----:B------:R-:W-:Y:S01]  /*4360*/  IMAD.MOV.U32 R2, RZ, RZ, R50 ;  /* 0x000000ffff027224 */ /* 0x000fe200078e0032 */
[----:B------:R-:W-:Y:S02]  /*4370*/  FMNMX.FTZ R3, R211, R3, !PT ;  /* 0x00000003d3037209 */ /* 0x000fe40007810000 */
[----:B------:R-:W-:-:S02]  /*4380*/  FSEL R207, R39, -INF , P2 ;  /* 0xff80000027cf7808 */ /* 0x000fc40001000000 */
[----:B------:R-:W-:Y:S01]  /*4390*/  FMNMX.FTZ R6, R206, R6, !PT ;  /* 0x00000006ce067209 */ /* 0x000fe20007810000 */
[----:B------:R-:W-:Y:S01]  /*43a0*/  LDSM.16.MT88.4 R36, [R217+0x900] ;  /* 0x00090000d924783b */ /* 0x000fe20000004200 */
[----:B------:R-:W-:Y:S02]  /*43b0*/  FSEL R116, R26, -INF , P1 ;  /* 0xff8000001a747808 */ /* 0x000fe40000800000 */
[----:B------:R-:W-:Y:S02]  /*43c0*/  FSEL R98, R27, -INF , P0 ;  /* 0xff8000001b627808 */ /* 0x000fe40000000000 */
[----:B------:R-:W-:Y:S02]  /*43d0*/  FSEL R109, R25, -INF , P0 ;  /* 0xff800000196d7808 */ /* 0x000fe40000000000 */
[----:B------:R-:W-:Y:S01]  /*43e0*/  ISETP.GT.AND P1, PT, R0, 0x58, PT ;  /* 0x000000580000780c */ /* 0x000fe20003f24270 */
[----:B------:R-:W-:Y:S01]  /*43f0*/  LDSM.16.MT88.4 R24, [R217+0x100] ;  /* 0x00010000d918783b */ /* 0x000fe20000004200 */
[----:B------:R-:W-:-:S02]  /*4400*/  FMNMX.FTZ R3, R101, R3, !PT ;  /* 0x0000000365037209 */ /* 0x000fc40007810000 */
[----:B------:R-:W-:Y:S02]  /*4410*/  ISETP.GT.AND P0, PT, R0, 0x59, PT ;  /* 0x000000590000780c */ /* 0x000fe40003f04270 */
[----:B------:R-:W-:Y:S02]  /*4420*/  FMNMX.FTZ R0, R207, R6, !PT ;  /* 0x00000006cf007209 */ /* 0x000fe40007810000 */
[----:B------:R-:W-:Y:S02]  /*4430*/  FSEL R120, R60, -INF , P1 ;  /* 0xff8000003c787808 */ /* 0x000fe40000800000 */
[----:B------:R-:W-:Y:S02]  /*4440*/  FMNMX.FTZ R164, R109, R3, !PT ;  /* 0x000000036da47209 */ /* 0x000fe40007810000 */
[----:B------:R-:W-:Y:S02]  /*4450*/  FMNMX.FTZ R0, R208, R0, !PT ;  /* 0x00000000d0007209 */ /* 0x000fe40007810000 */
[----:B------:R-:W-:-:S02]  /*4460*/  FSEL R111, R61, -INF , P0 ;  /* 0xff8000003d6f7808 */ /* 0x000fc40000000000 */
[----:B------:R-:W-:Y:S02]  /*4470*/  FMNMX.FTZ R164, R120, R164, !PT ;  /* 0x000000a478a47209 */ /* 0x000fe40007810000 */
[----:B------:R-:W-:Y:S02]  /*4480*/  FMNMX.FTZ R0, R209, R0, !PT ;  /* 0x00000000d1007209 */ /* 0x000fe40007810000 */
[----:B------:R-:W-:Y:S02]  /*4490*/  FMNMX.FTZ R164, R111, R164, !PT ;  /* 0x000000a46fa47209 */ /* 0x000fe40007810000 */
[----:B------:R-:W-:Y:S02]  /*44a0*/  FMNMX.FTZ R0, R102, R0, !PT ;  /* 0x0000000066007209 */ /* 0x000fe40007810000 */
[----:B------:R-:W-:Y:S01]  /*44b0*/  FSEL R110, R62, -INF , P1 ;  /* 0xff8000003e6e7808 */ /* 0x000fe20000800000 */
[----:B------:R-:W2:Y:S01]  /*44c0*/  SHFL.BFLY PT, R3, R164, 0x2, 0x1f ;  /* 0x0c401f00a4037f89 */ /* 0x000ea200000e0000 */
[----:B------:R-:W-:-:S02]  /*44d0*/  FMNMX.FTZ R0, R108, R0, !PT ;  /* 0x000000006c007209 */ /* 0x000fc40007810000 */
[----:B-1----:R-:W-:Y:S02]  /*44e0*/  FSEL R223, R63, -INF , P0 ;  /* 0xff8000003fdf7808 */ /* 0x002fe40000000000 */
[----:B------:R-:W-:Y:S01]  /*44f0*/  FMNMX.FTZ R0, R250, R0, !PT ;  /* 0x00000000fa007209 */ /* 0x000fe20007810000 */
[----:B------:R-:W-:Y:S01]  /*4500*/  LDSM.16.MT88.4 R60, [R219+0x3900] ;  /* 0x00390000db3c783b */ /* 0x000fe20000004200 */
[----:B------:R-:W-:Y:S02]  /*4510*/  ISETP.NE.AND P2, PT, R18, RZ, PT ;  /* 0x000000ff1200720c */ /* 0x000fe40003f45270 */
[----:B------:R-:W-:Y:S01]  /*4520*/  FMNMX.FTZ R0, R50, R0, !PT ;  /* 0x0000000032007209 */ /* 0x000fe20007810000 */
[----:B------:R-:W-:Y:S03]  /*4530*/  LDSM.16.MT88.4 R16, [R216+0x100] ;  /* 0x00010000d810783b */ /* 0x000fe60000004200 */
[----:B------:R-:W-:-:S04]  /*4540*/  FMNMX.FTZ R0, R116, R0, !PT ;  /* 0x0000000074007209 */ /* 0x000fc80007810000 */
[----:B------:R-:W-:-:S04]  /*4550*/  FMNMX.FTZ R0, R98, R0, !PT ;  /* 0x0000000062007209 */ /* 0x000fc80007810000 */
[----:B------:R-:W-:Y:S02]  /*4560*/  FMNMX.FTZ R0, R110, R0, !PT ;  /* 0x000000006e007209 */ /* 0x000fe40007810000 */
[----:B--2---:R-:W-:Y:S02]  /*4570*/  FMNMX.FTZ R164, R164, R3, !PT ;  /* 0x00000003a4a47209 */ /* 0x004fe40007810000 */
        /* <DEDUP_REMOVED lines=17> */
[----:B-1----:R-:W-:Y:S02]  /*4690*/  FFMA.FTZ R6, R13, c[0x0][0x2d0], -R12 ;  /* 0x0000b4000d067a23 */ /* 0x002fe4000001080c */
[----:B------:R-:W-:-:S05]  /*46a0*/  IMAD.MOV.U32 R13, RZ, RZ, R109 ;  /* 0x000000ffff0d7224 */ /* 0x000fca00078e006d */
[----:B------:R-:W-:Y:S01]  /*46b0*/  MUFU.EX2 R214, R6 ;  /* 0x0000000600d67308 */ /* 0x000fe20000000800 */
[----:B--2---:R-:W-:Y:S01]  /*46c0*/  FFMA.FTZ R0, R9, c[0x0][0x2d0], -R12 ;  /* 0x0000b40009007a23 */ /* 0x004fe2000001080c */
[----:B---3--:R-:W-:-:S06]  /*46d0*/  F2FP.BF16.PACK_AB R8, R215, R252 ;  /* 0x000000fcd708723e */ /* 0x008fcc00000010ff */
[----:B------:R1:W-:Y:S02]  /*46e0*/  MUFU.EX2 R167, R0 ;  /* 0x0000000000a77308 */ /* 0x0003e40000000800 */
[----:B-1----:R-:W-:-:S06]  /*46f0*/  FFMA.FTZ R0, R10, c[0x0][0x2d0], -R12 ;  /* 0x0000b4000a007a23 */ /* 0x002fcc000001080c */
[----:B------:R1:W2:Y:S02]  /*4700*/  MUFU.EX2 R117, R0 ;  /* 0x0000000000757308 */ /* 0x0002a40000000800 */
[----:B-1----:R-:W-:Y:S01]  /*4710*/  FMUL.FTZ R0, R3, c[0x0][0x2d0] ;  /* 0x0000b40003007a20 */ /* 0x002fe20000410000 */
[----:B--2---:R-:W-:-:S04]  /*4720*/  F2FP.BF16.PACK_AB R10, R117, R167 ;  /* 0x000000a7750a723e */ /* 0x004fc800000010ff */
[----:B------:R-:W-:-:S05]  /*4730*/  FSEL R0, R0, RZ, P0 ;  /* 0x000000ff00007208 */ /* 0x000fca0000000000 */
[--C-:B------:R-:W-:Y:S02]  /*4740*/  FFMA.FTZ R5, R14, c[0x0][0x2d0], -R0.reuse ;  /* 0x0000b4000e057a23 */ /* 0x100fe40000010800 */
[--C-:B------:R-:W-:Y:S02]  /*4750*/  FFMA.FTZ R4, R21, c[0x0][0x2d0], -R0.reuse ;  /* 0x0000b40015047a23 */ /* 0x100fe40000010800 */
[----:B------:R1:W-:Y:S08]  /*4760*/  MUFU.EX2 R14, R5 ;  /* 0x00000005000e7308 */ /* 0x0003f00000000800 */
[----:B------:R2:W-:Y:S01]  /*4770*/  MUFU.EX2 R96, R4 ;  /* 0x0000000400607308 */ /* 0x0005e20000000800 */
[----:B-1----:R-:W-:-:S07]  /*4780*/  FFMA.FTZ R5, R15, c[0x0][0x2d0], -R0 ;  /* 0x0000b4000f057a23 */ /* 0x002fce0000010800 */
[----:B------:R1:W3:Y:S01]  /*4790*/  MUFU.EX2 R220, R5 ;  /* 0x0000000500dc7308 */ /* 0x0002e20000000800 */
[----:B--2---:R-:W-:-:S07]  /*47a0*/  FFMA.FTZ R4, R22, c[0x0][0x2d0], -R12 ;  /* 0x0000b40016047a23 */ /* 0x004fce000001080c */
[----:B------:R2:W-:Y:S01]  /*47b0*/  MUFU.EX2 R224, R4 ;  /* 0x0000000400e07308 */ /* 0x0005e20000000800 */
[----:B-1----:R-:W-:Y:S01]  /*47c0*/  FFMA.FTZ R5, R20, c[0x0][0x2d0], -R0 ;  /* 0x0000b40014057a23 */ /* 0x002fe20000010800 */
[----:B---3--:R-:W-:-:S06]  /*47d0*/  F2FP.BF16.PACK_AB R9, R220, R14 ;  /* 0x0000000edc09723e */ /* 0x008fcc00000010ff */
[----:B------:R-:W1:Y:S01]  /*47e0*/  MUFU.EX2 R99, R5 ;  /* 0x0000000500637308 */ /* 0x000e620000000800 */
[----:B--2---:R-:W-:-:S07]  /*47f0*/  FFMA.FTZ R4, R23, c[0x0][0x2d0], -R12 ;  /* 0x0000b40017047a23 */ /* 0x004fce000001080c */
[----:B------:R2:W3:Y:S01]  /*4800*/  MUFU.EX2 R15, R4 ;  /* 0x00000004000f7308 */ /* 0x0004e20000000800 */
[----:B-1----:R-:W-:-:S07]  /*4810*/  F2FP.BF16.PACK_AB R11, R96, R99 ;  /* 0x00000063600b723e */ /* 0x002fce00000010ff */
[----:B------:R-:W-:Y:S01]  /*4820*/  HMMA.16816.F32.BF16 R32, R8, R16, RZ ;  /* 0x000000100820723c */ /* 0x000fe200000418ff */
[----:B--2---:R-:W-:Y:S01]  /*4830*/  FFMA.FTZ R4, R28, c[0x0][0x2d0], -R0 ;  /* 0x0000b4001c047a23 */ /* 0x004fe20000010800 */
[----:B---3--:R-:W-:-:S03]  /*4840*/  F2FP.BF16.PACK_AB R6, R15, R224 ;  /* 0x000000e00f06723e */ /* 0x008fc600000010ff */
        /* <DEDUP_REMOVED lines=35> */
[C---:B------:R-:W-:Y:S08]  /*4a80*/  HMMA.16816.F32.BF16 R24, R8.reuse, R80, RZ ;  /* 0x000000500818723c */ /* 0x040ff000000418ff */
[----:B------:R-:W-:Y:S01]  /*4a90*/  HMMA.16816.F32.BF16 R20, R8, R82, RZ ;  /* 0x000000520814723c */ /* 0x000fe200000418ff */
[----:B------:R-:W-:Y:S07]  /*4aa0*/  LDSM.16.MT88.4 R80, [R218+0x6900] ;  /* 0x00690000da50783b */ /* 0x000fee0000004200 */
[C---:B------:R-:W-:Y:S01]  /*4ab0*/  HMMA.16816.F32.BF16 R128, R4.reuse, R66, R36 ;  /* 0x000000420480723c */ /* 0x040fe20000041824 */
[----:B------:R-:W1:Y:S07]  /*4ac0*/  LDSM.16.MT88.4 R36, [R216+0x9100] ;  /* 0x00910000d824783b */ /* 0x000e6e0000004200 */
[C---:B------:R-:W-:Y:S01]  /*4ad0*/  HMMA.16816.F32.BF16 R168, R4.reuse, R62, R28 ;  /* 0x0000003e04a8723c */ /* 0x040fe2000004181c */
[----:B------:R-:W2:Y:S07]  /*4ae0*/  LDSM.16.MT88.4 R28, [R218+0x6100] ;  /* 0x00610000da1c783b */ /* 0x000eae0000004200 */
[----:B------:R-:W-:Y:S01]  /*4af0*/  HMMA.16816.F32.BF16 R144, R4, R84, R52 ;  /* 0x000000540490723c */ /* 0x000fe20000041834 */
[----:B------:R-:W-:Y:S06]  /*4b00*/  LDSM.16.MT88.4 R52, [R219+0x9100] ;  /* 0x00910000db34783b */ /* 0x000fec0000004200 */
[----:B------:R-:W-:Y:S01]  /*4b10*/  MOV R85, R117 ;  /* 0x0000007500557202 */ /* 0x000fe20000000f00 */
[----:B------:R-:W-:Y:S01]  /*4b20*/  IMAD.MOV.U32 R84, RZ, RZ, R116 ;  /* 0x000000ffff547224 */ /* 0x000fe200078e0074 */
[----:B------:R-:W-:Y:S01]  /*4b30*/  HMMA.16816.F32.BF16 R44, R8, R90, RZ ;  /* 0x0000005a082c723c */ /* 0x000fe200000418ff */
[----:B------:R-:W-:Y:S07]  /*4b40*/  LDSM.16.MT88.4 R88, [R217+0x6900] ;  /* 0x00690000d958783b */ /* 0x000fee0000004200 */
[C---:B------:R-:W-:Y:S01]  /*4b50*/  HMMA.16816.F32.BF16 R116, R4.reuse, R86, R48 ;  /* 0x000000560474723c */ /* 0x040fe20000041830 */
[----:B------:R-:W3:Y:S06]  /*4b60*/  LDSM.16.MT88.4 R48, [R219+0x6900] ;  /* 0x00690000db30783b */ /* 0x000eec0000004200 */
[----:B------:R-:W-:Y:S01]  /*4b70*/  IMAD.MOV.U32 R87, RZ, RZ, R120 ;  /* 0x000000ffff577224 */ /* 0x000fe200078e0078 */
[----:B------:R-:W-:Y:S01]  /*4b80*/  HMMA.16816.F32.BF16 R124, R4, R64, R40 ;  /* 0x00000040047c723c */ /* 0x000fe20000041828 */
[----:B------:R-:W4:Y:S01]  /*4b90*/  LDSM.16.MT88.4 R40, [R217+0x9100] ;  /* 0x00910000d928783b */ /* 0x000f220000004200 */
[----:B------:R-:W-:-:S03]  /*4ba0*/  MOV R86, R111 ;  /* 0x0000006f00567202 */ /* 0x000fc60000000f00 */
[----:B------:R-:W1:Y:S03]  /*4bb0*/  LDSM.16.MT88.4 R64, [R218+0x9100] ;  /* 0x00910000da40783b */ /* 0x000e660000004200 */
[----:B------:R-:W-:Y:S01]  /*4bc0*/  HMMA.16816.F32.BF16 R32, R8, R72, RZ ;  /* 0x000000480820723c */ /* 0x000fe200000418ff */
[----:B------:R-:W-:Y:S07]  /*4bd0*/  LDSM.16.MT88.4 R72, [R217+0x9900] ;  /* 0x00990000d948783b */ /* 0x000fee0000004200 */
[C---:B------:R-:W-:Y:S08]  /*4be0*/  HMMA.16816.F32.BF16 R156, R4.reuse, R68, R16 ;  /* 0x00000044049c723c */ /* 0x040ff00000041810 */
[C---:B------:R-:W-:Y:S08]  /*4bf0*/  HMMA.16816.F32.BF16 R148, R4.reuse, R56, R24 ;  /* 0x000000380494723c */ /* 0x040ff00000041818 */
[----:B------:R-:W-:Y:S08]  /*4c00*/  HMMA.16816.F32.BF16 R160, R4, R58, R20 ;  /* 0x0000003a04a0723c */ /* 0x000ff00000041814 */
[C---:B------:R-:W-:Y:S08]  /*4c10*/  HMMA.16816.F32.BF16 R16, R8.reuse, R92, RZ ;  /* 0x0000005c0810723c */ /* 0x040ff000000418ff */
[C---:B------:R-:W-:Y:S08]  /*4c20*/  HMMA.16816.F32.BF16 R24, R8.reuse, R76, RZ ;  /* 0x0000004c0818723c */ /* 0x040ff000000418ff */
[----:B------:R-:W-:Y:S01]  /*4c30*/  HMMA.16816.F32.BF16 R20, R8, R78, RZ ;  /* 0x0000004e0814723c */ /* 0x000fe200000418ff */
[----:B------:R-:W3:Y:S07]  /*4c40*/  LDSM.16.MT88.4 R76, [R216+0x9900] ;  /* 0x00990000d84c783b */ /* 0x000eee0000004200 */
[C---:B------:R-:W-:Y:S01]  /*4c50*/  HMMA.16816.F32.BF16 R152, R4.reuse, R70, R44 ;  /* 0x000000460498723c */ /* 0x040fe2000004182c */
[----:B------:R-:W3:Y:S07]  /*4c60*/  LDSM.16.MT88.4 R68, [R219+0x9900] ;  /* 0x00990000db44783b */ /* 0x000eee0000004200 */
[----:B------:R-:W-:Y:S08]  /*4c70*/  HMMA.16816.F32.BF16 R136, R4, R60, R32 ;  /* 0x0000003c0488723c */ /* 0x000ff00000041820 */
[C---:B-1----:R-:W-:Y:S08]  /*4c80*/  HMMA.16816.F32.BF16 R32, R8.reuse, R36, RZ ;  /* 0x000000240820723c */ /* 0x042ff000000418ff */
[C---:B--2---:R-:W-:Y:S08]  /*4c90*/  HMMA.16816.F32.BF16 R56, R8.reuse, R28, RZ ;  /* 0x0000001c0838723c */ /* 0x044ff000000418ff */
[C---:B------:R-:W-:Y:S08]  /*4ca0*/  HMMA.16816.F32.BF16 R44, R8.reuse, R30, RZ ;  /* 0x0000001e082c723c */ /* 0x040ff000000418ff */
[C---:B------:R-:W-:Y:S08]  /*4cb0*/  HMMA.16816.F32.BF16 R28, R8.reuse, R38, RZ ;  /* 0x00000026081c723c */ /* 0x040ff000000418ff */
[----:B------:R-:W-:Y:S08]  /*4cc0*/  HMMA.16816.F32.BF16 R60, R8, R94, RZ ;  /* 0x0000005e083c723c */ /* 0x000ff000000418ff */
[----:B---3--:R-:W-:Y:S07]  /*4cd0*/  HMMA.16816.F32.BF16 R120, R4, R48, R16 ;  /* 0x000000300478723c */ /* 0x008fee0000041810 */
[----:B------:R-:W-:Y:S01]  /*4ce0*/  IMAD.MOV.U32 R49, RZ, RZ, R100 ;  /* 0x000000ffff317224 */ /* 0x000fe200078e0064 */
[----:B------:R-:W-:Y:S01]  /*4cf0*/  HMMA.16816.F32.BF16 R16, R8, R52, RZ ;  /* 0x000000340810723c */ /* 0x000fe200000418ff */
[----:B------:R-:W-:-:S07]  /*4d00*/  MOV R48, R101 ;  /* 0x0000006500307202 */ /* 0x000fce0000000f00 */
[C---:B------:R-:W-:Y:S07]  /*4d10*/  HMMA.16816.F32.BF16 R140, R4.reuse, R88, R24 ;  /* 0x00000058048c723c */ /* 0x040fee0000041818 */
[----:B------:R-:W-:Y:S01]  /*4d20*/  IMAD.MOV.U32 R89, RZ, RZ, R110 ;  /* 0x000000ffff597224 */ /* 0x000fe200078e006e */
[----:B------:R-:W-:Y:S01]  /*4d30*/  HMMA.16816.F32.BF16 R132, R4, R90, R20 ;  /* 0x0000005a0484723c */ /* 0x000fe20000041814 */
[----:B------:R-:W-:-:S06]  /*4d40*/  MOV R88, R108 ;  /* 0x0000006c00587202 */ /* 0x000fcc0000000f00 */
[----:B------:R-:W-:Y:S01]  /*4d50*/  IMAD.MOV.U32 R90, RZ, RZ, R103 ;  /* 0x000000ffff5a7224 */ /* 0x000fe200078e0067 */
[----:B----4-:R-:W-:Y:S01]  /*4d60*/  HMMA.16816.F32.BF16 R24, R8, R40, RZ ;  /* 0x000000280818723c */ /* 0x010fe200000418ff */
[----:B------:R-:W-:-:S07]  /*4d70*/  IMAD.MOV.U32 R91, RZ, RZ, R102 ;  /* 0x000000ffff5b7224 */ /* 0x000fce00078e0066 */
[C---:B------:R-:W-:Y:S08]  /*4d80*/  HMMA.16816.F32.BF16 R20, R8.reuse, R42, RZ ;  /* 0x0000002a0814723c */ /* 0x040ff000000418ff */
[C---:B------:R-:W-:Y:S08]  /*4d90*/  HMMA.16816.F32.BF16 R36, R8.reuse, R54, RZ ;  /* 0x000000360824723c */ /* 0x040ff000000418ff */
[C---:B------:R-:W-:Y:S07]  /*4da0*/  HMMA.16816.F32.BF16 R52, R8.reuse, R64, RZ ;  /* 0x000000400834723c */ /* 0x040fee00000418ff */
[----:B------:R-:W-:Y:S01]  /*4db0*/  IMAD.MOV.U32 R65, RZ, RZ, R99 ;  /* 0x000000ffff417224 */ /* 0x000fe200078e0063 */
[----:B------:R-:W-:Y:S01]  /*4dc0*/  HMMA.16816.F32.BF16 R40, R8, R66, RZ ;  /* 0x000000420828723c */ /* 0x000fe200000418ff */
[----:B------:R-:W1:Y:S07]  /*4dd0*/  LDSM.16.MT88.4 R8, [R218+0x9900] ;  /* 0x00990000da08783b */ /* 0x000e6e0000004200 */
[C---:B------:R-:W-:Y:S07]  /*4de0*/  HMMA.16816.F32.BF16 R92, R4.reuse, R76, R32 ;  /* 0x0000004c045c723c */ /* 0x040fee0000041820 */
        /* <DEDUP_REMOVED lines=8> */
[----:B------:R-:W-:-:S04]  /*4e70*/  IMAD.MOV.U32 R50, RZ, RZ, R96 ;  /* 0x000000ffff327224 */ /* 0x000fc800078e0060 */
[----:B------:R-:W-:Y:S01]  /*4e80*/  MOV R31, R49 ;  /* 0x00000031001f7202 */ /* 0x000fe20000000f00 */
[----:B------:R-:W-:Y:S01]  /*4e90*/  IMAD.MOV.U32 R49, RZ, RZ, R2 ;  /* 0x000000ffff317224 */ /* 0x000fe200078e0002 */
[----:B------:R-:W-:Y:S01]  /*4ea0*/  HMMA.16816.F32.BF16 R96, R4, R82, R44 ;  /* 0x000000520460723c */ /* 0x000fe2000004182c */
[----:B------:R-:W-:Y:S02]  /*4eb0*/  FFMA.FTZ R2, R107, c[0x0][0x2d0], -R12 ;  /* 0x0000b4006b027a23 */ /* 0x000fe4000001080c */
[----:B------:R-:W-:Y:S01]  /*4ec0*/  IMAD.MOV.U32 R30, RZ, RZ, R86 ;  /* 0x000000ffff1e7224 */ /* 0x000fe200078e0056 */
[----:B------:R-:W-:Y:S01]  /*4ed0*/  MOV R86, R15 ;  /* 0x0000000f00567202 */ /* 0x000fe20000000f00 */
[----:B------:R-:W-:-:S03]  /*4ee0*/  IMAD.MOV.U32 R28, RZ, RZ, R65 ;  /* 0x000000ffff1c7224 */ /* 0x000fc600078e0041 */
[----:B------:R-:W-:Y:S01]  /*4ef0*/  HMMA.16816.F32.BF16 R44, R4, R68, R16 ;  /* 0x00000044042c723c */ /* 0x000fe20000041810 */
[----:B------:R-:W2:Y:S01]  /*4f00*/  LDSM.16.MT88.4 R16, [R216+0x1100] ;  /* 0x00110000d810783b */ /* 0x000ea20000004200 */
[----:B------:R-:W-:-:S05]  /*4f10*/  MOV R62, R86 ;  /* 0x00000056003e7202 */ /* 0x000fca0000000f00 */
[----:B------:R-:W-:Y:S01]  /*4f20*/  MOV R69, R252 ;  /* 0x000000fc00457202 */ /* 0x000fe20000000f00 */
[C---:B------:R-:W-:Y:S01]  /*4f30*/  HMMA.16816.F32.BF16 R100, R4.reuse, R80, R56 ;  /* 0x000000500464723c */ /* 0x040fe20000041838 */
[----:B------:R3:W-:Y:S07]  /*4f40*/  MUFU.EX2 R252, R2 ;  /* 0x0000000200fc7308 */ /* 0x0007ee0000000800 */
[C---:B------:R-:W-:Y:S01]  /*4f50*/  HMMA.16816.F32.BF16 R80, R4.reuse, R72, R24 ;  /* 0x000000480450723c */ /* 0x040fe20000041818 */
[----:B------:R-:W-:Y:S07]  /*4f60*/  LDSM.16.MT88.4 R24, [R219+0x1100] ;  /* 0x00110000db18783b */ /* 0x000fee0000004200 */
[----:B------:R-:W-:Y:S01]  /*4f70*/  HMMA.16816.F32.BF16 R72, R4, R74, R20 ;  /* 0x0000004a0448723c */ /* 0x000fe20000041814 */
[----:B---3--:R-:W-:-:S04]  /*4f80*/  FFMA.FTZ R2, R106, c[0x0][0x2d0], -R12 ;  /* 0x0000b4006a027a23 */ /* 0x008fc8000001080c */
[----:B------:R3:W4:Y:S02]  /*4f90*/  MUFU.EX2 R29, R2 ;  /* 0x00000002001d7308 */ /* 0x0007240000000800 */
[----:B------:R-:W-:Y:S01]  /*4fa0*/  IMAD.MOV.U32 R23, RZ, RZ, R48 ;  /* 0x000000ffff177224 */ /* 0x000fe200078e0030 */
[C---:B-1----:R-:W-:Y:S01]  /*4fb0*/  HMMA.16816.F32.BF16 R52, R4.reuse, R8, R52 ;  /* 0x000000080434723c */ /* 0x042fe20000041834 */
[----:B------:R-:W-:Y:S01]  /*4fc0*/  IMAD.MOV.U32 R20, RZ, RZ, R85 ;  /* 0x000000ffff147224 */ /* 0x000fe200078e0055 */
[----:B------:R-:W-:Y:S01]  /*4fd0*/  MOV R21, R84 ;  /* 0x0000005400157202 */ /* 0x000fe20000000f00 */
[----:B------:R-:W-:Y:S02]  /*4fe0*/  IMAD.MOV.U32 R85, RZ, RZ, R250 ;  /* 0x000000ffff557224 */ /* 0x000fe400078e00fa */
[----:B------:R-:W-:Y:S02]  /*4ff0*/  IMAD.MOV.U32 R22, RZ, RZ, R87 ;  /* 0x000000ffff167224 */ /* 0x000fe400078e0057 */
[----:B------:R-:W-:Y:S01]  /*5000*/  IMAD.MOV.U32 R87, RZ, RZ, R14 ;  /* 0x000000ffff577224 */ /* 0x000fe200078e000e */
[----:B------:R-:W-:Y:S01]  /*5010*/  HMMA.16816.F32.BF16 R40, R4, R10, R40 ;  /* 0x0000000a0428723c */ /* 0x000fe20000041828 */
[----:B------:R-:W1:Y:S01]  /*5020*/  LDSM.16.MT88.4 R8, [R217+0x1100] ;  /* 0x00110000d908783b */ /* 0x000e620000004200 */
[----:B------:R-:W-:-:S02]  /*5030*/  IMAD.MOV.U32 R84, RZ, RZ, R224 ;  /* 0x000000ffff547224 */ /* 0x000fc400078e00e0 */
[----:B------:R-:W-:Y:S02]  /*5040*/  IMAD.MOV.U32 R63, RZ, RZ, R87 ;  /* 0x000000ffff3f7224 */ /* 0x000fe400078e0057 */
[--C-:B---3--:R-:W-:Y:S02]  /*5050*/  FFMA.FTZ R2, R105, c[0x0][0x2d0], -R12.reuse ;  /* 0x0000b40069027a23 */ /* 0x108fe4000001080c */
[----:B------:R-:W-:Y:S02]  /*5060*/  HMMA.16816.F32.BF16 R36, R4, R70, R36 ;  /* 0x000000460424723c */ /* 0x000fe40000041824 */
[----:B------:R3:W-:Y:S05]  /*5070*/  MUFU.EX2 R15, R2 ;  /* 0x00000002000f7308 */ /* 0x0007ea0000000800 */
[----:B----4-:R-:W-:Y:S01]  /*5080*/  F2FP.BF16.PACK_AB R4, R29, R252 ;  /* 0x000000fc1d04723e */ /* 0x010fe200000010ff */
[----:B---3--:R-:W-:-:S04]  /*5090*/  FFMA.FTZ R2, R104, c[0x0][0x2d0], -R12 ;  /* 0x0000b40068027a23 */ /* 0x008fc8000001080c */
[----:B------:R3:W-:Y:S02]  /*50a0*/  MUFU.EX2 R48, R2 ;  /* 0x0000000200307308 */ /* 0x0007e40000000800 */
[----:B---3--:R-:W-:-:S06]  /*50b0*/  FFMA.FTZ R2, R112, c[0x0][0x2d0], -R0 ;  /* 0x0000b40070027a23 */ /* 0x008fcc0000010800 */
[----:B------:R3:W-:Y:S02]  /*50c0*/  MUFU.EX2 R250, R2 ;  /* 0x0000000200fa7308 */ /* 0x0007e40000000800 */
[----:B---3--:R-:W-:-:S06]  /*50d0*/  FFMA.FTZ R2, R113, c[0x0][0x2d0], -R0 ;  /* 0x0000b40071027a23 */ /* 0x008fcc0000010800 */
[----:B------:R3:W4:Y:S02]  /*50e0*/  MUFU.EX2 R61, R2 ;  /* 0x00000002003d7308 */ /* 0x0007240000000800 */
[----:B---3--:R-:W-:Y:S01]  /*50f0*/  FFMA.FTZ R2, R114, c[0x0][0x2d0], -R0 ;  /* 0x0000b40072027a23 */ /* 0x008fe20000010800 */
[----:B----4-:R-:W-:-:S05]  /*5100*/  F2FP.BF16.PACK_AB R5, R61, R250 ;  /* 0x000000fa3d05723e */ /* 0x010fca00000010ff */
[----:B------:R3:W-:Y:S02]  /*5110*/  MUFU.EX2 R14, R2 ;  /* 0x00000002000e7308 */ /* 0x0007e40000000800 */
[----:B---3--:R-:W-:-:S06]  /*5120*/  FFMA.FTZ R2, R115, c[0x0][0x2d0], -R0 ;  /* 0x0000b40073027a23 */ /* 0x008fcc0000010800 */
[----:B------:R3:W4:Y:S02]  /*5130*/  MUFU.EX2 R224, R2 ;  /* 0x0000000200e07308 */ /* 0x0007240000000800 */
[----:B---3--:R-:W-:Y:S01]  /*5140*/  IMAD.MOV.U32 R2, RZ, RZ, R48 ;  /* 0x000000ffff027224 */ /* 0x008fe200078e0030 */
[----:B----4-:R-:W-:Y:S01]  /*5150*/  F2FP.BF16.PACK_AB R7, R224, R14 ;  /* 0x0000000ee007723e */ /* 0x010fe200000010ff */
[----:B------:R-:W-:-:S03]  /*5160*/  IMAD.MOV.U32 R48, RZ, RZ, R84 ;  /* 0x000000ffff307224 */ /* 0x000fc600078e0054 */
[----:B------:R-:W-:-:S07]  /*5170*/  F2FP.BF16.PACK_AB R6, R2, R15 ;  /* 0x0000000f0206723e */ /* 0x000fce00000010ff */
[C---:B--2---:R-:W-:Y:S07]  /*5180*/  HMMA.16816.F32.BF16 R56, R4.reuse, R16, R200 ;  /* 0x000000100438723c */ /* 0x044fee00000418c8 */
[----:B------:R-:W-:Y:S01]  /*5190*/  MOV R203, R85 ;  /* 0x0000005500cb7202 */ /* 0x000fe20000000f00 */
[----:B------:R-:W-:Y:S01]  /*51a0*/  HMMA.16816.F32.BF16 R64, R4, R18, R196 ;  /* 0x000000120440723c */ /* 0x000fe200000418c4 */
[----:B------:R-:W2:Y:S01]  /*51b0*/  LDSM.16.MT88.4 R16, [R216+0x4100] ;  /* 0x00410000d810783b */ /* 0x000ea20000004200 */
[----:B------:R-:W-:Y:S01]  /*51c0*/  MOV R202, R33 ;  /* 0x0000002100ca7202 */ /* 0x000fe20000000f00 */
[----:B------:R-:W-:-:S02]  /*51d0*/  IMAD.MOV.U32 R201, RZ, RZ, R34 ;  /* 0x000000ffffc97224 */ /* 0x000fc400078e0022 */
[----:B------:R-:W-:Y:S02]  /*51e0*/  IMAD.MOV.U32 R200, RZ, RZ, R35 ;  /* 0x000000ffffc87224 */ /* 0x000fe400078e0023 */
[----:B------:R-:W-:Y:S01]  /*51f0*/  MOV R196, R50 ;  /* 0x0000003200c47202 */ /* 0x000fe20000000f00 */
[----:B-1----:R-:W-:Y:S01]  /*5200*/  HMMA.16816.F32.BF16 R76, R4, R8, R188 ;  /* 0x00000008044c723c */ /* 0x002fe200000418bc */
[----:B------:R-:W-:Y:S01]  /*5210*/  IMAD.MOV.U32 R197, RZ, RZ, R51 ;  /* 0x000000ffffc57224 */ /* 0x000fe200078e0033 */
[----:B------:R-:W-:Y:S01]  /*5220*/  MOV R199, R61 ;  /* 0x0000003d00c77202 */ /* 0x000fe20000000f00 */
[----:B------:R-:W-:-:S04]  /*5230*/  IMAD.MOV.U32 R198, RZ, RZ, R60 ;  /* 0x000000ffffc67224 */ /* 0x000fc800078e003c */
[----:B------:R-:W-:Y:S01]  /*5240*/  MOV R191, R21 ;  /* 0x0000001500bf7202 */ /* 0x000fe20000000f00 */
[----:B------:R-:W-:Y:S01]  /*5250*/  HMMA.16816.F32.BF16 R84, R4, R10, R180 ;  /* 0x0000000a0454723c */ /* 0x000fe200000418b4 */
[----:B------:R-:W-:Y:S01]  /*5260*/  IMAD.MOV.U32 R190, RZ, RZ, R22 ;  /* 0x000000ffffbe7224 */ /* 0x000fe200078e0016 */
[----:B------:R-:W-:Y:S01]  /*5270*/  LDSM.16.MT88.4 R8, [R217+0x4100] ;  /* 0x00410000d908783b */ /* 0x000fe20000004200 */
[----:B------:R-:W-:Y:S01]  /*5280*/  IMAD.MOV.U32 R189, RZ, RZ, R23 ;  /* 0x000000ffffbd7224 */ /* 0x000fe200078e0017 */
[----:B------:R-:W-:-:S03]  /*5290*/  MOV R188, R28 ;  /* 0x0000001c00bc7202 */ /* 0x000fc60000000f00 */
[----:B------:R-:W-:Y:S02]  /*52a0*/  IMAD.MOV.U32 R182, RZ, RZ, R20 ;  /* 0x000000ffffb67224 */ /* 0x000fe400078e0014 */
[----:B------:R-:W1:Y:S01]  /*52b0*/  LDSM.16.MT88.4 R20, [R218+0x1100] ;  /* 0x00110000da14783b */ /* 0x000e620000004200 */
[----:B------:R-:W-:Y:S02]  /*52c0*/  IMAD.MOV.U32 R183, RZ, RZ, R69 ;  /* 0x000000ffffb77224 */ /* 0x000fe400078e0045 */
[----:B------:R-:W-:Y:S01]  /*52d0*/  IMAD.MOV.U32 R180, RZ, RZ, R32 ;  /* 0x000000ffffb47224 */ /* 0x000fe200078e0020 */
[----:B------:R-:W-:Y:S01]  /*52e0*/  HMMA.16816.F32.BF16 R68, R4, R24, R172 ;  /* 0x000000180444723c */ /* 0x000fe200000418ac */
[----:B------:R-:W3:Y:S01]  /*52f0*/  LDSM.16.MT88.4 R32, [R219+0x4100] ;  /* 0x00410000db20783b */ /* 0x000ee20000004200 */
[----:B------:R-:W-:-:S05]  /*5300*/  IMAD.MOV.U32 R181, RZ, RZ, R29 ;  /* 0x000000ffffb57224 */ /* 0x000fca00078e001d */
[----:B------:R-:W-:Y:S01]  /*5310*/  MOV R175, R48 ;  /* 0x0000003000af7202 */ /* 0x000fe20000000f00 */
[----:B------:R-:W-:Y:S02]  /*5320*/  IMAD.MOV.U32 R174, RZ, RZ, R49 ;  /* 0x000000ffffae7224 */ /* 0x000fe400078e0031 */
[----:B------:R-:W-:Y:S01]  /*5330*/  IMAD.MOV.U32 R172, RZ, RZ, R62 ;  /* 0x000000ffffac7224 */ /* 0x000fe200078e003e */
[----:B--2---:R-:W-:Y:S01]  /*5340*/  HMMA.16816.F32.BF16 R112, R4, R16, R144 ;  /* 0x000000100470723c */ /* 0x004fe20000041890 */
[----:B------:R-:W-:-:S07]  /*5350*/  IMAD.MOV.U32 R173, RZ, RZ, R63 ;  /* 0x000000ffffad7224 */ /* 0x000fce00078e003f */
[C---:B------:R-:W-:Y:S01]  /*5360*/  HMMA.16816.F32.BF16 R116, R4.reuse, R18, R116 ;  /* 0x000000120474723c */ /* 0x040fe20000041874 */
[----:B------:R-:W2:Y:S07]  /*5370*/  LDSM.16.MT88.4 R16, [R216+0x7100] ;  /* 0x00710000d810783b */ /* 0x000eae0000004200 */
        /* <DEDUP_REMOVED lines=8> */
[C---:B---3--:R-:W-:Y:S07]  /*5400*/  HMMA.16816.F32.BF16 R144, R4.reuse, R34, R168 ;  /* 0x000000220490723c */ /* 0x048fee00000418a8 */
[----:B------:R-:W-:Y:S01]  /*5410*/  MOV R168, R196 ;  /* 0x000000c400a87202 */ /* 0x000fe20000000f00 */
[----:B--2---:R-:W-:Y:S01]  /*5420*/  HMMA.16816.F32.BF16 R192, R4, R16, R156 ;  /* 0x0000001004c0723c */ /* 0x004fe2000004189c */
[----:B------:R-:W-:Y:S01]  /*5430*/  IMAD.MOV.U32 R169, RZ, RZ, R197 ;  /* 0x000000ffffa97224 */ /* 0x000fe200078e00c5 */
[----:B------:R-:W-:Y:S01]  /*5440*/  MOV R171, R199 ;  /* 0x000000c700ab7202 */ /* 0x000fe20000000f00 */
[----:B------:R-:W-:-:S02]  /*5450*/  IMAD.MOV.U32 R170, RZ, RZ, R198 ;  /* 0x000000ffffaa7224 */ /* 0x000fc400078e00c6 */
[----:B------:R-:W-:Y:S02]  /*5460*/  IMAD.MOV.U32 R35, RZ, RZ, R172 ;  /* 0x000000ffff237224 */ /* 0x000fe400078e00ac */
[----:B------:R-:W-:Y:S01]  /*5470*/  IMAD.MOV.U32 R156, RZ, RZ, R188 ;  /* 0x000000ffff9c7224 */ /* 0x000fe200078e00bc */
[----:B------:R-:W-:Y:S01]  /*5480*/  MOV R157, R189 ;  /* 0x000000bd009d7202 */ /* 0x000fe20000000f00 */
[----:B------:R-:W-:Y:S01]  /*5490*/  IMAD.MOV.U32 R158, RZ, RZ, R190 ;  /* 0x000000ffff9e7224 */ /* 0x000fe200078e00be */
[----:B-1----:R-:W-:Y:S01]  /*54a0*/  HMMA.16816.F32.BF16 R196, R4, R22, R160 ;  /* 0x0000001604c4723c */ /* 0x002fe200000418a0 */
[----:B------:R-:W-:Y:S02]  /*54b0*/  IMAD.MOV.U32 R159, RZ, RZ, R191 ;  /* 0x000000ffff9f7224 */ /* 0x000fe400078e00bf */
[----:B------:R-:W-:-:S04]  /*54c0*/  IMAD.MOV.U32 R34, RZ, RZ, R173 ;  /* 0x000000ffff227224 */ /* 0x000fc800078e00ad */
[----:B------:R-:W-:Y:S01]  /*54d0*/  MOV R162, R180 ;  /* 0x000000b400a27202 */ /* 0x000fe20000000f00 */
[C---:B------:R-:W-:Y:S01]  /*54e0*/  HMMA.16816.F32.BF16 R188, R4.reuse, R18, R152 ;  /* 0x0000001204bc723c */ /* 0x040fe20000041898 */
[----:B------:R-:W-:Y:S01]  /*54f0*/  IMAD.MOV.U32 R163, RZ, RZ, R181 ;  /* 0x000000ffffa37224 */ /* 0x000fe200078e00b5 */
[----:B------:R-:W-:Y:S01]  /*5500*/  LDSM.16.MT88.4 R16, [R216+0xa100] ;  /* 0x00a10000d810783b */ /* 0x000fe20000004200 */
[----:B------:R-:W-:Y:S02]  /*5510*/  IMAD.MOV.U32 R160, RZ, RZ, R174 ;  /* 0x000000ffffa07224 */ /* 0x000fe400078e00ae */
[----:B------:R-:W-:Y:S02]  /*5520*/  IMAD.MOV.U32 R161, RZ, RZ, R175 ;  /* 0x000000ffffa17224 */ /* 0x000fe400078e00af */
[----:B------:R-:W-:Y:S01]  /*5530*/  MOV R154, R182 ;  /* 0x000000b6009a7202 */ /* 0x000fe20000000f00 */
[----:B------:R-:W-:Y:S01]  /*5540*/  IMAD.MOV.U32 R155, RZ, RZ, R183 ;  /* 0x000000ffff9b7224 */ /* 0x000fe200078e00b7 */
[C---:B------:R-:W-:Y:S07]  /*5550*/  HMMA.16816.F32.BF16 R136, R4.reuse, R32, R136 ;  /* 0x000000200488723c */ /* 0x040fee0000041888 */
[----:B------:R-:W-:Y:S01]  /*5560*/  IMAD.MOV.U32 R33, RZ, RZ, R30 ;  /* 0x000000ffff217224 */ /* 0x000fe200078e001e */
[----:B----4-:R-:W-:Y:S01]  /*5570*/  HMMA.16816.F32.BF16 R184, R4, R8, R140 ;  /* 0x0000000804b8723c */ /* 0x010fe2000004188c */
[----:B------:R-:W-:-:S02]  /*5580*/  MOV R32, R31 ;  /* 0x0000001f00207202 */ /* 0x000fc40000000f00 */
[----:B------:R-:W1:Y:S05]  /*5590*/  LDSM.16.MT88.4 R28, [R219+0x7100] ;  /* 0x00710000db1c783b */ /* 0x000e6a0000004200 */
[C---:B------:R-:W-:Y:S01]  /*55a0*/  HMMA.16816.F32.BF16 R180, R4.reuse, R10, R132 ;  /* 0x0000000a04b4723c */ /* 0x040fe20000041884 */
[----:B------:R-:W2:Y:S07]  /*55b0*/  LDSM.16.MT88.4 R8, [R217+0xa100] ;  /* 0x00a10000d908783b */ /* 0x000eae0000004200 */
[C---:B------:R-:W-:Y:S01]  /*55c0*/  HMMA.16816.F32.BF16 R148, R4.reuse, R20, R148 ;  /* 0x000000140494723c */ /* 0x040fe20000041894 */
[----:B------:R-:W3:Y:S07]  /*55d0*/  LDSM.16.MT88.4 R20, [R218+0x7100] ;  /* 0x00710000da14783b */ /* 0x000eee0000004200 */
[C---:B-1----:R-:W-:Y:S07]  /*55e0*/  HMMA.16816.F32.BF16 R176, R4.reuse, R28, R120 ;  /* 0x0000001c04b0723c */ /* 0x042fee0000041878 */
[----:B------:R-:W-:Y:S01]  /*55f0*/  IMAD.MOV.U32 R29, RZ, RZ, R159 ;  /* 0x000000ffff1d7224 */ /* 0x000fe200078e009f */
[----:B--2---:R-:W-:Y:S01]  /*5600*/  HMMA.16816.F32.BF16 R140, R4, R8, R80 ;  /* 0x00000008048c723c */ /* 0x004fe20000041850 */
[----:B------:R-:W-:-:S07]  /*5610*/  IMAD.MOV.U32 R28, RZ, RZ, R160 ;  /* 0x000000ffff1c7224 */ /* 0x000fce00078e00a0 */
[C---:B------:R-:W-:Y:S01]  /*5620*/  HMMA.16816.F32.BF16 R132, R4.reuse, R10, R72 ;  /* 0x0000000a0484723c */ /* 0x040fe20000041848 */
[----:B------:R-:W1:Y:S07]  /*5630*/  LDSM.16.MT88.4 R8, [R218+0xa100] ;  /* 0x00a10000da08783b */ /* 0x000e6e0000004200 */
[C---:B------:R-:W-:Y:S07]  /*5640*/  HMMA.16816.F32.BF16 R172, R4.reuse, R30, R108 ;  /* 0x0000001e04ac723c */ /* 0x040fee000004186c */
[----:B------:R-:W-:Y:S01]  /*5650*/  IMAD.MOV.U32 R109, RZ, RZ, R156 ;  /* 0x000000ffff6d7224 */ /* 0x000fe200078e009c */
[----:B------:R-:W-:Y:S01]  /*5660*/  MOV R31, R158 ;  /* 0x0000009e001f7202 */ /* 0x000fe20000000f00 */
[----:B------:R-:W-:Y:S01]  /*5670*/  IMAD.MOV.U32 R108, RZ, RZ, R157 ;  /* 0x000000ffff6c7224 */ /* 0x000fe200078e009d */
[----:B------:R-:W-:Y:S01]  /*5680*/  MOV R110, R155 ;  /* 0x0000009b006e7202 */ /* 0x000fe20000000f00 */
[----:B---3--:R-:W-:Y:S01]  /*5690*/  HMMA.16816.F32.BF16 R156, R4, R20, R100 ;  /* 0x00000014049c723c */ /* 0x008fe20000041864 */
[----:B------:R-:W-:Y:S01]  /*56a0*/  IMAD.MOV.U32 R111, RZ, RZ, R154 ;  /* 0x000000ffff6f7224 */ /* 0x000fe200078e009a */
[----:B------:R-:W-:-:S05]  /*56b0*/  MOV R30, R161 ;  /* 0x000000a1001e7202 */ /* 0x000fca0000000f00 */
[----:B------:R-:W-:Y:S01]  /*56c0*/  MOV R21, R168 ;  /* 0x000000a800157202 */ /* 0x000fe20000000f00 */
[----:B------:R-:W-:Y:S01]  /*56d0*/  IMAD.MOV.U32 R100, RZ, RZ, R169 ;  /* 0x000000ffff647224 */ /* 0x000fe200078e00a9 */
[----:B------:R-:W-:Y:S01]  /*56e0*/  MOV R102, R171 ;  /* 0x000000ab00667202 */ /* 0x000fe20000000f00 */
[----:B------:R-:W-:Y:S01]  /*56f0*/  IMAD.MOV.U32 R101, RZ, RZ, R170 ;  /* 0x000000ffff657224 */ /* 0x000fe200078e00aa */
[----:B------:R-:W-:Y:S01]  /*5700*/  HMMA.16816.F32.BF16 R152, R4, R18, R88 ;  /* 0x000000120498723c */ /* 0x000fe20000041858 */
[----:B------:R-:W-:Y:S02]  /*5710*/  IMAD.MOV.U32 R20, RZ, RZ, R163 ;  /* 0x000000ffff147224 */ /* 0x000fe400078e00a3 */
[----:B------:R-:W-:-:S05]  /*5720*/  IMAD.MOV.U32 R103, RZ, RZ, R162 ;  /* 0x000000ffff677224 */ /* 0x000fca00078e00a2 */
[C---:B------:R-:W-:Y:S07]  /*5730*/  HMMA.16816.F32.BF16 R168, R4.reuse, R22, R96 ;  /* 0x0000001604a8723c */ /* 0x040fee0000041860 */
[----:B------:R-:W-:Y:S01]  /*5740*/  IMAD.MOV.U32 R97, RZ, RZ, R2 ;  /* 0x000000ffff617224 */ /* 0x000fe200078e0002 */
[----:B------:R-:W-:Y:S01]  /*5750*/  MOV R99, R220 ;  /* 0x000000dc00637202 */ /* 0x000fe20000000f00 */
[----:B------:R-:W-:Y:S01]  /*5760*/  FFMA.FTZ R2, R205, c[0x0][0x2d0], -R12 ;  /* 0x0000b400cd027a23 */ /* 0x000fe2000001080c */
[----:B------:R-:W-:Y:S01]  /*5770*/  HMMA.16816.F32.BF16 R160, R4, R16, R92 ;  /* 0x0000001004a0723c */ /* 0x000fe2000004185c */
[----:B------:R-:W-:-:S02]  /*5780*/  IMAD.MOV.U32 R98, RZ, RZ, R13 ;  /* 0x000000ffff627224 */ /* 0x000fc400078e000d */
[----:B------:R2:W-:Y:S04]  /*5790*/  MUFU.EX2 R13, R2 ;  /* 0x00000002000d7308 */ /* 0x0005e80000000800 */
[----:B------:R-:W-:Y:S01]  /*57a0*/  MOV R17, R100 ;  /* 0x0000006400117202 */ /* 0x000fe20000000f00 */
[----:B------:R-:W-:Y:S01]  /*57b0*/  IMAD.MOV.U32 R100, RZ, RZ, R108 ;  /* 0x000000ffff647224 */ /* 0x000fe200078e006c */
[----:B------:R-:W-:Y:S01]  /*57c0*/  HMMA.16816.F32.BF16 R120, R4, R24, R44 ;  /* 0x000000180478723c */ /* 0x000fe2000004182c */
[----:B------:R-:W-:Y:S02]  /*57d0*/  IMAD.MOV.U32 R108, RZ, RZ, R111 ;  /* 0x000000ffff6c7224 */ /* 0x000fe400078e006f */
[----:B------:R-:W-:-:S05]  /*57e0*/  IMAD.MOV.U32 R111, RZ, RZ, R32 ;  /* 0x000000ffff6f7224 */ /* 0x000fca00078e0020 */
[----:B------:R-:W-:Y:S01]  /*57f0*/  HMMA.16816.F32.BF16 R92, R4, R26, R36 ;  /* 0x0000001a045c723c */ /* 0x000fe20000041824 */
[----:B------:R-:W-:Y:S01]  /*5800*/  LDSM.16.MT88.4 R24, [R218+0x1900] ;  /* 0x00190000da18783b */ /* 0x000fe20000004200 */
[----:B--2---:R-:W-:-:S04]  /*5810*/  FFMA.FTZ R2, R204, c[0x0][0x2d0], -R12 ;  /* 0x0000b400cc027a23 */ /* 0x004fc8000001080c */
[----:B------:R2:W-:Y:S02]  /*5820*/  MUFU.EX2 R220, R2 ;  /* 0x0000000200dc7308 */ /* 0x0005e40000000800 */
[----:B-1----:R-:W-:Y:S01]  /*5830*/  HMMA.16816.F32.BF16 R72, R4, R8, R52 ;  /* 0x000000080448723c */ /* 0x002fe20000041834 */
[----:B--2---:R-:W-:-:S05]  /*5840*/  FFMA.FTZ R2, R166, c[0x0][0x2d0], -R12 ;  /* 0x0000b400a6027a23 */ /* 0x004fca000001080c */
[----:B------:R1:W2:Y:S02]  /*5850*/  MUFU.EX2 R96, R2 ;  /* 0x0000000200607308 */ /* 0x0002a40000000800 */
[----:B-1----:R-:W-:Y:S02]  /*5860*/  FFMA.FTZ R2, R165, c[0x0][0x2d0], -R12 ;  /* 0x0000b400a5027a23 */ /* 0x002fe4000001080c */
[----:B------:R-:W-:Y:S02]  /*5870*/  IMAD.MOV.U32 R165, RZ, RZ, R97 ;  /* 0x000000ffffa57224 */ /* 0x000fe400078e0061 */
[----:B------:R-:W-:Y:S02]  /*5880*/  IMAD.MOV.U32 R97, RZ, RZ, R98 ;  /* 0x000000ffff617224 */ /* 0x000fe400078e0062 */
[----:B------:R1:W3:Y:S01]  /*5890*/  MUFU.EX2 R88, R2 ;  /* 0x0000000200587308 */ /* 0x0002e20000000800 */
[----:B------:R-:W-:Y:S01]  /*58a0*/  MOV R98, R99 ;  /* 0x0000006300627202 */ /* 0x000fe20000000f00 */
[----:B------:R-:W-:-:S02]  /*58b0*/  IMAD.MOV.U32 R99, RZ, RZ, R20 ;  /* 0x000000ffff637224 */ /* 0x000fc400078e0014 */
        /* <DEDUP_REMOVED lines=8> */
[----:B------:R-:W-:Y:S02]  /*5940*/  IMAD.MOV.U32 R110, RZ, RZ, R35 ;  /* 0x000000ffff6e7224 */ /* 0x000fe400078e0023 */
[----:B------:R-:W-:-:S02]  /*5950*/  IMAD.MOV.U32 R16, RZ, RZ, R20 ;  /* 0x000000ffff107224 */ /* 0x000fc400078e0014 */
[----:B-1----:R-:W-:Y:S02]  /*5960*/  FFMA.FTZ R2, R206, c[0x0][0x2d0], -R0 ;  /* 0x0000b400ce027a23 */ /* 0x002fe40000010800 */
[----:B------:R-:W-:Y:S01]  /*5970*/  IMAD.MOV.U32 R91, RZ, RZ, R99 ;  /* 0x000000ffff5b7224 */ /* 0x000fe200078e0063 */
[----:B------:R-:W-:Y:S01]  /*5980*/  MOV R83, R16 ;  /* 0x0000001000537202 */ /* 0x000fe20000000f00 */
[----:B------:R1:W-:Y:S01]  /*5990*/  MUFU.EX2 R252, R2 ;  /* 0x0000000200fc7308 */ /* 0x0003e20000000800 */
        /* <DEDUP_REMOVED lines=9> */
[----:B-1----:R-:W-:Y:S02]  /*5a30*/  FFMA.FTZ R2, R207, c[0x0][0x2d0], -R0 ;  /* 0x0000b400cf027a23 */ /* 0x002fe40000010800 */
[----:B--2---:R-:W-:Y:S02]  /*5a40*/  IMAD.MOV.U32 R207, RZ, RZ, R96 ;  /* 0x000000ffffcf7224 */ /* 0x004fe400078e0060 */
[----:B------:R-:W-:Y:S01]  /*5a50*/  IMAD.MOV.U32 R96, RZ, RZ, R101 ;  /* 0x000000ffff607224 */ /* 0x000fe200078e0065 */
[----:B------:R-:W-:Y:S01]  /*5a60*/  MOV R101, R109 ;  /* 0x0000006d00657202 */ /* 0x000fe20000000f00 */
[----:B------:R1:W2:Y:S01]  /*5a70*/  MUFU.EX2 R250, R2 ;  /* 0x0000000200fa7308 */ /* 0x0002a20000000800 */
[----:B------:R-:W-:Y:S01]  /*5a80*/  MOV R109, R34 ;  /* 0x00000022006d7202 */ /* 0x000fe20000000f00 */
[----:B------:R-:W-:Y:S01]  /*5a90*/  IMAD.MOV.U32 R90, RZ, RZ, R96 ;  /* 0x000000ffff5a7224 */ /* 0x000fe200078e0060 */
[----:B------:R-:W-:Y:S01]  /*5aa0*/  HMMA.16816.F32.BF16 R32, R4, R10, R40 ;  /* 0x0000000a0420723c */ /* 0x000fe20000041828 */
[----:B------:R-:W-:Y:S01]  /*5ab0*/  IMAD.MOV.U32 R96, RZ, RZ, R98 ;  /* 0x000000ffff607224 */ /* 0x000fe200078e0062 */
[----:B------:R-:W-:Y:S01]  /*5ac0*/  MOV R98, R100 ;  /* 0x0000006400627202 */ /* 0x000fe20000000f00 */
[----:B------:R-:W-:Y:S01]  /*5ad0*/  IMAD.MOV.U32 R99, RZ, RZ, R101 ;  /* 0x000000ffff637224 */ /* 0x000fe200078e0065 */
[----:B------:R-:W-:Y:S01]  /*5ae0*/  MOV R101, R30 ;  /* 0x0000001e00657202 */ /* 0x000fe20000000f00 */
[----:B------:R-:W-:Y:S01]  /*5af0*/  IMAD.MOV.U32 R100, RZ, RZ, R102 ;  /* 0x000000ffff647224 */ /* 0x000fe200078e0066 */
[----:B------:R-:W4:Y:S01]  /*5b00*/  LDSM.16.MT88.4 R8, [R219+0x1900] ;  /* 0x00190000db08783b */ /* 0x000f220000004200 */
[----:B------:R-:W-:Y:S01]  /*5b10*/  FFMA.FTZ R4, R208, c[0x0][0x2d0], -R0 ;  /* 0x0000b400d0047a23 */ /* 0x000fe20000010800 */
[----:B---3--:R-:W-:Y:S01]  /*5b20*/  F2FP.BF16.PACK_AB R6, R88, R207 ;  /* 0x000000cf5806723e */ /* 0x008fe200000010ff */
[----:B------:R-:W-:-:S02]  /*5b30*/  IMAD.MOV.U32 R208, RZ, RZ, R21 ;  /* 0x000000ffffd07224 */ /* 0x000fc400078e0015 */
[----:B------:R-:W3:Y:S01]  /*5b40*/  LDSM.16.MT88.4 R20, [R216+0x1900] ;  /* 0x00190000d814783b */ /* 0x000ee20000004200 */
[----:B------:R-:W-:Y:S01]  /*5b50*/  IMAD.MOV.U32 R102, RZ, RZ, R31 ;  /* 0x000000ffff667224 */ /* 0x000fe200078e001f */
[----:B------:R-:W-:Y:S01]  /*5b60*/  MOV R31, R214 ;  /* 0x000000d6001f7202 */ /* 0x000fe20000000f00 */
[----:B-1----:R-:W-:Y:S01]  /*5b70*/  FFMA.FTZ R2, R209, c[0x0][0x2d0], -R0 ;  /* 0x0000b400d1027a23 */ /* 0x002fe20000010800 */
[----:B------:R1:W-:Y:S01]  /*5b80*/  MUFU.EX2 R214, R4 ;  /* 0x0000000400d67308 */ /* 0x0003e20000000800 */
[----:B------:R-:W-:Y:S01]  /*5b90*/  IMAD.MOV.U32 R30, RZ, RZ, R215 ;  /* 0x000000ffff1e7224 */ /* 0x000fe200078e00d7 */
[----:B------:R-:W-:Y:S01]  /*5ba0*/  MOV R209, R89 ;  /* 0x0000005900d17202 */ /* 0x000fe20000000f00 */
[----:B------:R-:W-:Y:S01]  /*5bb0*/  IMAD.MOV.U32 R89, RZ, RZ, R17 ;  /* 0x000000ffff597224 */ /* 0x000fe200078e0011 */
[----:B--2---:R-:W-:Y:S01]  /*5bc0*/  F2FP.BF16.PACK_AB R5, R250, R252 ;  /* 0x000000fcfa05723e */ /* 0x004fe200000010ff */
[----:B------:R-:W2:Y:S01]  /*5bd0*/  LDSM.16.MT88.4 R16, [R217+0x1900] ;  /* 0x00190000d910783b */ /* 0x000ea20000004200 */
[----:B------:R-:W-:-:S02]  /*5be0*/  IMAD.MOV.U32 R91, RZ, RZ, R102 ;  /* 0x000000ffff5b7224 */ /* 0x000fc400078e0066 */
[----:B------:R-:W4:Y:S01]  /*5bf0*/  MUFU.EX2 R215, R2 ;  /* 0x0000000200d77308 */ /* 0x000f220000000800 */
[----:B-1----:R-:W-:Y:S02]  /*5c00*/  F2FP.BF16.PACK_AB R4, R220, R13 ;  /* 0x0000000ddc04723e */ /* 0x002fe400000010ff */
[----:B----4-:R-:W-:Y:S01]  /*5c10*/  F2FP.BF16.PACK_AB R7, R215, R214 ;  /* 0x000000d6d707723e */ /* 0x010fe200000010ff */
[----:B------:R-:W-:-:S06]  /*5c20*/  IMAD.MOV.U32 R2, RZ, RZ, R81 ;  /* 0x000000ffff027224 */ /* 0x000fcc00078e0051 */
[C---:B------:R-:W-:Y:S08]  /*5c30*/  HMMA.16816.F32.BF16 R80, R4.reuse, R8, R68 ;  /* 0x000000080450723c */ /* 0x040ff00000041844 */
[C---:B---3--:R-:W-:Y:S08]  /*5c40*/  HMMA.16816.F32.BF16 R44, R4.reuse, R20, R56 ;  /* 0x00000014042c723c */ /* 0x048ff00000041838 */
[C---:B------:R-:W-:Y:S01]  /*5c50*/  HMMA.16816.F32.BF16 R40, R4.reuse, R22, R64 ;  /* 0x000000160428723c */ /* 0x040fe20000041840 */
[----:B------:R-:W1:Y:S07]  /*5c60*/  LDSM.16.MT88.4 R20, [R216+0x4900] ;  /* 0x00490000d814783b */ /* 0x000e6e0000004200 */
[C---:B--2---:R-:W-:Y:S08]  /*5c70*/  HMMA.16816.F32.BF16 R36, R4.reuse, R16, R76 ;  /* 0x000000100424723c */ /* 0x044ff0000004184c */
[C---:B------:R-:W-:Y:S01]  /*5c80*/  HMMA.16816.F32.BF16 R76, R4.reuse, R10, R60 ;  /* 0x0000000a044c723c */ /* 0x040fe2000004183c */
[----:B------:R-:W2:Y:S07]  /*5c90*/  LDSM.16.MT88.4 R8, [R219+0x4900] ;  /* 0x00490000db08783b */ /* 0x000eae0000004200 */
[C---:B------:R-:W-:Y:S07]  /*5ca0*/  HMMA.16816.F32.BF16 R68, R4.reuse, R24, R48 ;  /* 0x000000180444723c */ /* 0x040fee0000041830 */
[----:B------:R-:W-:Y:S01]  /*5cb0*/  IMAD.MOV.U32 R51, RZ, RZ, R204 ;  /* 0x000000ffff337224 */ /* 0x000fe200078e00cc */
[----:B------:R-:W-:Y:S01]  /*5cc0*/  MOV R49, R88 ;  /* 0x0000005800317202 */ /* 0x000fe20000000f00 */
[----:B------:R-:W-:Y:S01]  /*5cd0*/  IMAD.MOV.U32 R50, RZ, RZ, R205 ;  /* 0x000000ffff327224 */ /* 0x000fe200078e00cd */
[----:B------:R-:W-:Y:S01]  /*5ce0*/  MOV R88, R98 ;  /* 0x0000006200587202 */ /* 0x000fe20000000f00 */
[----:B------:R-:W-:Y:S01]  /*5cf0*/  IMAD.MOV.U32 R48, RZ, RZ, R89 ;  /* 0x000000ffff307224 */ /* 0x000fe200078e0059 */
[C---:B------:R-:W-:Y:S01]  /*5d00*/  HMMA.16816.F32.BF16 R84, R4.reuse, R18, R84 ;  /* 0x000000120454723c */ /* 0x040fe20000041854 */
[----:B------:R-:W-:Y:S01]  /*5d10*/  IMAD.MOV.U32 R205, RZ, RZ, R96 ;  /* 0x000000ffffcd7224 */ /* 0x000fe200078e0060 */
[----:B------:R-:W3:Y:S01]  /*5d20*/  LDSM.16.MT88.4 R16, [R217+0x4900] ;  /* 0x00490000d910783b */ /* 0x000ee20000004200 */
        /* <DEDUP_REMOVED lines=8> */
[----:B------:R-:W1:Y:S01]  /*5db0*/  LDSM.16.MT88.4 R28, [R218+0x4900] ;  /* 0x00490000da1c783b */ /* 0x000e620000004200 */
[----:B------:R-:W-:Y:S02]  /*5dc0*/  IMAD.MOV.U32 R25, RZ, RZ, R90 ;  /* 0x000000ffff197224 */ /* 0x000fe400078e005a */
[C---:B------:R-:W-:Y:S01]  /*5dd0*/  HMMA.16816.F32.BF16 R56, R4.reuse, R22, R116 ;  /* 0x000000160438723c */ /* 0x040fe20000041874 */
[----:B------:R-:W4:Y:S01]  /*5de0*/  LDSM.16.MT88.4 R20, [R216+0x7900] ;  /* 0x00790000d814783b */ /* 0x000f220000004200 */
[----:B------:R-:W-:Y:S02]  /*5df0*/  IMAD.MOV.U32 R90, RZ, RZ, R100 ;  /* 0x000000ffff5a7224 */ /* 0x000fe400078e0064 */
[----:B------:R-:W-:Y:S02]  /*5e00*/  IMAD.MOV.U32 R206, RZ, RZ, R204 ;  /* 0x000000ffffce7224 */ /* 0x000fe400078e00cc */
[----:B------:R-:W-:Y:S01]  /*5e10*/  IMAD.MOV.U32 R204, RZ, RZ, R89 ;  /* 0x000000ffffcc7224 */ /* 0x000fe200078e0059 */
[----:B------:R-:W-:Y:S01]  /*5e20*/  MOV R89, R108 ;  /* 0x0000006c00597202 */ /* 0x000fe20000000f00 */
[C---:B--2---:R-:W-:Y:S07]  /*5e30*/  HMMA.16816.F32.BF16 R112, R4.reuse, R8, R136 ;  /* 0x000000080470723c */ /* 0x044fee0000041888 */
[----:B------:R-:W-:Y:S01]  /*5e40*/  IMAD.MOV.U32 R139, RZ, RZ, R166 ;  /* 0x000000ffff8b7224 */ /* 0x000fe200078e00a6 */
[----:B------:R-:W-:Y:S01]  /*5e50*/  HMMA.16816.F32.BF16 R64, R4, R26, R104 ;  /* 0x0000001a0440723c */ /* 0x000fe20000041868 */
[----:B------:R-:W-:Y:S01]  /*5e60*/  MOV R166, R88 ;  /* 0x0000005800a67202 */ /* 0x000fe20000000f00 */
[----:B------:R-:W-:Y:S01]  /*5e70*/  IMAD.MOV.U32 R88, RZ, RZ, R90 ;  /* 0x000000ffff587224 */ /* 0x000fe200078e005a */
[----:B------:R-:W-:Y:S01]  /*5e80*/  MOV R138, R110 ;  /* 0x0000006e008a7202 */ /* 0x000fe20000000f00 */
[----:B------:R-:W-:-:S02]  /*5e90*/  IMAD.MOV.U32 R90, RZ, RZ, R109 ;  /* 0x000000ffff5a7224 */ /* 0x000fc400078e006d */
[----:B------:R-:W-:Y:S01]  /*5ea0*/  IMAD.MOV.U32 R137, RZ, RZ, R111 ;  /* 0x000000ffff897224 */ /* 0x000fe200078e006f */
[----:B------:R-:W-:Y:S01]  /*5eb0*/  MOV R107, R103 ;  /* 0x00000067006b7202 */ /* 0x000fe20000000f00 */
[----:B------:R-:W-:Y:S01]  /*5ec0*/  HMMA.16816.F32.BF16 R116, R4, R10, R144 ;  /* 0x0000000a0474723c */ /* 0x000fe20000041890 */
[----:B------:R-:W2:Y:S01]  /*5ed0*/  LDSM.16.MT88.4 R8, [R219+0x7900] ;  /* 0x00790000db08783b */ /* 0x000ea20000004200 */
[----:B------:R-:W-:Y:S01]  /*5ee0*/  IMAD.MOV.U32 R136, RZ, RZ, R204 ;  /* 0x000000ffff887224 */ /* 0x000fe200078e00cc */
[----:B------:R-:W-:-:S04]  /*5ef0*/  MOV R204, R90 ;  /* 0x0000005a00cc7202 */ /* 0x000fc80000000f00 */
[----:B------:R-:W-:Y:S01]  /*5f00*/  MOV R146, R98 ;  /* 0x0000006200927202 */ /* 0x000fe20000000f00 */
        /* <DEDUP_REMOVED lines=9> */
[----:B------:R-:W-:Y:S01]  /*5fa0*/  MOV R131, R88 ;  /* 0x0000005800837202 */ /* 0x000fe20000000f00 */
[----:B------:R-:W-:Y:S01]  /*5fb0*/  IMAD.MOV.U32 R128, RZ, RZ, R48 ;  /* 0x000000ffff807224 */ /* 0x000fe200078e0030 */
[----:B------:R-:W-:-:S04]  /*5fc0*/  MOV R129, R25 ;  /* 0x0000001900817202 */ /* 0x000fc80000000f00 */
[----:B------:R-:W-:Y:S01]  /*5fd0*/  MOV R151, R107 ;  /* 0x0000006b00977202 */ /* 0x000fe20000000f00 */
[C---:B------:R-:W-:Y:S01]  /*5fe0*/  HMMA.16816.F32.BF16 R52, R4.reuse, R16, R124 ;  /* 0x000000100434723c */ /* 0x040fe2000004187c */
[----:B------:R-:W-:Y:S01]  /*5ff0*/  IMAD.MOV.U32 R150, RZ, RZ, R24 ;  /* 0x000000ffff967224 */ /* 0x000fe200078e0018 */
[----:B------:R-:W1:Y:S01]  /*6000*/  LDSM.16.MT88.4 R16, [R217+0x7900] ;  /* 0x00790000d910783b */ /* 0x000e620000004200 */
[----:B------:R-:W-:Y:S01]  /*6010*/  IMAD.MOV.U32 R28, RZ, RZ, R2 ;  /* 0x000000ffff1c7224 */ /* 0x000fe200078e0002 */
[----:B------:R-:W-:Y:S01]  /*6020*/  MOV R149, R49 ;  /* 0x0000003100957202 */ /* 0x000fe20000000f00 */
[----:B------:R-:W-:Y:S01]  /*6030*/  IMAD.MOV.U32 R2, RZ, RZ, R201 ;  /* 0x000000ffff027224 */ /* 0x000fe200078e00c9 */
[----:B------:R-:W3:Y:S01]  /*6040*/  LDSM.16.MT88.4 R24, [R218+0x7900] ;  /* 0x00790000da18783b */ /* 0x000ee20000004200 */
[----:B------:R-:W-:Y:S01]  /*6050*/  IMAD.MOV.U32 R148, RZ, RZ, R50 ;  /* 0x000000ffff947224 */ /* 0x000fe200078e0032 */
[----:B------:R-:W-:Y:S01]  /*6060*/  HMMA.16816.F32.BF16 R104, R4, R30, R196 ;  /* 0x0000001e0468723c */ /* 0x000fe200000418c4 */
[----:B------:R-:W-:-:S06]  /*6070*/  MOV R29, R51 ;  /* 0x00000033001d7202 */ /* 0x000fcc0000000f00 */
[----:B------:R-:W-:Y:S01]  /*6080*/  IMAD.MOV.U32 R198, RZ, RZ, R91 ;  /* 0x000000ffffc67224 */ /* 0x000fe200078e005b */
[----:B------:R-:W-:Y:S01]  /*6090*/  MOV R199, R96 ;  /* 0x0000006000c77202 */ /* 0x000fe20000000f00 */
[----:B------:R-:W-:Y:S01]  /*60a0*/  IMAD.MOV.U32 R31, RZ, RZ, R97 ;  /* 0x000000ffff1f7224 */ /* 0x000fe200078e0061 */
[----:B----4-:R-:W-:Y:S01]  /*60b0*/  HMMA.16816.F32.BF16 R88, R4, R22, R188 ;  /* 0x000000160458723c */ /* 0x010fe200000418bc */
[----:B------:R-:W-:-:S07]  /*60c0*/  MOV R30, R200 ;  /* 0x000000c8001e7202 */ /* 0x000fce0000000f00 */
        /* <DEDUP_REMOVED lines=9> */
[C---:B----4-:R-:W-:Y:S07]  /*6160*/  HMMA.16816.F32.BF16 R172, R4.reuse, R22, R152 ;  /* 0x0000001604ac723c */ /* 0x050fee0000041898 */
[----:B------:R-:W-:Y:S01]  /*6170*/  MOV R153, R2 ;  /* 0x0000000200997202 */ /* 0x000fe20000000f00 */
[----:B------:R-:W-:Y:S01]  /*6180*/  FFMA.FTZ R2, R213, c[0x0][0x2d0], -R12 ;  /* 0x0000b400d5027a23 */ /* 0x000fe2000001080c */
[C---:B------:R-:W-:Y:S01]  /*6190*/  HMMA.16816.F32.BF16 R188, R4.reuse, R26, R168 ;  /* 0x0000001a04bc723c */ /* 0x040fe200000418a8 */
[----:B------:R-:W3:Y:S01]  /*61a0*/  LDSM.16.MT88.4 R24, [R218+0xa900] ;  /* 0x00a90000da18783b */ /* 0x000ee20000004200 */
[----:B------:R-:W-:Y:S01]  /*61b0*/  MOV R155, R206 ;  /* 0x000000ce009b7202 */ /* 0x000fe20000000f00 */
[----:B------:R-:W-:Y:S01]  /*61c0*/  IMAD.MOV.U32 R154, RZ, RZ, R207 ;  /* 0x000000ffff9a7224 */ /* 0x000fe200078e00cf */
[----:B------:R4:W-:Y:S03]  /*61d0*/  MUFU.EX2 R206, R2 ;  /* 0x0000000200ce7308 */ /* 0x0009e60000000800 */
[----:B------:R-:W-:Y:S01]  /*61e0*/  MOV R169, R144 ;  /* 0x0000009000a97202 */ /* 0x000fe20000000f00 */
[----:B------:R-:W-:Y:S01]  /*61f0*/  HMMA.16816.F32.BF16 R184, R4, R20, R160 ;  /* 0x0000001404b8723c */ /* 0x000fe200000418a0 */
[----:B------:R-:W-:Y:S01]  /*6200*/  MOV R171, R198 ;  /* 0x000000c600ab7202 */ /* 0x000fe20000000f00 */
[----:B------:R-:W-:-:S02]  /*6210*/  IMAD.MOV.U32 R152, RZ, RZ, R154 ;  /* 0x000000ffff987224 */ /* 0x000fc400078e009a */
[----:B------:R-:W-:Y:S02]  /*6220*/  IMAD.MOV.U32 R168, RZ, RZ, R199 ;  /* 0x000000ffffa87224 */ /* 0x000fe400078e00c7 */
[----:B------:R-:W-:Y:S01]  /*6230*/  IMAD.MOV.U32 R170, RZ, RZ, R145 ;  /* 0x000000ffffaa7224 */ /* 0x000fe200078e0091 */
[----:B------:R-:W-:Y:S01]  /*6240*/  MOV R20, R146 ;  /* 0x0000009200147202 */ /* 0x000fe20000000f00 */
[----:B------:R-:W-:Y:S01]  /*6250*/  IMAD.MOV.U32 R21, RZ, RZ, R147 ;  /* 0x000000ffff157224 */ /* 0x000fe200078e0093 */
[C---:B--2---:R-:W-:Y:S01]  /*6260*/  HMMA.16816.F32.BF16 R160, R4.reuse, R8, R120 ;  /* 0x0000000804a0723c */ /* 0x044fe20000041878 */
[----:B----4-:R-:W-:Y:S02]  /*6270*/  FFMA.FTZ R2, R212, c[0x0][0x2d0], -R12 ;  /* 0x0000b400d4027a23 */ /* 0x010fe4000001080c */
[----:B------:R-:W-:Y:S02]  /*6280*/  IMAD.MOV.U32 R154, RZ, RZ, R20 ;  /* 0x000000ffff9a7224 */ /* 0x000fe400078e0014 */
[----:B------:R2:W4:Y:S03]  /*6290*/  MUFU.EX2 R212, R2 ;  /* 0x0000000200d47308 */ /* 0x0005260000000800 */
[----:B------:R-:W-:Y:S01]  /*62a0*/  HMMA.16816.F32.BF16 R196, R4, R10, R92 ;  /* 0x0000000a04c4723c */ /* 0x000fe2000004185c */
[----:B------:R-:W4:Y:S01]  /*62b0*/  LDSM.16.MT88.4 R8, [R216+0x2100] ;  /* 0x00210000d808783b */ /* 0x000f220000004200 */
[----:B------:R-:W-:-:S02]  /*62c0*/  IMAD.MOV.U32 R20, RZ, RZ, R168 ;  /* 0x000000ffff147224 */ /* 0x000fc400078e00a8 */
[----:B------:R-:W-:Y:S02]  /*62d0*/  IMAD.MOV.U32 R168, RZ, RZ, R170 ;  /* 0x000000ffffa87224 */ /* 0x000fe400078e00aa */
[----:B------:R-:W-:Y:S02]  /*62e0*/  IMAD.MOV.U32 R170, RZ, RZ, R148 ;  /* 0x000000ffffaa7224 */ /* 0x000fe400078e0094 */
[----:B-1----:R-:W-:Y:S01]  /*62f0*/  HMMA.16816.F32.BF16 R156, R4, R16, R140 ;  /* 0x00000010049c723c */ /* 0x002fe2000004188c */
[----:B------:R-:W-:Y:S02]  /*6300*/  IMAD.MOV.U32 R148, RZ, RZ, R150 ;  /* 0x000000ffff947224 */ /* 0x000fe400078e0096 */
[----:B------:R-:W-:Y:S01]  /*6310*/  IMAD.MOV.U32 R150, RZ, RZ, R137 ;  /* 0x000000ffff967224 */ /* 0x000fe200078e0089 */
[----:B------:R-:W-:Y:S01]  /*6320*/  MOV R137, R224 ;  /* 0x000000e000897202 */ /* 0x000fe20000000f00 */
[----:B--2---:R-:W-:-:S03]  /*6330*/  FFMA.FTZ R2, R210, c[0x0][0x2d0], -R12 ;  /* 0x0000b400d2027a23 */ /* 0x004fc6000001080c */
[----:B---3--:R-:W-:Y:S01]  /*6340*/  HMMA.16816.F32.BF16 R180, R4, R24, R72 ;  /* 0x0000001804b4723c */ /* 0x008fe20000041848 */
[----:B------:R-:W-:-:S07]  /*6350*/  IMAD.MOV.U32 R143, RZ, RZ, R205 ;  /* 0x000000ffff8f7224 */ /* 0x000fce00078e00cd */
[----:B------:R-:W-:Y:S01]  /*6360*/  HMMA.16816.F32.BF16 R144, R4, R18, R132 ;  /* 0x000000120490723c */ /* 0x000fe20000041884 */
[----:B------:R1:W-:Y:S01]  /*6370*/  MUFU.EX2 R213, R2 ;  /* 0x0000000200d57308 */ /* 0x0003e20000000800 */
[----:B------:R-:W-:Y:S01]  /*6380*/  IMAD.MOV.U32 R140, RZ, RZ, R168 ;  /* 0x000000ffff8c7224 */ /* 0x000fe200078e00a8 */
[----:B------:R-:W-:Y:S01]  /*6390*/  LDSM.16.MT88.4 R16, [R218+0x2100] ;  /* 0x00210000da10783b */ /* 0x000fe20000004200 */
[----:B------:R-:W-:Y:S02]  /*63a0*/  IMAD.MOV.U32 R93, RZ, RZ, R170 ;  /* 0x000000ffff5d7224 */ /* 0x000fe400078e00aa */
[----:B------:R-:W-:Y:S01]  /*63b0*/  IMAD.MOV.U32 R95, RZ, RZ, R128 ;  /* 0x000000ffff5f7224 */ /* 0x000fe200078e0080 */
[----:B------:R-:W-:Y:S01]  /*63c0*/  MOV R142, R221 ;  /* 0x000000dd008e7202 */ /* 0x000fe20000000f00 */
[----:B------:R2:W5:Y:S01]  /*63d0*/  LDL.LU R224, [R1+0x54] ;  /* 0x0000540001e07983 */ /* 0x0005620000300800 */
[----:B-1----:R-:W-:-:S04]  /*63e0*/  FFMA.FTZ R2, R211, c[0x0][0x2d0], -R12 ;  /* 0x0000b400d3027a23 */ /* 0x002fc8000001080c */
[----:B------:R1:W3:Y:S02]  /*63f0*/  MUFU.EX2 R207, R2 ;  /* 0x0000000200cf7308 */ /* 0x0002e40000000800 */
[----:B-1----:R-:W-:Y:S01]  /*6400*/  FFMA.FTZ R2, R153, c[0x0][0x2d0], -R0 ;  /* 0x0000b40099027a23 */ /* 0x002fe20000010800 */
[----:B------:R-:W-:Y:S02]  /*6410*/  MOV R153, R155 ;  /* 0x0000009b00997202 */ /* 0x000fe40000000f00 */
[----:B------:R-:W-:Y:S02]  /*6420*/  MOV R155, R21 ;  /* 0x00000015009b7202 */ /* 0x000fe40000000f00 */
[----:B------:R-:W-:Y:S02]  /*6430*/  MOV R21, R169 ;  /* 0x000000a900157202 */ /* 0x000fe40000000f00 */
[----:B------:R-:W-:Y:S02]  /*6440*/  MOV R169, R171 ;  /* 0x000000ab00a97202 */ /* 0x000fe40000000f00 */
[----:B------:R-:W-:-:S02]  /*6450*/  MOV R171, R149 ;  /* 0x0000009500ab7202 */ /* 0x000fc40000000f00 */
[----:B------:R-:W-:Y:S02]  /*6460*/  MOV R149, R151 ;  /* 0x0000009700957202 */ /* 0x000fe40000000f00 */
[----:B------:R-:W-:Y:S01]  /*6470*/  MOV R151, R138 ;  /* 0x0000008a00977202 */ /* 0x000fe20000000f00 */
[----:B------:R-:W-:Y:S02]  /*6480*/  IMAD.MOV.U32 R138, RZ, RZ, R165 ;  /* 0x000000ffff8a7224 */ /* 0x000fe400078e00a5 */
[----:B------:R1:W-:Y:S01]  /*6490*/  MUFU.EX2 R165, R2 ;  /* 0x0000000200a57308 */ /* 0x0003e20000000800 */
[----:B------:R-:W-:Y:S02]  /*64a0*/  IMAD.MOV.U32 R23, RZ, RZ, R153 ;  /* 0x000000ffff177224 */ /* 0x000fe400078e0099 */
[----:B------:R-:W-:Y:S02]  /*64b0*/  IMAD.MOV.U32 R153, RZ, RZ, R155 ;  /* 0x000000ffff997224 */ /* 0x000fe400078e009b */
[----:B------:R-:W-:-:S02]  /*64c0*/  IMAD.MOV.U32 R155, RZ, RZ, R149 ;  /* 0x000000ffff9b7224 */ /* 0x000fc400078e0095 */
[----:B------:R-:W-:Y:S01]  /*64d0*/  IMAD.MOV.U32 R149, RZ, RZ, R151 ;  /* 0x000000ffff957224 */ /* 0x000fe200078e0097 */
[----:B------:R-:W-:Y:S01]  /*64e0*/  MOV R151, R166 ;  /* 0x000000a600977202 */ /* 0x000fe20000000f00 */
[----:B-1----:R-:W-:Y:S01]  /*64f0*/  FFMA.FTZ R2, R152, c[0x0][0x2d0], -R0 ;  /* 0x0000b40098027a23 */ /* 0x002fe20000010800 */
[----:B------:R-:W-:-:S03]  /*6500*/  MOV R152, R154 ;  /* 0x0000009a00987202 */ /* 0x000fc60000000f00 */
[----:B------:R1:W1:Y:S01]  /*6510*/  MUFU.EX2 R166, R2 ;  /* 0x0000000200a67308 */ /* 0x0002620000000800 */
[----:B------:R-:W-:Y:S01]  /*6520*/  MOV R22, R152 ;  /* 0x0000009800167202 */ /* 0x000fe20000000f00 */
[----:B------:R-:W-:Y:S01]  /*6530*/  HMMA.16816.F32.BF16 R72, R4, R26, R32 ;  /* 0x0000001a0448723c */ /* 0x000fe20000041820 */
[----:B------:R-:W2:Y:S01]  /*6540*/  LDSM.16.MT88.4 R24, [R217+0x2100] ;  /* 0x00210000d918783b */ /* 0x000ea20000004200 */
[----:B------:R-:W-:Y:S02]  /*6550*/  MOV R92, R21 ;  /* 0x00000015005c7202 */ /* 0x000fe40000000f00 */
[----:B------:R-:W-:Y:S01]  /*6560*/  MOV R141, R169 ;  /* 0x000000a9008d7202 */ /* 0x000fe20000000f00 */
[----:B------:R-:W-:Y:S01]  /*6570*/  LDSM.16.MT88.4 R32, [R217+0x5100] ;  /* 0x00510000d920783b */ /* 0x000fe20000004200 */
[----:B-1----:R-:W-:Y:S02]  /*6580*/  FFMA.FTZ R2, R23, c[0x0][0x2d0], -R0 ;  /* 0x0000b40017027a23 */ /* 0x002fe40000010800 */
[----:B------:R-:W-:-:S02]  /*6590*/  IMAD.MOV.U32 R23, RZ, RZ, R153 ;  /* 0x000000ffff177224 */ /* 0x000fc400078e0099 */
[----:B------:R-:W-:Y:S02]  /*65a0*/  IMAD.MOV.U32 R153, RZ, RZ, R155 ;  /* 0x000000ffff997224 */ /* 0x000fe400078e009b */
[----:B------:R-:W-:Y:S01]  /*65b0*/  IMAD.MOV.U32 R155, RZ, RZ, R149 ;  /* 0x000000ffff9b7224 */ /* 0x000fe200078e0095 */
[----:B------:R-:W-:Y:S02]  /*65c0*/  MOV R149, R204 ;  /* 0x000000cc00957202 */ /* 0x000fe40000000f00 */
[----:B------:R1:W-:Y:S01]  /*65d0*/  MUFU.EX2 R204, R2 ;  /* 0x0000000200cc7308 */ /* 0x0003e20000000800 */
[----:B------:R-:W-:Y:S01]  /*65e0*/  MOV R133, R23 ;  /* 0x0000001700857202 */ /* 0x000fe20000000f00 */
[----:B-1----:R-:W-:-:S06]  /*65f0*/  FFMA.FTZ R2, R22, c[0x0][0x2d0], -R0 ;  /* 0x0000b40016027a23 */ /* 0x002fcc0000010800 */
[----:B------:R1:W1:Y:S02]  /*6600*/  MUFU.EX2 R205, R2 ;  /* 0x0000000200cd7308 */ /* 0x0002640000000800 */
[----:B-1----:R-:W-:Y:S02]  /*6610*/  IMAD.MOV.U32 R2, RZ, RZ, R20 ;  /* 0x000000ffff027224 */ /* 0x002fe400078e0014 */
[----:B------:R-:W1:Y:S01]  /*6620*/  LDSM.16.MT88.4 R20, [R219+0x2100] ;  /* 0x00210000db14783b */ /* 0x000e620000004200 */
[----:B----4-:R-:W-:Y:S02]  /*6630*/  F2FP.BF16.PACK_AB R4, R212, R206 ;  /* 0x000000ced404723e */ /* 0x010fe400000010ff */
[----:B---3--:R-:W-:Y:S02]  /*6640*/  F2FP.BF16.PACK_AB R6, R207, R213 ;  /* 0x000000d5cf06723e */ /* 0x008fe400000010ff */
[----:B------:R-:W-:Y:S02]  /*6650*/  F2FP.BF16.PACK_AB R5, R166, R165 ;  /* 0x000000a5a605723e */ /* 0x000fe400000010ff */
[----:B------:R-:W-:-:S02]  /*6660*/  F2FP.BF16.PACK_AB R7, R205, R204 ;  /* 0x000000cccd07723e */ /* 0x000fc400000010ff */
[----:B------:R-:W-:Y:S02]  /*6670*/  MOV R94, R171 ;  /* 0x000000ab005e7202 */ /* 0x000fe40000000f00 */
[----:B------:R-:W-:Y:S02]  /*6680*/  MOV R154, R148 ;  /* 0x00000094009a7202 */ /* 0x000fe40000000f00 */
[----:B------:R-:W-:Y:S01]  /*6690*/  MOV R148, R150 ;  /* 0x0000009600947202 */ /* 0x000fe20000000f00 */
[----:B------:R-:W-:Y:S01]  /*66a0*/  HMMA.16816.F32.BF16 R168, R4, R8, R44 ;  /* 0x0000000804a8723c */ /* 0x000fe2000004182c */
[----:B------:R-:W-:Y:S02]  /*66b0*/  MOV R152, R154 ;  /* 0x0000009a00987202 */ /* 0x000fe40000000f00 */
[----:B------:R-:W-:-:S05]  /*66c0*/  MOV R154, R148 ;  /* 0x00000094009a7202 */ /* 0x000fca0000000f00 */
[C---:B------:R-:W-:Y:S01]  /*66d0*/  HMMA.16816.F32.BF16 R44, R4.reuse, R10, R40 ;  /* 0x0000000a042c723c */ /* 0x040fe20000041828 */
[----:B------:R-:W3:Y:S01]  /*66e0*/  LDSM.16.MT88.4 R8, [R216+0x5100] ;  /* 0x00510000d808783b */ /* 0x000ee20000004200 */
[----:B------:R-:W-:Y:S01]  /*66f0*/  IMAD.MOV.U32 R132, RZ, RZ, R152 ;  /* 0x000000ffff847224 */ /* 0x000fe200078e0098 */
[----:B------:R-:W-:Y:S01]  /*6700*/  MOV R135, R153 ;  /* 0x0000009900877202 */ /* 0x000fe20000000f00 */
[----:B------:R-:W-:Y:S01]  /*6710*/  IMAD.MOV.U32 R210, RZ, RZ, R154 ;  /* 0x000000ffffd27224 */ /* 0x000fe200078e009a */
[----:B------:R-:W-:Y:S02]  /*6720*/  MOV R211, R155 ;  /* 0x0000009b00d37202 */ /* 0x000fe40000000f00 */
[----:B------:R-:W-:Y:S01]  /*6730*/  MOV R134, R129 ;  /* 0x0000008100867202 */ /* 0x000fe20000000f00 */
[C---:B--2---:R-:W-:Y:S07]  /*6740*/  HMMA.16816.F32.BF16 R36, R4.reuse, R24, R36 ;  /* 0x000000180424723c */ /* 0x044fee0000041824 */
[----:B------:R-:W-:Y:S01]  /*6750*/  IMAD.MOV.U32 R24, RZ, RZ, R130 ;  /* 0x000000ffff187224 */ /* 0x000fe200078e0082 */
[----:B------:R-:W-:Y:S01]  /*6760*/  MOV R25, R131 ;  /* 0x0000008300197202 */ /* 0x000fe20000000f00 */
[C---:B-1----:R-:W-:Y:S08]  /*6770*/  HMMA.16816.F32.BF16 R152, R4.reuse, R20, R80 ;  /* 0x000000140498723c */ /* 0x042ff00000041850 */
[C---:B------:R-:W-:Y:S01]  /*6780*/  HMMA.16816.F32.BF16 R128, R4.reuse, R22, R76 ;  /* 0x000000160480723c */ /* 0x040fe2000004184c */
[----:B------:R-:W1:Y:S07]  /*6790*/  LDSM.16.MT88.4 R20, [R219+0x5100] ;  /* 0x00510000db14783b */ /* 0x000e6e0000004200 */
[C---:B------:R-:W-:Y:S08]  /*67a0*/  HMMA.16816.F32.BF16 R68, R4.reuse, R16, R68 ;  /* 0x000000100444723c */ /* 0x040ff00000041844 */
[C---:B---3--:R-:W-:Y:S07]  /*67b0*/  HMMA.16816.F32.BF16 R76, R4.reuse, R8, R60 ;  /* 0x00000008044c723c */ /* 0x048fee000004183c */
[----:B------:R-:W-:Y:S01]  /*67c0*/  MOV R63, R92 ;  /* 0x0000005c003f7202 */ /* 0x000fe20000000f00 */
[C---:B------:R-:W-:Y:S01]  /*67d0*/  HMMA.16816.F32.BF16 R120, R4.reuse, R18, R64 ;  /* 0x000000120478723c */ /* 0x040fe20000041840 */
[----:B------:R-:W-:Y:S01]  /*67e0*/  IMAD.MOV.U32 R62, RZ, RZ, R93 ;  /* 0x000000ffff3e7224 */ /* 0x000fe200078e005d */
[----:B------:R-:W-:Y:S01]  /*67f0*/  MOV R61, R94 ;  /* 0x0000005e003d7202 */ /* 0x000fe20000000f00 */
[----:B------:R-:W-:Y:S01]  /*6800*/  IMAD.MOV.U32 R60, RZ, RZ, R95 ;  /* 0x000000ffff3c7224 */ /* 0x000fe200078e005f */
[----:B------:R-:W2:Y:S04]  /*6810*/  LDSM.16.MT88.4 R16, [R218+0x5100] ;  /* 0x00510000da10783b */ /* 0x000ea80000004200 */
[----:B------:R-:W-:Y:S01]  /*6820*/  HMMA.16816.F32.BF16 R92, R4, R10, R56 ;  /* 0x0000000a045c723c */ /* 0x000fe20000041838 */
[----:B------:R-:W3:Y:S01]  /*6830*/  LDSM.16.MT88.4 R8, [R216+0x8100] ;  /* 0x00810000d808783b */ /* 0x000ee20000004200 */
[----:B------:R-:W-:Y:S01]  /*6840*/  MOV R65, R136 ;  /* 0x0000008800417202 */ /* 0x000fe20000000f00 */
[----:B------:R-:W-:Y:S01]  /*6850*/  IMAD.MOV.U32 R66, RZ, RZ, R137 ;  /* 0x000000ffff427224 */ /* 0x000fe200078e0089 */
[----:B------:R-:W-:Y:S01]  /*6860*/  MOV R67, R138 ;  /* 0x0000008a00437202 */ /* 0x000fe20000000f00 */
[----:B------:R-:W-:-:S03]  /*6870*/  IMAD.MOV.U32 R80, RZ, RZ, R139 ;  /* 0x000000ffff507224 */ /* 0x000fc600078e008b */
[C---:B------:R-:W-:Y:S08]  /*6880*/  HMMA.16816.F32.BF16 R40, R4.reuse, R26, R84 ;  /* 0x0000001a0428723c */ /* 0x040ff00000041854 */
[C---:B------:R-:W-:Y:S08]  /*6890*/  HMMA.16816.F32.BF16 R84, R4.reuse, R32, R52 ;  /* 0x000000200454723c */ /* 0x040ff00000041834 */
[C---:B------:R-:W-:Y:S08]  /*68a0*/  HMMA.16816.F32.BF16 R32, R4.reuse, R34, R100 ;  /* 0x000000220420723c */ /* 0x040ff00000041864 */
[C---:B-1----:R-:W-:Y:S08]  /*68b0*/  HMMA.16816.F32.BF16 R100, R4.reuse, R20, R112 ;  /* 0x000000140464723c */ /* 0x042ff00000041870 */
        /* <DEDUP_REMOVED lines=13> */
[C---:B--2---:R-:W-:Y:S01]  /*6990*/  HMMA.16816.F32.BF16 R148, R4.reuse, R16, R108 ;  /* 0x000000100494723c */ /* 0x044fe2000004186c */
[----:B------:R-:W-:Y:S01]  /*69a0*/  FFMA.FTZ R2, R2, c[0x0][0x2d0], -R12 ;  /* 0x0000b40002027a23 */ /* 0x000fe2000001080c */
[----:B------:R-:W-:Y:S01]  /*69b0*/  MOV R53, R28 ;  /* 0x0000001c00357202 */ /* 0x000fe20000000f00 */
[----:B------:R-:W-:Y:S01]  /*69c0*/  IMAD.MOV.U32 R52, RZ, RZ, R29 ;  /* 0x000000ffff347224 */ /* 0x000fe200078e001d */
[----:B------:R-:W-:Y:S01]  /*69d0*/  MOV R57, R211 ;  /* 0x000000d300397202 */ /* 0x000fe20000000f00 */
[----:B------:R-:W-:Y:S01]  /*69e0*/  IMAD.MOV.U32 R56, RZ, RZ, R210 ;  /* 0x000000ffff387224 */ /* 0x000fe200078e00d2 */
[----:B------:R-:W-:Y:S01]  /*69f0*/  MOV R59, R25 ;  /* 0x00000019003b7202 */ /* 0x000fe20000000f00 */
[----:B------:R-:W-:Y:S01]  /*6a00*/  IMAD.MOV.U32 R64, RZ, RZ, R24 ;  /* 0x000000ffff407224 */ /* 0x000fe200078e0018 */
[C---:B------:R-:W-:Y:S01]  /*6a10*/  HMMA.16816.F32.BF16 R140, R4.reuse, R18, R104 ;  /* 0x00000012048c723c */ /* 0x040fe20000041868 */
[----:B------:R-:W2:Y:S04]  /*6a20*/  LDSM.16.MT88.4 R16, [R218+0x8100] ;  /* 0x00810000da10783b */ /* 0x000ea80000004200 */
[----:B------:R-:W4:Y:S03]  /*6a30*/  LDSM.16.MT88.4 R24, [R217+0xb100] ;  /* 0x00b10000d918783b */ /* 0x000f260000004200 */
[----:B---3--:R-:W-:Y:S01]  /*6a40*/  HMMA.16816.F32.BF16 R108, R4, R8, R96 ;  /* 0x00000008046c723c */ /* 0x008fe20000041860 */
[----:B------:R-:W-:Y:S01]  /*6a50*/  MOV R83, R30 ;  /* 0x0000001e00537202 */ /* 0x000fe20000000f00 */
[----:B------:R-:W-:Y:S01]  /*6a60*/  IMAD.MOV.U32 R82, RZ, RZ, R31 ;  /* 0x000000ffff527224 */ /* 0x000fe200078e001f */
[----:B------:R-:W-:Y:S01]  /*6a70*/  MOV R104, R132 ;  /* 0x0000008400687202 */ /* 0x000fe20000000f00 */
[----:B------:R-:W-:Y:S01]  /*6a80*/  IMAD.MOV.U32 R105, RZ, RZ, R133 ;  /* 0x000000ffff697224 */ /* 0x000fe200078e0085 */
[----:B------:R-:W-:-:S03]  /*6a90*/  MOV R106, R134 ;  /* 0x00000086006a7202 */ /* 0x000fc60000000f00 */
[C---:B-1----:R-:W-:Y:S01]  /*6aa0*/  HMMA.16816.F32.BF16 R124, R4.reuse, R20, R124 ;  /* 0x00000014047c723c */ /* 0x042fe2000004187c */
[----:B------:R-:W-:Y:S01]  /*6ab0*/  MOV R98, R209 ;  /* 0x000000d100627202 */ /* 0x000fe20000000f00 */
[----:B------:R-:W-:Y:S01]  /*6ac0*/  IMAD.MOV.U32 R99, RZ, RZ, R208 ;  /* 0x000000ffff637224 */ /* 0x000fe200078e00d0 */
[----:B------:R-:W-:Y:S02]  /*6ad0*/  LDSM.16.MT88.4 R28, [R217+0x8100] ;  /* 0x00810000d91c783b */ /* 0x000fe40000004200 */
[----:B------:R-:W-:Y:S01]  /*6ae0*/  MOV R97, R98 ;  /* 0x0000006200617202 */ /* 0x000fe20000000f00 */
[----:B------:R-:W-:Y:S01]  /*6af0*/  IMAD.MOV.U32 R98, RZ, RZ, R99 ;  /* 0x000000ffff627224 */ /* 0x000fe200078e0063 */
[----:B------:R1:W-:Y:S01]  /*6b00*/  MUFU.EX2 R20, R2 ;  /* 0x0000000200147308 */ /* 0x0003e20000000800 */
[----:B------:R-:W-:Y:S01]  /*6b10*/  MOV R99, R104 ;  /* 0x0000006800637202 */ /* 0x000fe20000000f00 */
[----:B------:R-:W-:Y:S01]  /*6b20*/  IMAD.MOV.U32 R107, RZ, RZ, R135 ;  /* 0x000000ffff6b7224 */ /* 0x000fe200078e0087 */
[C---:B------:R-:W-:Y:S01]  /*6b30*/  HMMA.16816.F32.BF16 R116, R4.reuse, R10, R88 ;  /* 0x0000000a0474723c */ /* 0x040fe20000041858 */
[----:B------:R-:W-:Y:S01]  /*6b40*/  IMAD.MOV.U32 R104, RZ, RZ, R105 ;  /* 0x000000ffff687224 */ /* 0x000fe200078e0069 */
[----:B------:R-:W-:Y:S01]  /*6b50*/  MOV R105, R106 ;  /* 0x0000006a00697202 */ /* 0x000fe20000000f00 */
[----:B------:R-:W-:Y:S01]  /*6b60*/  IMAD.MOV.U32 R106, RZ, RZ, R107 ;  /* 0x000000ffff6a7224 */ /* 0x000fe200078e006b */
[----:B------:R-:W-:Y:S01]  /*6b70*/  MOV R107, R112 ;  /* 0x00000070006b7202 */ /* 0x000fe20000000f00 */
[----:B------:R3:W5:Y:S01]  /*6b80*/  LDL.LU R223, [R1+0x50] ;  /* 0x0000500001df7983 */ /* 0x0007620000300800 */
[--C-:B-1----:R-:W-:Y:S01]  /*6b90*/  FFMA.FTZ R2, R97, c[0x0][0x2d0], -R12.reuse ;  /* 0x0000b40061027a23 */ /* 0x102fe2000001080c */
[----:B------:R-:W-:Y:S01]  /*6ba0*/  MOV R97, R98 ;  /* 0x0000006200617202 */ /* 0x000fe20000000f00 */
[----:B------:R-:W-:Y:S01]  /*6bb0*/  IMAD.MOV.U32 R98, RZ, RZ, R99 ;  /* 0x000000ffff627224 */ /* 0x000fe200078e0063 */
[C---:B------:R-:W-:Y:S01]  /*6bc0*/  HMMA.16816.F32.BF16 R132, R4.reuse, R22, R192 ;  /* 0x000000160484723c */ /* 0x040fe200000418c0 */
        /* <DEDUP_REMOVED lines=9> */
[----:B------:R-:W3:Y:S01]  /*6c60*/  LDSM.16.MT88.4 R8, [R216+0xb100] ;  /* 0x00b10000d808783b */ /* 0x000ee20000004200 */
[----:B--2---:R-:W-:Y:S03]  /*6c70*/  HMMA.16816.F32.BF16 R176, R4, R16, R176 ;  /* 0x0000001004b0723c */ /* 0x004fe600000418b0 */
[----:B------:R2:W5:Y:S01]  /*6c80*/  LDL.LU R222, [R1+0x4c] ;  /* 0x00004c0001de7983 */ /* 0x0005620000300800 */
[----:B-1----:R-:W-:Y:S01]  /*6c90*/  FFMA.FTZ R2, R97, c[0x0][0x2d0], -R12 ;  /* 0x0000b40061027a23 */ /* 0x002fe2000001080c */
[----:B------:R-:W-:Y:S01]  /*6ca0*/  MOV R53, R54 ;  /* 0x0000003600357202 */ /* 0x000fe20000000f00 */
[----:B------:R-:W-:-:S02]  /*6cb0*/  IMAD.MOV.U32 R106, RZ, RZ, R107 ;  /* 0x000000ffff6a7224 */ /* 0x000fc400078e006b */
[C---:B------:R-:W-:Y:S01]  /*6cc0*/  HMMA.16816.F32.BF16 R188, R4.reuse, R18, R188 ;  /* 0x0000001204bc723c */ /* 0x040fe200000418bc */
        /* <DEDUP_REMOVED lines=9> */
[----:B------:R-:W2:Y:S01]  /*6d60*/  LDSM.16.MT88.4 R16, [R219+0xb100] ;  /* 0x00b10000db10783b */ /* 0x000ea20000004200 */
[----:B----4-:R-:W-:Y:S03]  /*6d70*/  HMMA.16816.F32.BF16 R208, R4, R26, R144 ;  /* 0x0000001a04d0723c */ /* 0x010fe60000041890 */
[----:B------:R4:W5:Y:S01]  /*6d80*/  LDL.LU R221, [R1+0x48] ;  /* 0x0000480001dd7983 */ /* 0x0009620000300800 */
        /* <DEDUP_REMOVED lines=49> */
[----:B------:R1:W-:Y:S01]  /*70a0*/  MUFU.EX2 R13, R2 ;  /* 0x00000002000d7308 */ /* 0x0003e20000000800 */
[----:B------:R-:W3:Y:S04]  /*70b0*/  LDSM.16.MT88.4 R8, [R218+0xb100] ;  /* 0x00b10000da08783b */ /* 0x000ee80000004200 */
[----:B------:R-:W3:Y:S02]  /*70c0*/  LDSM.16.MT88.4 R172, [R216+0x2900] ;  /* 0x00290000d8ac783b */ /* 0x000ee40000004200 */
[C---:B--2---:R-:W-:Y:S08]  /*70d0*/  HMMA.16816.F32.BF16 R196, R4.reuse, R18, R196 ;  /* 0x0000001204c4723c */ /* 0x044ff000000418c4 */
[----:B------:R-:W-:Y:S01]  /*70e0*/  HMMA.16816.F32.BF16 R48, R4, R28, R48 ;  /* 0x0000001c0430723c */ /* 0x000fe20000041830 */
        /* <DEDUP_REMOVED lines=32> */
[----:B------:R1:W2:Y:S01]  /*72f0*/  MUFU.EX2 R14, R2 ;  /* 0x00000002000e7308 */ /* 0x0002a20000000800 */
        /* <DEDUP_REMOVED lines=12> */
[--C-:B-1----:R-:W-:Y:S01]  /*73c0*/  FFMA.FTZ R2, R99, c[0x0][0x2d0], -R0.reuse ;  /* 0x0000b40063027a23 */ /* 0x102fe20000010800 */
[----:B------:R-:W-:Y:S01]  /*73d0*/  MOV R54, R59 ;  /* 0x0000003b00367202 */ /* 0x000fe20000000f00 */
[----:B------:R-:W-:Y:S01]  /*73e0*/  FFMA.FTZ R0, R91, c[0x0][0x2d0], -R0 ;  /* 0x0000b4005b007a23 */ /* 0x000fe20000010800 */
[----:B------:R-:W-:Y:S01]  /*73f0*/  MOV R144, R66 ;  /* 0x0000004200907202 */ /* 0x000fe20000000f00 */
[----:B------:R-:W-:-:S02]  /*7400*/  IMAD.MOV.U32 R99, RZ, RZ, R56 ;  /* 0x000000ffff637224 */ /* 0x000fc400078e0038 */
[----:B------:R-:W-:Y:S01]  /*7410*/  IMAD.MOV.U32 R53, RZ, RZ, R58 ;  /* 0x000000ffff357224 */ /* 0x000fe200078e003a */
[----:B------:R1:W-:Y:S01]  /*7420*/  MUFU.EX2 R12, R0 ;  /* 0x00000000000c7308 */ /* 0x0003e20000000800 */
[----:B------:R-:W-:Y:S01]  /*7430*/  IMAD.MOV.U32 R18, RZ, RZ, R65 ;  /* 0x000000ffff127224 */ /* 0x000fe200078e0041 */
[----:B------:R-:W3:Y:S01]  /*7440*/  LDSM.16.MT88.4 R56, [R217+0x2900] ;  /* 0x00290000d938783b */ /* 0x000ee20000004200 */
[----:B------:R-:W-:Y:S01]  /*7450*/  IMAD.MOV.U32 R145, RZ, RZ, R67 ;  /* 0x000000ffff917224 */ /* 0x000fe200078e0043 */
[----:B------:R-:W-:Y:S01]  /*7460*/  HMMA.16816.F32.BF16 R28, R4, R30, R200 ;  /* 0x0000001e041c723c */ /* 0x000fe200000418c8 */
[----:B------:R-:W-:Y:S01]  /*7470*/  IMAD.MOV.U32 R19, RZ, RZ, R63 ;  /* 0x000000ffff137224 */ /* 0x000fe200078e003f */
[----:B------:R-:W-:Y:S04]  /*7480*/  LDSM.16.MT88.4 R88, [R217+0x5900] ;  /* 0x00590000d958783b */ /* 0x000fe80000004200 */
[----:B------:R4:W5:Y:S01]  /*7490*/  LDL.LU R167, [R1+0x40] ;  /* 0x0000400001a77983 */ /* 0x0009620000300800 */
[----:B-1----:R-:W-:-:S03]  /*74a0*/  MOV R0, R64 ;  /* 0x0000004000007202 */ /* 0x002fc60000000f00 */
[----:B------:R-:W1:Y:S01]  /*74b0*/  LDSM.16.MT88.4 R64, [R219+0x2900] ;  /* 0x00290000db40783b */ /* 0x000e620000004200 */
[----:B------:R-:W2:Y:S01]  /*74c0*/  MUFU.EX2 R15, R2 ;  /* 0x00000002000f7308 */ /* 0x000ea20000000800 */
[C---:B------:R-:W-:Y:S08]  /*74d0*/  HMMA.16816.F32.BF16 R200, R4.reuse, R24, R156 ;  /* 0x0000001804c8723c */ /* 0x040ff0000004189c */
[----:B------:R-:W-:Y:S07]  /*74e0*/  HMMA.16816.F32.BF16 R24, R4, R16, R160 ;  /* 0x000000100418723c */ /* 0x000fee00000418a0 */
[----:B------:R-:W-:-:S02]  /*74f0*/  F2FP.BF16.PACK_AB R160, R21, R20 ;  /* 0x0000001415a0723e */ /* 0x000fc400000010ff */
[----:B------:R-:W-:Y:S02]  /*7500*/  F2FP.BF16.PACK_AB R162, R22, R23 ;  /* 0x0000001716a2723e */ /* 0x000fe400000010ff */
[----:B--2---:R-:W-:Y:S02]  /*7510*/  F2FP.BF16.PACK_AB R161, R14, R13 ;  /* 0x0000000d0ea1723e */ /* 0x004fe400000010ff */
[----:B------:R-:W-:Y:S01]  /*7520*/  F2FP.BF16.PACK_AB R163, R12, R15 ;  /* 0x0000000f0ca3723e */ /* 0x000fe200000010ff */
[----:B---3--:R-:W-:Y:S01]  /*7530*/  HMMA.16816.F32.BF16 R180, R4, R8, R180 ;  /* 0x0000000804b4723c */ /* 0x008fe200000418b4 */
[----:B------:R-:W-:Y:S01]  /*7540*/  MOV R159, R52 ;  /* 0x00000034009f7202 */ /* 0x000fe20000000f00 */
[----:B------:R-:W-:Y:S01]  /*7550*/  IMAD.MOV.U32 R158, RZ, RZ, R53 ;  /* 0x000000ffff9e7224 */ /* 0x000fe200078e0035 */
[----:B------:R-:W-:Y:S01]  /*7560*/  MOV R157, R54 ;  /* 0x00000036009d7202 */ /* 0x000fe20000000f00 */
[----:B------:R-:W-:-:S04]  /*7570*/  IMAD.MOV.U32 R156, RZ, RZ, R55 ;  /* 0x000000ffff9c7224 */ /* 0x000fc800078e0037 */
[----:B------:R-:W-:Y:S01]  /*7580*/  HMMA.16816.F32.BF16 R8, R4, R10, R72 ;  /* 0x0000000a0408723c */ /* 0x000fe20000041848 */
[----:B------:R-:W-:Y:S01]  /*7590*/  MOV R17, R60 ;  /* 0x0000003c00117202 */ /* 0x000fe20000000f00 */
[----:B------:R-:W-:Y:S01]  /*75a0*/  IMAD.MOV.U32 R16, RZ, RZ, R61 ;  /* 0x000000ffff107224 */ /* 0x000fe200078e003d */
[----:B------:R-:W-:Y:S01]  /*75b0*/  MOV R2, R62 ;  /* 0x0000003e00027202 */ /* 0x000fe20000000f00 */
[----:B------:R-:W2:Y:S03]  /*75c0*/  LDSM.16.MT88.4 R72, [R218+0x2900] ;  /* 0x00290000da48783b */ /* 0x000ea60000004200 */
[----:B------:R-:W-:Y:S01]  /*75d0*/  IMAD.MOV.U32 R4, RZ, RZ, R99 ;  /* 0x000000ffff047224 */ /* 0x000fe200078e0063 */
[C---:B------:R-:W-:Y:S08]  /*75e0*/  HMMA.16816.F32.BF16 R168, R160.reuse, R172, R168 ;  /* 0x000000aca0a8723c */ /* 0x040ff000000418a8 */
[C---:B------:R-:W-:Y:S07]  /*75f0*/  HMMA.16816.F32.BF16 R172, R160.reuse, R174, R44 ;  /* 0x000000aea0ac723c */ /* 0x040fee000004182c */
[----:B------:R-:W-:Y:S01]  /*7600*/  IMAD.MOV.U32 R47, RZ, RZ, R0 ;  /* 0x000000ffff2f7224 */ /* 0x000fe200078e0000 */
[----:B------:R-:W-:Y:S01]  /*7610*/  HMMA.16816.F32.BF16 R52, R160, R56, R36 ;  /* 0x00000038a034723c */ /* 0x000fe20000041824 */
[----:B------:R-:W-:-:S06]  /*7620*/  MOV R0, R104 ;  /* 0x0000006800007202 */ /* 0x000fcc0000000f00 */
[----:B------:R-:W-:Y:S01]  /*7630*/  MOV R38, R114 ;  /* 0x0000007200267202 */ /* 0x000fe20000000f00 */
[----:B-1----:R-:W-:Y:S07]  /*7640*/  HMMA.16816.F32.BF16 R60, R160, R64, R152 ;  /* 0x00000040a03c723c */ /* 0x002fee0000041898 */
[----:B------:R-:W-:Y:S01]  /*7650*/  MOV R155, R4 ;  /* 0x00000004009b7202 */ /* 0x000fe20000000f00 */
[----:B------:R-:W-:Y:S02]  /*7660*/  IMAD.MOV.U32 R154, RZ, RZ, R105 ;  /* 0x000000ffff9a7224 */ /* 0x000fe400078e0069 */
[----:B------:R-:W-:-:S02]  /*7670*/  IMAD.MOV.U32 R4, RZ, RZ, R147 ;  /* 0x000000ffff047224 */ /* 0x000fc400078e0093 */
[----:B------:R-:W-:Y:S02]  /*7680*/  FADD.FTZ R0, R0, R154 ;  /* 0x0000009a00007221 */ /* 0x000fe40000010000 */
[----:B------:R-:W-:Y:S02]  /*7690*/  FADD.FTZ R4, R4, R38 ;  /* 0x0000002604047221 */ /* 0x000fe40000010000 */
[----:B------:R-:W-:Y:S02]  /*76a0*/  FADD.FTZ R2, R2, R0 ;  /* 0x0000000002027221 */ /* 0x000fe40000010000 */
[----:B------:R-:W-:Y:S01]  /*76b0*/  FADD.FTZ R0, R16, R4 ;  /* 0x0000000410007221 */ /* 0x000fe20000010000 */
[----:B------:R-:W-:Y:S01]  /*76c0*/  HMMA.16816.F32.BF16 R56, R160, R58, R40 ;  /* 0x0000003aa038723c */ /* 0x000fe20000041828 */
[----:B------:R-:W-:Y:S02]  /*76d0*/  FADD.FTZ R2, R156, R2 ;  /* 0x000000029c027221 */ /* 0x000fe40000010000 */
[----:B------:R-:W-:Y:S01]  /*76e0*/  FADD.FTZ R0, R158, R0 ;  /* 0x000000009e007221 */ /* 0x000fe20000010000 */
[----:B------:R-:W-:-:S03]  /*76f0*/  MOV R5, R98 ;  /* 0x0000006200057202 */ /* 0x000fc60000000f00 */
[----:B------:R-:W-:Y:S01]  /*7700*/  IMAD.MOV.U32 R40, RZ, RZ, R83 ;  /* 0x000000ffff287224 */ /* 0x000fe200078e0053 */
[----:B------:R-:W-:Y:S01]  /*7710*/  MOV R41, R82 ;  /* 0x0000005200297202 */ /* 0x000fe20000000f00 */
[----:B------:R-:W-:Y:S01]  /*7720*/  FADD.FTZ R2, R155, R2 ;  /* 0x000000029b027221 */ /* 0x000fe20000010000 */
[----:B------:R-:W-:Y:S01]  /*7730*/  MOV R7, R96 ;  /* 0x0000006000077202 */ /* 0x000fe20000000f00 */
[----:B------:R-:W-:Y:S02]  /*7740*/  FADD.FTZ R0, R40, R0 ;  /* 0x0000000028007221 */ /* 0x000fe40000010000 */
[----:B------:R-:W-:Y:S01]  /*7750*/  IMAD.MOV.U32 R6, RZ, RZ, R97 ;  /* 0x000000ffff067224 */ /* 0x000fe200078e0061 */
[----:B------:R-:W-:Y:S01]  /*7760*/  MOV R42, R106 ;  /* 0x0000006a002a7202 */ /* 0x000fe20000000f00 */
[----:B------:R-:W-:Y:S01]  /*7770*/  FADD.FTZ R2, R41, R2 ;  /* 0x0000000229027221 */ /* 0x000fe20000010000 */
[----:B------:R-:W-:Y:S01]  /*7780*/  MOV R36, R112 ;  /* 0x0000007000247202 */ /* 0x000fe20000000f00 */
[----:B------:R-:W-:Y:S01]  /*7790*/  FADD.FTZ R0, R5, R0 ;  /* 0x0000000005007221 */ /* 0x000fe20000010000 */
[----:B------:R-:W-:Y:S01]  /*77a0*/  MOV R44, R146 ;  /* 0x00000092002c7202 */ /* 0x000fe20000000f00 */
[----:B------:R-:W-:Y:S01]  /*77b0*/  FADD.FTZ R2, R6, R2 ;  /* 0x0000000206027221 */ /* 0x000fe20000010000 */
[----:B------:R-:W1:Y:S01]  /*77c0*/  LDSM.16.MT88.4 R80, [R216+0x5900] ;  /* 0x00590000d850783b */ /* 0x000e620000004200 */
[----:B------:R-:W-:-:S02]  /*77d0*/  IMAD.MOV.U32 R43, RZ, RZ, R107 ;  /* 0x000000ffff2b7224 */ /* 0x000fc400078e006b */
[----:B------:R-:W-:Y:S01]  /*77e0*/  FADD.FTZ R0, R7, R0 ;  /* 0x0000000007007221 */ /* 0x000fe20000010000 */
[----:B------:R-:W3:Y:S01]  /*77f0*/  LDSM.16.MT88.4 R96, [R219+0x5900] ;  /* 0x00590000db60783b */ /* 0x000ee20000004200 */
[----:B------:R-:W-:Y:S02]  /*7800*/  IMAD.MOV.U32 R39, RZ, RZ, R115 ;  /* 0x000000ffff277224 */ /* 0x000fe400078e0073 */
[----:B------:R-:W-:Y:S01]  /*7810*/  FADD.FTZ R2, R42, R2 ;  /* 0x000000022a027221 */ /* 0x000fe20000010000 */
[----:B------:R-:W1:Y:S01]  /*7820*/  LDSM.16.MT88.4 R4, [R218+0xb900] ;  /* 0x00b90000da04783b */ /* 0x000e620000004200 */
[----:B------:R-:W-:Y:S02]  /*7830*/  IMAD.MOV.U32 R37, RZ, RZ, R113 ;  /* 0x000000ffff257224 */ /* 0x000fe400078e0071 */
[----:B------:R-:W-:Y:S01]  /*7840*/  FADD.FTZ R0, R43, R0 ;  /* 0x000000002b007221 */ /* 0x000fe20000010000 */
[----:B------:R-:W-:Y:S01]  /*7850*/  MOV R38, R39 ;  /* 0x0000002700267202 */ /* 0x000fe20000000f00 */
[----:B------:R-:W-:Y:S01]  /*7860*/  IMAD.MOV.U32 R45, RZ, RZ, R145 ;  /* 0x000000ffff2d7224 */ /* 0x000fe200078e0091 */
[----:B------:R-:W-:Y:S01]  /*7870*/  MOV R46, R144 ;  /* 0x00000090002e7202 */ /* 0x000fe20000000f00 */
[----:B------:R-:W-:Y:S01]  /*7880*/  FADD.FTZ R2, R36, R2 ;  /* 0x0000000224027221 */ /* 0x000fe20000010000 */
[----:B------:R-:W3:Y:S01]  /*7890*/  LDSM.16.MT88.4 R104, [R218+0x5900] ;  /* 0x00590000da68783b */ /* 0x000ee20000004200 */
[----:B------:R-:W-:-:S02]  /*78a0*/  IMAD.MOV.U32 R39, RZ, RZ, R44 ;  /* 0x000000ffff277224 */ /* 0x000fc400078e002c */
[----:B------:R-:W-:Y:S01]  /*78b0*/  FADD.FTZ R0, R37, R0 ;  /* 0x0000000025007221 */ /* 0x000fe20000010000 */
[----:B------:R-:W-:Y:S01]  /*78c0*/  MOV R44, R45 ;  /* 0x0000002d002c7202 */ /* 0x000fe20000000f00 */
[----:B------:R-:W-:Y:S01]  /*78d0*/  FADD.FTZ R2, R38, R2 ;  /* 0x0000000226027221 */ /* 0x000fe20000010000 */
[----:B------:R-:W-:Y:S01]  /*78e0*/  HMMA.16816.F32.BF16 R64, R160, R66, R128 ;  /* 0x00000042a040723c */ /* 0x000fe20000041880 */
[----:B------:R-:W-:Y:S01]  /*78f0*/  IMAD.MOV.U32 R45, RZ, RZ, R46 ;  /* 0x000000ffff2d7224 */ /* 0x000fe200078e002e */
[----:B------:R-:W-:Y:S01]  /*7900*/  LDSM.16.MT88.4 R112, [R216+0x8900] ;  /* 0x00890000d870783b */ /* 0x000fe20000004200 */
[----:B------:R-:W-:Y:S01]  /*7910*/  FADD.FTZ R0, R39, R0 ;  /* 0x0000000027007221 */ /* 0x000fe20000010000 */
[----:B------:R-:W-:Y:S01]  /*7920*/  MOV R46, R47 ;  /* 0x0000002f002e7202 */ /* 0x000fe20000000f00 */
[----:B------:R-:W-:Y:S01]  /*7930*/  FADD.FTZ R2, R44, R2 ;  /* 0x000000022c027221 */ /* 0x000fe20000010000 */
[----:B------:R-:W3:Y:S01]  /*7940*/  LDSM.16.MT88.4 R128, [R219+0x8900] ;  /* 0x00890000db80783b */ /* 0x000ee20000004200 */
[----:B------:R-:W-:-:S02]  /*7950*/  IMAD.MOV.U32 R47, RZ, RZ, R19 ;  /* 0x000000ffff2f7224 */ /* 0x000fc400078e0013 */
[----:B------:R-:W-:Y:S01]  /*7960*/  FADD.FTZ R0, R45, R0 ;  /* 0x000000002d007221 */ /* 0x000fe20000010000 */
[----:B--2---:R-:W-:Y:S01]  /*7970*/  HMMA.16816.F32.BF16 R68, R160, R72, R68 ;  /* 0x00000048a044723c */ /* 0x004fe20000041844 */
[----:B------:R-:W-:Y:S01]  /*7980*/  FADD.FTZ R2, R46, R2 ;  /* 0x000000022e027221 */ /* 0x000fe20000010000 */
[----:B------:R-:W-:Y:S01]  /*7990*/  LDSM.16.MT88.4 R144, [R216+0xb900] ;  /* 0x00b90000d890783b */ /* 0x000fe20000004200 */
[----:B------:R-:W-:Y:S01]  /*79a0*/  FADD.FTZ R0, R47, R0 ;  /* 0x000000002f007221 */ /* 0x000fe20000010000 */
[----:B------:R-:W-:Y:S01]  /*79b0*/  MOV R19, R17 ;  /* 0x0000001100137202 */ /* 0x000fe20000000f00 */
[----:B------:R-:W-:Y:S02]  /*79c0*/  FADD.FTZ R2, R18, R2 ;  /* 0x0000000212027221 */ /* 0x000fe40000010000 */
[----:B------:R-:W-:Y:S02]  /*79d0*/  FADD.FTZ R0, R252, R0 ;  /* 0x00000000fc007221 */ /* 0x000fe40000010000 */
[----:B------:R-:W-:-:S02]  /*79e0*/  IMAD.MOV.U32 R16, RZ, RZ, R157 ;  /* 0x000000ffff107224 */ /* 0x000fc400078e009d */
[----:B------:R-:W-:Y:S02]  /*79f0*/  FADD.FTZ R2, R19, R2 ;  /* 0x0000000213027221 */ /* 0x000fe40000010000 */
[----:B------:R-:W-:Y:S01]  /*7a00*/  FADD.FTZ R0, R250, R0 ;  /* 0x00000000fa007221 */ /* 0x000fe20000010000 */
[----:B------:R-:W-:Y:S01]  /*7a10*/  MOV R17, R159 ;  /* 0x0000009f00117202 */ /* 0x000fe20000000f00 */
[----:B------:R-:W-:Y:S01]  /*7a20*/  FADD.FTZ R2, R16, R2 ;  /* 0x0000000210027221 */ /* 0x000fe20000010000 */
[----:B-1----:R-:W-:Y:S01]  /*7a30*/  HMMA.16816.F32.BF16 R76, R160, R80, R76 ;  /* 0x00000050a04c723c */ /* 0x002fe2000004184c */
[----:B------:R-:W-:Y:S01]  /*7a40*/  FADD.FTZ R0, R214, R0 ;  /* 0x00000000d6007221 */ /* 0x000fe20000010000 */
[----:B------:R-:W-:Y:S01]  /*7a50*/  LDSM.16.MT88.4 R156, [R219+0xb900] ;  /* 0x00b90000db9c783b */ /* 0x000fe20000004200 */
[----:B------:R-:W-:Y:S02]  /*7a60*/  FADD.FTZ R2, R17, R2 ;  /* 0x0000000211027221 */ /* 0x000fe40000010000 */
[----:B------:R-:W-:-:S02]  /*7a70*/  FADD.FTZ R0, R215, R0 ;  /* 0x00000000d7007221 */ /* 0x000fc40000010000 */
[----:B------:R-:W-:Y:S02]  /*7a80*/  FADD.FTZ R2, R206, R2 ;  /* 0x00000002ce027221 */ /* 0x000fe40000010000 */
[----:B------:R-:W-:Y:S02]  /*7a90*/  FADD.FTZ R0, R165, R0 ;  /* 0x00000000a5007221 */ /* 0x000fe40000010000 */
[----:B------:R-:W-:Y:S01]  /*7aa0*/  FADD.FTZ R2, R212, R2 ;  /* 0x00000002d4027221 */ /* 0x000fe20000010000 */
[----:B------:R-:W-:Y:S01]  /*7ab0*/  HMMA.16816.F32.BF16 R80, R160, R82, R92 ;  /* 0x00000052a050723c */ /* 0x000fe2000004185c */
[----:B------:R-:W-:-:S07]  /*7ac0*/  FADD.FTZ R0, R166, R0 ;  /* 0x00000000a6007221 */ /* 0x000fce0000010000 */
[C---:B---3--:R-:W-:Y:S08]  /*7ad0*/  HMMA.16816.F32.BF16 R92, R160.reuse, R96, R100 ;  /* 0x00000060a05c723c */ /* 0x048ff00000041864 */
[C---:B------:R-:W-:Y:S07]  /*7ae0*/  HMMA.16816.F32.BF16 R180, R160.reuse, R4, R180 ;  /* 0x00000004a0b4723c */ /* 0x040fee00000418b4 */
[----:B------:R-:W-:Y:S01]  /*7af0*/  FADD.FTZ R4, R213, R2 ;  /* 0x00000002d5047221 */ /* 0x000fe20000010000 */
[----:B------:R-:W-:Y:S01]  /*7b00*/  HMMA.16816.F32.BF16 R96, R160, R98, R136 ;  /* 0x00000062a060723c */ /* 0x000fe20000041888 */
[----:B------:R-:W1:Y:S01]  /*7b10*/  LDSM.16.MT88.4 R136, [R218+0x8900] ;  /* 0x00890000da88783b */ /* 0x000e620000004200 */
[----:B------:R-:W-:-:S02]  /*7b20*/  FADD.FTZ R2, R204, R0 ;  /* 0x00000000cc027221 */ /* 0x000fc40000010000 */
[----:B------:R-:W-:-:S04]  /*7b30*/  FADD.FTZ R0, R207, R4 ;  /* 0x00000004cf007221 */ /* 0x000fc80000010000 */
[----:B------:R-:W-:Y:S01]  /*7b40*/  HMMA.16816.F32.BF16 R72, R160, R74, R120 ;  /* 0x0000004aa048723c */ /* 0x000fe20000041878 */
[----:B------:R-:W2:Y:S01]  /*7b50*/  LDSM.16.MT88.4 R120, [R217+0x8900] ;  /* 0x00890000d978783b */ /* 0x000ea20000004200 */
[----:B------:R-:W-:-:S06]  /*7b60*/  FADD.FTZ R2, R205, R2 ;  /* 0x00000002cd027221 */ /* 0x000fcc0000010000 */
[----:B------:R-:W-:Y:S01]  /*7b70*/  HMMA.16816.F32.BF16 R100, R160, R104, R148 ;  /* 0x00000068a064723c */ /* 0x000fe20000041894 */
[----:B------:R-:W3:Y:S01]  /*7b80*/  LDSM.16.MT88.4 R148, [R217+0xb900] ;  /* 0x00b90000d994783b */ /* 0x000ee20000004200 */
[----:B------:R-:W-:Y:S02]  /*7b90*/  FADD.FTZ R0, R20, R0 ;  /* 0x0000000014007221 */ /* 0x000fe40000010000 */
[----:B------:R-:W-:Y:S02]  /*7ba0*/  FADD.FTZ R2, R13, R2 ;  /* 0x000000020d027221 */ /* 0x000fe40000010000 */
[----:B------:R-:W-:Y:S02]  /*7bb0*/  FADD.FTZ R0, R21, R0 ;  /* 0x0000000015007221 */ /* 0x000fe40000010000 */
[----:B------:R-:W-:Y:S02]  /*7bc0*/  FADD.FTZ R2, R14, R2 ;  /* 0x000000020e027221 */ /* 0x000fe40000010000 */
[----:B------:R-:W-:-:S02]  /*7bd0*/  FADD.FTZ R0, R23, R0 ;  /* 0x0000000017007221 */ /* 0x000fc40000010000 */
[----:B------:R-:W-:Y:S02]  /*7be0*/  FADD.FTZ R2, R15, R2 ;  /* 0x000000020f027221 */ /* 0x000fe40000010000 */
[----:B------:R-:W-:Y:S02]  /*7bf0*/  FADD.FTZ R4, R22, R0 ;  /* 0x0000000016047221 */ /* 0x000fe40000010000 */
[----:B------:R-:W-:-:S05]  /*7c00*/  FADD.FTZ R0, R12, R2 ;  /* 0x000000020c007221 */ /* 0x000fca0000010000 */
[----:B------:R4:W-:Y:S04]  /*7c10*/  STL [R1+0x4], R0 ;  /* 0x0000040001007387 */ /* 0x0009e80000100800 */
[----:B------:R4:W-:Y:S01]  /*7c20*/  STL [R1], R4 ;  /* 0x0000000401007387 */ /* 0x0009e20000100800 */
        /* <DEDUP_REMOVED lines=28> */
.L_x_2241:
[----:B------:R-:W2:Y:S01]  /*7df0*/  LDL.64 R12, [R1+0x10] ;  /* 0x00001000010c7983 */ /* 0x000ea20000100a00 */
[----:B-1----:R-:W-:Y:S01]  /*7e00*/  SHF.R.S32.HI R0, RZ, 0x1f, R250 ;  /* 0x0000001fff007819 */ /* 0x002fe200000114fa */
[----:B------:R-:W-:Y:S04]  /*7e10*/  DEPBAR.LE SB0, 0x0 ;  /* 0x000080000000791a */ /* 0x000fe80000000000 */
[----:B------:R-:W-:Y:S01]  /*7e20*/  IMAD R0, R0, c[0x0][0x208], RZ ;  /* 0x0000820000007a24 */ /* 0x000fe200078e02ff */
[----:B------:R-:W-:Y:S01]  /*7e30*/  BAR.SYNC.DEFER_BLOCKING 0x0 ;  /* 0x0000000000007b1d */ /* 0x000fe20000010000 */
[C---:B-1----:R-:W-:Y:S01]  /*7e40*/  IMAD.WIDE.U32 R2, R250.reuse, c[0x0][0x208], RZ ;  /* 0x00008200fa027a25 */ /* 0x042fe200078e00ff */
[----:B------:R-:W-:Y:S02]  /*7e50*/  MOV R29, c[0x0][0x208] ;  /* 0x00008200001d7a02 */ /* 0x000fe40000000f00 */
[----:B------:R-:W-:Y:S01]  /*7e60*/  MOV R45, 0x6 ;  /* 0x00000006002d7802 */ /* 0x000fe20000000f00 */
[----:B------:R-:W-:Y:S01]  /*7e70*/  IMAD R0, R250, c[0x0][0x20c], R0 ;  /* 0x00008300fa007a24 */ /* 0x000fe200078e0200 */
[----:B------:R-:W-:Y:S02]  /*7e80*/  SHF.L.U32 R29, R29, 0x6, RZ ;  /* 0x000000061d1d7819 */ /* 0x000fe400000006ff */
[----:B------:R-:W-:Y:S02]  /*7e90*/  MOV R44, c[0x0][0x208] ;  /* 0x00008200002c7a02 */ /* 0x000fe40000000f00 */
[----:B------:R-:W-:Y:S02]  /*7ea0*/  IADD3 R0, R3, R0, RZ ;  /* 0x0000000003007210 */ /* 0x000fe40007ffe0ff */
[----:B------:R-:W-:Y:S03]  /*7eb0*/  SHF.L.U64.HI R44, R44, R45, c[0x0][0x20c] ;  /* 0x000083002c2c7619 */ /* 0x000fe6000001022d */
[----:B------:R-:W-:Y:S01]  /*7ec0*/  IMAD R0, R0, 0x60, RZ ;  /* 0x0000006000007824 */ /* 0x000fe200078e02ff */
[----:B-----5:R-:W-:Y:S06]  /*7ed0*/  LDSM.16.M88.4 R48, [R222+0x18100] ;  /* 0x01810000de30783b */ /* 0x020fec0000000200 */
[----:B------:R-:W1:Y:S06]  /*7ee0*/  LDSM.16.M88.4 R8, [R167+0xc100] ;  /* 0x00c10000a708783b */ /* 0x000e6c0000000200 */
[----:B------:R-:W3:Y:S06]  /*7ef0*/  LDSM.16.M88.4 R16, [R167+0xc900] ;  /* 0x00c90000a710783b */ /* 0x000eec0000000200 */
[----:B------:R-:W4:Y:S06]  /*7f00*/  LDSM.16.M88.4 R24, [R167+0xd100] ;  /* 0x00d10000a718783b */ /* 0x000f2c0000000200 */
[----:B------:R-:W2:Y:S06]  /*7f10*/  LDSM.16.M88.4 R32, [R167+0xd900] ;  /* 0x00d90000a720783b */ /* 0x000eac0000000200 */
[----:B------:R-:W2:Y:S06]  /*7f20*/  LDSM.16.M88.4 R40, [R167+0xe100] ;  /* 0x00e10000a728783b */ /* 0x000eac0000000200 */
[----:B------:R-:W2:Y:S06]  /*7f30*/  LDSM.16.M88.4 R184, [R167+0xe900] ;  /* 0x00e90000a7b8783b */ /* 0x000eac0000000200 */
[----:B------:R-:W-:Y:S01]  /*7f40*/  LDSM.16.M88.4 R188, [R223+0x18100] ;  /* 0x01810000dfbc783b */ /* 0x000fe20000000200 */
        /* <DEDUP_REMOVED lines=38> */
[----:B------:R1:W-:Y:S06]  /*81b0*/  LDGSTS.E.BYPASS.LTC128B.128 [R251+0x1100], [R2.64], !P3 ;  /* 0x0110000002fb7fae */ /* 0x0003ec000d901d44 */
[----:B------:R1:W-:Y:S01]  /*81c0*/  LDGSTS.E.BYPASS.LTC128B.128 [R251+0x4100], [R2.64+0x80], !P5 ;  /* 0x0410008002fb7fae */ /* 0x0003e2000e901d44 */
[----:B----4-:R-:W-:Y:S05]  /*81d0*/  IADD3 R36, P0, R29, R2, RZ ;  /* 0x000000021d247210 */ /* 0x010fea0007f1e0ff */
[----:B------:R4:W-:Y:S01]  /*81e0*/  LDGSTS.E.BYPASS.LTC128B.128 [R251+0x7100], [R2.64+0x100], !P6 ;  /* 0x0710010002fb7fae */ /* 0x0009e2000f101d44 */
[C---:B---3--:R-:W-:Y:S01]  /*81f0*/  HMMA.16816.F32.BF16 R28, R48.reuse, R32, RZ ;  /* 0x00000020301c723c */ /* 0x048fe200000418ff */
[----:B------:R-:W-:Y:S02]  /*8200*/  IADD3.X R37, R44, R3, RZ, P0, !PT ;  /* 0x000000032c257210 */ /* 0x000fe400007fe4ff */
[C---:B------:R-:W-:Y:S02]  /*8210*/  ISETP.GT.AND P0, PT, R250.reuse, RZ, PT ;  /* 0x000000fffa00720c */ /* 0x040fe40003f04270 */
[----:B------:R4:W-:Y:S01]  /*8220*/  LDGSTS.E.BYPASS.LTC128B.128 [R251+0xa100], [R2.64+0x180], !P4 ;  /* 0x0a10018002fb7fae */ /* 0x0009e2000e101d44 */
[----:B------:R-:W-:Y:S02]  /*8230*/  IADD3 R250, R250, -0x1, RZ ;  /* 0xfffffffffafa7810 */ /* 0x000fe40007ffe0ff */
[C---:B------:R-:W-:Y:S03]  /*8240*/  HMMA.16816.F32.BF16 R32, R48.reuse, R34, RZ ;  /* 0x000000223020723c */ /* 0x040fe600000418ff */
        /* <DEDUP_REMOVED lines=9> */
[----:B------:R-:W-:Y:S07]  /*82e0*/  LDSM.16.M88.4 R184, [R225+0x18100] ;  /* 0x01810000e1b8783b */ /* 0x000fee0000000200 */
        /* <DEDUP_REMOVED lines=18> */
[----:B------:R-:W3:Y:S06]  /*8410*/  LDSM.16.M88.4 R188, [R221+0xe100] ;  /* 0x00e10000ddbc783b */ /* 0x000eec0000000200 */
[----:B------:R-:W4:Y:S01]  /*8420*/  LDL.64 R214, [R1+0x18] ;  /* 0x0000180001d67983 */ /* 0x000f220000100a00 */
        /* <DEDUP_REMOVED lines=17> */
[----:B------:R-:W2:Y:S06]  /*8540*/  LDSM.16.M88.4 R184, [R220+0x2000] ;  /* 0x00200000dcb8783b */ /* 0x000eac0000000200 */
        /* <DEDUP_REMOVED lines=37> */
[----:B------:R-:W2:Y:S06]  /*87a0*/  LDSM.16.M88.4 R184, [R240] ;  /* 0x00000000f0b8783b */ /* 0x000eac0000000200 */
        /* <DEDUP_REMOVED lines=149> */
[C---:B---3--:R-:W-:Y:S08]  /*9100*/  HMMA.16816.F32.BF16 R44, R184.reuse, R208, R44 ;  /* 0x000000d0b82c723c */ /* 0x048ff0000004182c */
[----:B------:R-:W-:Y:S01]  /*9110*/  HMMA.16816.F32.BF16 R48, R184, R210, R48 ;  /* 0x000000d2b830723c */ /* 0x000fe20000041830 */
[----:B------:R-:W3:Y:S06]  /*9120*/  LDSM.16.M88.4 R184, [R228] ;  /* 0x00000000e4b8783b */ /* 0x000eec0000000200 */
        /* <DEDUP_REMOVED lines=13> */
[C---:B---3--:R-:W-:Y:S08]  /*9200*/  HMMA.16816.F32.BF16 R36, R192.reuse, R184, R36 ;  /* 0x000000b8c024723c */ /* 0x048ff00000041824 */
[C---:B------:R-:W-:Y:S01]  /*9210*/  HMMA.16816.F32.BF16 R40, R192.reuse, R186, R40 ;  /* 0x000000bac028723c */ /* 0x040fe20000041828 */
[----:B------:R-:W3:Y:S07]  /*9220*/  LDSM.16.M88.4 R184, [R221+0x16900] ;  /* 0x01690000ddb8783b */ /* 0x000eee0000000200 */
        /* <DEDUP_REMOVED lines=10> */
[C---:B----4-:R-:W-:Y:S08]  /*92d0*/  HMMA.16816.F32.BF16 R20, R188.reuse, R204, R20 ;  /* 0x000000ccbc14723c */ /* 0x050ff00000041814 */
[C---:B------:R-:W-:Y:S01]  /*92e0*/  HMMA.16816.F32.BF16 R24, R188.reuse, R206, R24 ;  /* 0x000000cebc18723c */ /* 0x040fe20000041818 */
[----:B------:R-:W4:Y:S07]  /*92f0*/  LDSM.16.M88.4 R204, [R220+0x9800] ;  /* 0x00980000dccc783b */ /* 0x000f2e0000000200 */
[C---:B---3--:R-:W-:Y:S08]  /*9300*/  HMMA.16816.F32.BF16 R28, R188.reuse, R184, R28 ;  /* 0x000000b8bc1c723c */ /* 0x048ff0000004181c */
[C---:B------:R-:W-:Y:S01]  /*9310*/  HMMA.16816.F32.BF16 R32, R188.reuse, R186, R32 ;  /* 0x000000babc20723c */ /* 0x040fe20000041820 */
[----:B------:R-:W3:Y:S07]  /*9320*/  LDSM.16.M88.4 R184, [R220+0xa000] ;  /* 0x00a00000dcb8783b */ /* 0x000eee0000000200 */
        /* <DEDUP_REMOVED lines=8> */
[C---:B----4-:R-:W-:Y:S08]  /*93b0*/  HMMA.16816.F32.BF16 R12, R200.reuse, R204, R12 ;  /* 0x000000ccc80c723c */ /* 0x050ff0000004180c */
[C---:B------:R-:W-:Y:S04]  /*93c0*/  HMMA.16816.F32.BF16 R16, R200.reuse, R206, R16 ;  /* 0x000000cec810723c */ /* 0x040fe80000041810 */
[----:B------:R-:W-:Y:S02]  /*93d0*/  FMNMX.FTZ R0, R4, R165, !PT ;  /* 0x000000a504007209 */ /* 0x000fe40007810000 */
[----:B------:R-:W-:Y:S02]  /*93e0*/  FMNMX.FTZ R2, R6, R166, !PT ;  /* 0x000000a606027209 */ /* 0x000fe40007810000 */
[C---:B---3--:R-:W-:Y:S04]  /*93f0*/  HMMA.16816.F32.BF16 R20, R200.reuse, R184, R20 ;  /* 0x000000b8c814723c */ /* 0x048fe80000041814 */
        /* <DEDUP_REMOVED lines=710> */
.L_x_2240:
        /* <DEDUP_REMOVED lines=157> */
.L_x_2232:
        /* <DEDUP_REMOVED lines=184> */
.L_x_2243:
        /* <DEDUP_REMOVED lines=150> */
.L_x_2245:
[----:B--234-:R-:W-:Y:S05]  /*df10*/  BSYNC B0 ;  /* 0x0000000000007941 */ /* 0x01cfea0003800000 */
.L_x_2244:
        /* <DEDUP_REMOVED lines=30> */
.L_x_2247:
[----:B------:R-:W-:Y:S05]  /*e100*/  BSYNC B0 ;  /* 0x0000000000007941 */ /* 0x000fea0003800000 */
.L_x_2246:
        /* <DEDUP_REMOVED lines=30> */
.L_x_2249:
[----:B------:R-:W-:Y:S05]  /*e2f0*/  BSYNC B0 ;  /* 0x0000000000007941 */ /* 0x000fea0003800000 */
.L_x_2248:
        /* <DEDUP_REMOVED lines=31> */
.L_x_2242:
        /* <DEDUP_REMOVED lines=19> */
.L_x_2250:
        /* <DEDUP_REMOVED lines=42> */
.L_x_2252:
[----:B------:R-:W-:Y:S05]  /*e8c0*/  BSYNC B0 ;  /* 0x0000000000007941 */ /* 0x000fea0003800000 */
.L_x_2251:
        /* <DEDUP_REMOVED lines=73> */
.L_x_2254:
[----:B------:R-:W-:Y:S05]  /*ed60*/  BSYNC B0 ;  /* 0x0000000000007941 */ /* 0x000fea0003800000 */
.L_x_2253:
        /* <DEDUP_REMOVED lines=27> */
.L_x_2256:
[----:B------:R-:W-:Y:S05]  /*ef20*/  BSYNC B0 ;  /* 0x0000000000007941 */ /* 0x000fea0003800000 */
.L_x_2255:
        /* <DEDUP_REMOVED lines=27> */
.L_x_2258:
[----:B------:R-:W-:Y:S05]  /*f0e0*/  BSYNC B0 ;  /* 0x0000000000007941 */ /* 0x000fea0003800000 */
.L_x_2257:
        /* <DEDUP_REMOVED lines=28> */
.L_x_2259:
        /* <DEDUP_REMOVED lines=13> */
.L_x_3093:


//--------------------- .text._ZN7cutlass13device_kernelIN5flash19enable_sm80_to_sm89INS1_16FlashAttnFwdSm80INS1_25CollectiveMainloopFwdSm80ILi8ELi1ELb0EN4cute5tupleIJNS5_1CILi128EEENS7_ILi48EEENS7_ILi256EEEEEELi256ENS_10bfloat16_tEfNS_4arch4Sm80ELb0ELb0ELb0ELb1ELb0ELb1ELb1ELb0EEENS1_21CollectiveEpilogueFwdINS6_IJS8_SA_S9_EEENS6_IJNS7_ILi1EEESI_SI_EEESC_SE_Li256ELb1ELb1ELb0ELb0EEENS1_19SingleTileSchedulerILb1ELb0ELb1ELi128EEEEEEEEEvNT_6ParamsE --------------------------
	.section	.text._ZN7cutlass13device_kernelIN5flash19enable_sm80_to_sm89INS1_16FlashAttnFwdSm80INS1_25CollectiveMainloopFwdSm80ILi8ELi1ELb0EN4cute5tupleIJNS5_1CILi128EEENS7_ILi48EEENS7_ILi256EEEEEELi256ENS_10bfloat16_tEfNS_4arch4Sm80ELb0ELb0ELb0ELb1ELb0ELb1ELb1ELb0EEENS1_21CollectiveEpilogueFwdINS6_IJS8_SA_S9_EEENS6_IJNS7_ILi1EEESI_SI_EEESC_SE_Li256ELb1ELb1ELb0ELb0EEENS1_19SingleTileSchedulerILb1ELb0ELb1ELi128EEEEEEEEEvNT_6ParamsE,"ax",@progbits
	.sectioninfo	@"SHI_REGISTERS=254"
	.align	128
.text._ZN7cutlass13device_kernelIN5flash19enable_sm80_to_sm89INS1_16FlashAttnFwdSm80INS1_25CollectiveMainloopFwdSm80ILi8ELi1ELb0EN4cute5tupleIJNS5_1CILi128EEENS7_ILi48EEENS7_ILi256EEEEEELi256ENS_10bfloat16_tEfNS_4arch4Sm80ELb0ELb0ELb0ELb1ELb0ELb1ELb1ELb0EEENS1_21CollectiveEpilogueFwdINS6_IJS8_SA_S9_EEENS6_IJNS7_ILi1EEESI_SI_EEESC_SE_Li256ELb1ELb1ELb0ELb0EEENS1_19SingleTileSchedulerILb1ELb0ELb1ELi128EEEEEEEEEvNT_6ParamsE:
        .type           _ZN7cutlass13device_kernelIN5flash19enable_sm80_to_sm89INS1_16FlashAttnFwdSm80INS1_25CollectiveMainloopFwdSm80ILi8ELi1ELb0EN4cute5tupleIJNS5_1CILi128EEENS7_ILi48EEENS7_ILi256EEEEEELi256ENS_10bfloat16_tEfNS_4arch4Sm80ELb0ELb0ELb0ELb1ELb0ELb1ELb1ELb0EEENS1_21CollectiveEpilogueFwdINS6_IJS8_SA_S9_EEENS6_IJNS7_ILi1EEESI_SI_EEESC_SE_Li256ELb1ELb1ELb0ELb0EEENS1_19SingleTileSchedulerILb1ELb0ELb1ELi128EEEEEEEEEvNT_6ParamsE,@function
        .size           _ZN7cutlass13device_kernelIN5flash19enable_sm80_to_sm89INS1_16FlashAttnFwdSm80INS1_25CollectiveMainloopFwdSm80ILi8ELi1ELb0EN4cute5tupleIJNS5_1CILi128EEENS7_ILi48EEENS7_ILi256EEEEEELi256ENS_10bfloat16_tEfNS_4arch4Sm80ELb0ELb0ELb0ELb1ELb0ELb1ELb1ELb0EEENS1_21CollectiveEpilogueFwdINS6_IJS8_SA_S9_EEENS6_IJNS7_ILi1EEESI_SI_EEESC_SE_Li256ELb1ELb1ELb0ELb0EEENS1_19SingleTileSchedulerILb1ELb0ELb1ELi128EEEEEEEEEvNT_6ParamsE,(.L_x_3094 - _ZN7cutlass13device_kernelIN5flash19enable_sm80_to_sm89INS1_16FlashAttnFwdSm80INS1_25CollectiveMainloopFwdSm80ILi8ELi1ELb0EN4cute5tupleIJNS5_1CILi128EEENS7_ILi48EEENS7_ILi256EEEEEELi256ENS_10bfloat16_tEfNS_4arch4Sm80ELb0ELb0ELb0ELb1ELb0ELb1ELb1ELb0EEENS1_21CollectiveEpilogueFwdINS6_IJS8_SA_S9_EEENS6_IJNS7_ILi1EEESI_SI_EEESC_SE_Li256ELb1ELb1ELb0ELb0EEENS1_19SingleTileSchedulerILb1ELb0ELb1ELi128EEEEEEEEEvNT_6ParamsE)
        .other          _ZN7cutlass13device_kernelIN5flash19enable_sm80_to_sm89INS1_16FlashAttnFwdSm80INS1_25CollectiveMainloopFwdSm80ILi8ELi1ELb0EN4cute5tupleIJNS5_1CILi128EEENS7_ILi48EEENS7_ILi256EEEEEELi256ENS_10bfloat16_tEfNS_4arch4Sm80ELb0ELb0ELb0ELb1ELb0ELb1ELb1ELb0EEENS1_21CollectiveEpilogueFwdINS6_IJS8_SA_S9_EEENS6_IJNS7_ILi1EEESI_SI_EEESC_SE_Li256ELb1ELb1ELb0ELb0EEENS1_19SingleTileSchedulerILb1ELb0ELb1ELi128EEEEEEEEEvNT_6ParamsE,@"STO_CUDA_ENTRY STV_DEFAULT"
_ZN7cutlass13device_kernelIN5flash19enable_sm80_to_sm89INS1_16FlashAttnFwdSm80INS1_25CollectiveMainloopFwdSm80ILi8ELi1ELb0EN4cute5tupleIJNS5_1CILi128EEENS7_ILi48EEENS7_ILi256EEEEEELi256ENS_10bfloat16_tEfNS_4arch4Sm80ELb0ELb0ELb0ELb1ELb0ELb1ELb1ELb0EEENS1_21CollectiveEpilogueFwdINS6_IJS8_SA_S9_EEENS6_IJNS7_ILi1EEESI_SI_EEESC_SE_Li256ELb1ELb1ELb0ELb0EEENS1_19SingleTileSchedulerILb1ELb0ELb1ELi128EEEEEEEEEvNT_6ParamsE:
        /* <DEDUP_REMOVED lines=16> */
.L_x_2261:
        /* <DEDUP_REMOVED lines=8> */
.L_x_2263:
[----:B------:R-:W-:-:S05]  /*0180*/  MOV R3, c[0x0][0x54c] ;  /* 0x0001530000037a02 */ /* 0x000fca0000000f00 */
.L_x_2262:
[----:B-----5:R-:W-:Y:S01]  /*0190*/  IMAD R3, R3, c[0x0][0x548], RZ ;  /* 0x0001520003037a24 */ /* 0x020fe200078e02ff */
[----:B------:R-:W-:-:S04]  /*01a0*/  SHF.L.U32 R0, R100, 0x7, RZ ;  /* 0x0000000764007819 */ /* 0x000fc800000006ff */
[----:B------:R-:W-:-:S04]  /*01b0*/  ISETP.GE.AND P0, PT, R0, R3, PT ;  /* 0x000000030000720c */ /* 0x000fc80003f06270 */
[----:B------:R-:W-:Y:S01]  /*01c0*/  SEL R216, R216, 0xffffffff, !P0 ;  /* 0xffffffffd8d87807 */ /* 0x000fe20004000000 */
[----:B------:R-:W-:Y:S05]  /*01d0*/  BRA `(.L_x_2264) ;  /* 0x0000012000007947 */ /* 0x000fea0003800000 */
.L_x_2260:
[----:B---3--:R-:W-:-:S04]  /*01e0*/  ISETP.NE.U32.AND P0, PT, RZ, c[0x0][0x568], PT ;  /* 0x00015a00ff007a0c */ /* 0x008fc80003f05070 */
[----:B------:R-:W-:-:S13]  /*01f0*/  ISETP.NE.AND.EX P0, PT, RZ, c[0x0][0x56c], PT, P0 ;  /* 0x00015b00ff007a0c */ /* 0x000fda0003f05300 */
[----:B------:R-:W-:Y:S05]  /*0200*/  @!P0 BRA `(.L_x_2265) ;  /* 0x0000002000008947 */ /* 0x000fea0003800000 */
[----:B------:R1:W5:Y:S01]  /*0210*/  LDG.E R3, [R2.64] ;  /* 0x0000001202037981 */ /* 0x000362000c1e1900 */
[----:B------:R-:W-:Y:S05]  /*0220*/  BRA `(.L_x_2266) ;  /* 0x0000009000007947 */ /* 0x000fea0003800000 */
.L_x_2265:
        /* <DEDUP_REMOVED lines=8> */
.L_x_2267:
[----:B------:R-:W-:-:S05]  /*02b0*/  MOV R3, c[0x0][0x54c] ;  /* 0x0001530000037a02 */ /* 0x000fca0000000f00 */
.L_x_2266:
[----:B-----5:R-:W-:Y:S01]  /*02c0*/  IMAD R3, R3, c[0x0][0x548], RZ ;  /* 0x0001520003037a24 */ /* 0x020fe200078e02ff */
[----:B------:R-:W-:-:S04]  /*02d0*/  SHF.L.U32 R0, R100, 0x7, RZ ;  /* 0x0000000764007819 */ /* 0x000fc800000006ff */
[----:B------:R-:W-:-:S04]  /*02e0*/  ISETP.GE.AND P0, PT, R0, R3, PT ;  /* 0x000000030000720c */ /* 0x000fc80003f06270 */
[----:B------:R-:W-:-:S04]  /*02f0*/  SEL R216, R216, 0xffffffff, !P0 ;  /* 0xffffffffd8d87807 */ /* 0x000fc80004000000 */
.L_x_2264:
        /* <DEDUP_REMOVED lines=36> */
.L_x_2268:
[----:B--2---:R-:W-:-:S04]  /*0540*/  ISETP.NE.U32.AND P0, PT, RZ, c[0x0][0x368], PT ;  /* 0x0000da00ff007a0c */ /* 0x004fc80003f05070 */
[----:B------:R-:W-:-:S13]  /*0550*/  ISETP.NE.AND.EX P0, PT, RZ, c[0x0][0x36c], PT, P0 ;  /* 0x0000db00ff007a0c */ /* 0x000fda0003f05300 */
[----:B------:R-:W-:Y:S05]  /*0560*/  @!P0 BRA `(.L_x_2269) ;  /* 0x0000003000008947 */ /* 0x000fea0003800000 */
[----:B------:R-:W-:-:S06]  /*0570*/  IMAD.WIDE R4, R216, R7, c[0x0][0x368] ;  /* 0x0000da00d8047625 */ /* 0x000fcc00078e0207 */
[----:B------:R1:W5:Y:S01]  /*0580*/  LDG.E R4, [R4.64] ;  /* 0x0000001204047981 */ /* 0x000362000c1e1900 */
[----:B------:R-:W-:Y:S05]  /*0590*/  BRA `(.L_x_2270) ;  /* 0x0000004000007947 */ /* 0x000fea0003800000 */
.L_x_2269:
[----:B------:R-:W-:Y:S05]  /*05a0*/  @!P5 BRA `(.L_x_2270) ;  /* 0x000000300000d947 */ /* 0x000fea0003800000 */
[----:B------:R-:W2:Y:S04]  /*05b0*/  LDG.E R4, [R10.64] ;  /* 0x000000120a047981 */ /* 0x000ea8000c1e1900 */
[----:B------:R-:W2:Y:S02]  /*05c0*/  LDG.E R3, [R10.64+0x4] ;  /* 0x000004120a037981 */ /* 0x000ea4000c1e1900 */
[----:B--2---:R-:W-:Y:S02]  /*05d0*/  IADD3 R4, -R4, R3, RZ ;  /* 0x0000000304047210 */ /* 0x004fe40007ffe1ff */
.L_x_2270:
        /* <DEDUP_REMOVED lines=321> */
.L_x_2311:
        /* <DEDUP_REMOVED lines=74> */
.L_x_2276:
[----:B------:R-:W-:Y:S05]  /*1e90*/  BSYNC B0 ;  /* 0x0000000000007941 */ /* 0x000fea0003800000 */
.L_x_2275:
        /* <DEDUP_REMOVED lines=74> */
.L_x_2278:
[----:B------:R-:W-:Y:S05]  /*2340*/  BSYNC B0 ;  /* 0x0000000000007941 */ /* 0x000fea0003800000 */
.L_x_2277:
        /* <DEDUP_REMOVED lines=90> */
.L_x_2282:
[----:B------:R-:W-:Y:S05]  /*28f0*/  BSYNC B0 ;  /* 0x0000000000007941 */ /* 0x000fea0003800000 */
.L_x_2281:
        /* <DEDUP_REMOVED lines=56> */
.L_x_2284:
[----:B------:R-:W-:Y:S05]  /*2c80*/  BSYNC B0 ;  /* 0x0000000000007941 */ /* 0x000fea0003800000 */
.L_x_2283:
        /* <DEDUP_REMOVED lines=56> */
.L_x_2286:
[----:B------:R-:W-:Y:S05]  /*3010*/  BSYNC B0 ;  /* 0x0000000000007941 */ /* 0x000fea0003800000 */
.L_x_2285:
        /* <DEDUP_REMOVED lines=55> */
.L_x_2280:
[----:B------:R-:W-:Y:S05]  /*3390*/  BSYNC B1 ;  /* 0x0000000000017941 */ /* 0x000fea0003800000 */
.L_x_2279:
        /* <DEDUP_REMOVED lines=57> */
.L_x_2289:
[----:B------:R-:W-:Y:S05]  /*3730*/  BSYNC B0 ;  /* 0x0000000000007941 */ /* 0x000fea0003800000 */
.L_x_2288:
        /* <DEDUP_REMOVED lines=56> */
.L_x_2291:
[----:B------:R-:W-:Y:S05]  /*3ac0*/  BSYNC B0 ;  /* 0x0000000000007941 */ /* 0x000fea0003800000 */
.L_x_2290:
        /* <DEDUP_REMOVED lines=56> */
.L_x_2293:
[----:B------:R-:W-:Y:S05]  /*3e50*/  BSYNC B0 ;  /* 0x0000000000007941 */ /* 0x000fea0003800000 */
.L_x_2292:
        /* <DEDUP_REMOVED lines=56> */
.L_x_2274:
        /* <DEDUP_REMOVED lines=36> */
.L_x_2295:
[----:B------:R-:W-:Y:S05]  /*4420*/  BSYNC B0 ;  /* 0x0000000000007941 */ /* 0x000fea0003800000 */
.L_x_2294:
        /* <DEDUP_REMOVED lines=66> */
.L_x_2297:
[----:B------:R-:W-:Y:S05]  /*4850*/  BSYNC B0 ;  /* 0x0000000000007941 */ /* 0x000fea0003800000 */
.L_x_2296:
        /* <DEDUP_REMOVED lines=151> */
.L_x_2301:
[----:B------:R-:W-:Y:S05]  /*51d0*/  BSYNC B0 ;  /* 0x0000000000007941 */ /* 0x000fea0003800000 */
.L_x_2300:
        /* <DEDUP_REMOVED lines=114> */
.L_x_2299:
[----:B------:R-:W-:Y:S05]  /*5900*/  BSYNC B1 ;  /* 0x0000000000017941 */ /* 0x000fea0003800000 */
.L_x_2298:
        /* <DEDUP_REMOVED lines=118> */
.L_x_2303:
[----:B------:R-:W-:Y:S05]  /*6070*/  BSYNC B0 ;  /* 0x0000000000007941 */ /* 0x000fea0003800000 */
.L_x_2302:
        /* <DEDUP_REMOVED lines=115> */
.L_x_2273:
        /* <DEDUP_REMOVED lines=18> */
.L_x_2305:
[----:B------:R-:W-:Y:S05]  /*68d0*/  BSYNC B0 ;  /* 0x0000000000007941 */ /* 0x000fea0003800000 */
.L_x_2304:
        /* <DEDUP_REMOVED lines=15> */
.L_x_2287:
[----:B------:R-:W-:Y:S05]  /*69d0*/  BSYNC B2 ;  /* 0x0000000000027941 */ /* 0x000fea0003800000 */
.L_x_2272:
        /* <DEDUP_REMOVED lines=66> */
.L_x_2307:
[----:B-1----:R-:W-:Y:S05]  /*6e00*/  BSYNC B0 ;  /* 0x0000000000007941 */ /* 0x002fea0003800000 */
.L_x_2306:
        /* <DEDUP_REMOVED lines=28> */
.L_x_2309:
[----:B------:R-:W-:Y:S05]  /*6fd0*/  BSYNC B0 ;  /* 0x0000000000007941 */ /* 0x000fea0003800000 */
.L_x_2308:
        /* <DEDUP_REMOVED lines=33> */
.L_x_2310:
[----:B------:R-:W0:Y:S01]  /*71f0*/  LDGDEPBAR ;  /* 0x00000000000079af */ /* 0x000e220000000000 */
[----:B------:R-:W-:Y:S01]  /*7200*/  IADD3 R57, R57, -0x1, RZ ;  /* 0xffffffff39397810 */ /* 0x000fe20007ffe0ff */
[----:B------:R-:W-:-:S05]  /*7210*/  @P3 BRA `(.L_x_2311) ;  /* 0xffffa7d000003947 */ /* 0x000fca000383ffff */
[----:B------:R-:W-:Y:S06]  /*7220*/  BAR.SYNC.DEFER_BLOCKING 0x0 ;  /* 0x0000000000007b1d */ /* 0x000fec0000010000 */
.L_x_2271:
[----:B-1----:R-:W-:Y:S01]  /*7230*/  ISETP.GE.AND P0, PT, R99, 0x1, PT ;  /* 0x000000016300780c */ /* 0x002fe20003f06270 */
[----:B------:R-:W-:Y:S01]  /*7240*/  IMAD.IADD R3, R142, 0x1, R145 ;  /* 0x000000018e037824 */ /* 0x000fe200078e0291 */
[----:B------:R-:W-:Y:S01]  /*7250*/  PLOP3.LUT P2, PT, PT, PT, PT, 0x80, 0x0 ;  /* 0x000000000000781c */ /* 0x000fe20003f4f070 */
        /* <DEDUP_REMOVED lines=74> */
[----:B------:R-:W-:Y:S01]  /*7700*/  IMAD.MOV.U32 R0, RZ, RZ, c[0x0][0x2c4] ;  /* 0x0000b100ff007624 */ /* 0x000fe200078e00ff */
[----:B------:R-:W-:Y:S01]  /*7710*/  SHF.R.S32.HI R7, RZ, 0x1f, R144 ;  /* 0x0000001fff077819 */ /* 0x000fe20000011490 */
[----:B------:R-:W-:Y:S01]  /*7720*/  IMAD.WIDE.U32 R4, R144, c[0x0][0x178], RZ ;  /* 0x00005e0090047a25 */ /* 0x000fe200078e00ff */
[-C--:B------:R-:W-:Y:S01]  /*7730*/  LEA.HI R158, R19, R98.reuse, RZ, 0x3 ;  /* 0x00000062139e7211 */ /* 0x080fe200078f18ff */
[----:B------:R-:W-:Y:S01]  /*7740*/  BSSY B0, `(.L_x_2313) ;  /* 0x00000bd000007945 */ /* 0x000fe20003800000 */
[----:B------:R-:W-:Y:S01]  /*7750*/  ISETP.NE.AND P1, PT, R0, 0x1, PT ;  /* 0x000000010000780c */ /* 0x000fe20003f25270 */
[----:B------:R-:W-:Y:S01]  /*7760*/  IMAD R7, R7, c[0x0][0x178], RZ ;  /* 0x00005e0007077a24 */ /* 0x000fe200078e02ff */
[----:B------:R-:W-:Y:S01]  /*7770*/  LOP3.LUT R17, R158, 0xfffffff8, RZ, 0xc0, !PT ;  /* 0xfffffff89e117812 */ /* 0x000fe200078ec0ff */
[----:B------:R-:W-:Y:S01]  /*7780*/  IMAD R0, R121, c[0x0][0x1b8], RZ ;  /* 0x00006e0079007a24 */ /* 0x000fe200078e02ff */
[----:B------:R-:W-:Y:S01]  /*7790*/  SHF.R.S32.HI R158, RZ, 0x3, R158 ;  /* 0x00000003ff9e7819 */ /* 0x000fe2000001149e */
[----:B------:R-:W-:Y:S01]  /*77a0*/  IMAD R7, R144, c[0x0][0x17c], R7 ;  /* 0x00005f0090077a24 */ /* 0x000fe200078e0207 */
[----:B------:R-:W-:Y:S01]  /*77b0*/  ISETP.NE.U32.AND P0, PT, RZ, c[0x0][0x348], PT ;  /* 0x0000d200ff007a0c */ /* 0x000fe20003f05070 */
[----:B------:R-:W-:Y:S01]  /*77c0*/  IMAD.IADD R17, R98, 0x1, -R17 ;  /* 0x0000000162117824 */ /* 0x000fe200078e0a11 */
[----:B------:R-:W-:Y:S01]  /*77d0*/  LEA.HI R45, R19, R98, RZ, 0x6 ;  /* 0x00000062132d7211 */ /* 0x000fe200078f30ff */
[----:B------:R-:W-:Y:S01]  /*77e0*/  IMAD.IADD R5, R5, 0x1, R7 ;  /* 0x0000000105057824 */ /* 0x000fe200078e0207 */
[----:B------:R-:W-:Y:S01]  /*77f0*/  SHF.R.S32.HI R7, RZ, 0x1f, R216 ;  /* 0x0000001fff077819 */ /* 0x000fe200000114d8 */
[----:B------:R-:W-:Y:S01]  /*7800*/  IMAD R11, R17, 0x20, R158 ;  /* 0x00000020110b7824 */ /* 0x000fe200078e029e */
[----:B------:R-:W-:Y:S01]  /*7810*/  ISETP.NE.AND.EX P0, PT, RZ, c[0x0][0x34c], PT, P0 ;  /* 0x0000d300ff007a0c */ /* 0x000fe20003f05300 */
[----:B------:R-:W-:Y:S01]  /*7820*/  IMAD R9, R215, c[0x0][0x1bc], R0 ;  /* 0x00006f00d7097a24 */ /* 0x000fe200078e0200 */
[----:B------:R-:W-:Y:S01]  /*7830*/  LOP3.LUT R217, R217, 0xfffffffd, RZ, 0xc0, !PT ;  /* 0xfffffffdd9d97812 */ /* 0x000fe200078ec0ff */
[----:B------:R-:W-:Y:S01]  /*7840*/  IMAD R11, R100, 0x80, R11 ;  /* 0x00000080640b7824 */ /* 0x000fe200078e020b */
[----:B------:R-:W-:Y:S01]  /*7850*/  SEL R15, R7, RZ, !P0 ;  /* 0x000000ff070f7207 */ /* 0x000fe20004000000 */
[----:B------:R-:W-:Y:S01]  /*7860*/  IMAD.WIDE.U32 R4, R215, c[0x0][0x1b8], R4 ;  /* 0x00006e00d7047a25 */ /* 0x000fe200078e0004 */
[----:B------:R-:W-:-:S03]  /*7870*/  SEL R12, R216, RZ, !P0 ;  /* 0x000000ffd80c7207 */ /* 0x000fc60004000000 */
[----:B------:R-:W-:-:S04]  /*7880*/  @P1 IMAD.HI.U32 R0, R11, c[0x0][0x2c8], RZ ;  /* 0x0000b2000b001a27 */ /* 0x000fc800078e00ff */
[----:B------:R-:W-:Y:S01]  /*7890*/  IMAD.MOV.U32 R10, RZ, RZ, R11 ;  /* 0x000000ffff0a7224 */ /* 0x000fe200078e000b */
[----:B------:R-:W-:Y:S01]  /*78a0*/  @P1 SHF.R.U32.HI R10, RZ, c[0x0][0x2cc], R0 ;  /* 0x0000b300ff0a1a19 */ /* 0x000fe20000011600 */
[----:B------:R-:W-:Y:S02]  /*78b0*/  IMAD R15, R15, c[0x0][0x1c0], RZ ;  /* 0x000070000f0f7a24 */ /* 0x000fe400078e02ff */
[----:B------:R-:W-:Y:S01]  /*78c0*/  IMAD.IADD R5, R5, 0x1, R9 ;  /* 0x0000000105057824 */ /* 0x000fe200078e0209 */
[----:B------:R-:W-:Y:S01]  /*78d0*/  SHF.R.S32.HI R9, RZ, 0x1f, R10 ;  /* 0x0000001fff097819 */ /* 0x000fe2000001140a */
[C---:B------:R-:W-:Y:S02]  /*78e0*/  IMAD R15, R12.reuse, c[0x0][0x1c4], R15 ;  /* 0x000071000c0f7a24 */ /* 0x040fe400078e020f */
[----:B------:R-:W-:Y:S01]  /*78f0*/  IMAD.WIDE.U32 R12, R12, c[0x0][0x1c0], R4 ;  /* 0x000070000c0c7a25 */ /* 0x000fe200078e0004 */
[----:B------:R-:W-:-:S03]  /*7900*/  LEA.HI R5, R19, R98, RZ, 0x4 ;  /* 0x0000006213057211 */ /* 0x000fc600078f20ff */
[----:B------:R-:W-:Y:S01]  /*7910*/  IMAD.MOV R14, RZ, RZ, -R10 ;  /* 0x000000ffff0e7224 */ /* 0x000fe200078e0a0a */
[----:B------:R-:W-:Y:S01]  /*7920*/  SHF.R.S32.HI R6, RZ, 0x4, R5 ;  /* 0x00000004ff067819 */ /* 0x000fe20000011405 */
[----:B------:R-:W-:Y:S02]  /*7930*/  IMAD R9, R9, c[0x0][0x1b0], RZ ;  /* 0x00006c0009097a24 */ /* 0x000fe400078e02ff */
[----:B------:R-:W-:Y:S01]  /*7940*/  IMAD.IADD R13, R13, 0x1, R15 ;  /* 0x000000010d0d7824 */ /* 0x000fe200078e020f */
[C---:B------:R-:W-:Y:S01]  /*7950*/  LEA.HI R15, R5.reuse, R6, RZ, 0x1 ;  /* 0x00000006050f7211 */ /* 0x040fe200078f08ff */
[----:B------:R-:W-:Y:S01]  /*7960*/  IMAD R14, R14, c[0x0][0x2c4], R11 ;  /* 0x0000b1000e0e7a24 */ /* 0x000fe200078e020b */
[----:B------:R-:W-:Y:S01]  /*7970*/  LOP3.LUT R5, R5, 0xfffffff0, RZ, 0xc0, !PT ;  /* 0xfffffff005057812 */ /* 0x000fe200078ec0ff */
[----:B------:R-:W-:Y:S01]  /*7980*/  IMAD R2, R100, 0x80, R158 ;  /* 0x0000008064027824 */ /* 0x000fe200078e029e */
[----:B------:R-:W-:Y:S01]  /*7990*/  LOP3.LUT R15, R15, 0xfffffffe, RZ, 0xc0, !PT ;  /* 0xfffffffe0f0f7812 */ /* 0x000fe200078ec0ff */
[----:B------:R-:W-:-:S02]  /*79a0*/  IMAD R9, R10, c[0x0][0x1b4], R9 ;  /* 0x00006d000a097a24 */ /* 0x000fc400078e0209 */
[----:B------:R-:W-:Y:S01]  /*79b0*/  IMAD.WIDE.U32 R10, R10, c[0x0][0x1b0], R12 ;  /* 0x00006c000a0a7a25 */ /* 0x000fe200078e000c */
[----:B------:R-:W-:Y:S02]  /*79c0*/  SHF.R.S32.HI R13, RZ, 0x1f, R14 ;  /* 0x0000001fff0d7819 */ /* 0x000fe4000001140e */
[----:B------:R-:W-:Y:S01]  /*79d0*/  IADD3 R0, R2, 0x20, RZ ;  /* 0x0000002002007810 */ /* 0x000fe20007ffe0ff */
[----:B------:R-:W-:Y:S02]  /*79e0*/  IMAD R33, R146, c[0x0][0x2c4], RZ ;  /* 0x0000b10092217a24 */ /* 0x000fe400078e02ff */
[----:B------:R-:W-:Y:S02]  /*79f0*/  IMAD R13, R13, c[0x0][0x1a8], RZ ;  /* 0x00006a000d0d7a24 */ /* 0x000fe400078e02ff */
[----:B------:R-:W-:Y:S01]  /*7a00*/  IMAD.IADD R11, R11, 0x1, R9 ;  /* 0x000000010b0b7824 */ /* 0x000fe200078e0209 */
[----:B------:R-:W-:Y:S01]  /*7a10*/  ISETP.GE.AND P0, PT, R0, R33, PT ;  /* 0x000000210000720c */ /* 0x000fe20003f06270 */
[----:B------:R-:W-:Y:S01]  /*7a20*/  IMAD.IADD R6, R6, 0x1, -R15 ;  /* 0x0000000106067824 */ /* 0x000fe200078e0a0f */
[----:B------:R-:W-:Y:S01]  /*7a30*/  SHF.R.S32.HI R9, RZ, 0x1f, R3 ;  /* 0x0000001fff097819 */ /* 0x000fe20000011403 */
[C---:B------:R-:W-:Y:S01]  /*7a40*/  IMAD R8, R14.reuse, c[0x0][0x1ac], R13 ;  /* 0x00006b000e087a24 */ /* 0x040fe200078e020d */
[----:B------:R-:W-:Y:S01]  /*7a50*/  P2R R0, PR, RZ, 0x1 ;  /* 0x00000001ff007803 */ /* 0x000fe20000000000 */
[----:B------:R-:W-:Y:S01]  /*7a60*/  IMAD.WIDE.U32 R14, R14, c[0x0][0x1a8], R10 ;  /* 0x00006a000e0e7a25 */ /* 0x000fe200078e000a */
[----:B------:R-:W-:-:S02]  /*7a70*/  IADD3 R3, P0, R158, R3, RZ ;  /* 0x000000039e037210 */ /* 0x000fc40007f1e0ff */
[----:B------:R-:W-:Y:S01]  /*7a80*/  ISETP.GE.AND P1, PT, R2, R33, PT ;  /* 0x000000210200720c */ /* 0x000fe20003f26270 */
[----:B------:R-:W-:Y:S01]  /*7a90*/  IMAD.IADD R8, R15, 0x1, R8 ;  /* 0x000000010f087824 */ /* 0x000fe200078e0208 */
[----:B------:R-:W-:Y:S01]  /*7aa0*/  LEA.HI.X.SX32 R24, R158, R9, 0x1, P0 ;  /* 0x000000099e187211 */ /* 0x000fe200000f0eff */
[----:B------:R-:W-:Y:S01]  /*7ab0*/  IMAD.SHL.U32 R42, R17, 0x8, RZ ;  /* 0x00000008112a7824 */ /* 0x000fe200078e00ff */
[----:B------:R-:W-:Y:S01]  /*7ac0*/  LEA R9, P0, R14, c[0x0][0x160], 0x1 ;  /* 0x000058000e097a11 */ /* 0x000fe200078008ff */
[----:B------:R-:W-:Y:S02]  /*7ad0*/  IMAD.IADD R12, R98, 0x1, -R5 ;  /* 0x00000001620c7824 */ /* 0x000fe400078e0a05 */
[----:B------:R-:W-:Y:S01]  /*7ae0*/  IMAD R26, R24, c[0x0][0x1e0], RZ ;  /* 0x00007800181a7a24 */ /* 0x000fe200078e02ff */
[----:B------:R-:W-:Y:S01]  /*7af0*/  LEA.HI.X R8, R14, c[0x0][0x164], R8, 0x1, P0 ;  /* 0x000059000e087a11 */ /* 0x000fe200000f0c08 */
[----:B------:R-:W1:Y:S01]  /*7b00*/  SHFL.IDX PT, R20, R9, RZ, 0x181f ;  /* 0x00181fff09147589 */ /* 0x000e6200000e0000 */
[----:B------:R-:W-:Y:S01]  /*7b10*/  SHF.R.S32.HI R43, RZ, 0x1f, R42 ;  /* 0x0000001fff2b7819 */ /* 0x000fe2000001142a */
[----:B------:R-:W-:-:S02]  /*7b20*/  IMAD R24, R24, c[0x0][0x208], RZ ;  /* 0x0000820018187a24 */ /* 0x000fc400078e02ff */
[----:B------:R-:W3:Y:S01]  /*7b30*/  SHFL.IDX PT, R21, R8, RZ, 0x181f ;  /* 0x00181fff08157589 */ /* 0x000ee200000e0000 */
[C---:B------:R-:W-:Y:S02]  /*7b40*/  IMAD R26, R3.reuse, c[0x0][0x1e4], R26 ;  /* 0x00007900031a7a24 */ /* 0x040fe400078e021a */
[C---:B------:R-:W-:Y:S02]  /*7b50*/  IMAD R24, R3.reuse, c[0x0][0x20c], R24 ;  /* 0x0000830003187a24 */ /* 0x040fe400078e0218 */
[----:B------:R-:W-:-:S04]  /*7b60*/  IMAD.WIDE.U32 R30, R3, c[0x0][0x1e0], R42 ;  /* 0x00007800031e7a25 */ /* 0x000fc800078e002a */
[----:B------:R-:W-:Y:S01]  /*7b70*/  IMAD.WIDE.U32 R28, R3, c[0x0][0x208], R42 ;  /* 0x00008200031c7a25 */ /* 0x000fe200078e002a */
[----:B------:R-:W-:-:S03]  /*7b80*/  SHF.R.S32.HI R3, RZ, 0x1f, R12 ;  /* 0x0000001fff037819 */ /* 0x000fc6000001140c */
[----:B------:R-:W-:Y:S01]  /*7b90*/  IMAD.SHL.U32 R32, R17, 0x8, RZ ;  /* 0x0000000811207824 */ /* 0x000fe200078e00ff */
[----:B------:R-:W-:Y:S01]  /*7ba0*/  LEA.HI R18, R3, R12, RZ, 0x3 ;  /* 0x0000000c03127211 */ /* 0x000fe200078f18ff */
[----:B------:R-:W-:Y:S02]  /*7bb0*/  IMAD.IADD R27, R31, 0x1, R26 ;  /* 0x000000011f1b7824 */ /* 0x000fe400078e021a */
[----:B------:R-:W-:Y:S01]  /*7bc0*/  IMAD.IADD R25, R29, 0x1, R24 ;  /* 0x000000011d197824 */ /* 0x000fe200078e0218 */
[----:B------:R-:W-:Y:S01]  /*7bd0*/  IADD3 R4, R32, 0x80, RZ ;  /* 0x0000008020047810 */ /* 0x000fe20007ffe0ff */
[----:B------:R-:W-:Y:S01]  /*7be0*/  IMAD.MOV.U32 R26, RZ, RZ, R30 ;  /* 0x000000ffff1a7224 */ /* 0x000fe200078e001e */
[----:B------:R-:W-:Y:S01]  /*7bf0*/  LOP3.LUT R3, R18, 0xfffffff8, RZ, 0xc0, !PT ;  /* 0xfffffff812037812 */ /* 0x000fe200078ec0ff */
[----:B------:R-:W-:Y:S01]  /*7c00*/  IMAD.MOV.U32 R24, RZ, RZ, R28 ;  /* 0x000000ffff187224 */ /* 0x000fe200078e001c */
[----:B------:R-:W-:Y:S01]  /*7c10*/  @!P1 SHF.R.S32.HI R5, RZ, 0x1f, R4 ;  /* 0x0000001fff059819 */ /* 0x000fe20000011404 */
[----:B------:R-:W-:Y:S01]  /*7c20*/  IMAD.WIDE.U32 R28, R215, c[0x0][0x1e8], R26 ;  /* 0x00007a00d71c7a25 */ /* 0x000fe200078e001a */
[----:B------:R-:W-:-:S02]  /*7c30*/  ISETP.GE.AND P6, PT, R4, c[0x0][0x198], PT ;  /* 0x0000660004007a0c */ /* 0x000fc40003fc6270 */
[----:B------:R-:W-:Y:S01]  /*7c40*/  @!P1 LEA.HI R10, R5, R4, RZ, 0x3 ;  /* 0x00000004050a9211 */ /* 0x000fe200078f18ff */
[----:B------:R-:W-:Y:S01]  /*7c50*/  IMAD.WIDE.U32 R26, R215, c[0x0][0x210], R24 ;  /* 0x00008400d71a7a25 */ /* 0x000fe200078e0018 */
[C---:B-1----:R-:W-:Y:S02]  /*7c60*/  @!P1 LEA R24, P0, R32.reuse, R20, 0x1 ;  /* 0x0000001420189211 */ /* 0x042fe400078008ff */
[----:B------:R-:W-:Y:S01]  /*7c70*/  IADD3 R5, R32, 0xc0, RZ ;  /* 0x000000c020057810 */ /* 0x000fe20007ffe0ff */
[----:B------:R-:W-:Y:S01]  /*7c80*/  IMAD.IADD R3, R12, 0x1, -R3 ;  /* 0x000000010c037824 */ /* 0x000fe200078e0a03 */
[----:B---3--:R-:W-:Y:S01]  /*7c90*/  @!P1 LEA.HI.X R25, R32, R21, R43, 0x1, P0 ;  /* 0x0000001520199211 */ /* 0x008fe200000f0c2b */
[----:B------:R-:W-:Y:S01]  /*7ca0*/  IMAD R12, R121, c[0x0][0x210], RZ ;  /* 0x00008400790c7a24 */ /* 0x000fe200078e02ff */
[----:B------:R-:W-:Y:S01]  /*7cb0*/  P2R R11, PR, RZ, 0x40 ;  /* 0x00000040ff0b7803 */ /* 0x000fe20000000000 */
[C---:B------:R-:W-:Y:S01]  /*7cc0*/  IMAD.SHL.U32 R15, R3.reuse, 0x40, RZ ;  /* 0x00000040030f7824 */ /* 0x040fe200078e00ff */
[----:B------:R-:W-:Y:S01]  /*7cd0*/  LOP3.LUT P0, RZ, R3, 0x2, RZ, 0xc0, !PT ;  /* 0x0000000203ff7812 */ /* 0x000fe2000780c0ff */
[----:B------:R-:W-:Y:S01]  /*7ce0*/  IMAD R13, R215, c[0x0][0x214], R12 ;  /* 0x00008500d70d7a24 */ /* 0x000fe200078e020c */
[----:B------:R-:W-:Y:S01]  /*7cf0*/  @!P1 SHF.R.S32.HI R14, RZ, 0x1f, R5 ;  /* 0x0000001fff0e9819 */ /* 0x000fe20000011405 */
[----:B------:R-:W-:Y:S01]  /*7d00*/  IMAD.SHL.U32 R12, R6, 0x8, RZ ;  /* 0x00000008060c7824 */ /* 0x000fe200078e00ff */
[----:B------:R-:W-:Y:S01]  /*7d10*/  ISETP.GE.AND P4, PT, R5, c[0x0][0x198], PT ;  /* 0x0000660005007a0c */ /* 0x000fe20003f86270 */
[----:B------:R-:W-:Y:S01]  /*7d20*/  IMAD.SHL.U32 R47, R158, 0x40, RZ ;  /* 0x000000409e2f7824 */ /* 0x000fe200078e00ff */
[----:B------:R-:W-:Y:S01]  /*7d30*/  @!P1 LEA.HI R5, R14, R5, RZ, 0x3 ;  /* 0x000000050e059211 */ /* 0x000fe200078f18ff */
[----:B------:R-:W-:Y:S01]  /*7d40*/  IMAD.SHL.U32 R45, R45, 0x8, RZ ;  /* 0x000000082d2d7824 */ /* 0x000fe200078e00ff */
[----:B------:R-:W-:Y:S01]  /*7d50*/  LOP3.LUT R15, R15, 0x1c0, RZ, 0xc0, !PT ;  /* 0x000001c00f0f7812 */ /* 0x000fe200078ec0ff */
[----:B------:R-:W-:Y:S01]  /*7d60*/  IMAD.SHL.U32 R18, R18, 0x40, RZ ;  /* 0x0000004012127824 */ /* 0x000fe200078e00ff */
[----:B------:R-:W-:Y:S01]  /*7d70*/  LOP3.LUT R47, R47, 0x1c0, RZ, 0xc0, !PT ;  /* 0x000001c02f2f7812 */ /* 0x000fe200078ec0ff */
[----:B------:R-:W-:Y:S01]  /*7d80*/  IMAD R222, R121, c[0x0][0x1e8], RZ ;  /* 0x00007a0079de7a24 */ /* 0x000fe200078e02ff */
[----:B------:R-:W-:Y:S01]  /*7d90*/  LOP3.LUT R12, R15, 0x8, R12, 0xf8, !PT ;  /* 0x000000080f0c7812 */ /* 0x000fe200078ef80c */
[----:B------:R-:W-:Y:S01]  /*7da0*/  IMAD.IADD R13, R13, 0x1, R27 ;  /* 0x000000010d0d7824 */ /* 0x000fe200078e021b */
[----:B------:R-:W-:Y:S01]  /*7db0*/  SHF.R.U32.HI R15, RZ, 0x3, R15 ;  /* 0x00000003ff0f7819 */ /* 0x000fe2000001160f */
[----:B------:R-:W-:Y:S01]  /*7dc0*/  IMAD R222, R215, c[0x0][0x1ec], R222 ;  /* 0x00007b00d7de7a24 */ /* 0x000fe200078e02de */
[----:B------:R-:W-:-:S02]  /*7dd0*/  LOP3.LUT P5, RZ, R3, 0x4, RZ, 0xc0, !PT ;  /* 0x0000000403ff7812 */ /* 0x000fc400078ac0ff */
[----:B------:R-:W-:Y:S01]  /*7de0*/  LOP3.LUT R15, R12, R15, RZ, 0x3c, !PT ;  /* 0x0000000f0c0f7212 */ /* 0x000fe200078e3cff */
[----:B------:R-:W-:Y:S01]  /*7df0*/  IMAD.IADD R223, R222, 0x1, R29 ;  /* 0x00000001dedf7824 */ /* 0x000fe200078e021d */
[----:B------:R-:W-:Y:S01]  /*7e00*/  LOP3.LUT R45, R45, 0xfffffe00, RZ, 0xc0, !PT ;  /* 0xfffffe002d2d7812 */ /* 0x000fe200078ec0ff */
[----:B------:R-:W-:Y:S01]  /*7e10*/  IMAD.MOV.U32 R222, RZ, RZ, R28 ;  /* 0x000000ffffde7224 */ /* 0x000fe200078e001c */
[----:B------:R-:W-:Y:S01]  /*7e20*/  LOP3.LUT R16, R47, 0x38, R42, 0xf8, !PT ;  /* 0x000000382f107812 */ /* 0x000fe200078ef82a */
[----:B------:R-:W-:Y:S01]  /*7e30*/  IMAD.MOV.U32 R12, RZ, RZ, R26 ;  /* 0x000000ffff0c7224 */ /* 0x000fe200078e001a */
[----:B------:R-:W-:Y:S02]  /*7e40*/  SHF.R.U32.HI R44, RZ, 0x3, R47 ;  /* 0x00000003ff2c7819 */ /* 0x000fe4000001162f */
[----:B------:R-:W-:Y:S02]  /*7e50*/  ISETP.GE.AND P3, PT, R32, c[0x0][0x198], PT ;  /* 0x0000660020007a0c */ /* 0x000fe40003f66270 */
[----:B------:R-:W-:-:S02]  /*7e60*/  LOP3.LUT R16, R45, R16, R44, 0xf6, !PT ;  /* 0x000000102d107212 */ /* 0x000fc400078ef62c */
[----:B------:R-:W-:-:S03]  /*7e70*/  @!P1 LOP3.LUT R5, R5, 0xfffffff8, RZ, 0xc0, !PT ;  /* 0xfffffff805059812 */ /* 0x000fc600078ec0ff */
[----:B------:R-:W-:-:S06]  /*7e80*/  @!P1 IMAD.SHL.U32 R27, R16, 0x2, RZ ;  /* 0x00000002101b9824 */ /* 0x000fcc00078e00ff */
[----:B------:R-:W-:Y:S01]  /*7e90*/  @!PT LDS RZ, [RZ] ;  /* 0x00000000fffff984 */ /* 0x000fe20000000800 */
[----:B------:R1:W-:Y:S01]  /*7ea0*/  @!P1 LDGSTS.E.BYPASS.LTC128B.128 [R27+0x10080], [R24.64], !P3 ;  /* 0x10080000181b9fae */ /* 0x0003e2000d901d52 */
[----:B--2---:R-:W-:Y:S01]  /*7eb0*/  @P2 SHF.R.S32.HI R23, RZ, 0x1f, R22 ;  /* 0x0000001fff172819 */ /* 0x004fe20000011416 */
[----:B------:R-:W-:Y:S02]  /*7ec0*/  @!P2 IMAD.MOV.U32 R22, RZ, RZ, R216 ;  /* 0x000000ffff16a224 */ /* 0x000fe400078e00d8 */
[----:B------:R-:W-:Y:S01]  /*7ed0*/  @!P2 IMAD.MOV.U32 R23, RZ, RZ, R7 ;  /* 0x000000ffff17a224 */ /* 0x000fe200078e0007 */
[----:B------:R-:W-:Y:S01]  /*7ee0*/  ISETP.NE.U32.AND P2, PT, RZ, c[0x0][0x350], PT ;  /* 0x0000d400ff007a0c */ /* 0x000fe20003f45070 */
[----:B------:R-:W-:-:S03]  /*7ef0*/  IMAD.MOV.U32 R7, RZ, RZ, 0x10 ;  /* 0x00000010ff077424 */ /* 0x000fc600078e00ff */
[----:B------:R-:W-:Y:S02]  /*7f00*/  ISETP.NE.AND.EX P2, PT, RZ, c[0x0][0x354], PT, P2 ;  /* 0x0000d500ff007a0c */ /* 0x000fe40003f45320 */
[----:B------:R-:W-:Y:S02]  /*7f10*/  SEL R7, R7, 0xfffffff0, !P0 ;  /* 0xfffffff007077807 */ /* 0x000fe40004000000 */
[----:B------:R-:W-:Y:S02]  /*7f20*/  SEL R218, R22, RZ, !P2 ;  /* 0x000000ff16da7207 */ /* 0x000fe40005000000 */
[----:B------:R-:W-:Y:S02]  /*7f30*/  IADD3 R22, R42, 0x40, RZ ;  /* 0x000000402a167810 */ /* 0x000fe40007ffe0ff */
[----:B------:R-:W-:Y:S01]  /*7f40*/  ISETP.NE.AND P0, PT, R0, RZ, PT ;  /* 0x000000ff0000720c */ /* 0x000fe20003f05270 */
[----:B------:R-:W-:Y:S01]  /*7f50*/  IMAD.WIDE.U32 R222, R218, c[0x0][0x1f0], R222 ;  /* 0x00007c00dade7a25 */ /* 0x000fe200078e00de */
[----:B------:R-:W-:-:S02]  /*7f60*/  @!P1 SHF.R.S32.HI R11, RZ, 0x1f, R22 ;  /* 0x0000001fff0b9819 */ /* 0x000fc40000011416 */
[----:B------:R-:W-:Y:S02]  /*7f70*/  SEL R3, R23, RZ, !P2 ;  /* 0x000000ff17037207 */ /* 0x000fe40005000000 */
[----:B------:R-:W-:Y:S02]  /*7f80*/  @!P1 LEA.HI R14, R11, R22, RZ, 0x3 ;  /* 0x000000160b0e9211 */ /* 0x000fe400078f18ff */
[----:B------:R-:W-:Y:S01]  /*7f90*/  P2R R11, PR, RZ, 0x1 ;  /* 0x00000001ff0b7803 */ /* 0x000fe20000000000 */
[C---:B------:R-:W-:Y:S01]  /*7fa0*/  IMAD R227, R3.reuse, c[0x0][0x1f0], RZ ;  /* 0x00007c0003e37a24 */ /* 0x040fe200078e02ff */
[----:B------:R-:W-:Y:S01]  /*7fb0*/  ISETP.GE.AND P0, PT, R42, c[0x0][0x1d4], PT ;  /* 0x000075002a007a0c */ /* 0x000fe20003f06270 */
[----:B------:R-:W-:Y:S01]  /*7fc0*/  IMAD R225, R3, c[0x0][0x218], RZ ;  /* 0x0000860003e17a24 */ /* 0x000fe200078e02ff */
[----:B------:R-:W-:Y:S01]  /*7fd0*/  ISETP.GE.AND P2, PT, R22, c[0x0][0x198], PT ;  /* 0x0000660016007a0c */ /* 0x000fe20003f46270 */
[C---:B------:R-:W-:Y:S01]  /*7fe0*/  IMAD R227, R218.reuse, c[0x0][0x1f4], R227 ;  /* 0x00007d00dae37a24 */ /* 0x040fe200078e02e3 */
[----:B------:R-:W-:Y:S01]  /*7ff0*/  LOP3.LUT R0, R15, 0xfffffe00, R18, 0xf8, !PT ;  /* 0xfffffe000f007812 */ /* 0x000fe200078ef812 */
[----:B------:R-:W-:Y:S01]  /*8000*/  IMAD R225, R218, c[0x0][0x21c], R225 ;  /* 0x00008700dae17a24 */ /* 0x000fe200078e02e1 */
[----:B------:R-:W-:Y:S01]  /*8010*/  @!P1 LOP3.LUT R15, R14, 0xfffffff8, RZ, 0xc0, !PT ;  /* 0xfffffff80e0f9812 */ /* 0x000fe200078ec0ff */
[----:B------:R-:W-:Y:S01]  /*8020*/  IMAD.WIDE.U32 R218, R218, c[0x0][0x218], R12 ;  /* 0x00008600dada7a25 */ /* 0x000fe200078e000c */
[----:B------:R-:W-:Y:S01]  /*8030*/  @!P1 LOP3.LUT R23, R10, 0xfffffff8, RZ, 0xc0, !PT ;  /* 0xfffffff80a179812 */ /* 0x000fe200078ec0ff */
[----:B------:R1:W2:Y:S01]  /*8040*/  SHFL.IDX PT, R14, R9, 0x1, 0x181f ;  /* 0x00381f00090e7f89 */ /* 0x0002a200000e0000 */
[----:B------:R-:W-:Y:S01]  /*8050*/  SEL R18, RZ, 0x1, P0 ;  /* 0x00000001ff127807 */ /* 0x000fe20000000000 */
[--C-:B------:R-:W-:Y:S01]  /*8060*/  @!P1 IMAD.WIDE R30, R15, 0x2, R20.reuse ;  /* 0x000000020f1e9825 */ /* 0x100fe200078e0214 */
[----:B------:R-:W-:Y:S01]  /*8070*/  IADD3 R10, R42, 0x80, RZ ;  /* 0x000000802a0a7810 */ /* 0x000fe20007ffe0ff */
[----:B------:R1:W3:Y:S01]  /*8080*/  SHFL.IDX PT, R15, R8, 0x1, 0x181f ;  /* 0x00381f00080f7f89 */ /* 0x0002e200000e0000 */
[----:B------:R-:W-:Y:S01]  /*8090*/  @P0 LOP3.LUT R217, R217, 0x2, RZ, 0xfc, !PT ;  /* 0x00000002d9d90812 */ /* 0x000fe200078efcff */
[--C-:B------:R-:W-:Y:S01]  /*80a0*/  @!P1 IMAD.WIDE R28, R23, 0x2, R20.reuse ;  /* 0x00000002171c9825 */ /* 0x100fe200078e0214 */
[----:B------:R-:W-:Y:S01]  /*80b0*/  ISETP.GE.AND P0, PT, R22, c[0x0][0x1d4], PT ;  /* 0x0000750016007a0c */ /* 0x000fe20003f06270 */
[----:B------:R1:W-:Y:S01]  /*80c0*/  @!P1 LDGSTS.E.BYPASS.LTC128B.128 [R27+0x14080], [R30.64], !P2 ;  /* 0x140800001e1b9fae */ /* 0x0003e2000d101d52 */
[----:B------:R-:W-:Y:S01]  /*80d0*/  LOP3.LUT R217, R217, 0xfffffffe, RZ, 0xc0, !PT ;  /* 0xfffffffed9d97812 */ /* 0x000fe200078ec0ff */
[----:B------:R-:W-:Y:S01]  /*80e0*/  @!P1 IMAD.WIDE R20, R5, 0x2, R20 ;  /* 0x0000000205149825 */ /* 0x000fe200078e0214 */
[----:B------:R-:W-:Y:S01]  /*80f0*/  IADD3 R3, R42, 0xc0, RZ ;  /* 0x000000c02a037810 */ /* 0x000fe20007ffe0ff */
[----:B------:R1:W-:Y:S01]  /*8100*/  @!P1 LDGSTS.E.BYPASS.LTC128B.128 [R27+0x18080], [R28.64], !P6 ;  /* 0x180800001c1b9fae */ /* 0x0003e2000f101d52 */
[----:B------:R-:W-:Y:S01]  /*8110*/  ISETP.GE.AND P6, PT, R10, c[0x0][0x1d4], PT ;  /* 0x000075000a007a0c */ /* 0x000fe20003fc6270 */
[----:B------:R-:W-:-:S02]  /*8120*/  IMAD.MOV.U32 R5, RZ, RZ, 0x20 ;  /* 0x00000020ff057424 */ /* 0x000fc400078e00ff */
[----:B------:R1:W-:Y:S01]  /*8130*/  @!P1 LDGSTS.E.BYPASS.LTC128B.128 [R27+0x1c080], [R20.64], !P4 ;  /* 0x1c080000141b9fae */ /* 0x0003e2000e101d52 */
[----:B------:R-:W-:Y:S02]  /*8140*/  IMAD.IADD R227, R223, 0x1, R227 ;  /* 0x00000001dfe37824 */ /* 0x000fe400078e02e3 */
[----:B------:R-:W-:Y:S01]  /*8150*/  SEL R5, R5, 0xffffffe0, !P5 ;  /* 0xffffffe005057807 */ /* 0x000fe20006800000 */
[----:B------:R-:W-:Y:S01]  /*8160*/  IMAD.IADD R225, R219, 0x1, R225 ;  /* 0x00000001dbe17824 */ /* 0x000fe200078e02e1 */
[----:B------:R-:W-:Y:S02]  /*8170*/  @P0 LOP3.LUT R217, R217, 0x1, RZ, 0xfc, !PT ;  /* 0x00000001d9d90812 */ /* 0x000fe400078efcff */
[----:B------:R-:W-:Y:S02]  /*8180*/  ISETP.NE.AND P0, PT, R11, RZ, PT ;  /* 0x000000ff0b00720c */ /* 0x000fe40003f05270 */
[----:B------:R-:W-:-:S11]  /*8190*/  ISETP.GE.AND P5, PT, R3, c[0x0][0x1d4], PT ;  /* 0x0000750003007a0c */ /* 0x000fd60003fa6270 */
[----:B------:R-:W-:Y:S05]  /*81a0*/  @P0 BRA `(.L_x_2314) ;  /* 0x0000016000000947 */ /* 0x000fea0003800000 */
[----:B--23--:R-:W-:Y:S01]  /*81b0*/  IADD3 R12, R32, 0x80, RZ ;  /* 0x00000080200c7810 */ /* 0x00cfe20007ffe0ff */
[----:B------:R-:W-:Y:S01]  /*81c0*/  IMAD.SHL.U32 R23, R16, 0x2, RZ ;  /* 0x0000000210177824 */ /* 0x000fe200078e00ff */
[C---:B------:R-:W-:Y:S02]  /*81d0*/  IADD3 R10, R32.reuse, 0xc0, RZ ;  /* 0x000000c0200a7810 */ /* 0x040fe40007ffe0ff */
[----:B------:R-:W-:Y:S02]  /*81e0*/  SHF.R.S32.HI R13, RZ, 0x1f, R22 ;  /* 0x0000001fff0d7819 */ /* 0x000fe40000011416 */
[----:B-1----:R-:W-:Y:S02]  /*81f0*/  LEA R20, P0, R32, R14, 0x1 ;  /* 0x0000000e20147211 */ /* 0x002fe400078008ff */
        /* <DEDUP_REMOVED lines=17> */
.L_x_2314:
[----:B--23--:R-:W-:Y:S05]  /*8310*/  BSYNC B0 ;  /* 0x0000000000007941 */ /* 0x00cfea0003800000 */
.L_x_2313:
[----:B-1----:R-:W-:Y:S01]  /*8320*/  IADD3 R10, R2, 0x40, RZ ;  /* 0x00000040020a7810 */ /* 0x002fe20007ffe0ff */
        /* <DEDUP_REMOVED lines=28> */
.L_x_2316:
[----:B------:R-:W-:Y:S05]  /*84f0*/  BSYNC B0 ;  /* 0x0000000000007941 */ /* 0x000fea0003800000 */
.L_x_2315:
[----:B------:R-:W-:Y:S01]  /*8500*/  IADD3 R2, R2, 0x60, RZ ;  /* 0x0000006002027810 */ /* 0x000fe20007ffe0ff */
[----:B--2---:R2:W4:Y:S01]  /*8510*/  SHFL.IDX PT, R15, R8, 0x3, 0x181f ;  /* 0x00781f00080f7f89 */ /* 0x00452200000e0000 */
[----:B------:R-:W-:Y:S01]  /*8520*/  MOV R11, 0x30 ;  /* 0x00000030000b7802 */ /* 0x000fe20000000f00 */
[----:B------:R-:W-:Y:S01]  /*8530*/  BSSY B0, `(.L_x_2317) ;  /* 0x000001e000007945 */ /* 0x000fe20003800000 */
[----:B------:R-:W-:Y:S01]  /*8540*/  ISETP.GE.AND P0, PT, R2, R33, PT ;  /* 0x000000210200720c */ /* 0x000fe20003f06270 */
[----:B---3--:R2:W3:Y:S02]  /*8550*/  SHFL.IDX PT, R14, R9, 0x3, 0x181f ;  /* 0x00781f00090e7f89 */ /* 0x0084e400000e0000 */
[----:B------:R-:W-:-:S02]  /*8560*/  IMAD R3, R11, c[0x0][0x1e4], RZ ;  /* 0x000079000b037a24 */ /* 0x000fc400078e02ff */
[----:B------:R-:W-:-:S05]  /*8570*/  IMAD.WIDE.U32 R64, R11, c[0x0][0x1e0], RZ ;  /* 0x000078000b407a25 */ /* 0x000fca00078e00ff */
[----:B------:R-:W-:-:S03]  /*8580*/  IADD3 R3, R65, R3, RZ ;  /* 0x0000000341037210 */ /* 0x000fc60007ffe0ff */
[----:B------:R-:W-:Y:S05]  /*8590*/  @P0 BRA `(.L_x_2318) ;  /* 0x0000017000000947 */ /* 0x000fea0003800000 */
[----:B-12---:R-:W-:Y:S01]  /*85a0*/  SHF.R.S32.HI R9, RZ, 0x1f, R22 ;  /* 0x0000001fff097819 */ /* 0x006fe20000011416 */
[----:B------:R-:W-:Y:S01]  /*85b0*/  IMAD.SHL.U32 R10, R16, 0x2, RZ ;  /* 0x00000002100a7824 */ /* 0x000fe200078e00ff */
[C---:B------:R-:W-:Y:S02]  /*85c0*/  IADD3 R13, R32.reuse, 0x80, RZ ;  /* 0x00000080200d7810 */ /* 0x040fe40007ffe0ff */
        /* <DEDUP_REMOVED lines=20> */
.L_x_2318:
[----:B------:R-:W-:Y:S05]  /*8710*/  BSYNC B0 ;  /* 0x0000000000007941 */ /* 0x000fea0003800000 */
.L_x_2317:
[C---:B------:R-:W-:Y:S01]  /*8720*/  IMAD R2, R156.reuse, -0x30, R11 ;  /* 0xffffffd09c027824 */ /* 0x040fe200078e020b */
[----:B------:R-:W0:Y:S01]  /*8730*/  LDGDEPBAR ;  /* 0x00000000000079af */ /* 0x000e220000000000 */
[----:B------:R-:W-:Y:S01]  /*8740*/  IADD3 R23, R156, -0x1, RZ ;  /* 0xffffffff9c177810 */ /* 0x000fe20007ffe0ff */
[----:B------:R-:W-:Y:S01]  /*8750*/  IMAD.MOV.U32 R226, RZ, RZ, R222 ;  /* 0x000000ffffe27224 */ /* 0x000fe200078e00de */
[----:B------:R-:W-:Y:S01]  /*8760*/  LOP3.LUT P3, RZ, R217, 0x2, RZ, 0xc0, !PT ;  /* 0x00000002d9ff7812 */ /* 0x000fe2000786c0ff */
[----:B------:R-:W-:Y:S01]  /*8770*/  IMAD.IADD R4, R99, 0x1, R2 ;  /* 0x0000000163047824 */ /* 0x000fe200078e0202 */
[----:B-1----:R-:W-:Y:S01]  /*8780*/  SHF.R.S32.HI R21, RZ, 0x1f, R23 ;  /* 0x0000001fff157819 */ /* 0x002fe20000011417 */
[----:B------:R-:W-:Y:S01]  /*8790*/  IMAD.WIDE.U32 R12, R23, R64, R226 ;  /* 0x00000040170c7225 */ /* 0x000fe200078e00e2 */
[----:B------:R-:W-:Y:S01]  /*87a0*/  BAR.SYNC.DEFER_BLOCKING 0x0 ;  /* 0x0000000000007b1d */ /* 0x000fe20000010000 */
[----:B------:R-:W-:-:S02]  /*87b0*/  LOP3.LUT P4, RZ, R217, 0x1, RZ, 0xc0, !PT ;  /* 0x00000001d9ff7812 */ /* 0x000fc4000788c0ff */
[----:B--2---:R-:W-:-:S03]  /*87c0*/  IMNMX R9, R4, 0x30, PT ;  /* 0x0000003004097817 */ /* 0x004fc60003800200 */
[----:B------:R-:W-:Y:S01]  /*87d0*/  UMOV UR8, 0x5 ;  /* 0x0000000500087882 */ /* 0x000fe20000000000 */
[----:B------:R-:W-:Y:S01]  /*87e0*/  BSSY B0, `(.L_x_2319) ;  /* 0x000001e000007945 */ /* 0x000fe20003800000 */
[----:B------:R-:W-:Y:S01]  /*87f0*/  IMAD.IADD R10, R9, 0x1, -R158 ;  /* 0x00000001090a7824 */ /* 0x000fe200078e0a9e */
[----:B------:R-:W-:Y:S01]  /*8800*/  ULDC.64 UR4, c[0x0][0x1e0] ;  /* 0x0000780000047ab9 */ /* 0x000fe20000000a00 */
[----:B------:R-:W-:Y:S01]  /*8810*/  IMAD R9, R3, R23, RZ ;  /* 0x0000001703097224 */ /* 0x000fe200078e02ff */
[----:B------:R-:W-:Y:S02]  /*8820*/  USHF.L.U64.HI UR8, UR4, UR8, UR5 ;  /* 0x0000000804087299 */ /* 0x000fe40008010205 */
[----:B------:R-:W-:Y:S01]  /*8830*/  ISETP.GE.AND P0, PT, R10, 0x1, PT ;  /* 0x000000010a00780c */ /* 0x000fe20003f06270 */
[----:B------:R-:W-:Y:S01]  /*8840*/  IMAD R9, R21, R64, R9 ;  /* 0x0000004015097224 */ /* 0x000fe200078e0209 */
[----:B------:R-:W-:-:S03]  /*8850*/  USHF.L.U32 UR5, UR4, 0x5, URZ ;  /* 0x0000000504057899 */ /* 0x000fc6000800063f */
[----:B------:R-:W-:-:S08]  /*8860*/  IMAD.IADD R9, R13, 0x1, R9 ;  /* 0x000000010d097824 */ /* 0x000fd000078e0209 */
[----:B---3--:R-:W-:Y:S01]  /*8870*/  @P0 LEA R14, P2, R12, c[0x0][0x1c8], 0x1 ;  /* 0x000072000c0e0a11 */ /* 0x008fe200078408ff */
        /* <DEDUP_REMOVED lines=20> */
.L_x_2320:
[----:B------:R-:W-:Y:S05]  /*89c0*/  BSYNC B0 ;  /* 0x0000000000007941 */ /* 0x000fea0003800000 */
.L_x_2319:
[----:B------:R-:W-:Y:S01]  /*89d0*/  ISETP.LT.AND P0, PT, RZ, c[0x0][0x27c], PT ;  /* 0x00009f00ff007a0c */ /* 0x000fe20003f01270 */
[----:B------:R-:W0:-:S12]  /*89e0*/  LDGDEPBAR ;  /* 0x00000000000079af */ /* 0x000e180000000000 */
[----:B------:R-:W-:Y:S05]  /*89f0*/  @P0 BRA `(.L_x_2321) ;  /* 0x0000002000000947 */ /* 0x000fea0003800000 */
[----:B------:R-:W-:-:S04]  /*8a00*/  DEPBAR.LE SB0, 0x1 ;  /* 0x000080400000791a */ /* 0x000fc80000000000 */
[----:B------:R-:W-:Y:S05]  /*8a10*/  BRA `(.L_x_2322) ;  /* 0x00006c1000007947 */ /* 0x000fea0003800000 */
.L_x_2321:
        /* <DEDUP_REMOVED lines=69> */
.L_x_2325:
[----:B------:R-:W-:Y:S05]  /*8e70*/  BSYNC B0 ;  /* 0x0000000000007941 */ /* 0x000fea0003800000 */
.L_x_2324:
[----:B------:R-:W-:Y:S01]  /*8e80*/  IMAD R33, R100, -0x80, R33 ;  /* 0xffffff8064217824 */ /* 0x000fe200078e0221 */
[--C-:B-1---5:R-:W-:Y:S01]  /*8e90*/  SHF.R.U64 R36, R26, 0x10, R27.reuse ;  /* 0x000000101a247819 */ /* 0x122fe2000000121b */
[----:B------:R-:W-:Y:S01]  /*8ea0*/  IMAD.MOV.U32 R48, RZ, RZ, R26 ;  /* 0x000000ffff307224 */ /* 0x000fe200078e001a */
[--C-:B------:R-:W-:Y:S01]  /*8eb0*/  SHF.R.U32.HI R35, RZ, 0x10, R27.reuse ;  /* 0x00000010ff237819 */ /* 0x100fe2000001161b */
        /* <DEDUP_REMOVED lines=71> */
[C---:B------:R-:W-:Y:S01]  /*9330*/  SHF.L.U32 R42, R35.reuse, 0x10, RZ ;  /* 0x00000010232a7819 */ /* 0x040fe200000006ff */
[----:B------:R-:W-:Y:S01]  /*9340*/  FFMA.FTZ R38, R38, R40, R37 ;  /* 0x0000002826267223 */ /* 0x000fe20000010025 */
[----:B------:R-:W-:Y:S01]  /*9350*/  SHF.L.U32 R40, R32, 0x10, RZ ;  /* 0x0000001020287819 */ /* 0x000fe200000006ff */
        /* <DEDUP_REMOVED lines=18> */
.L_x_2329:
[----:B------:R-:W-:Y:S05]  /*9480*/  BSYNC B0 ;  /* 0x0000000000007941 */ /* 0x000fea0003800000 */
.L_x_2328:
        /* <DEDUP_REMOVED lines=42> */
.L_x_2331:
[----:B------:R-:W-:Y:S05]  /*9730*/  BSYNC B0 ;  /* 0x0000000000007941 */ /* 0x000fea0003800000 */
.L_x_2330:
        /* <DEDUP_REMOVED lines=42> */
.L_x_2333:
[----:B------:R-:W-:Y:S05]  /*99e0*/  BSYNC B0 ;  /* 0x0000000000007941 */ /* 0x000fea0003800000 */
.L_x_2332:
        /* <DEDUP_REMOVED lines=41> */
.L_x_2327:
[----:B------:R-:W-:Y:S05]  /*9c80*/  BSYNC B1 ;  /* 0x0000000000017941 */ /* 0x000fea0003800000 */
.L_x_2326:
        /* <DEDUP_REMOVED lines=45> */
.L_x_2337:
[----:B------:R-:W-:Y:S05]  /*9f60*/  BSYNC B0 ;  /* 0x0000000000007941 */ /* 0x000fea0003800000 */
.L_x_2336:
        /* <DEDUP_REMOVED lines=42> */
.L_x_2339:
[----:B------:R-:W-:Y:S05]  /*a210*/  BSYNC B0 ;  /* 0x0000000000007941 */ /* 0x000fea0003800000 */
.L_x_2338:
        /* <DEDUP_REMOVED lines=42> */
.L_x_2341:
[----:B------:R-:W-:Y:S05]  /*a4c0*/  BSYNC B0 ;  /* 0x0000000000007941 */ /* 0x000fea0003800000 */
.L_x_2340:
        /* <DEDUP_REMOVED lines=41> */
.L_x_2335:
[----:B------:R-:W-:Y:S05]  /*a760*/  BSYNC B1 ;  /* 0x0000000000017941 */ /* 0x000fea0003800000 */
.L_x_2334:
        /* <DEDUP_REMOVED lines=45> */
.L_x_2345:
[----:B------:R-:W-:Y:S05]  /*aa40*/  BSYNC B0 ;  /* 0x0000000000007941 */ /* 0x000fea0003800000 */
.L_x_2344:
        /* <DEDUP_REMOVED lines=42> */
.L_x_2347:
[----:B------:R-:W-:Y:S05]  /*acf0*/  BSYNC B0 ;  /* 0x0000000000007941 */ /* 0x000fea0003800000 */
.L_x_2346:
        /* <DEDUP_REMOVED lines=42> */
.L_x_2349:
[----:B------:R-:W-:Y:S05]  /*afa0*/  BSYNC B0 ;  /* 0x0000000000007941 */ /* 0x000fea0003800000 */
.L_x_2348:
        /* <DEDUP_REMOVED lines=41> */
.L_x_2343:
[----:B------:R-:W-:Y:S05]  /*b240*/  BSYNC B1 ;  /* 0x0000000000017941 */ /* 0x000fea0003800000 */
.L_x_2342:
[----:B-1----:R-:W-:-:S04]  /*b250*/  IADD3 R8, R158, 0x60, RZ ;  /* 0x000000609e087810 */ /* 0x002fc80007ffe0ff */
[----:B------:R-:W-:-:S13]  /*b260*/  ISETP.GE.AND P0, PT, R8, R33, PT ;  /* 0x000000210800720c */ /* 0x000fda0003f06270 */
[----:B------:R-:W-:Y:S05]  /*b270*/  @P0 BRA `(.L_x_2350) ;  /* 0x000043a000000947 */ /* 0x000fea0003800000 */
[----:B------:R-:W-:Y:S01]  /*b280*/  ISETP.GE.AND P0, PT, R12, c[0x0][0x27c], PT ;  /* 0x00009f000c007a0c */ /* 0x000fe20003f06270 */
[----:B------:R-:W-:-:S12]  /*b290*/  BSSY B0, `(.L_x_2351) ;  /* 0x0000028000007945 */ /* 0x000fd80003800000 */
[----:B------:R-:W-:Y:S05]  /*b2a0*/  @P0 BRA `(.L_x_2352) ;  /* 0x0000026000000947 */ /* 0x000fea0003800000 */
[----:B------:R-:W1:Y:S01]  /*b2b0*/  LDS.128 R8, [R20+0x13080] ;  /* 0x0130800014087984 */ /* 0x000e620000000c00 */
[C---:B------:R-:W-:Y:S02]  /*b2c0*/  SHF.L.U32 R38, R36.reuse, 0x10, RZ ;  /* 0x0000001024267819 */ /* 0x040fe400000006ff */
[----:B------:R-:W-:Y:S01]  /*b2d0*/  LOP3.LUT R39, R36, 0xffff0000, RZ, 0xc0, !PT ;  /* 0xffff000024277812 */ /* 0x000fe200078ec0ff */
[C---:B------:R-:W-:Y:S01]  /*b2e0*/  IMAD.U32 R36, R34.reuse, 0x10000, RZ ;  /* 0x0001000022247824 */ /* 0x040fe200078e00ff */
[----:B------:R-:W-:Y:S02]  /*b2f0*/  LOP3.LUT R34, R34, 0xffff0000, RZ, 0xc0, !PT ;  /* 0xffff000022227812 */ /* 0x000fe400078ec0ff */
[C---:B-1----:R-:W-:Y:S01]  /*b300*/  LOP3.LUT R33, R8.reuse, 0xffff0000, RZ, 0xc0, !PT ;  /* 0xffff000008217812 */ /* 0x042fe200078ec0ff */
[----:B------:R-:W-:Y:S01]  /*b310*/  IMAD.U32 R40, R11, 0x10000, RZ ;  /* 0x000100000b287824 */ /* 0x000fe200078e00ff */
[----:B------:R-:W-:Y:S02]  /*b320*/  SHF.L.U32 R37, R8, 0x10, RZ ;  /* 0x0000001008257819 */ /* 0x000fe400000006ff */
[----:B------:R-:W-:-:S02]  /*b330*/  SHF.L.U32 R42, R10, 0x10, RZ ;  /* 0x000000100a2a7819 */ /* 0x000fc400000006ff */
[----:B------:R-:W-:Y:S01]  /*b340*/  LOP3.LUT R41, R10, 0xffff0000, RZ, 0xc0, !PT ;  /* 0xffff00000a297812 */ /* 0x000fe200078ec0ff */
[-C--:B------:R-:W-:Y:S01]  /*b350*/  FMUL.FTZ R10, R36, R33.reuse ;  /* 0x00000021240a7220 */ /* 0x080fe20000410000 */
[C---:B------:R-:W-:Y:S01]  /*b360*/  SHF.L.U32 R8, R9.reuse, 0x10, RZ ;  /* 0x0000001009087819 */ /* 0x040fe200000006ff */
[C---:B------:R-:W-:Y:S01]  /*b370*/  FMUL.FTZ R33, R38.reuse, R33 ;  /* 0x0000002126217220 */ /* 0x040fe20000410000 */
[----:B------:R-:W-:Y:S01]  /*b380*/  LOP3.LUT R9, R9, 0xffff0000, RZ, 0xc0, !PT ;  /* 0xffff000009097812 */ /* 0x000fe200078ec0ff */
[-C--:B------:R-:W-:Y:S01]  /*b390*/  FFMA.FTZ R10, R38, R37.reuse, -R10 ;  /* 0x00000025260a7223 */ /* 0x080fe2000001080a */
[----:B------:R-:W-:Y:S01]  /*b3a0*/  LOP3.LUT R43, R11, 0xffff0000, RZ, 0xc0, !PT ;  /* 0xffff00000b2b7812 */ /* 0x000fe200078ec0ff */
[----:B------:R-:W-:Y:S01]  /*b3b0*/  FFMA.FTZ R33, R36, R37, R33 ;  /* 0x0000002524217223 */ /* 0x000fe20000010021 */
[----:B------:R-:W-:Y:S01]  /*b3c0*/  SHF.L.U32 R36, R32, 0x10, RZ ;  /* 0x0000001020247819 */ /* 0x000fe200000006ff */
[-C--:B------:R-:W-:Y:S01]  /*b3d0*/  FMUL.FTZ R11, R34, R9.reuse ;  /* 0x00000009220b7220 */ /* 0x080fe20000410000 */
[----:B------:R-:W-:Y:S01]  /*b3e0*/  SHF.L.U32 R37, R35, 0x10, RZ ;  /* 0x0000001023257819 */ /* 0x000fe200000006ff */
[C---:B------:R-:W-:Y:S01]  /*b3f0*/  FMUL.FTZ R9, R39.reuse, R9 ;  /* 0x0000000927097220 */ /* 0x040fe20000410000 */
[----:B------:R-:W-:Y:S01]  /*b400*/  LOP3.LUT R32, R32, 0xffff0000, RZ, 0xc0, !PT ;  /* 0xffff000020207812 */ /* 0x000fe200078ec0ff */
[-C--:B------:R-:W-:Y:S01]  /*b410*/  FFMA.FTZ R11, R39, R8.reuse, -R11 ;  /* 0x00000008270b7223 */ /* 0x080fe2000001080b */
[----:B------:R-:W-:Y:S01]  /*b420*/  LOP3.LUT R35, R35, 0xffff0000, RZ, 0xc0, !PT ;  /* 0xffff000023237812 */ /* 0x000fe200078ec0ff */
[----:B------:R-:W-:-:S02]  /*b430*/  FFMA.FTZ R34, R34, R8, R9 ;  /* 0x0000000822227223 */ /* 0x000fc40000010009 */
[----:B------:R-:W-:Y:S02]  /*b440*/  FMUL.FTZ R8, R36, R41 ;  /* 0x0000002924087220 */ /* 0x000fe40000410000 */
[----:B------:R-:W-:Y:S02]  /*b450*/  FMUL.FTZ R9, R32, R43 ;  /* 0x0000002b20097220 */ /* 0x000fe40000410000 */
[----:B------:R-:W-:Y:S02]  /*b460*/  FMUL.FTZ R41, R37, R41 ;  /* 0x0000002925297220 */ /* 0x000fe40000410000 */
[----:B------:R-:W-:Y:S02]  /*b470*/  FMUL.FTZ R43, R35, R43 ;  /* 0x0000002b232b7220 */ /* 0x000fe40000410000 */
[----:B------:R-:W-:Y:S01]  /*b480*/  FFMA.FTZ R37, R37, R42, -R8 ;  /* 0x0000002a25257223 */ /* 0x000fe20000010808 */
        /* <DEDUP_REMOVED lines=8> */
.L_x_2352:
[----:B------:R-:W-:Y:S05]  /*b510*/  BSYNC B0 ;  /* 0x0000000000007941 */ /* 0x000fea0003800000 */
.L_x_2351:
        /* <DEDUP_REMOVED lines=42> */
.L_x_2354:
[----:B------:R-:W-:Y:S05]  /*b7c0*/  BSYNC B0 ;  /* 0x0000000000007941 */ /* 0x000fea0003800000 */
.L_x_2353:
        /* <DEDUP_REMOVED lines=42> */
.L_x_2356:
[----:B------:R-:W-:Y:S05]  /*ba70*/  BSYNC B0 ;  /* 0x0000000000007941 */ /* 0x000fea0003800000 */
.L_x_2355:
        /* <DEDUP_REMOVED lines=42> */
.L_x_2323:
        /* <DEDUP_REMOVED lines=31> */
.L_x_2358:
[----:B------:R-:W-:Y:S05]  /*bf10*/  BSYNC B0 ;  /* 0x0000000000007941 */ /* 0x000fea0003800000 */
.L_x_2357:
        /* <DEDUP_REMOVED lines=14> */
[----:B------:R-:W-:Y:S01]  /*c000*/  IMAD.MOV.U32 R46, RZ, RZ, R8 ;  /* 0x000000ffff2e7224 */ /* 0x000fe200078e0008 */
[--C-:B------:R-:W-:Y:S01]  /*c010*/  SHF.R.U64 R37, R8, 0x10, R9.reuse ;  /* 0x0000001008257819 */ /* 0x100fe20000001209 */
[--C-:B------:R-:W-:Y:S01]  /*c020*/  IMAD.MOV.U32 R36, RZ, RZ, R9.reuse ;  /* 0x000000ffff247224 */ /* 0x100fe200078e0009 */
[----:B------:R-:W-:Y:S01]  /*c030*/  SHF.R.U32.HI R53, RZ, 0x10, R9 ;  /* 0x00000010ff357819 */ /* 0x000fe20000011609 */
[----:B------:R-:W-:Y:S01]  /*c040*/  IMAD.MOV.U32 R48, RZ, RZ, R10 ;  /* 0x000000ffff307224 */ /* 0x000fe200078e000a */
[----:B------:R-:W-:Y:S01]  /*c050*/  SHF.R.U64 R35, R10, 0x10, R11 ;  /* 0x000000100a237819 */ /* 0x000fe2000000120b */
[----:B------:R-:W-:Y:S01]  /*c060*/  IMAD.MOV.U32 R50, RZ, RZ, R30 ;  /* 0x000000ffff327224 */ /* 0x000fe200078e001e */
[----:B------:R-:W-:Y:S01]  /*c070*/  SHF.R.U32.HI R52, RZ, 0x10, R29 ;  /* 0x00000010ff347819 */ /* 0x000fe2000001161d */
[----:B------:R-:W-:Y:S01]  /*c080*/  IMAD.MOV.U32 R28, RZ, RZ, R31 ;  /* 0x000000ffff1c7224 */ /* 0x000fe200078e001f */
[----:B------:R-:W-:Y:S01]  /*c090*/  SHF.R.U64 R27, R12, 0x10, R13 ;  /* 0x000000100c1b7819 */ /* 0x000fe2000000120d */
[----:B------:R-:W-:Y:S01]  /*c0a0*/  IMAD.MOV.U32 R34, RZ, RZ, R11 ;  /* 0x000000ffff227224 */ /* 0x000fe200078e000b */
[----:B------:R-:W-:Y:S01]  /*c0b0*/  SHF.R.U64 R8, R14, 0x10, R15 ;  /* 0x000000100e087819 */ /* 0x000fe2000000120f */
[----:B------:R-:W-:Y:S01]  /*c0c0*/  IMAD.MOV.U32 R10, RZ, RZ, R12 ;  /* 0x000000ffff0a7224 */ /* 0x000fe200078e000c */
[----:B------:R-:W-:Y:S01]  /*c0d0*/  SHF.R.U64 R29, R30, 0x10, R31 ;  /* 0x000000101e1d7819 */ /* 0x000fe2000000121f */
[----:B------:R-:W-:Y:S01]  /*c0e0*/  IMAD.MOV.U32 R26, RZ, RZ, R13 ;  /* 0x000000ffff1a7224 */ /* 0x000fe200078e000d */
[----:B------:R-:W-:Y:S01]  /*c0f0*/  SHF.R.U32.HI R51, RZ, 0x10, R31 ;  /* 0x00000010ff337819 */ /* 0x000fe2000001161f */
[----:B------:R-:W-:Y:S01]  /*c100*/  IMAD.MOV.U32 R9, RZ, RZ, R14 ;  /* 0x000000ffff097224 */ /* 0x000fe200078e000e */
[----:B------:R-:W-:Y:S01]  /*c110*/  SHF.R.U32.HI R11, RZ, 0x10, R11 ;  /* 0x00000010ff0b7819 */ /* 0x000fe2000001160b */
[----:B------:R-:W-:Y:S01]  /*c120*/  IMAD.MOV.U32 R24, RZ, RZ, R15 ;  /* 0x000000ffff187224 */ /* 0x000fe200078e000f */
[----:B------:R-:W-:Y:S01]  /*c130*/  SHF.R.U32.HI R13, RZ, 0x10, R13 ;  /* 0x00000010ff0d7819 */ /* 0x000fe2000001160d */
        /* <DEDUP_REMOVED lines=71> */
[C---:B------:R-:W-:Y:S01]  /*c5b0*/  LOP3.LUT R57, R39.reuse, 0xffff0000, RZ, 0xc0, !PT ;  /* 0xffff000027397812 */ /* 0x040fe200078ec0ff */
        /* <DEDUP_REMOVED lines=14> */
[----:B------:R-:W-:Y:S01]  /*c6a0*/  FFMA.FTZ R55, R48, R57, -R55 ;  /* 0x0000003930377223 */ /* 0x000fe20000010837 */
        /* <DEDUP_REMOVED lines=24> */
.L_x_2362:
[----:B------:R-:W-:Y:S05]  /*c830*/  BSYNC B0 ;  /* 0x0000000000007941 */ /* 0x000fea0003800000 */
.L_x_2361:
        /* <DEDUP_REMOVED lines=99> */
.L_x_2360:
[----:B------:R-:W-:Y:S05]  /*ce70*/  BSYNC B1 ;  /* 0x0000000000017941 */ /* 0x000fea0003800000 */
.L_x_2359:
[----:B-1----:R-:W-:Y:S01]  /*ce80*/  IADD3 R20, R158, 0x20, RZ ;  /* 0x000000209e147810 */ /* 0x002fe20007ffe0ff */
[----:B------:R-:W-:Y:S03]  /*ce90*/  BSSY B1, `(.L_x_2363) ;  /* 0x00000d2000017945 */ /* 0x000fe60003800000 */
[----:B------:R-:W-:-:S13]  /*cea0*/  ISETP.GE.AND P0, PT, R20, R33, PT ;  /* 0x000000211400720c */ /* 0x000fda0003f06270 */
[----:B------:R-:W-:Y:S05]  /*ceb0*/  @P0 BRA `(.L_x_2364) ;  /* 0x00000cf000000947 */ /* 0x000fea0003800000 */
[----:B------:R-:W-:Y:S01]  /*cec0*/  ISETP.GE.AND P0, PT, R32, c[0x0][0x27c], PT ;  /* 0x00009f0020007a0c */ /* 0x000fe20003f06270 */
[----:B------:R-:W-:-:S12]  /*ced0*/  BSSY B0, `(.L_x_2365) ;  /* 0x0000063000007945 */ /* 0x000fd80003800000 */
[----:B------:R-:W-:Y:S05]  /*cee0*/  @P0 BRA `(.L_x_2366) ;  /* 0x0000061000000947 */ /* 0x000fea0003800000 */
[----:B------:R-:W-:Y:S01]  /*cef0*/  IMAD.MOV.U32 R12, RZ, RZ, c[0x0][0x27c] ;  /* 0x00009f00ff0c7624 */ /* 0x000fe200078e00ff */
        /* <DEDUP_REMOVED lines=96> */
.L_x_2366:
[----:B------:R-:W-:Y:S05]  /*d500*/  BSYNC B0 ;  /* 0x0000000000007941 */ /* 0x000fea0003800000 */
.L_x_2365:
        /* <DEDUP_REMOVED lines=11> */
[----:B------:R-:W-:Y:S01]  /*d5c0*/  LEA.HI R12, R11, R22, RZ, 0x6 ;  /* 0x000000160b0c7211 */ /* 0x000fe200078f30ff */
[----:B------:R-:W-:Y:S01]  /*d5d0*/  IMAD.SHL.U32 R9, R9, 0x40, RZ ;  /* 0x0000004009097824 */ /* 0x000fe200078e00ff */
[----:B------:R-:W-:-:S02]  /*d5e0*/  LEA.HI R13, R13, R8, RZ, 0x1d ;  /* 0x000000080d0d7211 */ /* 0x000fc400078fe8ff */
[----:B------:R-:W-:Y:S02]  /*d5f0*/  LOP3.LUT R14, R14, 0x1c0, RZ, 0xc0, !PT ;  /* 0x000001c00e0e7812 */ /* 0x000fe400078ec0ff */
        /* <DEDUP_REMOVED lines=91> */
.L_x_2364:
[----:B------:R-:W-:Y:S05]  /*dbb0*/  BSYNC B1 ;  /* 0x0000000000017941 */ /* 0x000fea0003800000 */
.L_x_2363:
        /* <DEDUP_REMOVED lines=104> */
.L_x_2370:
[----:B------:R-:W-:Y:S05]  /*e240*/  BSYNC B0 ;  /* 0x0000000000007941 */ /* 0x000fea0003800000 */
.L_x_2369:
        /* <DEDUP_REMOVED lines=106> */
.L_x_2368:
[----:B------:R-:W-:Y:S05]  /*e8f0*/  BSYNC B1 ;  /* 0x0000000000017941 */ /* 0x000fea0003800000 */
.L_x_2367:
[----:B-1----:R-:W-:-:S04]  /*e900*/  IADD3 R20, R158, 0x60, RZ ;  /* 0x000000609e147810 */ /* 0x002fc80007ffe0ff */
        /* <DEDUP_REMOVED lines=8> */
[----:B------:R-:W-:Y:S02]  /*e990*/  SHF.L.U32 R48, R41, 0x10, RZ ;  /* 0x0000001029307819 */ /* 0x000fe400000006ff */
        /* <DEDUP_REMOVED lines=37> */
[C---:B------:R-:W-:Y:S01]  /*ebf0*/  FMUL.FTZ R46, R48.reuse, R46 ;  /* 0x0000002e302e7220 */ /* 0x040fe20000410000 */
[----:B------:R-:W-:Y:S01]  /*ec00*/  SHF.L.U32 R49, R11, 0x10, RZ ;  /* 0x000000100b317819 */ /* 0x000fe200000006ff */
        /* <DEDUP_REMOVED lines=12> */
[-C--:B------:R-:W-:Y:S01]  /*ecd0*/  FFMA.FTZ R53, R48, R42.reuse, -R53 ;  /* 0x0000002a30357223 */ /* 0x080fe20000010835 */
[C---:B------:R-:W-:Y:S01]  /*ece0*/  SHF.L.U32 R48, R38.reuse, 0x10, RZ ;  /* 0x0000001026307819 */ /* 0x040fe200000006ff */
[----:B------:R-:W-:Y:S01]  /*ecf0*/  FFMA.FTZ R15, R37, R42, R15 ;  /* 0x0000002a250f7223 */ /* 0x000fe2000001000f */
[----:B------:R-:W-:Y:S01]  /*ed00*/  LOP3.LUT R38, R38, 0xffff0000, RZ, 0xc0, !PT ;  /* 0xffff000026267812 */ /* 0x000fe200078ec0ff */
[----:B------:R-:W-:Y:S01]  /*ed10*/  FFMA.FTZ R43, R9, R44, -R43 ;  /* 0x0000002c092b7223 */ /* 0x000fe2000001082b */
[C---:B------:R-:W-:Y:S01]  /*ed20*/  SHF.L.U32 R9, R36.reuse, 0x10, RZ ;  /* 0x0000001024097819 */ /* 0x040fe200000006ff */
[----:B------:R-:W-:Y:S01]  /*ed30*/  FMUL.FTZ R42, R35, R50 ;  /* 0x00000032232a7220 */ /* 0x000fe20000410000 */
[----:B------:R-:W-:Y:S01]  /*ed40*/  LOP3.LUT R36, R36, 0xffff0000, RZ, 0xc0, !PT ;  /* 0xffff000024247812 */ /* 0x000fe200078ec0ff */
[----:B------:R-:W-:-:S02]  /*ed50*/  FFMA.FTZ R51, R41, R44, R51 ;  /* 0x0000002c29337223 */ /* 0x000fc40000010033 */
[C---:B------:R-:W-:Y:S02]  /*ed60*/  FMUL.FTZ R50, R39.reuse, R50 ;  /* 0x0000003227327220 */ /* 0x040fe40000410000 */
[C---:B------:R-:W-:Y:S01]  /*ed70*/  IMAD.U32 R44, R34.reuse, 0x10000, RZ ;  /* 0x00010000222c7824 */ /* 0x040fe200078e00ff */
[----:B------:R-:W-:Y:S01]  /*ed80*/  LOP3.LUT R34, R34, 0xffff0000, RZ, 0xc0, !PT ;  /* 0xffff000022227812 */ /* 0x000fe200078ec0ff */
[C---:B------:R-:W-:Y:S01]  /*ed90*/  IMAD.U32 R37, R40.reuse, 0x10000, RZ ;  /* 0x0001000028257824 */ /* 0x040fe200078e00ff */
[----:B------:R-:W-:Y:S01]  /*eda0*/  LOP3.LUT R40, R40, 0xffff0000, RZ, 0xc0, !PT ;  /* 0xffff000028287812 */ /* 0x000fe200078ec0ff */
[-C--:B------:R-:W-:Y:S02]  /*edb0*/  FFMA.FTZ R42, R39, R14.reuse, -R42 ;  /* 0x0000000e272a7223 */ /* 0x080fe4000001082a */
[----:B------:R-:W-:Y:S02]  /*edc0*/  FFMA.FTZ R50, R35, R14, R50 ;  /* 0x0000000e23327223 */ /* 0x000fe40000010032 */
[----:B------:R-:W-:-:S02]  /*edd0*/  FMUL.FTZ R39, R9, R8 ;  /* 0x0000000809277220 */ /* 0x000fc40000410000 */
[-C--:B------:R-:W-:Y:S02]  /*ede0*/  FMUL.FTZ R14, R44, R49.reuse ;  /* 0x000000312c0e7220 */ /* 0x080fe40000410000 */
[C---:B------:R-:W-:Y:S02]  /*edf0*/  FMUL.FTZ R8, R37.reuse, R8 ;  /* 0x0000000825087220 */ /* 0x040fe40000410000 */
[C---:B------:R-:W-:Y:S02]  /*ee00*/  FMUL.FTZ R49, R48.reuse, R49 ;  /* 0x0000003130317220 */ /* 0x040fe40000410000 */
[-C--:B------:R-:W-:Y:S02]  /*ee10*/  FFMA.FTZ R39, R37, R12.reuse, -R39 ;  /* 0x0000000c25277223 */ /* 0x080fe40000010827 */
[----:B------:R-:W-:Y:S02]  /*ee20*/  FFMA.FTZ R9, R9, R12, R8 ;  /* 0x0000000c09097223 */ /* 0x000fe40000010008 */
[----:B------:R-:W-:Y:S01]  /*ee30*/  FFMA.FTZ R48, R48, R13, -R14 ;  /* 0x0000000d30307223 */ /* 0x000fe2000001080e */
[----:B------:R-:W-:Y:S01]  /*ee40*/  F2FP.BF16.PACK_AB R14, R42, R43 ;  /* 0x0000002b2a0e723e */ /* 0x000fe200000010ff */
[----:B------:R-:W-:-:S02]  /*ee50*/  FFMA.FTZ R49, R44, R13, R49 ;  /* 0x0000000d2c317223 */ /* 0x000fc40000010031 */
[-C--:B------:R-:W-:Y:S02]  /*ee60*/  FMUL.FTZ R13, R36, R52.reuse ;  /* 0x00000034240d7220 */ /* 0x080fe40000410000 */
[-C--:B------:R-:W-:Y:S02]  /*ee70*/  FMUL.FTZ R12, R34, R11.reuse ;  /* 0x0000000b220c7220 */ /* 0x080fe40000410000 */
[----:B------:R-:W-:Y:S02]  /*ee80*/  FMUL.FTZ R52, R40, R52 ;  /* 0x0000003428347220 */ /* 0x000fe40000410000 */
[----:B------:R-:W-:Y:S02]  /*ee90*/  FMUL.FTZ R8, R38, R11 ;  /* 0x0000000b26087220 */ /* 0x000fe40000410000 */
        /* <DEDUP_REMOVED lines=13> */
.L_x_2372:
[----:B------:R-:W-:Y:S05]  /*ef70*/  BSYNC B0 ;  /* 0x0000000000007941 */ /* 0x000fea0003800000 */
.L_x_2371:
        /* <DEDUP_REMOVED lines=12> */
[----:B------:R-:W-:Y:S02]  /*f040*/  LOP3.LUT R12, R12, 0x1c0, RZ, 0xc0, !PT ;  /* 0x000001c00c0c7812 */ /* 0x000fe400078ec0ff */
        /* <DEDUP_REMOVED lines=93> */
.L_x_2350:
[----:B------:R-:W-:Y:S05]  /*f620*/  BSYNC B2 ;  /* 0x0000000000027941 */ /* 0x000fea0003800000 */
.L_x_2322:
[----:B------:R-:W-:Y:S01]  /*f630*/  IMAD.SHL.U32 R213, R17, 0x40, RZ ;  /* 0x0000004011d57824 */ /* 0x000fe200078e00ff */
[----:B------:R-:W-:Y:S01]  /*f640*/  ISETP.GT.AND P3, PT, R98, 0x7f, PT ;  /* 0x0000007f6200780c */ /* 0x000fe20003f64270 */
[----:B-1----:R-:W-:Y:S01]  /*f650*/  IMAD.SHL.U32 R10, R158, 0x8, RZ ;  /* 0x000000089e0a7824 */ /* 0x002fe200078e00ff */
[----:B------:R-:W-:Y:S01]  /*f660*/  SEL R11, RZ, 0x4, P6 ;  /* 0x00000004ff0b7807 */ /* 0x000fe20003000000 */
[----:B------:R-:W-:Y:S01]  /*f670*/  IMAD R8, R21, c[0x0][0x208], RZ ;  /* 0x0000820015087a24 */ /* 0x000fe200078e02ff */
[----:B------:R-:W-:Y:S01]  /*f680*/  LOP3.LUT R213, R213, 0x1c0, RZ, 0xc0, !PT ;  /* 0x000001c0d5d57812 */ /* 0x000fe200078ec0ff */
[----:B------:R-:W-:Y:S01]  /*f690*/  IMAD.WIDE.U32 R12, R23, c[0x0][0x208], RZ ;  /* 0x00008200170c7a25 */ /* 0x000fe200078e00ff */
[----:B------:R-:W-:Y:S01]  /*f6a0*/  SEL R15, RZ, 0x8, P5 ;  /* 0x00000008ff0f7807 */ /* 0x000fe20002800000 */
[----:B------:R-:W-:-:S04]  /*f6b0*/  DEPBAR.LE SB0, 0x0 ;  /* 0x000080000000791a */ /* 0x000fc80000000000 */
[----:B------:R-:W-:Y:S01]  /*f6c0*/  LOP3.LUT R10, R213, 0x8, R10, 0xf8, !PT ;  /* 0x00000008d50a7812 */ /* 0x000fe200078ef80a */
[----:B------:R-:W-:Y:S01]  /*f6d0*/  IMAD R8, R23, c[0x0][0x20c], R8 ;  /* 0x0000830017087a24 */ /* 0x000fe200078e0208 */
[----:B------:R-:W-:Y:S01]  /*f6e0*/  SHF.R.U32.HI R213, RZ, 0x3, R213 ;  /* 0x00000003ffd57819 */ /* 0x000fe200000116d5 */
[----:B------:R-:W-:Y:S01]  /*f6f0*/  IMAD.MOV.U32 R224, RZ, RZ, R218 ;  /* 0x000000ffffe07224 */ /* 0x000fe200078e00da */
[----:B------:R-:W-:Y:S01]  /*f700*/  BAR.SYNC.DEFER_BLOCKING 0x0 ;  /* 0x0000000000007b1d */ /* 0x000fe20000010000 */
[----:B------:R-:W-:Y:S01]  /*f710*/  IMAD.IADD R8, R13, 0x1, R8 ;  /* 0x000000010d087824 */ /* 0x000fe200078e0208 */
[----:B------:R-:W-:Y:S01]  /*f720*/  LOP3.LUT R213, R10, R213, RZ, 0x3c, !PT ;  /* 0x000000d50ad57212 */ /* 0x000fe200078e3cff */
[----:B------:R-:W-:Y:S01]  /*f730*/  IMAD.WIDE.U32 R12, R12, 0x30, R224 ;  /* 0x000000300c0c7825 */ /* 0x000fe200078e00e0 */
[----:B------:R-:W-:Y:S02]  /*f740*/  SEL R10, RZ, 0x2, P4 ;  /* 0x00000002ff0a7807 */ /* 0x000fe40002000000 */
[----:B------:R-:W-:Y:S01]  /*f750*/  LOP3.LUT P1, RZ, R17, 0x2, RZ, 0xc0, !PT ;  /* 0x0000000211ff7812 */ /* 0x000fe2000782c0ff */
[----:B------:R-:W-:Y:S01]  /*f760*/  IMAD R8, R8, 0x30, RZ ;  /* 0x0000003008087824 */ /* 0x000fe200078e02ff */
[----:B------:R-:W-:Y:S01]  /*f770*/  LEA R32, P0, R12, c[0x0][0x1f8], 0x1 ;  /* 0x00007e000c207a11 */ /* 0x000fe200078008ff */
[----:B------:R-:W-:Y:S01]  /*f780*/  IMAD R213, R6, 0x200, R213 ;  /* 0x0000020006d57824 */ /* 0x000fe200078e02d5 */
[----:B------:R-:W-:Y:S01]  /*f790*/  LEA.HI R6, R19, R98, RZ, 0x5 ;  /* 0x0000006213067211 */ /* 0x000fe200078f28ff */
[----:B------:R-:W-:Y:S01]  /*f7a0*/  IMAD.IADD R8, R13, 0x1, R8 ;  /* 0x000000010d087824 */ /* 0x000fe200078e0208 */
[----:B------:R-:W-:Y:S01]  /*f7b0*/  IADD3 R10, R11, R10, R18 ;  /* 0x0000000a0b0a7210 */ /* 0x000fe20007ffe012 */
[----:B------:R-:W-:Y:S01]  /*f7c0*/  @!P3 IMAD.MOV.U32 R11, RZ, RZ, c[0x0][0x208] ;  /* 0x00008200ff0bb624 */ /* 0x000fe200078e00ff */
[----:B------:R-:W-:Y:S01]  /*f7d0*/  P2R R9, PR, RZ, 0x40 ;  /* 0x00000040ff097803 */ /* 0x000fe20000000000 */
[----:B------:R-:W-:Y:S01]  /*f7e0*/  IMAD.SHL.U32 R13, R6, 0x20, RZ ;  /* 0x00000020060d7824 */ /* 0x000fe200078e00ff */
[----:B------:R-:W-:Y:S01]  /*f7f0*/  LEA.HI.X R33, R12, c[0x0][0x1fc], R8, 0x1, P0 ;  /* 0x00007f000c217a11 */ /* 0x000fe200000f0c08 */
[----:B------:R-:W-:Y:S01]  /*f800*/  @!P3 IMAD.MOV.U32 R8, RZ, RZ, c[0x0][0x20c] ;  /* 0x00008300ff08b624 */ /* 0x000fe200078e00ff */
[----:B------:R-:W-:Y:S01]  /*f810*/  @!P3 LEA R66, P0, R11, R32, 0x6 ;  /* 0x000000200b42b211 */ /* 0x000fe200078030ff */
[----:B------:R-:W-:Y:S01]  /*f820*/  IMAD.IADD R10, R15, 0x1, R10 ;  /* 0x000000010f0a7824 */ /* 0x000fe200078e020a */
[----:B------:R-:W-:Y:S01]  /*f830*/  LOP3.LUT R13, R13, 0x7ffffc00, RZ, 0xc0, !PT ;  /* 0x7ffffc000d0d7812 */ /* 0x000fe200078ec0ff */
[----:B------:R-:W-:Y:S01]  /*f840*/  IMAD.SHL.U32 R213, R213, 0x2, RZ ;  /* 0x00000002d5d57824 */ /* 0x000fe200078e00ff */
[----:B------:R-:W-:Y:S01]  /*f850*/  @!P3 LEA.HI.X R67, R11, R33, R8, 0x6, P0 ;  /* 0x000000210b43b211 */ /* 0x000fe200000f3408 */
[----:B------:R-:W-:Y:S01]  /*f860*/  IMAD.SHL.U32 R220, R16, 0x2, RZ ;  /* 0x0000000210dc7824 */ /* 0x000fe200078e00ff */
[----:B------:R-:W-:Y:S01]  /*f870*/  IADD3 R8, R2, R99, -R158 ;  /* 0x0000006302087210 */ /* 0x000fe20007ffe89e */
[----:B------:R-:W-:Y:S01]  /*f880*/  IMAD.IADD R2, R0, 0x1, R13 ;  /* 0x0000000100027824 */ /* 0x000fe200078e020d */
[----:B------:R-:W-:Y:S01]  /*f890*/  LOP3.LUT P4, RZ, R10, 0x1, RZ, 0xc0, !PT ;  /* 0x000000010aff7812 */ /* 0x000fe2000788c0ff */
[----:B------:R-:W-:Y:S01]  /*f8a0*/  LDSM.16.M88.4 R20, [R213+0xa080] ;  /* 0x00a08000d514783b */ /* 0x000fe20000000200 */
[C---:B------:R-:W-:Y:S01]  /*f8b0*/  IADD3 R12, R213.reuse, 0xa080, RZ ;  /* 0x0000a080d50c7810 */ /* 0x040fe20007ffe0ff */
[----:B------:R-:W-:Y:S01]  /*f8c0*/  IMAD.SHL.U32 R60, R2, 0x2, RZ ;  /* 0x00000002023c7824 */ /* 0x000fe200078e00ff */
[----:B------:R-:W-:Y:S01]  /*f8d0*/  ISETP.LT.OR P0, PT, R8, 0x1, !P4 ;  /* 0x000000010800780c */ /* 0x000fe20006701670 */
[----:B------:R-:W-:Y:S01]  /*f8e0*/  LDSM.16.M88.4 R28, [R213+0xb080] ;  /* 0x00b08000d51c783b */ /* 0x000fe20000000200 */
[----:B------:R-:W-:Y:S01]  /*f8f0*/  LEA R214, R2, 0x10080, 0x1 ;  /* 0x0001008002d67811 */ /* 0x000fe200078e08ff */
[----:B------:R-:W-:Y:S01]  /*f900*/  IMAD.MOV.U32 R2, RZ, RZ, 0x40 ;  /* 0x00000040ff027424 */ /* 0x000fe200078e00ff */
[----:B------:R-:W-:Y:S01]  /*f910*/  IADD3 R211, R213, 0xa0a0, RZ ;  /* 0x0000a0a0d5d37810 */ /* 0x000fe20007ffe0ff */
[----:B------:R-:W1:Y:S01]  /*f920*/  LDSM.16.M88.4 R60, [R60+0x10080] ;  /* 0x010080003c3c783b */ /* 0x000e620000000200 */
[----:B------:R-:W-:Y:S01]  /*f930*/  @P1 IADD3 R211, R12, -0x20, RZ ;  /* 0xffffffe00cd31810 */ /* 0x000fe20007ffe0ff */
[--C-:B------:R-:W-:Y:S01]  /*f940*/  IMAD R212, R7, 0x2, R214.reuse ;  /* 0x0000000207d47824 */ /* 0x100fe200078e02d6 */
[C---:B------:R-:W-:Y:S01]  /*f950*/  LOP3.LUT P2, RZ, R10.reuse, 0x2, RZ, 0xc0, !PT ;  /* 0x000000020aff7812 */ /* 0x040fe2000784c0ff */
[----:B------:R-:W2:Y:S01]  /*f960*/  LDSM.16.M88.4 R12, [R213+0xa880] ;  /* 0x00a88000d50c783b */ /* 0x000ea20000000200 */
[----:B------:R-:W-:Y:S01]  /*f970*/  LOP3.LUT P1, RZ, R10, 0x4, RZ, 0xc0, !PT ;  /* 0x000000040aff7812 */ /* 0x000fe2000782c0ff */
[C---:B------:R-:W-:Y:S01]  /*f980*/  IMAD R210, R5.reuse, 0x2, R214 ;  /* 0x0000000205d27824 */ /* 0x040fe200078e02d6 */
[----:B------:R-:W-:Y:S01]  /*f990*/  @!P3 ISETP.LT.OR P4, PT, R8, 0x21, !P4 ;  /* 0x000000210800b80c */ /* 0x000fe20006781670 */
[----:B------:R-:W-:Y:S01]  /*f9a0*/  LDSM.16.M88.4 R44, [R212] ;  /* 0x00000000d42c783b */ /* 0x000fe20000000200 */
[----:B------:R-:W-:Y:S01]  /*f9b0*/  IMAD R209, R5, 0x2, R212 ;  /* 0x0000000205d17824 */ /* 0x000fe200078e02d4 */
[----:B------:R-:W-:-:S02]  /*f9c0*/  IADD3 R203, R211, 0x800, RZ ;  /* 0x00000800d3cb7810 */ /* 0x000fc40007ffe0ff */
[----:B------:R-:W3:Y:S01]  /*f9d0*/  LDSM.16.M88.4 R56, [R211] ;  /* 0x00000000d338783b */ /* 0x000ee20000000200 */
[C---:B------:R-:W-:Y:S02]  /*f9e0*/  IADD3 R202, R211.reuse, 0x1000, RZ ;  /* 0x00001000d3ca7810 */ /* 0x040fe40007ffe0ff */
[C---:B------:R-:W-:Y:S01]  /*f9f0*/  IADD3 R200, R211.reuse, 0x1800, RZ ;  /* 0x00001800d3c87810 */ /* 0x040fe20007ffe0ff */
[----:B------:R-:W4:Y:S01]  /*fa00*/  LDSM.16.M88.4 R52, [R211+0x800] ;  /* 0x00080000d334783b */ /* 0x000f220000000200 */
[C---:B------:R-:W-:Y:S02]  /*fa10*/  IADD3 R199, R211.reuse, 0x2000, RZ ;  /* 0x00002000d3c77810 */ /* 0x040fe40007ffe0ff */
[C---:B------:R-:W-:Y:S01]  /*fa20*/  IADD3 R198, R211.reuse, 0x2800, RZ ;  /* 0x00002800d3c67810 */ /* 0x040fe20007ffe0ff */
[----:B------:R-:W3:Y:S01]  /*fa30*/  LDSM.16.M88.4 R48, [R211+0x1000] ;  /* 0x00100000d330783b */ /* 0x000ee20000000200 */
[C---:B------:R-:W-:Y:S02]  /*fa40*/  IADD3 R197, R211.reuse, 0x3000, RZ ;  /* 0x00003000d3c57810 */ /* 0x040fe40007ffe0ff */
[----:B------:R-:W-:Y:S01]  /*fa50*/  IADD3 R196, R211, 0x3800, RZ ;  /* 0x00003800d3c47810 */ /* 0x000fe20007ffe0ff */
[----:B------:R-:W-:Y:S01]  /*fa60*/  @!PT LDS RZ, [RZ] ;  /* 0x00000000fffff984 */ /* 0x000fe20000000800 */
[----:B------:R-:W-:Y:S01]  /*fa70*/  @!PT LDS RZ, [RZ] ;  /* 0x00000000fffff984 */ /* 0x000fe20000000800 */
[----:B------:R-:W-:Y:S01]  /*fa80*/  @!PT LDS RZ, [RZ] ;  /* 0x00000000fffff984 */ /* 0x000fe20000000800 */
[----:B------:R3:W-:Y:S01]  /*fa90*/  LDGSTS.E.BYPASS.LTC128B.128 [R220+0x4080], [R32.64], !P0 ;  /* 0x0408000020dc7fae */ /* 0x0007e2000c101d52 */
[----:B------:R-:W-:-:S02]  /*faa0*/  LOP3.LUT P0, RZ, R17, 0x4, RZ, 0xc0, !PT ;  /* 0x0000000411ff7812 */ /* 0x000fc4000780c0ff */
[----:B------:R-:W-:Y:S02]  /*fab0*/  IADD3 R195, R211, 0x4000, RZ ;  /* 0x00004000d3c37810 */ /* 0x000fe40007ffe0ff */
[----:B------:R-:W-:Y:S02]  /*fac0*/  SEL R2, R2, 0xffffffc0, !P0 ;  /* 0xffffffc002027807 */ /* 0x000fe40004000000 */
[C---:B------:R-:W-:Y:S02]  /*fad0*/  ISETP.LT.OR P0, PT, R8.reuse, 0x1, !P2 ;  /* 0x000000010800780c */ /* 0x040fe40005701670 */
[----:B------:R-:W-:Y:S01]  /*fae0*/  @!P3 ISETP.LT.OR P2, PT, R8, 0x21, !P2 ;  /* 0x000000210800b80c */ /* 0x000fe20005741670 */
[--C-:B------:R-:W-:Y:S01]  /*faf0*/  IMAD.IADD R207, R213, 0x1, R2.reuse ;  /* 0x00000001d5cf7824 */ /* 0x100fe200078e0202 */
[C---:B------:R-:W-:Y:S01]  /*fb00*/  IADD3 R194, R211.reuse, 0x4800, RZ ;  /* 0x00004800d3c27810 */ /* 0x040fe20007ffe0ff */
[C---:B------:R-:W-:Y:S01]  /*fb10*/  IMAD.IADD R201, R211.reuse, 0x1, R2 ;  /* 0x00000001d3c97824 */ /* 0x040fe200078e0202 */
[----:B------:R-:W-:-:S02]  /*fb20*/  IADD3 R193, R211, 0x5000, RZ ;  /* 0x00005000d3c17810 */ /* 0x000fc40007ffe0ff */
[----:B------:R-:W-:Y:S01]  /*fb30*/  IADD3 R192, R211, 0x5800, RZ ;  /* 0x00005800d3c07810 */ /* 0x000fe20007ffe0ff */
[C---:B-1----:R-:W-:Y:S04]  /*fb40*/  HMMA.16816.F32.BF16 R24, R60.reuse, R20, RZ ;  /* 0x000000143c18723c */ /* 0x042fe800000418ff */
[----:B------:R1:W-:Y:S01]  /*fb50*/  LDGSTS.E.BYPASS.LTC128B.128 [R220+0x5880], [R32.64+0x80], !P0 ;  /* 0x0588008020dc7fae */ /* 0x0003e2000c101d52 */
[C---:B------:R-:W-:Y:S02]  /*fb60*/  ISETP.LT.OR P0, PT, R8.reuse, 0x1, !P1 ;  /* 0x000000010800780c */ /* 0x040fe40004f01670 */
[----:B------:R-:W-:Y:S01]  /*fb70*/  @!P3 ISETP.LT.OR P1, PT, R8, 0x21, !P1 ;  /* 0x000000210800b80c */ /* 0x000fe20004f21670 */
[C---:B--2---:R-:W-:Y:S08]  /*fb80*/  HMMA.16816.F32.BF16 R16, R60.reuse, R12, RZ ;  /* 0x0000000c3c10723c */ /* 0x044ff000000418ff */
[----:B------:R-:W-:Y:S02]  /*fb90*/  HMMA.16816.F32.BF16 R20, R60, R22, RZ ;  /* 0x000000163c14723c */ /* 0x000fe400000418ff */
[----:B------:R1:W-:Y:S01]  /*fba0*/  LDGSTS.E.BYPASS.LTC128B.128 [R220+0x7080], [R32.64+0x100], !P0 ;  /* 0x0708010020dc7fae */ /* 0x0003e2000c101d52 */
[----:B------:R-:W-:-:S04]  /*fbb0*/  LOP3.LUT P0, RZ, R10, 0x8, RZ, 0xc0, !PT ;  /* 0x000000080aff7812 */ /* 0x000fc8000780c0ff */
[C---:B------:R-:W-:Y:S01]  /*fbc0*/  ISETP.LT.OR P6, PT, R8.reuse, 0x1, !P0 ;  /* 0x000000010800780c */ /* 0x040fe200047c1670 */
[----:B------:R-:W-:Y:S01]  /*fbd0*/  HMMA.16816.F32.BF16 R12, R60, R14, RZ ;  /* 0x0000000e3c0c723c */ /* 0x000fe200000418ff */
[----:B------:R-:W-:-:S07]  /*fbe0*/  @!P3 ISETP.LT.OR P0, PT, R8, 0x21, !P0 ;  /* 0x000000210800b80c */ /* 0x000fce0004701670 */
[----:B---3--:R-:W-:Y:S04]  /*fbf0*/  HMMA.16816.F32.BF16 R24, R44, R56, R24 ;  /* 0x000000382c18723c */ /* 0x008fe80000041818 */
[----:B------:R1:W-:Y:S01]  /*fc00*/  LDGSTS.E.BYPASS.LTC128B.128 [R220+0x8880], [R32.64+0x180], !P6 ;  /* 0x0888018020dc7fae */ /* 0x0003e2000f101d52 */
[----:B------:R-:W-:-:S03]  /*fc10*/  ISETP.NE.AND P6, PT, R9, RZ, PT ;  /* 0x000000ff0900720c */ /* 0x000fc60003fc5270 */
[----:B------:R-:W-:Y:S01]  /*fc20*/  HMMA.16816.F32.BF16 R8, R60, R28, RZ ;  /* 0x0000001c3c08723c */ /* 0x000fe200000418ff */
[----:B------:R2:W-:Y:S01]  /*fc30*/  @!P3 LDGSTS.E.BYPASS.LTC128B.128 [R220+0x5080], [R66.64], !P4 ;  /* 0x0508000042dcbfae */ /* 0x0005e2000e101d52 */
[----:B------:R-:W-:-:S03]  /*fc40*/  ISETP.GE.AND P4, PT, R99, 0x31, PT ;  /* 0x000000316300780c */ /* 0x000fc60003f86270 */
[----:B------:R2:W-:Y:S03]  /*fc50*/  @!P3 LDGSTS.E.BYPASS.LTC128B.128 [R220+0x6880], [R66.64+0x80], !P2 ;  /* 0x0688008042dcbfae */ /* 0x0005e6000d101d52 */
[----:B------:R-:W-:Y:S01]  /*fc60*/  HMMA.16816.F32.BF16 R60, R60, R30, RZ ;  /* 0x0000001e3c3c723c */ /* 0x000fe200000418ff */
[----:B------:R2:W-:Y:S04]  /*fc70*/  @!P3 LDGSTS.E.BYPASS.LTC128B.128 [R220+0x8080], [R66.64+0x100], !P1 ;  /* 0x0808010042dcbfae */ /* 0x0005e8000c901d52 */
[----:B------:R2:W-:Y:S03]  /*fc80*/  @!P3 LDGSTS.E.BYPASS.LTC128B.128 [R220+0x9880], [R66.64+0x180], !P0 ;  /* 0x0988018042dcbfae */ /* 0x0005e6000c101d52 */
[C---:B------:R-:W-:Y:S01]  /*fc90*/  HMMA.16816.F32.BF16 R20, R44.reuse, R58, R20 ;  /* 0x0000003a2c14723c */ /* 0x040fe20000041814 */
[----:B------:R-:W-:Y:S04]  /*fca0*/  LDSM.16.M88.4 R40, [R210] ;  /* 0x00000000d228783b */ /* 0x000fe80000000200 */
[----:B------:R-:W3:Y:S03]  /*fcb0*/  LDSM.16.M88.4 R36, [R207+0xa080] ;  /* 0x00a08000cf24783b */ /* 0x000ee60000000200 */
[C---:B----4-:R-:W-:Y:S01]  /*fcc0*/  HMMA.16816.F32.BF16 R16, R44.reuse, R52, R16 ;  /* 0x000000342c10723c */ /* 0x050fe20000041810 */
[----:B-1----:R-:W1:Y:S04]  /*fcd0*/  LDSM.16.M88.4 R32, [R207+0xa880] ;  /* 0x00a88000cf20783b */ /* 0x002e680000000200 */
[----:B------:R-:W4:Y:S03]  /*fce0*/  LDSM.16.M88.4 R28, [R207+0xb080] ;  /* 0x00b08000cf1c783b */ /* 0x000f260000000200 */
[C---:B------:R-:W-:Y:S01]  /*fcf0*/  HMMA.16816.F32.BF16 R12, R44.reuse, R54, R12 ;  /* 0x000000362c0c723c */ /* 0x040fe2000004180c */
[----:B------:R-:W-:Y:S04]  /*fd00*/  LDSM.16.M88.4 R56, [R209] ;  /* 0x00000000d138783b */ /* 0x000fe80000000200 */
[----:B------:R-:W1:Y:S03]  /*fd10*/  LDSM.16.M88.4 R52, [R201] ;  /* 0x00000000c934783b */ /* 0x000e660000000200 */
[C---:B------:R-:W-:Y:S01]  /*fd20*/  HMMA.16816.F32.BF16 R8, R44.reuse, R48, R8 ;  /* 0x000000302c08723c */ /* 0x040fe20000041808 */
[----:B------:R-:W0:Y:S07]  /*fd30*/  LDGDEPBAR ;  /* 0x00000000000079af */ /* 0x000e2e0000000000 */
[----:B------:R-:W-:Y:S01]  /*fd40*/  HMMA.16816.F32.BF16 R60, R44, R50, R60 ;  /* 0x000000322c3c723c */ /* 0x000fe2000004183c */
[----:B------:R-:W2:Y:S04]  /*fd50*/  LDSM.16.M88.4 R48, [R201+0x800] ;  /* 0x00080000c930783b */ /* 0x000ea80000000200 */
[----:B------:R-:W2:Y:S03]  /*fd60*/  LDSM.16.M88.4 R44, [R201+0x1000] ;  /* 0x00100000c92c783b */ /* 0x000ea60000000200 */
[C---:B---3--:R-:W-:Y:S08]  /*fd70*/  HMMA.16816.F32.BF16 R24, R40.reuse, R36, R24 ;  /* 0x000000242818723c */ /* 0x048ff00000041818 */
[C---:B------:R-:W-:Y:S01]  /*fd80*/  HMMA.16816.F32.BF16 R20, R40.reuse, R38, R20 ;  /* 0x000000262814723c */ /* 0x040fe20000041814 */
[----:B------:R-:W-:Y:S07]  /*fd90*/  LDSM.16.M88.4 R36, [R213+0xb880] ;  /* 0x00b88000d524783b */ /* 0x000fee0000000200 */
[C---:B-1----:R-:W-:Y:S08]  /*fda0*/  HMMA.16816.F32.BF16 R16, R40.reuse, R32, R16 ;  /* 0x000000202810723c */ /* 0x042ff00000041810 */
[C---:B------:R-:W-:Y:S01]  /*fdb0*/  HMMA.16816.F32.BF16 R12, R40.reuse, R34, R12 ;  /* 0x00000022280c723c */ /* 0x040fe2000004180c */
[----:B------:R-:W-:Y:S07]  /*fdc0*/  LDSM.16.M88.4 R32, [R213+0xc080] ;  /* 0x00c08000d520783b */ /* 0x000fee0000000200 */
[C---:B----4-:R-:W-:Y:S08]  /*fdd0*/  HMMA.16816.F32.BF16 R8, R40.reuse, R28, R8 ;  /* 0x0000001c2808723c */ /* 0x050ff00000041808 */
[----:B------:R-:W-:Y:S01]  /*fde0*/  HMMA.16816.F32.BF16 R60, R40, R30, R60 ;  /* 0x0000001e283c723c */ /* 0x000fe2000004183c */
[----:B------:R-:W1:Y:S04]  /*fdf0*/  LDSM.16.M88.4 R40, [R214+0x4000] ;  /* 0x00400000d628783b */ /* 0x000e680000000200 */
[----:B------:R-:W3:Y:S03]  /*fe00*/  LDSM.16.M88.4 R28, [R213+0xc880] ;  /* 0x00c88000d51c783b */ /* 0x000ee60000000200 */
[C---:B------:R-:W-:Y:S08]  /*fe10*/  HMMA.16816.F32.BF16 R24, R56.reuse, R52, R24 ;  /* 0x000000343818723c */ /* 0x040ff00000041818 */
[C---:B------:R-:W-:Y:S01]  /*fe20*/  HMMA.16816.F32.BF16 R20, R56.reuse, R54, R20 ;  /* 0x000000363814723c */ /* 0x040fe20000041814 */
[----:B------:R-:W-:Y:S07]  /*fe30*/  LDSM.16.M88.4 R52, [R211+0x1800] ;  /* 0x00180000d334783b */ /* 0x000fee0000000200 */
[C---:B--2---:R-:W-:Y:S08]  /*fe40*/  HMMA.16816.F32.BF16 R16, R56.reuse, R48, R16 ;  /* 0x000000303810723c */ /* 0x044ff00000041810 */
[C---:B------:R-:W-:Y:S01]  /*fe50*/  HMMA.16816.F32.BF16 R12, R56.reuse, R50, R12 ;  /* 0x00000032380c723c */ /* 0x040fe2000004180c */
[----:B------:R-:W-:Y:S07]  /*fe60*/  LDSM.16.M88.4 R48, [R211+0x2000] ;  /* 0x00200000d330783b */ /* 0x000fee0000000200 */
[C---:B------:R-:W-:Y:S08]  /*fe70*/  HMMA.16816.F32.BF16 R8, R56.reuse, R44, R8 ;  /* 0x0000002c3808723c */ /* 0x040ff00000041808 */
[----:B------:R-:W-:Y:S01]  /*fe80*/  HMMA.16816.F32.BF16 R60, R56, R46, R60 ;  /* 0x0000002e383c723c */ /* 0x000fe2000004183c */
[----:B------:R-:W2:Y:S04]  /*fe90*/  LDSM.16.M88.4 R56, [R212+0x4000] ;  /* 0x00400000d438783b */ /* 0x000ea80000000200 */
[----:B------:R-:W4:Y:S03]  /*fea0*/  LDSM.16.M88.4 R44, [R211+0x2800] ;  /* 0x00280000d32c783b */ /* 0x000f260000000200 */
[C---:B-1----:R-:W-:Y:S08]  /*feb0*/  HMMA.16816.F32.BF16 R24, R40.reuse, R36, R24 ;  /* 0x000000242818723c */ /* 0x042ff00000041818 */
[C---:B------:R-:W-:Y:S01]  /*fec0*/  HMMA.16816.F32.BF16 R20, R40.reuse, R38, R20 ;  /* 0x000000262814723c */ /* 0x040fe20000041814 */
[----:B------:R-:W-:Y:S07]  /*fed0*/  LDSM.16.M88.4 R36, [R207+0xb880] ;  /* 0x00b88000cf24783b */ /* 0x000fee0000000200 */
[C---:B------:R-:W-:Y:S08]  /*fee0*/  HMMA.16816.F32.BF16 R16, R40.reuse, R32, R16 ;  /* 0x000000202810723c */ /* 0x040ff00000041810 */
[C---:B------:R-:W-:Y:S01]  /*fef0*/  HMMA.16816.F32.BF16 R12, R40.reuse, R34, R12 ;  /* 0x00000022280c723c */ /* 0x040fe2000004180c */
[----:B------:R-:W-:Y:S07]  /*ff00*/  LDSM.16.M88.4 R32, [R207+0xc080] ;  /* 0x00c08000cf20783b */ /* 0x000fee0000000200 */
[C---:B---3--:R-:W-:Y:S08]  /*ff10*/  HMMA.16816.F32.BF16 R8, R40.reuse, R28, R8 ;  /* 0x0000001c2808723c */ /* 0x048ff00000041808 */
[----:B------:R-:W-:Y:S01]  /*ff20*/  HMMA.16816.F32.BF16 R60, R40, R30, R60 ;  /* 0x0000001e283c723c */ /* 0x000fe2000004183c */
[----:B------:R-:W1:Y:S04]  /*ff30*/  LDSM.16.M88.4 R40, [R210+0x4000] ;  /* 0x00400000d228783b */ /* 0x000e680000000200 */
[----:B------:R-:W3:Y:S03]  /*ff40*/  LDSM.16.M88.4 R28, [R207+0xc880] ;  /* 0x00c88000cf1c783b */ /* 0x000ee60000000200 */
[C---:B--2---:R-:W-:Y:S08]  /*ff50*/  HMMA.16816.F32.BF16 R24, R56.reuse, R52, R24 ;  /* 0x000000343818723c */ /* 0x044ff00000041818 */
[C---:B------:R-:W-:Y:S01]  /*ff60*/  HMMA.16816.F32.BF16 R20, R56.reuse, R54, R20 ;  /* 0x000000363814723c */ /* 0x040fe20000041814 */
[----:B------:R-:W-:Y:S07]  /*ff70*/  LDSM.16.M88.4 R52, [R201+0x1800] ;  /* 0x00180000c934783b */ /* 0x000fee0000000200 */
[C---:B------:R-:W-:Y:S08]  /*ff80*/  HMMA.16816.F32.BF16 R16, R56.reuse, R48, R16 ;  /* 0x000000303810723c */ /* 0x040ff00000041810 */
[C---:B------:R-:W-:Y:S01]  /*ff90*/  HMMA.16816.F32.BF16 R12, R56.reuse, R50, R12 ;  /* 0x00000032380c723c */ /* 0x040fe2000004180c */
[----:B------:R-:W-:Y:S07]  /*ffa0*/  LDSM.16.M88.4 R48, [R201+0x2000] ;  /* 0x00200000c930783b */ /* 0x000fee0000000200 */
[C---:B----4-:R-:W-:Y:S08]  /*ffb0*/  HMMA.16816.F32.BF16 R8, R56.reuse, R44, R8 ;  /* 0x0000002c3808723c */ /* 0x050ff00000041808 */
        /* <DEDUP_REMOVED lines=82> */
[----:B------:R-:W4:Y:S01]  /*104e0*/  LDSM.16.M88.4 R44, [R201+0x5800] ;  /* 0x00580000c92c783b */ /* 0x000f220000000200 */
[----:B------:R-:W-:-:S04]  /*104f0*/  DEPBAR.LE SB0, 0x0 ;  /* 0x000080000000791a */ /* 0x000fc80000000000 */
[C---:B-1----:R-:W-:Y:S08]  /*10500*/  HMMA.16816.F32.BF16 R24, R40.reuse, R36, R24 ;  /* 0x000000242818723c */ /* 0x042ff00000041818 */
[C---:B------:R-:W-:Y:S08]  /*10510*/  HMMA.16816.F32.BF16 R20, R40.reuse, R38, R20 ;  /* 0x000000262814723c */ /* 0x040ff00000041814 */
[C---:B------:R-:W-:Y:S08]  /*10520*/  HMMA.16816.F32.BF16 R16, R40.reuse, R32, R16 ;  /* 0x000000202810723c */ /* 0x040ff00000041810 */
[C---:B------:R-:W-:Y:S08]  /*10530*/  HMMA.16816.F32.BF16 R12, R40.reuse, R34, R12 ;  /* 0x00000022280c723c */ /* 0x040ff0000004180c */
[C---:B---3--:R-:W-:Y:S08]  /*10540*/  HMMA.16816.F32.BF16 R8, R40.reuse, R28, R8 ;  /* 0x0000001c2808723c */ /* 0x048ff00000041808 */
[----:B------:R-:W-:Y:S08]  /*10550*/  HMMA.16816.F32.BF16 R60, R40, R30, R60 ;  /* 0x0000001e283c723c */ /* 0x000ff0000004183c */
[C---:B--2---:R-:W-:Y:S08]  /*10560*/  HMMA.16816.F32.BF16 R24, R56.reuse, R52, R24 ;  /* 0x000000343818723c */ /* 0x044ff00000041818 */
[C---:B------:R-:W-:Y:S08]  /*10570*/  HMMA.16816.F32.BF16 R20, R56.reuse, R54, R20 ;  /* 0x000000363814723c */ /* 0x040ff00000041814 */
[C---:B------:R-:W-:Y:S08]  /*10580*/  HMMA.16816.F32.BF16 R16, R56.reuse, R48, R16 ;  /* 0x000000303810723c */ /* 0x040ff00000041810 */
[C---:B------:R-:W-:Y:S08]  /*10590*/  HMMA.16816.F32.BF16 R12, R56.reuse, R50, R12 ;  /* 0x00000032380c723c */ /* 0x040ff0000004180c */
[C---:B----4-:R-:W-:Y:S08]  /*105a0*/  HMMA.16816.F32.BF16 R8, R56.reuse, R44, R8 ;  /* 0x0000002c3808723c */ /* 0x050ff00000041808 */
[----:B------:R-:W-:Y:S01]  /*105b0*/  HMMA.16816.F32.BF16 R60, R56, R46, R60 ;  /* 0x0000002e383c723c */ /* 0x000fe2000004183c */
[----:B------:R-:W-:Y:S06]  /*105c0*/  BAR.SYNC.DEFER_BLOCKING 0x0 ;  /* 0x0000000000007b1d */ /* 0x000fec0000010000 */
[----:B------:R-:W-:Y:S05]  /*105d0*/  @!P4 BRA `(.L_x_2373) ;  /* 0x000002100000c947 */ /* 0x000fea0003800000 */
[----:B------:R-:W-:Y:S02]  /*105e0*/  IADD3 R2, -R158, 0x30, RZ ;  /* 0x000000309e027810 */ /* 0x000fe40007ffe1ff */
        /* <DEDUP_REMOVED lines=32> */
.L_x_2373:
[----:B-1----:R-:W-:Y:S01]  /*107f0*/  LOP3.LUT R3, R6, 0xffffffe0, RZ, 0xc0, !PT ;  /* 0xffffffe006037812 */ /* 0x002fe200078ec0ff */
        /* <DEDUP_REMOVED lines=16> */
[----:B------:R-:W-:Y:S04]  /*10900*/  LDSM.16.MT88.4 R84, [R204+0x5880] ;  /* 0x00588000cc54783b */ /* 0x000fe80000004200 */
[----:B------:R-:W-:Y:S01]  /*10910*/  ISETP.GT.AND P0, PT, R4, RZ, PT ;  /* 0x000000ff0400720c */ /* 0x000fe20003f04270 */
[----:B-----5:R-:W-:Y:S03]  /*10920*/  LDSM.16.MT88.4 R100, [R206+0x7080] ;  /* 0x00708000ce64783b */ /* 0x020fe60000004200 */
[----:B------:R-:W-:Y:S01]  /*10930*/  FSEL R26, R26, -INF , P0 ;  /* 0xff8000001a1a7808 */ /* 0x000fe20000000000 */
[----:B------:R-:W-:Y:S01]  /*10940*/  LDSM.16.MT88.4 R108, [R205+0x7080] ;  /* 0x00708000cd6c783b */ /* 0x000fe20000004200 */
[----:B------:R-:W-:-:S02]  /*10950*/  FSEL R24, R24, -INF , P0 ;  /* 0xff80000018187808 */ /* 0x000fc40000000000 */
[C---:B------:R-:W-:Y:S01]  /*10960*/  ISETP.GT.AND P0, PT, R4.reuse, 0x1, PT ;  /* 0x000000010400780c */ /* 0x040fe20003f04270 */
        /* <DEDUP_REMOVED lines=46> */
[----:B------:R-:W-:Y:S02]  /*10c50*/  FMNMX.FTZ R2, R181, R2, !PT ;  /* 0x00000002b5027209 */ /* 0x000fe40007810000 */
[----:B------:R-:W-:Y:S02]  /*10c60*/  FMNMX.FTZ R6, R19, R6, !PT ;  /* 0x0000000613067209 */ /* 0x000fe40007810000 */
[----:B------:R-:W-:Y:S02]  /*10c70*/  FSEL R171, R62, -INF , P0 ;  /* 0xff8000003eab7808 */ /* 0x000fe40000000000 */
[----:B------:R-:W-:Y:S02]  /*10c80*/  ISETP.GT.AND P0, PT, R4, 0x29, PT ;  /* 0x000000290400780c */ /* 0x000fe40003f04270 */
        /* <DEDUP_REMOVED lines=8> */
[----:B------:R-:W-:-:S03]  /*10d10*/  FMNMX.FTZ R2, R173, R2, !PT ;  /* 0x00000002ad027209 */ /* 0x000fc60007810000 */
[----:B------:R-:W-:Y:S01]  /*10d20*/  LDSM.16.MT88.4 R60, [R208+0x5880] ;  /* 0x00588000d03c783b */ /* 0x000fe20000004200 */
[----:B------:R-:W-:-:S04]  /*10d30*/  FMNMX.FTZ R2, R171, R2, !PT ;  /* 0x00000002ab027209 */ /* 0x000fc80007810000 */
[----:B------:R-:W-:-:S05]  /*10d40*/  FMNMX.FTZ R9, R169, R2, !PT ;  /* 0x00000002a9097209 */ /* 0x000fca0007810000 */
[----:B------:R-:W2:Y:S01]  /*10d50*/  SHFL.BFLY PT, R2, R9, 0x2, 0x1f ;  /* 0x0c401f0009027f89 */ /* 0x000ea200000e0000 */
[----:B-1----:R-:W-:-:S05]  /*10d60*/  FMNMX.FTZ R4, R11, R4, !PT ;  /* 0x000000040b047209 */ /* 0x002fca0007810000 */
[----:B------:R-:W1:Y:S01]  /*10d70*/  SHFL.BFLY PT, R3, R4, 0x1, 0x1f ;  /* 0x0c201f0004037f89 */ /* 0x000e6200000e0000 */
[----:B--2---:R-:W-:-:S03]  /*10d80*/  FMNMX.FTZ R2, R9, R2, !PT ;  /* 0x0000000209027209 */ /* 0x004fc60007810000 */
[----:B------:R-:W-:Y:S04]  /*10d90*/  LDSM.16.MT88.4 R8, [R206+0x4880] ;  /* 0x00488000ce08783b */ /* 0x000fe80000004200 */
[----:B------:R-:W2:Y:S01]  /*10da0*/  SHFL.BFLY PT, R157, R2, 0x1, 0x1f ;  /* 0x0c201f00029d7f89 */ /* 0x000ea200000e0000 */
[----:B-1----:R-:W-:-:S03]  /*10db0*/  FMNMX.FTZ R3, R4, R3, !PT ;  /* 0x0000000304037209 */ /* 0x002fc60007810000 */
[----:B------:R-:W-:Y:S01]  /*10dc0*/  LDSM.16.MT88.4 R4, [R204+0x8880] ;  /* 0x00888000cc04783b */ /* 0x000fe20000004200 */
[C---:B------:R-:W-:Y:S01]  /*10dd0*/  FSETP.NEU.FTZ.AND P0, PT, R3.reuse, -INF , PT ;  /* 0xff8000000300780b */ /* 0x040fe20003f1d000 */
[----:B------:R-:W-:-:S05]  /*10de0*/  FMUL.FTZ R170, R3, c[0x0][0x2d0] ;  /* 0x0000b40003aa7a20 */ /* 0x000fca0000410000 */
[----:B------:R-:W-:Y:S02]  /*10df0*/  FSEL R170, R170, RZ, P0 ;  /* 0x000000ffaaaa7208 */ /* 0x000fe40000000000 */
[----:B--2---:R-:W-:-:S03]  /*10e00*/  FMNMX.FTZ R157, R2, R157, !PT ;  /* 0x0000009d029d7209 */ /* 0x004fc60007810000 */
[--C-:B------:R-:W-:Y:S02]  /*10e10*/  FFMA.FTZ R187, R39, c[0x0][0x2d0], -R170.reuse ;  /* 0x0000b40027bb7a23 */ /* 0x100fe400000108aa */
[--C-:B------:R-:W-:Y:S01]  /*10e20*/  FFMA.FTZ R2, R37, c[0x0][0x2d0], -R170.reuse ;  /* 0x0000b40025027a23 */ /* 0x100fe200000108aa */
[C---:B------:R-:W-:Y:S01]  /*10e30*/  FSETP.NEU.FTZ.AND P0, PT, R157.reuse, -INF , PT ;  /* 0xff8000009d00780b */ /* 0x040fe20003f1d000 */
[----:B------:R-:W1:Y:S01]  /*10e40*/  LDSM.16.MT88.4 R36, [R206+0x4080] ;  /* 0x00408000ce24783b */ /* 0x000e620000004200 */
        /* <DEDUP_REMOVED lines=9> */
[--C-:B------:R-:W-:Y:S01]  /*10ee0*/  FFMA.FTZ R188, R29, c[0x0][0x2d0], -R168.reuse ;  /* 0x0000b4001dbc7a23 */ /* 0x100fe200000108a8 */
[----:B------:R-:W-:Y:S01]  /*10ef0*/  LDSM.16.MT88.4 R24, [R208+0x4880] ;  /* 0x00488000d018783b */ /* 0x000fe20000004200 */
[--C-:B------:R-:W-:Y:S02]  /*10f00*/  FFMA.FTZ R191, R35, c[0x0][0x2d0], -R168.reuse ;  /* 0x0000b40023bf7a23 */ /* 0x100fe400000108a8 */
[----:B------:R-:W-:Y:S01]  /*10f10*/  FFMA.FTZ R184, R33, c[0x0][0x2d0], -R168 ;  /* 0x0000b40021b87a23 */ /* 0x000fe200000108a8 */
[----:B------:R-:W2:Y:S01]  /*10f20*/  LDSM.16.MT88.4 R28, [R208+0x4080] ;  /* 0x00408000d01c783b */ /* 0x000ea20000004200 */
[----:B------:R-:W3:Y:S01]  /*10f30*/  MUFU.EX2 R186, R186 ;  /* 0x000000ba00ba7308 */ /* 0x000ee20000000800 */
[----:B------:R-:W-:-:S02]  /*10f40*/  FFMA.FTZ R221, R23, c[0x0][0x2d0], -R170 ;  /* 0x0000b40017dd7a23 */ /* 0x000fc400000108aa */
[----:B------:R-:W-:Y:S02]  /*10f50*/  FFMA.FTZ R0, R13, c[0x0][0x2d0], -R170 ;  /* 0x0000b4000d007a23 */ /* 0x000fe400000108aa */
[--C-:B------:R-:W-:Y:S02]  /*10f60*/  FFMA.FTZ R230, R21, c[0x0][0x2d0], -R168.reuse ;  /* 0x0000b40015e67a23 */ /* 0x100fe400000108a8 */
[--C-:B------:R-:W-:Y:S01]  /*10f70*/  FFMA.FTZ R229, R19, c[0x0][0x2d0], -R168.reuse ;  /* 0x0000b40013e57a23 */ /* 0x100fe200000108a8 */
[----:B------:R-:W4:Y:S01]  /*10f80*/  MUFU.EX2 R2, R2 ;  /* 0x0000000200027308 */ /* 0x000f220000000800 */
[--C-:B------:R-:W-:Y:S01]  /*10f90*/  FFMA.FTZ R231, R17, c[0x0][0x2d0], -R168.reuse ;  /* 0x0000b40011e77a23 */ /* 0x100fe200000108a8 */
[----:B------:R-:W-:Y:S01]  /*10fa0*/  LDSM.16.MT88.4 R20, [R204+0x4880] ;  /* 0x00488000cc14783b */ /* 0x000fe20000004200 */
[----:B------:R-:W-:Y:S02]  /*10fb0*/  FFMA.FTZ R228, R15, c[0x0][0x2d0], -R168 ;  /* 0x0000b4000fe47a23 */ /* 0x000fe400000108a8 */
[--C-:B------:R-:W-:Y:S01]  /*10fc0*/  FFMA.FTZ R232, R183, c[0x0][0x2d0], -R170.reuse ;  /* 0x0000b400b7e87a23 */ /* 0x100fe200000108aa */
[----:B------:R-:W1:Y:S01]  /*10fd0*/  LDSM.16.MT88.4 R16, [R205+0x4880] ;  /* 0x00488000cd10783b */ /* 0x000e620000004200 */
[--C-:B------:R-:W-:Y:S01]  /*10fe0*/  FFMA.FTZ R233, R181, c[0x0][0x2d0], -R170.reuse ;  /* 0x0000b400b5e97a23 */ /* 0x100fe200000108aa */
[----:B------:R-:W-:Y:S01]  /*10ff0*/  MUFU.EX2 R185, R185 ;  /* 0x000000b900b97308 */ /* 0x000fe20000000800 */
[----:B---3--:R-:W-:Y:S01]  /*11000*/  F2FP.BF16.PACK_AB R140, R186, R189 ;  /* 0x000000bdba8c723e */ /* 0x008fe200000010ff */
[----:B------:R-:W3:Y:S01]  /*11010*/  LDSM.16.MT88.4 R12, [R208+0x6080] ;  /* 0x00608000d00c783b */ /* 0x000ee20000004200 */
[----:B------:R-:W-:-:S02]  /*11020*/  FFMA.FTZ R234, R179, c[0x0][0x2d0], -R170 ;  /* 0x0000b400b3ea7a23 */ /* 0x000fc400000108aa */
[----:B------:R-:W-:Y:S01]  /*11030*/  FFMA.FTZ R239, R177, c[0x0][0x2d0], -R170 ;  /* 0x0000b400b1ef7a23 */ /* 0x000fe200000108aa */
[----:B------:R-:W-:Y:S01]  /*11040*/  LDSM.16.MT88.4 R180, [R208+0x6880] ;  /* 0x00688000d0b4783b */ /* 0x000fe20000004200 */
[--C-:B------:R-:W-:Y:S01]  /*11050*/  FFMA.FTZ R235, R175, c[0x0][0x2d0], -R168.reuse ;  /* 0x0000b400afeb7a23 */ /* 0x100fe200000108a8 */
[----:B------:R-:W2:Y:S01]  /*11060*/  MUFU.EX2 R188, R188 ;  /* 0x000000bc00bc7308 */ /* 0x000ea20000000800 */
[----:B----4-:R-:W-:Y:S01]  /*11070*/  F2FP.BF16.PACK_AB R142, R2, R187 ;  /* 0x000000bb028e723e */ /* 0x010fe200000010ff */
[--C-:B------:R-:W-:Y:S01]  /*11080*/  FFMA.FTZ R236, R173, c[0x0][0x2d0], -R168.reuse ;  /* 0x0000b400adec7a23 */ /* 0x100fe200000108a8 */
[----:B------:R-:W-:Y:S01]  /*11090*/  LDSM.16.MT88.4 R176, [R205+0x6880] ;  /* 0x00688000cdb0783b */ /* 0x000fe20000004200 */
[--C-:B------:R-:W-:Y:S02]  /*110a0*/  FFMA.FTZ R237, R171, c[0x0][0x2d0], -R168.reuse ;  /* 0x0000b400abed7a23 */ /* 0x100fe400000108a8 */
[----:B------:R-:W-:Y:S01]  /*110b0*/  FFMA.FTZ R238, R169, c[0x0][0x2d0], -R168 ;  /* 0x0000b400a9ee7a23 */ /* 0x000fe200000108a8 */
[----:B------:R-:W-:Y:S01]  /*110c0*/  LDSM.16.MT88.4 R172, [R204+0x6880] ;  /* 0x00688000ccac783b */ /* 0x000fe20000004200 */
[----:B------:R-:W-:Y:S01]  /*110d0*/  MUFU.EX2 R191, R191 ;  /* 0x000000bf00bf7308 */ /* 0x000fe20000000800 */
[----:B------:R-:W-:-:S02]  /*110e0*/  FADD.FTZ R186, R189, R186 ;  /* 0x000000babdba7221 */ /* 0x000fc40000010000 */
[----:B------:R-:W-:Y:S02]  /*110f0*/  LDSM.16.MT88.4 R168, [R208+0x8080] ;  /* 0x00808000d0a8783b */ /* 0x000fe40000004200 */
[----:B------:R-:W-:-:S03]  /*11100*/  FADD.FTZ R187, R187, R186 ;  /* 0x000000babbbb7221 */ /* 0x000fc60000010000 */
[----:B------:R-:W4:Y:S01]  /*11110*/  MUFU.EX2 R184, R184 ;  /* 0x000000b800b87308 */ /* 0x000f220000000800 */
[----:B--2---:R-:W-:Y:S01]  /*11120*/  F2FP.BF16.PACK_AB R141, R188, R185 ;  /* 0x000000b9bc8d723e */ /* 0x004fe200000010ff */
[----:B------:R-:W-:Y:S02]  /*11130*/  FADD.FTZ R188, R185, R188 ;  /* 0x000000bcb9bc7221 */ /* 0x000fe40000010000 */
[----:B------:R-:W-:-:S04]  /*11140*/  FADD.FTZ R187, R2, R187 ;  /* 0x000000bb02bb7221 */ /* 0x000fc80000010000 */
[----:B------:R-:W-:Y:S01]  /*11150*/  MUFU.EX2 R190, R190 ;  /* 0x000000be00be7308 */ /* 0x000fe20000000800 */
[----:B----4-:R-:W-:-:S07]  /*11160*/  F2FP.BF16.PACK_AB R143, R184, R191 ;  /* 0x000000bfb88f723e */ /* 0x010fce00000010ff */
[----:B------:R-:W2:Y:S01]  /*11170*/  MUFU.EX2 R159, R159 ;  /* 0x0000009f009f7308 */ /* 0x000ea20000000800 */
[----:B------:R-:W-:-:S04]  /*11180*/  FADD.FTZ R191, R191, R188 ;  /* 0x000000bcbfbf7221 */ /* 0x000fc80000010000 */
[----:B------:R-:W-:Y:S01]  /*11190*/  FADD.FTZ R191, R184, R191 ;  /* 0x000000bfb8bf7221 */ /* 0x000fe20000010000 */
[C---:B-1----:R-:W-:Y:S02]  /*111a0*/  HMMA.16816.F32.BF16 R32, R140.reuse, R36, RZ ;  /* 0x000000248c20723c */ /* 0x042fe400000418ff */
[----:B------:R-:W-:Y:S06]  /*111b0*/  MUFU.EX2 R221, R221 ;  /* 0x000000dd00dd7308 */ /* 0x000fec0000000800 */
[C---:B------:R-:W-:Y:S02]  /*111c0*/  HMMA.16816.F32.BF16 R36, R140.reuse, R38, RZ ;  /* 0x000000268c24723c */ /* 0x040fe400000418ff */
[----:B------:R-:W-:Y:S06]  /*111d0*/  MUFU.EX2 R0, R0 ;  /* 0x0000000000007308 */ /* 0x000fec0000000800 */
[C---:B------:R-:W-:Y:S02]  /*111e0*/  HMMA.16816.F32.BF16 R152, R140.reuse, R28, RZ ;  /* 0x0000001c8c98723c */ /* 0x040fe400000418ff */
[----:B------:R-:W-:Y:S06]  /*111f0*/  MUFU.EX2 R230, R230 ;  /* 0x000000e600e67308 */ /* 0x000fec0000000800 */
[C---:B------:R-:W-:Y:S02]  /*11200*/  HMMA.16816.F32.BF16 R40, R140.reuse, R44, RZ ;  /* 0x0000002c8c28723c */ /* 0x040fe400000418ff */
[----:B------:R-:W1:Y:S06]  /*11210*/  MUFU.EX2 R229, R229 ;  /* 0x000000e500e57308 */ /* 0x000e6c0000000800 */
        /* <DEDUP_REMOVED lines=37> */
[----:B--2---:R-:W-:Y:S01]  /*11470*/  F2FP.BF16.PACK_AB R4, R159, R190 ;  /* 0x000000be9f04723e */ /* 0x004fe200000010ff */
[----:B------:R-:W-:Y:S01]  /*11480*/  HMMA.16816.F32.BF16 R140, R140, R6, RZ ;  /* 0x000000068c8c723c */ /* 0x000fe200000418ff */
[----:B-1----:R-:W-:Y:S01]  /*11490*/  F2FP.BF16.PACK_AB R5, R229, R230 ;  /* 0x000000e6e505723e */ /* 0x002fe200000010ff */
[----:B------:R-:W-:-:S02]  /*114a0*/  FADD.FTZ R190, R190, R187 ;  /* 0x000000bbbebe7221 */ /* 0x000fc40000010000 */
[----:B------:R-:W-:Y:S02]  /*114b0*/  FADD.FTZ R230, R230, R191 ;  /* 0x000000bfe6e67221 */ /* 0x000fe40000010000 */
[----:B------:R-:W-:Y:S01]  /*114c0*/  FADD.FTZ R190, R159, R190 ;  /* 0x000000be9fbe7221 */ /* 0x000fe20000010000 */
[----:B------:R-:W-:Y:S01]  /*114d0*/  F2FP.BF16.PACK_AB R6, R0, R221 ;  /* 0x000000dd0006723e */ /* 0x000fe200000010ff */
[----:B------:R-:W-:Y:S01]  /*114e0*/  FADD.FTZ R230, R229, R230 ;  /* 0x000000e6e5e67221 */ /* 0x000fe20000010000 */
[----:B----4-:R-:W-:Y:S01]  /*114f0*/  F2FP.BF16.PACK_AB R7, R228, R231 ;  /* 0x000000e7e407723e */ /* 0x010fe200000010ff */
        /* <DEDUP_REMOVED lines=116> */
.L_x_2377:
        /* <DEDUP_REMOVED lines=20> */
[--C-:B------:R-:W-:Y:S01]  /*11d80*/  @P1 IMAD.X R166, R163, 0x1, R227.reuse, P0 ;  /* 0x00000001a3a61824 */ /* 0x100fe200000e06e3 */
[----:B------:R-:W-:Y:S05]  /*11d90*/  @P1 IADD3 R165, P0, R161, UR14, RZ ;  /* 0x0000000ea1a51c10 */ /* 0x000fea000ff1e0ff */
[C---:B------:R-:W-:Y:S01]  /*11da0*/  @P1 IMAD.X R162, R163.reuse, 0x1, R158, P0 ;  /* 0x00000001a3a21824 */ /* 0x040fe200000e069e */
        /* <DEDUP_REMOVED lines=14> */
[--C-:B------:R-:W-:Y:S01]  /*11e90*/  IMAD.X R2, RZ, RZ, R227.reuse, P0 ;  /* 0x000000ffff027224 */ /* 0x100fe200000e06e3 */
        /* <DEDUP_REMOVED lines=11> */
[C---:B------:R-:W-:Y:S01]  /*11f50*/  @P0 IMAD.X R158, R163.reuse, 0x1, R158, P2 ;  /* 0x00000001a39e0824 */ /* 0x040fe200010e069e */
        /* <DEDUP_REMOVED lines=26> */
.L_x_2375:
[----:B------:R-:W-:Y:S04]  /*12100*/  DEPBAR.LE SB0, 0x0 ;  /* 0x000080000000791a */ /* 0x000fe80000000000 */
[----:B------:R-:W-:Y:S01]  /*12110*/  BAR.SYNC.DEFER_BLOCKING 0x0 ;  /* 0x0000000000007b1d */ /* 0x000fe20000010000 */
[----:B------:R-:W-:Y:S01]  /*12120*/  USHF.R.S32.HI UR6, URZ, 0x1f, UR11 ;  /* 0x0000001f3f067899 */ /* 0x000fe2000801140b */
[----:B------:R-:W-:Y:S01]  /*12130*/  LOP3.LUT P4, RZ, R217, 0x1, RZ, 0xc0, !PT ;  /* 0x00000001d9ff7812 */ /* 0x000fe2000788c0ff */
[----:B------:R-:W-:Y:S02]  /*12140*/  UIMAD.WIDE.U32 UR14, UR11, UR4, URZ ;  /* 0x000000040b0e72a5 */ /* 0x000fe4000f8e003f */
[----:B------:R-:W-:Y:S04]  /*12150*/  UIMAD UR6, UR6, UR4, URZ ;  /* 0x00000004060672a4 */ /* 0x000fe8000f8e023f */
[----:B------:R-:W-:Y:S04]  /*12160*/  UIMAD UR6, UR11, UR5, UR6 ;  /* 0x000000050b0672a4 */ /* 0x000fe8000f8e0206 */
[----:B------:R-:W-:Y:S02]  /*12170*/  UIADD3 UR6, UR15, UR6, URZ ;  /* 0x000000060f067290 */ /* 0x000fe4000fffe03f */
[----:B------:R-:W-:Y:S02]  /*12180*/  UIMAD.WIDE.U32 UR14, UR14, 0x30, URZ ;  /* 0x000000300e0e78a5 */ /* 0x000fe4000f8e003f */
[----:B------:R-:W-:Y:S04]  /*12190*/  UIMAD UR6, UR6, 0x30, URZ ;  /* 0x00000030060678a4 */ /* 0x000fe8000f8e023f */
[----:B------:R-:W-:Y:S01]  /*121a0*/  UIADD3 UR6, UR15, UR6, URZ ;  /* 0x000000060f067290 */ /* 0x000fe2000fffe03f */
[----:B------:R-:W-:Y:S01]  /*121b0*/  IADD3 R17, P0, R218, UR14, RZ ;  /* 0x0000000eda117c10 */ /* 0x000fe2000ff1e0ff */
[----:B------:R-:W-:Y:S01]  /*121c0*/  LDSM.16.M88.4 R160, [R214] ;  /* 0x00000000d6a0783b */ /* 0x000fe20000000200 */
[----:B------:R-:W-:Y:S02]  /*121d0*/  IADD3 R19, P1, R232, UR14, RZ ;  /* 0x0000000ee8137c10 */ /* 0x000fe4000ff3e0ff */
[----:B------:R-:W-:Y:S01]  /*121e0*/  LEA R24, P2, R17, c[0x0][0x1f8], 0x1 ;  /* 0x00007e0011187a11 */ /* 0x000fe200078408ff */
[----:B------:R-:W1:Y:S01]  /*121f0*/  LDSM.16.M88.4 R164, [R213+0xa080] ;  /* 0x00a08000d5a4783b */ /* 0x000e620000000200 */
[----:B------:R-:W-:Y:S02]  /*12200*/  IADD3.X R0, R225, UR6, RZ, P0, !PT ;  /* 0x00000006e1007c10 */ /* 0x000fe400087fe4ff */
[----:B------:R-:W-:Y:S01]  /*12210*/  IADD3.X R2, R229, UR6, RZ, P1, !PT ;  /* 0x00000006e5027c10 */ /* 0x000fe20008ffe4ff */
[----:B------:R-:W2:Y:S01]  /*12220*/  LDSM.16.M88.4 R168, [R213+0xa880] ;  /* 0x00a88000d5a8783b */ /* 0x000ea20000000200 */
[----:B------:R-:W-:Y:S02]  /*12230*/  LEA R248, P1, R19, c[0x0][0x1f8], 0x1 ;  /* 0x00007e0013f87a11 */ /* 0x000fe400078208ff */
[----:B------:R-:W-:Y:S01]  /*12240*/  LEA.HI.X R25, R17, c[0x0][0x1fc], R0, 0x1, P2 ;  /* 0x00007f0011197a11 */ /* 0x000fe200010f0c00 */
[----:B------:R-:W3:Y:S01]  /*12250*/  LDSM.16.M88.4 R172, [R213+0xb080] ;  /* 0x00b08000d5ac783b */ /* 0x000ee20000000200 */
[----:B------:R-:W-:Y:S02]  /*12260*/  IADD3 R17, P0, R231, UR14, RZ ;  /* 0x0000000ee7117c10 */ /* 0x000fe4000ff1e0ff */
[----:B------:R-:W-:Y:S01]  /*12270*/  LEA.HI.X R249, R19, c[0x0][0x1fc], R2, 0x1, P1 ;  /* 0x00007f0013f97a11 */ /* 0x000fe200008f0c02 */
[----:B------:R-:W-:Y:S01]  /*12280*/  LDSM.16.M88.4 R176, [R211] ;  /* 0x00000000d3b0783b */ /* 0x000fe20000000200 */
[----:B------:R-:W-:Y:S02]  /*12290*/  IADD3 R19, P1, R230, UR14, RZ ;  /* 0x0000000ee6137c10 */ /* 0x000fe4000ff3e0ff */
[----:B------:R-:W-:Y:S01]  /*122a0*/  IADD3.X R0, R228, UR6, RZ, P0, !PT ;  /* 0x00000006e4007c10 */ /* 0x000fe200087fe4ff */
[----:B------:R-:W-:Y:S01]  /*122b0*/  LDSM.16.M88.4 R180, [R203] ;  /* 0x00000000cbb4783b */ /* 0x000fe20000000200 */
[----:B------:R-:W-:Y:S02]  /*122c0*/  LEA R246, P0, R17, c[0x0][0x1f8], 0x1 ;  /* 0x00007e0011f67a11 */ /* 0x000fe400078008ff */
[----:B------:R-:W-:Y:S01]  /*122d0*/  LEA R244, P2, R19, c[0x0][0x1f8], 0x1 ;  /* 0x00007e0013f47a11 */ /* 0x000fe200078408ff */
[----:B------:R-:W-:Y:S01]  /*122e0*/  LDSM.16.M88.4 R184, [R202] ;  /* 0x00000000cab8783b */ /* 0x000fe20000000200 */
[----:B------:R-:W-:Y:S02]  /*122f0*/  IADD3.X R16, R221, UR6, RZ, P1, !PT ;  /* 0x00000006dd107c10 */ /* 0x000fe40008ffe4ff */
[----:B------:R-:W-:Y:S02]  /*12300*/  LEA.HI.X R247, R17, c[0x0][0x1fc], R0, 0x1, P0 ;  /* 0x00007f0011f77a11 */ /* 0x000fe400000f0c00 */
[C---:B------:R-:W-:Y:S02]  /*12310*/  @!P3 LEA R17, P0, R234.reuse, UR14, 0x5 ;  /* 0x0000000eea11bc11 */ /* 0x040fe4000f8028ff */
[----:B------:R-:W-:Y:S02]  /*12320*/  LEA.HI.X R245, R19, c[0x0][0x1fc], R16, 0x1, P2 ;  /* 0x00007f0013f57a11 */ /* 0x000fe400010f0c10 */
[----:B------:R-:W-:Y:S02]  /*12330*/  LOP3.LUT P2, RZ, R217, 0x2, RZ, 0xc0, !PT ;  /* 0x00000002d9ff7812 */ /* 0x000fe4000784c0ff */
[C---:B------:R-:W-:Y:S02]  /*12340*/  @!P3 IADD3 R2, P1, R17.reuse, R218, RZ ;  /* 0x000000da1102b210 */ /* 0x040fe40007f3e0ff */
[----:B------:R-:W-:Y:S02]  /*12350*/  @!P3 LEA.HI.X R0, R234, UR6, R233, 0x5, P0 ;  /* 0x00000006ea00bc11 */ /* 0x000fe400080f2ce9 */
[C---:B------:R-:W-:Y:S03]  /*12360*/  @!P3 IADD3 R16, P0, R17.reuse, R232, RZ ;  /* 0x000000e81110b210 */ /* 0x040fe60007f1e0ff */
[----:B------:R-:W-:Y:S01]  /*12370*/  @!P3 IMAD.X R21, R0, 0x1, R225, P1 ;  /* 0x000000010015b824 */ /* 0x000fe200008e06e1 */
[----:B------:R-:W-:Y:S01]  /*12380*/  @!P3 LEA R250, P1, R2, c[0x0][0x1f8], 0x1 ;  /* 0x00007e0002faba11 */ /* 0x000fe200078208ff */
[C---:B-1----:R-:W-:Y:S03]  /*12390*/  HMMA.16816.F32.BF16 R4, R160.reuse, R164, RZ ;  /* 0x000000a4a004723c */ /* 0x042fe600000418ff */
[----:B------:R-:W-:Y:S01]  /*123a0*/  @!P3 IMAD.X R19, R0, 0x1, R229, P0 ;  /* 0x000000010013b824 */ /* 0x000fe200000e06e5 */
[----:B------:R-:W-:Y:S02]  /*123b0*/  @!P3 LEA R158, P0, R16, c[0x0][0x1f8], 0x1 ;  /* 0x00007e00109eba11 */ /* 0x000fe400078008ff */
[----:B------:R-:W-:Y:S02]  /*123c0*/  @!P3 LEA.HI.X R251, R2, c[0x0][0x1fc], R21, 0x1, P1 ;  /* 0x00007f0002fbba11 */ /* 0x000fe400008f0c15 */
[C---:B------:R-:W-:Y:S01]  /*123d0*/  HMMA.16816.F32.BF16 R8, R160.reuse, R166, RZ ;  /* 0x000000a6a008723c */ /* 0x040fe200000418ff */
[----:B------:R-:W1:Y:S03]  /*123e0*/  LDSM.16.M88.4 R164, [R212] ;  /* 0x00000000d4a4783b */ /* 0x000e660000000200 */
[----:B------:R-:W-:Y:S01]  /*123f0*/  @!P3 LEA.HI.X R159, R16, c[0x0][0x1fc], R19, 0x1, P0 ;  /* 0x00007f00109fba11 */ /* 0x000fe200000f0c13 */
[----:B------:R-:W-:Y:S01]  /*12400*/  @!PT LDS RZ, [RZ] ;  /* 0x00000000fffff984 */ /* 0x000fe20000000800 */
[----:B------:R-:W-:Y:S01]  /*12410*/  @!PT LDS RZ, [RZ] ;  /* 0x00000000fffff984 */ /* 0x000fe20000000800 */
[----:B------:R-:W-:Y:S01]  /*12420*/  @!PT LDS RZ, [RZ] ;  /* 0x00000000fffff984 */ /* 0x000fe20000000800 */
[----:B------:R4:W-:Y:S01]  /*12430*/  LDGSTS.E.BYPASS.LTC128B.128 [R220+0x4080], [R24.64], !P2 ;  /* 0x0408000018dc7fae */ /* 0x0009e2000d101d4c */
[C---:B------:R-:W-:Y:S02]  /*12440*/  @!P3 IADD3 R2, P1, R17.reuse, R231, RZ ;  /* 0x000000e71102b210 */ /* 0x040fe40007f3e0ff */
[C---:B--2---:R-:W-:Y:S01]  /*12450*/  HMMA.16816.F32.BF16 R12, R160.reuse, R168, RZ ;  /* 0x000000a8a00c723c */ /* 0x044fe200000418ff */
[----:B------:R-:W-:Y:S01]  /*12460*/  @!P3 IADD3 R17, P0, R17, R230, RZ ;  /* 0x000000e61111b210 */ /* 0x000fe20007f1e0ff */
[----:B------:R2:W-:Y:S02]  /*12470*/  LDGSTS.E.BYPASS.LTC128B.128 [R220+0x5880], [R248.64], !P4 ;  /* 0x05880000f8dc7fae */ /* 0x0005e4000e101d4c */
[----:B------:R-:W-:Y:S01]  /*12480*/  @!P3 IMAD.X R19, R0, 0x1, R228, P1 ;  /* 0x000000010013b824 */ /* 0x000fe200008e06e4 */
[----:B------:R-:W-:Y:S01]  /*12490*/  @!P3 LEA R242, P1, R2, c[0x0][0x1f8], 0x1 ;  /* 0x00007e0002f2ba11 */ /* 0x000fe200078208ff */
[----:B------:R-:W-:Y:S01]  /*124a0*/  @!P3 IMAD.X R0, R0, 0x1, R221, P0 ;  /* 0x000000010000b824 */ /* 0x000fe200000e06dd */
[C---:B------:R-:W-:Y:S01]  /*124b0*/  @!P3 LEA R240, P0, R17.reuse, c[0x0][0x1f8], 0x1 ;  /* 0x00007e0011f0ba11 */ /* 0x040fe200078008ff */
[----:B------:R2:W-:Y:S01]  /*124c0*/  LDGSTS.E.BYPASS.LTC128B.128 [R220+0x7080], [R246.64], !P6 ;  /* 0x07080000f6dc7fae */ /* 0x0005e2000f101d4c */
[----:B------:R-:W-:Y:S03]  /*124d0*/  @!P3 LEA.HI.X R243, R2, c[0x0][0x1fc], R19, 0x1, P1 ;  /* 0x00007f0002f3ba11 */ /* 0x000fe600008f0c13 */
[----:B------:R-:W-:Y:S01]  /*124e0*/  @!P3 LEA.HI.X R241, R17, c[0x0][0x1fc], R0, 0x1, P0 ;  /* 0x00007f0011f1ba11 */ /* 0x000fe200000f0c00 */
[----:B------:R2:W-:Y:S01]  /*124f0*/  LDGSTS.E.BYPASS.LTC128B.128 [R220+0x8880], [R244.64], !P5 ;  /* 0x08880000f4dc7fae */ /* 0x0005e2000e901d4c */
[C---:B------:R-:W-:Y:S01]  /*12500*/  HMMA.16816.F32.BF16 R16, R160.reuse, R170, RZ ;  /* 0x000000aaa010723c */ /* 0x040fe200000418ff */
[----:B------:R-:W-:Y:S02]  /*12510*/  IMAD.MOV.U32 R0, RZ, RZ, R3 ;  /* 0x000000ffff007224 */ /* 0x000fe400078e0003 */
[----:B------:R2:W-:Y:S04]  /*12520*/  @!P3 LDGSTS.E.BYPASS.LTC128B.128 [R220+0x5080], [R250.64], !P2 ;  /* 0x05080000fadcbfae */ /* 0x0005e8000d101d4c */
[----:B------:R2:W-:Y:S01]  /*12530*/  @!P3 LDGSTS.E.BYPASS.LTC128B.128 [R220+0x6880], [R158.64], !P4 ;  /* 0x068800009edcbfae */ /* 0x0005e2000e101d4c */
[C---:B---3--:R-:W-:Y:S01]  /*12540*/  HMMA.16816.F32.BF16 R20, R160.reuse, R172, RZ ;  /* 0x000000aca014723c */ /* 0x048fe200000418ff */
[----:B------:R-:W-:Y:S02]  /*12550*/  ISETP.LT.AND P4, PT, RZ, UR11, PT ;  /* 0x0000000bff007c0c */ /* 0x000fe4000bf81270 */
[----:B------:R2:W-:Y:S04]  /*12560*/  @!P3 LDGSTS.E.BYPASS.LTC128B.128 [R220+0x8080], [R242.64], !P6 ;  /* 0x08080000f2dcbfae */ /* 0x0005e8000f101d4c */
[----:B------:R2:W-:Y:S01]  /*12570*/  @!P3 LDGSTS.E.BYPASS.LTC128B.128 [R220+0x9880], [R240.64], !P5 ;  /* 0x09880000f0dcbfae */ /* 0x0005e2000e901d4c */
[----:B----4-:R-:W-:Y:S03]  /*12580*/  HMMA.16816.F32.BF16 R24, R160, R174, RZ ;  /* 0x000000aea018723c */ /* 0x010fe600000418ff */
[----:B------:R-:W-:Y:S04]  /*12590*/  LDSM.16.M88.4 R168, [R210] ;  /* 0x00000000d2a8783b */ /* 0x000fe80000000200 */
[----:B------:R-:W0:Y:S01]  /*125a0*/  LDGDEPBAR ;  /* 0x00000000000079af */ /* 0x000e220000000000 */
[C---:B-1----:R-:W-:Y:S03]  /*125b0*/  HMMA.16816.F32.BF16 R4, R164.reuse, R176, R4 ;  /* 0x000000b0a404723c */ /* 0x042fe60000041804 */
[----:B------:R-:W1:Y:S04]  /*125c0*/  LDSM.16.M88.4 R188, [R207+0xa080] ;  /* 0x00a08000cfbc783b */ /* 0x000e680000000200 */
[----:B------:R-:W3:Y:S01]  /*125d0*/  LDSM.16.M88.4 R160, [R207+0xa880] ;  /* 0x00a88000cfa0783b */ /* 0x000ee20000000200 */
[C---:B------:R-:W-:Y:S03]  /*125e0*/  HMMA.16816.F32.BF16 R8, R164.reuse, R178, R8 ;  /* 0x000000b2a408723c */ /* 0x040fe60000041808 */
[----:B------:R-:W4:Y:S04]  /*125f0*/  LDSM.16.M88.4 R172, [R207+0xb080] ;  /* 0x00b08000cfac783b */ /* 0x000f280000000200 */
[----:B------:R-:W-:Y:S01]  /*12600*/  LDSM.16.M88.4 R176, [R209] ;  /* 0x00000000d1b0783b */ /* 0x000fe20000000200 */
[C---:B------:R-:W-:Y:S08]  /*12610*/  HMMA.16816.F32.BF16 R12, R164.reuse, R180, R12 ;  /* 0x000000b4a40c723c */ /* 0x040ff0000004180c */
[C---:B------:R-:W-:Y:S01]  /*12620*/  HMMA.16816.F32.BF16 R16, R164.reuse, R182, R16 ;  /* 0x000000b6a410723c */ /* 0x040fe20000041810 */
[----:B------:R-:W5:Y:S07]  /*12630*/  LDSM.16.M88.4 R180, [R201] ;  /* 0x00000000c9b4783b */ /* 0x000f6e0000000200 */
[C---:B------:R-:W-:Y:S08]  /*12640*/  HMMA.16816.F32.BF16 R20, R164.reuse, R184, R20 ;  /* 0x000000b8a414723c */ /* 0x040ff00000041814 */
[----:B------:R-:W-:Y:S01]  /*12650*/  HMMA.16816.F32.BF16 R24, R164, R186, R24 ;  /* 0x000000baa418723c */ /* 0x000fe20000041818 */
[----:B------:R-:W2:Y:S04]  /*12660*/  LDSM.16.M88.4 R164, [R201+0x800] ;  /* 0x00080000c9a4783b */ /* 0x000ea80000000200 */
[----:B------:R-:W2:Y:S03]  /*12670*/  LDSM.16.M88.4 R184, [R201+0x1000] ;  /* 0x00100000c9b8783b */ /* 0x000ea60000000200 */
[C---:B-1----:R-:W-:Y:S08]  /*12680*/  HMMA.16816.F32.BF16 R4, R168.reuse, R188, R4 ;  /* 0x000000bca804723c */ /* 0x042ff00000041804 */
[C---:B------:R-:W-:Y:S01]  /*12690*/  HMMA.16816.F32.BF16 R8, R168.reuse, R190, R8 ;  /* 0x000000bea808723c */ /* 0x040fe20000041808 */
[----:B------:R-:W-:Y:S07]  /*126a0*/  LDSM.16.M88.4 R188, [R213+0xb880] ;  /* 0x00b88000d5bc783b */ /* 0x000fee0000000200 */
[C---:B---3--:R-:W-:Y:S08]  /*126b0*/  HMMA.16816.F32.BF16 R12, R168.reuse, R160, R12 ;  /* 0x000000a0a80c723c */ /* 0x048ff0000004180c */
[C---:B------:R-:W-:Y:S01]  /*126c0*/  HMMA.16816.F32.BF16 R16, R168.reuse, R162, R16 ;  /* 0x000000a2a810723c */ /* 0x040fe20000041810 */
[----:B------:R-:W1:Y:S07]  /*126d0*/  LDSM.16.M88.4 R160, [R214+0x4000] ;  /* 0x00400000d6a0783b */ /* 0x000e6e0000000200 */
[C---:B----4-:R-:W-:Y:S08]  /*126e0*/  HMMA.16816.F32.BF16 R20, R168.reuse, R172, R20 ;  /* 0x000000aca814723c */ /* 0x050ff00000041814 */
[----:B------:R-:W-:Y:S01]  /*126f0*/  HMMA.16816.F32.BF16 R24, R168, R174, R24 ;  /* 0x000000aea818723c */ /* 0x000fe20000041818 */
[----:B------:R-:W3:Y:S04]  /*12700*/  LDSM.16.M88.4 R168, [R213+0xc080] ;  /* 0x00c08000d5a8783b */ /* 0x000ee80000000200 */
[----:B------:R-:W4:Y:S03]  /*12710*/  LDSM.16.M88.4 R172, [R213+0xc880] ;  /* 0x00c88000d5ac783b */ /* 0x000f260000000200 */
[C---:B-----5:R-:W-:Y:S08]  /*12720*/  HMMA.16816.F32.BF16 R4, R176.reuse, R180, R4 ;  /* 0x000000b4b004723c */ /* 0x060ff00000041804 */
[C---:B------:R-:W-:Y:S01]  /*12730*/  HMMA.16816.F32.BF16 R8, R176.reuse, R182, R8 ;  /* 0x000000b6b008723c */ /* 0x040fe20000041808 */
[----:B------:R-:W-:Y:S07]  /*12740*/  LDSM.16.M88.4 R180, [R200] ;  /* 0x00000000c8b4783b */ /* 0x000fee0000000200 */
[C---:B--2---:R-:W-:Y:S08]  /*12750*/  HMMA.16816.F32.BF16 R12, R176.reuse, R164, R12 ;  /* 0x000000a4b00c723c */ /* 0x044ff0000004180c */
[C---:B------:R-:W-:Y:S01]  /*12760*/  HMMA.16816.F32.BF16 R16, R176.reuse, R166, R16 ;  /* 0x000000a6b010723c */ /* 0x040fe20000041810 */
[----:B------:R-:W2:Y:S07]  /*12770*/  LDSM.16.M88.4 R164, [R212+0x4000] ;  /* 0x00400000d4a4783b */ /* 0x000eae0000000200 */
[C---:B------:R-:W-:Y:S08]  /*12780*/  HMMA.16816.F32.BF16 R20, R176.reuse, R184, R20 ;  /* 0x000000b8b014723c */ /* 0x040ff00000041814 */
[----:B------:R-:W-:Y:S01]  /*12790*/  HMMA.16816.F32.BF16 R24, R176, R186, R24 ;  /* 0x000000bab018723c */ /* 0x000fe20000041818 */
[----:B------:R-:W5:Y:S04]  /*127a0*/  LDSM.16.M88.4 R176, [R199] ;  /* 0x00000000c7b0783b */ /* 0x000f680000000200 */
[----:B------:R-:W2:Y:S03]  /*127b0*/  LDSM.16.M88.4 R184, [R198] ;  /* 0x00000000c6b8783b */ /* 0x000ea60000000200 */
        /* <DEDUP_REMOVED lines=10> */
[C---:B--2---:R-:W-:Y:S08]  /*12860*/  HMMA.16816.F32.BF16 R4, R164.reuse, R180, R4 ;  /* 0x000000b4a404723c */ /* 0x044ff00000041804 */
[C---:B------:R-:W-:Y:S01]  /*12870*/  HMMA.16816.F32.BF16 R8, R164.reuse, R182, R8 ;  /* 0x000000b6a408723c */ /* 0x040fe20000041808 */
[----:B------:R-:W-:Y:S07]  /*12880*/  LDSM.16.M88.4 R180, [R201+0x1800] ;  /* 0x00180000c9b4783b */ /* 0x000fee0000000200 */
[C---:B-----5:R-:W-:Y:S08]  /*12890*/  HMMA.16816.F32.BF16 R12, R164.reuse, R176, R12 ;  /* 0x000000b0a40c723c */ /* 0x060ff0000004180c */
[C---:B------:R-:W-:Y:S01]  /*128a0*/  HMMA.16816.F32.BF16 R16, R164.reuse, R178, R16 ;  /* 0x000000b2a410723c */ /* 0x040fe20000041810 */
[----:B------:R-:W2:Y:S07]  /*128b0*/  LDSM.16.M88.4 R176, [R209+0x4000] ;  /* 0x00400000d1b0783b */ /* 0x000eae0000000200 */
[C---:B------:R-:W-:Y:S08]  /*128c0*/  HMMA.16816.F32.BF16 R20, R164.reuse, R184, R20 ;  /* 0x000000b8a414723c */ /* 0x040ff00000041814 */
[----:B------:R-:W-:Y:S01]  /*128d0*/  HMMA.16816.F32.BF16 R24, R164, R186, R24 ;  /* 0x000000baa418723c */ /* 0x000fe20000041818 */
[----:B------:R-:W5:Y:S04]  /*128e0*/  LDSM.16.M88.4 R164, [R201+0x2000] ;  /* 0x00200000c9a4783b */ /* 0x000f680000000200 */
        /* <DEDUP_REMOVED lines=13> */
[----:B------:R-:W-:Y:S07]  /*129c0*/  LDSM.16.M88.4 R180, [R197] ;  /* 0x00000000c5b4783b */ /* 0x000fee0000000200 */
[C---:B-----5:R-:W-:Y:S08]  /*129d0*/  HMMA.16816.F32.BF16 R12, R176.reuse, R164, R12 ;  /* 0x000000a4b00c723c */ /* 0x060ff0000004180c */
        /* <DEDUP_REMOVED lines=66> */
[C---:B-1----:R-:W-:Y:S01]  /*12e00*/  HMMA.16816.F32.BF16 R4, R168.reuse, R188, R4 ;  /* 0x000000bca804723c */ /* 0x042fe20000041804 */
[----:B------:R-:W-:Y:S04]  /*12e10*/  DEPBAR.LE SB0, 0x0 ;  /* 0x000080000000791a */ /* 0x000fe80000000000 */
[----:B------:R-:W-:Y:S03]  /*12e20*/  BAR.SYNC.DEFER_BLOCKING 0x0 ;  /* 0x0000000000007b1d */ /* 0x000fe60000010000 */
[C---:B------:R-:W-:Y:S08]  /*12e30*/  HMMA.16816.F32.BF16 R8, R168.reuse, R190, R8 ;  /* 0x000000bea808723c */ /* 0x040ff00000041808 */
[C---:B---3--:R-:W-:Y:S08]  /*12e40*/  HMMA.16816.F32.BF16 R12, R168.reuse, R160, R12 ;  /* 0x000000a0a80c723c */ /* 0x048ff0000004180c */
[C---:B------:R-:W-:Y:S08]  /*12e50*/  HMMA.16816.F32.BF16 R16, R168.reuse, R162, R16 ;  /* 0x000000a2a810723c */ /* 0x040ff00000041810 */
[C---:B----4-:R-:W-:Y:S08]  /*12e60*/  HMMA.16816.F32.BF16 R20, R168.reuse, R172, R20 ;  /* 0x000000aca814723c */ /* 0x050ff00000041814 */
[----:B------:R-:W-:Y:S08]  /*12e70*/  HMMA.16816.F32.BF16 R24, R168, R174, R24 ;  /* 0x000000aea818723c */ /* 0x000ff00000041818 */
[C---:B--2---:R-:W-:Y:S08]  /*12e80*/  HMMA.16816.F32.BF16 R4, R176.reuse, R180, R4 ;  /* 0x000000b4b004723c */ /* 0x044ff00000041804 */
[C---:B------:R-:W-:Y:S08]  /*12e90*/  HMMA.16816.F32.BF16 R8, R176.reuse, R182, R8 ;  /* 0x000000b6b008723c */ /* 0x040ff00000041808 */
[C---:B-----5:R-:W-:Y:S08]  /*12ea0*/  HMMA.16816.F32.BF16 R12, R176.reuse, R164, R12 ;  /* 0x000000a4b00c723c */ /* 0x060ff0000004180c */
[C---:B------:R-:W-:Y:S08]  /*12eb0*/  HMMA.16816.F32.BF16 R16, R176.reuse, R166, R16 ;  /* 0x000000a6b010723c */ /* 0x040ff00000041810 */
[C---:B------:R-:W-:Y:S08]  /*12ec0*/  HMMA.16816.F32.BF16 R20, R176.reuse, R184, R20 ;  /* 0x000000b8b014723c */ /* 0x040ff00000041814 */
[----:B------:R-:W-:Y:S01]  /*12ed0*/  HMMA.16816.F32.BF16 R24, R176, R186, R24 ;  /* 0x000000bab018723c */ /* 0x000fe20000041818 */
[----:B------:R-:W-:-:S07]  /*12ee0*/  @P4 BRA `(.L_x_2377) ;  /* 0xffffed5000004947 */ /* 0x000fce000383ffff */
.L_x_2376:
[----:B------:R-:W-:Y:S01]  /*12ef0*/  FMNMX.FTZ R2, R4, R3, !PT ;  /* 0x0000000304027209 */ /* 0x000fe20007810000 */
[----:B-1----:R-:W-:Y:S01]  /*12f00*/  LDSM.16.MT88.4 R164, [R206+0x4080] ;  /* 0x00408000cea4783b */ /* 0x002fe20000004200 */
        /* <DEDUP_REMOVED lines=25> */
[----:B------:R-:W-:Y:S03]  /*130a0*/  LDSM.16.MT88.4 R184, [R208+0x7880] ;  /* 0x00788000d0b8783b */ /* 0x000fe60000004200 */
[----:B------:R-:W-:Y:S02]  /*130b0*/  FMNMX.FTZ R162, R25, R2, !PT ;  /* 0x0000000219a27209 */ /* 0x000fe40007810000 */
[----:B------:R-:W-:Y:S03]  /*130c0*/  FMNMX.FTZ R2, R26, R3, !PT ;  /* 0x000000031a027209 */ /* 0x000fe60007810000 */
[----:B------:R-:W-:Y:S01]  /*130d0*/  SHFL.BFLY PT, R163, R162, 0x2, 0x1f ;  /* 0x0c401f00a2a37f89 */ /* 0x000fe200000e0000 */
[----:B------:R-:W-:Y:S07]  /*130e0*/  FMNMX.FTZ R158, R27, R2, !PT ;  /* 0x000000021b9e7209 */ /* 0x000fee0007810000 */
[----:B------:R-:W1:Y:S08]  /*130f0*/  SHFL.BFLY PT, R3, R158, 0x2, 0x1f ;  /* 0x0c401f009e037f89 */ /* 0x000e7000000e0000 */
[----:B------:R-:W0:Y:S01]  /*13100*/  LDGDEPBAR ;  /* 0x00000000000079af */ /* 0x000e220000000000 */
[----:B-1----:R-:W-:Y:S02]  /*13110*/  FMNMX.FTZ R159, R158, R3, !PT ;  /* 0x000000039e9f7209 */ /* 0x002fe40007810000 */
[----:B------:R-:W-:Y:S05]  /*13120*/  FMNMX.FTZ R161, R162, R163, !PT ;  /* 0x000000a3a2a17209 */ /* 0x000fea0007810000 */
[----:B------:R-:W1:Y:S08]  /*13130*/  SHFL.BFLY PT, R156, R159, 0x1, 0x1f ;  /* 0x0c201f009f9c7f89 */ /* 0x000e7000000e0000 */
[----:B------:R-:W2:Y:S01]  /*13140*/  SHFL.BFLY PT, R160, R161, 0x1, 0x1f ;  /* 0x0c201f00a1a07f89 */ /* 0x000ea200000e0000 */
[----:B-1----:R-:W-:Y:S05]  /*13150*/  FMNMX.FTZ R156, R159, R156, !PT ;  /* 0x0000009c9f9c7209 */ /* 0x002fea0007810000 */
[----:B------:R-:W-:Y:S01]  /*13160*/  FMUL.FTZ R189, R156, c[0x0][0x2d0] ;  /* 0x0000b4009cbd7a20 */ /* 0x000fe20000410000 */
[----:B--2---:R-:W-:Y:S03]  /*13170*/  FMNMX.FTZ R3, R161, R160, !PT ;  /* 0x000000a0a1037209 */ /* 0x004fe60007810000 */
[--C-:B------:R-:W-:Y:S01]  /*13180*/  FFMA.FTZ R6, R6, c[0x0][0x2d0], -R189.reuse ;  /* 0x0000b40006067a23 */ /* 0x100fe200000108bd */
[----:B------:R-:W1:Y:S01]  /*13190*/  LDSM.16.MT88.4 R160, [R208+0x4080] ;  /* 0x00408000d0a0783b */ /* 0x000e620000004200 */
[----:B------:R-:W-:Y:S02]  /*131a0*/  FFMA.FTZ R7, R7, c[0x0][0x2d0], -R189 ;  /* 0x0000b40007077a23 */ /* 0x000fe400000108bd */
[C---:B------:R-:W-:Y:S02]  /*131b0*/  FADD.FTZ R0, -R3.reuse, R0 ;  /* 0x0000000003007221 */ /* 0x040fe40000010100 */
[----:B------:R-:W-:Y:S01]  /*131c0*/  FMUL.FTZ R191, R3, c[0x0][0x2d0] ;  /* 0x0000b40003bf7a20 */ /* 0x000fe20000410000 */
[----:B------:R-:W-:Y:S01]  /*131d0*/  MUFU.EX2 R6, R6 ;  /* 0x0000000600067308 */ /* 0x000fe20000000800 */
[----:B------:R-:W-:Y:S02]  /*131e0*/  FMUL.FTZ R2, R0, c[0x0][0x2d0] ;  /* 0x0000b40000027a20 */ /* 0x000fe40000410000 */
[----:B------:R-:W-:Y:S02]  /*131f0*/  FADD.FTZ R0, -R156, R157 ;  /* 0x0000009d9c007221 */ /* 0x000fe40000010100 */
[--C-:B------:R-:W-:Y:S02]  /*13200*/  FFMA.FTZ R158, R4, c[0x0][0x2d0], -R191.reuse ;  /* 0x0000b400049e7a23 */ /* 0x100fe400000108bf */
[----:B------:R-:W-:Y:S02]  /*13210*/  FMUL.FTZ R157, R0, c[0x0][0x2d0] ;  /* 0x0000b400009d7a20 */ /* 0x000fe40000410000 */
[--C-:B------:R-:W-:Y:S01]  /*13220*/  FFMA.FTZ R5, R5, c[0x0][0x2d0], -R191.reuse ;  /* 0x0000b40005057a23 */ /* 0x100fe200000108bf */
[----:B------:R-:W2:Y:S01]  /*13230*/  MUFU.EX2 R2, R2 ;  /* 0x0000000200027308 */ /* 0x000ea20000000800 */
[--C-:B------:R-:W-:Y:S02]  /*13240*/  FFMA.FTZ R159, R8, c[0x0][0x2d0], -R191.reuse ;  /* 0x0000b400089f7a23 */ /* 0x100fe400000108bf */
[----:B------:R-:W-:Y:S02]  /*13250*/  FFMA.FTZ R188, R9, c[0x0][0x2d0], -R191 ;  /* 0x0000b40009bc7a23 */ /* 0x000fe400000108bf */
[----:B------:R-:W-:Y:S02]  /*13260*/  FFMA.FTZ R190, R11, c[0x0][0x2d0], -R189 ;  /* 0x0000b4000bbe7a23 */ /* 0x000fe400000108bd */
[----:B------:R-:W-:Y:S02]  /*13270*/  FFMA.FTZ R244, R24, c[0x0][0x2d0], -R191 ;  /* 0x0000b40018f47a23 */ /* 0x000fe400000108bf */
[----:B------:R-:W-:Y:S01]  /*13280*/  FFMA.FTZ R246, R26, c[0x0][0x2d0], -R189 ;  /* 0x0000b4001af67a23 */ /* 0x000fe200000108bd */
[----:B------:R3:W4:Y:S01]  /*13290*/  MUFU.EX2 R0, R157 ;  /* 0x0000009d00007308 */ /* 0x0007220000000800 */
[--C-:B------:R-:W-:Y:S02]  /*132a0*/  FFMA.FTZ R236, R12, c[0x0][0x2d0], -R191.reuse ;  /* 0x0000b4000cec7a23 */ /* 0x100fe400000108bf */
[----:B------:R-:W-:Y:S02]  /*132b0*/  FFMA.FTZ R241, R13, c[0x0][0x2d0], -R191 ;  /* 0x0000b4000df17a23 */ /* 0x000fe400000108bf */
[--C-:B------:R-:W-:Y:S02]  /*132c0*/  FFMA.FTZ R238, R14, c[0x0][0x2d0], -R189.reuse ;  /* 0x0000b4000eee7a23 */ /* 0x100fe400000108bd */
[----:B------:R-:W-:Y:S02]  /*132d0*/  FFMA.FTZ R243, R15, c[0x0][0x2d0], -R189 ;  /* 0x0000b4000ff37a23 */ /* 0x000fe400000108bd */
[--C-:B------:R-:W-:Y:S01]  /*132e0*/  FFMA.FTZ R240, R16, c[0x0][0x2d0], -R191.reuse ;  /* 0x0000b40010f07a23 */ /* 0x100fe200000108bf */
[----:B------:R-:W-:Y:S01]  /*132f0*/  MUFU.EX2 R158, R158 ;  /* 0x0000009e009e7308 */ /* 0x000fe20000000800 */
[----:B------:R-:W-:Y:S02]  /*13300*/  FFMA.FTZ R245, R17, c[0x0][0x2d0], -R191 ;  /* 0x0000b40011f57a23 */ /* 0x000fe400000108bf */
[--C-:B------:R-:W-:Y:S02]  /*13310*/  FFMA.FTZ R242, R18, c[0x0][0x2d0], -R189.reuse ;  /* 0x0000b40012f27a23 */ /* 0x100fe400000108bd */
[C---:B--2---:R-:W-:Y:S02]  /*13320*/  FMUL.FTZ R8, R2.reuse, R152 ;  /* 0x0000009802087220 */ /* 0x044fe40000410000 */
[C---:B------:R-:W-:Y:S02]  /*13330*/  FMUL.FTZ R9, R2.reuse, R153 ;  /* 0x0000009902097220 */ /* 0x040fe40000410000 */
[C---:B------:R-:W-:Y:S01]  /*13340*/  FMUL.FTZ R28, R2.reuse, R28 ;  /* 0x0000001c021c7220 */ /* 0x040fe20000410000 */
[----:B------:R-:W2:Y:S01]  /*13350*/  MUFU.EX2 R5, R5 ;  /* 0x0000000500057308 */ /* 0x000ea20000000800 */
[C---:B------:R-:W-:Y:S02]  /*13360*/  FMUL.FTZ R29, R2.reuse, R29 ;  /* 0x0000001d021d7220 */ /* 0x040fe40000410000 */
[----:B------:R-:W-:Y:S02]  /*13370*/  FMUL.FTZ R32, R2, R32 ;  /* 0x0000002002207220 */ /* 0x000fe40000410000 */
[--C-:B---3--:R-:W-:Y:S02]  /*13380*/  FFMA.FTZ R157, R10, c[0x0][0x2d0], -R189.reuse ;  /* 0x0000b4000a9d7a23 */ /* 0x108fe400000108bd */
[C---:B----4-:R-:W-:Y:S02]  /*13390*/  FMUL.FTZ R10, R0.reuse, R154 ;  /* 0x0000009a000a7220 */ /* 0x050fe40000410000 */
[C---:B------:R-:W-:Y:S01]  /*133a0*/  FMUL.FTZ R11, R0.reuse, R155 ;  /* 0x0000009b000b7220 */ /* 0x040fe20000410000 */
[----:B------:R-:W-:Y:S01]  /*133b0*/  MUFU.EX2 R159, R159 ;  /* 0x0000009f009f7308 */ /* 0x000fe20000000800 */
[C---:B------:R-:W-:Y:S02]  /*133c0*/  FMUL.FTZ R30, R0.reuse, R30 ;  /* 0x0000001e001e7220 */ /* 0x040fe40000410000 */
[----:B------:R-:W-:Y:S02]  /*133d0*/  FMUL.FTZ R31, R0, R31 ;  /* 0x0000001f001f7220 */ /* 0x000fe40000410000 */
[----:B------:R-:W-:Y:S02]  /*133e0*/  FMUL.FTZ R33, R2, R33 ;  /* 0x0000002102217220 */ /* 0x000fe40000410000 */
[C---:B------:R-:W-:Y:S02]  /*133f0*/  FMUL.FTZ R34, R0.reuse, R34 ;  /* 0x0000002200227220 */ /* 0x040fe40000410000 */
[----:B------:R-:W-:Y:S01]  /*13400*/  FMUL.FTZ R35, R0, R35 ;  /* 0x0000002300237220 */ /* 0x000fe20000410000 */
[----:B------:R-:W3:Y:S01]  /*13410*/  MUFU.EX2 R188, R188 ;  /* 0x000000bc00bc7308 */ /* 0x000ee20000000800 */
[C---:B------:R-:W-:Y:S02]  /*13420*/  FMUL.FTZ R36, R2.reuse, R36 ;  /* 0x0000002402247220 */ /* 0x040fe40000410000 */
[----:B------:R-:W-:Y:S01]  /*13430*/  FMUL.FTZ R37, R2, R37 ;  /* 0x0000002502257220 */ /* 0x000fe20000410000 */
[----:B--2---:R-:W-:Y:S01]  /*13440*/  F2FP.BF16.PACK_AB R152, R5, R158 ;  /* 0x0000009e0598723e */ /* 0x004fe200000010ff */
[C---:B------:R-:W-:Y:S02]  /*13450*/  FMUL.FTZ R38, R0.reuse, R38 ;  /* 0x0000002600267220 */ /* 0x040fe40000410000 */
[----:B------:R-:W-:Y:S02]  /*13460*/  FMUL.FTZ R39, R0, R39 ;  /* 0x0000002700277220 */ /* 0x000fe40000410000 */
[C---:B------:R-:W-:Y:S01]  /*13470*/  FMUL.FTZ R12, R2.reuse, R148 ;  /* 0x00000094020c7220 */ /* 0x040fe20000410000 */
[----:B------:R-:W2:Y:S01]  /*13480*/  MUFU.EX2 R7, R7 ;  /* 0x0000000700077308 */ /* 0x000ea20000000800 */
[----:B------:R-:W-:Y:S02]  /*13490*/  FMUL.FTZ R13, R2, R149 ;  /* 0x00000095020d7220 */ /* 0x000fe40000410000 */
[C---:B------:R-:W-:Y:S02]  /*134a0*/  FMUL.FTZ R14, R0.reuse, R150 ;  /* 0x00000096000e7220 */ /* 0x040fe40000410000 */
[----:B------:R-:W-:Y:S02]  /*134b0*/  FMUL.FTZ R15, R0, R151 ;  /* 0x00000097000f7220 */ /* 0x000fe40000410000 */
[----:B------:R-:W-:Y:S01]  /*134c0*/  LDSM.16.MT88.4 R148, [R204+0x8880] ;  /* 0x00888000cc94783b */ /* 0x000fe20000004200 */
[C---:B------:R-:W-:Y:S02]  /*134d0*/  FMUL.FTZ R40, R2.reuse, R40 ;  /* 0x0000002802287220 */ /* 0x040fe40000410000 */
[----:B------:R-:W-:Y:S01]  /*134e0*/  MUFU.EX2 R157, R157 ;  /* 0x0000009d009d7308 */ /* 0x000fe20000000800 */
[----:B------:R-:W-:Y:S02]  /*134f0*/  FMUL.FTZ R41, R2, R41 ;  /* 0x0000002902297220 */ /* 0x000fe40000410000 */
[----:B------:R-:W-:Y:S01]  /*13500*/  FMUL.FTZ R42, R0, R42 ;  /* 0x0000002a002a7220 */ /* 0x000fe20000410000 */
[----:B---3--:R-:W-:Y:S01]  /*13510*/  F2FP.BF16.PACK_AB R154, R188, R159 ;  /* 0x0000009fbc9a723e */ /* 0x008fe200000010ff */
        /* <DEDUP_REMOVED lines=16> */
[----:B------:R-:W2:Y:S01]  /*13620*/  MUFU.EX2 R241, R241 ;  /* 0x000000f100f17308 */ /* 0x000ea20000000800 */
[C---:B------:R-:W-:Y:S02]  /*13630*/  FMUL.FTZ R56, R2.reuse, R56 ;  /* 0x0000003802387220 */ /* 0x040fe40000410000 */
[----:B------:R-:W-:Y:S01]  /*13640*/  FMUL.FTZ R57, R2, R57 ;  /* 0x0000003902397220 */ /* 0x000fe20000410000 */
[----:B---3--:R-:W-:Y:S01]  /*13650*/  F2FP.BF16.PACK_AB R155, R190, R157 ;  /* 0x0000009dbe9b723e */ /* 0x008fe200000010ff */
[C---:B------:R-:W-:Y:S02]  /*13660*/  FMUL.FTZ R58, R0.reuse, R58 ;  /* 0x0000003a003a7220 */ /* 0x040fe40000410000 */
[----:B------:R-:W-:Y:S02]  /*13670*/  FMUL.FTZ R59, R0, R59 ;  /* 0x0000003b003b7220 */ /* 0x000fe40000410000 */
[C---:B------:R-:W-:Y:S01]  /*13680*/  FMUL.FTZ R60, R2.reuse, R60 ;  /* 0x0000003c023c7220 */ /* 0x040fe20000410000 */
[----:B------:R-:W-:Y:S01]  /*13690*/  MUFU.EX2 R238, R238 ;  /* 0x000000ee00ee7308 */ /* 0x000fe20000000800 */
[C---:B-1----:R-:W-:Y:S05]  /*136a0*/  HMMA.16816.F32.BF16 R8, R152.reuse, R160, R8 ;  /* 0x000000a09808723c */ /* 0x042fea0000041808 */
[----:B------:R-:W-:Y:S02]  /*136b0*/  FMUL.FTZ R61, R2, R61 ;  /* 0x0000003d023d7220 */ /* 0x000fe40000410000 */
[C---:B------:R-:W-:Y:S01]  /*136c0*/  FMUL.FTZ R62, R0.reuse, R62 ;  /* 0x0000003e003e7220 */ /* 0x040fe20000410000 */
[C---:B------:R-:W-:Y:S01]  /*136d0*/  HMMA.16816.F32.BF16 R28, R152.reuse, R162, R28 ;  /* 0x000000a2981c723c */ /* 0x040fe2000004181c */
[----:B------:R-:W1:Y:S01]  /*136e0*/  LDSM.16.MT88.4 R160, [R204+0x4080] ;  /* 0x00408000cca0783b */ /* 0x000e620000004200 */
[----:B------:R-:W3:Y:S02]  /*136f0*/  MUFU.EX2 R243, R243 ;  /* 0x000000f300f37308 */ /* 0x000ee40000000800 */
[----:B------:R-:W-:Y:S02]  /*13700*/  FMUL.FTZ R63, R0, R63 ;  /* 0x0000003f003f7220 */ /* 0x000fe40000410000 */
[C---:B------:R-:W-:Y:S02]  /*13710*/  FMUL.FTZ R64, R2.reuse, R64 ;  /* 0x0000004002407220 */ /* 0x040fe40000410000 */
[C---:B------:R-:W-:Y:S04]  /*13720*/  HMMA.16816.F32.BF16 R32, R152.reuse, R164, R32 ;  /* 0x000000a49820723c */ /* 0x040fe80000041820 */
[----:B------:R-:W-:Y:S01]  /*13730*/  FMUL.FTZ R65, R2, R65 ;  /* 0x0000004102417220 */ /* 0x000fe20000410000 */
[----:B------:R-:W-:Y:S01]  /*13740*/  MUFU.EX2 R240, R240 ;  /* 0x000000f000f07308 */ /* 0x000fe20000000800 */
[C---:B------:R-:W-:Y:S02]  /*13750*/  FMUL.FTZ R66, R0.reuse, R66 ;  /* 0x0000004200427220 */ /* 0x040fe40000410000 */
[C---:B------:R-:W-:Y:S01]  /*13760*/  HMMA.16816.F32.BF16 R36, R152.reuse, R166, R36 ;  /* 0x000000a69824723c */ /* 0x040fe20000041824 */
[----:B------:R-:W4:Y:S03]  /*13770*/  LDSM.16.MT88.4 R164, [R208+0x5880] ;  /* 0x00588000d0a4783b */ /* 0x000f260000004200 */
[----:B------:R-:W-:Y:S02]  /*13780*/  FMUL.FTZ R67, R0, R67 ;  /* 0x0000004300437220 */ /* 0x000fe40000410000 */
[C---:B------:R-:W-:Y:S01]  /*13790*/  FMUL.FTZ R68, R2.reuse, R68 ;  /* 0x0000004402447220 */ /* 0x040fe20000410000 */
[----:B------:R-:W5:Y:S01]  /*137a0*/  MUFU.EX2 R245, R245 ;  /* 0x000000f500f57308 */ /* 0x000f620000000800 */
[C---:B------:R-:W-:Y:S04]  /*137b0*/  HMMA.16816.F32.BF16 R40, R152.reuse, R168, R40 ;  /* 0x000000a89828723c */ /* 0x040fe80000041828 */
[----:B------:R-:W-:Y:S02]  /*137c0*/  FMUL.FTZ R69, R2, R69 ;  /* 0x0000004502457220 */ /* 0x000fe40000410000 */
[C---:B------:R-:W-:Y:S02]  /*137d0*/  FMUL.FTZ R70, R0.reuse, R70 ;  /* 0x0000004600467220 */ /* 0x040fe40000410000 */
[C---:B------:R-:W-:Y:S01]  /*137e0*/  HMMA.16816.F32.BF16 R44, R152.reuse, R170, R44 ;  /* 0x000000aa982c723c */ /* 0x040fe2000004182c */
[----:B------:R-:W2:Y:S01]  /*137f0*/  LDSM.16.MT88.4 R168, [R206+0x5880] ;  /* 0x00588000cea8783b */ /* 0x000ea20000004200 */
[----:B------:R-:W-:Y:S02]  /*13800*/  MUFU.EX2 R242, R242 ;  /* 0x000000f200f27308 */ /* 0x000fe40000000800 */
[----:B------:R-:W-:Y:S02]  /*13810*/  FMUL.FTZ R71, R0, R71 ;  /* 0x0000004700477220 */ /* 0x000fe40000410000 */
[C---:B------:R-:W-:Y:S02]  /*13820*/  FMUL.FTZ R72, R2.reuse, R72 ;  /* 0x0000004802487220 */ /* 0x040fe40000410000 */
[----:B------:R-:W-:Y:S01]  /*13830*/  FMUL.FTZ R73, R2, R73 ;  /* 0x0000004902497220 */ /* 0x000fe20000410000 */
[C---:B-1----:R-:W-:Y:S03]  /*13840*/  HMMA.16816.F32.BF16 R48, R152.reuse, R160, R48 ;  /* 0x000000a09830723c */ /* 0x042fe60000041830 */
[C---:B------:R-:W-:Y:S01]  /*13850*/  FMUL.FTZ R74, R0.reuse, R74 ;  /* 0x0000004a004a7220 */ /* 0x040fe20000410000 */
[----:B------:R-:W-:Y:S01]  /*13860*/  MUFU.EX2 R244, R244 ;  /* 0x000000f400f47308 */ /* 0x000fe20000000800 */
[----:B------:R-:W-:Y:S02]  /*13870*/  FMUL.FTZ R75, R0, R75 ;  /* 0x0000004b004b7220 */ /* 0x000fe40000410000 */
[C---:B------:R-:W-:Y:S01]  /*13880*/  FMUL.FTZ R76, R2.reuse, R76 ;  /* 0x0000004c024c7220 */ /* 0x040fe20000410000 */
[C---:B------:R-:W-:Y:S01]  /*13890*/  HMMA.16816.F32.BF16 R52, R152.reuse, R162, R52 ;  /* 0x000000a29834723c */ /* 0x040fe20000041834 */
[----:B------:R-:W1:Y:S03]  /*138a0*/  LDSM.16.MT88.4 R160, [R205+0x5880] ;  /* 0x00588000cda0783b */ /* 0x000e660000004200 */
[----:B------:R-:W-:Y:S02]  /*138b0*/  FMUL.FTZ R77, R2, R77 ;  /* 0x0000004d024d7220 */ /* 0x000fe40000410000 */
[C---:B------:R-:W-:Y:S01]  /*138c0*/  FMUL.FTZ R78, R0.reuse, R78 ;  /* 0x0000004e004e7220 */ /* 0x040fe20000410000 */
[----:B------:R-:W-:Y:S01]  /*138d0*/  MUFU.EX2 R246, R246 ;  /* 0x000000f600f67308 */ /* 0x000fe20000000800 */
[C---:B----4-:R-:W-:Y:S04]  /*138e0*/  HMMA.16816.F32.BF16 R56, R152.reuse, R164, R56 ;  /* 0x000000a49838723c */ /* 0x050fe80000041838 */
[----:B------:R-:W-:Y:S02]  /*138f0*/  FMUL.FTZ R79, R0, R79 ;  /* 0x0000004f004f7220 */ /* 0x000fe40000410000 */
[C---:B------:R-:W-:Y:S02]  /*13900*/  FMUL.FTZ R80, R2.reuse, R80 ;  /* 0x0000005002507220 */ /* 0x040fe40000410000 */
[C---:B------:R-:W-:Y:S01]  /*13910*/  HMMA.16816.F32.BF16 R60, R152.reuse, R166, R60 ;  /* 0x000000a6983c723c */ /* 0x040fe2000004183c */
[----:B------:R-:W4:Y:S03]  /*13920*/  LDSM.16.MT88.4 R164, [R204+0x5880] ;  /* 0x00588000cca4783b */ /* 0x000f260000004200 */
        /* <DEDUP_REMOVED lines=80> */
[----:B------:R-:W-:Y:S01]  /*13e30*/  FFMA.FTZ R247, R19, c[0x0][0x2d0], -R189 ;  /* 0x0000b40013f77a23 */ /* 0x000fe200000108bd */
[C---:B------:R-:W-:Y:S01]  /*13e40*/  HMMA.16816.F32.BF16 R12, R152.reuse, R166, R12 ;  /* 0x000000a6980c723c */ /* 0x040fe2000004180c */
[----:B------:R-:W4:Y:S03]  /*13e50*/  LDSM.16.MT88.4 R164, [R206+0x4880] ;  /* 0x00488000cea4783b */ /* 0x000f260000004200 */
[C---:B------:R-:W-:Y:S01]  /*13e60*/  FMUL.FTZ R136, R2.reuse, R136 ;  /* 0x0000008802887220 */ /* 0x040fe20000410000 */
[----:B------:R-:W1:Y:S01]  /*13e70*/  MUFU.EX2 R247, R247 ;  /* 0x000000f700f77308 */ /* 0x000e620000000800 */
[----:B------:R-:W-:Y:S02]  /*13e80*/  FMUL.FTZ R137, R2, R137 ;  /* 0x0000008902897220 */ /* 0x000fe40000410000 */
[C---:B--2---:R-:W-:Y:S04]  /*13e90*/  HMMA.16816.F32.BF16 R132, R152.reuse, R168, R132 ;  /* 0x000000a89884723c */ /* 0x044fe80000041884 */
[C---:B------:R-:W-:Y:S02]  /*13ea0*/  FMUL.FTZ R138, R0.reuse, R138 ;  /* 0x0000008a008a7220 */ /* 0x040fe40000410000 */
[----:B------:R-:W-:Y:S02]  /*13eb0*/  FMUL.FTZ R139, R0, R139 ;  /* 0x0000008b008b7220 */ /* 0x000fe40000410000 */
[C---:B------:R-:W-:Y:S01]  /*13ec0*/  FMUL.FTZ R16, R2.reuse, R144 ;  /* 0x0000009002107220 */ /* 0x040fe20000410000 */
[----:B------:R-:W-:Y:S03]  /*13ed0*/  F2FP.BF16.PACK_AB R144, R241, R236 ;  /* 0x000000ecf190723e */ /* 0x000fe600000010ff */
[----:B------:R-:W-:Y:S01]  /*13ee0*/  FMUL.FTZ R17, R2, R145 ;  /* 0x0000009102117220 */ /* 0x000fe20000410000 */
[C---:B------:R-:W-:Y:S01]  /*13ef0*/  HMMA.16816.F32.BF16 R136, R152.reuse, R170, R136 ;  /* 0x000000aa9888723c */ /* 0x040fe20000041888 */
[----:B------:R-:W2:Y:S02]  /*13f00*/  LDSM.16.MT88.4 R168, [R205+0x4880] ;  /* 0x00488000cda8783b */ /* 0x000ea40000004200 */
[C---:B------:R-:W-:Y:S01]  /*13f10*/  FMUL.FTZ R18, R0.reuse, R146 ;  /* 0x0000009200127220 */ /* 0x040fe20000410000 */
[----:B---3--:R-:W-:Y:S01]  /*13f20*/  F2FP.BF16.PACK_AB R145, R243, R238 ;  /* 0x000000eef391723e */ /* 0x008fe200000010ff */
[----:B------:R-:W-:Y:S01]  /*13f30*/  FMUL.FTZ R19, R0, R147 ;  /* 0x0000009300137220 */ /* 0x000fe20000410000 */
[----:B-----5:R-:W-:Y:S01]  /*13f40*/  F2FP.BF16.PACK_AB R146, R245, R240 ;  /* 0x000000f0f592723e */ /* 0x020fe200000010ff */
[C---:B------:R-:W-:Y:S01]  /*13f50*/  FMUL.FTZ R140, R2.reuse, R140 ;  /* 0x0000008c028c7220 */ /* 0x040fe20000410000 */
[----:B-1----:R-:W-:Y:S01]  /*13f60*/  F2FP.BF16.PACK_AB R147, R247, R242 ;  /* 0x000000f2f793723e */ /* 0x002fe200000010ff */
[----:B------:R-:W-:Y:S03]  /*13f70*/  FMUL.FTZ R141, R2, R141 ;  /* 0x0000008d028d7220 */ /* 0x000fe60000410000 */
[C---:B------:R-:W-:Y:S03]  /*13f80*/  HMMA.16816.F32.BF16 R16, R152.reuse, R148, R16 ;  /* 0x000000949810723c */ /* 0x040fe60000041810 */
[C---:B------:R-:W-:Y:S02]  /*13f90*/  FMUL.FTZ R142, R0.reuse, R142 ;  /* 0x0000008e008e7220 */ /* 0x040fe40000410000 */
[----:B------:R-:W-:Y:S02]  /*13fa0*/  FMUL.FTZ R143, R0, R143 ;  /* 0x0000008f008f7220 */ /* 0x000fe40000410000 */
[----:B------:R-:W-:Y:S02]  /*13fb0*/  FFMA.FTZ R158, R2, R239, R158 ;  /* 0x000000ef029e7223 */ /* 0x000fe4000001009e */
[----:B------:R-:W-:Y:S03]  /*13fc0*/  FFMA.FTZ R6, R0, R237, R6 ;  /* 0x000000ed00067223 */ /* 0x000fe60000010006 */
[----:B------:R-:W-:Y:S01]  /*13fd0*/  HMMA.16816.F32.BF16 R140, R152, R150, R140 ;  /* 0x00000096988c723c */ /* 0x000fe2000004188c */
[----:B------:R-:W1:Y:S02]  /*13fe0*/  LDSM.16.MT88.4 R148, [R206+0x6080] ;  /* 0x00608000ce94783b */ /* 0x000e640000004200 */
[----:B------:R-:W-:Y:S02]  /*13ff0*/  FADD.FTZ R158, R5, R158 ;  /* 0x0000009e059e7221 */ /* 0x000fe40000010000 */
[----:B------:R-:W-:Y:S02]  /*14000*/  FADD.FTZ R6, R7, R6 ;  /* 0x0000000607067221 */ /* 0x000fe40000010000 */
[----:B------:R-:W-:Y:S01]  /*14010*/  FADD.FTZ R5, R159, R158 ;  /* 0x0000009e9f057221 */ /* 0x000fe20000010000 */
[C---:B------:R-:W-:Y:S01]  /*14020*/  HMMA.16816.F32.BF16 R8, R144.reuse, R160, R8 ;  /* 0x000000a09008723c */ /* 0x040fe20000041808 */
[----:B------:R-:W3:Y:S04]  /*14030*/  LDSM.16.MT88.4 R152, [R205+0x6080] ;  /* 0x00608000cd98783b */ /* 0x000ee80000004200 */
[----:B------:R-:W-:Y:S01]  /*14040*/  FADD.FTZ R7, R157, R6 ;  /* 0x000000069d077221 */ /* 0x000fe20000010000 */
[----:B------:R-:W-:Y:S01]  /*14050*/  MOV R157, R156 ;  /* 0x0000009c009d7202 */ /* 0x000fe20000000f00 */
[----:B------:R-:W-:Y:S01]  /*14060*/  FADD.FTZ R5, R188, R5 ;  /* 0x00000005bc057221 */ /* 0x000fe20000010000 */
[C---:B------:R-:W-:Y:S01]  /*14070*/  HMMA.16816.F32.BF16 R28, R144.reuse, R162, R28 ;  /* 0x000000a2901c723c */ /* 0x040fe2000004181c */
[----:B------:R-:W5:Y:S03]  /*14080*/  LDSM.16.MT88.4 R160, [R206+0x7880] ;  /* 0x00788000cea0783b */ /* 0x000f660000004200 */
        /* <DEDUP_REMOVED lines=29> */
[----:B------:R-:W-:Y:S07]  /*14260*/  LDSM.16.MT88.4 R180, [R205+0x9880] ;  /* 0x00988000cdb4783b */ /* 0x000fee0000004200 */
[C---:B------:R-:W-:Y:S07]  /*14270*/  HMMA.16816.F32.BF16 R88, R144.reuse, R184, R88 ;  /* 0x000000b89058723c */ /* 0x040fee0000041858 */
[--C-:B------:R-:W-:Y:S01]  /*14280*/  FFMA.FTZ R184, R20, c[0x0][0x2d0], -R191.reuse ;  /* 0x0000b40014b87a23 */ /* 0x100fe200000108bf */
[C---:B------:R-:W-:Y:S04]  /*14290*/  HMMA.16816.F32.BF16 R92, R144.reuse, R186, R92 ;  /* 0x000000ba905c723c */ /* 0x040fe8000004185c */
[--C-:B------:R-:W-:Y:S01]  /*142a0*/  FFMA.FTZ R185, R21, c[0x0][0x2d0], -R191.reuse ;  /* 0x0000b40015b97a23 */ /* 0x100fe200000108bf */
[----:B------:R-:W-:Y:S01]  /*142b0*/  MUFU.EX2 R184, R184 ;  /* 0x000000b800b87308 */ /* 0x000fe20000000800 */
[----:B------:R-:W-:Y:S02]  /*142c0*/  FFMA.FTZ R191, R25, c[0x0][0x2d0], -R191 ;  /* 0x0000b40019bf7a23 */ /* 0x000fe400000108bf */
[C---:B-----5:R-:W-:Y:S04]  /*142d0*/  HMMA.16816.F32.BF16 R96, R144.reuse, R160, R96 ;  /* 0x000000a09060723c */ /* 0x060fe80000041860 */
[--C-:B------:R-:W-:Y:S02]  /*142e0*/  FFMA.FTZ R186, R22, c[0x0][0x2d0], -R189.reuse ;  /* 0x0000b40016ba7a23 */ /* 0x100fe400000108bd */
[--C-:B------:R-:W-:Y:S01]  /*142f0*/  FFMA.FTZ R187, R23, c[0x0][0x2d0], -R189.reuse ;  /* 0x0000b40017bb7a23 */ /* 0x100fe200000108bd */
[----:B------:R-:W3:Y:S01]  /*14300*/  MUFU.EX2 R185, R185 ;  /* 0x000000b900b97308 */ /* 0x000ee20000000800 */
[C---:B------:R-:W-:Y:S01]  /*14310*/  HMMA.16816.F32.BF16 R100, R144.reuse, R162, R100 ;  /* 0x000000a29064723c */ /* 0x040fe20000041864 */
[----:B------:R-:W5:Y:S03]  /*14320*/  LDSM.16.MT88.4 R160, [R206+0x9080] ;  /* 0x00908000cea0783b */ /* 0x000f660000004200 */
[----:B------:R-:W-:Y:S04]  /*14330*/  FFMA.FTZ R189, R27, c[0x0][0x2d0], -R189 ;  /* 0x0000b4001bbd7a23 */ /* 0x000fe800000108bd */
[C---:B----4-:R-:W-:Y:S01]  /*14340*/  HMMA.16816.F32.BF16 R104, R144.reuse, R164, R104 ;  /* 0x000000a49068723c */ /* 0x050fe20000041868 */
[----:B------:R-:W-:Y:S01]  /*14350*/  LDSM.16.MT88.4 R20, [R204+0x9080] ;  /* 0x00908000cc14783b */ /* 0x000fe20000004200 */
[----:B------:R-:W-:Y:S06]  /*14360*/  MUFU.EX2 R186, R186 ;  /* 0x000000ba00ba7308 */ /* 0x000fec0000000800 */
[C---:B------:R-:W-:Y:S01]  /*14370*/  HMMA.16816.F32.BF16 R108, R144.reuse, R166, R108 ;  /* 0x000000a6906c723c */ /* 0x040fe2000004186c */
[----:B------:R-:W4:Y:S03]  /*14380*/  LDSM.16.MT88.4 R164, [R205+0x9080] ;  /* 0x00908000cda4783b */ /* 0x000f260000004200 */
[----:B------:R-:W3:Y:S04]  /*14390*/  MUFU.EX2 R187, R187 ;  /* 0x000000bb00bb7308 */ /* 0x000ee80000000800 */
[C---:B-1----:R-:W-:Y:S01]  /*143a0*/  HMMA.16816.F32.BF16 R112, R144.reuse, R148, R112 ;  /* 0x000000949070723c */ /* 0x042fe20000041870 */
[----:B------:R-:W-:Y:S05]  /*143b0*/  LDSM.16.MT88.4 R24, [R205+0x5080] ;  /* 0x00508000cd18783b */ /* 0x000fea0000004200 */
[----:B------:R-:W1:Y:S02]  /*143c0*/  MUFU.EX2 R191, R191 ;  /* 0x000000bf00bf7308 */ /* 0x000e640000000800 */
[C---:B------:R-:W-:Y:S01]  /*143d0*/  HMMA.16816.F32.BF16 R116, R144.reuse, R150, R116 ;  /* 0x000000969074723c */ /* 0x040fe20000041874 */
[----:B------:R-:W1:Y:S07]  /*143e0*/  LDSM.16.MT88.4 R148, [R208+0x5080] ;  /* 0x00508000d094783b */ /* 0x000e6e0000004200 */
[C---:B--2---:R-:W-:Y:S01]  /*143f0*/  HMMA.16816.F32.BF16 R120, R144.reuse, R152, R120 ;  /* 0x000000989078723c */ /* 0x044fe20000041878 */
[----:B------:R-:W2:Y:S07]  /*14400*/  MUFU.EX2 R189, R189 ;  /* 0x000000bd00bd7308 */ /* 0x000eae0000000800 */
[C---:B------:R-:W-:Y:S08]  /*14410*/  HMMA.16816.F32.BF16 R124, R144.reuse, R154, R124 ;  /* 0x0000009a907c723c */ /* 0x040ff0000004187c */
[C---:B-----5:R-:W-:Y:S08]  /*14420*/  HMMA.16816.F32.BF16 R128, R144.reuse, R160, R128 ;  /* 0x000000a09080723c */ /* 0x060ff00000041880 */
[C---:B------:R-:W-:Y:S01]  /*14430*/  HMMA.16816.F32.BF16 R12, R144.reuse, R162, R12 ;  /* 0x000000a2900c723c */ /* 0x040fe2000004180c */
[----:B------:R-:W5:Y:S07]  /*14440*/  LDSM.16.MT88.4 R160, [R204+0x5080] ;  /* 0x00508000cca0783b */ /* 0x000f6e0000004200 */
[C---:B----4-:R-:W-:Y:S08]  /*14450*/  HMMA.16816.F32.BF16 R132, R144.reuse, R164, R132 ;  /* 0x000000a49084723c */ /* 0x050ff00000041884 */
[C---:B------:R-:W-:Y:S01]  /*14460*/  HMMA.16816.F32.BF16 R136, R144.reuse, R166, R136 ;  /* 0x000000a69088723c */ /* 0x040fe20000041888 */
[----:B------:R-:W-:Y:S07]  /*14470*/  LDSM.16.MT88.4 R164, [R208+0x8080] ;  /* 0x00808000d0a4783b */ /* 0x000fee0000004200 */
[C---:B------:R-:W-:Y:S07]  /*14480*/  HMMA.16816.F32.BF16 R16, R144.reuse, R20, R16 ;  /* 0x000000149010723c */ /* 0x040fee0000041810 */
[----:B---3--:R-:W-:Y:S01]  /*14490*/  F2FP.BF16.PACK_AB R20, R185, R184 ;  /* 0x000000b8b914723e */ /* 0x008fe200000010ff */
[----:B------:R-:W-:Y:S01]  /*144a0*/  HMMA.16816.F32.BF16 R140, R144, R22, R140 ;  /* 0x00000016908c723c */ /* 0x000fe2000004188c */
[----:B------:R-:W3:Y:S03]  /*144b0*/  LDSM.16.MT88.4 R144, [R208+0x6880] ;  /* 0x00688000d090783b */ /* 0x000ee60000004200 */
[----:B------:R-:W-:Y:S01]  /*144c0*/  F2FP.BF16.PACK_AB R21, R187, R186 ;  /* 0x000000babb15723e */ /* 0x000fe200000010ff */
[----:B------:R-:W-:Y:S02]  /*144d0*/  FADD.FTZ R184, R184, R245 ;  /* 0x000000f5b8b87221 */ /* 0x000fe40000010000 */
[----:B-1----:R-:W-:Y:S01]  /*144e0*/  F2FP.BF16.PACK_AB R22, R191, R244 ;  /* 0x000000f4bf16723e */ /* 0x002fe200000010ff */
[----:B------:R-:W-:Y:S01]  /*144f0*/  FADD.FTZ R186, R186, R247 ;  /* 0x000000f7baba7221 */ /* 0x000fe20000010000 */
[----:B--2---:R-:W-:Y:S03]  /*14500*/  F2FP.BF16.PACK_AB R23, R189, R246 ;  /* 0x000000f6bd17723e */ /* 0x004fe600000010ff */
[----:B------:R-:W-:Y:S02]  /*14510*/  FADD.FTZ R185, R185, R184 ;  /* 0x000000b8b9b97221 */ /* 0x000fe40000010000 */
[----:B------:R-:W-:Y:S02]  /*14520*/  FADD.FTZ R187, R187, R186 ;  /* 0x000000babbbb7221 */ /* 0x000fe40000010000 */
[C---:B------:R-:W-:Y:S01]  /*14530*/  HMMA.16816.F32.BF16 R152, R20.reuse, R148, R8 ;  /* 0x000000941498723c */ /* 0x040fe20000041808 */
[----:B------:R-:W1:Y:S04]  /*14540*/  LDSM.16.MT88.4 R8, [R206+0x6880] ;  /* 0x00688000ce08783b */ /* 0x000e680000004200 */
[----:B------:R-:W-:Y:S02]  /*14550*/  FADD.FTZ R244, R244, R185 ;  /* 0x000000b9f4f47221 */ /* 0x000fe40000010000 */
[----:B------:R-:W-:Y:S01]  /*14560*/  FADD.FTZ R246, R246, R187 ;  /* 0x000000bbf6f67221 */ /* 0x000fe20000010000 */
[C---:B------:R-:W-:Y:S01]  /*14570*/  HMMA.16816.F32.BF16 R28, R20.reuse, R150, R28 ;  /* 0x00000096141c723c */ /* 0x040fe2000004181c */
[----:B------:R-:W-:Y:S03]  /*14580*/  LDSM.16.MT88.4 R148, [R204+0x6880] ;  /* 0x00688000cc94783b */ /* 0x000fe60000004200 */
[----:B------:R-:W-:Y:S02]  /*14590*/  FADD.FTZ R239, R191, R244 ;  /* 0x000000f4bfef7221 */ /* 0x000fe40000010000 */
[----:B------:R-:W-:Y:S02]  /*145a0*/  FADD.FTZ R237, R189, R246 ;  /* 0x000000f6bded7221 */ /* 0x000fe40000010000 */
[C---:B------:R-:W-:Y:S08]  /*145b0*/  HMMA.16816.F32.BF16 R32, R20.reuse, R168, R32 ;  /* 0x000000a81420723c */ /* 0x040ff00000041820 */
[C---:B------:R-:W-:Y:S01]  /*145c0*/  HMMA.16816.F32.BF16 R36, R20.reuse, R170, R36 ;  /* 0x000000aa1424723c */ /* 0x040fe20000041824 */
[----:B------:R-:W-:Y:S07]  /*145d0*/  LDSM.16.MT88.4 R168, [R206+0x8080] ;  /* 0x00808000cea8783b */ /* 0x000fee0000004200 */
[C---:B------:R-:W-:Y:S08]  /*145e0*/  HMMA.16816.F32.BF16 R40, R20.reuse, R24, R40 ;  /* 0x000000181428723c */ /* 0x040ff00000041828 */
[C---:B------:R-:W-:Y:S01]  /*145f0*/  HMMA.16816.F32.BF16 R44, R20.reuse, R26, R44 ;  /* 0x0000001a142c723c */ /* 0x040fe2000004182c */
[----:B------:R-:W2:Y:S07]  /*14600*/  LDSM.16.MT88.4 R24, [R205+0x6880] ;  /* 0x00688000cd18783b */ /* 0x000eae0000004200 */
[C---:B-----5:R-:W-:Y:S08]  /*14610*/  HMMA.16816.F32.BF16 R48, R20.reuse, R160, R48 ;  /* 0x000000a01430723c */ /* 0x060ff00000041830 */
[C---:B------:R-:W-:Y:S01]  /*14620*/  HMMA.16816.F32.BF16 R52, R20.reuse, R162, R52 ;  /* 0x000000a21434723c */ /* 0x040fe20000041834 */
[----:B------:R-:W4:Y:S07]  /*14630*/  LDSM.16.MT88.4 R160, [R205+0x8080] ;  /* 0x00808000cda0783b */ /* 0x000f2e0000004200 */
[C---:B---3--:R-:W-:Y:S08]  /*14640*/  HMMA.16816.F32.BF16 R56, R20.reuse, R144, R56 ;  /* 0x000000901438723c */ /* 0x048ff00000041838 */
[C---:B------:R-:W-:Y:S01]  /*14650*/  HMMA.16816.F32.BF16 R60, R20.reuse, R146, R60 ;  /* 0x00000092143c723c */ /* 0x040fe2000004183c */
[----:B------:R-:W3:Y:S07]  /*14660*/  LDSM.16.MT88.4 R144, [R206+0x9880] ;  /* 0x00988000ce90783b */ /* 0x000eee0000004200 */
[C---:B-1----:R-:W-:Y:S08]  /*14670*/  HMMA.16816.F32.BF16 R64, R20.reuse, R8, R64 ;  /* 0x000000081440723c */ /* 0x042ff00000041840 */
[C---:B------:R-:W-:Y:S01]  /*14680*/  HMMA.16816.F32.BF16 R68, R20.reuse, R10, R68 ;  /* 0x0000000a1444723c */ /* 0x040fe20000041844 */
[----:B------:R-:W1:Y:S07]  /*14690*/  LDSM.16.MT88.4 R8, [R204+0x9880] ;  /* 0x00988000cc08783b */ /* 0x000e6e0000004200 */
        /* <DEDUP_REMOVED lines=19> */
[----:B------:R-:W-:Y:S01]  /*147d0*/  HMMA.16816.F32.BF16 R140, R20, R10, R140 ;  /* 0x0000000a148c723c */ /* 0x000fe2000004188c */
[----:B------:R-:W-:-:S07]  /*147e0*/  @P4 BRA `(.L_x_2375) ;  /* 0xffffd91000004947 */ /* 0x000fce000383ffff */
.L_x_2374:
        /* <DEDUP_REMOVED lines=18> */
[----:B------:R-:W2:Y:S08]  /*14910*/  @P1 MUFU.LG2 R5, R5 ;  /* 0x0000000500051308 */ /* 0x000eb00000000c00 */
[----:B------:R-:W-:Y:S01]  /*14920*/  @P0 MUFU.RCP R2, R0 ;  /* 0x0000000000020308 */ /* 0x000fe20000001000 */
[C---:B-1----:R-:W-:Y:S02]  /*14930*/  FMUL.FTZ R152, R4.reuse, R152 ;  /* 0x0000009804987220 */ /* 0x042fe40000410000 */
[----:B------:R-:W-:-:S02]  /*14940*/  FMUL.FTZ R153, R4, R153 ;  /* 0x0000009904997220 */ /* 0x000fc40000410000 */
[C---:B------:R-:W-:Y:S02]  /*14950*/  FMUL.FTZ R28, R4.reuse, R28 ;  /* 0x0000001c041c7220 */ /* 0x040fe40000410000 */
[C---:B------:R-:W-:Y:S01]  /*14960*/  FMUL.FTZ R29, R4.reuse, R29 ;  /* 0x0000001d041d7220 */ /* 0x040fe20000410000 */
[----:B------:R-:W1:Y:S01]  /*14970*/  @P0 MUFU.LG2 R0, R0 ;  /* 0x0000000000000308 */ /* 0x000e620000000c00 */
[----:B--2---:R-:W-:Y:S02]  /*14980*/  @P1 FMUL.FTZ R14, R5, 0.69314718246459960938 ;  /* 0x3f317218050e1820 */ /* 0x004fe40000410000 */
[----:B------:R-:W-:Y:S02]  /*14990*/  @P1 FMUL.FTZ R5, R15, c[0x0][0x2d0] ;  /* 0x0000b4000f051a20 */ /* 0x000fe40000410000 */
[C---:B------:R-:W-:Y:S02]  /*149a0*/  FMUL.FTZ R32, R4.reuse, R32 ;  /* 0x0000002004207220 */ /* 0x040fe40000410000 */
[----:B------:R-:W-:-:S02]  /*149b0*/  FMUL.FTZ R33, R4, R33 ;  /* 0x0000002104217220 */ /* 0x000fc40000410000 */
[C---:B------:R-:W-:Y:S02]  /*149c0*/  FMUL.FTZ R36, R4.reuse, R36 ;  /* 0x0000002404247220 */ /* 0x040fe40000410000 */
[C---:B------:R-:W-:Y:S02]  /*149d0*/  FMUL.FTZ R37, R4.reuse, R37 ;  /* 0x0000002504257220 */ /* 0x040fe40000410000 */
[C---:B------:R-:W-:Y:S02]  /*149e0*/  FMUL.FTZ R40, R4.reuse, R40 ;  /* 0x0000002804287220 */ /* 0x040fe40000410000 */
[----:B------:R-:W-:Y:S02]  /*149f0*/  FMUL.FTZ R41, R4, R41 ;  /* 0x0000002904297220 */ /* 0x000fe40000410000 */
[----:B-1----:R-:W-:Y:S02]  /*14a00*/  @P0 FMUL.FTZ R15, R0, 0.69314718246459960938 ;  /* 0x3f317218000f0820 */ /* 0x002fe40000410000 */
        /* <DEDUP_REMOVED lines=121> */
.L_x_2312:
[----:B------:R-:W-:Y:S01]  /*151a0*/  ULDC.64 UR4, c[0x0][0x118] ;  /* 0x0000460000047ab9 */ /* 0x000fe20000000a00 */
[----:B------:R-:W-:Y:S01]  /*151b0*/  SHF.R.S32.HI R0, RZ, 0x1f, R215 ;  /* 0x0000001fff007819 */ /* 0x000fe200000114d7 */
[----:B------:R-:W-:Y:S05]  /*151c0*/  @P2 BRA `(.L_x_2378) ;  /* 0x00001a8000002947 */ /* 0x000fea0003800000 */
[----:B------:R-:W1:Y:S01]  /*151d0*/  S2R R2, SR_TID.X ;  /* 0x0000000000027919 */ /* 0x000e620000002100 */
[----:B------:R-:W-:-:S02]  /*151e0*/  F2FP.BF16.PACK_AB R6, R7, R6 ;  /* 0x000000060706723e */ /* 0x000fc400000010ff */
[----:B------:R-:W-:Y:S01]  /*151f0*/  F2FP.BF16.PACK_AB R4, R11, R4 ;  /* 0x000000040b04723e */ /* 0x000fe200000010ff */
[----:B------:R-:W-:Y:S01]  /*15200*/  BAR.SYNC.DEFER_BLOCKING 0x1, 0x100 ;  /* 0x0044000000007b1d */ /* 0x000fe20000010000 */
        /* <DEDUP_REMOVED lines=10> */
[----:B-1----:R-:W-:-:S02]  /*152b0*/  SHF.R.S32.HI R3, RZ, 0x1f, R2 ;  /* 0x0000001fff037819 */ /* 0x002fc40000011402 */
[----:B------:R-:W-:Y:S02]  /*152c0*/  F2FP.BF16.PACK_AB R44, R45, R44 ;  /* 0x0000002c2d2c723e */ /* 0x000fe400000010ff */
[----:B------:R-:W-:Y:S02]  /*152d0*/  LEA.HI R5, R3, R2, RZ, 0x2 ;  /* 0x0000000203057211 */ /* 0x000fe400078f10ff */
[----:B------:R-:W-:Y:S02]  /*152e0*/  F2FP.BF16.PACK_AB R46, R47, R46 ;  /* 0x0000002e2f2e723e */ /* 0x000fe400000010ff */
[--C-:B------:R-:W-:Y:S02]  /*152f0*/  SHF.R.S32.HI R14, RZ, 0x2, R5.reuse ;  /* 0x00000002ff0e7819 */ /* 0x100fe40000011405 */
[----:B------:R-:W-:Y:S02]  /*15300*/  SHF.R.S32.HI R7, RZ, 0x1f, R5 ;  /* 0x0000001fff077819 */ /* 0x000fe40000011405 */
[----:B------:R-:W-:-:S02]  /*15310*/  LOP3.LUT R5, R5, 0xfffffffc, RZ, 0xc0, !PT ;  /* 0xfffffffc05057812 */ /* 0x000fc400078ec0ff */
[----:B------:R-:W-:Y:S02]  /*15320*/  LEA.HI R7, R7, R14, RZ, 0x3 ;  /* 0x0000000e07077211 */ /* 0x000fe400078f18ff */
[----:B------:R-:W-:Y:S01]  /*15330*/  F2FP.BF16.PACK_AB R48, R49, R48 ;  /* 0x000000303130723e */ /* 0x000fe200000010ff */
[----:B------:R-:W-:Y:S01]  /*15340*/  IMAD.IADD R16, R2, 0x1, -R5 ;  /* 0x0000000102107824 */ /* 0x000fe200078e0a05 */
[----:B------:R-:W-:Y:S02]  /*15350*/  LOP3.LUT R7, R7, 0xfffffff8, RZ, 0xc0, !PT ;  /* 0xfffffff807077812 */ /* 0x000fe400078ec0ff */
[----:B------:R-:W-:Y:S02]  /*15360*/  F2FP.BF16.PACK_AB R50, R51, R50 ;  /* 0x000000323332723e */ /* 0x000fe400000010ff */
[----:B------:R-:W-:Y:S01]  /*15370*/  F2FP.BF16.PACK_AB R52, R53, R52 ;  /* 0x000000343534723e */ /* 0x000fe200000010ff */
[----:B------:R-:W-:Y:S01]  /*15380*/  IMAD.IADD R14, R14, 0x1, -R7 ;  /* 0x000000010e0e7824 */ /* 0x000fe200078e0a07 */
[----:B------:R-:W-:-:S02]  /*15390*/  LEA.HI R7, R3, R2, RZ, 0x5 ;  /* 0x0000000203077211 */ /* 0x000fc400078f28ff */
[----:B------:R-:W-:Y:S01]  /*153a0*/  F2FP.BF16.PACK_AB R54, R55, R54 ;  /* 0x000000363736723e */ /* 0x000fe200000010ff */
[C---:B------:R-:W-:Y:S01]  /*153b0*/  IMAD.SHL.U32 R15, R14.reuse, 0x40, RZ ;  /* 0x000000400e0f7824 */ /* 0x040fe200078e00ff */
[----:B------:R-:W-:Y:S02]  /*153c0*/  SHF.R.S32.HI R11, RZ, 0x5, R7 ;  /* 0x00000005ff0b7819 */ /* 0x000fe40000011407 */
[----:B------:R-:W-:Y:S02]  /*153d0*/  LOP3.LUT R17, R14, 0x1, RZ, 0xc0, !PT ;  /* 0x000000010e117812 */ /* 0x000fe400078ec0ff */
[----:B------:R-:W-:Y:S01]  /*153e0*/  LOP3.LUT R15, R15, 0x1c0, RZ, 0xc0, !PT ;  /* 0x000001c00f0f7812 */ /* 0x000fe200078ec0ff */
[----:B------:R-:W-:Y:S01]  /*153f0*/  IMAD R5, R11, 0x200, R16 ;  /* 0x000002000b057824 */ /* 0x000fe200078e0210 */
[----:B------:R-:W-:Y:S02]  /*15400*/  ISETP.NE.U32.AND P0, PT, R17, 0x1, PT ;  /* 0x000000011100780c */ /* 0x000fe40003f05070 */
[----:B------:R-:W-:-:S02]  /*15410*/  LEA.HI R18, R15, R15, RZ, 0x1d ;  /* 0x0000000f0f127211 */ /* 0x000fc400078fe8ff */
[----:B------:R-:W-:Y:S01]  /*15420*/  R2P PR, R14, 0x6 ;  /* 0x000000060e007804 */ /* 0x000fe20000000000 */
[----:B------:R-:W-:Y:S01]  /*15430*/  IMAD.MOV.U32 R14, RZ, RZ, 0x20 ;  /* 0x00000020ff0e7424 */ /* 0x000fe200078e00ff */
[----:B------:R-:W-:Y:S01]  /*15440*/  F2FP.BF16.PACK_AB R56, R57, R56 ;  /* 0x000000383938723e */ /* 0x000fe200000010ff */
[----:B------:R-:W-:Y:S01]  /*15450*/  IMAD.U32 R5, R5, 0x2, R18 ;  /* 0x0000000205057824 */ /* 0x000fe200078e0012 */
[----:B------:R-:W-:Y:S02]  /*15460*/  F2FP.BF16.PACK_AB R58, R59, R58 ;  /* 0x0000003a3b3a723e */ /* 0x000fe400000010ff */
[----:B------:R-:W-:Y:S01]  /*15470*/  SEL R14, R14, 0xffffffe0, !P1 ;  /* 0xffffffe00e0e7807 */ /* 0x000fe20004800000 */
[----:B------:R-:W-:Y:S01]  /*15480*/  IMAD.SHL.U32 R5, R5, 0x2, RZ ;  /* 0x0000000205057824 */ /* 0x000fe200078e00ff */
[----:B------:R-:W-:Y:S02]  /*15490*/  F2FP.BF16.PACK_AB R60, R61, R60 ;  /* 0x0000003c3d3c723e */ /* 0x000fe400000010ff */
[----:B------:R-:W-:Y:S01]  /*154a0*/  F2FP.BF16.PACK_AB R62, R63, R62 ;  /* 0x0000003e3f3e723e */ /* 0x000fe200000010ff */
[C---:B------:R-:W-:Y:S01]  /*154b0*/  IMAD.IADD R19, R5.reuse, 0x1, R14 ;  /* 0x0000000105137824 */ /* 0x040fe200078e020e */
[C---:B------:R-:W-:Y:S01]  /*154c0*/  IADD3 R17, R5.reuse, 0x80, RZ ;  /* 0x0000008005117810 */ /* 0x040fe20007ffe0ff */
[----:B------:R-:W-:Y:S01]  /*154d0*/  STS [R5+0x80], R152 ;  /* 0x0000809805007388 */ /* 0x000fe20000000800 */
[----:B------:R-:W-:-:S02]  /*154e0*/  IADD3 R15, R5, 0x70, RZ ;  /* 0x00000070050f7810 */ /* 0x000fc40007ffe0ff */
        /* <DEDUP_REMOVED lines=105> */
[----:B------:R-:W-:Y:S04]  /*15b80*/  STS [R19+0xc080], R128 ;  /* 0x00c0808013007388 */ /* 0x000fe80000000800 */
[----:B------:R3:W-:Y:S04]  /*15b90*/  STS [R19+0xc480], R130 ;  /* 0x00c4808213007388 */ /* 0x0007e80000000800 */
[----:B------:R-:W-:Y:S04]  /*15ba0*/  STS [R17+0xc000], R148 ;  /* 0x00c0009411007388 */ /* 0x000fe80000000800 */
[----:B------:R-:W-:Y:S01]  /*15bb0*/  STS [R17+0xc400], R150 ;  /* 0x00c4009611007388 */ /* 0x000fe20000000800 */
[----:B-1----:R-:W-:-:S03]  /*15bc0*/  IMAD.MOV.U32 R5, RZ, RZ, 0x4 ;  /* 0x00000004ff057424 */ /* 0x002fc600078e00ff */
[----:B------:R-:W-:Y:S04]  /*15bd0*/  STS [R21+0xc080], R132 ;  /* 0x00c0808415007388 */ /* 0x000fe80000000800 */
        /* <DEDUP_REMOVED lines=11> */
[----:B------:R-:W3:Y:S04]  /*15c90*/  @P0 LDG.E R9, [R14.64] ;  /* 0x000000040e090981 */ /* 0x000ee8000c1e1900 */
[----:B------:R2:W5:Y:S01]  /*15ca0*/  @P1 LDG.E R4, [R18.64] ;  /* 0x0000000412041981 */ /* 0x000562000c1e1900 */
[----:B-1----:R-:W-:Y:S02]  /*15cb0*/  CS2R R20, SRZ ;  /* 0x0000000000147805 */ /* 0x002fe4000001ff00 */
[--C-:B---3--:R-:W-:Y:S01]  /*15cc0*/  @P0 SHF.R.S32.HI R21, RZ, 0x1f, R9.reuse ;  /* 0x0000001fff150819 */ /* 0x108fe20000011409 */
[----:B------:R-:W-:Y:S01]  /*15cd0*/  @P0 IMAD.MOV.U32 R20, RZ, RZ, R9 ;  /* 0x000000ffff140224 */ /* 0x000fe200078e0009 */
[----:B------:R-:W-:Y:S05]  /*15ce0*/  @P1 BRA `(.L_x_2379) ;  /* 0x0000004000001947 */ /* 0x000fea0003800000 */
[----:B--2---:R-:W-:Y:S05]  /*15cf0*/  @!P0 BRA `(.L_x_2379) ;  /* 0x0000003000008947 */ /* 0x004fea0003800000 */
[----:B-----5:R-:W2:Y:S04]  /*15d00*/  LDG.E R4, [R14.64] ;  /* 0x000000040e047981 */ /* 0x020ea8000c1e1900 */
[----:B------:R-:W2:Y:S02]  /*15d10*/  LDG.E R5, [R14.64+0x4] ;  /* 0x000004040e057981 */ /* 0x000ea4000c1e1900 */
[----:B--2---:R-:W-:-:S02]  /*15d20*/  IADD3 R4, -R4, R5, RZ ;  /* 0x0000000504047210 */ /* 0x004fc40007ffe1ff */
.L_x_2379:
[----:B--2---:R-:W-:Y:S01]  /*15d30*/  LOP3.LUT R7, R7, 0xffffffe0, RZ, 0xc0, !PT ;  /* 0xffffffe007077812 */ /* 0x004fe200078ec0ff */
        /* <DEDUP_REMOVED lines=44> */
[----:B------:R-:W-:-:S04]  /*16000*/  IMAD.WIDE.U32 R18, R216, c[0x0][0x498], R18 ;  /* 0x00012600d8127a25 */ /* 0x000fc800078e0012 */
[----:B------:R-:W-:Y:S01]  /*16010*/  IMAD R9, R9, c[0x0][0x4e8], R8 ;  /* 0x00013a0009097a24 */ /* 0x000fe200078e0208 */
[----:B------:R-:W-:Y:S01]  /*16020*/  IADD3 R20, P0, R7, R18, RZ ;  /* 0x0000001207147210 */ /* 0x000fe20007f1e0ff */
[----:B------:R-:W-:Y:S02]  /*16030*/  IMAD R15, R2, c[0x0][0x498], RZ ;  /* 0x00012600020f7a24 */ /* 0x000fe400078e02ff */
[----:B------:R-:W-:Y:S01]  /*16040*/  IMAD R17, R215, c[0x0][0x3ec], R0 ;  /* 0x0000fb00d7117a24 */ /* 0x000fe200078e0200 */
[----:B------:R-:W-:Y:S01]  /*16050*/  LEA R0, R5, R14, 0x5 ;  /* 0x0000000e05007211 */ /* 0x000fe200078e28ff */
[----:B------:R-:W-:Y:S01]  /*16060*/  IMAD R15, R216, c[0x0][0x49c], R15 ;  /* 0x00012700d80f7a24 */ /* 0x000fe200078e020f */
[----:B------:R-:W-:Y:S02]  /*16070*/  SHF.R.S32.HI R18, RZ, 0x1f, R9 ;  /* 0x0000001fff127819 */ /* 0x000fe40000011409 */
[----:B------:R-:W-:Y:S01]  /*16080*/  IADD3 R11, R11, R17, RZ ;  /* 0x000000110b0b7210 */ /* 0x000fe20007ffe0ff */
[----:B------:R-:W-:Y:S01]  /*16090*/  IMAD R8, R73, 0x80, R0 ;  /* 0x0000008049087824 */ /* 0x000fe200078e0200 */
[----:B------:R-:W-:Y:S01]  /*160a0*/  IADD3.X R21, R16, R19, R15, P0, !PT ;  /* 0x0000001310157210 */ /* 0x000fe200007fe40f */
[----:B------:R-:W-:-:S02]  /*160b0*/  IMAD R18, R18, c[0x0][0x488], RZ ;  /* 0x0001220012127a24 */ /* 0x000fc400078e02ff */
[----:B------:R-:W-:Y:S02]  /*160c0*/  IMAD.SHL.U32 R0, R14, 0x40, RZ ;  /* 0x000000400e007824 */ /* 0x000fe400078e00ff */
        /* <DEDUP_REMOVED lines=90> */
.L_x_2381:
[----:B--234-:R-:W-:Y:S05]  /*16670*/  BSYNC B0 ;  /* 0x0000000000007941 */ /* 0x01cfea0003800000 */
.L_x_2380:
        /* <DEDUP_REMOVED lines=30> */
.L_x_2383:
[----:B------:R-:W-:Y:S05]  /*16860*/  BSYNC B0 ;  /* 0x0000000000007941 */ /* 0x000fea0003800000 */
.L_x_2382:
        /* <DEDUP_REMOVED lines=30> */
.L_x_2385:
[----:B------:R-:W-:Y:S05]  /*16a50*/  BSYNC B0 ;  /* 0x0000000000007941 */ /* 0x000fea0003800000 */
.L_x_2384:
        /* <DEDUP_REMOVED lines=31> */
.L_x_2378:
        /* <DEDUP_REMOVED lines=18> */
.L_x_2386:
        /* <DEDUP_REMOVED lines=41> */
.L_x_2388:
[----:B------:R-:W-:Y:S05]  /*17000*/  BSYNC B0 ;  /* 0x0000000000007941 */ /* 0x000fea0003800000 */
.L_x_2387:
        /* <DEDUP_REMOVED lines=72> */
.L_x_2390:
[----:B------:R-:W-:Y:S05]  /*17490*/  BSYNC B0 ;  /* 0x0000000000007941 */ /* 0x000fea0003800000 */
.L_x_2389:
        /* <DEDUP_REMOVED lines=27> */
.L_x_2392:
[----:B------:R-:W-:Y:S05]  /*17650*/  BSYNC B0 ;  /* 0x0000000000007941 */ /* 0x000fea0003800000 */
.L_x_2391:
        /* <DEDUP_REMOVED lines=27> */
.L_x_2394:
[----:B------:R-:W-:Y:S05]  /*17810*/  BSYNC B0 ;  /* 0x0000000000007941 */ /* 0x000fea0003800000 */
.L_x_2393:
        /* <DEDUP_REMOVED lines=28> */
.L_x_2395:
        /* <DEDUP_REMOVED lines=10> */
.L_x_3094:


//--------------------- .text._ZN7cutlass13device_kernelIN5flash19enable_sm80_to_sm89INS1_16FlashAttnFwdSm80INS1_25CollectiveMainloopFwdSm80ILi8ELi1ELb0EN4cute5tupleIJNS5_1CILi128EEENS7_ILi64EEENS7_ILi256EEEEEELi256ENS_10bfloat16_tEfNS_4arch4Sm80ELb0ELb1ELb0ELb0ELb0ELb0ELb1ELb0EEENS1_21CollectiveEpilogueFwdINS6_IJS8_SA_S9_EEENS6_IJNS7_ILi1EEESI_SI_EEESC_SE_Li256ELb0ELb1ELb0ELb0EEENS1_19SingleTileSchedulerILb0ELb0ELb1ELi128EEEEEEEEEvNT_6ParamsE --------------------------
	.section	.text._ZN7cutlass13device_kernelIN5flash19enable_sm80_to_sm89INS1_16FlashAttnFwdSm80INS1_25CollectiveMainloopFwdSm80ILi8ELi1ELb0EN4cute5tupleIJNS5_1CILi128EEENS7_ILi64EEENS7_ILi256EEEEEELi256ENS_10bfloat16_tEfNS_4arch4Sm80ELb0ELb1ELb0ELb0ELb0ELb0ELb1ELb0EEENS1_21CollectiveEpilogueFwdINS6_IJS8_SA_S9_EEENS6_IJNS7_ILi1EEESI_SI_EEESC_SE_Li256ELb0ELb1ELb0ELb0EEENS1_19SingleTileSchedulerILb0ELb0ELb1ELi128EEEEEEEEEvNT_6ParamsE,"ax",@progbits
	.sectioninfo	@"SHI_REGISTERS=255"
	.align	128
.text._ZN7cutlass13device_kernelIN5flash19enable_sm80_to_sm89INS1_16FlashAttnFwdSm80INS1_25CollectiveMainloopFwdSm80ILi8ELi1ELb0EN4cute5tupleIJNS5_1CILi128EEENS7_ILi64EEENS7_ILi256EEEEEELi256ENS_10bfloat16_tEfNS_4arch4Sm80ELb0ELb1ELb0ELb0ELb0ELb0ELb1ELb0EEENS1_21CollectiveEpilogueFwdINS6_IJS8_SA_S9_EEENS6_IJNS7_ILi1EEESI_SI_EEESC_SE_Li256ELb0ELb1ELb0ELb0EEENS1_19SingleTileSchedulerILb0ELb0ELb1ELi128EEEEEEEEEvNT_6ParamsE:
        .type           _ZN7cutlass13device_kernelIN5flash19enable_sm80_to_sm89INS1_16FlashAttnFwdSm80INS1_25CollectiveMainloopFwdSm80ILi8ELi1ELb0EN4cute5tupleIJNS5_1CILi128EEENS7_ILi64EEENS7_ILi256EEEEEELi256ENS_10bfloat16_tEfNS_4arch4Sm80ELb0ELb1ELb0ELb0ELb0ELb0ELb1ELb0EEENS1_21CollectiveEpilogueFwdINS6_IJS8_SA_S9_EEENS6_IJNS7_ILi1EEESI_SI_EEESC_SE_Li256ELb0ELb1ELb0ELb0EEENS1_19SingleTileSchedulerILb0ELb0ELb1ELi128EEEEEEEEEvNT_6ParamsE,@function
        .size           _ZN7cutlass13device_kernelIN5flash19enable_sm80_to_sm89INS1_16FlashAttnFwdSm80INS1_25CollectiveMainloopFwdSm80ILi8ELi1ELb0EN4cute5tupleIJNS5_1CILi128EEENS7_ILi64EEENS7_ILi256EEEEEELi256ENS_10bfloat16_tEfNS_4arch4Sm80ELb0ELb1ELb0ELb0ELb0ELb0ELb1ELb0EEENS1_21CollectiveEpilogueFwdINS6_IJS8_SA_S9_EEENS6_IJNS7_ILi1EEESI_SI_EEESC_SE_Li256ELb0ELb1ELb0ELb0EEENS1_19SingleTileSchedulerILb0ELb0ELb1ELi128EEEEEEEEEvNT_6ParamsE,(.L_x_3095 - _ZN7cutlass13device_kernelIN5flash19enable_sm80_to_sm89INS1_16FlashAttnFwdSm80INS1_25CollectiveMainloopFwdSm80ILi8ELi1ELb0EN4cute5tupleIJNS5_1CILi128EEENS7_ILi64EEENS7_ILi256EEEEEELi256ENS_10bfloat16_tEfNS_4arch4Sm80ELb0ELb1ELb0ELb0ELb0ELb0ELb1ELb0EEENS1_21CollectiveEpilogueFwdINS6_IJS8_SA_S9_EEENS6_IJNS7_ILi1EEESI_SI_EEESC_SE_Li256ELb0ELb1ELb0ELb0EEENS1_19SingleTileSchedulerILb0ELb0ELb1ELi128EEEEEEEEEvNT_6ParamsE)
        .other          _ZN7cutlass13device_kernelIN5flash19enable_sm80_to_sm89INS1_16FlashAttnFwdSm80INS1_25CollectiveMainloopFwdSm80ILi8ELi1ELb0EN4cute5tupleIJNS5_1CILi128EEENS7_ILi64EEENS7_ILi256EEEEEELi256ENS_10bfloat16_tEfNS_4arch4Sm80ELb0ELb1ELb0ELb0ELb0ELb0ELb1ELb0EEENS1_21CollectiveEpilogueFwdINS6_IJS8_SA_S9_EEENS6_IJNS7_ILi1EEESI_SI_EEESC_SE_Li256ELb0ELb1ELb0ELb0EEENS1_19SingleTileSchedulerILb0ELb0ELb1ELi128EEEEEEEEEvNT_6ParamsE,@"STO_CUDA_ENTRY STV_DEFAULT"
_ZN7cutlass13device_kernelIN5flash19enable_sm80_to_sm89INS1_16FlashAttnFwdSm80INS1_25CollectiveMainloopFwdSm80ILi8ELi1ELb0EN4cute5tupleIJNS5_1CILi128EEENS7_ILi64EEENS7_ILi256EEEEEELi256ENS_10bfloat16_tEfNS_4arch4Sm80ELb0ELb1ELb0ELb0ELb0ELb0ELb1ELb0EEENS1_21CollectiveEpilogueFwdINS6_IJS8_SA_S9_EEENS6_IJNS7_ILi1EEESI_SI_EEESC_SE_Li256ELb0ELb1ELb0ELb0EEENS1_19SingleTileSchedulerILb0ELb0ELb1ELi128EEEEEEEEEvNT_6ParamsE:
        /* <DEDUP_REMOVED lines=30> */
.L_x_2397:
[----:B------:R-:W-:-:S13]  /*01e0*/  ISETP.NE.AND P0, PT, R117, c[0x0][0x32c], PT ;  /* 0x0000cb0075007a0c */ /* 0x000fda0003f05270 */
[----:B------:R-:W-:-:S05]  /*01f0*/  @P0 IMAD.HI.U32 R2, R0, c[0x0][0x330], RZ ;  /* 0x0000cc0000020a27 */ /* 0x000fca00078e00ff */
[----:B------:R-:W-:Y:S02]  /*0200*/  @P0 SHF.R.U32.HI R0, RZ, c[0x0][0x334], R2 ;  /* 0x0000cd00ff000a19 */ /* 0x000fe40000011602 */
.L_x_2398:
[----:B------:R-:W-:-:S05]  /*0210*/  MOV R2, c[0x0][0x32c] ;  /* 0x0000cb0000027a02 */ /* 0x000fca0000000f00 */
[----:B------:R-:W-:-:S05]  /*0220*/  IMAD R0, R0, R2, c[0x0][0x32c] ;  /* 0x0000cb0000007624 */ /* 0x000fca00078e0202 */
[----:B------:R-:W-:-:S03]  /*0230*/  IMNMX R3, R3, R0, PT ;  /* 0x0000000003037217 */ /* 0x000fc60003800200 */
.L_x_2396:
        /* <DEDUP_REMOVED lines=27> */
.L_x_2400:
[----:B------:R-:W-:-:S04]  /*03f0*/  MOV R2, c[0x0][0x32c] ;  /* 0x0000cb0000027a02 */ /* 0x000fc80000000f00 */
[----:B------:R-:W-:-:S13]  /*0400*/  ISETP.NE.AND P0, PT, R2, 0x1, PT ;  /* 0x000000010200780c */ /* 0x000fda0003f05270 */
[----:B------:R-:W-:-:S05]  /*0410*/  @P0 IMAD.HI.U32 R2, R0, c[0x0][0x330], RZ ;  /* 0x0000cc0000020a27 */ /* 0x000fca00078e00ff */
[----:B------:R-:W-:-:S05]  /*0420*/  @P0 SHF.R.U32.HI R0, RZ, c[0x0][0x334], R2 ;  /* 0x0000cd00ff000a19 */ /* 0x000fca0000011602 */
.L_x_2401:
[----:B------:R-:W-:-:S05]  /*0430*/  IMAD R0, R0, c[0x0][0x32c], RZ ;  /* 0x0000cb0000007a24 */ /* 0x000fca00078e02ff */
[----:B------:R-:W-:-:S04]  /*0440*/  IMNMX R3, R3, R0, !PT ;  /* 0x0000000003037217 */ /* 0x000fc80007800200 */
.L_x_2399:
        /* <DEDUP_REMOVED lines=297> */
[----:B------:R-:W-:Y:S01]  /*16e0*/  IMAD R6, R12, R30, R3 ;  /* 0x0000001e0c067224 */ /* 0x000fe200078e0203 */
[----:B------:R-:W-:Y:S01]  /*16f0*/  P2R R20, PR, RZ, 0x40 ;  /* 0x00000040ff147803 */ /* 0x000fe20000000000 */
[----:B------:R-:W-:Y:S01]  /*1700*/  IMAD R3, R5, c[0x0][0x218], RZ ;  /* 0x0000860005037a24 */ /* 0x000fe200078e02ff */
[----:B------:R-:W-:Y:S01]  /*1710*/  STL.64 [R1+0x20], R38 ;  /* 0x0000202601007387 */ /* 0x000fe20000100a00 */
[----:B------:R-:W-:-:S02]  /*1720*/  IMAD R0, R16, 0x200, R13 ;  /* 0x0000020010007824 */ /* 0x000fc400078e020d */
[----:B------:R-:W-:Y:S02]  /*1730*/  IMAD R7, R12, c[0x0][0x208], RZ ;  /* 0x000082000c077a24 */ /* 0x000fe400078e02ff */
[----:B------:R-:W-:Y:S02]  /*1740*/  IMAD R12, R4, c[0x0][0x21c], R3 ;  /* 0x00008700040c7a24 */ /* 0x000fe400078e0203 */
[----:B------:R-:W-:Y:S02]  /*1750*/  IMAD.MOV.U32 R14, RZ, RZ, 0x5 ;  /* 0x00000005ff0e7424 */ /* 0x000fe400078e00ff */
[----:B------:R-:W-:Y:S01]  /*1760*/  IMAD.SHL.U32 R192, R0, 0x2, RZ ;  /* 0x0000000200c07824 */ /* 0x000fe200078e00ff */
[----:B------:R-:W-:Y:S01]  /*1770*/  BAR.SYNC.DEFER_BLOCKING 0x0 ;  /* 0x0000000000007b1d */ /* 0x000fe20000010000 */
[----:B------:R-:W-:Y:S01]  /*1780*/  IMAD R13, R21, c[0x0][0x20c], R7 ;  /* 0x00008300150d7a24 */ /* 0x000fe200078e0207 */
[----:B------:R-:W-:Y:S01]  /*1790*/  SHF.L.U64.HI R52, R29, R14, c[0x0][0x1e4] ;  /* 0x000079001d347619 */ /* 0x000fe2000001020e */
[----:B------:R-:W-:Y:S01]  /*17a0*/  IMAD.WIDE.U32 R14, R21, c[0x0][0x208], RZ ;  /* 0x00008200150e7a25 */ /* 0x000fe200078e00ff */
[----:B------:R-:W-:-:S02]  /*17b0*/  IADD3 R5, R192, 0x8100, RZ ;  /* 0x00008100c0057810 */ /* 0x000fc40007ffe0ff */
[----:B------:R-:W-:Y:S01]  /*17c0*/  IADD3 R203, R192, 0x8120, RZ ;  /* 0x00008120c0cb7810 */ /* 0x000fe20007ffe0ff */
[----:B------:R-:W-:Y:S01]  /*17d0*/  IMAD.WIDE.U32 R40, R4, c[0x0][0x218], R10 ;  /* 0x0000860004287a25 */ /* 0x000fe200078e000a */
[----:B------:R-:W-:-:S03]  /*17e0*/  @P3 IADD3 R203, R5, -0x20, RZ ;  /* 0xffffffe005cb3810 */ /* 0x000fc60007ffe0ff */
[----:B-1----:R-:W-:Y:S01]  /*17f0*/  IMAD.WIDE.U32 R8, R21, R30, R38 ;  /* 0x0000001e15087225 */ /* 0x002fe200078e0026 */
[----:B------:R-:W-:Y:S01]  /*1800*/  P2R R21, PR, RZ, 0x1 ;  /* 0x00000001ff157803 */ /* 0x000fe20000000000 */
[----:B------:R-:W-:Y:S01]  /*1810*/  STL.64 [R1+0x30], R40 ;  /* 0x0000302801007387 */ /* 0x000fe20000100a00 */
[----:B------:R-:W-:Y:S01]  /*1820*/  IADD3 R218, R203, 0x800, RZ ;  /* 0x00000800cbda7810 */ /* 0x000fe20007ffe0ff */
[----:B------:R-:W-:Y:S01]  /*1830*/  IMAD.IADD R3, R9, 0x1, R6 ;  /* 0x0000000109037824 */ /* 0x000fe200078e0206 */
[C---:B------:R-:W-:Y:S01]  /*1840*/  @P4 LEA R6, P1, R8.reuse, c[0x0][0x1c8], 0x1 ;  /* 0x0000720008064a11 */ /* 0x040fe200078208ff */
[----:B------:R-:W-:Y:S01]  /*1850*/  IMAD.IADD R10, R15, 0x1, R13 ;  /* 0x000000010f0a7824 */ /* 0x000fe200078e020d */
[----:B------:R-:W-:Y:S01]  /*1860*/  SEL R15, RZ, 0x2, P6 ;  /* 0x00000002ff0f7807 */ /* 0x000fe20003000000 */
[----:B------:R-:W-:Y:S01]  /*1870*/  IMAD.IADD R37, R41, 0x1, R12 ;  /* 0x0000000129257824 */ /* 0x000fe200078e020c */
[----:B------:R-:W-:Y:S02]  /*1880*/  @P4 LEA.HI.X R7, R8, c[0x0][0x1cc], R3, 0x1, P1 ;  /* 0x0000730008074a11 */ /* 0x000fe400008f0c03 */
[----:B------:R-:W-:Y:S01]  /*1890*/  @P2 IADD3 R0, P1, R35, R8, RZ ;  /* 0x0000000823002210 */ /* 0x000fe20007f3e0ff */
[----:B------:R-:W-:Y:S01]  /*18a0*/  @P0 IMAD.WIDE.U32 R8, R17, R30, R38 ;  /* 0x0000001e11080225 */ /* 0x000fe200078e0026 */
[----:B------:R-:W-:Y:S01]  /*18b0*/  STL [R1+0xc], R37 ;  /* 0x00000c2501007387 */ /* 0x000fe20000100800 */
[----:B------:R-:W-:-:S02]  /*18c0*/  IADD3 R217, R203, 0x1000, RZ ;  /* 0x00001000cbd97810 */ /* 0x000fc40007ffe0ff */
[----:B------:R-:W-:Y:S01]  /*18d0*/  @P2 IMAD.X R5, R52, 0x1, R3, P1 ;  /* 0x0000000134052824 */ /* 0x000fe200008e0603 */
[----:B------:R-:W-:Y:S02]  /*18e0*/  @P2 LEA R4, P3, R0, c[0x0][0x1c8], 0x1 ;  /* 0x0000720000042a11 */ /* 0x000fe400078608ff */
[----:B------:R-:W-:Y:S02]  /*18f0*/  LEA R3, P1, R14, R40, 0x6 ;  /* 0x000000280e037211 */ /* 0x000fe400078230ff */
[----:B------:R-:W-:Y:S01]  /*1900*/  @P2 LEA.HI.X R5, R0, c[0x0][0x1cc], R5, 0x1, P3 ;  /* 0x0000730000052a11 */ /* 0x000fe200018f0c05 */
[----:B------:R-:W-:Y:S01]  /*1910*/  @P0 IMAD.IADD R0, R9, 0x1, R23 ;  /* 0x0000000109000824 */ /* 0x000fe200078e0217 */
[----:B------:R-:W-:Y:S02]  /*1920*/  @P0 LEA R104, P4, R8, c[0x0][0x1c8], 0x1 ;  /* 0x0000720008680a11 */ /* 0x000fe400078808ff */
[----:B------:R-:W-:Y:S02]  /*1930*/  LEA.HI.X R10, R14, R37, R10, 0x6, P1 ;  /* 0x000000250e0a7211 */ /* 0x000fe400008f340a */
[----:B------:R-:W-:-:S02]  /*1940*/  LEA R12, P1, R3, c[0x0][0x1f8], 0x1 ;  /* 0x00007e00030c7a11 */ /* 0x000fc400078208ff */
[----:B------:R-:W-:Y:S02]  /*1950*/  @P0 LEA.HI.X R105, R8, c[0x0][0x1cc], R0, 0x1, P4 ;  /* 0x0000730008690a11 */ /* 0x000fe400020f0c00 */
[----:B------:R-:W-:Y:S02]  /*1960*/  LOP3.LUT R0, R24, 0xfffffff0, RZ, 0xc0, !PT ;  /* 0xfffffff018007812 */ /* 0x000fe400078ec0ff */
[----:B------:R-:W-:Y:S02]  /*1970*/  LEA.HI.X R13, R3, c[0x0][0x1fc], R10, 0x1, P1 ;  /* 0x00007f00030d7a11 */ /* 0x000fe400008f0c0a */
[----:B------:R-:W-:Y:S01]  /*1980*/  ISETP.GE.AND P3, PT, R2, c[0x0][0x1d4], PT ;  /* 0x0000750002007a0c */ /* 0x000fe20003f66270 */
[----:B------:R-:W-:Y:S01]  /*1990*/  IMAD.IADD R0, R113, 0x1, -R0 ;  /* 0x0000000171007824 */ /* 0x000fe200078e0a00 */
[----:B------:R-:W-:Y:S02]  /*19a0*/  ISETP.GE.AND P1, PT, R18, 0x1, PT ;  /* 0x000000011200780c */ /* 0x000fe40003f26270 */
[----:B------:R-:W-:-:S02]  /*19b0*/  ISETP.GE.AND P4, PT, R26, c[0x0][0x1d4], PT ;  /* 0x000075001a007a0c */ /* 0x000fc40003f86270 */
[----:B------:R-:W-:Y:S02]  /*19c0*/  SHF.R.S32.HI R3, RZ, 0x1f, R0 ;  /* 0x0000001fff037819 */ /* 0x000fe40000011400 */
[----:B------:R-:W-:Y:S02]  /*19d0*/  IADD3 R216, R203, 0x1800, RZ ;  /* 0x00001800cbd87810 */ /* 0x000fe40007ffe0ff */
[----:B------:R-:W-:Y:S02]  /*19e0*/  LEA.HI R3, R3, R0, RZ, 0x3 ;  /* 0x0000000003037211 */ /* 0x000fe400078f18ff */
[----:B------:R-:W-:Y:S02]  /*19f0*/  IADD3 R215, R203, 0x2000, RZ ;  /* 0x00002000cbd77810 */ /* 0x000fe40007ffe0ff */
[----:B------:R-:W-:Y:S01]  /*1a00*/  LOP3.LUT R2, R3, 0xfffffff8, RZ, 0xc0, !PT ;  /* 0xfffffff803027812 */ /* 0x000fe200078ec0ff */
[----:B------:R-:W-:Y:S01]  /*1a10*/  @!PT LDS RZ, [RZ] ;  /* 0x00000000fffff984 */ /* 0x000fe20000000800 */
[----:B------:R-:W-:Y:S01]  /*1a20*/  @!PT LDS RZ, [RZ] ;  /* 0x00000000fffff984 */ /* 0x000fe20000000800 */
[----:B------:R-:W-:Y:S01]  /*1a30*/  @!PT LDS RZ, [RZ] ;  /* 0x00000000fffff984 */ /* 0x000fe20000000800 */
[----:B------:R1:W-:Y:S01]  /*1a40*/  @P1 LDGSTS.E.BYPASS.LTC128B.128 [R233+0x8100], [R6.64], !P3 ;  /* 0x0810000006e91fae */ /* 0x0003e2000d901d48 */
[----:B------:R-:W-:-:S02]  /*1a50*/  IADD3 R214, R203, 0x2800, RZ ;  /* 0x00002800cbd67810 */ /* 0x000fc40007ffe0ff */
[C---:B------:R-:W-:Y:S01]  /*1a60*/  IADD3 R213, R203.reuse, 0x3000, RZ ;  /* 0x00003000cbd57810 */ /* 0x040fe20007ffe0ff */
[----:B------:R1:W-:Y:S01]  /*1a70*/  @P1 LDGSTS.E.BYPASS.LTC128B.128 [R233+0xa100], [R6.64+0x80], !P6 ;  /* 0x0a10008006e91fae */ /* 0x0003e2000f101d48 */
[----:B------:R-:W-:Y:S01]  /*1a80*/  IMAD.IADD R14, R0, 0x1, -R2 ;  /* 0x00000001000e7824 */ /* 0x000fe200078e0a02 */
[C---:B------:R-:W-:Y:S01]  /*1a90*/  IADD3 R212, R203.reuse, 0x3800, RZ ;  /* 0x00003800cbd47810 */ /* 0x040fe20007ffe0ff */
[----:B------:R-:W-:Y:S01]  /*1aa0*/  IMAD.MOV.U32 R0, RZ, RZ, c[0x0][0x208] ;  /* 0x00008200ff007624 */ /* 0x000fe200078e00ff */
[----:B------:R1:W-:Y:S01]  /*1ab0*/  @P1 LDGSTS.E.BYPASS.LTC128B.128 [R233+0xc100], [R6.64+0x100], !P5 ;  /* 0x0c10010006e91fae */ /* 0x0003e2000e901d48 */
[----:B------:R-:W-:Y:S01]  /*1ac0*/  IMAD.SHL.U32 R2, R16, 0x8, RZ ;  /* 0x0000000810027824 */ /* 0x000fe200078e00ff */
[C---:B------:R-:W-:Y:S01]  /*1ad0*/  IADD3 R211, R203.reuse, 0x4000, RZ ;  /* 0x00004000cbd37810 */ /* 0x040fe20007ffe0ff */
        /* <DEDUP_REMOVED lines=40> */
[----:B------:R-:W-:-:S04]  /*1d60*/  LEA.HI R3, R111, R113, RZ, 0x2 ;  /* 0x000000716f037211 */ /* 0x000fc800078f10ff */
[C---:B------:R-:W-:Y:S01]  /*1d70*/  LOP3.LUT P0, RZ, R2.reuse, 0x2, RZ, 0xc0, !PT ;  /* 0x0000000202ff7812 */ /* 0x040fe2000780c0ff */
[----:B------:R-:W-:Y:S01]  /*1d80*/  LDSM.16.M88.4 R24, [R192+0x8100] ;  /* 0x00810000c018783b */ /* 0x000fe20000000200 */
[----:B------:R-:W-:Y:S02]  /*1d90*/  LOP3.LUT P2, RZ, R2, 0x4, RZ, 0xc0, !PT ;  /* 0x0000000402ff7812 */ /* 0x000fe4000784c0ff */
[----:B------:R-:W-:Y:S01]  /*1da0*/  LOP3.LUT R3, R3, 0xfffffffc, RZ, 0xc0, !PT ;  /* 0xfffffffc03037812 */ /* 0x000fe200078ec0ff */
[----:B------:R-:W-:Y:S04]  /*1db0*/  LDSM.16.M88.4 R36, [R192+0x8900] ;  /* 0x00890000c024783b */ /* 0x000fe80000000200 */
[----:B------:R-:W-:Y:S01]  /*1dc0*/  LDSM.16.M88.4 R28, [R192+0x9100] ;  /* 0x00910000c01c783b */ /* 0x000fe20000000200 */
[----:B------:R-:W-:-:S03]  /*1dd0*/  IMAD.IADD R3, R113, 0x1, -R3 ;  /* 0x0000000171037824 */ /* 0x000fc600078e0a03 */
        /* <DEDUP_REMOVED lines=28> */
[----:B------:R-:W-:Y:S02]  /*1fa0*/  IMAD.IADD R198, R192, 0x1, R2 ;  /* 0x00000001c0c67824 */ /* 0x000fe400078e0202 */
[----:B------:R-:W-:Y:S01]  /*1fb0*/  IMAD.IADD R197, R2, 0x1, R203 ;  /* 0x0000000102c57824 */ /* 0x000fe200078e02cb */
[----:B------:R-:W-:-:S05]  /*1fc0*/  LOP3.LUT R2, R110, 0xffffffe0, RZ, 0xc0, !PT ;  /* 0xffffffe06e027812 */ /* 0x000fca00078ec0ff */
[----:B------:R-:W-:Y:S02]  /*1fd0*/  IMAD.IADD R2, R113, 0x1, -R2 ;  /* 0x0000000171027824 */ /* 0x000fe400078e0a02 */
        /* <DEDUP_REMOVED lines=15> */
[C---:B------:R-:W-:Y:S01]  /*20d0*/  HMMA.16816.F32.BF16 R24, R8.reuse, R36, RZ ;  /* 0x000000240818723c */ /* 0x040fe200000418ff */
[----:B------:R-:W-:Y:S01]  /*20e0*/  @P0 LEA.HI.X R109, R35, R105, R52, 0x1, P1 ;  /* 0x00000069236d0211 */ /* 0x000fe200008f0c34 */
[----:B------:R-:W-:Y:S01]  /*20f0*/  IMAD R201, R0, 0x2, R200 ;  /* 0x0000000200c97824 */ /* 0x000fe200078e02c8 */
[----:B------:R-:W-:Y:S04]  /*2100*/  LDSM.16.M88.4 R52, [R198+0x8900] ;  /* 0x00890000c634783b */ /* 0x000fe80000000200 */
[----:B------:R-:W-:Y:S01]  /*2110*/  LDSM.16.M88.4 R96, [R203+0x5800] ;  /* 0x00580000cb60783b */ /* 0x000fe20000000200 */
[C---:B------:R-:W-:Y:S03]  /*2120*/  HMMA.16816.F32.BF16 R36, R8.reuse, R38, RZ ;  /* 0x000000260824723c */ /* 0x040fe600000418ff */
[----:B------:R-:W-:Y:S04]  /*2130*/  LDSM.16.M88.4 R88, [R203+0x5000] ;  /* 0x00500000cb58783b */ /* 0x000fe80000000200 */
[----:B------:R-:W-:Y:S01]  /*2140*/  LDSM.16.M88.4 R100, [R192+0xf100] ;  /* 0x00f10000c064783b */ /* 0x000fe20000000200 */
[----:B------:R-:W-:Y:S01]  /*2150*/  HMMA.16816.F32.BF16 R32, R8, R28, RZ ;  /* 0x0000001c0820723c */ /* 0x000fe200000418ff */
[----:B-1----:R-:W-:-:S02]  /*2160*/  SHF.R.S32.HI R6, RZ, 0x1f, R107 ;  /* 0x0000001fff067819 */ /* 0x002fc4000001146b */
[----:B------:R-:W0:Y:S01]  /*2170*/  LDGDEPBAR ;  /* 0x00000000000079af */ /* 0x000e220000000000 */
[----:B------:R-:W-:Y:S02]  /*2180*/  LEA.HI R7, R3, R3, RZ, 0x1 ;  /* 0x0000000303077211 */ /* 0x000fe400078f08ff */
[----:B------:R-:W-:Y:S02]  /*2190*/  LEA.HI R6, R6, R107, RZ, 0x3 ;  /* 0x0000006b06067211 */ /* 0x000fe400078f18ff */
[----:B------:R-:W-:Y:S01]  /*21a0*/  HMMA.16816.F32.BF16 R28, R8, R30, RZ ;  /* 0x0000001e081c723c */ /* 0x000fe200000418ff */
[----:B------:R-:W-:Y:S01]  /*21b0*/  LDSM.16.M88.4 R8, [R202+0x10100] ;  /* 0x01010000ca08783b */ /* 0x000fe20000000200 */
[----:B------:R-:W-:Y:S02]  /*21c0*/  LOP3.LUT R6, R6, 0xffffff8, RZ, 0xc0, !PT ;  /* 0x0ffffff806067812 */ /* 0x000fe400078ec0ff */
[----:B------:R-:W-:-:S04]  /*21d0*/  LOP3.LUT R7, R7, 0x1ffffffe, RZ, 0xc0, !PT ;  /* 0x1ffffffe07077812 */ /* 0x000fc800078ec0ff */
[----:B--2---:R-:W-:Y:S01]  /*21e0*/  HMMA.16816.F32.BF16 R68, R16, R40, R20 ;  /* 0x000000281044723c */ /* 0x004fe20000041814 */
[----:B------:R-:W-:-:S07]  /*21f0*/  IMAD.IADD R7, R3, 0x1, -R7 ;  /* 0x0000000103077824 */ /* 0x000fce00078e0a07 */
[C---:B------:R-:W-:Y:S01]  /*2200*/  HMMA.16816.F32.BF16 R64, R16.reuse, R42, R12 ;  /* 0x0000002a1040723c */ /* 0x040fe2000004180c */
[----:B------:R-:W1:Y:S04]  /*2210*/  LDSM.16.M88.4 R40, [R198+0x8100] ;  /* 0x00810000c628783b */ /* 0x000e680000000200 */
[----:B------:R-:W-:Y:S03]  /*2220*/  LDSM.16.M88.4 R12, [R201+0x10100] ;  /* 0x01010000c90c783b */ /* 0x000fe60000000200 */
[C---:B------:R-:W-:Y:S01]  /*2230*/  HMMA.16816.F32.BF16 R60, R16.reuse, R48, R24 ;  /* 0x00000030103c723c */ /* 0x040fe20000041818 */
[----:B------:R-:W-:Y:S07]  /*2240*/  LDSM.16.M88.4 R24, [R198+0x9900] ;  /* 0x00990000c618783b */ /* 0x000fee0000000200 */
[C---:B------:R-:W-:Y:S01]  /*2250*/  HMMA.16816.F32.BF16 R48, R16.reuse, R50, R36 ;  /* 0x000000321030723c */ /* 0x040fe20000041824 */
[----:B------:R-:W2:Y:S07]  /*2260*/  LDSM.16.M88.4 R36, [R198+0x9100] ;  /* 0x00910000c624783b */ /* 0x000eae0000000200 */
[C---:B------:R-:W-:Y:S08]  /*2270*/  HMMA.16816.F32.BF16 R44, R16.reuse, R76, R32 ;  /* 0x0000004c102c723c */ /* 0x040ff00000041820 */
[C---:B------:R-:W-:Y:S01]  /*2280*/  HMMA.16816.F32.BF16 R32, R16.reuse, R78, R28 ;  /* 0x0000004e1020723c */ /* 0x040fe2000004181c */
[----:B------:R-:W3:Y:S07]  /*2290*/  LDSM.16.M88.4 R76, [R197] ;  /* 0x00000000c54c783b */ /* 0x000eee0000000200 */
[C---:B------:R-:W-:Y:S01]  /*22a0*/  HMMA.16816.F32.BF16 R20, R16.reuse, R82, R72 ;  /* 0x000000521014723c */ /* 0x040fe20000041848 */
[----:B------:R-:W4:Y:S07]  /*22b0*/  LDSM.16.M88.4 R72, [R197+0x800] ;  /* 0x00080000c548783b */ /* 0x000f2e0000000200 */
[----:B------:R-:W-:Y:S08]  /*22c0*/  HMMA.16816.F32.BF16 R28, R16, R80, R56 ;  /* 0x00000050101c723c */ /* 0x000ff00000041838 */
[C---:B-1----:R-:W-:Y:S01]  /*22d0*/  HMMA.16816.F32.BF16 R16, R8.reuse, R40, R68 ;  /* 0x000000280810723c */ /* 0x042fe20000041844 */
[----:B------:R-:W-:Y:S07]  /*22e0*/  LDSM.16.M88.4 R68, [R197+0x1800] ;  /* 0x00180000c544783b */ /* 0x000fee0000000200 */
[C---:B------:R-:W-:Y:S01]  /*22f0*/  HMMA.16816.F32.BF16 R40, R8.reuse, R42, R64 ;  /* 0x0000002a0828723c */ /* 0x040fe20000041840 */
[----:B------:R-:W1:Y:S07]  /*2300*/  LDSM.16.M88.4 R64, [R197+0x1000] ;  /* 0x00100000c540783b */ /* 0x000e6e0000000200 */
[C---:B------:R-:W-:Y:S08]  /*2310*/  HMMA.16816.F32.BF16 R60, R8.reuse, R52, R60 ;  /* 0x00000034083c723c */ /* 0x040ff0000004183c */
[C---:B------:R-:W-:Y:S08]  /*2320*/  HMMA.16816.F32.BF16 R56, R8.reuse, R54, R48 ;  /* 0x000000360838723c */ /* 0x040ff00000041830 */
[C---:B--2---:R-:W-:Y:S08]  /*2330*/  HMMA.16816.F32.BF16 R48, R8.reuse, R36, R44 ;  /* 0x000000240830723c */ /* 0x044ff0000004182c */
[C---:B------:R-:W-:Y:S08]  /*2340*/  HMMA.16816.F32.BF16 R52, R8.reuse, R38, R32 ;  /* 0x000000260834723c */ /* 0x040ff00000041820 */
[C---:B------:R-:W-:Y:S01]  /*2350*/  HMMA.16816.F32.BF16 R36, R8.reuse, R24, R28 ;  /* 0x000000180824723c */ /* 0x040fe2000004181c */
[----:B------:R-:W-:Y:S07]  /*2360*/  LDSM.16.M88.4 R28, [R192+0xa100] ;  /* 0x00a10000c01c783b */ /* 0x000fee0000000200 */
[----:B------:R-:W-:Y:S01]  /*2370*/  HMMA.16816.F32.BF16 R32, R8, R26, R20 ;  /* 0x0000001a0820723c */ /* 0x000fe20000041814 */
[----:B------:R-:W2:Y:S07]  /*2380*/  LDSM.16.M88.4 R8, [R199+0x14100] ;  /* 0x01410000c708783b */ /* 0x000eae0000000200 */
[C---:B---3--:R-:W-:Y:S08]  /*2390*/  HMMA.16816.F32.BF16 R24, R12.reuse, R76, R16 ;  /* 0x0000004c0c18723c */ /* 0x048ff00000041810 */
[C---:B------:R-:W-:Y:S01]  /*23a0*/  HMMA.16816.F32.BF16 R20, R12.reuse, R78, R40 ;  /* 0x0000004e0c14723c */ /* 0x040fe20000041828 */
[----:B------:R-:W3:Y:S04]  /*23b0*/  LDSM.16.M88.4 R40, [R192+0xa900] ;  /* 0x00a90000c028783b */ /* 0x000ee80000000200 */
[----:B------:R-:W-:Y:S03]  /*23c0*/  LDSM.16.M88.4 R76, [R192+0xb900] ;  /* 0x00b90000c04c783b */ /* 0x000fe60000000200 */
[C---:B----4-:R-:W-:Y:S08]  /*23d0*/  HMMA.16816.F32.BF16 R16, R12.reuse, R72, R60 ;  /* 0x000000480c10723c */ /* 0x050ff0000004183c */
[C---:B------:R-:W-:Y:S01]  /*23e0*/  HMMA.16816.F32.BF16 R44, R12.reuse, R74, R56 ;  /* 0x0000004a0c2c723c */ /* 0x040fe20000041838 */
[----:B------:R-:W4:Y:S07]  /*23f0*/  LDSM.16.M88.4 R72, [R192+0xb100] ;  /* 0x00b10000c048783b */ /* 0x000f2e0000000200 */
[C---:B-1----:R-:W-:Y:S08]  /*2400*/  HMMA.16816.F32.BF16 R60, R12.reuse, R66, R52 ;  /* 0x000000420c3c723c */ /* 0x042ff00000041834 */
[C---:B------:R-:W-:Y:S08]  /*2410*/  HMMA.16816.F32.BF16 R48, R12.reuse, R64, R48 ;  /* 0x000000400c30723c */ /* 0x040ff00000041830 */
[C---:B------:R-:W-:Y:S01]  /*2420*/  HMMA.16816.F32.BF16 R52, R12.reuse, R68, R36 ;  /* 0x000000440c34723c */ /* 0x040fe20000041824 */
[----:B------:R-:W-:Y:S07]  /*2430*/  LDSM.16.M88.4 R36, [R203+0x2800] ;  /* 0x00280000cb24783b */ /* 0x000fee0000000200 */
[----:B------:R-:W-:Y:S01]  /*2440*/  HMMA.16816.F32.BF16 R68, R12, R70, R32 ;  /* 0x000000460c44723c */ /* 0x000fe20000041820 */
[----:B------:R-:W1:Y:S04]  /*2450*/  LDSM.16.M88.4 R12, [R200+0x14100] ;  /* 0x01410000c80c783b */ /* 0x000e680000000200 */
[----:B------:R-:W5:Y:S03]  /*2460*/  LDSM.16.M88.4 R32, [R203+0x3000] ;  /* 0x00300000cb20783b */ /* 0x000f660000000200 */
[C---:B--2---:R-:W-:Y:S08]  /*2470*/  HMMA.16816.F32.BF16 R64, R8.reuse, R28, R24 ;  /* 0x0000001c0840723c */ /* 0x044ff00000041818 */
[C---:B------:R-:W-:Y:S08]  /*2480*/  HMMA.16816.F32.BF16 R56, R8.reuse, R30, R20 ;  /* 0x0000001e0838723c */ /* 0x040ff00000041814 */
[C---:B---3--:R-:W-:Y:S08]  /*2490*/  HMMA.16816.F32.BF16 R28, R8.reuse, R40, R16 ;  /* 0x00000028081c723c */ /* 0x048ff00000041810 */
[C---:B----4-:R-:W-:Y:S08]  /*24a0*/  HMMA.16816.F32.BF16 R20, R8.reuse, R72, R48 ;  /* 0x000000480814723c */ /* 0x050ff00000041830 */
[C---:B------:R-:W-:Y:S01]  /*24b0*/  HMMA.16816.F32.BF16 R16, R8.reuse, R74, R60 ;  /* 0x0000004a0810723c */ /* 0x040fe2000004183c */
[----:B------:R-:W2:Y:S04]  /*24c0*/  LDSM.16.M88.4 R60, [R203+0x3800] ;  /* 0x00380000cb3c783b */ /* 0x000ea80000000200 */
[----:B------:R-:W-:Y:S03]  /*24d0*/  LDSM.16.M88.4 R72, [R198+0xa100] ;  /* 0x00a10000c648783b */ /* 0x000fe60000000200 */
[C---:B------:R-:W-:Y:S01]  /*24e0*/  HMMA.16816.F32.BF16 R24, R8.reuse, R42, R44 ;  /* 0x0000002a0818723c */ /* 0x040fe2000004182c */
[----:B------:R-:W-:Y:S07]  /*24f0*/  LDSM.16.M88.4 R44, [R198+0xb100] ;  /* 0x00b10000c62c783b */ /* 0x000fee0000000200 */
[C---:B------:R-:W-:Y:S08]  /*2500*/  HMMA.16816.F32.BF16 R52, R8.reuse, R76, R52 ;  /* 0x0000004c0834723c */ /* 0x040ff00000041834 */
[----:B------:R-:W-:Y:S01]  /*2510*/  HMMA.16816.F32.BF16 R48, R8, R78, R68 ;  /* 0x0000004e0830723c */ /* 0x000fe20000041844 */
[----:B------:R-:W3:Y:S07]  /*2520*/  LDSM.16.M88.4 R8, [R202+0x14100] ;  /* 0x01410000ca08783b */ /* 0x000eee0000000200 */
[C---:B-1----:R-:W-:Y:S01]  /*2530*/  HMMA.16816.F32.BF16 R80, R12.reuse, R84, R64 ;  /* 0x000000540c50723c */ /* 0x042fe20000041840 */
[----:B------:R-:W1:Y:S07]  /*2540*/  LDSM.16.M88.4 R64, [R198+0xa900] ;  /* 0x00a90000c640783b */ /* 0x000e6e0000000200 */
[C---:B------:R-:W-:Y:S08]  /*2550*/  HMMA.16816.F32.BF16 R76, R12.reuse, R86, R56 ;  /* 0x000000560c4c723c */ /* 0x040ff00000041838 */
[C---:B-----5:R-:W-:Y:S08]  /*2560*/  HMMA.16816.F32.BF16 R56, R12.reuse, R32, R20 ;  /* 0x000000200c38723c */ /* 0x060ff00000041814 */
[C---:B------:R-:W-:Y:S01]  /*2570*/  HMMA.16816.F32.BF16 R40, R12.reuse, R34, R16 ;  /* 0x000000220c28723c */ /* 0x040fe20000041810 */
[----:B------:R-:W4:Y:S04]  /*2580*/  LDSM.16.M88.4 R32, [R198+0xb900] ;  /* 0x00b90000c620783b */ /* 0x000f280000000200 */
[----:B------:R-:W-:Y:S03]  /*2590*/  LDSM.16.M88.4 R16, [R201+0x14100] ;  /* 0x01410000c910783b */ /* 0x000fe60000000200 */
[C---:B------:R-:W-:Y:S01]  /*25a0*/  HMMA.16816.F32.BF16 R68, R12.reuse, R38, R24 ;  /* 0x000000260c44723c */ /* 0x040fe20000041818 */
[----:B------:R-:W5:Y:S07]  /*25b0*/  LDSM.16.M88.4 R24, [R197+0x2000] ;  /* 0x00200000c518783b */ /* 0x000f6e0000000200 */
[C---:B------:R-:W-:Y:S08]  /*25c0*/  HMMA.16816.F32.BF16 R84, R12.reuse, R36, R28 ;  /* 0x000000240c54723c */ /* 0x040ff0000004181c */
[C---:B--2---:R-:W-:Y:S08]  /*25d0*/  HMMA.16816.F32.BF16 R36, R12.reuse, R60, R52 ;  /* 0x0000003c0c24723c */ /* 0x044ff00000041834 */
[----:B------:R-:W-:Y:S08]  /*25e0*/  HMMA.16816.F32.BF16 R28, R12, R62, R48 ;  /* 0x0000003e0c1c723c */ /* 0x000ff00000041830 */
[C---:B---3--:R-:W-:Y:S01]  /*25f0*/  HMMA.16816.F32.BF16 R12, R8.reuse, R74, R76 ;  /* 0x0000004a080c723c */ /* 0x048fe2000004184c */
[----:B------:R-:W2:Y:S07]  /*2600*/  LDSM.16.M88.4 R76, [R197+0x2800] ;  /* 0x00280000c54c783b */ /* 0x000eae0000000200 */
[C---:B------:R-:W-:Y:S01]  /*2610*/  HMMA.16816.F32.BF16 R20, R8.reuse, R72, R80 ;  /* 0x000000480814723c */ /* 0x040fe20000041850 */
[----:B------:R-:W3:Y:S07]  /*2620*/  LDSM.16.M88.4 R80, [R197+0x3000] ;  /* 0x00300000c550783b */ /* 0x000eee0000000200 */
[C---:B-1----:R-:W-:Y:S01]  /*2630*/  HMMA.16816.F32.BF16 R60, R8.reuse, R64, R84 ;  /* 0x00000040083c723c */ /* 0x042fe20000041854 */
[----:B------:R-:W1:Y:S07]  /*2640*/  LDSM.16.M88.4 R84, [R197+0x3800] ;  /* 0x00380000c554783b */ /* 0x000e6e0000000200 */
[C---:B------:R-:W-:Y:S01]  /*2650*/  HMMA.16816.F32.BF16 R68, R8.reuse, R66, R68 ;  /* 0x000000420844723c */ /* 0x040fe20000041844 */
[----:B------:R-:W-:Y:S07]  /*2660*/  LDSM.16.M88.4 R64, [R192+0xd100] ;  /* 0x00d10000c040783b */ /* 0x000fee0000000200 */
[C---:B------:R-:W-:Y:S08]  /*2670*/  HMMA.16816.F32.BF16 R72, R8.reuse, R44, R56 ;  /* 0x0000002c0848723c */ /* 0x040ff00000041838 */
[C---:B----4-:R-:W-:Y:S08]  /*2680*/  HMMA.16816.F32.BF16 R48, R8.reuse, R34, R28 ;  /* 0x000000220830723c */ /* 0x050ff0000004181c */
[C---:B------:R-:W-:Y:S08]  /*2690*/  HMMA.16816.F32.BF16 R56, R8.reuse, R46, R40 ;  /* 0x0000002e0838723c */ /* 0x040ff00000041828 */
[----:B------:R-:W-:Y:S01]  /*26a0*/  HMMA.16816.F32.BF16 R52, R8, R32, R36 ;  /* 0x000000200834723c */ /* 0x000fe20000041824 */
[----:B------:R-:W-:Y:S04]  /*26b0*/  LDSM.16.M88.4 R36, [R192+0xc100] ;  /* 0x00c10000c024783b */ /* 0x000fe80000000200 */
[----:B------:R-:W-:Y:S03]  /*26c0*/  LDSM.16.M88.4 R32, [R192+0xc900] ;  /* 0x00c90000c020783b */ /* 0x000fe60000000200 */
[C---:B-----5:R-:W-:Y:S01]  /*26d0*/  HMMA.16816.F32.BF16 R28, R16.reuse, R26, R12 ;  /* 0x0000001a101c723c */ /* 0x060fe2000004180c */
[----:B------:R-:W4:Y:S04]  /*26e0*/  LDSM.16.M88.4 R12, [R199+0x18100] ;  /* 0x01810000c70c783b */ /* 0x000f280000000200 */
[----:B------:R-:W-:Y:S03]  /*26f0*/  LDSM.16.M88.4 R8, [R200+0x18100] ;  /* 0x01810000c808783b */ /* 0x000fe60000000200 */
[C---:B------:R-:W-:Y:S08]  /*2700*/  HMMA.16816.F32.BF16 R40, R16.reuse, R24, R20 ;  /* 0x000000181028723c */ /* 0x040ff00000041814 */
[C---:B--2---:R-:W-:Y:S01]  /*2710*/  HMMA.16816.F32.BF16 R20, R16.reuse, R78, R68 ;  /* 0x0000004e1014723c */ /* 0x044fe20000041844 */
[----:B------:R-:W2:Y:S07]  /*2720*/  LDSM.16.M88.4 R68, [R192+0xd900] ;  /* 0x00d90000c044783b */ /* 0x000eae0000000200 */
[C---:B------:R-:W-:Y:S01]  /*2730*/  HMMA.16816.F32.BF16 R24, R16.reuse, R76, R60 ;  /* 0x0000004c1018723c */ /* 0x040fe2000004183c */
[----:B------:R-:W-:Y:S07]  /*2740*/  LDSM.16.M88.4 R76, [R198+0xc900] ;  /* 0x00c90000c64c783b */ /* 0x000fee0000000200 */
[C---:B---3--:R-:W-:Y:S08]  /*2750*/  HMMA.16816.F32.BF16 R60, R16.reuse, R82, R56 ;  /* 0x00000052103c723c */ /* 0x048ff00000041838 */
[C---:B------:R-:W-:Y:S01]  /*2760*/  HMMA.16816.F32.BF16 R44, R16.reuse, R80, R72 ;  /* 0x00000050102c723c */ /* 0x040fe20000041848 */
[----:B------:R-:W3:Y:S04]  /*2770*/  LDSM.16.M88.4 R72, [R203+0x4000] ;  /* 0x00400000cb48783b */ /* 0x000ee80000000200 */
[----:B------:R-:W-:Y:S03]  /*2780*/  LDSM.16.M88.4 R80, [R198+0xc100] ;  /* 0x00c10000c650783b */ /* 0x000fe60000000200 */
[C---:B-1----:R-:W-:Y:S08]  /*2790*/  HMMA.16816.F32.BF16 R56, R16.reuse, R84, R52 ;  /* 0x000000541038723c */ /* 0x042ff00000041834 */
[----:B------:R-:W-:Y:S01]  /*27a0*/  HMMA.16816.F32.BF16 R48, R16, R86, R48 ;  /* 0x000000561030723c */ /* 0x000fe20000041830 */
[----:B------:R-:W1:Y:S04]  /*27b0*/  LDSM.16.M88.4 R16, [R202+0x18100] ;  /* 0x01810000ca10783b */ /* 0x000e680000000200 */
[----:B------:R-:W5:Y:S03]  /*27c0*/  LDSM.16.M88.4 R84, [R198+0xd100] ;  /* 0x00d10000c654783b */ /* 0x000f660000000200 */
[C---:B----4-:R-:W-:Y:S08]  /*27d0*/  HMMA.16816.F32.BF16 R52, R12.reuse, R36, R40 ;  /* 0x000000240c34723c */ /* 0x050ff00000041828 */
[C---:B------:R-:W-:Y:S08]  /*27e0*/  HMMA.16816.F32.BF16 R40, R12.reuse, R38, R28 ;  /* 0x000000260c28723c */ /* 0x040ff0000004181c */
[C---:B------:R-:W-:Y:S08]  /*27f0*/  HMMA.16816.F32.BF16 R36, R12.reuse, R32, R24 ;  /* 0x000000200c24723c */ /* 0x040ff00000041818 */
[C---:B------:R-:W-:Y:S08]  /*2800*/  HMMA.16816.F32.BF16 R32, R12.reuse, R34, R20 ;  /* 0x000000220c20723c */ /* 0x040ff00000041814 */
[C---:B------:R-:W-:Y:S08]  /*2810*/  HMMA.16816.F32.BF16 R28, R12.reuse, R64, R44 ;  /* 0x000000400c1c723c */ /* 0x040ff0000004182c */
[C---:B------:R-:W-:Y:S08]  /*2820*/  HMMA.16816.F32.BF16 R24, R12.reuse, R66, R60 ;  /* 0x000000420c18723c */ /* 0x040ff0000004183c */
[C---:B--2---:R-:W-:Y:S08]  /*2830*/  HMMA.16816.F32.BF16 R20, R12.reuse, R68, R56 ;  /* 0x000000440c14723c */ /* 0x044ff00000041838 */
[----:B------:R-:W-:Y:S08]  /*2840*/  HMMA.16816.F32.BF16 R12, R12, R70, R48 ;  /* 0x000000460c0c723c */ /* 0x000ff00000041830 */
[C---:B---3--:R-:W-:Y:S08]  /*2850*/  HMMA.16816.F32.BF16 R68, R8.reuse, R72, R52 ;  /* 0x000000480844723c */ /* 0x048ff00000041834 */
[C---:B------:R-:W-:Y:S01]  /*2860*/  HMMA.16816.F32.BF16 R64, R8.reuse, R74, R40 ;  /* 0x0000004a0840723c */ /* 0x040fe20000041828 */
[----:B------:R-:W2:Y:S07]  /*2870*/  LDSM.16.M88.4 R72, [R198+0xd900] ;  /* 0x00d90000c648783b */ /* 0x000eae0000000200 */
[C---:B------:R-:W-:Y:S01]  /*2880*/  HMMA.16816.F32.BF16 R60, R8.reuse, R92, R36 ;  /* 0x0000005c083c723c */ /* 0x040fe20000041824 */
[----:B------:R-:W-:Y:S07]  /*2890*/  LDSM.16.M88.4 R36, [R197+0x4000] ;  /* 0x00400000c524783b */ /* 0x000fee0000000200 */
[C---:B------:R-:W-:Y:S01]  /*28a0*/  HMMA.16816.F32.BF16 R56, R8.reuse, R94, R32 ;  /* 0x0000005e0838723c */ /* 0x040fe20000041820 */
[----:B------:R-:W-:Y:S07]  /*28b0*/  LDSM.16.M88.4 R92, [R192+0xe100] ;  /* 0x00e10000c05c783b */ /* 0x000fee0000000200 */
[C---:B------:R-:W-:Y:S01]  /*28c0*/  HMMA.16816.F32.BF16 R40, R8.reuse, R98, R12 ;  /* 0x000000620828723c */ /* 0x040fe2000004180c */
[----:B------:R-:W3:Y:S07]  /*28d0*/  LDSM.16.M88.4 R12, [R201+0x18100] ;  /* 0x01810000c90c783b */ /* 0x000eee0000000200 */
[C---:B------:R-:W-:Y:S08]  /*28e0*/  HMMA.16816.F32.BF16 R48, R8.reuse, R90, R24 ;  /* 0x0000005a0830723c */ /* 0x040ff00000041818 */
[C---:B------:R-:W-:Y:S01]  /*28f0*/  HMMA.16816.F32.BF16 R52, R8.reuse, R88, R28 ;  /* 0x000000580834723c */ /* 0x040fe2000004181c */
[----:B------:R-:W4:Y:S07]  /*2900*/  LDSM.16.M88.4 R88, [R197+0x4800] ;  /* 0x00480000c558783b */ /* 0x000f2e0000000200 */
[----:B------:R-:W-:Y:S01]  /*2910*/  HMMA.16816.F32.BF16 R44, R8, R96, R20 ;  /* 0x00000060082c723c */ /* 0x000fe20000041814 */
[----:B------:R-:W2:Y:S04]  /*2920*/  LDSM.16.M88.4 R96, [R197+0x5000] ;  /* 0x00500000c560783b */ /* 0x000ea80000000200 */
[----:B------:R-:W-:Y:S03]  /*2930*/  LDSM.16.M88.4 R8, [R199+0x1c100] ;  /* 0x01c10000c708783b */ /* 0x000fe60000000200 */
[C---:B-1----:R-:W-:Y:S08]  /*2940*/  HMMA.16816.F32.BF16 R32, R16.reuse, R80, R68 ;  /* 0x000000501020723c */ /* 0x042ff00000041844 */
[C---:B------:R-:W-:Y:S08]  /*2950*/  HMMA.16816.F32.BF16 R24, R16.reuse, R76, R60 ;  /* 0x0000004c1018723c */ /* 0x040ff0000004183c */
[C---:B------:R-:W-:Y:S01]  /*2960*/  HMMA.16816.F32.BF16 R20, R16.reuse, R78, R56 ;  /* 0x0000004e1014723c */ /* 0x040fe20000041838 */
[----:B------:R-:W1:Y:S07]  /*2970*/  LDSM.16.M88.4 R76, [R197+0x5800] ;  /* 0x00580000c54c783b */ /* 0x000e6e0000000200 */
[C---:B------:R-:W-:Y:S01]  /*2980*/  HMMA.16816.F32.BF16 R28, R16.reuse, R82, R64 ;  /* 0x00000052101c723c */ /* 0x040fe20000041840 */
[----:B------:R-:W-:Y:S07]  /*2990*/  LDSM.16.M88.4 R80, [R203+0x7000] ;  /* 0x00700000cb50783b */ /* 0x000fee0000000200 */
[C---:B-----5:R-:W-:Y:S08]  /*29a0*/  HMMA.16816.F32.BF16 R68, R16.reuse, R86, R48 ;  /* 0x000000561044723c */ /* 0x060ff00000041830 */
[C---:B--2---:R-:W-:Y:S08]  /*29b0*/  HMMA.16816.F32.BF16 R64, R16.reuse, R72, R44 ;  /* 0x000000481040723c */ /* 0x044ff0000004182c */
[C---:B------:R-:W-:Y:S01]  /*29c0*/  HMMA.16816.F32.BF16 R60, R16.reuse, R74, R40 ;  /* 0x0000004a103c723c */ /* 0x040fe20000041828 */
[----:B------:R-:W2:Y:S04]  /*29d0*/  LDSM.16.M88.4 R72, [R192+0xe900] ;  /* 0x00e90000c048783b */ /* 0x000ea80000000200 */
[----:B------:R-:W5:Y:S03]  /*29e0*/  LDSM.16.M88.4 R40, [R192+0xf900] ;  /* 0x00f90000c028783b */ /* 0x000f660000000200 */
[----:B------:R-:W-:Y:S01]  /*29f0*/  HMMA.16816.F32.BF16 R52, R16, R84, R52 ;  /* 0x000000541034723c */ /* 0x000fe20000041834 */
[----:B------:R-:W-:Y:S04]  /*2a00*/  LDSM.16.M88.4 R16, [R200+0x1c100] ;  /* 0x01c10000c810783b */ /* 0x000fe80000000200 */
[----:B------:R-:W1:Y:S03]  /*2a10*/  LDSM.16.M88.4 R84, [R203+0x6000] ;  /* 0x00600000cb54783b */ /* 0x000e660000000200 */
[C---:B---3--:R-:W-:Y:S08]  /*2a20*/  HMMA.16816.F32.BF16 R56, R12.reuse, R36, R32 ;  /* 0x000000240c38723c */ /* 0x048ff00000041820 */
[C---:B------:R-:W-:Y:S08]  /*2a30*/  HMMA.16816.F32.BF16 R48, R12.reuse, R38, R28 ;  /* 0x000000260c30723c */ /* 0x040ff0000004181c */
[C---:B----4-:R-:W-:Y:S08]  /*2a40*/  HMMA.16816.F32.BF16 R44, R12.reuse, R88, R24 ;  /* 0x000000580c2c723c */ /* 0x050ff00000041818 */
[C---:B------:R-:W-:Y:S01]  /*2a50*/  HMMA.16816.F32.BF16 R28, R12.reuse, R98, R68 ;  /* 0x000000620c1c723c */ /* 0x040fe20000041844 */
[----:B------:R-:W3:Y:S07]  /*2a60*/  LDSM.16.M88.4 R68, [R203+0x6800] ;  /* 0x00680000cb44783b */ /* 0x000eee0000000200 */
[C---:B------:R-:W-:Y:S08]  /*2a70*/  HMMA.16816.F32.BF16 R36, R12.reuse, R90, R20 ;  /* 0x0000005a0c24723c */ /* 0x040ff00000041814 */
[C---:B-1----:R-:W-:Y:S08]  /*2a80*/  HMMA.16816.F32.BF16 R24, R12.reuse, R76, R64 ;  /* 0x0000004c0c18723c */ /* 0x042ff00000041840 */
[C---:B------:R-:W-:Y:S08]  /*2a90*/  HMMA.16816.F32.BF16 R32, R12.reuse, R96, R52 ;  /* 0x000000600c20723c */ /* 0x040ff00000041834 */
        /* <DEDUP_REMOVED lines=8> */
[----:B------:R-:W-:Y:S01]  /*2b20*/  HMMA.16816.F32.BF16 R24, R8, R42, R20 ;  /* 0x0000002a0818723c */ /* 0x000fe20000041814 */
[----:B------:R-:W-:Y:S07]  /*2b30*/  LDSM.16.M88.4 R40, [R198+0xe900] ;  /* 0x00e90000c628783b */ /* 0x000fee0000000200 */
[----:B------:R-:W-:Y:S01]  /*2b40*/  HMMA.16816.F32.BF16 R20, R16, R84, R12 ;  /* 0x000000541014723c */ /* 0x000fe2000004180c */
[----:B------:R-:W2:Y:S07]  /*2b50*/  LDSM.16.M88.4 R12, [R202+0x1c100] ;  /* 0x01c10000ca0c783b */ /* 0x000eae0000000200 */
[C---:B------:R-:W-:Y:S01]  /*2b60*/  HMMA.16816.F32.BF16 R48, R8.reuse, R74, R36 ;  /* 0x0000004a0830723c */ /* 0x040fe20000041824 */
[----:B------:R-:W-:Y:S07]  /*2b70*/  LDSM.16.M88.4 R72, [R197+0x6000] ;  /* 0x00600000c548783b */ /* 0x000fee0000000200 */
[----:B------:R-:W-:Y:S01]  /*2b80*/  HMMA.16816.F32.BF16 R44, R8, R100, R32 ;  /* 0x00000064082c723c */ /* 0x000fe20000041820 */
[----:B------:R-:W-:Y:S07]  /*2b90*/  LDSM.16.M88.4 R8, [R201+0x1c100] ;  /* 0x01c10000c908783b */ /* 0x000fee0000000200 */
[C---:B------:R-:W-:Y:S08]  /*2ba0*/  HMMA.16816.F32.BF16 R32, R16.reuse, R86, R56 ;  /* 0x000000561020723c */ /* 0x040ff00000041838 */
[C---:B---3--:R-:W-:Y:S01]  /*2bb0*/  HMMA.16816.F32.BF16 R36, R16.reuse, R68, R52 ;  /* 0x000000441024723c */ /* 0x048fe20000041834 */
[----:B------:R-:W3:Y:S07]  /*2bc0*/  LDSM.16.M88.4 R52, [R198+0xf100] ;  /* 0x00f10000c634783b */ /* 0x000eee0000000200 */
[C---:B------:R-:W-:Y:S01]  /*2bd0*/  HMMA.16816.F32.BF16 R56, R16.reuse, R82, R64 ;  /* 0x000000521038723c */ /* 0x040fe20000041840 */
[----:B------:R-:W4:Y:S07]  /*2be0*/  LDSM.16.M88.4 R64, [R198+0xf900] ;  /* 0x00f90000c640783b */ /* 0x000f2e0000000200 */
[C---:B------:R-:W-:Y:S01]  /*2bf0*/  HMMA.16816.F32.BF16 R48, R16.reuse, R70, R48 ;  /* 0x000000461030723c */ /* 0x040fe20000041830 */
[----:B------:R-:W5:Y:S07]  /*2c00*/  LDSM.16.M88.4 R68, [R197+0x6800] ;  /* 0x00680000c544783b */ /* 0x000f6e0000000200 */
[C---:B------:R-:W-:Y:S08]  /*2c10*/  HMMA.16816.F32.BF16 R44, R16.reuse, R80, R44 ;  /* 0x00000050102c723c */ /* 0x040ff0000004182c */
[C---:B-1----:R-:W-:Y:S08]  /*2c20*/  HMMA.16816.F32.BF16 R60, R16.reuse, R76, R60 ;  /* 0x0000004c103c723c */ /* 0x042ff0000004183c */
[----:B------:R-:W-:Y:S08]  /*2c30*/  HMMA.16816.F32.BF16 R24, R16, R78, R24 ;  /* 0x0000004e1018723c */ /* 0x000ff00000041818 */
[C---:B--2---:R-:W-:Y:S08]  /*2c40*/  HMMA.16816.F32.BF16 R16, R12.reuse, R28, R20 ;  /* 0x0000001c0c10723c */ /* 0x044ff00000041814 */
[C---:B------:R-:W-:Y:S08]  /*2c50*/  HMMA.16816.F32.BF16 R20, R12.reuse, R30, R32 ;  /* 0x0000001e0c14723c */ /* 0x040ff00000041820 */
[C---:B------:R-:W-:Y:S08]  /*2c60*/  HMMA.16816.F32.BF16 R28, R12.reuse, R40, R36 ;  /* 0x000000280c1c723c */ /* 0x040ff00000041824 */
[C---:B------:R-:W-:Y:S08]  /*2c70*/  HMMA.16816.F32.BF16 R40, R12.reuse, R42, R48 ;  /* 0x0000002a0c28723c */ /* 0x040ff00000041830 */
[C---:B---3--:R-:W-:Y:S08]  /*2c80*/  HMMA.16816.F32.BF16 R32, R12.reuse, R52, R44 ;  /* 0x000000340c20723c */ /* 0x048ff0000004182c */
[C---:B------:R-:W-:Y:S08]  /*2c90*/  HMMA.16816.F32.BF16 R36, R12.reuse, R54, R56 ;  /* 0x000000360c24723c */ /* 0x040ff00000041838 */
[C---:B----4-:R-:W-:Y:S08]  /*2ca0*/  HMMA.16816.F32.BF16 R48, R12.reuse, R64, R60 ;  /* 0x000000400c30723c */ /* 0x050ff0000004183c */
[----:B------:R-:W-:Y:S01]  /*2cb0*/  HMMA.16816.F32.BF16 R44, R12, R66, R24 ;  /* 0x000000420c2c723c */ /* 0x000fe20000041818 */
[----:B------:R-:W1:Y:S06]  /*2cc0*/  LDSM.16.M88.4 R24, [R197+0x7000] ;  /* 0x00700000c518783b */ /* 0x000e6c0000000200 */
[----:B------:R-:W-:Y:S01]  /*2cd0*/  SHF.R.S32.HI R12, RZ, 0x1f, R2 ;  /* 0x0000001fff0c7819 */ /* 0x000fe20000011402 */
[----:B------:R-:W-:Y:S01]  /*2ce0*/  IMAD.IADD R13, R107, 0x1, -R6 ;  /* 0x000000016b0d7824 */ /* 0x000fe200078e0a06 */
[----:B------:R-:W-:Y:S01]  /*2cf0*/  HMMA.16816.F32.BF16 R52, R8, R72, R16 ;  /* 0x000000480834723c */ /* 0x000fe20000041810 */
[----:B------:R-:W2:Y:S01]  /*2d00*/  LDSM.16.M88.4 R16, [R197+0x7800] ;  /* 0x00780000c510783b */ /* 0x000ea20000000200 */
[----:B------:R-:W-:Y:S01]  /*2d10*/  LEA.HI R6, R12, R2, RZ, 0x2 ;  /* 0x000000020c067211 */ /* 0x000fe200078f10ff */
[----:B------:R-:W-:-:S04]  /*2d20*/  DEPBAR.LE SB0, 0x0 ;  /* 0x000080000000791a */ /* 0x000fc80000000000 */
[----:B------:R-:W-:Y:S01]  /*2d30*/  LEA.HI.SX32 R12, R6, R186, 0x1e ;  /* 0x000000ba060c7211 */ /* 0x000fe200078ff2ff */
[----:B------:R-:W-:Y:S01]  /*2d40*/  BAR.SYNC.DEFER_BLOCKING 0x0 ;  /* 0x0000000000007b1d */ /* 0x000fe20000010000 */
[----:B------:R-:W-:Y:S03]  /*2d50*/  HMMA.16816.F32.BF16 R72, R8, R74, R20 ;  /* 0x0000004a0848723c */ /* 0x000fe60000041814 */
[----:B------:R-:W-:-:S04]  /*2d60*/  IMAD R3, R13, 0x10, R12 ;  /* 0x000000100d037824 */ /* 0x000fc800078e020c */
[----:B------:R-:W-:Y:S01]  /*2d70*/  IMAD R3, R7, 0x8, R3 ;  /* 0x0000000807037824 */ /* 0x000fe200078e0203 */
[C---:B-----5:R-:W-:Y:S03]  /*2d80*/  HMMA.16816.F32.BF16 R28, R8.reuse, R68, R28 ;  /* 0x00000044081c723c */ /* 0x060fe6000004181c */
[----:B------:R-:W-:Y:S01]  /*2d90*/  @P2 IMAD.HI.U32 R7, R3, c[0x0][0x2c8], RZ ;  /* 0x0000b20003072a27 */ /* 0x000fe200078e00ff */
[----:B------:R3:W-:Y:S03]  /*2da0*/  STL [R1+0x3c], R3 ;  /* 0x00003c0301007387 */ /* 0x0007e60000100800 */
[----:B------:R-:W-:Y:S01]  /*2db0*/  IMAD.MOV.U32 R12, RZ, RZ, R3 ;  /* 0x000000ffff0c7224 */ /* 0x000fe200078e0003 */
[----:B------:R-:W-:Y:S01]  /*2dc0*/  @P2 SHF.R.U32.HI R12, RZ, c[0x0][0x2cc], R7 ;  /* 0x0000b300ff0c2a19 */ /* 0x000fe20000011607 */
[C---:B------:R-:W-:Y:S01]  /*2dd0*/  HMMA.16816.F32.BF16 R40, R8.reuse, R70, R40 ;  /* 0x000000460828723c */ /* 0x040fe20000041828 */
[----:B------:R-:W-:Y:S01]  /*2de0*/  ISETP.LE.AND P2, PT, R117, c[0x0][0x32c], PT ;  /* 0x0000cb0075007a0c */ /* 0x000fe20003f43270 */
[----:B------:R-:W-:Y:S01]  /*2df0*/  @!PT LDS RZ, [RZ] ;  /* 0x00000000fffff984 */ /* 0x000fe20000000800 */
[----:B------:R-:W-:Y:S01]  /*2e00*/  @!PT LDS RZ, [RZ] ;  /* 0x00000000fffff984 */ /* 0x000fe20000000800 */
[----:B------:R-:W-:Y:S01]  /*2e10*/  @!PT LDS RZ, [RZ] ;  /* 0x00000000fffff984 */ /* 0x000fe20000000800 */
[----:B------:R4:W-:Y:S06]  /*2e20*/  @P0 LDGSTS.E.BYPASS.LTC128B.128 [R233+0x8100], [R104.64], !P3 ;  /* 0x0810000068e90fae */ /* 0x0009ec000d901d48 */
[C---:B-1----:R-:W-:Y:S01]  /*2e30*/  HMMA.16816.F32.BF16 R32, R8.reuse, R24, R32 ;  /* 0x000000180820723c */ /* 0x042fe20000041820 */
[----:B------:R4:W-:Y:S04]  /*2e40*/  @P0 LDGSTS.E.BYPASS.LTC128B.128 [R233+0xa100], [R104.64+0x80], !P6 ;  /* 0x0a10008068e90fae */ /* 0x0009e8000f101d48 */
[----:B------:R4:W-:Y:S03]  /*2e50*/  @P0 LDGSTS.E.BYPASS.LTC128B.128 [R233+0xc100], [R104.64+0x100], !P5 ;  /* 0x0c10010068e90fae */ /* 0x0009e6000e901d48 */
[----:B------:R-:W-:Y:S01]  /*2e60*/  HMMA.16816.F32.BF16 R36, R8, R26, R36 ;  /* 0x0000001a0824723c */ /* 0x000fe20000041824 */
[----:B------:R4:W-:Y:S01]  /*2e70*/  @P0 LDGSTS.E.BYPASS.LTC128B.128 [R233+0xe100], [R104.64+0x180], !P4 ;  /* 0x0e10018068e90fae */ /* 0x0009e2000e101d48 */
[----:B---3--:R-:W-:-:S03]  /*2e80*/  LOP3.LUT R3, R6, 0x7ffffffc, RZ, 0xc0, !PT ;  /* 0x7ffffffc06037812 */ /* 0x008fc600078ec0ff */
[----:B------:R-:W1:Y:S03]  /*2e90*/  SHFL.IDX PT, R6, R12, RZ, 0x1c1f ;  /* 0x001c1fff0c067589 */ /* 0x000e6600000e0000 */
[C---:B--2---:R-:W-:Y:S01]  /*2ea0*/  HMMA.16816.F32.BF16 R20, R8.reuse, R16, R48 ;  /* 0x000000100814723c */ /* 0x044fe20000041830 */
[----:B------:R-:W-:Y:S01]  /*2eb0*/  IMAD.IADD R3, R2, 0x1, -R3 ;  /* 0x0000000102037824 */ /* 0x000fe200078e0a03 */
[----:B------:R-:W-:Y:S01]  /*2ec0*/  IADD3 R2, -R106, c[0x0][0x1d0], R117 ;  /* 0x000074006a027a10 */ /* 0x000fe20007ffe175 */
[----:B------:R4:W-:Y:S02]  /*2ed0*/  @P0 LDGSTS.E.BYPASS.LTC128B.128 [R233+0x9100], [R108.64], !P3 ;  /* 0x091000006ce90fae */ /* 0x0009e4000d901d48 */
[----:B------:R-:W-:Y:S02]  /*2ee0*/  IMAD.SHL.U32 R56, R3, 0x2, RZ ;  /* 0x0000000203387824 */ /* 0x000fe400078e00ff */
[----:B------:R4:W-:Y:S01]  /*2ef0*/  @P0 LDGSTS.E.BYPASS.LTC128B.128 [R233+0xb100], [R108.64+0x80], !P6 ;  /* 0x0b1000806ce90fae */ /* 0x0009e2000f101d48 */
[----:B------:R-:W-:Y:S02]  /*2f00*/  HMMA.16816.F32.BF16 R24, R8, R18, R44 ;  /* 0x000000120818723c */ /* 0x000fe4000004182c */
[----:B------:R-:W-:Y:S01]  /*2f10*/  IADD3 R2, R2, -c[0x0][0x168], -R56 ;  /* 0x80005a0002027a10 */ /* 0x000fe20007ffe838 */
[----:B------:R4:W-:Y:S01]  /*2f20*/  STL [R1+0x4], R56 ;  /* 0x0000043801007387 */ /* 0x0009e20000100800 */
[----:B------:R-:W-:-:S02]  /*2f30*/  IADD3 R7, -R56, c[0x0][0x1d0], -R106 ;  /* 0x0000740038077a10 */ /* 0x000fc40007ffe96a */
[C---:B------:R-:W-:Y:S01]  /*2f40*/  IADD3 R13, R2.reuse, c[0x0][0x328], RZ ;  /* 0x0000ca00020d7a10 */ /* 0x040fe20007ffe0ff */
[----:B------:R4:W-:Y:S01]  /*2f50*/  @P0 LDGSTS.E.BYPASS.LTC128B.128 [R233+0xd100], [R108.64+0x100], !P5 ;  /* 0x0d1001006ce90fae */ /* 0x0009e2000e901d48 */
[----:B------:R-:W-:-:S03]  /*2f60*/  IADD3 R8, R2, UR6, RZ ;  /* 0x0000000602087c10 */ /* 0x000fc6000fffe0ff */
[----:B------:R4:W-:Y:S01]  /*2f70*/  @P0 LDGSTS.E.BYPASS.LTC128B.128 [R233+0xf100], [R108.64+0x180], !P4 ;  /* 0x0f1001806ce90fae */ /* 0x0009e2000e101d48 */
[----:B-1----:R-:W-:-:S03]  /*2f80*/  IMAD.IADD R3, R13, 0x1, R6 ;  /* 0x000000010d037824 */ /* 0x002fc600078e0206 */
[----:B------:R-:W0:Y:S01]  /*2f90*/  LDGDEPBAR ;  /* 0x00000000000079af */ /* 0x000e220000000000 */
[----:B------:R-:W-:Y:S01]  /*2fa0*/  IMAD.IADD R2, R8, 0x1, R6 ;  /* 0x0000000108027824 */ /* 0x000fe200078e0206 */
[----:B------:R-:W-:Y:S01]  /*2fb0*/  IMNMX R3, R3, R7, PT ;  /* 0x0000000703037217 */ /* 0x000fe20003800200 */
[----:B------:R-:W-:Y:S05]  /*2fc0*/  @!P2 BRA `(.L_x_2403) ;  /* 0x000001400000a947 */ /* 0x000fea0003800000 */
[----:B------:R-:W-:Y:S01]  /*2fd0*/  IADD3 R6, R6, c[0x0][0x1d0], RZ ;  /* 0x0000740006067a10 */ /* 0x000fe20007ffe0ff */
        /* <DEDUP_REMOVED lines=10> */
.L_x_2405:
[----:B------:R-:W-:-:S13]  /*3080*/  ISETP.NE.AND P0, PT, R117, c[0x0][0x32c], PT ;  /* 0x0000cb0075007a0c */ /* 0x000fda0003f05270 */
[----:B------:R-:W-:-:S05]  /*3090*/  @P0 IMAD.HI.U32 R9, R6, c[0x0][0x330], RZ ;  /* 0x0000cc0006090a27 */ /* 0x000fca00078e00ff */
[----:B------:R-:W-:Y:S02]  /*30a0*/  @P0 SHF.R.U32.HI R6, RZ, c[0x0][0x334], R9 ;  /* 0x0000cd00ff060a19 */ /* 0x000fe40000011609 */
.L_x_2406:
[----:B------:R-:W-:Y:S05]  /*30b0*/  BSYNC B0 ;  /* 0x0000000000007941 */ /* 0x000fea0003800000 */
.L_x_2404:
[----:B------:R-:W-:-:S04]  /*30c0*/  IMAD R6, R6, c[0x0][0x32c], -R106 ;  /* 0x0000cb0006067a24 */ /* 0x000fc800078e0a6a */
[----:B------:R-:W-:-:S05]  /*30d0*/  IMAD.IADD R6, R6, 0x1, -R56 ;  /* 0x0000000106067824 */ /* 0x000fca00078e0a38 */
[----:B------:R-:W-:Y:S02]  /*30e0*/  IADD3 R9, R6, c[0x0][0x32c], RZ ;  /* 0x0000cb0006097a10 */ /* 0x000fe40007ffe0ff */
[----:B------:R-:W-:Y:S02]  /*30f0*/  IMNMX R2, R2, R6, !PT ;  /* 0x0000000602027217 */ /* 0x000fe40007800200 */
[----:B------:R-:W-:Y:S02]  /*3100*/  IMNMX R3, R3, R9, PT ;  /* 0x0000000903037217 */ /* 0x000fe40003800200 */
.L_x_2403:
[----:B------:R-:W-:Y:S01]  /*3110*/  ISETP.GT.AND P1, PT, R187, RZ, PT ;  /* 0x000000ffbb00720c */ /* 0x000fe20003f24270 */
        /* <DEDUP_REMOVED lines=47> */
[----:B-1----:R-:W-:-:S03]  /*3410*/  IMAD.IADD R2, R8, 0x1, R6 ;  /* 0x0000000108027824 */ /* 0x002fc600078e0206 */
[----:B------:R-:W-:Y:S01]  /*3420*/  ISETP.LT.OR P0, PT, R3, 0x3a, P0 ;  /* 0x0000003a0300780c */ /* 0x000fe20000701670 */
[----:B------:R-:W-:-:S03]  /*3430*/  IMAD.IADD R3, R13, 0x1, R6 ;  /* 0x000000010d037824 */ /* 0x000fc600078e0206 */
[----:B------:R-:W-:Y:S02]  /*3440*/  FSEL R181, R25, -INF , !P0 ;  /* 0xff80000019b57808 */ /* 0x000fe40004000000 */
        /* <DEDUP_REMOVED lines=13> */
.L_x_2409:
[----:B------:R-:W-:-:S13]  /*3520*/  ISETP.NE.AND P0, PT, R117, c[0x0][0x32c], PT ;  /* 0x0000cb0075007a0c */ /* 0x000fda0003f05270 */
[----:B------:R-:W-:-:S05]  /*3530*/  @P0 IMAD.HI.U32 R7, R6, c[0x0][0x330], RZ ;  /* 0x0000cc0006070a27 */ /* 0x000fca00078e00ff */
[----:B------:R-:W-:Y:S02]  /*3540*/  @P0 SHF.R.U32.HI R6, RZ, c[0x0][0x334], R7 ;  /* 0x0000cd00ff060a19 */ /* 0x000fe40000011607 */
.L_x_2410:
[----:B------:R-:W-:Y:S05]  /*3550*/  BSYNC B0 ;  /* 0x0000000000007941 */ /* 0x000fea0003800000 */
.L_x_2408:
[----:B------:R-:W-:-:S04]  /*3560*/  IMAD R6, R6, c[0x0][0x32c], -R106 ;  /* 0x0000cb0006067a24 */ /* 0x000fc800078e0a6a */
[----:B------:R-:W-:-:S05]  /*3570*/  IMAD.IADD R6, R6, 0x1, -R56 ;  /* 0x0000000106067824 */ /* 0x000fca00078e0a38 */
[----:B------:R-:W-:Y:S02]  /*3580*/  IADD3 R7, R6, c[0x0][0x32c], RZ ;  /* 0x0000cb0006077a10 */ /* 0x000fe40007ffe0ff */
[----:B------:R-:W-:Y:S02]  /*3590*/  IMNMX R2, R2, R6, !PT ;  /* 0x0000000602027217 */ /* 0x000fe40007800200 */
[----:B------:R-:W-:Y:S02]  /*35a0*/  IMNMX R3, R3, R7, PT ;  /* 0x0000000703037217 */ /* 0x000fe40003800200 */
.L_x_2407:
[----:B------:R-:W-:Y:S01]  /*35b0*/  ISETP.GT.AND P0, PT, R2, 0x8, P1 ;  /* 0x000000080200780c */ /* 0x000fe20000f04270 */
[----:B------:R-:W-:Y:S01]  /*35c0*/  IMAD.SHL.U32 R193, R5, 0x2, RZ ;  /* 0x0000000205c17824 */ /* 0x000fe200078e00ff */
[----:B------:R-:W-:Y:S02]  /*35d0*/  FMNMX.FTZ R156, R11, R14, !PT ;  /* 0x0000000e0b9c7209 */ /* 0x000fe40007810000 */
[----:B------:R-:W-:Y:S01]  /*35e0*/  ISETP.LT.OR P0, PT, R3, 0x9, P0 ;  /* 0x000000090300780c */ /* 0x000fe20000701670 */
[----:B------:R-:W-:Y:S01]  /*35f0*/  IMAD R196, R0, 0x2, R193 ;  /* 0x0000000200c47824 */ /* 0x000fe200078e02c1 */
        /* <DEDUP_REMOVED lines=27> */
[----:B------:R-:W-:Y:S01]  /*37b0*/  ISETP.GT.AND P0, PT, R2, 0x20, P1 ;  /* 0x000000200200780c */ /* 0x000fe20000f04270 */
[----:B------:R-:W-:Y:S01]  /*37c0*/  LDSM.16.MT88.4 R40, [R193+0x2100] ;  /* 0x00210000c128783b */ /* 0x000fe20000004200 */
[----:B------:R-:W-:Y:S02]  /*37d0*/  FMNMX.FTZ R156, R180, R156, !PT ;  /* 0x0000009cb49c7209 */ /* 0x000fe40007810000 */
[----:B------:R-:W-:Y:S02]  /*37e0*/  ISETP.LT.OR P0, PT, R3, 0x21, P0 ;  /* 0x000000210300780c */ /* 0x000fe40000701670 */
[----:B------:R-:W-:-:S02]  /*37f0*/  FMNMX.FTZ R156, R178, R156, !PT ;  /* 0x0000009cb29c7209 */ /* 0x000fc40007810000 */
[----:B------:R-:W-:Y:S02]  /*3800*/  FSEL R152, R34, -INF , !P0 ;  /* 0xff80000022987808 */ /* 0x000fe40004000000 */
[----:B------:R-:W-:Y:S02]  /*3810*/  ISETP.GT.AND P0, PT, R2, 0x21, P1 ;  /* 0x000000210200780c */ /* 0x000fe40000f04270 */
[----:B------:R-:W-:Y:S02]  /*3820*/  FMNMX.FTZ R156, R181, R156, !PT ;  /* 0x0000009cb59c7209 */ /* 0x000fe40007810000 */
[----:B------:R-:W-:Y:S02]  /*3830*/  ISETP.LT.OR P0, PT, R3, 0x22, P0 ;  /* 0x000000220300780c */ /* 0x000fe40000701670 */
[----:B------:R-:W-:Y:S01]  /*3840*/  LEA R194, R4, R193, 0x1 ;  /* 0x000000c104c27211 */ /* 0x000fe200078e08ff */
[----:B------:R-:W1:Y:S01]  /*3850*/  SHFL.BFLY PT, R7, R156, 0x2, 0x1f ;  /* 0x0c401f009c077f89 */ /* 0x000e6200000e0000 */
[----:B------:R-:W-:-:S02]  /*3860*/  FSEL R154, R35, -INF , !P0 ;  /* 0xff800000239a7808 */ /* 0x000fc40004000000 */
[----:B------:R-:W-:Y:S01]  /*3870*/  ISETP.GT.AND P0, PT, R2, 0x28, P1 ;  /* 0x000000280200780c */ /* 0x000fe20000f04270 */
[----:B------:R-:W-:Y:S01]  /*3880*/  IMAD R195, R0, 0x2, R194 ;  /* 0x0000000200c37824 */ /* 0x000fe200078e02c2 */
[----:B------:R-:W-:Y:S02]  /*3890*/  LDSM.16.MT88.4 R32, [R196+0x2100] ;  /* 0x00210000c420783b */ /* 0x000fe40000004200 */
[----:B------:R-:W-:Y:S02]  /*38a0*/  ISETP.LT.OR P0, PT, R3, 0x29, P0 ;  /* 0x000000290300780c */ /* 0x000fe40000701670 */
[----:B------:R-:W-:Y:S02]  /*38b0*/  LDSM.16.MT88.4 R28, [R195+0x100] ;  /* 0x00010000c31c783b */ /* 0x000fe40000004200 */
[----:B------:R-:W-:Y:S02]  /*38c0*/  FSEL R153, R38, -INF , !P0 ;  /* 0xff80000026997808 */ /* 0x000fe40004000000 */
[----:B------:R-:W-:-:S04]  /*38d0*/  ISETP.GT.AND P0, PT, R2, 0x29, P1 ;  /* 0x000000290200780c */ /* 0x000fc80000f04270 */
[----:B------:R-:W-:-:S04]  /*38e0*/  ISETP.LT.OR P0, PT, R3, 0x2a, P0 ;  /* 0x0000002a0300780c */ /* 0x000fc80000701670 */
[----:B------:R-:W-:Y:S02]  /*38f0*/  FSEL R158, R39, -INF , !P0 ;  /* 0xff800000279e7808 */ /* 0x000fe40004000000 */
[----:B------:R-:W-:Y:S01]  /*3900*/  ISETP.GT.AND P0, PT, R2, 0x30, P1 ;  /* 0x000000300200780c */ /* 0x000fe20000f04270 */
[----:B------:R-:W-:Y:S01]  /*3910*/  LDSM.16.MT88.4 R36, [R194+0x2100] ;  /* 0x00210000c224783b */ /* 0x000fe20000004200 */
[----:B-1----:R-:W-:Y:S02]  /*3920*/  FMNMX.FTZ R156, R156, R7, !PT ;  /* 0x000000079c9c7209 */ /* 0x002fe40007810000 */
        /* <DEDUP_REMOVED lines=17> */
[----:B------:R-:W-:Y:S02]  /*3a40*/  FMNMX.FTZ R6, R13, R6, !PT ;  /* 0x000000060d067209 */ /* 0x000fe40007810000 */
[----:B------:R-:W-:Y:S02]  /*3a50*/  ISETP.GT.AND P0, PT, R2, 0x39, P1 ;  /* 0x000000390200780c */ /* 0x000fe40000f04270 */
[----:B------:R-:W-:Y:S02]  /*3a60*/  FMNMX.FTZ R6, R44, R6, !PT ;  /* 0x000000062c067209 */ /* 0x000fe40007810000 */
[----:B------:R-:W-:Y:S02]  /*3a70*/  ISETP.LT.OR P0, PT, R3, 0x3a, P0 ;  /* 0x0000003a0300780c */ /* 0x000fe40000701670 */
[----:B------:R-:W-:Y:S02]  /*3a80*/  FMNMX.FTZ R6, R46, R6, !PT ;  /* 0x000000062e067209 */ /* 0x000fe40007810000 */
[----:B------:R-:W-:-:S02]  /*3a90*/  FSEL R235, R27, -INF , !P0 ;  /* 0xff8000001beb7808 */ /* 0x000fc40004000000 */
[----:B------:R-:W-:Y:S01]  /*3aa0*/  FMNMX.FTZ R6, R45, R6, !PT ;  /* 0x000000062d067209 */ /* 0x000fe20007810000 */
[----:B------:R-:W-:Y:S03]  /*3ab0*/  LDSM.16.MT88.4 R24, [R195+0x2100] ;  /* 0x00210000c318783b */ /* 0x000fe60000004200 */
        /* <DEDUP_REMOVED lines=17> */
[----:B------:R-:W-:Y:S01]  /*3bd0*/  FFMA.FTZ R0, R49, c[0x0][0x2d0], -R8 ;  /* 0x0000b40031007a23 */ /* 0x000fe20000010808 */
[----:B------:R-:W1:Y:S01]  /*3be0*/  SHFL.BFLY PT, R6, R2, 0x1, 0x1f ;  /* 0x0c201f0002067f89 */ /* 0x000e6200000e0000 */
[----:B------:R2:W-:Y:S01]  /*3bf0*/  MUFU.EX2 R184, R3 ;  /* 0x0000000300b87308 */ /* 0x0005e20000000800 */
[----:B------:R-:W-:-:S07]  /*3c00*/  IMAD.MOV.U32 R49, RZ, RZ, R187 ;  /* 0x000000ffff317224 */ /* 0x000fce00078e00bb */
        /* <DEDUP_REMOVED lines=10> */
[----:B--2---:R-:W-:-:S07]  /*3cb0*/  FFMA.FTZ R0, R51, c[0x0][0x2d0], -R8 ;  /* 0x0000b40033007a23 */ /* 0x004fce0000010808 */
[----:B------:R2:W3:Y:S01]  /*3cc0*/  MUFU.EX2 R17, R6 ;  /* 0x0000000600117308 */ /* 0x0004e20000000800 */
[----:B-1----:R-:W-:-:S07]  /*3cd0*/  FMUL.FTZ R2, R3, c[0x0][0x2d0] ;  /* 0x0000b40003027a20 */ /* 0x002fce0000410000 */
[----:B------:R1:W-:Y:S01]  /*3ce0*/  MUFU.EX2 R189, R0 ;  /* 0x0000000000bd7308 */ /* 0x0003e20000000800 */
[----:B------:R-:W-:-:S05]  /*3cf0*/  FSEL R2, R2, RZ, P0 ;  /* 0x000000ff02027208 */ /* 0x000fca0000000000 */
[--C-:B------:R-:W-:Y:S02]  /*3d00*/  FFMA.FTZ R4, R10, c[0x0][0x2d0], -R2.reuse ;  /* 0x0000b4000a047a23 */ /* 0x100fe40000010802 */
[----:B--2---:R-:W-:Y:S02]  /*3d10*/  FFMA.FTZ R6, R9, c[0x0][0x2d0], -R2 ;  /* 0x0000b40009067a23 */ /* 0x004fe40000010802 */
[----:B------:R2:W-:Y:S01]  /*3d20*/  MUFU.EX2 R190, R4 ;  /* 0x0000000400be7308 */ /* 0x0005e20000000800 */
[----:B---3--:R-:W-:Y:S02]  /*3d30*/  IMAD.MOV.U32 R9, RZ, RZ, R17 ;  /* 0x000000ffff097224 */ /* 0x008fe400078e0011 */
[----:B------:R-:W3:Y:S01]  /*3d40*/  LDSM.16.MT88.4 R16, [R194+0x100] ;  /* 0x00010000c210783b */ /* 0x000ee20000004200 */
[----:B-1----:R-:W-:-:S04]  /*3d50*/  FFMA.FTZ R0, R50, c[0x0][0x2d0], -R8 ;  /* 0x0000b40032007a23 */ /* 0x002fc80000010808 */
[----:B------:R1:W5:Y:S01]  /*3d60*/  MUFU.EX2 R185, R6 ;  /* 0x0000000600b97308 */ /* 0x0003620000000800 */
[----:B--2---:R-:W-:-:S07]  /*3d70*/  FFMA.FTZ R4, R12, c[0x0][0x2d0], -R2 ;  /* 0x0000b4000c047a23 */ /* 0x004fce0000010802 */
[----:B------:R2:W-:Y:S01]  /*3d80*/  MUFU.EX2 R182, R0 ;  /* 0x0000000000b67308 */ /* 0x0005e20000000800 */
[----:B-1----:R-:W-:-:S07]  /*3d90*/  F2FP.BF16.PACK_AB R6, R9, R11 ;  /* 0x0000000b0906723e */ /* 0x002fce00000010ff */
[----:B------:R1:W-:Y:S01]  /*3da0*/  MUFU.EX2 R188, R4 ;  /* 0x0000000400bc7308 */ /* 0x0003e20000000800 */
[----:B-----5:R-:W-:Y:S01]  /*3db0*/  F2FP.BF16.PACK_AB R5, R190, R185 ;  /* 0x000000b9be05723e */ /* 0x020fe200000010ff */
[----:B------:R-:W-:Y:S02]  /*3dc0*/  IMAD.MOV.U32 R48, RZ, RZ, R185 ;  /* 0x000000ffff307224 */ /* 0x000fe400078e00b9 */
[----:B--2---:R-:W-:-:S04]  /*3dd0*/  FFMA.FTZ R0, R44, c[0x0][0x2d0], -R2 ;  /* 0x0000b4002c007a23 */ /* 0x004fc80000010802 */
[----:B------:R2:W-:Y:S01]  /*3de0*/  MUFU.EX2 R223, R0 ;  /* 0x0000000000df7308 */ /* 0x0005e20000000800 */
[--C-:B-1----:R-:W-:Y:S02]  /*3df0*/  FFMA.FTZ R4, R13, c[0x0][0x2d0], -R2.reuse ;  /* 0x0000b4000d047a23 */ /* 0x102fe40000010802 */
[----:B------:R-:W1:Y:S05]  /*3e00*/  LDSM.16.MT88.4 R12, [R196+0x100] ;  /* 0x00010000c40c783b */ /* 0x000e6a0000004200 */
[----:B------:R5:W4:Y:S01]  /*3e10*/  MUFU.EX2 R220, R4 ;  /* 0x0000000400dc7308 */ /* 0x000b220000000800 */
[----:B--2---:R-:W-:Y:S01]  /*3e20*/  FFMA.FTZ R0, R46, c[0x0][0x2d0], -R2 ;  /* 0x0000b4002e007a23 */ /* 0x004fe20000010802 */
[----:B-----5:R-:W-:-:S02]  /*3e30*/  F2FP.BF16.PACK_AB R4, R219, R184 ;  /* 0x000000b8db04723e */ /* 0x020fc400000010ff */
[----:B----4-:R-:W-:-:S07]  /*3e40*/  F2FP.BF16.PACK_AB R7, R220, R188 ;  /* 0x000000bcdc07723e */ /* 0x010fce00000010ff */
[C---:B------:R-:W-:Y:S08]  /*3e50*/  HMMA.16816.F32.BF16 R76, R4.reuse, R20, RZ ;  /* 0x00000014044c723c */ /* 0x040ff000000418ff */
        /* <DEDUP_REMOVED lines=25> */
[----:B------:R-:W1:Y:S07]  /*3ff0*/  LDSM.16.MT88.4 R24, [R194+0x900] ;  /* 0x00090000c218783b */ /* 0x000e6e0000004200 */
[C---:B----4-:R-:W-:Y:S01]  /*4000*/  HMMA.16816.F32.BF16 R168, R4.reuse, R40, RZ ;  /* 0x0000002804a8723c */ /* 0x050fe200000418ff */
[----:B------:R4:W1:Y:S06]  /*4010*/  MUFU.EX2 R41, R0 ;  /* 0x0000000000297308 */ /* 0x00086c0000000800 */
[----:B------:R-:W-:Y:S01]  /*4020*/  MOV R40, R186 ;  /* 0x000000ba00287202 */ /* 0x000fe20000000f00 */
[C---:B-----5:R-:W-:Y:S08]  /*4030*/  HMMA.16816.F32.BF16 R140, R4.reuse, R28, RZ ;  /* 0x0000001c048c723c */ /* 0x060ff000000418ff */
[C---:B------:R-:W-:Y:S01]  /*4040*/  HMMA.16816.F32.BF16 R172, R4.reuse, R30, RZ ;  /* 0x0000001e04ac723c */ /* 0x040fe200000418ff */
[--C-:B----4-:R-:W-:Y:S01]  /*4050*/  FFMA.FTZ R0, R45, c[0x0][0x2d0], -R2.reuse ;  /* 0x0000b4002d007a23 */ /* 0x110fe20000010802 */
[----:B------:R-:W4:Y:S03]  /*4060*/  LDSM.16.MT88.4 R28, [R193+0x900] ;  /* 0x00090000c11c783b */ /* 0x000f260000004200 */
[----:B------:R5:W-:Y:S03]  /*4070*/  MUFU.EX2 R183, R0 ;  /* 0x0000000000b77308 */ /* 0x000be60000000800 */
[C---:B------:R-:W-:Y:S08]  /*4080*/  HMMA.16816.F32.BF16 R64, R4.reuse, R36, RZ ;  /* 0x000000240440723c */ /* 0x040ff000000418ff */
[----:B------:R-:W-:Y:S01]  /*4090*/  HMMA.16816.F32.BF16 R52, R4, R38, RZ ;  /* 0x000000260434723c */ /* 0x000fe200000418ff */
[----:B------:R-:W-:Y:S01]  /*40a0*/  LDSM.16.MT88.4 R36, [R196+0x900] ;  /* 0x00090000c424783b */ /* 0x000fe20000004200 */
[----:B-----5:R-:W-:-:S06]  /*40b0*/  FFMA.FTZ R0, R47, c[0x0][0x2d0], -R2 ;  /* 0x0000b4002f007a23 */ /* 0x020fcc0000010802 */
[C---:B------:R-:W-:Y:S01]  /*40c0*/  HMMA.16816.F32.BF16 R60, R4.reuse, R32, RZ ;  /* 0x00000020043c723c */ /* 0x040fe200000418ff */
[----:B------:R-:W5:Y:S07]  /*40d0*/  MUFU.EX2 R10, R0 ;  /* 0x00000000000a7308 */ /* 0x000f6e0000000800 */
[C---:B------:R-:W-:Y:S01]  /*40e0*/  HMMA.16816.F32.BF16 R84, R4.reuse, R34, RZ ;  /* 0x000000220454723c */ /* 0x040fe200000418ff */
[----:B------:R-:W-:Y:S07]  /*40f0*/  LDSM.16.MT88.4 R32, [R195+0x2900] ;  /* 0x00290000c320783b */ /* 0x000fee0000004200 */
[C---:B------:R-:W-:Y:S07]  /*4100*/  HMMA.16816.F32.BF16 R164, R4.reuse, R42, RZ ;  /* 0x0000002a04a4723c */ /* 0x040fee00000418ff */
[----:B------:R-:W-:Y:S01]  /*4110*/  IMAD.MOV.U32 R43, RZ, RZ, R184 ;  /* 0x000000ffff2b7224 */ /* 0x000fe200078e00b8 */
[C---:B--2---:R-:W-:Y:S08]  /*4120*/  HMMA.16816.F32.BF16 R144, R4.reuse, R20, RZ ;  /* 0x000000140490723c */ /* 0x044ff000000418ff */
[C---:B------:R-:W-:Y:S01]  /*4130*/  HMMA.16816.F32.BF16 R160, R4.reuse, R22, RZ ;  /* 0x0000001604a0723c */ /* 0x040fe200000418ff */
[----:B------:R-:W-:Y:S07]  /*4140*/  LDSM.16.MT88.4 R20, [R195+0x900] ;  /* 0x00090000c314783b */ /* 0x000fee0000004200 */
[C---:B---3--:R-:W-:Y:S08]  /*4150*/  HMMA.16816.F32.BF16 R136, R4.reuse, R16, RZ ;  /* 0x000000100488723c */ /* 0x048ff000000418ff */
[C---:B------:R-:W-:Y:S01]  /*4160*/  HMMA.16816.F32.BF16 R44, R4.reuse, R18, RZ ;  /* 0x00000012042c723c */ /* 0x040fe200000418ff */
[----:B------:R-:W2:Y:S07]  /*4170*/  LDSM.16.MT88.4 R16, [R193+0x2900] ;  /* 0x00290000c110783b */ /* 0x000eae0000004200 */
[C---:B-1----:R-:W-:Y:S08]  /*4180*/  HMMA.16816.F32.BF16 R236, R4.reuse, R12, RZ ;  /* 0x0000000c04ec723c */ /* 0x042ff000000418ff */
[----:B------:R-:W-:Y:S07]  /*4190*/  HMMA.16816.F32.BF16 R240, R4, R14, RZ ;  /* 0x0000000e04f0723c */ /* 0x000fee00000418ff */
[----:B------:R-:W-:-:S02]  /*41a0*/  F2FP.BF16.PACK_AB R4, R221, R222 ;  /* 0x000000dedd04723e */ /* 0x000fc400000010ff */
[----:B------:R-:W-:Y:S02]  /*41b0*/  F2FP.BF16.PACK_AB R6, R182, R189 ;  /* 0x000000bdb606723e */ /* 0x000fe400000010ff */
[----:B------:R-:W-:Y:S02]  /*41c0*/  F2FP.BF16.PACK_AB R5, R41, R223 ;  /* 0x000000df2905723e */ /* 0x000fe400000010ff */
[----:B-----5:R-:W-:-:S07]  /*41d0*/  F2FP.BF16.PACK_AB R7, R10, R183 ;  /* 0x000000b70a07723e */ /* 0x020fce00000010ff */
[C---:B------:R-:W-:Y:S08]  /*41e0*/  HMMA.16816.F32.BF16 R12, R4.reuse, R24, R72 ;  /* 0x00000018040c723c */ /* 0x040ff00000041848 */
[C---:B----4-:R-:W-:Y:S08]  /*41f0*/  HMMA.16816.F32.BF16 R224, R4.reuse, R28, R76 ;  /* 0x0000001c04e0723c */ /* 0x050ff0000004184c */
[C---:B------:R-:W-:Y:S01]  /*4200*/  HMMA.16816.F32.BF16 R248, R4.reuse, R30, R100 ;  /* 0x0000001e04f8723c */ /* 0x040fe20000041864 */
[----:B------:R-:W-:Y:S07]  /*4210*/  LDSM.16.MT88.4 R28, [R193+0x4900] ;  /* 0x00490000c11c783b */ /* 0x000fee0000004200 */
[----:B------:R-:W-:Y:S01]  /*4220*/  IMAD.MOV.U32 R78, RZ, RZ, R13 ;  /* 0x000000ffff4e7224 */ /* 0x000fe200078e000d */
[----:B------:R-:W-:Y:S01]  /*4230*/  MOV R76, R15 ;  /* 0x0000000f004c7202 */ /* 0x000fe20000000f00 */
[----:B------:R-:W-:Y:S01]  /*4240*/  IMAD.MOV.U32 R77, RZ, RZ, R14 ;  /* 0x000000ffff4d7224 */ /* 0x000fe200078e000e */
[C---:B------:R-:W-:Y:S01]  /*4250*/  HMMA.16816.F32.BF16 R244, R4.reuse, R26, R96 ;  /* 0x0000001a04f4723c */ /* 0x040fe20000041860 */
[----:B------:R-:W-:Y:S01]  /*4260*/  IMAD.MOV.U32 R0, RZ, RZ, R12 ;  /* 0x000000ffff007224 */ /* 0x000fe200078e000c */
[----:B------:R-:W-:Y:S03]  /*4270*/  LDSM.16.MT88.4 R24, [R196+0x2900] ;  /* 0x00290000c418783b */ /* 0x000fe60000004200 */
[----:B------:R-:W-:Y:S01]  /*4280*/  MOV R50, R226 ;  /* 0x000000e200327202 */ /* 0x000fe20000000f00 */
[----:B------:R-:W1:Y:S01]  /*4290*/  LDSM.16.MT88.4 R12, [R194+0x2900] ;  /* 0x00290000c20c783b */ /* 0x000e620000004200 */
[----:B------:R-:W-:Y:S01]  /*42a0*/  IMAD.MOV.U32 R42, RZ, RZ, R225 ;  /* 0x000000ffff2a7224 */ /* 0x000fe200078e00e1 */
[----:B--2---:R-:W-:Y:S01]  /*42b0*/  HMMA.16816.F32.BF16 R96, R4, R16, R68 ;  /* 0x000000100460723c */ /* 0x004fe20000041844 */
[----:B------:R-:W-:Y:S01]  /*42c0*/  IMAD.MOV.U32 R234, RZ, RZ, R227 ;  /* 0x000000ffffea7224 */ /* 0x000fe200078e00e3 */
[----:B------:R-:W-:-:S06]  /*42d0*/  MOV R79, R224 ;  /* 0x000000e0004f7202 */ /* 0x000fcc0000000f00 */
[C---:B------:R-:W-:Y:S01]  /*42e0*/  HMMA.16816.F32.BF16 R100, R4.reuse, R18, R88 ;  /* 0x000000120464723c */ /* 0x040fe20000041858 */
[----:B------:R-:W2:Y:S06]  /*42f0*/  LDSM.16.MT88.4 R16, [R194+0x4900] ;  /* 0x00490000c210783b */ /* 0x000eac0000004200 */
[----:B------:R-:W-:Y:S01]  /*4300*/  MOV R89, R183 ;  /* 0x000000b700597202 */ /* 0x000fe20000000f00 */
[----:B------:R-:W-:Y:S01]  /*4310*/  HMMA.16816.F32.BF16 R228, R4, R36, R112 ;  /* 0x0000002404e4723c */ /* 0x000fe20000041870 */
[----:B------:R-:W-:Y:S02]  /*4320*/  IMAD.MOV.U32 R90, RZ, RZ, R182 ;  /* 0x000000ffff5a7224 */ /* 0x000fe400078e00b6 */
[----:B------:R-:W-:-:S02]  /*4330*/  IMAD.MOV.U32 R91, RZ, RZ, R42 ;  /* 0x000000ffff5b7224 */ /* 0x000fc400078e002a */
[----:B------:R-:W-:Y:S02]  /*4340*/  IMAD.MOV.U32 R88, RZ, RZ, R190 ;  /* 0x000000ffff587224 */ /* 0x000fe400078e00be */
[----:B------:R-:W-:Y:S01]  /*4350*/  IMAD.MOV.U32 R36, RZ, RZ, R181 ;  /* 0x000000ffff247224 */ /* 0x000fe200078e00b5 */
[----:B------:R-:W-:Y:S01]  /*4360*/  HMMA.16816.F32.BF16 R184, R4, R38, R120 ;  /* 0x0000002604b8723c */ /* 0x000fe20000041878 */
[----:B------:R-:W-:-:S06]  /*4370*/  IMAD.MOV.U32 R37, RZ, RZ, R50 ;  /* 0x000000ffff257224 */ /* 0x000fcc00078e0032 */
[----:B------:R-:W-:Y:S01]  /*4380*/  MOV R39, R180 ;  /* 0x000000b400277202 */ /* 0x000fe20000000f00 */
[----:B------:R-:W-:Y:S01]  /*4390*/  HMMA.16816.F32.BF16 R120, R4, R34, R80 ;  /* 0x000000220478723c */ /* 0x000fe20000041850 */
[----:B------:R-:W-:-:S06]  /*43a0*/  IMAD.MOV.U32 R38, RZ, RZ, R191 ;  /* 0x000000ffff267224 */ /* 0x000fcc00078e00bf */
[----:B------:R-:W-:Y:S01]  /*43b0*/  IMAD.MOV.U32 R34, RZ, RZ, R43 ;  /* 0x000000ffff227224 */ /* 0x000fe200078e002b */
[----:B-1----:R-:W-:Y:S01]  /*43c0*/  HMMA.16816.F32.BF16 R224, R4, R12, R64 ;  /* 0x0000000c04e0723c */ /* 0x002fe20000041840 */
[----:B------:R-:W-:Y:S02]  /*43d0*/  MOV R35, R88 ;  /* 0x0000005800237202 */ /* 0x000fe40000000f00 */
[----:B------:R-:W-:-:S04]  /*43e0*/  MOV R88, R79 ;  /* 0x0000004f00587202 */ /* 0x000fc80000000f00 */
[----:B------:R-:W-:Y:S01]  /*43f0*/  MOV R67, R223 ;  /* 0x000000df00437202 */ /* 0x000fe20000000f00 */
[----:B------:R-:W-:Y:S01]  /*4400*/  HMMA.16816.F32.BF16 R180, R4, R14, R52 ;  /* 0x0000000e04b4723c */ /* 0x000fe20000041834 */
[----:B------:R-:W1:Y:S01]  /*4410*/  LDSM.16.MT88.4 R12, [R196+0x4900] ;  /* 0x00490000c40c783b */ /* 0x000e620000004200 */
[----:B------:R-:W-:Y:S01]  /*4420*/  IMAD.MOV.U32 R66, RZ, RZ, R222 ;  /* 0x000000ffff427224 */ /* 0x000fe200078e00de */
[----:B------:R-:W-:Y:S01]  /*4430*/  MOV R64, R220 ;  /* 0x000000dc00407202 */ /* 0x000fe20000000f00 */
[----:B------:R-:W-:-:S04]  /*4440*/  IMAD.MOV.U32 R65, RZ, RZ, R221 ;  /* 0x000000ffff417224 */ /* 0x000fc800078e00dd */
[C---:B------:R-:W-:Y:S07]  /*4450*/  HMMA.16816.F32.BF16 R72, R4.reuse, R28, R104 ;  /* 0x0000001c0448723c */ /* 0x040fee0000041868 */
[----:B------:R-:W-:Y:S01]  /*4460*/  IMAD.MOV.U32 R106, RZ, RZ, R40 ;  /* 0x000000ffff6a7224 */ /* 0x000fe200078e0028 */
[----:B------:R-:W-:Y:S01]  /*4470*/  HMMA.16816.F32.BF16 R108, R4, R20, R108 ;  /* 0x00000014046c723c */ /* 0x000fe2000004186c */
[----:B------:R-:W-:Y:S01]  /*4480*/  IMAD.MOV.U32 R105, RZ, RZ, R41 ;  /* 0x000000ffff697224 */ /* 0x000fe200078e0029 */
[----:B------:R-:W-:-:S02]  /*4490*/  MOV R107, R48 ;  /* 0x00000030006b7202 */ /* 0x000fc40000000f00 */
[----:B------:R-:W-:-:S04]  /*44a0*/  MOV R104, R49 ;  /* 0x0000003100687202 */ /* 0x000fc80000000f00 */
[C---:B------:R-:W-:Y:S01]  /*44b0*/  HMMA.16816.F32.BF16 R92, R4.reuse, R22, R92 ;  /* 0x00000016045c723c */ /* 0x040fe2000004185c */
[----:B------:R-:W3:Y:S07]  /*44c0*/  LDSM.16.MT88.4 R20, [R195+0x4900] ;  /* 0x00490000c314783b */ /* 0x000eee0000004200 */
[C---:B--2---:R-:W-:Y:S08]  /*44d0*/  HMMA.16816.F32.BF16 R40, R4.reuse, R16, R124 ;  /* 0x000000100428723c */ /* 0x044ff0000004187c */
[C---:B------:R-:W-:Y:S01]  /*44e0*/  HMMA.16816.F32.BF16 R52, R4.reuse, R18, R128 ;  /* 0x000000120434723c */ /* 0x040fe20000041880 */
[----:B------:R-:W2:Y:S07]  /*44f0*/  LDSM.16.MT88.4 R16, [R196+0x6900] ;  /* 0x00690000c410783b */ /* 0x000eae0000004200 */
[C---:B------:R-:W-:Y:S07]  /*4500*/  HMMA.16816.F32.BF16 R220, R4.reuse, R24, R60 ;  /* 0x0000001804dc723c */ /* 0x040fee000004183c */
[----:B------:R-:W-:Y:S01]  /*4510*/  MOV R62, R189 ;  /* 0x000000bd003e7202 */ /* 0x000fe20000000f00 */
[----:B------:R-:W-:Y:S01]  /*4520*/  IMAD.MOV.U32 R63, RZ, RZ, R188 ;  /* 0x000000ffff3f7224 */ /* 0x000fe200078e00bc */
[C---:B-1----:R-:W-:Y:S07]  /*4530*/  HMMA.16816.F32.BF16 R48, R4.reuse, R12, R132 ;  /* 0x0000000c0430723c */ /* 0x042fee0000041884 */
[----:B------:R-:W-:Y:S01]  /*4540*/  IMAD.MOV.U32 R132, RZ, RZ, R0 ;  /* 0x000000ffff847224 */ /* 0x000fe200078e0000 */
[----:B------:R-:W-:Y:S01]  /*4550*/  HMMA.16816.F32.BF16 R188, R4, R32, R56 ;  /* 0x0000002004bc723c */ /* 0x000fe20000041838 */
[----:B------:R-:W-:Y:S01]  /*4560*/  FFMA.FTZ R0, R155, c[0x0][0x2d0], -R8 ;  /* 0x0000b4009b007a23 */ /* 0x000fe20000010808 */
[----:B------:R-:W-:Y:S01]  /*4570*/  MOV R135, R76 ;  /* 0x0000004c00877202 */ /* 0x000fe20000000f00 */
[----:B------:R-:W-:-:S02]  /*4580*/  IMAD.MOV.U32 R133, RZ, RZ, R78 ;  /* 0x000000ffff857224 */ /* 0x000fc400078e004e */
[----:B------:R-:W-:Y:S02]  /*4590*/  IMAD.MOV.U32 R134, RZ, RZ, R77 ;  /* 0x000000ffff867224 */ /* 0x000fe400078e004d */
[----:B------:R-:W-:Y:S01]  /*45a0*/  IMAD.MOV.U32 R33, RZ, RZ, R90 ;  /* 0x000000ffff217224 */ /* 0x000fe200078e005a */
[C---:B------:R-:W-:Y:S01]  /*45b0*/  HMMA.16816.F32.BF16 R56, R4.reuse, R30, R116 ;  /* 0x0000001e0438723c */ /* 0x040fe20000041874 */
[----:B------:R-:W1:Y:S01]  /*45c0*/  LDSM.16.MT88.4 R28, [R194+0x6900] ;  /* 0x00690000c21c783b */ /* 0x000e620000004200 */
[----:B------:R-:W-:Y:S02]  /*45d0*/  IMAD.MOV.U32 R90, RZ, RZ, R37 ;  /* 0x000000ffff5a7224 */ /* 0x000fe400078e0025 */
[----:B------:R-:W-:Y:S01]  /*45e0*/  IMAD.MOV.U32 R32, RZ, RZ, R89 ;  /* 0x000000ffff207224 */ /* 0x000fe200078e0059 */
[----:B------:R-:W-:Y:S01]  /*45f0*/  MOV R89, R91 ;  /* 0x0000005b00597202 */ /* 0x000fe20000000f00 */
[----:B------:R-:W-:Y:S02]  /*4600*/  IMAD.MOV.U32 R91, RZ, RZ, R234 ;  /* 0x000000ffff5b7224 */ /* 0x000fe400078e00ea */
[C---:B------:R-:W-:Y:S01]  /*4610*/  HMMA.16816.F32.BF16 R68, R4.reuse, R14, R148 ;  /* 0x0000000e0444723c */ /* 0x040fe20000041894 */
[----:B------:R-:W4:Y:S01]  /*4620*/  LDSM.16.MT88.4 R12, [R195+0x6900] ;  /* 0x00690000c30c783b */ /* 0x000f220000004200 */
[----:B------:R5:W2:Y:S05]  /*4630*/  MUFU.EX2 R148, R0 ;  /* 0x0000000000947308 */ /* 0x000aaa0000000800 */
[----:B------:R-:W-:Y:S01]  /*4640*/  IMAD.MOV.U32 R150, RZ, RZ, R63 ;  /* 0x000000ffff967224 */ /* 0x000fe200078e003f */
[----:B------:R-:W-:Y:S01]  /*4650*/  HMMA.16816.F32.BF16 R112, R4, R26, R84 ;  /* 0x0000001a0470723c */ /* 0x000fe20000041854 */
[----:B------:R-:W4:Y:S01]  /*4660*/  LDSM.16.MT88.4 R24, [R193+0x6900] ;  /* 0x00690000c118783b */ /* 0x000f220000004200 */
[----:B------:R-:W-:-:S06]  /*4670*/  IMAD.MOV.U32 R151, RZ, RZ, R62 ;  /* 0x000000ffff977224 */ /* 0x000fcc00078e003e */
[----:B---3--:R-:W-:Y:S01]  /*4680*/  HMMA.16816.F32.BF16 R60, R4, R20, R168 ;  /* 0x00000014043c723c */ /* 0x008fe200000418a8 */
[----:B-----5:R-:W-:-:S04]  /*4690*/  FFMA.FTZ R0, R157, c[0x0][0x2d0], -R8 ;  /* 0x0000b4009d007a23 */ /* 0x020fc80000010808 */
[----:B------:R3:W5:Y:S02]  /*46a0*/  MUFU.EX2 R149, R0 ;  /* 0x0000000000957308 */ /* 0x0007640000000800 */
[----:B------:R-:W-:Y:S01]  /*46b0*/  IMAD.MOV.U32 R169, RZ, RZ, R150 ;  /* 0x000000ffffa97224 */ /* 0x000fe200078e0096 */
[C---:B--2---:R-:W-:Y:S01]  /*46c0*/  HMMA.16816.F32.BF16 R76, R4.reuse, R16, R136 ;  /* 0x00000010044c723c */ /* 0x044fe20000041888 */
[----:B------:R-:W-:Y:S01]  /*46d0*/  IMAD.MOV.U32 R170, RZ, RZ, R151 ;  /* 0x000000ffffaa7224 */ /* 0x000fe200078e0097 */
[----:B------:R-:W-:Y:S01]  /*46e0*/  MOV R171, R104 ;  /* 0x0000006800ab7202 */ /* 0x000fe20000000f00 */
[----:B------:R-:W-:Y:S01]  /*46f0*/  IMAD.MOV.U32 R104, RZ, RZ, R64 ;  /* 0x000000ffff687224 */ /* 0x000fe200078e0040 */
[----:B------:R-:W-:Y:S01]  /*4700*/  MOV R150, R107 ;  /* 0x0000006b00967202 */ /* 0x000fe20000000f00 */
[----:B------:R-:W-:Y:S02]  /*4710*/  IMAD.MOV.U32 R107, RZ, RZ, R67 ;  /* 0x000000ffff6b7224 */ /* 0x000fe400078e0043 */
[----:B------:R-:W-:Y:S01]  /*4720*/  MOV R138, R148 ;  /* 0x00000094008a7202 */ /* 0x000fe20000000f00 */
[----:B------:R-:W-:Y:S01]  /*4730*/  IMAD.MOV.U32 R148, RZ, RZ, R105 ;  /* 0x000000ffff947224 */ /* 0x000fe200078e0069 */
[----:B------:R-:W-:Y:S01]  /*4740*/  MOV R105, R65 ;  /* 0x0000004100697202 */ /* 0x000fe20000000f00 */
[----:B-1----:R-:W-:Y:S01]  /*4750*/  HMMA.16816.F32.BF16 R84, R4, R28, R144 ;  /* 0x0000001c0454723c */ /* 0x002fe20000041890 */
[----:B------:R-:W-:Y:S01]  /*4760*/  IMAD.MOV.U32 R151, RZ, RZ, R34 ;  /* 0x000000ffff977224 */ /* 0x000fe200078e0022 */
[----:B------:R-:W-:Y:S01]  /*4770*/  MOV R34, R219 ;  /* 0x000000db00227202 */ /* 0x000fe20000000f00 */
[----:B------:R-:W-:-:S02]  /*4780*/  IMAD.MOV.U32 R155, RZ, RZ, R150 ;  /* 0x000000ffff9b7224 */ /* 0x000fc400078e0096 */
[----:B---3--:R-:W-:Y:S02]  /*4790*/  FFMA.FTZ R0, R159, c[0x0][0x2d0], -R8 ;  /* 0x0000b4009f007a23 */ /* 0x008fe40000010808 */
[----:B-----5:R-:W-:Y:S01]  /*47a0*/  IMAD.MOV.U32 R137, RZ, RZ, R149 ;  /* 0x000000ffff897224 */ /* 0x020fe200078e0095 */
[C---:B------:R-:W-:Y:S01]  /*47b0*/  HMMA.16816.F32.BF16 R128, R4.reuse, R30, R160 ;  /* 0x0000001e0480723c */ /* 0x040fe200000418a0 */
[----:B------:R1:W2:Y:S01]  /*47c0*/  MUFU.EX2 R37, R0 ;  /* 0x0000000000257308 */ /* 0x0002a20000000800 */
[----:B------:R-:W-:Y:S01]  /*47d0*/  IMAD.MOV.U32 R149, RZ, RZ, R106 ;  /* 0x000000ffff957224 */ /* 0x000fe200078e006a */
[----:B------:R-:W3:Y:S01]  /*47e0*/  LDSM.16.MT88.4 R28, [R193+0x1100] ;  /* 0x00110000c11c783b */ /* 0x000ee20000004200 */
[----:B------:R-:W-:Y:S02]  /*47f0*/  IMAD.MOV.U32 R106, RZ, RZ, R66 ;  /* 0x000000ffff6a7224 */ /* 0x000fe400078e0042 */
[----:B------:R-:W-:Y:S02]  /*4800*/  IMAD.MOV.U32 R150, RZ, RZ, R35 ;  /* 0x000000ffff967224 */ /* 0x000fe400078e0023 */
[----:B------:R-:W-:Y:S01]  /*4810*/  HMMA.16816.F32.BF16 R124, R4, R22, R164 ;  /* 0x00000016047c723c */ /* 0x000fe200000418a4 */
[----:B------:R-:W-:Y:S01]  /*4820*/  LDSM.16.MT88.4 R20, [R196+0x1100] ;  /* 0x00110000c414783b */ /* 0x000fe20000004200 */
[----:B------:R-:W-:-:S05]  /*4830*/  IMAD.MOV.U32 R145, RZ, RZ, R155 ;  /* 0x000000ffff917224 */ /* 0x000fca00078e009b */
[----:B------:R-:W-:Y:S01]  /*4840*/  MOV R166, R170 ;  /* 0x000000aa00a67202 */ /* 0x000fe20000000f00 */
[C---:B------:R-:W-:Y:S01]  /*4850*/  HMMA.16816.F32.BF16 R64, R4.reuse, R18, R44 ;  /* 0x000000120440723c */ /* 0x040fe2000004182c */
[----:B-1----:R-:W-:Y:S01]  /*4860*/  FFMA.FTZ R0, R176, c[0x0][0x2d0], -R8 ;  /* 0x0000b400b0007a23 */ /* 0x002fe20000010808 */
[----:B------:R-:W-:Y:S01]  /*4870*/  LDSM.16.MT88.4 R16, [R195+0x1100] ;  /* 0x00110000c310783b */ /* 0x000fe20000004200 */
[----:B------:R-:W-:Y:S02]  /*4880*/  IMAD.MOV.U32 R165, RZ, RZ, R171 ;  /* 0x000000ffffa57224 */ /* 0x000fe400078e00ab */
[----:B------:R1:W5:Y:S01]  /*4890*/  MUFU.EX2 R168, R0 ;  /* 0x0000000000a87308 */ /* 0x0003620000000800 */
[----:B------:R-:W-:Y:S01]  /*48a0*/  IMAD.MOV.U32 R164, RZ, RZ, R148 ;  /* 0x000000ffffa47224 */ /* 0x000fe200078e0094 */
[----:B------:R-:W-:Y:S01]  /*48b0*/  MOV R148, R107 ;  /* 0x0000006b00947202 */ /* 0x000fe20000000f00 */
[----:B----4-:R-:W-:Y:S01]  /*48c0*/  HMMA.16816.F32.BF16 R44, R4, R12, R236 ;  /* 0x0000000c042c723c */ /* 0x010fe200000418ec */
[----:B------:R-:W-:-:S02]  /*48d0*/  IMAD.MOV.U32 R170, RZ, RZ, R105 ;  /* 0x000000ffffaa7224 */ /* 0x000fc400078e0069 */
[----:B------:R-:W-:Y:S01]  /*48e0*/  IMAD.MOV.U32 R171, RZ, RZ, R106 ;  /* 0x000000ffffab7224 */ /* 0x000fe200078e006a */
[----:B------:R-:W-:Y:S01]  /*48f0*/  MOV R106, R39 ;  /* 0x00000027006a7202 */ /* 0x000fe20000000f00 */
[----:B------:R-:W-:Y:S02]  /*4900*/  IMAD.MOV.U32 R105, RZ, RZ, R38 ;  /* 0x000000ffff697224 */ /* 0x000fe400078e0026 */
[----:B------:R-:W-:Y:S01]  /*4910*/  IMAD.MOV.U32 R107, RZ, RZ, R36 ;  /* 0x000000ffff6b7224 */ /* 0x000fe200078e0024 */
[----:B------:R-:W-:Y:S01]  /*4920*/  HMMA.16816.F32.BF16 R80, R4, R24, R140 ;  /* 0x000000180450723c */ /* 0x000fe2000004188c */
[----:B--2---:R-:W-:Y:S02]  /*4930*/  IMAD.MOV.U32 R239, RZ, RZ, R37 ;  /* 0x000000ffffef7224 */ /* 0x004fe400078e0025 */
[----:B------:R-:W-:Y:S01]  /*4940*/  IMAD.MOV.U32 R167, RZ, RZ, R169 ;  /* 0x000000ffffa77224 */ /* 0x000fe200078e00a9 */
[----:B------:R-:W-:Y:S01]  /*4950*/  MOV R169, R104 ;  /* 0x0000006800a97202 */ /* 0x000fe20000000f00 */
[----:B-1----:R-:W-:-:S02]  /*4960*/  FFMA.FTZ R0, R152, c[0x0][0x2d0], -R2 ;  /* 0x0000b40098007a23 */ /* 0x002fc40000010802 */
[----:B-----5:R-:W-:Y:S01]  /*4970*/  IMAD.MOV.U32 R238, RZ, RZ, R168 ;  /* 0x000000ffffee7224 */ /* 0x020fe200078e00a8 */
[C---:B------:R-:W-:Y:S01]  /*4980*/  HMMA.16816.F32.BF16 R116, R4.reuse, R26, R172 ;  /* 0x0000001a0474723c */ /* 0x040fe200000418ac */
[----:B------:R1:W-:Y:S01]  /*4990*/  MUFU.EX2 R234, R0 ;  /* 0x0000000000ea7308 */ /* 0x0003e20000000800 */
[----:B------:R-:W2:Y:S01]  /*49a0*/  LDSM.16.MT88.4 R24, [R194+0x1100] ;  /* 0x00110000c218783b */ /* 0x000ea20000004200 */
[----:B------:R-:W-:Y:S01]  /*49b0*/  MOV R143, R149 ;  /* 0x00000095008f7202 */ /* 0x000fe20000000f00 */
[----:B------:R-:W-:Y:S01]  /*49c0*/  IMAD.MOV.U32 R168, RZ, RZ, R151 ;  /* 0x000000ffffa87224 */ /* 0x000fe200078e0097 */
[----:B------:R-:W-:Y:S01]  /*49d0*/  MOV R151, R32 ;  /* 0x0000002000977202 */ /* 0x000fe20000000f00 */
[----:B------:R-:W-:Y:S01]  /*49e0*/  IMAD.MOV.U32 R149, RZ, RZ, R34 ;  /* 0x000000ffff957224 */ /* 0x000fe200078e0022 */
[----:B------:R-:W-:Y:S01]  /*49f0*/  MOV R146, R143 ;  /* 0x0000008f00927202 */ /* 0x000fe20000000f00 */
[----:B------:R-:W-:Y:S01]  /*4a00*/  HMMA.16816.F32.BF16 R36, R4, R14, R240 ;  /* 0x0000000e0424723c */ /* 0x000fe200000418f0 */
[----:B------:R-:W4:Y:S01]  /*4a10*/  LDSM.16.MT88.4 R12, [R193+0x3100] ;  /* 0x00310000c10c783b */ /* 0x000f220000004200 */
[----:B------:R-:W-:Y:S01]  /*4a20*/  IMAD.MOV.U32 R104, RZ, RZ, R33 ;  /* 0x000000ffff687224 */ /* 0x000fe200078e0021 */
[----:B------:R-:W-:Y:S01]  /*4a30*/  MOV R147, R151 ;  /* 0x0000009700937202 */ /* 0x000fe20000000f00 */
[----:B------:R-:W-:Y:S01]  /*4a40*/  IMAD.MOV.U32 R237, RZ, RZ, R105 ;  /* 0x000000ffffed7224 */ /* 0x000fe200078e0069 */
[----:B------:R-:W-:Y:S01]  /*4a50*/  LDSM.16.MT88.4 R32, [R194+0x3100] ;  /* 0x00310000c220783b */ /* 0x000fe20000004200 */
[----:B------:R-:W-:Y:S01]  /*4a60*/  MOV R152, R169 ;  /* 0x000000a900987202 */ /* 0x000fe20000000f00 */
[----:B------:R-:W-:Y:S01]  /*4a70*/  IMAD.MOV.U32 R155, RZ, RZ, R104 ;  /* 0x000000ffff9b7224 */ /* 0x000fe200078e0068 */
[----:B------:R-:W-:Y:S01]  /*4a80*/  F2FP.BF16.PACK_AB R4, R137, R138 ;  /* 0x0000008a8904723e */ /* 0x000fe200000010ff */
[----:B-1----:R-:W-:Y:S01]  /*4a90*/  FFMA.FTZ R0, R154, c[0x0][0x2d0], -R2 ;  /* 0x0000b4009a007a23 */ /* 0x002fe20000010802 */
[----:B------:R-:W-:Y:S01]  /*4aa0*/  F2FP.BF16.PACK_AB R6, R238, R239 ;  /* 0x000000efee06723e */ /* 0x000fe200000010ff */
[----:B------:R-:W-:Y:S01]  /*4ab0*/  IMAD.MOV.U32 R236, RZ, RZ, R107 ;  /* 0x000000ffffec7224 */ /* 0x000fe200078e006b */
[----:B------:R-:W-:Y:S01]  /*4ac0*/  MOV R154, R148 ;  /* 0x00000094009a7202 */ /* 0x000fe20000000f00 */
[----:B------:R1:W5:Y:S01]  /*4ad0*/  MUFU.EX2 R219, R0 ;  /* 0x0000000000db7308 */ /* 0x0003620000000800 */
[----:B------:R-:W-:Y:S01]  /*4ae0*/  MOV R169, R106 ;  /* 0x0000006a00a97202 */ /* 0x000fe20000000f00 */
[----:B------:R-:W-:Y:S01]  /*4af0*/  IMAD.MOV.U32 R139, RZ, RZ, R170 ;  /* 0x000000ffff8b7224 */ /* 0x000fe200078e00aa */
[----:B------:R-:W-:Y:S01]  /*4b00*/  MOV R170, R178 ;  /* 0x000000b200aa7202 */ /* 0x000fe20000000f00 */
[----:B------:R-:W-:-:S02]  /*4b10*/  IMAD.MOV.U32 R144, RZ, RZ, R168 ;  /* 0x000000ffff907224 */ /* 0x000fc400078e00a8 */
[----:B------:R-:W-:Y:S02]  /*4b20*/  IMAD.MOV.U32 R136, RZ, RZ, R171 ;  /* 0x000000ffff887224 */ /* 0x000fe400078e00ab */
[----:B------:R-:W-:Y:S02]  /*4b30*/  IMAD.MOV.U32 R171, RZ, RZ, R179 ;  /* 0x000000ffffab7224 */ /* 0x000fe400078e00b3 */
[--C-:B-1----:R-:W-:Y:S01]  /*4b40*/  FFMA.FTZ R0, R153, c[0x0][0x2d0], -R2.reuse ;  /* 0x0000b40099007a23 */ /* 0x102fe20000010802 */
[----:B-----5:R-:W-:Y:S01]  /*4b50*/  F2FP.BF16.PACK_AB R5, R219, R234 ;  /* 0x000000eadb05723e */ /* 0x020fe200000010ff */
[----:B------:R-:W-:Y:S02]  /*4b60*/  IMAD.MOV.U32 R153, RZ, RZ, R149 ;  /* 0x000000ffff997224 */ /* 0x000fe400078e0095 */
[----:B------:R1:W-:Y:S02]  /*4b70*/  MUFU.EX2 R159, R0 ;  /* 0x00000000009f7308 */ /* 0x0003e40000000800 */
[----:B-1----:R-:W-:-:S02]  /*4b80*/  FFMA.FTZ R0, R158, c[0x0][0x2d0], -R2 ;  /* 0x0000b4009e007a23 */ /* 0x002fc40000010802 */
[----:B------:R-:W-:-:S04]  /*4b90*/  IMAD.MOV.U32 R158, RZ, RZ, R150 ;  /* 0x000000ffff9e7224 */ /* 0x000fc800078e0096 */
[----:B------:R-:W1:Y:S02]  /*4ba0*/  MUFU.EX2 R157, R0 ;  /* 0x00000000009d7308 */ /* 0x000e640000000800 */
[----:B-1----:R-:W-:Y:S01]  /*4bb0*/  F2FP.BF16.PACK_AB R7, R157, R159 ;  /* 0x0000009f9d07723e */ /* 0x002fe200000010ff */
[----:B------:R-:W-:-:S06]  /*4bc0*/  FFMA.FTZ R0, R177, c[0x0][0x2d0], -R8 ;  /* 0x0000b400b1007a23 */ /* 0x000fcc0000010808 */
[C---:B---3--:R-:W-:Y:S08]  /*4bd0*/  HMMA.16816.F32.BF16 R160, R4.reuse, R28, R88 ;  /* 0x0000001c04a0723c */ /* 0x048ff00000041858 */
[C---:B------:R-:W-:Y:S01]  /*4be0*/  HMMA.16816.F32.BF16 R88, R4.reuse, R30, R248 ;  /* 0x0000001e0458723c */ /* 0x040fe200000418f8 */
[----:B------:R-:W1:Y:S01]  /*4bf0*/  LDSM.16.MT88.4 R28, [R196+0x3100] ;  /* 0x00310000c41c783b */ /* 0x000e620000004200 */
[----:B------:R3:W-:Y:S05]  /*4c00*/  MUFU.EX2 R250, R0 ;  /* 0x0000000000fa7308 */ /* 0x0007ea0000000800 */
[----:B------:R-:W-:Y:S01]  /*4c10*/  IMAD.MOV.U32 R251, RZ, RZ, R239 ;  /* 0x000000fffffb7224 */ /* 0x000fe200078e00ef */
[----:B--2---:R-:W-:Y:S01]  /*4c20*/  HMMA.16816.F32.BF16 R132, R4, R24, R132 ;  /* 0x000000180484723c */ /* 0x004fe20000041884 */
[----:B------:R-:W-:Y:S01]  /*4c30*/  MOV R239, R145 ;  /* 0x0000009100ef7202 */ /* 0x000fe20000000f00 */
[----:B------:R-:W-:-:S06]  /*4c40*/  IMAD.MOV.U32 R145, RZ, RZ, R167 ;  /* 0x000000ffff917224 */ /* 0x000fcc00078e00a7 */
[----:B------:R-:W-:Y:S01]  /*4c50*/  HMMA.16816.F32.BF16 R244, R4, R26, R244 ;  /* 0x0000001a04f4723c */ /* 0x000fe200000418f4 */
[----:B------:R-:W2:Y:S01]  /*4c60*/  LDSM.16.MT88.4 R24, [R195+0x3100] ;  /* 0x00310000c318783b */ /* 0x000ea20000004200 */
[----:B---3--:R-:W-:-:S04]  /*4c70*/  FFMA.FTZ R0, R169, c[0x0][0x2d0], -R8 ;  /* 0x0000b400a9007a23 */ /* 0x008fc80000010808 */
[----:B------:R3:W5:Y:S02]  /*4c80*/  MUFU.EX2 R249, R0 ;  /* 0x0000000000f97308 */ /* 0x0007640000000800 */
[C---:B----4-:R-:W-:Y:S08]  /*4c90*/  HMMA.16816.F32.BF16 R96, R4.reuse, R12, R96 ;  /* 0x0000000c0460723c */ /* 0x050ff00000041860 */
[----:B------:R-:W-:Y:S01]  /*4ca0*/  HMMA.16816.F32.BF16 R100, R4, R14, R100 ;  /* 0x0000000e0464723c */ /* 0x000fe20000041864 */
[----:B------:R-:W4:Y:S01]  /*4cb0*/  LDSM.16.MT88.4 R12, [R194+0x5100] ;  /* 0x00510000c20c783b */ /* 0x000f220000004200 */
[----:B---3--:R-:W-:-:S06]  /*4cc0*/  FFMA.FTZ R0, R170, c[0x0][0x2d0], -R8 ;  /* 0x0000b400aa007a23 */ /* 0x008fcc0000010808 */
[C---:B------:R-:W-:Y:S01]  /*4cd0*/  HMMA.16816.F32.BF16 R140, R4.reuse, R20, R228 ;  /* 0x00000014048c723c */ /* 0x040fe200000418e4 */
[----:B------:R3:W-:Y:S07]  /*4ce0*/  MUFU.EX2 R248, R0 ;  /* 0x0000000000f87308 */ /* 0x0007ee0000000800 */
[C---:B------:R-:W-:Y:S01]  /*4cf0*/  HMMA.16816.F32.BF16 R228, R4.reuse, R22, R184 ;  /* 0x0000001604e4723c */ /* 0x040fe200000418b8 */
[----:B------:R-:W2:Y:S07]  /*4d00*/  LDSM.16.MT88.4 R20, [R193+0x5100] ;  /* 0x00510000c114783b */ /* 0x000eae0000004200 */
[----:B------:R-:W-:Y:S01]  /*4d10*/  HMMA.16816.F32.BF16 R148, R4, R16, R108 ;  /* 0x000000100494723c */ /* 0x000fe2000004186c */
[----:B---3--:R-:W-:Y:S01]  /*4d20*/  FFMA.FTZ R0, R236, c[0x0][0x2d0], -R8 ;  /* 0x0000b400ec007a23 */ /* 0x008fe20000010808 */
[----:B------:R-:W-:-:S02]  /*4d30*/  MOV R236, R139 ;  /* 0x0000008b00ec7202 */ /* 0x000fc40000000f00 */
[----:B------:R-:W-:-:S04]  /*4d40*/  MOV R139, R10 ;  /* 0x0000000a008b7202 */ /* 0x000fc80000000f00 */
[C---:B------:R-:W-:Y:S01]  /*4d50*/  HMMA.16816.F32.BF16 R92, R4.reuse, R18, R92 ;  /* 0x00000012045c723c */ /* 0x040fe2000004185c */
[----:B------:R-:W3:Y:S07]  /*4d60*/  LDSM.16.MT88.4 R16, [R196+0x5100] ;  /* 0x00510000c410783b */ /* 0x000eee0000004200 */
[C---:B-1----:R-:W-:Y:S08]  /*4d70*/  HMMA.16816.F32.BF16 R108, R4.reuse, R28, R220 ;  /* 0x0000001c046c723c */ /* 0x042ff000000418dc */
[C---:B------:R-:W-:Y:S01]  /*4d80*/  HMMA.16816.F32.BF16 R112, R4.reuse, R30, R112 ;  /* 0x0000001e0470723c */ /* 0x040fe20000041870 */
[----:B------:R-:W1:Y:S07]  /*4d90*/  LDSM.16.MT88.4 R28, [R195+0x5100] ;  /* 0x00510000c31c783b */ /* 0x000e6e0000004200 */
[C---:B------:R-:W-:Y:S08]  /*4da0*/  HMMA.16816.F32.BF16 R104, R4.reuse, R32, R224 ;  /* 0x000000200468723c */ /* 0x040ff000000418e0 */
[C---:B--2---:R-:W-:Y:S08]  /*4db0*/  HMMA.16816.F32.BF16 R224, R4.reuse, R26, R120 ;  /* 0x0000001a04e0723c */ /* 0x044ff00000041878 */
[C---:B----4-:R-:W-:Y:S01]  /*4dc0*/  HMMA.16816.F32.BF16 R120, R4.reuse, R12, R40 ;  /* 0x0000000c0478723c */ /* 0x050fe20000041828 */
[----:B------:R-:W-:Y:S07]  /*4dd0*/  LDSM.16.MT88.4 R40, [R193+0x3900] ;  /* 0x00390000c128783b */ /* 0x000fee0000004200 */
[C---:B------:R-:W-:Y:S01]  /*4de0*/  HMMA.16816.F32.BF16 R184, R4.reuse, R14, R52 ;  /* 0x0000000e04b8723c */ /* 0x040fe20000041834 */
[----:B------:R-:W2:Y:S06]  /*4df0*/  LDSM.16.MT88.4 R12, [R196+0x7100] ;  /* 0x00710000c40c783b */ /* 0x000eac0000004200 */
[----:B------:R-:W-:Y:S01]  /*4e00*/  MOV R53, R236 ;  /* 0x000000ec00357202 */ /* 0x000fe20000000f00 */
[C---:B------:R-:W-:Y:S01]  /*4e10*/  HMMA.16816.F32.BF16 R188, R4.reuse, R24, R188 ;  /* 0x0000001804bc723c */ /* 0x040fe200000418bc */
[----:B------:R-:W4:Y:S07]  /*4e20*/  LDSM.16.MT88.4 R24, [R193+0x7100] ;  /* 0x00710000c118783b */ /* 0x000f2e0000004200 */
[C---:B------:R-:W-:Y:S07]  /*4e30*/  HMMA.16816.F32.BF16 R240, R4.reuse, R20, R72 ;  /* 0x0000001404f0723c */ /* 0x040fee0000041848 */
[----:B------:R-:W-:Y:S01]  /*4e40*/  MOV R75, R238 ;  /* 0x000000ee004b7202 */ /* 0x000fe20000000f00 */
[----:B------:R-:W-:Y:S01]  /*4e50*/  HMMA.16816.F32.BF16 R220, R4, R22, R56 ;  /* 0x0000001604dc723c */ /* 0x000fe20000041838 */
[----:B------:R-:W2:Y:S01]  /*4e60*/  LDSM.16.MT88.4 R20, [R194+0x7100] ;  /* 0x00710000c214783b */ /* 0x000ea20000004200 */
[----:B------:R-:W-:-:S02]  /*4e70*/  IMAD.MOV.U32 R74, RZ, RZ, R237 ;  /* 0x000000ffff4a7224 */ /* 0x000fc400078e00ed */
[----:B------:R-:W-:Y:S01]  /*4e80*/  IMAD.MOV.U32 R238, RZ, RZ, R144 ;  /* 0x000000ffffee7224 */ /* 0x000fe200078e0090 */
[----:B------:R-:W-:Y:S01]  /*4e90*/  LDSM.16.MT88.4 R56, [R196+0x3900] ;  /* 0x00390000c438783b */ /* 0x000fe20000004200 */
[----:B------:R-:W-:Y:S02]  /*4ea0*/  IMAD.MOV.U32 R237, RZ, RZ, R152 ;  /* 0x000000ffffed7224 */ /* 0x000fe400078e0098 */
[C---:B------:R-:W-:Y:S01]  /*4eb0*/  HMMA.16816.F32.BF16 R32, R4.reuse, R34, R180 ;  /* 0x000000220420723c */ /* 0x040fe200000418b4 */
[----:B------:R-:W-:Y:S02]  /*4ec0*/  IMAD.MOV.U32 R144, RZ, RZ, R11 ;  /* 0x000000ffff907224 */ /* 0x000fe400078e000b */
[----:B------:R-:W-:Y:S02]  /*4ed0*/  IMAD.MOV.U32 R152, RZ, RZ, R9 ;  /* 0x000000ffff987224 */ /* 0x000fe400078e0009 */
[----:B------:R-:W2:Y:S01]  /*4ee0*/  LDSM.16.MT88.4 R8, [R195+0x7100] ;  /* 0x00710000c308783b */ /* 0x000ea20000004200 */
[----:B------:R-:W-:Y:S01]  /*4ef0*/  IMAD.MOV.U32 R73, RZ, RZ, R171 ;  /* 0x000000ffff497224 */ /* 0x000fe200078e00ab */
[----:B------:R-:W-:Y:S01]  /*4f00*/  MOV R181, R153 ;  /* 0x0000009900b57202 */ /* 0x000fe20000000f00 */
[----:B------:R-:W-:Y:S01]  /*4f10*/  IMAD.MOV.U32 R153, RZ, RZ, R146 ;  /* 0x000000ffff997224 */ /* 0x000fe200078e0092 */
[----:B---3--:R-:W-:Y:S01]  /*4f20*/  HMMA.16816.F32.BF16 R176, R4, R16, R48 ;  /* 0x0000001004b0723c */ /* 0x008fe20000041830 */
[----:B------:R-:W-:Y:S01]  /*4f30*/  IMAD.MOV.U32 R146, RZ, RZ, R166 ;  /* 0x000000ffff927224 */ /* 0x000fe200078e00a6 */
[----:B------:R-:W3:Y:S01]  /*4f40*/  LDSM.16.MT88.4 R48, [R194+0x3900] ;  /* 0x00390000c230783b */ /* 0x000ee20000004200 */
[----:B------:R-:W-:-:S02]  /*4f50*/  IMAD.MOV.U32 R182, RZ, RZ, R154 ;  /* 0x000000ffffb67224 */ /* 0x000fc400078e009a */
[----:B------:R-:W-:Y:S02]  /*4f60*/  IMAD.MOV.U32 R180, RZ, RZ, R158 ;  /* 0x000000ffffb47224 */ /* 0x000fe400078e009e */
[----:B------:R-:W-:Y:S01]  /*4f70*/  IMAD.MOV.U32 R183, RZ, RZ, R136 ;  /* 0x000000ffffb77224 */ /* 0x000fe200078e0088 */
[C---:B------:R-:W-:Y:S01]  /*4f80*/  HMMA.16816.F32.BF16 R172, R4.reuse, R18, R68 ;  /* 0x0000001204ac723c */ /* 0x040fe20000041844 */
[----:B------:R4:W2:Y:S01]  /*4f90*/  MUFU.EX2 R158, R0 ;  /* 0x00000000009e7308 */ /* 0x0008a20000000800 */
[----:B------:R-:W-:Y:S01]  /*4fa0*/  MOV R55, R182 ;  /* 0x000000b600377202 */ /* 0x000fe20000000f00 */
[----:B------:R-:W-:Y:S01]  /*4fb0*/  IMAD.MOV.U32 R54, RZ, RZ, R183 ;  /* 0x000000ffff367224 */ /* 0x000fe200078e00b7 */
[----:B------:R-:W-:Y:S01]  /*4fc0*/  MOV R136, R165 ;  /* 0x000000a500887202 */ /* 0x000fe20000000f00 */
[----:B------:R-:W-:Y:S02]  /*4fd0*/  IMAD.MOV.U32 R52, RZ, RZ, R237 ;  /* 0x000000ffff347224 */ /* 0x000fe400078e00ed */
[----:B------:R-:W-:Y:S01]  /*4fe0*/  IMAD.MOV.U32 R69, RZ, RZ, R144 ;  /* 0x000000ffff457224 */ /* 0x000fe200078e0090 */
[----:B-1----:R-:W-:Y:S01]  /*4ff0*/  HMMA.16816.F32.BF16 R168, R4, R28, R60 ;  /* 0x0000001c04a8723c */ /* 0x002fe2000004183c */
[----:B------:R-:W-:Y:S01]  /*5000*/  MOV R70, R145 ;  /* 0x0000009100467202 */ /* 0x000fe20000000f00 */
[----:B------:R-:W-:Y:S01]  /*5010*/  IMAD.MOV.U32 R68, RZ, RZ, R180 ;  /* 0x000000ffff447224 */ /* 0x000fe200078e00b4 */
[----:B------:R-:W-:Y:S01]  /*5020*/  MOV R71, R152 ;  /* 0x0000009800477202 */ /* 0x000fe20000000f00 */
[----:B------:R-:W-:-:S02]  /*5030*/  IMAD.MOV.U32 R154, RZ, RZ, R164 ;  /* 0x000000ffff9a7224 */ /* 0x000fc400078e00a4 */
[----:B------:R-:W-:Y:S01]  /*5040*/  LDSM.16.MT88.4 R164, [R193+0x1900] ;  /* 0x00190000c1a4783b */ /* 0x000fe20000004200 */
[----:B------:R-:W-:Y:S01]  /*5050*/  IMAD.MOV.U32 R61, RZ, RZ, R146 ;  /* 0x000000ffff3d7224 */ /* 0x000fe200078e0092 */
[----:B------:R-:W-:Y:S01]  /*5060*/  MOV R60, R147 ;  /* 0x00000093003c7202 */ /* 0x000fe20000000f00 */
[----:B----4-:R-:W-:Y:S01]  /*5070*/  FFMA.FTZ R0, R252, c[0x0][0x2d0], -R2 ;  /* 0x0000b400fc007a23 */ /* 0x010fe20000010802 */
[----:B------:R-:W1:Y:S01]  /*5080*/  LDSM.16.MT88.4 R144, [R196+0x1900] ;  /* 0x00190000c490783b */ /* 0x000e620000004200 */
[----:B------:R-:W-:Y:S01]  /*5090*/  IMAD.MOV.U32 R63, RZ, RZ, R181 ;  /* 0x000000ffff3f7224 */ /* 0x000fe200078e00b5 */
[----:B------:R-:W-:Y:S01]  /*50a0*/  HMMA.16816.F32.BF16 R124, R4, R30, R124 ;  /* 0x0000001e047c723c */ /* 0x000fe2000004187c */
[----:B------:R4:W-:Y:S01]  /*50b0*/  MUFU.EX2 R19, R0 ;  /* 0x0000000000137308 */ /* 0x0009e20000000800 */
[----:B------:R-:W-:Y:S01]  /*50c0*/  MOV R62, R136 ;  /* 0x00000088003e7202 */ /* 0x000fe20000000f00 */
[----:B------:R-:W-:Y:S02]  /*50d0*/  IMAD.MOV.U32 R252, RZ, RZ, R155 ;  /* 0x000000fffffc7224 */ /* 0x000fe400078e009b */
[----:B------:R-:W-:-:S03]  /*50e0*/  IMAD.MOV.U32 R72, RZ, RZ, R154 ;  /* 0x000000ffff487224 */ /* 0x000fc600078e009a */
[C---:B--2---:R-:W-:Y:S08]  /*50f0*/  HMMA.16816.F32.BF16 R180, R4.reuse, R12, R76 ;  /* 0x0000000c04b4723c */ /* 0x044ff0000004184c */
[----:B------:R-:W-:Y:S01]  /*5100*/  HMMA.16816.F32.BF16 R12, R4, R14, R64 ;  /* 0x0000000e040c723c */ /* 0x000fe20000041840 */
[----:B----4-:R-:W-:Y:S01]  /*5110*/  FFMA.FTZ R0, R73, c[0x0][0x2d0], -R2 ;  /* 0x0000b40049007a23 */ /* 0x010fe20000010802 */
[----:B------:R-:W-:Y:S01]  /*5120*/  LDSM.16.MT88.4 R64, [R195+0x3900] ;  /* 0x00390000c340783b */ /* 0x000fe20000004200 */
[----:B------:R-:W-:-:S02]  /*5130*/  MOV R73, R153 ;  /* 0x0000009900497202 */ /* 0x000fc40000000f00 */
[----:B------:R2:W4:Y:S01]  /*5140*/  MUFU.EX2 R18, R0 ;  /* 0x0000000000127308 */ /* 0x0005220000000800 */
[----:B------:R-:W-:Y:S02]  /*5150*/  LDSM.16.MT88.4 R152, [R195+0x1900] ;  /* 0x00190000c398783b */ /* 0x000fe40000004200 */
[C---:B------:R-:W-:Y:S07]  /*5160*/  HMMA.16816.F32.BF16 R28, R4.reuse, R24, R80 ;  /* 0x00000018041c723c */ /* 0x040fee0000041850 */
[----:B------:R-:W-:Y:S01]  /*5170*/  IMAD.MOV.U32 R81, RZ, RZ, R137 ;  /* 0x000000ffff517224 */ /* 0x000fe200078e0089 */
[----:B------:R-:W-:Y:S01]  /*5180*/  MOV R82, R138 ;  /* 0x0000008a00527202 */ /* 0x000fe20000000f00 */
[----:B------:R-:W-:Y:S01]  /*5190*/  IMAD.MOV.U32 R83, RZ, RZ, R139 ;  /* 0x000000ffff537224 */ /* 0x000fe200078e008b */
[----:B------:R-:W-:Y:S01]  /*51a0*/  HMMA.16816.F32.BF16 R24, R4, R26, R116 ;  /* 0x0000001a0418723c */ /* 0x000fe20000041874 */
[----:B------:R-:W1:Y:S01]  /*51b0*/  LDSM.16.MT88.4 R136, [R194+0x1900] ;  /* 0x00190000c288783b */ /* 0x000e620000004200 */
[----:B--2---:R-:W-:-:S02]  /*51c0*/  FFMA.FTZ R0, R74, c[0x0][0x2d0], -R2 ;  /* 0x0000b4004a007a23 */ /* 0x004fc40000010802 */
[----:B------:R-:W-:Y:S01]  /*51d0*/  FFMA.FTZ R2, R235, c[0x0][0x2d0], -R2 ;  /* 0x0000b400eb027a23 */ /* 0x000fe20000010802 */
[----:B------:R-:W-:Y:S01]  /*51e0*/  MOV R235, R75 ;  /* 0x0000004b00eb7202 */ /* 0x000fe20000000f00 */
[----:B------:R2:W-:Y:S02]  /*51f0*/  MUFU.EX2 R17, R0 ;  /* 0x0000000000117308 */ /* 0x0005e40000000800 */
[----:B------:R-:W-:Y:S01]  /*5200*/  HMMA.16816.F32.BF16 R116, R4, R20, R84 ;  /* 0x000000140474723c */ /* 0x000fe20000041854 */
[----:B------:R-:W-:Y:S01]  /*5210*/  MOV R75, R238 ;  /* 0x000000ee004b7202 */ /* 0x000fe20000000f00 */
[----:B------:R-:W-:-:S04]  /*5220*/  IMAD.MOV.U32 R74, RZ, RZ, R239 ;  /* 0x000000ffff4a7224 */ /* 0x000fc800078e00ef */
[----:B------:R-:W3:Y:S02]  /*5230*/  MUFU.EX2 R16, R2 ;  /* 0x0000000200107308 */ /* 0x000ee40000000800 */
[C---:B------:R-:W-:Y:S07]  /*5240*/  HMMA.16816.F32.BF16 R20, R4.reuse, R22, R128 ;  /* 0x000000160414723c */ /* 0x040fee0000041880 */
[----:B-----5:R-:W-:Y:S01]  /*5250*/  F2FP.BF16.PACK_AB R128, R249, R250 ;  /* 0x000000faf980723e */ /* 0x020fe200000010ff */
[----:B------:R-:W-:Y:S01]  /*5260*/  HMMA.16816.F32.BF16 R236, R4, R8, R44 ;  /* 0x0000000804ec723c */ /* 0x000fe2000004182c */
[----:B------:R-:W-:Y:S01]  /*5270*/  F2FP.BF16.PACK_AB R130, R158, R248 ;  /* 0x000000f89e82723e */ /* 0x000fe200000010ff */
[----:B--2---:R-:W-:Y:S01]  /*5280*/  IMAD.MOV.U32 R0, RZ, RZ, R74 ;  /* 0x000000ffff007224 */ /* 0x004fe200078e004a */
[----:B----4-:R-:W-:-:S02]  /*5290*/  F2FP.BF16.PACK_AB R129, R18, R19 ;  /* 0x000000131281723e */ /* 0x010fc400000010ff */
[----:B---3--:R-:W-:-:S03]  /*52a0*/  F2FP.BF16.PACK_AB R131, R16, R17 ;  /* 0x000000111083723e */ /* 0x008fc600000010ff */
[----:B------:R-:W-:Y:S01]  /*52b0*/  HMMA.16816.F32.BF16 R8, R4, R10, R36 ;  /* 0x0000000a0408723c */ /* 0x000fe20000041824 */
[----:B------:R-:W-:Y:S01]  /*52c0*/  MOV R2, R75 ;  /* 0x0000004b00027202 */ /* 0x000fe20000000f00 */
[----:B------:R-:W-:Y:S06]  /*52d0*/  LDSM.16.MT88.4 R4, [R195+0x7900] ;  /* 0x00790000c304783b */ /* 0x000fec0000004200 */
[C---:B------:R-:W-:Y:S01]  /*52e0*/  HMMA.16816.F32.BF16 R44, R128.reuse, R48, R104 ;  /* 0x00000030802c723c */ /* 0x040fe20000041868 */
        /* <DEDUP_REMOVED lines=17> */
[----:B------:R-:W-:Y:S01]  /*5400*/  HMMA.16816.F32.BF16 R132, R128, R136, R132 ;  /* 0x000000888084723c */ /* 0x000fe20000041884 */
[----:B------:R-:W-:-:S07]  /*5410*/  IMAD.MOV.U32 R228, RZ, RZ, R72 ;  /* 0x000000ffffe47224 */ /* 0x000fce00078e0048 */
[C---:B------:R-:W-:Y:S07]  /*5420*/  HMMA.16816.F32.BF16 R60, R128.reuse, R64, R188 ;  /* 0x00000040803c723c */ /* 0x040fee00000418bc */
[----:B------:R-:W-:Y:S01]  /*5430*/  IMAD.MOV.U32 R189, RZ, RZ, R69 ;  /* 0x000000ffffbd7224 */ /* 0x000fe200078e0045 */
[----:B------:R-:W-:Y:S01]  /*5440*/  HMMA.16816.F32.BF16 R136, R128, R138, R244 ;  /* 0x0000008a8088723c */ /* 0x000fe200000418f4 */
[----:B------:R-:W-:Y:S01]  /*5450*/  IMAD.MOV.U32 R191, RZ, RZ, R71 ;  /* 0x000000ffffbf7224 */ /* 0x000fe200078e0047 */
[----:B------:R-:W-:Y:S01]  /*5460*/  MOV R190, R70 ;  /* 0x0000004600be7202 */ /* 0x000fe20000000f00 */
[----:B------:R-:W-:-:S04]  /*5470*/  FADD.FTZ R2, R189, R2 ;  /* 0x00000002bd027221 */ /* 0x000fc80000010000 */
[----:B------:R-:W-:Y:S01]  /*5480*/  MOV R246, R81 ;  /* 0x0000005100f67202 */ /* 0x000fe20000000f00 */
[----:B------:R-:W-:Y:S01]  /*5490*/  IMAD.MOV.U32 R245, RZ, RZ, R82 ;  /* 0x000000fffff57224 */ /* 0x000fe200078e0052 */
[----:B------:R-:W-:Y:S01]  /*54a0*/  MOV R244, R83 ;  /* 0x0000005300f47202 */ /* 0x000fe20000000f00 */
[----:B------:R-:W-:Y:S01]  /*54b0*/  FADD.FTZ R2, R191, R2 ;  /* 0x00000002bf027221 */ /* 0x000fe20000010000 */
[----:B------:R-:W1:Y:S01]  /*54c0*/  LDSM.16.MT88.4 R80, [R194+0x5900] ;  /* 0x00590000c250783b */ /* 0x000e620000004200 */
[----:B------:R-:W-:Y:S01]  /*54d0*/  HMMA.16816.F32.BF16 R36, R128, R40, R96 ;  /* 0x000000288024723c */ /* 0x000fe20000041860 */
[----:B------:R-:W-:Y:S01]  /*54e0*/  FADD.FTZ R0, R190, R0 ;  /* 0x00000000be007221 */ /* 0x000fe20000010000 */
[----:B------:R-:W-:Y:S01]  /*54f0*/  MOV R247, R73 ;  /* 0x0000004900f77202 */ /* 0x000fe20000000f00 */
[----:B------:R-:W-:Y:S01]  /*5500*/  FADD.FTZ R2, R33, R2 ;  /* 0x0000000221027221 */ /* 0x000fe20000010000 */
[----:B------:R-:W2:Y:S01]  /*5510*/  LDSM.16.MT88.4 R96, [R195+0x5900] ;  /* 0x00590000c360783b */ /* 0x000ea20000004200 */
[----:B------:R-:W-:-:S02]  /*5520*/  FADD.FTZ R0, R32, R0 ;  /* 0x0000000020007221 */ /* 0x000fc40000010000 */
[----:B------:R-:W-:Y:S01]  /*5530*/  FADD.FTZ R2, R35, R2 ;  /* 0x0000000223027221 */ /* 0x000fe20000010000 */
[C---:B------:R-:W-:Y:S01]  /*5540*/  HMMA.16816.F32.BF16 R160, R128.reuse, R164, R160 ;  /* 0x000000a480a0723c */ /* 0x040fe200000418a0 */
[----:B------:R-:W-:Y:S01]  /*5550*/  LDSM.16.MT88.4 R72, [R193+0x5900] ;  /* 0x00590000c148783b */ /* 0x000fe20000004200 */
[----:B------:R-:W-:Y:S02]  /*5560*/  FADD.FTZ R0, R34, R0 ;  /* 0x0000000022007221 */ /* 0x000fe40000010000 */
[----:B------:R-:W-:Y:S02]  /*5570*/  FADD.FTZ R2, R229, R2 ;  /* 0x00000002e5027221 */ /* 0x000fe40000010000 */
[----:B------:R-:W-:Y:S02]  /*5580*/  FADD.FTZ R0, R228, R0 ;  /* 0x00000000e4007221 */ /* 0x000fe40000010000 */
[----:B------:R-:W-:Y:S01]  /*5590*/  FADD.FTZ R2, R231, R2 ;  /* 0x00000002e7027221 */ /* 0x000fe20000010000 */
[----:B------:R-:W-:Y:S01]  /*55a0*/  HMMA.16816.F32.BF16 R56, R128, R58, R112 ;  /* 0x0000003a8038723c */ /* 0x000fe20000041870 */
[----:B------:R-:W3:Y:S01]  /*55b0*/  LDSM.16.MT88.4 R112, [R194+0x7900] ;  /* 0x00790000c270783b */ /* 0x000ee20000004200 */
[----:B------:R-:W-:-:S02]  /*55c0*/  FADD.FTZ R0, R230, R0 ;  /* 0x00000000e6007221 */ /* 0x000fc40000010000 */
[----:B------:R-:W-:Y:S02]  /*55d0*/  FADD.FTZ R2, R245, R2 ;  /* 0x00000002f5027221 */ /* 0x000fe40000010000 */
[----:B------:R-:W-:Y:S02]  /*55e0*/  FADD.FTZ R0, R244, R0 ;  /* 0x00000000f4007221 */ /* 0x000fe40000010000 */
[----:B------:R-:W-:Y:S01]  /*55f0*/  FADD.FTZ R2, R246, R2 ;  /* 0x00000002f6027221 */ /* 0x000fe20000010000 */
[C---:B------:R-:W-:Y:S01]  /*5600*/  HMMA.16816.F32.BF16 R164, R128.reuse, R166, R88 ;  /* 0x000000a680a4723c */ /* 0x040fe20000041858 */
[----:B------:R-:W4:Y:S01]  /*5610*/  LDSM.16.MT88.4 R88, [R196+0x5900] ;  /* 0x00590000c458783b */ /* 0x000f220000004200 */
[----:B------:R-:W-:Y:S02]  /*5620*/  FADD.FTZ R0, R234, R0 ;  /* 0x00000000ea007221 */ /* 0x000fe40000010000 */
[----:B------:R-:W-:Y:S01]  /*5630*/  FADD.FTZ R2, R251, R2 ;  /* 0x00000002fb027221 */ /* 0x000fe20000010000 */
[----:B------:R-:W-:Y:S01]  /*5640*/  MOV R251, c[0x0][0x2c4] ;  /* 0x0000b10000fb7a02 */ /* 0x000fe20000000f00 */
[----:B------:R-:W-:Y:S01]  /*5650*/  FADD.FTZ R0, R219, R0 ;  /* 0x00000000db007221 */ /* 0x000fe20000010000 */
[----:B------:R-:W-:Y:S01]  /*5660*/  IADD3 R219, R252, -0x2, RZ ;  /* 0xfffffffefcdb7810 */ /* 0x000fe20007ffe0ff */
[C---:B------:R-:W-:Y:S01]  /*5670*/  HMMA.16816.F32.BF16 R148, R128.reuse, R152, R148 ;  /* 0x000000988094723c */ /* 0x040fe20000041894 */
[----:B------:R-:W-:Y:S01]  /*5680*/  ISETP.NE.AND P2, PT, R251, 0x1, PT ;  /* 0x00000001fb00780c */ /* 0x000fe20003f45270 */
[----:B------:R-:W-:Y:S01]  /*5690*/  FADD.FTZ R0, R159, R0 ;  /* 0x000000009f007221 */ /* 0x000fe20000010000 */
[----:B------:R-:W5:Y:S05]  /*56a0*/  S2R R251, SR_CTAID.X ;  /* 0x0000000000fb7919 */ /* 0x000f6a0000002500 */
[C---:B-1----:R-:W-:Y:S01]  /*56b0*/  HMMA.16816.F32.BF16 R76, R128.reuse, R80, R120 ;  /* 0x00000050804c723c */ /* 0x042fe20000041878 */
[----:B------:R-:W1:Y:S07]  /*56c0*/  LDSM.16.MT88.4 R120, [R196+0x7900] ;  /* 0x00790000c478783b */ /* 0x000e6e0000004200 */
[C---:B------:R-:W-:Y:S08]  /*56d0*/  HMMA.16816.F32.BF16 R152, R128.reuse, R154, R92 ;  /* 0x0000009a8098723c */ /* 0x040ff0000004185c */
[----:B--2---:R-:W-:Y:S01]  /*56e0*/  HMMA.16816.F32.BF16 R92, R128, R96, R168 ;  /* 0x00000060805c723c */ /* 0x004fe200000418a8 */
[----:B-----5:R-:W-:-:S07]  /*56f0*/  IMAD.SHL.U32 R251, R251, 0x80, RZ ;  /* 0x00000080fbfb7824 */ /* 0x020fce00078e00ff */
[C---:B------:R-:W-:Y:S08]  /*5700*/  HMMA.16816.F32.BF16 R96, R128.reuse, R98, R124 ;  /* 0x000000628060723c */ /* 0x040ff0000004187c */
[C---:B------:R-:W-:Y:S07]  /*5710*/  HMMA.16816.F32.BF16 R124, R128.reuse, R4, R236 ;  /* 0x00000004807c723c */ /* 0x040fee00000418ec */
[----:B------:R-:W-:Y:S01]  /*5720*/  @P2 IMAD.HI.U32 R5, R251, c[0x0][0x2c8], RZ ;  /* 0x0000b200fb052a27 */ /* 0x000fe200078e00ff */
[C---:B------:R-:W-:Y:S03]  /*5730*/  HMMA.16816.F32.BF16 R40, R128.reuse, R42, R100 ;  /* 0x0000002a8028723c */ /* 0x040fe60000041864 */
[----:B------:R-:W-:Y:S01]  /*5740*/  IMAD.MOV.U32 R251, RZ, RZ, 0x1 ;  /* 0x00000001fffb7424 */ /* 0x000fe200078e00ff */
[----:B------:R-:W-:Y:S01]  /*5750*/  @P2 SHF.R.U32.HI R247, RZ, c[0x0][0x2cc], R5 ;  /* 0x0000b300fff72a19 */ /* 0x000fe20000011605 */
[----:B------:R-:W-:Y:S01]  /*5760*/  FADD.FTZ R4, R235, R2 ;  /* 0x00000002eb047221 */ /* 0x000fe20000010000 */
[----:B------:R-:W-:Y:S01]  /*5770*/  MOV R235, c[0x0][0x1d0] ;  /* 0x0000740000eb7a02 */ /* 0x000fe20000000f00 */
[----:B------:R-:W-:Y:S01]  /*5780*/  FADD.FTZ R2, R157, R0 ;  /* 0x000000009d027221 */ /* 0x000fe20000010000 */
[----:B------:R-:W-:Y:S01]  /*5790*/  ISETP.LE.AND P1, PT, R251, c[0x0][0x32c], PT ;  /* 0x0000cb00fb007a0c */ /* 0x000fe20003f23270 */
[----:B------:R-:W-:Y:S01]  /*57a0*/  FADD.FTZ R0, R250, R4 ;  /* 0x00000004fa007221 */ /* 0x000fe20000010000 */
[----:B------:R-:W-:Y:S01]  /*57b0*/  IADD3 R235, R235, -c[0x0][0x168], RZ ;  /* 0x80005a00ebeb7a10 */ /* 0x000fe20007ffe0ff */
[----:B------:R-:W-:Y:S01]  /*57c0*/  FADD.FTZ R4, R19, R2 ;  /* 0x0000000213047221 */ /* 0x000fe20000010000 */
[----:B---3--:R-:W-:Y:S01]  /*57d0*/  HMMA.16816.F32.BF16 R108, R128, R112, R116 ;  /* 0x00000070806c723c */ /* 0x008fe20000041874 */
[----:B------:R-:W-:-:S02]  /*57e0*/  FADD.FTZ R2, R249, R0 ;  /* 0x00000000f9027221 */ /* 0x000fc40000010000 */
[----:B------:R-:W-:Y:S01]  /*57f0*/  FADD.FTZ R0, R18, R4 ;  /* 0x0000000412007221 */ /* 0x000fe20000010000 */
[----:B------:R-:W-:Y:S01]  /*5800*/  IADD3 R4, R235, R247, RZ ;  /* 0x000000f7eb047210 */ /* 0x000fe20007ffe0ff */
[----:B------:R-:W-:Y:S02]  /*5810*/  FADD.FTZ R2, R248, R2 ;  /* 0x00000002f8027221 */ /* 0x000fe40000010000 */
[----:B------:R-:W-:Y:S01]  /*5820*/  FADD.FTZ R0, R17, R0 ;  /* 0x0000000011007221 */ /* 0x000fe20000010000 */
[----:B------:R-:W-:Y:S03]  /*5830*/  HMMA.16816.F32.BF16 R68, R128, R72, R240 ;  /* 0x000000488044723c */ /* 0x000fe600000418f0 */
[----:B------:R-:W-:Y:S01]  /*5840*/  FADD.FTZ R244, R16, R0 ;  /* 0x0000000010f47221 */ /* 0x000fe20000010000 */
[----:B------:R-:W-:-:S03]  /*5850*/  IADD3 R0, R4, c[0x0][0x328], RZ ;  /* 0x0000ca0004007a10 */ /* 0x000fc60007ffe0ff */
[----:B------:R-:W-:Y:S01]  /*5860*/  FADD.FTZ R243, R158, R2 ;  /* 0x000000029ef37221 */ /* 0x000fe20000010000 */
        /* <DEDUP_REMOVED lines=12> */
[C---:B------:R-:W-:Y:S02]  /*5930*/  ISETP.GT.AND P0, PT, R4.reuse, RZ, PT ;  /* 0x000000ff0400720c */ /* 0x040fe40003f04270 */
        /* <DEDUP_REMOVED lines=8> */
.L_x_2412:
[----:B------:R-:W-:-:S13]  /*59c0*/  ISETP.NE.AND P0, PT, R251, c[0x0][0x32c], PT ;  /* 0x0000cb00fb007a0c */ /* 0x000fda0003f05270 */
[----:B------:R-:W-:-:S05]  /*59d0*/  @P0 IMAD.HI.U32 R4, R2, c[0x0][0x330], RZ ;  /* 0x0000cc0002040a27 */ /* 0x000fca00078e00ff */
[----:B------:R-:W-:Y:S02]  /*59e0*/  @P0 SHF.R.U32.HI R2, RZ, c[0x0][0x334], R4 ;  /* 0x0000cd00ff020a19 */ /* 0x000fe40000011604 */
.L_x_2413:
[----:B------:R-:W-:-:S05]  /*59f0*/  MOV R4, c[0x0][0x32c] ;  /* 0x0000cb0000047a02 */ /* 0x000fca0000000f00 */
[----:B------:R-:W-:-:S05]  /*5a00*/  IMAD R2, R2, R4, c[0x0][0x32c] ;  /* 0x0000cb0002027624 */ /* 0x000fca00078e0204 */
[----:B------:R-:W-:-:S04]  /*5a10*/  IMNMX R0, R0, R2, PT ;  /* 0x0000000200007217 */ /* 0x000fc80003800200 */
.L_x_2411:
        /* <DEDUP_REMOVED lines=9> */
[----:B------:R-:W4:Y:S04]  /*5ab0*/  LDL R8, [R1+0x3c] ;  /* 0x00003c0001087983 */ /* 0x000f280000100800 */
[----:B------:R-:W5:Y:S04]  /*5ac0*/  LDL.64 R6, [R1+0x28] ;  /* 0x0000280001067983 */ /* 0x000f680000100a00 */
[----:B-1----:R-:W4:Y:S01]  /*5ad0*/  LDL.64 R4, [R1+0x20] ;  /* 0x0000200001047983 */ /* 0x002f220000100a00 */
[----:B------:R-:W-:Y:S01]  /*5ae0*/  IMAD.MOV.U32 R158, RZ, RZ, R3 ;  /* 0x000000ffff9e7224 */ /* 0x000fe200078e0003 */
[----:B------:R-:W-:Y:S01]  /*5af0*/  MOV R157, R156 ;  /* 0x0000009c009d7202 */ /* 0x000fe20000000f00 */
[----:B------:R-:W-:Y:S01]  /*5b00*/  IMAD.MOV.U32 R222, RZ, RZ, R219 ;  /* 0x000000ffffde7224 */ /* 0x000fe200078e00db */
[----:B--2---:R-:W-:-:S05]  /*5b10*/  IADD3 R0, P0, R12, 0x40, RZ ;  /* 0x000000400c007810 */ /* 0x004fca0007f1e0ff */
[--C-:B---3--:R-:W-:Y:S01]  /*5b20*/  IMAD.X R9, RZ, RZ, R11.reuse, P0 ;  /* 0x000000ffff097224 */ /* 0x108fe200000e060b */
[C---:B------:R-:W-:Y:S01]  /*5b30*/  IADD3 R2, P0, R12.reuse, 0x80, RZ ;  /* 0x000000800c027810 */ /* 0x040fe20007f1e0ff */
[----:B------:R1:W-:Y:S04]  /*5b40*/  STL [R1+0x18], R0 ;  /* 0x0000180001007387 */ /* 0x0003e80000100800 */
[----:B------:R-:W-:Y:S04]  /*5b50*/  STL [R1+0x14], R9 ;  /* 0x0000140901007387 */ /* 0x000fe80000100800 */
[----:B------:R-:W-:Y:S01]  /*5b60*/  STL [R1+0x10], R2 ;  /* 0x0000100201007387 */ /* 0x000fe20000100800 */
[----:B-1----:R-:W-:Y:S01]  /*5b70*/  IMAD.X R0, RZ, RZ, R11, P0 ;  /* 0x000000ffff007224 */ /* 0x002fe200000e060b */
[----:B------:R-:W-:-:S04]  /*5b80*/  IADD3 R252, P0, R12, 0xc0, RZ ;  /* 0x000000c00cfc7810 */ /* 0x000fc80007f1e0ff */
[----:B------:R1:W-:Y:S01]  /*5b90*/  STL [R1], R0 ;  /* 0x0000000001007387 */ /* 0x0003e20000100800 */
[----:B------:R-:W-:Y:S01]  /*5ba0*/  IMAD.X R251, RZ, RZ, R11, P0 ;  /* 0x000000fffffb7224 */ /* 0x000fe200000e060b */
[----:B-----5:R-:W-:-:S04]  /*5bb0*/  IADD3 R250, P0, R6, 0x40, RZ ;  /* 0x0000004006fa7810 */ /* 0x020fc80007f1e0ff */
[----:B----4-:R-:W-:Y:S02]  /*5bc0*/  IADD3.X R249, RZ, R5, RZ, P0, !PT ;  /* 0x00000005fff97210 */ /* 0x010fe400007fe4ff */
[----:B------:R-:W-:-:S05]  /*5bd0*/  IADD3 R248, P0, R6, 0x80, RZ ;  /* 0x0000008006f87810 */ /* 0x000fca0007f1e0ff */
[----:B------:R-:W-:Y:S01]  /*5be0*/  IMAD.X R247, RZ, RZ, R5, P0 ;  /* 0x000000fffff77224 */ /* 0x000fe200000e0605 */
[----:B------:R-:W-:-:S04]  /*5bf0*/  IADD3 R246, P0, R6, 0xc0, RZ ;  /* 0x000000c006f67810 */ /* 0x000fc80007f1e0ff */
[----:B------:R-:W-:Y:S01]  /*5c00*/  IADD3.X R245, RZ, R5, RZ, P0, !PT ;  /* 0x00000005fff57210 */ /* 0x000fe200007fe4ff */
[----:B-1----:R-:W-:-:S05]  /*5c10*/  @P2 IMAD.HI.U32 R0, R8, c[0x0][0x2c8], RZ ;  /* 0x0000b20008002a27 */ /* 0x002fca00078e00ff */
[----:B------:R-:W-:-:S05]  /*5c20*/  @P2 SHF.R.U32.HI R0, RZ, c[0x0][0x2cc], R0 ;  /* 0x0000b300ff002a19 */ /* 0x000fca0000011600 */
[----:B------:R1:W-:Y:S02]  /*5c30*/  @P2 STL [R1+0x38], R0 ;  /* 0x0000380001002387 */ /* 0x0003e40000100800 */
.L_x_2423:
[----:B------:R-:W2:Y:S01]  /*5c40*/  LDL.64 R16, [R1+0x30] ;  /* 0x0000300001107983 */ /* 0x000ea20000100a00 */
[----:B------:R-:W-:Y:S01]  /*5c50*/  ISETP.GT.AND P1, PT, R232, R222, PT ;  /* 0x000000dee800720c */ /* 0x000fe20003f24270 */
[----:B------:R-:W-:Y:S01]  /*5c60*/  IMAD.MOV.U32 R13, RZ, RZ, c[0x0][0x208] ;  /* 0x00008200ff0d7624 */ /* 0x000fe200078e00ff */
[----:B------:R-:W-:Y:S04]  /*5c70*/  DEPBAR.LE SB0, 0x0 ;  /* 0x000080000000791a */ /* 0x000fe80000000000 */
[----:B------:R-:W3:Y:S01]  /*5c80*/  LDL.64 R14, [R1+0x8] ;  /* 0x00000800010e7983 */ /* 0x000ee20000100a00 */
[----:B------:R-:W-:Y:S02]  /*5c90*/  IMAD.MOV.U32 R18, RZ, RZ, c[0x0][0x20c] ;  /* 0x00008300ff127624 */ /* 0x000fe400078e00ff */
[----:B------:R-:W-:Y:S01]  /*5ca0*/  IMAD.MOV.U32 R219, RZ, RZ, 0x5 ;  /* 0x00000005ffdb7424 */ /* 0x000fe200078e00ff */
[----:B------:R-:W4:Y:S01]  /*5cb0*/  LDL R12, [R1+0x18] ;  /* 0x00001800010c7983 */ /* 0x000f220000100800 */
[----:B------:R-:W-:Y:S02]  /*5cc0*/  IMAD.MOV.U32 R223, RZ, RZ, c[0x0][0x1e0] ;  /* 0x00007800ffdf7624 */ /* 0x000fe400078e00ff */
[----:B-1----:R-:W-:Y:S01]  /*5cd0*/  @!P1 SHF.R.S32.HI R0, RZ, 0x1f, R222 ;  /* 0x0000001fff009819 */ /* 0x002fe200000114de */
[----:B------:R-:W5:Y:S01]  /*5ce0*/  LDL R11, [R1+0x14] ;  /* 0x00001400010b7983 */ /* 0x000f620000100800 */
[----:B------:R-:W-:Y:S03]  /*5cf0*/  @!P1 IMAD.WIDE.U32 R4, R222, c[0x0][0x208], RZ ;  /* 0x00008200de049a25 */ /* 0x000fe600078e00ff */
[----:B------:R-:W5:Y:S01]  /*5d00*/  LDL R10, [R1+0x10] ;  /* 0x00001000010a7983 */ /* 0x000f620000100800 */
[----:B------:R-:W-:Y:S02]  /*5d10*/  @!P1 IMAD R0, R0, c[0x0][0x208], RZ ;  /* 0x0000820000009a24 */ /* 0x000fe400078e02ff */
[----:B------:R-:W-:Y:S01]  /*5d20*/  @!P1 IMAD.SHL.U32 R2, R4, 0x40, RZ ;  /* 0x0000004004029824 */ /* 0x000fe200078e00ff */
[----:B------:R-:W5:Y:S01]  /*5d30*/  LDL R9, [R1] ;  /* 0x0000000001097983 */ /* 0x000f620000100800 */
[----:B------:R-:W-:Y:S02]  /*5d40*/  @!P1 IMAD R0, R222, c[0x0][0x20c], R0 ;  /* 0x00008300de009a24 */ /* 0x000fe400078e0200 */
[----:B------:R-:W-:Y:S01]  /*5d50*/  IMAD.SHL.U32 R223, R223, 0x20, RZ ;  /* 0x00000020dfdf7824 */ /* 0x000fe200078e00ff */
[----:B------:R-:W5:Y:S01]  /*5d60*/  LDL.64 R236, [R1+0x28] ;  /* 0x0000280001ec7983 */ /* 0x000f620000100a00 */
[----:B------:R-:W-:Y:S02]  /*5d70*/  @!P1 IMAD.IADD R0, R5, 0x1, R0 ;  /* 0x0000000105009824 */ /* 0x000fe400078e0200 */
[----:B------:R-:W-:Y:S01]  /*5d80*/  IMAD.MOV.U32 R159, RZ, RZ, c[0x0][0x1e0] ;  /* 0x00007800ff9f7624 */ /* 0x000fe200078e00ff */
[----:B------:R-:W5:Y:S02]  /*5d90*/  LDL.64 R224, [R1+0x20] ;  /* 0x0000200001e07983 */ /* 0x000f640000100a00 */
[----:B------:R-:W-:Y:S02]  /*5da0*/  @!P1 SHF.L.U64.HI R0, R4, 0x6, R0 ;  /* 0x0000000604009819 */ /* 0x000fe40000010200 */
[----:B------:R-:W-:Y:S01]  /*5db0*/  BAR.SYNC.DEFER_BLOCKING 0x0 ;  /* 0x0000000000007b1d */ /* 0x000fe20000010000 */
[----:B------:R-:W-:Y:S05]  /*5dc0*/  SHF.L.U64.HI R159, R159, R219, c[0x0][0x1e4] ;  /* 0x000079009f9f7619 */ /* 0x000fea00000102db */
[----:B------:R-:W-:Y:S04]  /*5dd0*/  LDSM.16.M88.4 R32, [R199+0x10100] ;  /* 0x01010000c720783b */ /* 0x000fe80000000200 */
[----:B------:R-:W-:Y:S04]  /*5de0*/  LDSM.16.M88.4 R24, [R192+0x9100] ;  /* 0x00910000c018783b */ /* 0x000fe80000000200 */
[----:B------:R-:W-:Y:S04]  /*5df0*/  LDSM.16.M88.4 R168, [R192+0x9900] ;  /* 0x00990000c0a8783b */ /* 0x000fe80000000200 */
[----:B------:R-:W-:Y:S04]  /*5e00*/  LDSM.16.M88.4 R172, [R200+0x10100] ;  /* 0x01010000c8ac783b */ /* 0x000fe80000000200 */
[----:B------:R-:W-:Y:S04]  /*5e10*/  LDSM.16.M88.4 R176, [R203] ;  /* 0x00000000cbb0783b */ /* 0x000fe80000000200 */
[----:B------:R-:W-:Y:S04]  /*5e20*/  LDSM.16.M88.4 R180, [R218] ;  /* 0x00000000dab4783b */ /* 0x000fe80000000200 */
[----:B------:R-:W-:Y:S04]  /*5e30*/  LDSM.16.M88.4 R184, [R217] ;  /* 0x00000000d9b8783b */ /* 0x000fe80000000200 */
[----:B------:R-:W-:Y:S04]  /*5e40*/  LDSM.16.M88.4 R188, [R216] ;  /* 0x00000000d8bc783b */ /* 0x000fe80000000200 */
[----:B------:R-:W5:Y:S01]  /*5e50*/  LDL R219, [R1+0x4] ;  /* 0x0000040001db7983 */ /* 0x000f620000100800 */
[----:B--2---:R-:W-:Y:S05]  /*5e60*/  @!P1 IADD3 R3, P0, R2, R16, RZ ;  /* 0x0000001002039210 */ /* 0x004fea0007f1e0ff */
[----:B---3--:R-:W-:Y:S01]  /*5e70*/  @!P1 IMAD.X R6, R0, 0x1, R15, P0 ;  /* 0x0000000100069824 */ /* 0x008fe200000e060f */
[----:B----4-:R-:W-:Y:S05]  /*5e80*/  @!P1 IADD3 R4, P0, R2, R12, RZ ;  /* 0x0000000c02049210 */ /* 0x010fea0007f1e0ff */
[----:B-----5:R-:W-:Y:S01]  /*5e90*/  @!P1 IMAD.X R7, R0, 0x1, R11, P0 ;  /* 0x0000000100079824 */ /* 0x020fe200000e060b */
        /* <DEDUP_REMOVED lines=14> */
[----:B------:R-:W-:Y:S02]  /*5f80*/  @!P1 IADD3 R3, P0, R2, R16, RZ ;  /* 0x0000001002039210 */ /* 0x000fe40007f1e0ff */
[----:B------:R-:W-:Y:S03]  /*5f90*/  LDSM.16.M88.4 R16, [R192+0x8900] ;  /* 0x00890000c010783b */ /* 0x000fe60000000200 */
[----:B------:R-:W-:Y:S01]  /*5fa0*/  @!P1 IMAD.X R4, R0, 0x1, R15, P0 ;  /* 0x0000000100049824 */ /* 0x000fe200000e060f */
[C---:B------:R-:W-:Y:S04]  /*5fb0*/  @!P1 LEA R20, P0, R3.reuse, c[0x0][0x1f8], 0x1 ;  /* 0x00007e0003149a11 */ /* 0x040fe800078008ff */
[----:B------:R-:W-:Y:S02]  /*5fc0*/  @!P1 LEA.HI.X R21, R3, c[0x0][0x1fc], R4, 0x1, P0 ;  /* 0x00007f0003159a11 */ /* 0x000fe400000f0c04 */
[----:B------:R-:W-:Y:S05]  /*5fd0*/  @!P1 IADD3 R3, P0, R2, R12, RZ ;  /* 0x0000000c02039210 */ /* 0x000fea0007f1e0ff */
[----:B------:R-:W-:Y:S01]  /*5fe0*/  @!P1 IMAD.X R4, R0, 0x1, R11, P0 ;  /* 0x0000000100049824 */ /* 0x000fe200000e060b */
[C---:B------:R-:W-:Y:S04]  /*5ff0*/  @!P1 LEA R14, P0, R3.reuse, c[0x0][0x1f8], 0x1 ;  /* 0x00007e00030e9a11 */ /* 0x040fe800078008ff */
[----:B------:R-:W-:Y:S02]  /*6000*/  @!P1 LEA.HI.X R15, R3, c[0x0][0x1fc], R4, 0x1, P0 ;  /* 0x00007f00030f9a11 */ /* 0x000fe400000f0c04 */
[----:B------:R-:W-:Y:S05]  /*6010*/  @!P1 IADD3 R3, P0, R2, R10, RZ ;  /* 0x0000000a02039210 */ /* 0x000fea0007f1e0ff */
[----:B------:R-:W-:Y:S01]  /*6020*/  @!P1 IMAD.X R4, R0, 0x1, R9, P0 ;  /* 0x0000000100049824 */ /* 0x000fe200000e0609 */
[C---:B------:R-:W-:Y:S01]  /*6030*/  @!P1 LEA R12, P0, R3.reuse, c[0x0][0x1f8], 0x1 ;  /* 0x00007e00030c9a11 */ /* 0x040fe200078008ff */
[----:B------:R-:W1:Y:S03]  /*6040*/  LDSM.16.M88.4 R8, [R192+0x8100] ;  /* 0x00810000c008783b */ /* 0x000e660000000200 */
[----:B------:R-:W-:Y:S01]  /*6050*/  @!P1 LEA.HI.X R13, R3, c[0x0][0x1fc], R4, 0x1, P0 ;  /* 0x00007f00030d9a11 */ /* 0x000fe200000f0c04 */
[----:B------:R-:W-:Y:S01]  /*6060*/  @!PT LDS RZ, [RZ] ;  /* 0x00000000fffff984 */ /* 0x000fe20000000800 */
[----:B------:R-:W-:Y:S01]  /*6070*/  @!PT LDS RZ, [RZ] ;  /* 0x00000000fffff984 */ /* 0x000fe20000000800 */
[----:B------:R-:W-:Y:S01]  /*6080*/  @!PT LDS RZ, [RZ] ;  /* 0x00000000fffff984 */ /* 0x000fe20000000800 */
[----:B------:R2:W-:Y:S01]  /*6090*/  @!P1 LDGSTS.E.BYPASS.LTC128B.128 [R233+0x100], [R220.64], !P3 ;  /* 0x00100000dce99fae */ /* 0x0005e2000d901d48 */
[----:B------:R-:W-:Y:S03]  /*60a0*/  @!P1 IADD3 R2, P0, R2, R252, RZ ;  /* 0x000000fc02029210 */ /* 0x000fe60007f1e0ff */
[----:B------:R3:W-:Y:S02]  /*60b0*/  @!P1 LDGSTS.E.BYPASS.LTC128B.128 [R233+0x2100], [R30.64], !P6 ;  /* 0x021000001ee99fae */ /* 0x0007e4000f101d48 */
[----:B------:R-:W-:Y:S01]  /*60c0*/  @!P1 IMAD.X R0, R0, 0x1, R251, P0 ;  /* 0x0000000100009824 */ /* 0x000fe200000e06fb */
[C---:B------:R-:W-:Y:S01]  /*60d0*/  @!P1 LEA R6, P0, R2.reuse, c[0x0][0x1f8], 0x1 ;  /* 0x00007e0002069a11 */ /* 0x040fe200078008ff */
[----:B------:R3:W-:Y:S03]  /*60e0*/  @!P1 LDGSTS.E.BYPASS.LTC128B.128 [R233+0x4100], [R28.64], !P5 ;  /* 0x041000001ce99fae */ /* 0x0007e6000e901d48 */
[----:B------:R-:W-:Y:S01]  /*60f0*/  @!P1 LEA.HI.X R7, R2, c[0x0][0x1fc], R0, 0x1, P0 ;  /* 0x00007f0002079a11 */ /* 0x000fe200000f0c00 */
[----:B------:R4:W-:Y:S01]  /*6100*/  @!P1 LDGSTS.E.BYPASS.LTC128B.128 [R233+0x6100], [R22.64], !P4 ;  /* 0x0610000016e99fae */ /* 0x0009e2000e101d48 */
[C---:B------:R-:W-:Y:S03]  /*6110*/  ISETP.GT.AND P0, PT, R222.reuse, R232, PT ;  /* 0x000000e8de00720c */ /* 0x040fe60003f04270 */
[----:B------:R4:W-:Y:S04]  /*6120*/  @!P1 LDGSTS.E.BYPASS.LTC128B.128 [R233+0x1100], [R20.64], !P3 ;  /* 0x0110000014e99fae */ /* 0x0009e8000d901d48 */
[----:B------:R5:W-:Y:S04]  /*6130*/  @!P1 LDGSTS.E.BYPASS.LTC128B.128 [R233+0x3100], [R14.64], !P6 ;  /* 0x031000000ee99fae */ /* 0x000be8000f101d48 */
[----:B------:R5:W-:Y:S02]  /*6140*/  @!P1 LDGSTS.E.BYPASS.LTC128B.128 [R233+0x5100], [R12.64], !P5 ;  /* 0x051000000ce99fae */ /* 0x000be4000e901d48 */
[----:B------:R-:W-:Y:S02]  /*6150*/  @P0 IADD3 R4, R222, -0x1, RZ ;  /* 0xffffffffde040810 */ /* 0x000fe40007ffe0ff */
[----:B------:R1:W-:Y:S02]  /*6160*/  @!P1 LDGSTS.E.BYPASS.LTC128B.128 [R233+0x7100], [R6.64], !P4 ;  /* 0x0710000006e99fae */ /* 0x0003e4000e101d48 */
[----:B------:R-:W-:Y:S02]  /*6170*/  @P0 SHF.R.S32.HI R0, RZ, 0x1f, R4 ;  /* 0x0000001fff000819 */ /* 0x000fe40000011404 */
[----:B------:R-:W0:Y:S03]  /*6180*/  LDGDEPBAR ;  /* 0x00000000000079af */ /* 0x000e260000000000 */
[----:B------:R-:W-:Y:S04]  /*6190*/  @P0 IMAD R0, R0, c[0x0][0x1e0], RZ ;  /* 0x0000780000000a24 */ /* 0x000fe800078e02ff */
[C---:B------:R-:W-:Y:S02]  /*61a0*/  @P0 IMAD R0, R4.reuse, c[0x0][0x1e4], R0 ;  /* 0x0000790004000a24 */ /* 0x040fe400078e0200 */
[----:B------:R-:W-:Y:S04]  /*61b0*/  @P0 IMAD.WIDE.U32 R4, R4, c[0x0][0x1e0], RZ ;  /* 0x0000780004040a25 */ /* 0x000fe800078e00ff */
[----:B------:R-:W-:Y:S02]  /*61c0*/  @P0 IMAD.SHL.U32 R2, R4, 0x40, RZ ;  /* 0x0000004004020824 */ /* 0x000fe400078e00ff */
[----:B------:R-:W-:Y:S03]  /*61d0*/  @P0 IMAD.IADD R0, R5, 0x1, R0 ;  /* 0x0000000105000824 */ /* 0x000fe600078e0200 */
[----:B------:R-:W-:Y:S02]  /*61e0*/  @P0 IADD3 R3, P2, R2, R236, RZ ;  /* 0x000000ec02030210 */ /* 0x000fe40007f5e0ff */
[----:B------:R-:W-:Y:S05]  /*61f0*/  @P0 SHF.L.U64.HI R0, R4, 0x6, R0 ;  /* 0x0000000604000819 */ /* 0x000fea0000010200 */
[----:B------:R-:W-:Y:S01]  /*6200*/  @P0 IMAD.X R4, R0, 0x1, R225, P2 ;  /* 0x0000000100040824 */ /* 0x000fe200010e06e1 */
[C---:B------:R-:W-:Y:S04]  /*6210*/  @P0 LEA R234, P2, R3.reuse, c[0x0][0x1c8], 0x1 ;  /* 0x0000720003ea0a11 */ /* 0x040fe800078408ff */
[----:B------:R-:W-:Y:S02]  /*6220*/  @P0 LEA.HI.X R235, R3, c[0x0][0x1cc], R4, 0x1, P2 ;  /* 0x0000730003eb0a11 */ /* 0x000fe400010f0c04 */
[C---:B-1----:R-:W-:Y:S03]  /*6230*/  HMMA.16816.F32.BF16 R4, R32.reuse, R8, RZ ;  /* 0x000000082004723c */ /* 0x042fe600000418ff */
[----:B------:R-:W-:Y:S05]  /*6240*/  @P0 IADD3 R3, P1, R2, R250, RZ ;  /* 0x000000fa02030210 */ /* 0x000fea0007f3e0ff */
[C---:B------:R-:W-:Y:S01]  /*6250*/  HMMA.16816.F32.BF16 R8, R32.reuse, R10, RZ ;  /* 0x0000000a2008723c */ /* 0x040fe200000418ff */
[----:B------:R-:W-:Y:S03]  /*6260*/  @P0 IMAD.X R156, R0, 0x1, R249, P1 ;  /* 0x00000001009c0824 */ /* 0x000fe600008e06f9 */
[C---:B------:R-:W-:Y:S04]  /*6270*/  @P0 LEA R230, P1, R3.reuse, c[0x0][0x1c8], 0x1 ;  /* 0x0000720003e60a11 */ /* 0x040fe800078208ff */
[C---:B-----5:R-:W-:Y:S01]  /*6280*/  HMMA.16816.F32.BF16 R12, R32.reuse, R16, RZ ;  /* 0x00000010200c723c */ /* 0x060fe200000418ff */
[----:B------:R-:W-:Y:S03]  /*6290*/  @P0 LEA.HI.X R231, R3, c[0x0][0x1cc], R156, 0x1, P1 ;  /* 0x0000730003e70a11 */ /* 0x000fe600008f0c9c */
[----:B------:R-:W-:Y:S04]  /*62a0*/  @P0 IADD3 R3, P1, R2, R248, RZ ;  /* 0x000000f802030210 */ /* 0x000fe80007f3e0ff */
[C---:B------:R-:W-:Y:S01]  /*62b0*/  HMMA.16816.F32.BF16 R16, R32.reuse, R18, RZ ;  /* 0x000000122010723c */ /* 0x040fe200000418ff */
[----:B------:R-:W-:Y:S03]  /*62c0*/  @P0 IMAD.X R156, R0, 0x1, R247, P1 ;  /* 0x00000001009c0824 */ /* 0x000fe600008e06f7 */
[C---:B------:R-:W-:Y:S04]  /*62d0*/  @P0 LEA R228, P1, R3.reuse, c[0x0][0x1c8], 0x1 ;  /* 0x0000720003e40a11 */ /* 0x040fe800078208ff */
[C---:B----4-:R-:W-:Y:S01]  /*62e0*/  HMMA.16816.F32.BF16 R20, R32.reuse, R24, RZ ;  /* 0x000000182014723c */ /* 0x050fe200000418ff */
[----:B------:R-:W-:Y:S03]  /*62f0*/  @P0 LEA.HI.X R229, R3, c[0x0][0x1cc], R156, 0x1, P1 ;  /* 0x0000730003e50a11 */ /* 0x000fe600008f0c9c */
[----:B------:R-:W-:Y:S04]  /*6300*/  @P0 IADD3 R3, P1, R2, R246, RZ ;  /* 0x000000f602030210 */ /* 0x000fe80007f3e0ff */
[C---:B------:R-:W-:Y:S01]  /*6310*/  HMMA.16816.F32.BF16 R24, R32.reuse, R26, RZ ;  /* 0x0000001a2018723c */ /* 0x040fe200000418ff */
[----:B------:R-:W-:Y:S03]  /*6320*/  @P0 IMAD.X R156, R0, 0x1, R245, P1 ;  /* 0x00000001009c0824 */ /* 0x000fe600008e06f5 */
[C---:B------:R-:W-:Y:S04]  /*6330*/  @P0 LEA R226, P1, R3.reuse, c[0x0][0x1c8], 0x1 ;  /* 0x0000720003e20a11 */ /* 0x040fe800078208ff */
[C---:B---3--:R-:W-:Y:S01]  /*6340*/  HMMA.16816.F32.BF16 R28, R32.reuse, R168, RZ ;  /* 0x000000a8201c723c */ /* 0x048fe200000418ff */
[----:B------:R-:W-:Y:S03]  /*6350*/  @P0 LEA.HI.X R227, R3, c[0x0][0x1cc], R156, 0x1, P1 ;  /* 0x0000730003e30a11 */ /* 0x000fe600008f0c9c */
[----:B------:R-:W-:Y:S02]  /*6360*/  @P0 IADD3 R2, P1, R223, R2, RZ ;  /* 0x00000002df020210 */ /* 0x000fe40007f3e0ff */
[----:B------:R-:W3:Y:S02]  /*6370*/  LDL R223, [R1+0x38] ;  /* 0x0000380001df7983 */ /* 0x000ee40000100800 */
[----:B------:R-:W-:Y:S01]  /*6380*/  HMMA.16816.F32.BF16 R32, R32, R170, RZ ;  /* 0x000000aa2020723c */ /* 0x000fe200000418ff */
[----:B------:R-:W-:Y:S01]  /*6390*/  @P0 IMAD.X R0, R159, 0x1, R0, P1 ;  /* 0x000000019f000824 */ /* 0x000fe200008e0600 */
[----:B------:R-:W-:Y:S02]  /*63a0*/  LDSM.16.M88.4 R168, [R202+0x10100] ;  /* 0x01010000caa8783b */ /* 0x000fe40000000200 */
[----:B------:R-:W-:Y:S01]  /*63b0*/  IMAD.MOV.U32 R159, RZ, RZ, c[0x0][0x2c4] ;  /* 0x0000b100ff9f7624 */ /* 0x000fe200078e00ff */
[----:B------:R-:W-:Y:S03]  /*63c0*/  @P0 IADD3 R3, P1, R2, R236, RZ ;  /* 0x000000ec02030210 */ /* 0x000fe60007f3e0ff */
[C---:B------:R-:W-:Y:S05]  /*63d0*/  HMMA.16816.F32.BF16 R4, R172.reuse, R176, R4 ;  /* 0x000000b0ac04723c */ /* 0x040fea0000041804 */
[----:B------:R-:W-:Y:S01]  /*63e0*/  ISETP.NE.AND P2, PT, R159, 0x1, PT ;  /* 0x000000019f00780c */ /* 0x000fe20003f45270 */
[----:B------:R-:W-:Y:S01]  /*63f0*/  @P0 IMAD.X R156, R0, 0x1, R225, P1 ;  /* 0x00000001009c0824 */ /* 0x000fe200008e06e1 */
[----:B------:R1:W3:Y:S01]  /*6400*/  LDL R159, [R1+0x3c] ;  /* 0x00003c00019f7983 */ /* 0x0002e20000100800 */
[C---:B------:R-:W-:Y:S03]  /*6410*/  HMMA.16816.F32.BF16 R8, R172.reuse, R178, R8 ;  /* 0x000000b2ac08723c */ /* 0x040fe60000041808 */
[----:B------:R-:W-:Y:S01]  /*6420*/  LDSM.16.M88.4 R176, [R198+0x8900] ;  /* 0x00890000c6b0783b */ /* 0x000fe20000000200 */
[C---:B------:R-:W-:Y:S04]  /*6430*/  @P0 LEA R224, P1, R3.reuse, c[0x0][0x1c8], 0x1 ;  /* 0x0000720003e00a11 */ /* 0x040fe800078208ff */
[C---:B------:R-:W-:Y:S04]  /*6440*/  HMMA.16816.F32.BF16 R12, R172.reuse, R180, R12 ;  /* 0x000000b4ac0c723c */ /* 0x040fe8000004180c */
[----:B------:R-:W-:Y:S02]  /*6450*/  @P0 LEA.HI.X R225, R3, c[0x0][0x1cc], R156, 0x1, P1 ;  /* 0x0000730003e10a11 */ /* 0x000fe400008f0c9c */
[----:B------:R-:W-:Y:S02]  /*6460*/  @P0 IADD3 R3, P1, R2, R250, RZ ;  /* 0x000000fa02030210 */ /* 0x000fe40007f3e0ff */
[C---:B------:R-:W-:Y:S04]  /*6470*/  HMMA.16816.F32.BF16 R16, R172.reuse, R182, R16 ;  /* 0x000000b6ac10723c */ /* 0x040fe80000041810 */
[----:B------:R-:W-:Y:S01]  /*6480*/  @P0 IMAD.X R156, R0, 0x1, R249, P1 ;  /* 0x00000001009c0824 */ /* 0x000fe200008e06f9 */
[C---:B--2---:R-:W-:Y:S03]  /*6490*/  @P0 LEA R220, P1, R3.reuse, c[0x0][0x1c8], 0x1 ;  /* 0x0000720003dc0a11 */ /* 0x044fe600078208ff */
[C---:B------:R-:W-:Y:S04]  /*64a0*/  HMMA.16816.F32.BF16 R20, R172.reuse, R184, R20 ;  /* 0x000000b8ac14723c */ /* 0x040fe80000041814 */
[----:B------:R-:W-:Y:S02]  /*64b0*/  @P0 LEA.HI.X R221, R3, c[0x0][0x1cc], R156, 0x1, P1 ;  /* 0x0000730003dd0a11 */ /* 0x000fe400008f0c9c */
[----:B------:R-:W-:Y:S02]  /*64c0*/  @P0 IADD3 R3, P1, R2, R248, RZ ;  /* 0x000000f802030210 */ /* 0x000fe40007f3e0ff */
[C---:B------:R-:W-:Y:S04]  /*64d0*/  HMMA.16816.F32.BF16 R24, R172.reuse, R186, R24 ;  /* 0x000000baac18723c */ /* 0x040fe80000041818 */
[----:B------:R-:W-:Y:S01]  /*64e0*/  @P0 IMAD.X R156, R0, 0x1, R247, P1 ;  /* 0x00000001009c0824 */ /* 0x000fe200008e06f7 */
[C---:B------:R-:W-:Y:S03]  /*64f0*/  @P0 LEA R182, P1, R3.reuse, c[0x0][0x1c8], 0x1 ;  /* 0x0000720003b60a11 */ /* 0x040fe600078208ff */
[C---:B------:R-:W-:Y:S04]  /*6500*/  HMMA.16816.F32.BF16 R28, R172.reuse, R188, R28 ;  /* 0x000000bcac1c723c */ /* 0x040fe8000004181c */
[----:B------:R-:W-:Y:S01]  /*6510*/  @P0 LEA.HI.X R183, R3, c[0x0][0x1cc], R156, 0x1, P1 ;  /* 0x0000730003b70a11 */ /* 0x000fe200008f0c9c */
[----:B------:R-:W-:Y:S01]  /*6520*/  IMAD.SHL.U32 R156, R222, 0x40, RZ ;  /* 0x00000040de9c7824 */ /* 0x000fe200078e00ff */
[----:B------:R-:W-:Y:S02]  /*6530*/  @P0 IADD3 R2, P1, R2, R246, RZ ;  /* 0x000000f602020210 */ /* 0x000fe40007f3e0ff */
[----:B------:R-:W-:Y:S01]  /*6540*/  HMMA.16816.F32.BF16 R32, R172, R190, R32 ;  /* 0x000000beac20723c */ /* 0x000fe20000041820 */
[----:B------:R-:W2:Y:S03]  /*6550*/  LDSM.16.M88.4 R172, [R198+0x8100] ;  /* 0x00810000c6ac783b */ /* 0x000ea60000000200 */
[----:B------:R-:W-:Y:S01]  /*6560*/  @P0 IMAD.X R0, R0, 0x1, R245, P1 ;  /* 0x0000000100000824 */ /* 0x000fe200008e06f5 */
[C---:B------:R-:W-:Y:S04]  /*6570*/  @P0 LEA R180, P1, R2.reuse, c[0x0][0x1c8], 0x1 ;  /* 0x0000720002b40a11 */ /* 0x040fe800078208ff */
[----:B------:R-:W-:Y:S03]  /*6580*/  @P0 LEA.HI.X R181, R2, c[0x0][0x1cc], R0, 0x1, P1 ;  /* 0x0000730002b50a11 */ /* 0x000fe600008f0c00 */
[----:B------:R-:W-:Y:S04]  /*6590*/  IADD3 R0, -R219, 0x1, -R156 ;  /* 0x00000001db007810 */ /* 0x000fe80007ffe99c */
[----:B------:R-:W-:Y:S04]  /*65a0*/  IADD3 R0, R0, c[0x0][0x1d0], RZ ;  /* 0x0000740000007a10 */ /* 0x000fe80007ffe0ff */
[----:B------:R-:W-:Y:S01]  /*65b0*/  IADD3 R0, R0, -c[0x0][0x168], RZ ;  /* 0x80005a0000007a10 */ /* 0x000fe20007ffe0ff */
[C---:B--2---:R-:W-:Y:S08]  /*65c0*/  HMMA.16816.F32.BF16 R4, R168.reuse, R172, R4 ;  /* 0x000000aca804723c */ /* 0x044ff00000041804 */
[C---:B------:R-:W-:Y:S01]  /*65d0*/  HMMA.16816.F32.BF16 R8, R168.reuse, R174, R8 ;  /* 0x000000aea808723c */ /* 0x040fe20000041808 */
[----:B------:R-:W2:Y:S07]  /*65e0*/  LDSM.16.M88.4 R172, [R198+0x9100] ;  /* 0x00910000c6ac783b */ /* 0x000eae0000000200 */
[C---:B------:R-:W-:Y:S08]  /*65f0*/  HMMA.16816.F32.BF16 R12, R168.reuse, R176, R12 ;  /* 0x000000b0a80c723c */ /* 0x040ff0000004180c */
[C---:B------:R-:W-:Y:S01]  /*6600*/  HMMA.16816.F32.BF16 R16, R168.reuse, R178, R16 ;  /* 0x000000b2a810723c */ /* 0x040fe20000041810 */
[----:B------:R-:W4:Y:S07]  /*6610*/  LDSM.16.M88.4 R176, [R198+0x9900] ;  /* 0x00990000c6b0783b */ /* 0x000f2e0000000200 */
[C---:B--2---:R-:W-:Y:S08]  /*6620*/  HMMA.16816.F32.BF16 R20, R168.reuse, R172, R20 ;  /* 0x000000aca814723c */ /* 0x044ff00000041814 */
[C---:B------:R-:W-:Y:S01]  /*6630*/  HMMA.16816.F32.BF16 R24, R168.reuse, R174, R24 ;  /* 0x000000aea818723c */ /* 0x040fe20000041818 */
[----:B------:R-:W-:Y:S07]  /*6640*/  LDSM.16.M88.4 R172, [R197] ;  /* 0x00000000c5ac783b */ /* 0x000fee0000000200 */
[C---:B----4-:R-:W-:Y:S08]  /*6650*/  HMMA.16816.F32.BF16 R28, R168.reuse, R176, R28 ;  /* 0x000000b0a81c723c */ /* 0x050ff0000004181c */
[----:B------:R-:W-:Y:S01]  /*6660*/  HMMA.16816.F32.BF16 R32, R168, R178, R32 ;  /* 0x000000b2a820723c */ /* 0x000fe20000041820 */
[----:B------:R-:W2:Y:S04]  /*6670*/  LDSM.16.M88.4 R168, [R201+0x10100] ;  /* 0x01010000c9a8783b */ /* 0x000ea80000000200 */
[----:B------:R-:W4:Y:S03]  /*6680*/  LDSM.16.M88.4 R176, [R197+0x800] ;  /* 0x00080000c5b0783b */ /* 0x000f260000000200 */
[C---:B--2---:R-:W-:Y:S08]  /*6690*/  HMMA.16816.F32.BF16 R4, R168.reuse, R172, R4 ;  /* 0x000000aca804723c */ /* 0x044ff00000041804 */
[C---:B------:R-:W-:Y:S01]  /*66a0*/  HMMA.16816.F32.BF16 R8, R168.reuse, R174, R8 ;  /* 0x000000aea808723c */ /* 0x040fe20000041808 */
[----:B------:R-:W2:Y:S07]  /*66b0*/  LDSM.16.M88.4 R172, [R197+0x1000] ;  /* 0x00100000c5ac783b */ /* 0x000eae0000000200 */
[C---:B----4-:R-:W-:Y:S08]  /*66c0*/  HMMA.16816.F32.BF16 R12, R168.reuse, R176, R12 ;  /* 0x000000b0a80c723c */ /* 0x050ff0000004180c */
[C---:B------:R-:W-:Y:S01]  /*66d0*/  HMMA.16816.F32.BF16 R16, R168.reuse, R178, R16 ;  /* 0x000000b2a810723c */ /* 0x040fe20000041810 */
[----:B------:R-:W4:Y:S07]  /*66e0*/  LDSM.16.M88.4 R176, [R197+0x1800] ;  /* 0x00180000c5b0783b */ /* 0x000f2e0000000200 */
[C---:B--2---:R-:W-:Y:S08]  /*66f0*/  HMMA.16816.F32.BF16 R20, R168.reuse, R172, R20 ;  /* 0x000000aca814723c */ /* 0x044ff00000041814 */
[C---:B------:R-:W-:Y:S01]  /*6700*/  HMMA.16816.F32.BF16 R24, R168.reuse, R174, R24 ;  /* 0x000000aea818723c */ /* 0x040fe20000041818 */
[----:B------:R-:W-:Y:S07]  /*6710*/  LDSM.16.M88.4 R172, [R192+0xa100] ;  /* 0x00a10000c0ac783b */ /* 0x000fee0000000200 */
[C---:B----4-:R-:W-:Y:S08]  /*6720*/  HMMA.16816.F32.BF16 R28, R168.reuse, R176, R28 ;  /* 0x000000b0a81c723c */ /* 0x050ff0000004181c */
[----:B------:R-:W-:Y:S01]  /*6730*/  HMMA.16816.F32.BF16 R32, R168, R178, R32 ;  /* 0x000000b2a820723c */ /* 0x000fe20000041820 */
[----:B------:R-:W2:Y:S04]  /*6740*/  LDSM.16.M88.4 R168, [R199+0x14100] ;  /* 0x01410000c7a8783b */ /* 0x000ea80000000200 */
[----:B------:R-:W4:Y:S01]  /*6750*/  LDSM.16.M88.4 R176, [R192+0xa900] ;  /* 0x00a90000c0b0783b */ /* 0x000f220000000200 */
[----:B---3--:R-:W-:Y:S02]  /*6760*/  @P2 IMAD.MOV.U32 R159, RZ, RZ, R223 ;  /* 0x000000ffff9f2224 */ /* 0x008fe400078e00df */
[----:B------:R-:W-:Y:S03]  /*6770*/  IMAD.MOV.U32 R223, RZ, RZ, 0x1 ;  /* 0x00000001ffdf7424 */ /* 0x000fe600078e00ff */
[----:B------:R-:W-:Y:S02]  /*6780*/  SHFL.IDX PT, R3, R159, RZ, 0x1c1f ;  /* 0x001c1fff9f037589 */ /* 0x000fe400000e0000 */
[----:B------:R-:W-:Y:S01]  /*6790*/  ISETP.LE.AND P2, PT, R223, c[0x0][0x32c], PT ;  /* 0x0000cb00df007a0c */ /* 0x000fe20003f43270 */
[C---:B--2---:R-:W-:Y:S08]  /*67a0*/  HMMA.16816.F32.BF16 R4, R168.reuse, R172, R4 ;  /* 0x000000aca804723c */ /* 0x044ff00000041804 */
[C---:B------:R-:W-:Y:S01]  /*67b0*/  HMMA.16816.F32.BF16 R8, R168.reuse, R174, R8 ;  /* 0x000000aea808723c */ /* 0x040fe20000041808 */
[----:B------:R-:W2:Y:S07]  /*67c0*/  LDSM.16.M88.4 R172, [R192+0xb100] ;  /* 0x00b10000c0ac783b */ /* 0x000eae0000000200 */
[C---:B----4-:R-:W-:Y:S08]  /*67d0*/  HMMA.16816.F32.BF16 R12, R168.reuse, R176, R12 ;  /* 0x000000b0a80c723c */ /* 0x050ff0000004180c */
[C---:B------:R-:W-:Y:S01]  /*67e0*/  HMMA.16816.F32.BF16 R16, R168.reuse, R178, R16 ;  /* 0x000000b2a810723c */ /* 0x040fe20000041810 */
[----:B------:R-:W3:Y:S07]  /*67f0*/  LDSM.16.M88.4 R176, [R192+0xb900] ;  /* 0x00b90000c0b0783b */ /* 0x000eee0000000200 */
[C---:B--2---:R-:W-:Y:S08]  /*6800*/  HMMA.16816.F32.BF16 R20, R168.reuse, R172, R20 ;  /* 0x000000aca814723c */ /* 0x044ff00000041814 */
[C---:B------:R-:W-:Y:S01]  /*6810*/  HMMA.16816.F32.BF16 R24, R168.reuse, R174, R24 ;  /* 0x000000aea818723c */ /* 0x040fe20000041818 */
[----:B------:R-:W-:Y:S07]  /*6820*/  LDSM.16.M88.4 R172, [R215] ;  /* 0x00000000d7ac783b */ /* 0x000fee0000000200 */
[C---:B---3--:R-:W-:Y:S08]  /*6830*/  HMMA.16816.F32.BF16 R28, R168.reuse, R176, R28 ;  /* 0x000000b0a81c723c */ /* 0x048ff0000004181c */
[----:B------:R-:W-:Y:S01]  /*6840*/  HMMA.16816.F32.BF16 R32, R168, R178, R32 ;  /* 0x000000b2a820723c */ /* 0x000fe20000041820 */
[----:B------:R-:W2:Y:S04]  /*6850*/  LDSM.16.M88.4 R168, [R200+0x14100] ;  /* 0x01410000c8a8783b */ /* 0x000ea80000000200 */
[----:B------:R-:W3:Y:S03]  /*6860*/  LDSM.16.M88.4 R176, [R214] ;  /* 0x00000000d6b0783b */ /* 0x000ee60000000200 */
[C---:B--2---:R-:W-:Y:S08]  /*6870*/  HMMA.16816.F32.BF16 R4, R168.reuse, R172, R4 ;  /* 0x000000aca804723c */ /* 0x044ff00000041804 */
[C---:B------:R-:W-:Y:S01]  /*6880*/  HMMA.16816.F32.BF16 R8, R168.reuse, R174, R8 ;  /* 0x000000aea808723c */ /* 0x040fe20000041808 */
[----:B------:R-:W2:Y:S07]  /*6890*/  LDSM.16.M88.4 R172, [R213] ;  /* 0x00000000d5ac783b */ /* 0x000eae0000000200 */
[C---:B---3--:R-:W-:Y:S08]  /*68a0*/  HMMA.16816.F32.BF16 R12, R168.reuse, R176, R12 ;  /* 0x000000b0a80c723c */ /* 0x048ff0000004180c */
[C---:B------:R-:W-:Y:S01]  /*68b0*/  HMMA.16816.F32.BF16 R16, R168.reuse, R178, R16 ;  /* 0x000000b2a810723c */ /* 0x040fe20000041810 */
[----:B------:R-:W3:Y:S07]  /*68c0*/  LDSM.16.M88.4 R176, [R212] ;  /* 0x00000000d4b0783b */ /* 0x000eee0000000200 */
[C---:B--2---:R-:W-:Y:S08]  /*68d0*/  HMMA.16816.F32.BF16 R20, R168.reuse, R172, R20 ;  /* 0x000000aca814723c */ /* 0x044ff00000041814 */
[C---:B------:R-:W-:Y:S01]  /*68e0*/  HMMA.16816.F32.BF16 R24, R168.reuse, R174, R24 ;  /* 0x000000aea818723c */ /* 0x040fe20000041818 */
[----:B------:R-:W-:Y:S07]  /*68f0*/  LDSM.16.M88.4 R172, [R198+0xa100] ;  /* 0x00a10000c6ac783b */ /* 0x000fee0000000200 */
[C---:B---3--:R-:W-:Y:S08]  /*6900*/  HMMA.16816.F32.BF16 R28, R168.reuse, R176, R28 ;  /* 0x000000b0a81c723c */ /* 0x048ff0000004181c */
[----:B------:R-:W-:Y:S01]  /*6910*/  HMMA.16816.F32.BF16 R32, R168, R178, R32 ;  /* 0x000000b2a820723c */ /* 0x000fe20000041820 */
[----:B------:R-:W2:Y:S04]  /*6920*/  LDSM.16.M88.4 R168, [R202+0x14100] ;  /* 0x01410000caa8783b */ /* 0x000ea80000000200 */
[----:B------:R-:W3:Y:S03]  /*6930*/  LDSM.16.M88.4 R176, [R198+0xa900] ;  /* 0x00a90000c6b0783b */ /* 0x000ee60000000200 */
[C---:B--2---:R-:W-:Y:S08]  /*6940*/  HMMA.16816.F32.BF16 R4, R168.reuse, R172, R4 ;  /* 0x000000aca804723c */ /* 0x044ff00000041804 */
[C---:B------:R-:W-:Y:S01]  /*6950*/  HMMA.16816.F32.BF16 R8, R168.reuse, R174, R8 ;  /* 0x000000aea808723c */ /* 0x040fe20000041808 */
[----:B------:R-:W2:Y:S07]  /*6960*/  LDSM.16.M88.4 R172, [R198+0xb100] ;  /* 0x00b10000c6ac783b */ /* 0x000eae0000000200 */
[C---:B---3--:R-:W-:Y:S08]  /*6970*/  HMMA.16816.F32.BF16 R12, R168.reuse, R176, R12 ;  /* 0x000000b0a80c723c */ /* 0x048ff0000004180c */
[C---:B------:R-:W-:Y:S01]  /*6980*/  HMMA.16816.F32.BF16 R16, R168.reuse, R178, R16 ;  /* 0x000000b2a810723c */ /* 0x040fe20000041810 */
[----:B------:R-:W3:Y:S07]  /*6990*/  LDSM.16.M88.4 R176, [R198+0xb900] ;  /* 0x00b90000c6b0783b */ /* 0x000eee0000000200 */
        /* <DEDUP_REMOVED lines=116> */
[----:B------:R-:W3:Y:S01]  /*70e0*/  LDSM.16.M88.4 R176, [R197+0x7800] ;  /* 0x00780000c5b0783b */ /* 0x000ee20000000200 */
[----:B------:R-:W-:Y:S04]  /*70f0*/  DEPBAR.LE SB0, 0x0 ;  /* 0x000080000000791a */ /* 0x000fe80000000000 */
[----:B------:R-:W-:Y:S02]  /*7100*/  BAR.SYNC.DEFER_BLOCKING 0x0 ;  /* 0x0000000000007b1d */ /* 0x000fe40000010000 */
[C---:B--2---:R-:W-:Y:S04]  /*7110*/  HMMA.16816.F32.BF16 R20, R168.reuse, R172, R20 ;  /* 0x000000aca814723c */ /* 0x044fe80000041814 */
[----:B------:R-:W-:Y:S01]  /*7120*/  @!PT LDS RZ, [RZ] ;  /* 0x00000000fffff984 */ /* 0x000fe20000000800 */
[----:B------:R-:W-:Y:S01]  /*7130*/  @!PT LDS RZ, [RZ] ;  /* 0x00000000fffff984 */ /* 0x000fe20000000800 */
[----:B------:R-:W-:Y:S01]  /*7140*/  @!PT LDS RZ, [RZ] ;  /* 0x00000000fffff984 */ /* 0x000fe20000000800 */
[----:B------:R1:W-:Y:S04]  /*7150*/  @P0 LDGSTS.E.BYPASS.LTC128B.128 [R233+0x8100], [R234.64], !P3 ;  /* 0x08100000eae90fae */ /* 0x0003e8000d901d48 */
[C---:B------:R-:W-:Y:S01]  /*7160*/  HMMA.16816.F32.BF16 R24, R168.reuse, R174, R24 ;  /* 0x000000aea818723c */ /* 0x040fe20000041818 */
[----:B------:R1:W-:Y:S04]  /*7170*/  @P0 LDGSTS.E.BYPASS.LTC128B.128 [R233+0xa100], [R230.64], !P6 ;  /* 0x0a100000e6e90fae */ /* 0x0003e8000f101d48 */
[----:B------:R1:W-:Y:S03]  /*7180*/  @P0 LDGSTS.E.BYPASS.LTC128B.128 [R233+0xc100], [R228.64], !P5 ;  /* 0x0c100000e4e90fae */ /* 0x0003e6000e901d48 */
[C---:B---3--:R-:W-:Y:S01]  /*7190*/  HMMA.16816.F32.BF16 R28, R168.reuse, R176, R28 ;  /* 0x000000b0a81c723c */ /* 0x048fe2000004181c */
[----:B------:R1:W-:Y:S04]  /*71a0*/  @P0 LDGSTS.E.BYPASS.LTC128B.128 [R233+0xe100], [R226.64], !P4 ;  /* 0x0e100000e2e90fae */ /* 0x0003e8000e101d48 */
[----:B------:R1:W-:Y:S03]  /*71b0*/  @P0 LDGSTS.E.BYPASS.LTC128B.128 [R233+0x9100], [R224.64], !P3 ;  /* 0x09100000e0e90fae */ /* 0x0003e6000d901d48 */
[----:B------:R-:W-:Y:S01]  /*71c0*/  HMMA.16816.F32.BF16 R32, R168, R178, R32 ;  /* 0x000000b2a820723c */ /* 0x000fe20000041820 */
[----:B------:R1:W-:Y:S04]  /*71d0*/  @P0 LDGSTS.E.BYPASS.LTC128B.128 [R233+0xb100], [R220.64], !P6 ;  /* 0x0b100000dce90fae */ /* 0x0003e8000f101d48 */
[----:B------:R1:W-:Y:S02]  /*71e0*/  @P0 LDGSTS.E.BYPASS.LTC128B.128 [R233+0xd100], [R182.64], !P5 ;  /* 0x0d100000b6e90fae */ /* 0x0003e4000e901d48 */
[C---:B------:R-:W-:Y:S02]  /*71f0*/  IADD3 R169, R0.reuse, c[0x0][0x328], RZ ;  /* 0x0000ca0000a97a10 */ /* 0x040fe40007ffe0ff */
[----:B------:R1:W-:Y:S03]  /*7200*/  @P0 LDGSTS.E.BYPASS.LTC128B.128 [R233+0xf100], [R180.64], !P4 ;  /* 0x0f100000b4e90fae */ /* 0x0003e6000e101d48 */
[----:B------:R-:W-:Y:S01]  /*7210*/  IADD3 R168, R0, UR6, RZ ;  /* 0x0000000600a87c10 */ /* 0x000fe2000fffe0ff */
[----:B------:R-:W0:Y:S01]  /*7220*/  LDGDEPBAR ;  /* 0x00000000000079af */ /* 0x000e220000000000 */
[--C-:B------:R-:W-:Y:S03]  /*7230*/  IMAD.IADD R2, R169, 0x1, R3.reuse ;  /* 0x00000001a9027824 */ /* 0x100fe600078e0203 */
[----:B------:R-:W-:Y:S01]  /*7240*/  IMAD.IADD R0, R168, 0x1, R3 ;  /* 0x00000001a8007824 */ /* 0x000fe200078e0203 */
        /* <DEDUP_REMOVED lines=15> */
.L_x_2417:
[----:B------:R-:W-:Y:S04]  /*7340*/  MOV R170, c[0x0][0x32c] ;  /* 0x0000cb0000aa7a02 */ /* 0x000fe80000000f00 */
[----:B------:R-:W-:Y:S11]  /*7350*/  ISETP.NE.AND P0, PT, R170, 0x1, PT ;  /* 0x00000001aa00780c */ /* 0x000ff60003f05270 */
[----:B------:R-:W-:Y:S02]  /*7360*/  @!UPT UIADD3 URZ, URZ, URZ, URZ ;  /* 0x0000003f3f3ff290 */ /* 0x000fe4000fffe03f */
[----:B------:R-:W-:Y:S05]  /*7370*/  @P0 IMAD.HI.U32 R170, R3, c[0x0][0x330], RZ ;  /* 0x0000cc0003aa0a27 */ /* 0x000fea00078e00ff */
[----:B------:R-:W-:Y:S02]  /*7380*/  @P0 SHF.R.U32.HI R3, RZ, c[0x0][0x334], R170 ;  /* 0x0000cd00ff030a19 */ /* 0x000fe400000116aa */
.L_x_2418:
[----:B------:R-:W-:Y:S05]  /*7390*/  BSYNC B0 ;  /* 0x0000000000007941 */ /* 0x000fea0003800000 */
.L_x_2416:
[----:B------:R-:W-:Y:S04]  /*73a0*/  IMAD R3, R3, c[0x0][0x32c], -R156 ;  /* 0x0000cb0003037a24 */ /* 0x000fe800078e0a9c */
[----:B------:R-:W-:Y:S05]  /*73b0*/  IMAD.IADD R3, R3, 0x1, -R219 ;  /* 0x0000000103037824 */ /* 0x000fea00078e0adb */
[----:B------:R-:W-:Y:S02]  /*73c0*/  IADD3 R170, R3, c[0x0][0x32c], RZ ;  /* 0x0000cb0003aa7a10 */ /* 0x000fe40007ffe0ff */
[----:B------:R-:W-:Y:S02]  /*73d0*/  IMNMX R0, R0, R3, !PT ;  /* 0x0000000300007217 */ /* 0x000fe40007800200 */
[----:B------:R-:W-:Y:S02]  /*73e0*/  IMNMX R2, R2, R170, PT ;  /* 0x000000aa02027217 */ /* 0x000fe40003800200 */
.L_x_2415:
[----:B------:R-:W-:Y:S01]  /*73f0*/  ISETP.GT.AND P1, PT, R222, -0x1, PT ;  /* 0xffffffffde00780c */ /* 0x000fe20003f24270 */
[----:B------:R-:W2:Y:S03]  /*7400*/  SHFL.IDX PT, R3, R159, 0x1, 0x1c1f ;  /* 0x003c1f009f037f89 */ /* 0x000ea600000e0000 */
        /* <DEDUP_REMOVED lines=26> */
[----:B-1----:R-:W-:Y:S02]  /*75b0*/  FSEL R181, R20, -INF , !P0 ;  /* 0xff80000014b57808 */ /* 0x002fe40004000000 */
        /* <DEDUP_REMOVED lines=19> */
[--C-:B--2---:R-:W-:Y:S03]  /*76f0*/  IMAD.IADD R0, R168, 0x1, R3.reuse ;  /* 0x00000001a8007824 */ /* 0x104fe600078e0203 */
        /* <DEDUP_REMOVED lines=18> */
.L_x_2421:
[----:B------:R-:W-:Y:S04]  /*7820*/  MOV R12, c[0x0][0x32c] ;  /* 0x0000cb00000c7a02 */ /* 0x000fe80000000f00 */
[----:B------:R-:W-:Y:S11]  /*7830*/  ISETP.NE.AND P0, PT, R12, 0x1, PT ;  /* 0x000000010c00780c */ /* 0x000ff60003f05270 */
[----:B------:R-:W-:Y:S02]  /*7840*/  @!UPT UIADD3 URZ, URZ, URZ, URZ ;  /* 0x0000003f3f3ff290 */ /* 0x000fe4000fffe03f */
[----:B------:R-:W-:Y:S05]  /*7850*/  @P0 IMAD.HI.U32 R12, R3, c[0x0][0x330], RZ ;  /* 0x0000cc00030c0a27 */ /* 0x000fea00078e00ff */
[----:B------:R-:W-:Y:S02]  /*7860*/  @P0 SHF.R.U32.HI R3, RZ, c[0x0][0x334], R12 ;  /* 0x0000cd00ff030a19 */ /* 0x000fe4000001160c */
.L_x_2422:
[----:B------:R-:W-:Y:S05]  /*7870*/  BSYNC B0 ;  /* 0x0000000000007941 */ /* 0x000fea0003800000 */
.L_x_2420:
[----:B------:R-:W-:Y:S04]  /*7880*/  IMAD R156, R3, c[0x0][0x32c], -R156 ;  /* 0x0000cb00039c7a24 */ /* 0x000fe800078e0a9c */
[----:B------:R-:W-:Y:S05]  /*7890*/  IMAD.IADD R156, R156, 0x1, -R219 ;  /* 0x000000019c9c7824 */ /* 0x000fea00078e0adb */
[----:B------:R-:W-:Y:S02]  /*78a0*/  IADD3 R3, R156, c[0x0][0x32c], RZ ;  /* 0x0000cb009c037a10 */ /* 0x000fe40007ffe0ff */
[----:B------:R-:W-:Y:S02]  /*78b0*/  IMNMX R0, R0, R156, !PT ;  /* 0x0000009c00007217 */ /* 0x000fe40007800200 */
[----:B------:R-:W-:Y:S02]  /*78c0*/  IMNMX R2, R2, R3, PT ;  /* 0x0000000302027217 */ /* 0x000fe40003800200 */
.L_x_2419:
[----:B------:R-:W-:Y:S02]  /*78d0*/  ISETP.GT.AND P0, PT, R0, RZ, P1 ;  /* 0x000000ff0000720c */ /* 0x000fe40000f04270 */
        /* <DEDUP_REMOVED lines=110> */
[----:B------:R-:W-:Y:S01]  /*7fc0*/  MUFU.EX2 R227, R10 ;  /* 0x0000000a00e37308 */ /* 0x000fe20000000800 */
        /* <DEDUP_REMOVED lines=26> */
[----:B------:R-:W-:Y:S02]  /*8170*/  FMUL.FTZ R53, R2, R53 ;  /* 0x0000003502357220 */ /* 0x000fe40000410000 */
[C---:B--2---:R-:W-:Y:S02]  /*8180*/  FMUL.FTZ R10, R0.reuse, R166 ;  /* 0x000000a6000a7220 */ /* 0x044fe40000410000 */
[C---:B------:R-:W-:Y:S02]  /*8190*/  FMUL.FTZ R11, R0.reuse, R167 ;  /* 0x000000a7000b7220 */ /* 0x040fe40000410000 */
[C---:B------:R-:W-:Y:S01]  /*81a0*/  FMUL.FTZ R18, R0.reuse, R138 ;  /* 0x0000008a00127220 */ /* 0x040fe20000410000 */
[----:B------:R2:W-:Y:S01]  /*81b0*/  MUFU.EX2 R229, R6 ;  /* 0x0000000600e57308 */ /* 0x0005e20000000800 */
[C---:B------:R-:W-:Y:S01]  /*81c0*/  FMUL.FTZ R19, R0.reuse, R139 ;  /* 0x0000008b00137220 */ /* 0x040fe20000410000 */
[----:B------:R-:W-:Y:S01]  /*81d0*/  LDSM.16.MT88.4 R164, [R193+0x1900] ;  /* 0x00190000c1a4783b */ /* 0x000fe20000004200 */
[----:B------:R-:W-:Y:S02]  /*81e0*/  FMUL.FTZ R26, R0, R146 ;  /* 0x00000092001a7220 */ /* 0x000fe40000410000 */
[----:B---3--:R-:W-:Y:S02]  /*81f0*/  FMUL.FTZ R4, R2, R160 ;  /* 0x000000a002047220 */ /* 0x008fe40000410000 */
[C---:B------:R-:W-:Y:S02]  /*8200*/  FMUL.FTZ R27, R0.reuse, R147 ;  /* 0x00000093001b7220 */ /* 0x040fe40000410000 */
[C---:B------:R-:W-:Y:S01]  /*8210*/  FMUL.FTZ R34, R0.reuse, R154 ;  /* 0x0000009a00227220 */ /* 0x040fe20000410000 */
[----:B------:R-:W3:Y:S01]  /*8220*/  MUFU.EX2 R228, R7 ;  /* 0x0000000700e47308 */ /* 0x000ee20000000800 */
[----:B------:R-:W-:Y:S01]  /*8230*/  LDSM.16.MT88.4 R136, [R193+0x2100] ;  /* 0x00210000c188783b */ /* 0x000fe20000004200 */
[----:B------:R-:W-:Y:S01]  /*8240*/  FMUL.FTZ R35, R0, R155 ;  /* 0x0000009b00237220 */ /* 0x000fe20000410000 */
[----:B-1----:R-:W-:Y:S01]  /*8250*/  F2FP.BF16.PACK_AB R168, R242, R239 ;  /* 0x000000eff2a8723e */ /* 0x002fe200000010ff */
[----:B------:R-:W-:Y:S02]  /*8260*/  FMUL.FTZ R5, R2, R161 ;  /* 0x000000a102057220 */ /* 0x000fe40000410000 */
[C---:B------:R-:W-:Y:S02]  /*8270*/  FMUL.FTZ R38, R0.reuse, R38 ;  /* 0x0000002600267220 */ /* 0x040fe40000410000 */
[C---:B------:R-:W-:Y:S01]  /*8280*/  FMUL.FTZ R39, R0.reuse, R39 ;  /* 0x0000002700277220 */ /* 0x040fe20000410000 */
[----:B------:R-:W-:Y:S01]  /*8290*/  LDSM.16.MT88.4 R152, [R194+0x2900] ;  /* 0x00290000c298783b */ /* 0x000fe20000004200 */
[C---:B------:R-:W-:Y:S02]  /*82a0*/  FMUL.FTZ R42, R0.reuse, R42 ;  /* 0x0000002a002a7220 */ /* 0x040fe40000410000 */
[C---:B------:R-:W-:Y:S02]  /*82b0*/  FMUL.FTZ R43, R0.reuse, R43 ;  /* 0x0000002b002b7220 */ /* 0x040fe40000410000 */
[C---:B--2---:R-:W-:Y:S02]  /*82c0*/  FMUL.FTZ R6, R0.reuse, R162 ;  /* 0x000000a200067220 */ /* 0x044fe40000410000 */
[C---:B------:R-:W-:Y:S02]  /*82d0*/  FMUL.FTZ R46, R0.reuse, R46 ;  /* 0x0000002e002e7220 */ /* 0x040fe40000410000 */
[C---:B------:R-:W-:Y:S02]  /*82e0*/  FMUL.FTZ R47, R0.reuse, R47 ;  /* 0x0000002f002f7220 */ /* 0x040fe40000410000 */
[C---:B------:R-:W-:Y:S02]  /*82f0*/  FMUL.FTZ R50, R0.reuse, R50 ;  /* 0x0000003200327220 */ /* 0x040fe40000410000 */
[----:B------:R-:W-:Y:S01]  /*8300*/  FMUL.FTZ R51, R0, R51 ;  /* 0x0000003300337220 */ /* 0x000fe20000410000 */
[----:B---3--:R-:W-:Y:S01]  /*8310*/  F2FP.BF16.PACK_AB R169, R228, R229 ;  /* 0x000000e5e4a9723e */ /* 0x008fe200000010ff */
[----:B------:R-:W-:Y:S02]  /*8320*/  FMUL.FTZ R7, R0, R163 ;  /* 0x000000a300077220 */ /* 0x000fe40000410000 */
[--C-:B------:R-:W-:Y:S02]  /*8330*/  FFMA.FTZ R144, R180, c[0x0][0x2d0], -R157.reuse ;  /* 0x0000b400b4907a23 */ /* 0x100fe4000001089d */
[C---:B------:R-:W-:Y:S02]  /*8340*/  FMUL.FTZ R54, R0.reuse, R54 ;  /* 0x0000003600367220 */ /* 0x040fe40000410000 */
[----:B------:R-:W-:Y:S01]  /*8350*/  FMUL.FTZ R55, R0, R55 ;  /* 0x0000003700377220 */ /* 0x000fe20000410000 */
        /* <DEDUP_REMOVED lines=20> */
[----:B------:R-:W2:Y:S01]  /*84a0*/  LDSM.16.MT88.4 R140, [R194+0x2100] ;  /* 0x00210000c28c783b */ /* 0x000ea20000004200 */
[----:B------:R-:W-:Y:S02]  /*84b0*/  FMUL.FTZ R63, R0, R63 ;  /* 0x0000003f003f7220 */ /* 0x000fe40000410000 */
[C---:B------:R-:W-:Y:S02]  /*84c0*/  FMUL.FTZ R64, R2.reuse, R64 ;  /* 0x0000004002407220 */ /* 0x040fe40000410000 */
[C---:B------:R-:W-:Y:S03]  /*84d0*/  HMMA.16816.F32.BF16 R20, R168.reuse, R28, R20 ;  /* 0x0000001ca814723c */ /* 0x040fe60000041814 */
[----:B------:R-:W-:Y:S02]  /*84e0*/  FMUL.FTZ R65, R2, R65 ;  /* 0x0000004102417220 */ /* 0x000fe40000410000 */
[----:B------:R-:W-:Y:S02]  /*84f0*/  FMUL.FTZ R66, R0, R66 ;  /* 0x0000004200427220 */ /* 0x000fe40000410000 */
[C---:B------:R-:W-:Y:S01]  /*8500*/  FMUL.FTZ R28, R2.reuse, R148 ;  /* 0x00000094021c7220 */ /* 0x040fe20000410000 */
[C---:B------:R-:W-:Y:S04]  /*8510*/  HMMA.16816.F32.BF16 R24, R168.reuse, R30, R24 ;  /* 0x0000001ea818723c */ /* 0x040fe80000041818 */
[----:B------:R-:W-:Y:S02]  /*8520*/  FMUL.FTZ R29, R2, R149 ;  /* 0x00000095021d7220 */ /* 0x000fe40000410000 */
[C---:B------:R-:W-:Y:S02]  /*8530*/  FMUL.FTZ R67, R0.reuse, R67 ;  /* 0x0000004300437220 */ /* 0x040fe40000410000 */
[C---:B------:R-:W-:Y:S04]  /*8540*/  FMUL.FTZ R30, R0.reuse, R150 ;  /* 0x00000096001e7220 */ /* 0x040fe80000410000 */
[----:B------:R-:W-:Y:S02]  /*8550*/  FMUL.FTZ R31, R0, R151 ;  /* 0x00000097001f7220 */ /* 0x000fe40000410000 */
[----:B------:R-:W-:Y:S01]  /*8560*/  LDSM.16.MT88.4 R148, [R195+0x900] ;  /* 0x00090000c394783b */ /* 0x000fe20000004200 */
[C---:B------:R-:W-:Y:S02]  /*8570*/  FMUL.FTZ R68, R2.reuse, R68 ;  /* 0x0000004402447220 */ /* 0x040fe40000410000 */
[----:B------:R-:W-:Y:S02]  /*8580*/  FMUL.FTZ R69, R2, R69 ;  /* 0x0000004502457220 */ /* 0x000fe40000410000 */
        /* <DEDUP_REMOVED lines=8> */
[C---:B------:R-:W-:Y:S04]  /*8610*/  HMMA.16816.F32.BF16 R36, R168.reuse, R136, R36 ;  /* 0x00000088a824723c */ /* 0x040fe80000041824 */
[----:B------:R-:W-:Y:S02]  /*8620*/  FMUL.FTZ R75, R0, R75 ;  /* 0x0000004b004b7220 */ /* 0x000fe40000410000 */
[C---:B------:R-:W-:Y:S02]  /*8630*/  FMUL.FTZ R76, R2.reuse, R76 ;  /* 0x0000004c024c7220 */ /* 0x040fe40000410000 */
[C---:B------:R-:W-:Y:S01]  /*8640*/  HMMA.16816.F32.BF16 R40, R168.reuse, R138, R40 ;  /* 0x0000008aa828723c */ /* 0x040fe20000041828 */
[----:B------:R-:W3:Y:S03]  /*8650*/  LDSM.16.MT88.4 R136, [R195+0x2100] ;  /* 0x00210000c388783b */ /* 0x000ee60000004200 */
        /* <DEDUP_REMOVED lines=18> */
[C---:B---3--:R-:W-:Y:S04]  /*8780*/  HMMA.16816.F32.BF16 R60, R168.reuse, R136, R60 ;  /* 0x00000088a83c723c */ /* 0x048fe8000004183c */
        /* <DEDUP_REMOVED lines=32> */
[C---:B------:R-:W-:Y:S04]  /*8990*/  HMMA.16816.F32.BF16 R96, R168.reuse, R142, R96 ;  /* 0x0000008ea860723c */ /* 0x040fe80000041860 */
[----:B------:R-:W-:Y:S02]  /*89a0*/  FMUL.FTZ R109, R2, R109 ;  /* 0x0000006d026d7220 */ /* 0x000fe40000410000 */
[C---:B------:R-:W-:Y:S02]  /*89b0*/  FMUL.FTZ R110, R0.reuse, R110 ;  /* 0x0000006e006e7220 */ /* 0x040fe40000410000 */
[----:B------:R-:W-:Y:S01]  /*89c0*/  FMUL.FTZ R111, R0, R111 ;  /* 0x0000006f006f7220 */ /* 0x000fe20000410000 */
[C---:B-1----:R-:W-:Y:S03]  /*89d0*/  HMMA.16816.F32.BF16 R100, R168.reuse, R132, R100 ;  /* 0x00000084a864723c */ /* 0x042fe60000041864 */
[--C-:B------:R-:W-:Y:S02]  /*89e0*/  FFMA.FTZ R140, R173, c[0x0][0x2d0], -R172.reuse ;  /* 0x0000b400ad8c7a23 */ /* 0x100fe400000108ac */
[----:B------:R-:W-:Y:S02]  /*89f0*/  FMUL.FTZ R112, R2, R112 ;  /* 0x0000007002707220 */ /* 0x000fe40000410000 */
[----:B------:R1:W-:Y:S01]  /*8a00*/  MUFU.EX2 R238, R140 ;  /* 0x0000008c00ee7308 */ /* 0x0003e20000000800 */
[C---:B------:R-:W-:Y:S04]  /*8a10*/  HMMA.16816.F32.BF16 R104, R168.reuse, R134, R104 ;  /* 0x00000086a868723c */ /* 0x040fe80000041868 */
[--C-:B------:R-:W-:Y:S02]  /*8a20*/  FFMA.FTZ R132, R176, c[0x0][0x2d0], -R172.reuse ;  /* 0x0000b400b0847a23 */ /* 0x100fe400000108ac */
[----:B------:R-:W-:Y:S02]  /*8a30*/  FMUL.FTZ R113, R2, R113 ;  /* 0x0000007102717220 */ /* 0x000fe40000410000 */
[C---:B---3--:R-:W-:Y:S01]  /*8a40*/  HMMA.16816.F32.BF16 R108, R168.reuse, R136, R108 ;  /* 0x00000088a86c723c */ /* 0x048fe2000004186c */
[----:B------:R2:W-:Y:S03]  /*8a50*/  MUFU.EX2 R236, R132 ;  /* 0x0000008400ec7308 */ /* 0x0005e60000000800 */
[C---:B------:R-:W-:Y:S02]  /*8a60*/  FMUL.FTZ R114, R0.reuse, R114 ;  /* 0x0000007200727220 */ /* 0x040fe40000410000 */
[----:B------:R-:W-:Y:S02]  /*8a70*/  FMUL.FTZ R115, R0, R115 ;  /* 0x0000007300737220 */ /* 0x000fe40000410000 */
[--C-:B------:R-:W-:Y:S04]  /*8a80*/  FFMA.FTZ R136, R175, c[0x0][0x2d0], -R157.reuse ;  /* 0x0000b400af887a23 */ /* 0x100fe8000001089d */
[----:B------:R3:W-:Y:S01]  /*8a90*/  MUFU.EX2 R190, R136 ;  /* 0x0000008800be7308 */ /* 0x0007e20000000800 */
[C---:B------:R-:W-:Y:S03]  /*8aa0*/  HMMA.16816.F32.BF16 R112, R168.reuse, R138, R112 ;  /* 0x0000008aa870723c */ /* 0x040fe60000041870 */
[--C-:B-1----:R-:W-:Y:S02]  /*8ab0*/  FFMA.FTZ R140, R174, c[0x0][0x2d0], -R172.reuse ;  /* 0x0000b400ae8c7a23 */ /* 0x102fe400000108ac */
[C---:B------:R-:W-:Y:S02]  /*8ac0*/  FMUL.FTZ R116, R2.reuse, R116 ;  /* 0x0000007402747220 */ /* 0x040fe40000410000 */
[----:B------:R-:W-:Y:S02]  /*8ad0*/  FMUL.FTZ R117, R2, R117 ;  /* 0x0000007502757220 */ /* 0x000fe40000410000 */
[----:B------:R1:W4:Y:S03]  /*8ae0*/  MUFU.EX2 R237, R140 ;  /* 0x0000008c00ed7308 */ /* 0x0003260000000800 */
[--C-:B--2---:R-:W-:Y:S02]  /*8af0*/  FFMA.FTZ R132, R179, c[0x0][0x2d0], -R172.reuse ;  /* 0x0000b400b3847a23 */ /* 0x104fe400000108ac */
[C---:B------:R-:W-:Y:S02]  /*8b00*/  FMUL.FTZ R118, R0.reuse, R118 ;  /* 0x0000007600767220 */ /* 0x040fe40000410000 */
[----:B------:R-:W-:Y:S02]  /*8b10*/  FMUL.FTZ R119, R0, R119 ;  /* 0x0000007700777220 */ /* 0x000fe40000410000 */
[C---:B------:R-:W-:Y:S01]  /*8b20*/  FMUL.FTZ R120, R2.reuse, R120 ;  /* 0x0000007802787220 */ /* 0x040fe20000410000 */
[----:B------:R2:W-:Y:S01]  /*8b30*/  MUFU.EX2 R235, R132 ;  /* 0x0000008400eb7308 */ /* 0x0005e20000000800 */
[----:B------:R-:W-:Y:S02]  /*8b40*/  FMUL.FTZ R121, R2, R121 ;  /* 0x0000007902797220 */ /* 0x000fe40000410000 */
[C---:B------:R-:W-:Y:S02]  /*8b50*/  FMUL.FTZ R122, R0.reuse, R122 ;  /* 0x0000007a007a7220 */ /* 0x040fe40000410000 */
[--C-:B---3--:R-:W-:Y:S02]  /*8b60*/  FFMA.FTZ R136, R177, c[0x0][0x2d0], -R157.reuse ;  /* 0x0000b400b1887a23 */ /* 0x108fe4000001089d */
[----:B------:R-:W-:Y:S02]  /*8b70*/  FMUL.FTZ R123, R0, R123 ;  /* 0x0000007b007b7220 */ /* 0x000fe40000410000 */
[C---:B------:R-:W-:Y:S01]  /*8b80*/  FMUL.FTZ R124, R2.reuse, R124 ;  /* 0x0000007c027c7220 */ /* 0x040fe20000410000 */
[----:B------:R3:W5:Y:S01]  /*8b90*/  MUFU.EX2 R189, R136 ;  /* 0x0000008800bd7308 */ /* 0x0007620000000800 */
[----:B------:R-:W-:Y:S02]  /*8ba0*/  FMUL.FTZ R125, R2, R125 ;  /* 0x0000007d027d7220 */ /* 0x000fe40000410000 */
[----:B------:R-:W-:Y:S01]  /*8bb0*/  FMUL.FTZ R126, R0, R126 ;  /* 0x0000007e007e7220 */ /* 0x000fe20000410000 */
[----:B-1----:R-:W1:Y:S01]  /*8bc0*/  LDSM.16.MT88.4 R140, [R196+0x6100] ;  /* 0x00610000c48c783b */ /* 0x002e620000004200 */
[--C-:B------:R-:W-:Y:S02]  /*8bd0*/  FFMA.FTZ R158, R188, c[0x0][0x2d0], -R157.reuse ;  /* 0x0000b400bc9e7a23 */ /* 0x100fe4000001089d */
[----:B------:R-:W-:Y:S02]  /*8be0*/  FMUL.FTZ R127, R0, R127 ;  /* 0x0000007f007f7220 */ /* 0x000fe40000410000 */
[C---:B------:R-:W-:Y:S01]  /*8bf0*/  FMUL.FTZ R128, R2.reuse, R128 ;  /* 0x0000008002807220 */ /* 0x040fe20000410000 */
[----:B------:R-:W-:Y:S01]  /*8c00*/  MUFU.EX2 R174, R158 ;  /* 0x0000009e00ae7308 */ /* 0x000fe20000000800 */
[----:B------:R-:W-:Y:S02]  /*8c10*/  FMUL.FTZ R129, R2, R129 ;  /* 0x0000008102817220 */ /* 0x000fe40000410000 */
[C---:B------:R-:W-:Y:S01]  /*8c20*/  FMUL.FTZ R130, R0.reuse, R130 ;  /* 0x0000008200827220 */ /* 0x040fe20000410000 */
[----:B--2---:R-:W2:Y:S01]  /*8c30*/  LDSM.16.MT88.4 R132, [R195+0x6100] ;  /* 0x00610000c384783b */ /* 0x004ea20000004200 */
[----:B------:R-:W-:Y:S02]  /*8c40*/  FMUL.FTZ R131, R0, R131 ;  /* 0x0000008300837220 */ /* 0x000fe40000410000 */
[--C-:B---3--:R-:W-:Y:S03]  /*8c50*/  FFMA.FTZ R136, R178, c[0x0][0x2d0], -R157.reuse ;  /* 0x0000b400b2887a23 */ /* 0x108fe6000001089d */
[----:B------:R3:W-:Y:S10]  /*8c60*/  MUFU.EX2 R178, R144 ;  /* 0x0000009000b27308 */ /* 0x0007f40000000800 */
[----:B------:R2:W2:Y:S01]  /*8c70*/  MUFU.EX2 R179, R136 ;  /* 0x0000008800b37308 */ /* 0x0004a20000000800 */
[C---:B-1----:R-:W-:Y:S01]  /*8c80*/  HMMA.16816.F32.BF16 R116, R168.reuse, R140, R116 ;  /* 0x0000008ca874723c */ /* 0x042fe20000041874 */
[----:B---3--:R-:W-:Y:S07]  /*8c90*/  LDSM.16.MT88.4 R144, [R196+0x900] ;  /* 0x00090000c490783b */ /* 0x008fee0000004200 */
[C---:B------:R-:W-:Y:S01]  /*8ca0*/  HMMA.16816.F32.BF16 R120, R168.reuse, R142, R120 ;  /* 0x0000008ea878723c */ /* 0x040fe20000041878 */
[----:B------:R-:W-:Y:S07]  /*8cb0*/  LDSM.16.MT88.4 R140, [R194+0x900] ;  /* 0x00090000c28c783b */ /* 0x000fee0000004200 */
[C---:B--2---:R-:W-:Y:S01]  /*8cc0*/  HMMA.16816.F32.BF16 R124, R168.reuse, R132, R124 ;  /* 0x00000084a87c723c */ /* 0x044fe2000004187c */
[----:B------:R-:W1:Y:S06]  /*8cd0*/  LDSM.16.MT88.4 R136, [R193+0x900] ;  /* 0x00090000c188783b */ /* 0x000e6c0000004200 */
[----:B----4-:R-:W-:Y:S01]  /*8ce0*/  F2FP.BF16.PACK_AB R132, R237, R238 ;  /* 0x000000eeed84723e */ /* 0x010fe200000010ff */
[----:B------:R-:W-:Y:S04]  /*8cf0*/  HMMA.16816.F32.BF16 R128, R168, R134, R128 ;  /* 0x00000086a880723c */ /* 0x000fe80000041880 */
[----:B-----5:R-:W-:Y:S03]  /*8d00*/  F2FP.BF16.PACK_AB R133, R189, R190 ;  /* 0x000000bebd85723e */ /* 0x020fe600000010ff */
        /* <DEDUP_REMOVED lines=23> */
[C---:B---3--:R-:W-:Y:S07]  /*8e80*/  HMMA.16816.F32.BF16 R60, R132.reuse, R144, R60 ;  /* 0x00000090843c723c */ /* 0x048fee000004183c */
[--C-:B------:R-:W-:Y:S01]  /*8e90*/  FFMA.FTZ R144, R181, c[0x0][0x2d0], -R172.reuse ;  /* 0x0000b400b5907a23 */ /* 0x100fe200000108ac */
[C---:B------:R-:W-:Y:S03]  /*8ea0*/  HMMA.16816.F32.BF16 R64, R132.reuse, R146, R64 ;  /* 0x000000928440723c */ /* 0x040fe60000041840 */
[----:B------:R3:W-:Y:S05]  /*8eb0*/  MUFU.EX2 R234, R144 ;  /* 0x0000009000ea7308 */ /* 0x0007ea0000000800 */
[C---:B-1----:R-:W-:Y:S08]  /*8ec0*/  HMMA.16816.F32.BF16 R68, R132.reuse, R136, R68 ;  /* 0x000000888444723c */ /* 0x042ff00000041844 */
[C---:B------:R-:W-:Y:S01]  /*8ed0*/  HMMA.16816.F32.BF16 R72, R132.reuse, R138, R72 ;  /* 0x0000008a8448723c */ /* 0x040fe20000041848 */
[----:B------:R-:W1:Y:S07]  /*8ee0*/  LDSM.16.MT88.4 R136, [R193+0x6900] ;  /* 0x00690000c188783b */ /* 0x000e6e0000004200 */
[C---:B------:R-:W-:Y:S04]  /*8ef0*/  HMMA.16816.F32.BF16 R76, R132.reuse, R148, R76 ;  /* 0x00000094844c723c */ /* 0x040fe8000004184c */
[--C-:B---3--:R-:W-:Y:S03]  /*8f00*/  FFMA.FTZ R144, R183, c[0x0][0x2d0], -R172.reuse ;  /* 0x0000b400b7907a23 */ /* 0x108fe600000108ac */
[--C-:B------:R-:W-:Y:S01]  /*8f10*/  FFMA.FTZ R148, R186, c[0x0][0x2d0], -R172.reuse ;  /* 0x0000b400ba947a23 */ /* 0x100fe200000108ac */
[C---:B------:R-:W-:Y:S01]  /*8f20*/  HMMA.16816.F32.BF16 R80, R132.reuse, R150, R80 ;  /* 0x000000968450723c */ /* 0x040fe20000041850 */
[----:B------:R3:W5:Y:S07]  /*8f30*/  MUFU.EX2 R231, R144 ;  /* 0x0000009000e77308 */ /* 0x00076e0000000800 */
[C---:B----4-:R-:W-:Y:S03]  /*8f40*/  HMMA.16816.F32.BF16 R84, R132.reuse, R152, R84 ;  /* 0x000000988454723c */ /* 0x050fe60000041854 */
[----:B------:R4:W-:Y:S05]  /*8f50*/  MUFU.EX2 R230, R148 ;  /* 0x0000009400e67308 */ /* 0x0009ea0000000800 */
[C---:B------:R-:W-:Y:S01]  /*8f60*/  HMMA.16816.F32.BF16 R88, R132.reuse, R154, R88 ;  /* 0x0000009a8458723c */ /* 0x040fe20000041858 */
[----:B------:R-:W-:Y:S07]  /*8f70*/  LDSM.16.MT88.4 R152, [R195+0x6900] ;  /* 0x00690000c398783b */ /* 0x000fee0000004200 */
[C---:B--2---:R-:W-:Y:S01]  /*8f80*/  HMMA.16816.F32.BF16 R92, R132.reuse, R140, R92 ;  /* 0x0000008c845c723c */ /* 0x044fe2000004185c */
[----:B---3--:R-:W2:Y:S06]  /*8f90*/  LDSM.16.MT88.4 R144, [R194+0x6900] ;  /* 0x00690000c290783b */ /* 0x008eac0000004200 */
[--C-:B------:R-:W-:Y:S01]  /*8fa0*/  FFMA.FTZ R140, R182, c[0x0][0x2d0], -R157.reuse ;  /* 0x0000b400b68c7a23 */ /* 0x100fe2000001089d */
[C---:B------:R-:W-:Y:S03]  /*8fb0*/  HMMA.16816.F32.BF16 R96, R132.reuse, R142, R96 ;  /* 0x0000008e8460723c */ /* 0x040fe60000041860 */
[----:B------:R3:W-:Y:S01]  /*8fc0*/  MUFU.EX2 R177, R140 ;  /* 0x0000008c00b17308 */ /* 0x0007e20000000800 */
[--C-:B----4-:R-:W-:Y:S02]  /*8fd0*/  FFMA.FTZ R148, R187, c[0x0][0x2d0], -R172.reuse ;  /* 0x0000b400bb947a23 */ /* 0x110fe400000108ac */
[----:B------:R-:W4:Y:S02]  /*8fe0*/  LDL R187, [R1+0x1c] ;  /* 0x00001c0001bb7983 */ /* 0x000f240000100800 */
[C---:B-1----:R-:W-:Y:S05]  /*8ff0*/  HMMA.16816.F32.BF16 R100, R132.reuse, R136, R100 ;  /* 0x000000888464723c */ /* 0x042fea0000041864 */
[----:B------:R1:W1:Y:S02]  /*9000*/  MUFU.EX2 R186, R148 ;  /* 0x0000009400ba7308 */ /* 0x0002640000000800 */
[--C-:B------:R-:W-:Y:S01]  /*9010*/  FFMA.FTZ R136, R185, c[0x0][0x2d0], -R157.reuse ;  /* 0x0000b400b9887a23 */ /* 0x100fe2000001089d */
[C---:B------:R-:W-:Y:S07]  /*9020*/  HMMA.16816.F32.BF16 R104, R132.reuse, R138, R104 ;  /* 0x0000008a8468723c */ /* 0x040fee0000041868 */
[----:B------:R5:W-:Y:S01]  /*9030*/  MUFU.EX2 R175, R136 ;  /* 0x0000008800af7308 */ /* 0x000be20000000800 */
[--C-:B---3--:R-:W-:Y:S01]  /*9040*/  FFMA.FTZ R140, R184, c[0x0][0x2d0], -R157.reuse ;  /* 0x0000b400b88c7a23 */ /* 0x108fe2000001089d */
[C---:B--2---:R-:W-:Y:S08]  /*9050*/  HMMA.16816.F32.BF16 R108, R132.reuse, R144, R108 ;  /* 0x00000090846c723c */ /* 0x044ff0000004186c */
[----:B------:R2:W3:Y:S01]  /*9060*/  MUFU.EX2 R176, R140 ;  /* 0x0000008c00b07308 */ /* 0x0004e20000000800 */
[----:B-1----:R-:W1:Y:S01]  /*9070*/  LDSM.16.MT88.4 R148, [R196+0x6900] ;  /* 0x00690000c494783b */ /* 0x002e620000004200 */
[C---:B------:R-:W-:Y:S07]  /*9080*/  HMMA.16816.F32.BF16 R112, R132.reuse, R146, R112 ;  /* 0x000000928470723c */ /* 0x040fee0000041870 */
[----:B------:R-:W-:Y:S08]  /*9090*/  LDSM.16.MT88.4 R144, [R196+0x1100] ;  /* 0x00110000c490783b */ /* 0x000ff00000004200 */
[----:B-----5:R-:W5:Y:S08]  /*90a0*/  LDSM.16.MT88.4 R136, [R193+0x1100] ;  /* 0x00110000c188783b */ /* 0x020f700000004200 */
[----:B--2---:R-:W2:Y:S01]  /*90b0*/  LDSM.16.MT88.4 R140, [R194+0x1100] ;  /* 0x00110000c28c783b */ /* 0x004ea20000004200 */
[C---:B-1----:R-:W-:Y:S08]  /*90c0*/  HMMA.16816.F32.BF16 R116, R132.reuse, R148, R116 ;  /* 0x000000948474723c */ /* 0x042ff00000041874 */
[C---:B------:R-:W-:Y:S01]  /*90d0*/  HMMA.16816.F32.BF16 R120, R132.reuse, R150, R120 ;  /* 0x000000968478723c */ /* 0x040fe20000041878 */
[----:B------:R-:W1:Y:S07]  /*90e0*/  LDSM.16.MT88.4 R148, [R195+0x1100] ;  /* 0x00110000c394783b */ /* 0x000e6e0000004200 */
[C---:B------:R-:W-:Y:S08]  /*90f0*/  HMMA.16816.F32.BF16 R124, R132.reuse, R152, R124 ;  /* 0x00000098847c723c */ /* 0x040ff0000004187c */
[----:B------:R-:W-:Y:S01]  /*9100*/  HMMA.16816.F32.BF16 R128, R132, R154, R128 ;  /* 0x0000009a8480723c */ /* 0x000fe20000041880 */
[----:B------:R-:W-:Y:S06]  /*9110*/  LDSM.16.MT88.4 R152, [R194+0x3100] ;  /* 0x00310000c298783b */ /* 0x000fec0000004200 */
[----:B------:R-:W-:Y:S02]  /*9120*/  F2FP.BF16.PACK_AB R132, R231, R234 ;  /* 0x000000eae784723e */ /* 0x000fe400000010ff */
[----:B------:R-:W-:Y:S03]  /*9130*/  F2FP.BF16.PACK_AB R134, R186, R230 ;  /* 0x000000e6ba86723e */ /* 0x000fe600000010ff */
[----:B---3--:R-:W-:Y:S02]  /*9140*/  F2FP.BF16.PACK_AB R133, R176, R177 ;  /* 0x000000b1b085723e */ /* 0x008fe400000010ff */
[----:B------:R-:W-:Y:S07]  /*9150*/  F2FP.BF16.PACK_AB R135, R174, R175 ;  /* 0x000000afae87723e */ /* 0x000fee00000010ff */
        /* <DEDUP_REMOVED lines=8> */
[----:B------:R-:W5:Y:S07]  /*91e0*/  LDSM.16.MT88.4 R144, [R195+0x3100] ;  /* 0x00310000c390783b */ /* 0x000f6e0000004200 */
[C---:B-1----:R-:W-:Y:S08]  /*91f0*/  HMMA.16816.F32.BF16 R28, R132.reuse, R148, R28 ;  /* 0x00000094841c723c */ /* 0x042ff0000004181c */
[C---:B------:R-:W-:Y:S01]  /*9200*/  HMMA.16816.F32.BF16 R32, R132.reuse, R150, R32 ;  /* 0x000000968420723c */ /* 0x040fe20000041820 */
[----:B------:R-:W-:Y:S07]  /*9210*/  LDSM.16.MT88.4 R148, [R194+0x5100] ;  /* 0x00510000c294783b */ /* 0x000fee0000004200 */
[C---:B---3--:R-:W-:Y:S08]  /*9220*/  HMMA.16816.F32.BF16 R36, R132.reuse, R136, R36 ;  /* 0x000000888424723c */ /* 0x048ff00000041824 */
        /* <DEDUP_REMOVED lines=8> */
[C---:B-----5:R-:W-:Y:S07]  /*92b0*/  HMMA.16816.F32.BF16 R60, R132.reuse, R144, R60 ;  /* 0x00000090843c723c */ /* 0x060fee000004183c */
[--C-:B------:R-:W-:Y:S01]  /*92c0*/  FFMA.FTZ R144, R220, c[0x0][0x2d0], -R172.reuse ;  /* 0x0000b400dc907a23 */ /* 0x100fe200000108ac */
[C---:B------:R-:W-:Y:S03]  /*92d0*/  HMMA.16816.F32.BF16 R64, R132.reuse, R146, R64 ;  /* 0x000000928440723c */ /* 0x040fe60000041840 */
[----:B------:R5:W-:Y:S05]  /*92e0*/  MUFU.EX2 R182, R144 ;  /* 0x0000009000b67308 */ /* 0x000bea0000000800 */
[C---:B-1----:R-:W-:Y:S07]  /*92f0*/  HMMA.16816.F32.BF16 R68, R132.reuse, R136, R68 ;  /* 0x000000888444723c */ /* 0x042fee0000041844 */
[--C-:B------:R-:W-:Y:S01]  /*9300*/  FFMA.FTZ R136, R191, c[0x0][0x2d0], -R172.reuse ;  /* 0x0000b400bf887a23 */ /* 0x100fe200000108ac */
[C---:B------:R-:W-:Y:S03]  /*9310*/  HMMA.16816.F32.BF16 R72, R132.reuse, R138, R72 ;  /* 0x0000008a8448723c */ /* 0x040fe60000041848 */
[----:B------:R1:W1:Y:S05]  /*9320*/  MUFU.EX2 R183, R136 ;  /* 0x0000008800b77308 */ /* 0x00026a0000000800 */
[C---:B------:R-:W-:Y:S01]  /*9330*/  HMMA.16816.F32.BF16 R76, R132.reuse, R148, R76 ;  /* 0x00000094844c723c */ /* 0x040fe2000004184c */
[----:B-----5:R-:W-:Y:S06]  /*9340*/  LDSM.16.MT88.4 R144, [R194+0x7100] ;  /* 0x00710000c290783b */ /* 0x020fec0000004200 */
[--C-:B------:R-:W-:Y:S01]  /*9350*/  FFMA.FTZ R148, R224, c[0x0][0x2d0], -R172.reuse ;  /* 0x0000b400e0947a23 */ /* 0x100fe200000108ac */
[C---:B------:R-:W-:Y:S03]  /*9360*/  HMMA.16816.F32.BF16 R80, R132.reuse, R150, R80 ;  /* 0x000000968450723c */ /* 0x040fe60000041850 */
[----:B------:R5:W-:Y:S01]  /*9370*/  MUFU.EX2 R181, R148 ;  /* 0x0000009400b57308 */ /* 0x000be20000000800 */
[----:B------:R-:W-:Y:S04]  /*9380*/  FFMA.FTZ R172, R225, c[0x0][0x2d0], -R172 ;  /* 0x0000b400e1ac7a23 */ /* 0x000fe800000108ac */
[C---:B---3--:R-:W-:Y:S01]  /*9390*/  HMMA.16816.F32.BF16 R84, R132.reuse, R152, R84 ;  /* 0x000000988454723c */ /* 0x048fe20000041854 */
[----:B-1----:R-:W1:Y:S03]  /*93a0*/  LDSM.16.MT88.4 R136, [R193+0x7100] ;  /* 0x00710000c188783b */ /* 0x002e660000004200 */
[----:B------:R-:W-:Y:S01]  /*93b0*/  F2FP.BF16.PACK_AB R168, R182, R183 ;  /* 0x000000b7b6a8723e */ /* 0x000fe200000010ff */
[----:B------:R-:W3:Y:S02]  /*93c0*/  MUFU.EX2 R180, R172 ;  /* 0x000000ac00b47308 */ /* 0x000ee40000000800 */
[--C-:B------:R-:W-:Y:S01]  /*93d0*/  FFMA.FTZ R152, R221, c[0x0][0x2d0], -R157.reuse ;  /* 0x0000b400dd987a23 */ /* 0x100fe2000001089d */
[C---:B------:R-:W-:Y:S07]  /*93e0*/  HMMA.16816.F32.BF16 R88, R132.reuse, R154, R88 ;  /* 0x0000009a8458723c */ /* 0x040fee0000041858 */
[----:B------:R1:W-:Y:S01]  /*93f0*/  MUFU.EX2 R172, R152 ;  /* 0x0000009800ac7308 */ /* 0x0003e20000000800 */
[C---:B--2---:R-:W-:Y:S01]  /*9400*/  HMMA.16816.F32.BF16 R92, R132.reuse, R140, R92 ;  /* 0x0000008c845c723c */ /* 0x044fe2000004185c */
[----:B-----5:R-:W2:Y:S06]  /*9410*/  LDSM.16.MT88.4 R148, [R196+0x7100] ;  /* 0x00710000c494783b */ /* 0x020eac0000004200 */
[--C-:B------:R-:W-:Y:S01]  /*9420*/  FFMA.FTZ R140, R219, c[0x0][0x2d0], -R157.reuse ;  /* 0x0000b400db8c7a23 */ /* 0x100fe2000001089d */
[C---:B------:R-:W-:Y:S03]  /*9430*/  HMMA.16816.F32.BF16 R96, R132.reuse, R142, R96 ;  /* 0x0000008e8460723c */ /* 0x040fe60000041860 */
[----:B------:R5:W5:Y:S01]  /*9440*/  MUFU.EX2 R173, R140 ;  /* 0x0000008c00ad7308 */ /* 0x000b620000000800 */
[----:B----4-:R-:W-:Y:S02]  /*9450*/  ISETP.GT.AND P0, PT, R222, R187, PT ;  /* 0x000000bbde00720c */ /* 0x010fe40003f04270 */
[----:B---3--:R-:W-:Y:S02]  /*9460*/  F2FP.BF16.PACK_AB R170, R180, R181 ;  /* 0x000000b5b4aa723e */ /* 0x008fe400000010ff */
[----:B------:R-:W-:Y:S04]  /*9470*/  IADD3 R219, R222, -0x1, RZ ;  /* 0xffffffffdedb7810 */ /* 0x000fe80007ffe0ff */
[----:B------:R-:W-:Y:S01]  /*9480*/  MOV R222, R219 ;  /* 0x000000db00de7202 */ /* 0x000fe20000000f00 */
[----:B-1----:R-:W-:Y:S01]  /*9490*/  LDSM.16.MT88.4 R152, [R195+0x1900] ;  /* 0x00190000c398783b */ /* 0x002fe20000004200 */
[C---:B------:R-:W-:Y:S07]  /*94a0*/  HMMA.16816.F32.BF16 R100, R132.reuse, R136, R100 ;  /* 0x000000888464723c */ /* 0x040fee0000041864 */
[--C-:B------:R-:W-:Y:S01]  /*94b0*/  FFMA.FTZ R136, R223, c[0x0][0x2d0], -R157.reuse ;  /* 0x0000b400df887a23 */ /* 0x100fe2000001089d */
[C---:B------:R-:W-:Y:S01]  /*94c0*/  HMMA.16816.F32.BF16 R104, R132.reuse, R138, R104 ;  /* 0x0000008a8468723c */ /* 0x040fe20000041868 */
[----:B-----5:R-:W1:Y:S02]  /*94d0*/  LDSM.16.MT88.4 R140, [R195+0x7100] ;  /* 0x00710000c38c783b */ /* 0x020e640000004200 */
[----:B------:R3:W-:Y:S01]  /*94e0*/  MUFU.EX2 R158, R136 ;  /* 0x00000088009e7308 */ /* 0x0007e20000000800 */
[----:B------:R-:W-:Y:S01]  /*94f0*/  F2FP.BF16.PACK_AB R169, R172, R173 ;  /* 0x000000adaca9723e */ /* 0x000fe200000010ff */
[----:B------:R-:W-:Y:S03]  /*9500*/  FFMA.FTZ R157, R159, c[0x0][0x2d0], -R157 ;  /* 0x0000b4009f9d7a23 */ /* 0x000fe6000001089d */
[C---:B------:R-:W-:Y:S05]  /*9510*/  HMMA.16816.F32.BF16 R108, R132.reuse, R144, R108 ;  /* 0x00000090846c723c */ /* 0x040fea000004186c */
[----:B------:R-:W4:Y:S03]  /*9520*/  MUFU.EX2 R157, R157 ;  /* 0x0000009d009d7308 */ /* 0x000f260000000800 */
[C---:B------:R-:W-:Y:S01]  /*9530*/  HMMA.16816.F32.BF16 R112, R132.reuse, R146, R112 ;  /* 0x000000928470723c */ /* 0x040fe20000041870 */
[----:B------:R-:W-:Y:S07]  /*9540*/  LDSM.16.MT88.4 R144, [R196+0x1900] ;  /* 0x00190000c490783b */ /* 0x000fee0000004200 */
[C---:B--2---:R-:W-:Y:S01]  /*9550*/  HMMA.16816.F32.BF16 R116, R132.reuse, R148, R116 ;  /* 0x000000948474723c */ /* 0x044fe20000041874 */
[----:B---3--:R-:W2:Y:S07]  /*9560*/  LDSM.16.MT88.4 R136, [R194+0x1900] ;  /* 0x00190000c288783b */ /* 0x008eae0000004200 */
[C---:B------:R-:W-:Y:S04]  /*9570*/  HMMA.16816.F32.BF16 R120, R132.reuse, R150, R120 ;  /* 0x000000968478723c */ /* 0x040fe80000041878 */
[----:B----4-:R-:W-:Y:S04]  /*9580*/  F2FP.BF16.PACK_AB R171, R157, R158 ;  /* 0x0000009e9dab723e */ /* 0x010fe800000010ff */
[C---:B-1----:R-:W-:Y:S08]  /*9590*/  HMMA.16816.F32.BF16 R124, R132.reuse, R140, R124 ;  /* 0x0000008c847c723c */ /* 0x042ff0000004187c */
[----:B------:R-:W-:Y:S08]  /*95a0*/  HMMA.16816.F32.BF16 R128, R132, R142, R128 ;  /* 0x0000008e8480723c */ /* 0x000ff00000041880 */
[C---:B------:R-:W-:Y:S01]  /*95b0*/  HMMA.16816.F32.BF16 R160, R168.reuse, R164, R4 ;  /* 0x000000a4a8a0723c */ /* 0x040fe20000041804 */
[----:B------:R-:W1:Y:S07]  /*95c0*/  LDSM.16.MT88.4 R4, [R193+0x3900] ;  /* 0x00390000c104783b */ /* 0x000e6e0000004200 */
[C---:B------:R-:W-:Y:S01]  /*95d0*/  HMMA.16816.F32.BF16 R164, R168.reuse, R166, R8 ;  /* 0x000000a6a8a4723c */ /* 0x040fe20000041808 */
[----:B------:R-:W3:Y:S07]  /*95e0*/  LDSM.16.MT88.4 R8, [R194+0x3900] ;  /* 0x00390000c208783b */ /* 0x000eee0000004200 */
[C---:B--2---:R-:W-:Y:S01]  /*95f0*/  HMMA.16816.F32.BF16 R132, R168.reuse, R136, R12 ;  /* 0x00000088a884723c */ /* 0x044fe2000004180c */
        /* <DEDUP_REMOVED lines=11> */
[C---:B---3--:R-:W-:Y:S08]  /*96b0*/  HMMA.16816.F32.BF16 R44, R168.reuse, R8, R44 ;  /* 0x00000008a82c723c */ /* 0x048ff0000004182c */
[C---:B------:R-:W-:Y:S01]  /*96c0*/  HMMA.16816.F32.BF16 R48, R168.reuse, R10, R48 ;  /* 0x0000000aa830723c */ /* 0x040fe20000041830 */
[----:B------:R-:W3:Y:S07]  /*96d0*/  LDSM.16.MT88.4 R8, [R196+0x5900] ;  /* 0x00590000c408783b */ /* 0x000eee0000004200 */
        /* <DEDUP_REMOVED lines=12> */
[C---:B---3--:R-:W-:Y:S08]  /*97a0*/  HMMA.16816.F32.BF16 R84, R168.reuse, R8, R84 ;  /* 0x00000008a854723c */ /* 0x048ff00000041854 */
[C---:B------:R-:W-:Y:S01]  /*97b0*/  HMMA.16816.F32.BF16 R88, R168.reuse, R10, R88 ;  /* 0x0000000aa858723c */ /* 0x040fe20000041858 */
[----:B------:R-:W3:Y:S07]  /*97c0*/  LDSM.16.MT88.4 R8, [R195+0x7900] ;  /* 0x00790000c308783b */ /* 0x000eee0000004200 */
[C---:B--2---:R-:W-:Y:S07]  /*97d0*/  HMMA.16816.F32.BF16 R92, R168.reuse, R12, R92 ;  /* 0x0000000ca85c723c */ /* 0x044fee000004185c */
[----:B------:R-:W-:Y:S01]  /*97e0*/  FFMA.FTZ R12, R2, R243, R239 ;  /* 0x000000f3020c7223 */ /* 0x000fe200000100ef */
[C---:B------:R-:W-:Y:S04]  /*97f0*/  HMMA.16816.F32.BF16 R96, R168.reuse, R14, R96 ;  /* 0x0000000ea860723c */ /* 0x040fe80000041860 */
[----:B------:R-:W-:Y:S02]  /*9800*/  FFMA.FTZ R2, R0, R244, R229 ;  /* 0x000000f400027223 */ /* 0x000fe400000100e5 */
        /* <DEDUP_REMOVED lines=41> */
.L_x_2414:
        /* <DEDUP_REMOVED lines=22> */
.L_x_2425:
[----:B------:R-:W-:-:S04]  /*9c00*/  MOV R4, c[0x0][0x32c] ;  /* 0x0000cb0000047a02 */ /* 0x000fc80000000f00 */
[----:B------:R-:W-:-:S13]  /*9c10*/  ISETP.NE.AND P0, PT, R4, 0x1, PT ;  /* 0x000000010400780c */ /* 0x000fda0003f05270 */
[----:B------:R-:W-:-:S05]  /*9c20*/  @P0 IMAD.HI.U32 R4, R0, c[0x0][0x330], RZ ;  /* 0x0000cc0000040a27 */ /* 0x000fca00078e00ff */
[----:B------:R-:W-:-:S05]  /*9c30*/  @P0 SHF.R.U32.HI R0, RZ, c[0x0][0x334], R4 ;  /* 0x0000cd00ff000a19 */ /* 0x000fca0000011604 */
.L_x_2426:
[----:B------:R-:W-:-:S05]  /*9c40*/  IMAD R0, R0, c[0x0][0x32c], RZ ;  /* 0x0000cb0000007a24 */ /* 0x000fca00078e02ff */
[----:B------:R-:W-:-:S04]  /*9c50*/  IMNMX R2, R2, R0, !PT ;  /* 0x0000000002027217 */ /* 0x000fc80007800200 */
.L_x_2424:
        /* <DEDUP_REMOVED lines=18> */
[----:B------:R1:W-:Y:S04]  /*9d80*/  STL [R1], R0 ;  /* 0x0000000001007387 */ /* 0x0003e80000100800 */
[----:B------:R-:W-:Y:S01]  /*9d90*/  IMAD.X R250, RZ, RZ, R9, P0 ;  /* 0x000000fffffa7224 */ /* 0x000fe200000e0609 */
[----:B------:R-:W-:-:S05]  /*9da0*/  IADD3 R249, P0, R10, 0xc0, RZ ;  /* 0x000000c00af97810 */ /* 0x000fca0007f1e0ff */
[----:B------:R-:W-:Y:S01]  /*9db0*/  IMAD.X R248, RZ, RZ, R9, P0 ;  /* 0x000000fffff87224 */ /* 0x000fe200000e0609 */
[----:B----4-:R-:W-:-:S04]  /*9dc0*/  IADD3 R247, P0, R6, 0x40, RZ ;  /* 0x0000004006f77810 */ /* 0x010fc80007f1e0ff */
[----:B-----5:R-:W-:Y:S02]  /*9dd0*/  IADD3.X R246, RZ, R5, RZ, P0, !PT ;  /* 0x00000005fff67210 */ /* 0x020fe400007fe4ff */
[----:B------:R-:W-:-:S05]  /*9de0*/  IADD3 R245, P0, R6, 0x80, RZ ;  /* 0x0000008006f57810 */ /* 0x000fca0007f1e0ff */
[----:B------:R-:W-:Y:S01]  /*9df0*/  IMAD.X R242, RZ, RZ, R5, P0 ;  /* 0x000000fffff27224 */ /* 0x000fe200000e0605 */
[----:B------:R-:W-:-:S04]  /*9e00*/  IADD3 R241, P0, R6, 0xc0, RZ ;  /* 0x000000c006f17810 */ /* 0x000fc80007f1e0ff */
[----:B-1----:R-:W-:Y:S02]  /*9e10*/  IADD3.X R240, RZ, R5, RZ, P0, !PT ;  /* 0x00000005fff07210 */ /* 0x002fe400007fe4ff */
.L_x_2428:
[----:B------:R-:W2:Y:S01]  /*9e20*/  LDL.64 R14, [R1+0x30] ;  /* 0x00003000010e7983 */ /* 0x000ea20000100a00 */
[----:B------:R-:W-:Y:S01]  /*9e30*/  ISETP.GT.AND P1, PT, R232, R220, PT ;  /* 0x000000dce800720c */ /* 0x000fe20003f24270 */
[----:B------:R-:W-:Y:S04]  /*9e40*/  DEPBAR.LE SB0, 0x0 ;  /* 0x000080000000791a */ /* 0x000fe80000000000 */
[----:B------:R-:W3:Y:S01]  /*9e50*/  LDL R10, [R1] ;  /* 0x00000000010a7983 */ /* 0x000ee20000100800 */
[C---:B------:R-:W-:Y:S02]  /*9e60*/  IADD3 R219, R220.reuse, -0x1, RZ ;  /* 0xffffffffdcdb7810 */ /* 0x040fe40007ffe0ff */
[----:B------:R-:W-:Y:S02]  /*9e70*/  MOV R11, c[0x0][0x208] ;  /* 0x00008200000b7a02 */ /* 0x000fe40000000f00 */
[----:B------:R-:W-:Y:S01]  /*9e80*/  MOV R16, c[0x0][0x20c] ;  /* 0x0000830000107a02 */ /* 0x000fe20000000f00 */
[----:B------:R-:W4:Y:S01]  /*9e90*/  LDL.64 R12, [R1+0x8] ;  /* 0x00000800010c7983 */ /* 0x000f220000100a00 */
[----:B------:R-:W-:Y:S01]  /*9ea0*/  MOV R221, 0x5 ;  /* 0x0000000500dd7802 */ /* 0x000fe20000000f00 */
[----:B------:R-:W-:Y:S01]  /*9eb0*/  @!P1 IMAD.WIDE.U32 R4, R220, c[0x0][0x208], RZ ;  /* 0x00008200dc049a25 */ /* 0x000fe200078e00ff */
[----:B------:R-:W-:Y:S02]  /*9ec0*/  @!P1 SHF.R.S32.HI R0, RZ, 0x1f, R220 ;  /* 0x0000001fff009819 */ /* 0x000fe400000114dc */
[----:B------:R-:W-:Y:S01]  /*9ed0*/  MOV R159, c[0x0][0x1e0] ;  /* 0x00007800009f7a02 */ /* 0x000fe20000000f00 */
[----:B------:R-:W5:Y:S01]  /*9ee0*/  LDL.64 R224, [R1+0x28] ;  /* 0x0000280001e07983 */ /* 0x000f620000100a00 */
[----:B------:R-:W-:Y:S01]  /*9ef0*/  @!P1 SHF.L.U32 R2, R4, 0x6, RZ ;  /* 0x0000000604029819 */ /* 0x000fe200000006ff */
[----:B------:R-:W-:Y:S01]  /*9f00*/  @!P1 IMAD R0, R0, c[0x0][0x208], RZ ;  /* 0x0000820000009a24 */ /* 0x000fe200078e02ff */
[----:B------:R-:W-:Y:S02]  /*9f10*/  SHF.L.U64.HI R159, R159, R221, c[0x0][0x1e4] ;  /* 0x000079009f9f7619 */ /* 0x000fe400000102dd */
[----:B------:R-:W-:Y:S01]  /*9f20*/  MOV R236, c[0x0][0x1e0] ;  /* 0x0000780000ec7a02 */ /* 0x000fe20000000f00 */
[----:B------:R-:W5:Y:S01]  /*9f30*/  LDL.64 R222, [R1+0x20] ;  /* 0x0000200001de7983 */ /* 0x000f620000100a00 */
[----:B------:R-:W-:Y:S02]  /*9f40*/  @!P1 IMAD R0, R220, c[0x0][0x20c], R0 ;  /* 0x00008300dc009a24 */ /* 0x000fe400078e0200 */
[----:B------:R-:W-:Y:S03]  /*9f50*/  SHF.L.U32 R236, R236, 0x5, RZ ;  /* 0x00000005ecec7819 */ /* 0x000fe600000006ff */
[----:B------:R-:W-:Y:S01]  /*9f60*/  @!P1 IADD3 R0, R5, R0, RZ ;  /* 0x0000000005009210 */ /* 0x000fe20007ffe0ff */
[----:B------:R-:W-:Y:S03]  /*9f70*/  BAR.SYNC.DEFER_BLOCKING 0x0 ;  /* 0x0000000000007b1d */ /* 0x000fe60000010000 */
[----:B------:R-:W-:Y:S03]  /*9f80*/  @!P1 SHF.L.U64.HI R0, R4, 0x6, R0 ;  /* 0x0000000604009819 */ /* 0x000fe60000010200 */
[----:B------:R-:W-:Y:S06]  /*9f90*/  LDSM.16.M88.4 R32, [R199+0x10100] ;  /* 0x01010000c720783b */ /* 0x000fec0000000200 */
[----:B------:R-:W-:Y:S06]  /*9fa0*/  LDSM.16.M88.4 R24, [R192+0x9100] ;  /* 0x00910000c018783b */ /* 0x000fec0000000200 */
[----:B------:R-:W-:Y:S06]  /*9fb0*/  LDSM.16.M88.4 R168, [R192+0x9900] ;  /* 0x00990000c0a8783b */ /* 0x000fec0000000200 */
[----:B------:R-:W-:Y:S06]  /*9fc0*/  LDSM.16.M88.4 R172, [R200+0x10100] ;  /* 0x01010000c8ac783b */ /* 0x000fec0000000200 */
[----:B------:R-:W-:Y:S06]  /*9fd0*/  LDSM.16.M88.4 R176, [R203] ;  /* 0x00000000cbb0783b */ /* 0x000fec0000000200 */
[----:B------:R-:W-:Y:S06]  /*9fe0*/  LDSM.16.M88.4 R180, [R218] ;  /* 0x00000000dab4783b */ /* 0x000fec0000000200 */
[----:B------:R-:W-:Y:S06]  /*9ff0*/  LDSM.16.M88.4 R184, [R217] ;  /* 0x00000000d9b8783b */ /* 0x000fec0000000200 */
[----:B------:R-:W-:Y:S01]  /*a000*/  LDSM.16.M88.4 R188, [R216] ;  /* 0x00000000d8bc783b */ /* 0x000fe20000000200 */
[----:B--2---:R-:W-:Y:S04]  /*a010*/  @!P1 IADD3 R3, P0, R2, R14, RZ ;  /* 0x0000000e02039210 */ /* 0x004fe80007f1e0ff */
[----:B----4-:R-:W-:Y:S02]  /*a020*/  @!P1 IADD3.X R7, R0, R13, RZ, P0, !PT ;  /* 0x0000000d00079210 */ /* 0x010fe400007fe4ff */
[----:B---3--:R-:W-:Y:S04]  /*a030*/  @!P1 IADD3 R4, P0, R2, R10, RZ ;  /* 0x0000000a02049210 */ /* 0x008fe80007f1e0ff */
[----:B------:R-:W-:Y:S02]  /*a040*/  @!P1 IADD3.X R8, R0, R252, RZ, P0, !PT ;  /* 0x000000fc00089210 */ /* 0x000fe400007fe4ff */
        /* <DEDUP_REMOVED lines=21> */
[----:B-----5:R-:W-:Y:S04]  /*a1a0*/  @P0 IADD3 R4, P2, R156, R224, RZ ;  /* 0x000000e09c040210 */ /* 0x020fe80007f5e0ff */
[----:B------:R-:W-:Y:S02]  /*a1b0*/  @P0 IADD3.X R5, R3, R223, RZ, P2, !PT ;  /* 0x000000df03050210 */ /* 0x000fe400017fe4ff */
        /* <DEDUP_REMOVED lines=9> */
[----:B------:R-:W-:Y:S02]  /*a250*/  @!P1 IADD3 R4, P2, R2, R10, RZ ;  /* 0x0000000a02049210 */ /* 0x000fe40007f5e0ff */
[----:B------:R-:W1:Y:S02]  /*a260*/  LDSM.16.M88.4 R8, [R192+0x8100] ;  /* 0x00810000c008783b */ /* 0x000e640000000200 */
[----:B------:R-:W-:Y:S02]  /*a270*/  @!P1 IADD3.X R5, R0, R252, RZ, P2, !PT ;  /* 0x000000fc00059210 */ /* 0x000fe400017fe4ff */
[C---:B------:R-:W-:Y:S02]  /*a280*/  @!P1 LEA R12, P2, R4.reuse, c[0x0][0x1f8], 0x1 ;  /* 0x00007e00040c9a11 */ /* 0x040fe400078408ff */
[----:B------:R-:W-:Y:S01]  /*a290*/  @!PT LDS RZ, [RZ] ;  /* 0x00000000fffff984 */ /* 0x000fe20000000800 */
[----:B------:R-:W-:Y:S01]  /*a2a0*/  @!PT LDS RZ, [RZ] ;  /* 0x00000000fffff984 */ /* 0x000fe20000000800 */
[----:B------:R-:W-:Y:S01]  /*a2b0*/  @!PT LDS RZ, [RZ] ;  /* 0x00000000fffff984 */ /* 0x000fe20000000800 */
[----:B------:R2:W-:Y:S02]  /*a2c0*/  @!P1 LDGSTS.E.BYPASS.LTC128B.128 [R233+0x100], [R6.64], !P3 ;  /* 0x0010000006e99fae */ /* 0x0005e4000d901d48 */
[----:B------:R-:W-:Y:S02]  /*a2d0*/  @!P1 LEA.HI.X R13, R4, c[0x0][0x1fc], R5, 0x1, P2 ;  /* 0x00007f00040d9a11 */ /* 0x000fe400010f0c05 */
[----:B------:R-:W-:Y:S02]  /*a2e0*/  @!P1 IADD3 R4, P2, R2, R251, RZ ;  /* 0x000000fb02049210 */ /* 0x000fe40007f5e0ff */
[----:B------:R3:W-:Y:S02]  /*a2f0*/  @!P1 LDGSTS.E.BYPASS.LTC128B.128 [R233+0x2100], [R28.64], !P6 ;  /* 0x021000001ce99fae */ /* 0x0007e4000f101d48 */
[----:B------:R-:W-:Y:S04]  /*a300*/  @!P1 IADD3.X R5, R0, R250, RZ, P2, !PT ;  /* 0x000000fa00059210 */ /* 0x000fe800017fe4ff */
[----:B------:R4:W-:Y:S06]  /*a310*/  @!P1 LDGSTS.E.BYPASS.LTC128B.128 [R233+0x4100], [R22.64], !P5 ;  /* 0x0410000016e99fae */ /* 0x0009ec000e901d48 */
[----:B------:R4:W-:Y:S06]  /*a320*/  @!P1 LDGSTS.E.BYPASS.LTC128B.128 [R233+0x6100], [R20.64], !P4 ;  /* 0x0610000014e99fae */ /* 0x0009ec000e101d48 */
[----:B------:R5:W-:Y:S01]  /*a330*/  @!P1 LDGSTS.E.BYPASS.LTC128B.128 [R233+0x1100], [R14.64], !P3 ;  /* 0x011000000ee99fae */ /* 0x000be2000d901d48 */
[C---:B--2---:R-:W-:Y:S05]  /*a340*/  @!P1 LEA R6, P2, R4.reuse, c[0x0][0x1f8], 0x1 ;  /* 0x00007e0004069a11 */ /* 0x044fea00078408ff */
[----:B------:R5:W-:Y:S01]  /*a350*/  @!P1 LDGSTS.E.BYPASS.LTC128B.128 [R233+0x3100], [R12.64], !P6 ;  /* 0x031000000ce99fae */ /* 0x000be2000f101d48 */
[----:B------:R-:W-:Y:S02]  /*a360*/  @!P1 LEA.HI.X R7, R4, c[0x0][0x1fc], R5, 0x1, P2 ;  /* 0x00007f0004079a11 */ /* 0x000fe400010f0c05 */
[----:B------:R-:W-:Y:S03]  /*a370*/  @!P1 IADD3 R2, P2, R2, R249, RZ ;  /* 0x000000f902029210 */ /* 0x000fe60007f5e0ff */
[----:B------:R1:W-:Y:S01]  /*a380*/  @!P1 LDGSTS.E.BYPASS.LTC128B.128 [R233+0x5100], [R6.64], !P5 ;  /* 0x0510000006e99fae */ /* 0x0003e2000e901d48 */
[----:B------:R-:W-:Y:S02]  /*a390*/  @!P1 IADD3.X R0, R0, R248, RZ, P2, !PT ;  /* 0x000000f800009210 */ /* 0x000fe400017fe4ff */
[C---:B------:R-:W-:Y:S04]  /*a3a0*/  @!P1 LEA R4, P2, R2.reuse, c[0x0][0x1f8], 0x1 ;  /* 0x00007e0002049a11 */ /* 0x040fe800078408ff */
[----:B------:R-:W-:Y:S05]  /*a3b0*/  @!P1 LEA.HI.X R5, R2, c[0x0][0x1fc], R0, 0x1, P2 ;  /* 0x00007f0002059a11 */ /* 0x000fea00010f0c00 */
[----:B------:R1:W-:Y:S01]  /*a3c0*/  @!P1 LDGSTS.E.BYPASS.LTC128B.128 [R233+0x7100], [R4.64], !P4 ;  /* 0x0710000004e99fae */ /* 0x0003e2000e101d48 */
[----:B------:R-:W-:Y:S04]  /*a3d0*/  @P0 IADD3 R0, P1, R156, R247, RZ ;  /* 0x000000f79c000210 */ /* 0x000fe80007f3e0ff */
[C---:B------:R-:W-:Y:S01]  /*a3e0*/  @P0 IADD3.X R2, R3.reuse, R246, RZ, P1, !PT ;  /* 0x000000f603020210 */ /* 0x040fe20000ffe4ff */
[----:B------:R-:W0:Y:S01]  /*a3f0*/  LDGDEPBAR ;  /* 0x00000000000079af */ /* 0x000e220000000000 */
[C---:B------:R-:W-:Y:S04]  /*a400*/  @P0 LEA R230, P1, R0.reuse, c[0x0][0x1c8], 0x1 ;  /* 0x0000720000e60a11 */ /* 0x040fe800078208ff */
[----:B------:R-:W-:Y:S02]  /*a410*/  @P0 LEA.HI.X R231, R0, c[0x0][0x1cc], R2, 0x1, P1 ;  /* 0x0000730000e70a11 */ /* 0x000fe400008f0c02 */
[----:B------:R-:W-:Y:S04]  /*a420*/  @P0 IADD3 R0, P1, R156, R245, RZ ;  /* 0x000000f59c000210 */ /* 0x000fe80007f3e0ff */
[C---:B------:R-:W-:Y:S02]  /*a430*/  @P0 IADD3.X R2, R3.reuse, R242, RZ, P1, !PT ;  /* 0x000000f203020210 */ /* 0x040fe40000ffe4ff */
[C---:B------:R-:W-:Y:S04]  /*a440*/  @P0 LEA R228, P1, R0.reuse, c[0x0][0x1c8], 0x1 ;  /* 0x0000720000e40a11 */ /* 0x040fe800078208ff */
[----:B------:R-:W-:Y:S02]  /*a450*/  @P0 LEA.HI.X R229, R0, c[0x0][0x1cc], R2, 0x1, P1 ;  /* 0x0000730000e50a11 */ /* 0x000fe400008f0c02 */
[----:B------:R-:W-:Y:S01]  /*a460*/  @P0 IADD3 R0, P1, R156, R241, RZ ;  /* 0x000000f19c000210 */ /* 0x000fe20007f3e0ff */
[C---:B-1----:R-:W-:Y:S03]  /*a470*/  HMMA.16816.F32.BF16 R4, R32.reuse, R8, RZ ;  /* 0x000000082004723c */ /* 0x042fe600000418ff */
[----:B------:R-:W-:Y:S02]  /*a480*/  @P0 IADD3.X R2, R3, R240, RZ, P1, !PT ;  /* 0x000000f003020210 */ /* 0x000fe40000ffe4ff */
[C---:B------:R-:W-:Y:S03]  /*a490*/  @P0 LEA R226, P1, R0.reuse, c[0x0][0x1c8], 0x1 ;  /* 0x0000720000e20a11 */ /* 0x040fe600078208ff */
[C---:B------:R-:W-:Y:S01]  /*a4a0*/  HMMA.16816.F32.BF16 R8, R32.reuse, R10, RZ ;  /* 0x0000000a2008723c */ /* 0x040fe200000418ff */
[----:B------:R-:W-:Y:S03]  /*a4b0*/  @P0 LEA.HI.X R227, R0, c[0x0][0x1cc], R2, 0x1, P1 ;  /* 0x0000730000e30a11 */ /* 0x000fe600008f0c02 */
[----:B------:R-:W-:Y:S04]  /*a4c0*/  @P0 IADD3 R0, P1, R236, R156, RZ ;  /* 0x0000009cec000210 */ /* 0x000fe80007f3e0ff */
[C---:B-----5:R-:W-:Y:S01]  /*a4d0*/  HMMA.16816.F32.BF16 R12, R32.reuse, R16, RZ ;  /* 0x00000010200c723c */ /* 0x060fe200000418ff */
[----:B------:R-:W-:Y:S03]  /*a4e0*/  @P0 IADD3.X R3, R159, R3, RZ, P1, !PT ;  /* 0x000000039f030210 */ /* 0x000fe60000ffe4ff */
[----:B------:R-:W-:Y:S04]  /*a4f0*/  @P0 IADD3 R2, P1, R0, R224, RZ ;  /* 0x000000e000020210 */ /* 0x000fe80007f3e0ff */
[C---:B------:R-:W-:Y:S01]  /*a500*/  HMMA.16816.F32.BF16 R16, R32.reuse, R18, RZ ;  /* 0x000000122010723c */ /* 0x040fe200000418ff */
[C---:B------:R-:W-:Y:S03]  /*a510*/  @P0 IADD3.X R156, R3.reuse, R223, RZ, P1, !PT ;  /* 0x000000df039c0210 */ /* 0x040fe60000ffe4ff */
[C---:B------:R-:W-:Y:S04]  /*a520*/  @P0 LEA R224, P1, R2.reuse, c[0x0][0x1c8], 0x1 ;  /* 0x0000720002e00a11 */ /* 0x040fe800078208ff */
[C---:B----4-:R-:W-:Y:S01]  /*a530*/  HMMA.16816.F32.BF16 R20, R32.reuse, R24, RZ ;  /* 0x000000182014723c */ /* 0x050fe200000418ff */
[----:B------:R-:W-:Y:S03]  /*a540*/  @P0 LEA.HI.X R225, R2, c[0x0][0x1cc], R156, 0x1, P1 ;  /* 0x0000730002e10a11 */ /* 0x000fe600008f0c9c */
[----:B------:R-:W-:Y:S04]  /*a550*/  @P0 IADD3 R2, P1, R0, R247, RZ ;  /* 0x000000f700020210 */ /* 0x000fe80007f3e0ff */
[C---:B------:R-:W-:Y:S01]  /*a560*/  HMMA.16816.F32.BF16 R24, R32.reuse, R26, RZ ;  /* 0x0000001a2018723c */ /* 0x040fe200000418ff */
[C---:B------:R-:W-:Y:S03]  /*a570*/  @P0 IADD3.X R156, R3.reuse, R246, RZ, P1, !PT ;  /* 0x000000f6039c0210 */ /* 0x040fe60000ffe4ff */
[C---:B------:R-:W-:Y:S04]  /*a580*/  @P0 LEA R222, P1, R2.reuse, c[0x0][0x1c8], 0x1 ;  /* 0x0000720002de0a11 */ /* 0x040fe800078208ff */
[C---:B---3--:R-:W-:Y:S01]  /*a590*/  HMMA.16816.F32.BF16 R28, R32.reuse, R168, RZ ;  /* 0x000000a8201c723c */ /* 0x048fe200000418ff */
[----:B------:R-:W-:Y:S03]  /*a5a0*/  @P0 LEA.HI.X R223, R2, c[0x0][0x1cc], R156, 0x1, P1 ;  /* 0x0000730002df0a11 */ /* 0x000fe600008f0c9c */
[----:B------:R-:W-:Y:S04]  /*a5b0*/  @P0 IADD3 R2, P1, R0, R245, RZ ;  /* 0x000000f500020210 */ /* 0x000fe80007f3e0ff */
[----:B------:R-:W-:Y:S01]  /*a5c0*/  HMMA.16816.F32.BF16 R32, R32, R170, RZ ;  /* 0x000000aa2020723c */ /* 0x000fe200000418ff */
[----:B------:R-:W-:Y:S03]  /*a5d0*/  LDSM.16.M88.4 R168, [R202+0x10100] ;  /* 0x01010000caa8783b */ /* 0x000fe60000000200 */
[C---:B------:R-:W-:Y:S04]  /*a5e0*/  @P0 IADD3.X R156, R3.reuse, R242, RZ, P1, !PT ;  /* 0x000000f2039c0210 */ /* 0x040fe80000ffe4ff */
[C---:B------:R-:W-:Y:S08]  /*a5f0*/  HMMA.16816.F32.BF16 R4, R172.reuse, R176, R4 ;  /* 0x000000b0ac04723c */ /* 0x040ff00000041804 */
[C---:B------:R-:W-:Y:S01]  /*a600*/  HMMA.16816.F32.BF16 R8, R172.reuse, R178, R8 ;  /* 0x000000b2ac08723c */ /* 0x040fe20000041808 */
[----:B------:R-:W-:Y:S07]  /*a610*/  LDSM.16.M88.4 R176, [R198+0x8900] ;  /* 0x00890000c6b0783b */ /* 0x000fee0000000200 */
[C---:B------:R-:W-:Y:S08]  /*a620*/  HMMA.16816.F32.BF16 R12, R172.reuse, R180, R12 ;  /* 0x000000b4ac0c723c */ /* 0x040ff0000004180c */
[C---:B------:R-:W-:Y:S08]  /*a630*/  HMMA.16816.F32.BF16 R16, R172.reuse, R182, R16 ;  /* 0x000000b6ac10723c */ /* 0x040ff00000041810 */
[C---:B------:R-:W-:Y:S07]  /*a640*/  HMMA.16816.F32.BF16 R20, R172.reuse, R184, R20 ;  /* 0x000000b8ac14723c */ /* 0x040fee0000041814 */
[C---:B------:R-:W-:Y:S01]  /*a650*/  @P0 LEA R184, P1, R2.reuse, c[0x0][0x1c8], 0x1 ;  /* 0x0000720002b80a11 */ /* 0x040fe200078208ff */
[C---:B------:R-:W-:Y:S04]  /*a660*/  HMMA.16816.F32.BF16 R24, R172.reuse, R186, R24 ;  /* 0x000000baac18723c */ /* 0x040fe80000041818 */
[----:B------:R-:W-:Y:S02]  /*a670*/  @P0 LEA.HI.X R185, R2, c[0x0][0x1cc], R156, 0x1, P1 ;  /* 0x0000730002b90a11 */ /* 0x000fe400008f0c9c */
[----:B------:R-:W-:Y:S02]  /*a680*/  @P0 IADD3 R0, P1, R0, R241, RZ ;  /* 0x000000f100000210 */ /* 0x000fe40007f3e0ff */
[C---:B------:R-:W-:Y:S04]  /*a690*/  HMMA.16816.F32.BF16 R28, R172.reuse, R188, R28 ;  /* 0x000000bcac1c723c */ /* 0x040fe8000004181c */
[----:B------:R-:W-:Y:S02]  /*a6a0*/  @P0 IADD3.X R3, R3, R240, RZ, P1, !PT ;  /* 0x000000f003030210 */ /* 0x000fe40000ffe4ff */
[C---:B------:R-:W-:Y:S02]  /*a6b0*/  @P0 LEA R182, P1, R0.reuse, c[0x0][0x1c8], 0x1 ;  /* 0x0000720000b60a11 */ /* 0x040fe400078208ff */
[----:B------:R-:W-:Y:S01]  /*a6c0*/  HMMA.16816.F32.BF16 R32, R172, R190, R32 ;  /* 0x000000beac20723c */ /* 0x000fe20000041820 */
[----:B------:R-:W1:Y:S03]  /*a6d0*/  LDSM.16.M88.4 R172, [R198+0x8100] ;  /* 0x00810000c6ac783b */ /* 0x000e660000000200 */
[----:B------:R-:W-:Y:S04]  /*a6e0*/  @P0 LEA.HI.X R183, R0, c[0x0][0x1cc], R3, 0x1, P1 ;  /* 0x0000730000b70a11 */ /* 0x000fe800008f0c03 */
        /* <DEDUP_REMOVED lines=174> */
[----:B------:R-:W2:Y:S01]  /*b1d0*/  LDSM.16.M88.4 R176, [R197+0x7800] ;  /* 0x00780000c5b0783b */ /* 0x000ea20000000200 */
[----:B------:R-:W-:Y:S04]  /*b1e0*/  DEPBAR.LE SB0, 0x0 ;  /* 0x000080000000791a */ /* 0x000fe80000000000 */
[----:B------:R-:W-:Y:S01]  /*b1f0*/  FMNMX.FTZ R0, R4, R157, !PT ;  /* 0x0000009d04007209 */ /* 0x000fe20007810000 */
[----:B------:R-:W-:Y:S01]  /*b200*/  BAR.SYNC.DEFER_BLOCKING 0x0 ;  /* 0x0000000000007b1d */ /* 0x000fe20000010000 */
[----:B------:R-:W-:Y:S04]  /*b210*/  FMNMX.FTZ R2, R6, R158, !PT ;  /* 0x0000009e06027209 */ /* 0x000fe80007810000 */
[----:B------:R-:W-:Y:S02]  /*b220*/  FMNMX.FTZ R0, R5, R0, !PT ;  /* 0x0000000005007209 */ /* 0x000fe40007810000 */
[----:B------:R-:W-:Y:S02]  /*b230*/  FMNMX.FTZ R2, R7, R2, !PT ;  /* 0x0000000207027209 */ /* 0x000fe40007810000 */
[----:B------:R-:W-:Y:S02]  /*b240*/  FMNMX.FTZ R0, R8, R0, !PT ;  /* 0x0000000008007209 */ /* 0x000fe40007810000 */
[----:B------:R-:W-:Y:S02]  /*b250*/  FMNMX.FTZ R2, R10, R2, !PT ;  /* 0x000000020a027209 */ /* 0x000fe40007810000 */
[----:B------:R-:W-:Y:S02]  /*b260*/  FMNMX.FTZ R0, R9, R0, !PT ;  /* 0x0000000009007209 */ /* 0x000fe40007810000 */
[----:B------:R-:W-:Y:S02]  /*b270*/  FMNMX.FTZ R2, R11, R2, !PT ;  /* 0x000000020b027209 */ /* 0x000fe40007810000 */
[----:B------:R-:W-:Y:S01]  /*b280*/  FMNMX.FTZ R0, R12, R0, !PT ;  /* 0x000000000c007209 */ /* 0x000fe20007810000 */
[C---:B-1----:R-:W-:Y:S05]  /*b290*/  HMMA.16816.F32.BF16 R20, R168.reuse, R172, R20 ;  /* 0x000000aca814723c */ /* 0x042fea0000041814 */
[----:B------:R-:W-:Y:S01]  /*b2a0*/  FMNMX.FTZ R0, R13, R0, !PT ;  /* 0x000000000d007209 */ /* 0x000fe20007810000 */
[----:B------:R-:W-:Y:S01]  /*b2b0*/  @!PT LDS RZ, [RZ] ;  /* 0x00000000fffff984 */ /* 0x000fe20000000800 */
[----:B------:R-:W-:Y:S01]  /*b2c0*/  @!PT LDS RZ, [RZ] ;  /* 0x00000000fffff984 */ /* 0x000fe20000000800 */
[----:B------:R-:W-:Y:S01]  /*b2d0*/  @!PT LDS RZ, [RZ] ;  /* 0x00000000fffff984 */ /* 0x000fe20000000800 */
[----:B------:R1:W-:Y:S01]  /*b2e0*/  @P0 LDGSTS.E.BYPASS.LTC128B.128 [R233+0x8100], [R234.64], !P3 ;  /* 0x08100000eae90fae */ /* 0x0003e2000d901d48 */
[----:B------:R-:W-:Y:S01]  /*b2f0*/  FMNMX.FTZ R2, R14, R2, !PT ;  /* 0x000000020e027209 */ /* 0x000fe20007810000 */
[C---:B------:R-:W-:Y:S04]  /*b300*/  HMMA.16816.F32.BF16 R24, R168.reuse, R174, R24 ;  /* 0x000000aea818723c */ /* 0x040fe80000041818 */
[----:B------:R3:W-:Y:S01]  /*b310*/  @P0 LDGSTS.E.BYPASS.LTC128B.128 [R233+0xa100], [R230.64], !P6 ;  /* 0x0a100000e6e90fae */ /* 0x0007e2000f101d48 */
[----:B------:R-:W-:Y:S02]  /*b320*/  FMNMX.FTZ R0, R16, R0, !PT ;  /* 0x0000000010007209 */ /* 0x000fe40007810000 */
[----:B------:R-:W-:Y:S01]  /*b330*/  FMNMX.FTZ R2, R15, R2, !PT ;  /* 0x000000020f027209 */ /* 0x000fe20007810000 */
[C---:B--2---:R-:W-:Y:S02]  /*b340*/  HMMA.16816.F32.BF16 R28, R168.reuse, R176, R28 ;  /* 0x000000b0a81c723c */ /* 0x044fe4000004181c */
[----:B------:R3:W-:Y:S02]  /*b350*/  @P0 LDGSTS.E.BYPASS.LTC128B.128 [R233+0xc100], [R228.64], !P5 ;  /* 0x0c100000e4e90fae */ /* 0x0007e4000e901d48 */
[----:B------:R-:W-:Y:S02]  /*b360*/  FMNMX.FTZ R0, R17, R0, !PT ;  /* 0x0000000011007209 */ /* 0x000fe40007810000 */
[----:B------:R-:W-:Y:S02]  /*b370*/  FMNMX.FTZ R2, R18, R2, !PT ;  /* 0x0000000212027209 */ /* 0x000fe40007810000 */
[----:B------:R-:W-:Y:S01]  /*b380*/  HMMA.16816.F32.BF16 R32, R168, R178, R32 ;  /* 0x000000b2a820723c */ /* 0x000fe20000041820 */
[----:B------:R3:W-:Y:S03]  /*b390*/  @P0 LDGSTS.E.BYPASS.LTC128B.128 [R233+0xe100], [R226.64], !P4 ;  /* 0x0e100000e2e90fae */ /* 0x0007e6000e101d48 */
[----:B------:R-:W-:Y:S02]  /*b3a0*/  FMNMX.FTZ R0, R20, R0, !PT ;  /* 0x0000000014007209 */ /* 0x000fe40007810000 */
[----:B------:R-:W-:Y:S01]  /*b3b0*/  FMNMX.FTZ R2, R19, R2, !PT ;  /* 0x0000000213027209 */ /* 0x000fe20007810000 */
[----:B------:R3:W-:Y:S01]  /*b3c0*/  @P0 LDGSTS.E.BYPASS.LTC128B.128 [R233+0x9100], [R224.64], !P3 ;  /* 0x09100000e0e90fae */ /* 0x0007e2000d901d48 */
[----:B------:R-:W-:Y:S04]  /*b3d0*/  FMNMX.FTZ R0, R21, R0, !PT ;  /* 0x0000000015007209 */ /* 0x000fe80007810000 */
[----:B------:R-:W-:Y:S01]  /*b3e0*/  FMNMX.FTZ R0, R24, R0, !PT ;  /* 0x0000000018007209 */ /* 0x000fe20007810000 */
[----:B------:R3:W-:Y:S01]  /*b3f0*/  @P0 LDGSTS.E.BYPASS.LTC128B.128 [R233+0xb100], [R222.64], !P6 ;  /* 0x0b100000dee90fae */ /* 0x0007e2000f101d48 */
[----:B------:R-:W-:Y:S02]  /*b400*/  FMNMX.FTZ R2, R22, R2, !PT ;  /* 0x0000000216027209 */ /* 0x000fe40007810000 */
[----:B------:R-:W-:Y:S02]  /*b410*/  FMNMX.FTZ R0, R25, R0, !PT ;  /* 0x0000000019007209 */ /* 0x000fe40007810000 */
        /* <DEDUP_REMOVED lines=9> */
[----:B------:R-:W-:Y:S01]  /*b4b0*/  LDSM.16.MT88.4 R168, [R193+0x100] ;  /* 0x00010000c1a8783b */ /* 0x000fe20000004200 */
[----:B------:R-:W-:Y:S02]  /*b4c0*/  FMNMX.FTZ R156, R33, R156, !PT ;  /* 0x0000009c219c7209 */ /* 0x000fe40007810000 */
[----:B------:R-:W-:Y:S03]  /*b4d0*/  FMNMX.FTZ R0, R31, R2, !PT ;  /* 0x000000021f007209 */ /* 0x000fe60007810000 */
[----:B------:R-:W5:Y:S01]  /*b4e0*/  SHFL.BFLY PT, R3, R156, 0x2, 0x1f ;  /* 0x0c401f009c037f89 */ /* 0x000f6200000e0000 */
[----:B------:R-:W-:Y:S04]  /*b4f0*/  FMNMX.FTZ R0, R34, R0, !PT ;  /* 0x0000000022007209 */ /* 0x000fe80007810000 */
[----:B------:R-:W-:Y:S01]  /*b500*/  FMNMX.FTZ R0, R35, R0, !PT ;  /* 0x0000000023007209 */ /* 0x000fe20007810000 */
[----:B------:R-:W-:Y:S06]  /*b510*/  LDSM.16.MT88.4 R172, [R194+0x100] ;  /* 0x00010000c2ac783b */ /* 0x000fec0000004200 */
[----:B------:R-:W2:Y:S06]  /*b520*/  SHFL.BFLY PT, R2, R0, 0x2, 0x1f ;  /* 0x0c401f0000027f89 */ /* 0x000eac00000e0000 */
[----:B------:R-:W-:Y:S01]  /*b530*/  LDSM.16.MT88.4 R176, [R196+0x100] ;  /* 0x00010000c4b0783b */ /* 0x000fe20000004200 */
[----:B-----5:R-:W-:Y:S05]  /*b540*/  FMNMX.FTZ R156, R156, R3, !PT ;  /* 0x000000039c9c7209 */ /* 0x020fea0007810000 */
[----:B-1----:R-:W5:Y:S06]  /*b550*/  LDL R235, [R1+0x10] ;  /* 0x0000100001eb7983 */ /* 0x002f6c0000100800 */
[----:B------:R-:W1:Y:S01]  /*b560*/  SHFL.BFLY PT, R159, R156, 0x1, 0x1f ;  /* 0x0c201f009c9f7f89 */ /* 0x000e6200000e0000 */
[----:B--2---:R-:W-:Y:S05]  /*b570*/  FMNMX.FTZ R0, R0, R2, !PT ;  /* 0x0000000200007209 */ /* 0x004fea0007810000 */
[----:B------:R-:W0:Y:S06]  /*b580*/  LDGDEPBAR ;  /* 0x00000000000079af */ /* 0x000e2c0000000000 */
[----:B------:R-:W2:Y:S01]  /*b590*/  SHFL.BFLY PT, R3, R0, 0x1, 0x1f ;  /* 0x0c201f0000037f89 */ /* 0x000ea200000e0000 */
[----:B-1----:R-:W-:Y:S05]  /*b5a0*/  FMNMX.FTZ R156, R156, R159, !PT ;  /* 0x0000009f9c9c7209 */ /* 0x002fea0007810000 */
[C---:B------:R-:W-:Y:S02]  /*b5b0*/  FADD.FTZ R2, -R156.reuse, R157 ;  /* 0x0000009d9c027221 */ /* 0x040fe40000010100 */
[----:B------:R-:W-:Y:S04]  /*b5c0*/  FMUL.FTZ R181, R156, c[0x0][0x2d0] ;  /* 0x0000b4009cb57a20 */ /* 0x000fe80000410000 */
[--C-:B------:R-:W-:Y:S01]  /*b5d0*/  FFMA.FTZ R8, R8, c[0x0][0x2d0], -R181.reuse ;  /* 0x0000b40008087a23 */ /* 0x100fe200000108b5 */
[----:B--2---:R-:W-:Y:S01]  /*b5e0*/  FMNMX.FTZ R3, R0, R3, !PT ;  /* 0x0000000300037209 */ /* 0x004fe20007810000 */
[----:B------:R-:W-:Y:S02]  /*b5f0*/  FMUL.FTZ R0, R2, c[0x0][0x2d0] ;  /* 0x0000b40002007a20 */ /* 0x000fe40000410000 */
[--C-:B------:R-:W-:Y:S01]  /*b600*/  FFMA.FTZ R9, R9, c[0x0][0x2d0], -R181.reuse ;  /* 0x0000b40009097a23 */ /* 0x100fe200000108b5 */
[----:B------:R-:W-:Y:S01]  /*b610*/  MUFU.EX2 R238, R8 ;  /* 0x0000000800ee7308 */ /* 0x000fe20000000800 */
[----:B------:R-:W-:Y:S02]  /*b620*/  FMUL.FTZ R157, R3, c[0x0][0x2d0] ;  /* 0x0000b400039d7a20 */ /* 0x000fe40000410000 */
[----:B------:R-:W-:Y:S02]  /*b630*/  FFMA.FTZ R4, R4, c[0x0][0x2d0], -R181 ;  /* 0x0000b40004047a23 */ /* 0x000fe400000108b5 */
[--C-:B------:R-:W-:Y:S02]  /*b640*/  FFMA.FTZ R10, R10, c[0x0][0x2d0], -R157.reuse ;  /* 0x0000b4000a0a7a23 */ /* 0x100fe4000001089d */
[----:B------:R-:W-:Y:S02]  /*b650*/  FFMA.FTZ R11, R11, c[0x0][0x2d0], -R157 ;  /* 0x0000b4000b0b7a23 */ /* 0x000fe4000001089d */
[----:B------:R-:W-:Y:S01]  /*b660*/  FFMA.FTZ R5, R5, c[0x0][0x2d0], -R181 ;  /* 0x0000b40005057a23 */ /* 0x000fe200000108b5 */
[----:B------:R1:W2:Y:S01]  /*b670*/  MUFU.EX2 R2, R0 ;  /* 0x0000000000027308 */ /* 0x0002a20000000800 */
[--C-:B------:R-:W-:Y:S02]  /*b680*/  FFMA.FTZ R6, R6, c[0x0][0x2d0], -R157.reuse ;  /* 0x0000b40006067a23 */ /* 0x100fe4000001089d */
[----:B------:R-:W-:Y:S02]  /*b690*/  FFMA.FTZ R7, R7, c[0x0][0x2d0], -R157 ;  /* 0x0000b40007077a23 */ /* 0x000fe4000001089d */
[--C-:B------:R-:W-:Y:S02]  /*b6a0*/  FFMA.FTZ R12, R12, c[0x0][0x2d0], -R181.reuse ;  /* 0x0000b4000c0c7a23 */ /* 0x100fe400000108b5 */
[----:B------:R-:W-:Y:S02]  /*b6b0*/  FFMA.FTZ R13, R13, c[0x0][0x2d0], -R181 ;  /* 0x0000b4000d0d7a23 */ /* 0x000fe400000108b5 */
[--C-:B------:R-:W-:Y:S01]  /*b6c0*/  FFMA.FTZ R14, R14, c[0x0][0x2d0], -R157.reuse ;  /* 0x0000b4000e0e7a23 */ /* 0x100fe2000001089d */
[----:B------:R3:W-:Y:S01]  /*b6d0*/  MUFU.EX2 R236, R4 ;  /* 0x0000000400ec7308 */ /* 0x0007e20000000800 */
[----:B------:R-:W-:Y:S02]  /*b6e0*/  FFMA.FTZ R15, R15, c[0x0][0x2d0], -R157 ;  /* 0x0000b4000f0f7a23 */ /* 0x000fe4000001089d */
[--C-:B------:R-:W-:Y:S02]  /*b6f0*/  FFMA.FTZ R16, R16, c[0x0][0x2d0], -R181.reuse ;  /* 0x0000b40010107a23 */ /* 0x100fe400000108b5 */
[----:B------:R-:W-:Y:S02]  /*b700*/  FFMA.FTZ R17, R17, c[0x0][0x2d0], -R181 ;  /* 0x0000b40011117a23 */ /* 0x000fe400000108b5 */
[----:B------:R-:W-:Y:S02]  /*b710*/  FFMA.FTZ R18, R18, c[0x0][0x2d0], -R157 ;  /* 0x0000b40012127a23 */ /* 0x000fe4000001089d */
[--C-:B------:R-:W-:Y:S01]  /*b720*/  FFMA.FTZ R20, R20, c[0x0][0x2d0], -R181.reuse ;  /* 0x0000b40014147a23 */ /* 0x100fe200000108b5 */
[----:B------:R-:W4:Y:S01]  /*b730*/  MUFU.EX2 R239, R5 ;  /* 0x0000000500ef7308 */ /* 0x000f220000000800 */
[----:B------:R-:W-:Y:S02]  /*b740*/  FFMA.FTZ R21, R21, c[0x0][0x2d0], -R181 ;  /* 0x0000b40015157a23 */ /* 0x000fe400000108b5 */
[--C-:B------:R-:W-:Y:S02]  /*b750*/  FFMA.FTZ R22, R22, c[0x0][0x2d0], -R157.reuse ;  /* 0x0000b40016167a23 */ /* 0x100fe4000001089d */
[----:B-1----:R-:W-:Y:S02]  /*b760*/  FADD.FTZ R0, -R3, R158 ;  /* 0x0000009e03007221 */ /* 0x002fe40000010100 */
[----:B--2---:R-:W-:Y:S02]  /*b770*/  FMUL.FTZ R8, R2, R164 ;  /* 0x000000a402087220 */ /* 0x004fe40000410000 */
[----:B------:R-:W-:Y:S01]  /*b780*/  FMUL.FTZ R0, R0, c[0x0][0x2d0] ;  /* 0x0000b40000007a20 */ /* 0x000fe20000410000 */
[----:B------:R1:W-:Y:S01]  /*b790*/  MUFU.EX2 R237, R9 ;  /* 0x0000000900ed7308 */ /* 0x0003e20000000800 */
[C---:B------:R-:W-:Y:S02]  /*b7a0*/  FMUL.FTZ R132, R2.reuse, R132 ;  /* 0x0000008402847220 */ /* 0x040fe40000410000 */
[C---:B------:R-:W-:Y:S02]  /*b7b0*/  FMUL.FTZ R133, R2.reuse, R133 ;  /* 0x0000008502857220 */ /* 0x040fe40000410000 */
[C---:B---3--:R-:W-:Y:S02]  /*b7c0*/  FMUL.FTZ R4, R2.reuse, R160 ;  /* 0x000000a002047220 */ /* 0x048fe40000410000 */
[C---:B------:R-:W-:Y:S02]  /*b7d0*/  FMUL.FTZ R136, R2.reuse, R136 ;  /* 0x0000008802887220 */ /* 0x040fe40000410000 */
[C---:B------:R-:W-:Y:S01]  /*b7e0*/  FMUL.FTZ R137, R2.reuse, R137 ;  /* 0x0000008902897220 */ /* 0x040fe20000410000 */
[----:B------:R-:W2:Y:S01]  /*b7f0*/  MUFU.EX2 R0, R0 ;  /* 0x0000000000007308 */ /* 0x000ea20000000800 */
[C---:B------:R-:W-:Y:S02]  /*b800*/  FMUL.FTZ R140, R2.reuse, R140 ;  /* 0x0000008c028c7220 */ /* 0x040fe40000410000 */
[C---:B------:R-:W-:Y:S01]  /*b810*/  FMUL.FTZ R141, R2.reuse, R141 ;  /* 0x0000008d028d7220 */ /* 0x040fe20000410000 */
[----:B----4-:R-:W-:Y:S01]  /*b820*/  F2FP.BF16.PACK_AB R160, R239, R236 ;  /* 0x000000ecefa0723e */ /* 0x010fe200000010ff */
[C---:B------:R-:W-:Y:S02]  /*b830*/  FMUL.FTZ R5, R2.reuse, R161 ;  /* 0x000000a102057220 */ /* 0x040fe40000410000 */
[C---:B------:R-:W-:Y:S02]  /*b840*/  FMUL.FTZ R144, R2.reuse, R144 ;  /* 0x0000009002907220 */ /* 0x040fe40000410000 */
[C---:B------:R-:W-:Y:S01]  /*b850*/  FMUL.FTZ R145, R2.reuse, R145 ;  /* 0x0000009102917220 */ /* 0x040fe20000410000 */
[----:B------:R3:W-:Y:S01]  /*b860*/  MUFU.EX2 R186, R6 ;  /* 0x0000000600ba7308 */ /* 0x0007e20000000800 */
[--C-:B------:R-:W-:Y:S02]  /*b870*/  FFMA.FTZ R158, R19, c[0x0][0x2d0], -R157.reuse ;  /* 0x0000b400139e7a23 */ /* 0x100fe4000001089d */
[----:B------:R-:W-:Y:S02]  /*b880*/  FFMA.FTZ R23, R23, c[0x0][0x2d0], -R157 ;  /* 0x0000b40017177a23 */ /* 0x000fe4000001089d */
[----:B-1----:R-:W-:Y:S02]  /*b890*/  FMUL.FTZ R9, R2, R165 ;  /* 0x000000a502097220 */ /* 0x002fe40000410000 */
[--C-:B------:R-:W-:Y:S02]  /*b8a0*/  FFMA.FTZ R24, R24, c[0x0][0x2d0], -R181.reuse ;  /* 0x0000b40018187a23 */ /* 0x100fe400000108b5 */
[----:B------:R-:W-:Y:S01]  /*b8b0*/  FFMA.FTZ R25, R25, c[0x0][0x2d0], -R181 ;  /* 0x0000b40019197a23 */ /* 0x000fe200000108b5 */
[----:B------:R-:W1:Y:S01]  /*b8c0*/  MUFU.EX2 R187, R7 ;  /* 0x0000000700bb7308 */ /* 0x000e620000000800 */
[--C-:B------:R-:W-:Y:S02]  /*b8d0*/  FFMA.FTZ R26, R26, c[0x0][0x2d0], -R157.reuse ;  /* 0x0000b4001a1a7a23 */ /* 0x100fe4000001089d */
[----:B------:R-:W-:Y:S02]  /*b8e0*/  FFMA.FTZ R27, R27, c[0x0][0x2d0], -R157 ;  /* 0x0000b4001b1b7a23 */ /* 0x000fe4000001089d */
[C---:B--2---:R-:W-:Y:S02]  /*b8f0*/  FMUL.FTZ R134, R0.reuse, R134 ;  /* 0x0000008600867220 */ /* 0x044fe40000410000 */
[C---:B------:R-:W-:Y:S02]  /*b900*/  FMUL.FTZ R135, R0.reuse, R135 ;  /* 0x0000008700877220 */ /* 0x040fe40000410000 */
[C---:B------:R-:W-:Y:S01]  /*b910*/  FMUL.FTZ R138, R0.reuse, R138 ;  /* 0x0000008a008a7220 */ /* 0x040fe20000410000 */
[----:B------:R2:W-:Y:S01]  /*b920*/  MUFU.EX2 R183, R10 ;  /* 0x0000000a00b77308 */ /* 0x0005e20000000800 */
[C---:B------:R-:W-:Y:S02]  /*b930*/  FMUL.FTZ R139, R0.reuse, R139 ;  /* 0x0000008b008b7220 */ /* 0x040fe40000410000 */
[C---:B------:R-:W-:Y:S02]  /*b940*/  FMUL.FTZ R142, R0.reuse, R142 ;  /* 0x0000008e008e7220 */ /* 0x040fe40000410000 */
[C---:B---3--:R-:W-:Y:S01]  /*b950*/  FMUL.FTZ R6, R0.reuse, R162 ;  /* 0x000000a200067220 */ /* 0x048fe20000410000 */
[----:B------:R-:W-:Y:S01]  /*b960*/  F2FP.BF16.PACK_AB R162, R237, R238 ;  /* 0x000000eeeda2723e */ /* 0x000fe200000010ff */
[C---:B------:R-:W-:Y:S02]  /*b970*/  FMUL.FTZ R143, R0.reuse, R143 ;  /* 0x0000008f008f7220 */ /* 0x040fe40000410000 */
[C---:B------:R-:W-:Y:S01]  /*b980*/  FMUL.FTZ R146, R0.reuse, R146 ;  /* 0x0000009200927220 */ /* 0x040fe20000410000 */
[----:B------:R-:W3:Y:S01]  /*b990*/  MUFU.EX2 R182, R11 ;  /* 0x0000000b00b67308 */ /* 0x000ee20000000800 */
[----:B------:R-:W-:Y:S02]  /*b9a0*/  FMUL.FTZ R147, R0, R147 ;  /* 0x0000009300937220 */ /* 0x000fe40000410000 */
[--C-:B------:R-:W-:Y:S01]  /*b9b0*/  FFMA.FTZ R28, R28, c[0x0][0x2d0], -R181.reuse ;  /* 0x0000b4001c1c7a23 */ /* 0x100fe200000108b5 */
[----:B-1----:R-:W-:Y:S01]  /*b9c0*/  F2FP.BF16.PACK_AB R161, R187, R186 ;  /* 0x000000babba1723e */ /* 0x002fe200000010ff */
[----:B------:R-:W-:Y:S02]  /*b9d0*/  FMUL.FTZ R7, R0, R163 ;  /* 0x000000a300077220 */ /* 0x000fe40000410000 */
[----:B------:R-:W-:Y:S02]  /*b9e0*/  FFMA.FTZ R29, R29, c[0x0][0x2d0], -R181 ;  /* 0x0000b4001d1d7a23 */ /* 0x000fe400000108b5 */
[--C-:B------:R-:W-:Y:S01]  /*b9f0*/  FFMA.FTZ R30, R30, c[0x0][0x2d0], -R157.reuse ;  /* 0x0000b4001e1e7a23 */ /* 0x100fe2000001089d */
[----:B------:R-:W-:Y:S01]  /*ba00*/  MUFU.EX2 R221, R12 ;  /* 0x0000000c00dd7308 */ /* 0x000fe20000000800 */
[----:B------:R-:W-:Y:S02]  /*ba10*/  FFMA.FTZ R31, R31, c[0x0][0x2d0], -R157 ;  /* 0x0000b4001f1f7a23 */ /* 0x000fe4000001089d */
[----:B------:R-:W-:Y:S02]  /*ba20*/  FMUL.FTZ R148, R2, R148 ;  /* 0x0000009402947220 */ /* 0x000fe40000410000 */
[----:B--2---:R-:W-:Y:S02]  /*ba30*/  FMUL.FTZ R10, R0, R166 ;  /* 0x000000a6000a7220 */ /* 0x004fe40000410000 */
[----:B------:R-:W-:Y:S02]  /*ba40*/  FMUL.FTZ R149, R2, R149 ;  /* 0x0000009502957220 */ /* 0x000fe40000410000 */
[C---:B------:R-:W-:Y:S01]  /*ba50*/  FMUL.FTZ R150, R0.reuse, R150 ;  /* 0x0000009600967220 */ /* 0x040fe20000410000 */
[----:B------:R-:W1:Y:S01]  /*ba60*/  MUFU.EX2 R191, R13 ;  /* 0x0000000d00bf7308 */ /* 0x000e620000000800 */
[----:B------:R-:W-:Y:S02]  /*ba70*/  FMUL.FTZ R151, R0, R151 ;  /* 0x0000009700977220 */ /* 0x000fe40000410000 */
[----:B------:R-:W-:Y:S01]  /*ba80*/  FMUL.FTZ R152, R2, R152 ;  /* 0x0000009802987220 */ /* 0x000fe20000410000 */
[----:B---3--:R-:W-:Y:S01]  /*ba90*/  F2FP.BF16.PACK_AB R163, R182, R183 ;  /* 0x000000b7b6a3723e */ /* 0x008fe200000010ff */
[----:B------:R-:W-:Y:S02]  /*baa0*/  FMUL.FTZ R11, R0, R167 ;  /* 0x000000a7000b7220 */ /* 0x000fe40000410000 */
[----:B------:R-:W2:Y:S01]  /*bab0*/  LDSM.16.MT88.4 R164, [R195+0x100] ;  /* 0x00010000c3a4783b */ /* 0x000ea20000004200 */
[----:B------:R-:W-:Y:S02]  /*bac0*/  FMUL.FTZ R153, R2, R153 ;  /* 0x0000009902997220 */ /* 0x000fe40000410000 */
[----:B------:R-:W-:Y:S01]  /*bad0*/  MUFU.EX2 R180, R14 ;  /* 0x0000000e00b47308 */ /* 0x000fe20000000800 */
[C---:B------:R-:W-:Y:S05]  /*bae0*/  HMMA.16816.F32.BF16 R4, R160.reuse, R168, R4 ;  /* 0x000000a8a004723c */ /* 0x040fea0000041804 */
[C---:B------:R-:W-:Y:S02]  /*baf0*/  FMUL.FTZ R154, R0.reuse, R154 ;  /* 0x0000009a009a7220 */ /* 0x040fe40000410000 */
[----:B------:R-:W-:Y:S01]  /*bb00*/  FMUL.FTZ R155, R0, R155 ;  /* 0x0000009b009b7220 */ /* 0x000fe20000410000 */
[C---:B------:R-:W-:Y:S01]  /*bb10*/  HMMA.16816.F32.BF16 R8, R160.reuse, R170, R8 ;  /* 0x000000aaa008723c */ /* 0x040fe20000041808 */
[----:B------:R-:W3:Y:S01]  /*bb20*/  LDSM.16.MT88.4 R168, [R193+0x2100] ;  /* 0x00210000c1a8783b */ /* 0x000ee20000004200 */
[----:B------:R-:W-:Y:S02]  /*bb30*/  MUFU.EX2 R190, R16 ;  /* 0x0000001000be7308 */ /* 0x000fe40000000800 */
[C---:B------:R-:W-:Y:S02]  /*bb40*/  FMUL.FTZ R36, R2.reuse, R36 ;  /* 0x0000002402247220 */ /* 0x040fe40000410000 */
[----:B------:R-:W-:Y:S02]  /*bb50*/  FMUL.FTZ R37, R2, R37 ;  /* 0x0000002502257220 */ /* 0x000fe40000410000 */
[C---:B------:R-:W-:Y:S04]  /*bb60*/  HMMA.16816.F32.BF16 R132, R160.reuse, R172, R132 ;  /* 0x000000aca084723c */ /* 0x040fe80000041884 */
[----:B------:R-:W-:Y:S01]  /*bb70*/  MUFU.EX2 R189, R17 ;  /* 0x0000001100bd7308 */ /* 0x000fe20000000800 */
[C---:B------:R-:W-:Y:S02]  /*bb80*/  FMUL.FTZ R38, R0.reuse, R38 ;  /* 0x0000002600267220 */ /* 0x040fe40000410000 */
[----:B------:R-:W-:Y:S01]  /*bb90*/  FMUL.FTZ R39, R0, R39 ;  /* 0x0000002700277220 */ /* 0x000fe20000410000 */
[C---:B------:R-:W-:Y:S01]  /*bba0*/  HMMA.16816.F32.BF16 R136, R160.reuse, R174, R136 ;  /* 0x000000aea088723c */ /* 0x040fe20000041888 */
[----:B------:R-:W4:Y:S03]  /*bbb0*/  LDSM.16.MT88.4 R172, [R194+0x2100] ;  /* 0x00210000c2ac783b */ /* 0x000f260000004200 */
[C---:B------:R-:W-:Y:S02]  /*bbc0*/  FMUL.FTZ R40, R2.reuse, R40 ;  /* 0x0000002802287220 */ /* 0x040fe40000410000 */
[----:B------:R-:W-:Y:S01]  /*bbd0*/  MUFU.EX2 R188, R20 ;  /* 0x0000001400bc7308 */ /* 0x000fe20000000800 */
[----:B------:R-:W-:Y:S01]  /*bbe0*/  FMUL.FTZ R41, R2, R41 ;  /* 0x0000002902297220 */ /* 0x000fe20000410000 */
[C---:B------:R-:W-:Y:S04]  /*bbf0*/  HMMA.16816.F32.BF16 R140, R160.reuse, R176, R140 ;  /* 0x000000b0a08c723c */ /* 0x040fe8000004188c */
[C---:B------:R-:W-:Y:S02]  /*bc00*/  FMUL.FTZ R42, R0.reuse, R42 ;  /* 0x0000002a002a7220 */ /* 0x040fe40000410000 */
[----:B------:R-:W-:Y:S02]  /*bc10*/  FMUL.FTZ R43, R0, R43 ;  /* 0x0000002b002b7220 */ /* 0x000fe40000410000 */
[C---:B------:R-:W-:Y:S01]  /*bc20*/  HMMA.16816.F32.BF16 R144, R160.reuse, R178, R144 ;  /* 0x000000b2a090723c */ /* 0x040fe20000041890 */
[----:B------:R1:W1:Y:S03]  /*bc30*/  MUFU.EX2 R179, R15 ;  /* 0x0000000f00b37308 */ /* 0x0002660000000800 */
[C---:B------:R-:W-:Y:S02]  /*bc40*/  FMUL.FTZ R44, R2.reuse, R44 ;  /* 0x0000002c022c7220 */ /* 0x040fe40000410000 */
[----:B------:R-:W-:Y:S02]  /*bc50*/  FMUL.FTZ R45, R2, R45 ;  /* 0x0000002d022d7220 */ /* 0x000fe40000410000 */
[C---:B--2---:R-:W-:Y:S03]  /*bc60*/  HMMA.16816.F32.BF16 R148, R160.reuse, R164, R148 ;  /* 0x000000a4a094723c */ /* 0x044fe60000041894 */
[----:B------:R2:W-:Y:S01]  /*bc70*/  MUFU.EX2 R178, R18 ;  /* 0x0000001200b27308 */ /* 0x0005e20000000800 */
[C---:B------:R-:W-:Y:S02]  /*bc80*/  FMUL.FTZ R46, R0.reuse, R46 ;  /* 0x0000002e002e7220 */ /* 0x040fe40000410000 */
[----:B------:R-:W-:Y:S02]  /*bc90*/  FMUL.FTZ R47, R0, R47 ;  /* 0x0000002f002f7220 */ /* 0x000fe40000410000 */
[C---:B------:R-:W-:Y:S01]  /*bca0*/  HMMA.16816.F32.BF16 R152, R160.reuse, R166, R152 ;  /* 0x000000a6a098723c */ /* 0x040fe20000041898 */
[----:B------:R-:W4:Y:S03]  /*bcb0*/  LDSM.16.MT88.4 R164, [R196+0x2100] ;  /* 0x00210000c4a4783b */ /* 0x000f260000004200 */
[C---:B------:R-:W-:Y:S01]  /*bcc0*/  FMUL.FTZ R48, R2.reuse, R48 ;  /* 0x0000003002307220 */ /* 0x040fe20000410000 */
[----:B------:R-:W-:Y:S01]  /*bcd0*/  MUFU.EX2 R185, R21 ;  /* 0x0000001500b97308 */ /* 0x000fe20000000800 */
[----:B------:R-:W-:Y:S02]  /*bce0*/  FMUL.FTZ R49, R2, R49 ;  /* 0x0000003102317220 */ /* 0x000fe40000410000 */
[C---:B---3--:R-:W-:Y:S01]  /*bcf0*/  HMMA.16816.F32.BF16 R36, R160.reuse, R168, R36 ;  /* 0x000000a8a024723c */ /* 0x048fe20000041824 */
[----:B-1----:R-:W-:Y:S03]  /*bd00*/  LDSM.16.MT88.4 R12, [R195+0x6100] ;  /* 0x00610000c30c783b */ /* 0x002fe60000004200 */
[C---:B------:R-:W-:Y:S02]  /*bd10*/  FMUL.FTZ R50, R0.reuse, R50 ;  /* 0x0000003200327220 */ /* 0x040fe40000410000 */
[----:B------:R-:W-:Y:S01]  /*bd20*/  FMUL.FTZ R51, R0, R51 ;  /* 0x0000003300337220 */ /* 0x000fe20000410000 */
[----:B------:R-:W-:Y:S01]  /*bd30*/  MUFU.EX2 R176, R22 ;  /* 0x0000001600b07308 */ /* 0x000fe20000000800 */
[C---:B------:R-:W-:Y:S01]  /*bd40*/  HMMA.16816.F32.BF16 R40, R160.reuse, R170, R40 ;  /* 0x000000aaa028723c */ /* 0x040fe20000041828 */
[----:B------:R-:W1:Y:S03]  /*bd50*/  LDSM.16.MT88.4 R168, [R195+0x2100] ;  /* 0x00210000c3a8783b */ /* 0x000e660000004200 */
[C---:B------:R-:W-:Y:S02]  /*bd60*/  FMUL.FTZ R52, R2.reuse, R52 ;  /* 0x0000003402347220 */ /* 0x040fe40000410000 */
[----:B------:R-:W-:Y:S01]  /*bd70*/  FMUL.FTZ R53, R2, R53 ;  /* 0x0000003502357220 */ /* 0x000fe20000410000 */
[----:B--2---:R-:W-:Y:S01]  /*bd80*/  LDSM.16.MT88.4 R16, [R194+0x900] ;  /* 0x00090000c210783b */ /* 0x004fe20000004200 */
[C---:B----4-:R-:W-:Y:S01]  /*bd90*/  HMMA.16816.F32.BF16 R44, R160.reuse, R172, R44 ;  /* 0x000000aca02c723c */ /* 0x050fe2000004182c */
[----:B------:R-:W-:Y:S03]  /*bda0*/  MUFU.EX2 R184, R24 ;  /* 0x0000001800b87308 */ /* 0x000fe60000000800 */
[C---:B------:R-:W-:Y:S02]  /*bdb0*/  FMUL.FTZ R54, R0.reuse, R54 ;  /* 0x0000003600367220 */ /* 0x040fe40000410000 */
[----:B------:R-:W-:Y:S02]  /*bdc0*/  FMUL.FTZ R55, R0, R55 ;  /* 0x0000003700377220 */ /* 0x000fe40000410000 */
[C---:B------:R-:W-:Y:S01]  /*bdd0*/  HMMA.16816.F32.BF16 R48, R160.reuse, R174, R48 ;  /* 0x000000aea030723c */ /* 0x040fe20000041830 */
[----:B------:R-:W2:Y:S02]  /*bde0*/  LDSM.16.MT88.4 R172, [R193+0x4100] ;  /* 0x00410000c1ac783b */ /* 0x000ea40000004200 */
[----:B------:R-:W-:Y:S01]  /*bdf0*/  MUFU.EX2 R159, R30 ;  /* 0x0000001e009f7308 */ /* 0x000fe20000000800 */
[C---:B------:R-:W-:Y:S02]  /*be00*/  FMUL.FTZ R56, R2.reuse, R56 ;  /* 0x0000003802387220 */ /* 0x040fe40000410000 */
[----:B------:R-:W-:Y:S02]  /*be10*/  FMUL.FTZ R57, R2, R57 ;  /* 0x0000003902397220 */ /* 0x000fe40000410000 */
[C---:B------:R-:W-:Y:S01]  /*be20*/  FMUL.FTZ R58, R0.reuse, R58 ;  /* 0x0000003a003a7220 */ /* 0x040fe20000410000 */
[C---:B------:R-:W-:Y:S03]  /*be30*/  HMMA.16816.F32.BF16 R52, R160.reuse, R164, R52 ;  /* 0x000000a4a034723c */ /* 0x040fe60000041834 */
[----:B------:R-:W-:Y:S01]  /*be40*/  FMUL.FTZ R59, R0, R59 ;  /* 0x0000003b003b7220 */ /* 0x000fe20000410000 */
[----:B------:R-:W3:Y:S01]  /*be50*/  MUFU.EX2 R177, R158 ;  /* 0x0000009e00b17308 */ /* 0x000ee20000000800 */
[C---:B------:R-:W-:Y:S02]  /*be60*/  FMUL.FTZ R60, R2.reuse, R60 ;  /* 0x0000003c023c7220 */ /* 0x040fe40000410000 */
[----:B------:R-:W-:Y:S02]  /*be70*/  FMUL.FTZ R61, R2, R61 ;  /* 0x0000003d023d7220 */ /* 0x000fe40000410000 */
[C---:B------:R-:W-:Y:S01]  /*be80*/  FMUL.FTZ R62, R0.reuse, R62 ;  /* 0x0000003e003e7220 */ /* 0x040fe20000410000 */
[C---:B------:R-:W-:Y:S01]  /*be90*/  HMMA.16816.F32.BF16 R56, R160.reuse, R166, R56 ;  /* 0x000000a6a038723c */ /* 0x040fe20000041838 */
[----:B------:R-:W4:Y:S02]  /*bea0*/  LDSM.16.MT88.4 R164, [R194+0x4100] ;  /* 0x00410000c2a4783b */ /* 0x000f240000004200 */
[----:B------:R-:W-:Y:S01]  /*beb0*/  FMUL.FTZ R63, R0, R63 ;  /* 0x0000003f003f7220 */ /* 0x000fe20000410000 */
[----:B------:R-:W-:Y:S01]  /*bec0*/  MUFU.EX2 R158, R31 ;  /* 0x0000001f009e7308 */ /* 0x000fe20000000800 */
        /* <DEDUP_REMOVED lines=11> */
[----:B------:R-:W-:Y:S01]  /*bf80*/  FMUL.FTZ R72, R2, R72 ;  /* 0x0000004802487220 */ /* 0x000fe20000410000 */
[----:B-----5:R-:W-:Y:S01]  /*bf90*/  ISETP.GT.AND P0, PT, R220, R235, PT ;  /* 0x000000ebdc00720c */ /* 0x020fe20003f04270 */
[----:B------:R-:W-:Y:S01]  /*bfa0*/  FMUL.FTZ R73, R2, R73 ;  /* 0x0000004902497220 */ /* 0x000fe20000410000 */
[----:B------:R-:W-:Y:S01]  /*bfb0*/  MOV R220, R219 ;  /* 0x000000db00dc7202 */ /* 0x000fe20000000f00 */
[C---:B------:R-:W-:Y:S01]  /*bfc0*/  FMUL.FTZ R74, R0.reuse, R74 ;  /* 0x0000004a004a7220 */ /* 0x040fe20000410000 */
[C---:B--2---:R-:W-:Y:S03]  /*bfd0*/  HMMA.16816.F32.BF16 R68, R160.reuse, R172, R68 ;  /* 0x000000aca044723c */ /* 0x044fe60000041844 */
[----:B------:R-:W-:Y:S02]  /*bfe0*/  FMUL.FTZ R75, R0, R75 ;  /* 0x0000004b004b7220 */ /* 0x000fe40000410000 */
[C---:B------:R-:W-:Y:S02]  /*bff0*/  FMUL.FTZ R76, R2.reuse, R76 ;  /* 0x0000004c024c7220 */ /* 0x040fe40000410000 */
[----:B------:R-:W-:Y:S02]  /*c000*/  FMUL.FTZ R77, R2, R77 ;  /* 0x0000004d024d7220 */ /* 0x000fe40000410000 */
[C---:B------:R-:W-:Y:S01]  /*c010*/  FMUL.FTZ R78, R0.reuse, R78 ;  /* 0x0000004e004e7220 */ /* 0x040fe20000410000 */
[C---:B------:R-:W-:Y:S01]  /*c020*/  HMMA.16816.F32.BF16 R72, R160.reuse, R174, R72 ;  /* 0x000000aea048723c */ /* 0x040fe20000041848 */
[----:B------:R-:W2:Y:S02]  /*c030*/  LDSM.16.MT88.4 R172, [R195+0x4100] ;  /* 0x00410000c3ac783b */ /* 0x000ea40000004200 */
        /* <DEDUP_REMOVED lines=65> */
[----:B------:R-:W-:Y:S02]  /*c450*/  LDSM.16.MT88.4 R172, [R194+0x2900] ;  /* 0x00290000c2ac783b */ /* 0x000fe40000004200 */
[----:B------:R-:W-:Y:S02]  /*c460*/  FMUL.FTZ R127, R0, R127 ;  /* 0x0000007f007f7220 */ /* 0x000fe40000410000 */
[C---:B------:R-:W-:Y:S02]  /*c470*/  FMUL.FTZ R128, R2.reuse, R128 ;  /* 0x0000008002807220 */ /* 0x040fe40000410000 */
[----:B------:R-:W-:Y:S02]  /*c480*/  FMUL.FTZ R129, R2, R129 ;  /* 0x0000008102817220 */ /* 0x000fe40000410000 */
[C---:B------:R-:W-:Y:S01]  /*c490*/  FMUL.FTZ R130, R0.reuse, R130 ;  /* 0x0000008200827220 */ /* 0x040fe20000410000 */
[C---:B------:R-:W-:Y:S03]  /*c4a0*/  HMMA.16816.F32.BF16 R124, R160.reuse, R12, R124 ;  /* 0x0000000ca07c723c */ /* 0x040fe6000004187c */
[----:B------:R-:W-:Y:S02]  /*c4b0*/  FMUL.FTZ R131, R0, R131 ;  /* 0x0000008300837220 */ /* 0x000fe40000410000 */
[--C-:B------:R-:W-:Y:S02]  /*c4c0*/  FFMA.FTZ R32, R32, c[0x0][0x2d0], -R181.reuse ;  /* 0x0000b40020207a23 */ /* 0x100fe400000108b5 */
[----:B------:R-:W-:Y:S01]  /*c4d0*/  F2FP.BF16.PACK_AB R12, R191, R221 ;  /* 0x000000ddbf0c723e */ /* 0x000fe200000010ff */
[----:B------:R-:W-:Y:S01]  /*c4e0*/  FFMA.FTZ R33, R33, c[0x0][0x2d0], -R181 ;  /* 0x0000b40021217a23 */ /* 0x000fe200000108b5 */
[----:B------:R-:W-:Y:S01]  /*c4f0*/  F2FP.BF16.PACK_AB R13, R179, R180 ;  /* 0x000000b4b30d723e */ /* 0x000fe200000010ff */
[----:B------:R-:W-:Y:S01]  /*c500*/  HMMA.16816.F32.BF16 R128, R160, R14, R128 ;  /* 0x0000000ea080723c */ /* 0x000fe20000041880 */
[----:B------:R-:W2:Y:S01]  /*c510*/  LDSM.16.MT88.4 R160, [R195+0x900] ;  /* 0x00090000c3a0783b */ /* 0x000ea20000004200 */
[----:B------:R-:W-:Y:S01]  /*c520*/  MUFU.EX2 R32, R32 ;  /* 0x0000002000207308 */ /* 0x000fe20000000800 */
[--C-:B------:R-:W-:Y:S02]  /*c530*/  FFMA.FTZ R34, R34, c[0x0][0x2d0], -R157.reuse ;  /* 0x0000b40022227a23 */ /* 0x100fe4000001089d */
[----:B------:R-:W-:Y:S02]  /*c540*/  FFMA.FTZ R157, R35, c[0x0][0x2d0], -R157 ;  /* 0x0000b400239d7a23 */ /* 0x000fe4000001089d */
[----:B------:R-:W-:Y:S01]  /*c550*/  F2FP.BF16.PACK_AB R14, R189, R190 ;  /* 0x000000bebd0e723e */ /* 0x000fe200000010ff */
[----:B------:R-:W-:Y:S01]  /*c560*/  FFMA.FTZ R2, R2, R243, R236 ;  /* 0x000000f302027223 */ /* 0x000fe200000100ec */
[----:B---3--:R-:W-:Y:S03]  /*c570*/  F2FP.BF16.PACK_AB R15, R177, R178 ;  /* 0x000000b2b10f723e */ /* 0x008fe600000010ff */
[----:B------:R-:W-:Y:S01]  /*c580*/  MUFU.EX2 R33, R33 ;  /* 0x0000002100217308 */ /* 0x000fe20000000800 */
[----:B------:R-:W-:Y:S02]  /*c590*/  FFMA.FTZ R0, R0, R244, R186 ;  /* 0x000000f400007223 */ /* 0x000fe400000100ba */
[----:B------:R-:W-:Y:S01]  /*c5a0*/  FADD.FTZ R2, R239, R2 ;  /* 0x00000002ef027221 */ /* 0x000fe20000010000 */
[C---:B----4-:R-:W-:Y:S05]  /*c5b0*/  HMMA.16816.F32.BF16 R4, R12.reuse, R164, R4 ;  /* 0x000000a40c04723c */ /* 0x050fea0000041804 */
[----:B------:R-:W-:Y:S01]  /*c5c0*/  FADD.FTZ R0, R187, R0 ;  /* 0x00000000bb007221 */ /* 0x000fe20000010000 */
[----:B------:R-:W-:Y:S01]  /*c5d0*/  MUFU.EX2 R34, R34 ;  /* 0x0000002200227308 */ /* 0x000fe20000000800 */
[----:B------:R-:W-:Y:S01]  /*c5e0*/  FADD.FTZ R2, R238, R2 ;  /* 0x00000002ee027221 */ /* 0x000fe20000010000 */
[C---:B------:R-:W-:Y:S01]  /*c5f0*/  HMMA.16816.F32.BF16 R8, R12.reuse, R166, R8 ;  /* 0x000000a60c08723c */ /* 0x040fe20000041808 */
[----:B------:R-:W3:Y:S03]  /*c600*/  LDSM.16.MT88.4 R164, [R193+0x2900] ;  /* 0x00290000c1a4783b */ /* 0x000ee60000004200 */
[----:B------:R-:W-:Y:S02]  /*c610*/  FADD.FTZ R0, R183, R0 ;  /* 0x00000000b7007221 */ /* 0x000fe40000010000 */
[----:B------:R-:W-:Y:S02]  /*c620*/  FADD.FTZ R2, R237, R2 ;  /* 0x00000002ed027221 */ /* 0x000fe40000010000 */
[C---:B------:R-:W-:Y:S01]  /*c630*/  HMMA.16816.F32.BF16 R132, R12.reuse, R16, R132 ;  /* 0x000000100c84723c */ /* 0x040fe20000041884 */
[----:B------:R-:W-:Y:S03]  /*c640*/  MUFU.EX2 R157, R157 ;  /* 0x0000009d009d7308 */ /* 0x000fe60000000800 */
        /* <DEDUP_REMOVED lines=21> */
[----:B------:R-:W-:Y:S04]  /*c7a0*/  FADD.FTZ R2, R184, R2 ;  /* 0x00000002b8027221 */ /* 0x000fe80000010000 */
[C---:B------:R-:W-:Y:S01]  /*c7b0*/  HMMA.16816.F32.BF16 R40, R12.reuse, R166, R40 ;  /* 0x000000a60c28723c */ /* 0x040fe20000041828 */
[----:B------:R-:W3:Y:S07]  /*c7c0*/  LDSM.16.MT88.4 R164, [R194+0x4900] ;  /* 0x00490000c2a4783b */ /* 0x000eee0000004200 */
[C---:B------:R-:W-:Y:S08]  /*c7d0*/  HMMA.16816.F32.BF16 R44, R12.reuse, R172, R44 ;  /* 0x000000ac0c2c723c */ /* 0x040ff0000004182c */
[C---:B------:R-:W-:Y:S01]  /*c7e0*/  HMMA.16816.F32.BF16 R48, R12.reuse, R174, R48 ;  /* 0x000000ae0c30723c */ /* 0x040fe20000041830 */
[----:B------:R-:W5:Y:S07]  /*c7f0*/  LDSM.16.MT88.4 R172, [R196+0x4900] ;  /* 0x00490000c4ac783b */ /* 0x000f6e0000004200 */
[C---:B----4-:R-:W-:Y:S08]  /*c800*/  HMMA.16816.F32.BF16 R52, R12.reuse, R16, R52 ;  /* 0x000000100c34723c */ /* 0x050ff00000041834 */
        /* <DEDUP_REMOVED lines=9> */
[C---:B------:R-:W-:Y:S01]  /*c8a0*/  HMMA.16816.F32.BF16 R80, R12.reuse, R166, R80 ;  /* 0x000000a60c50723c */ /* 0x040fe20000041850 */
[----:B------:R-:W2:Y:S07]  /*c8b0*/  LDSM.16.MT88.4 R164, [R194+0x6900] ;  /* 0x00690000c2a4783b */ /* 0x000eae0000004200 */
[C---:B-----5:R-:W-:Y:S01]  /*c8c0*/  HMMA.16816.F32.BF16 R84, R12.reuse, R172, R84 ;  /* 0x000000ac0c54723c */ /* 0x060fe20000041854 */
[----:B------:R-:W-:Y:S07]  /*c8d0*/  MUFU.EX2 R173, R26 ;  /* 0x0000001a00ad7308 */ /* 0x000fee0000000800 */
[C---:B------:R-:W-:Y:S03]  /*c8e0*/  HMMA.16816.F32.BF16 R88, R12.reuse, R174, R88 ;  /* 0x000000ae0c58723c */ /* 0x040fe60000041858 */
[----:B------:R3:W5:Y:S05]  /*c8f0*/  MUFU.EX2 R174, R23 ;  /* 0x0000001700ae7308 */ /* 0x00076a0000000800 */
[C---:B----4-:R-:W-:Y:S05]  /*c900*/  HMMA.16816.F32.BF16 R92, R12.reuse, R16, R92 ;  /* 0x000000100c5c723c */ /* 0x050fea000004185c */
[----:B------:R-:W4:Y:S03]  /*c910*/  MUFU.EX2 R175, R25 ;  /* 0x0000001900af7308 */ /* 0x000f260000000800 */
[C---:B------:R-:W-:Y:S01]  /*c920*/  HMMA.16816.F32.BF16 R96, R12.reuse, R18, R96 ;  /* 0x000000120c60723c */ /* 0x040fe20000041860 */
[----:B------:R-:W-:Y:S06]  /*c930*/  LDSM.16.MT88.4 R16, [R195+0x6900] ;  /* 0x00690000c310783b */ /* 0x000fec0000004200 */
[----:B------:R2:W2:Y:S01]  /*c940*/  MUFU.EX2 R172, R27 ;  /* 0x0000001b00ac7308 */ /* 0x0004a20000000800 */
[C---:B-1----:R-:W-:Y:S01]  /*c950*/  HMMA.16816.F32.BF16 R100, R12.reuse, R160, R100 ;  /* 0x000000a00c64723c */ /* 0x042fe20000041864 */
[----:B---3--:R-:W1:Y:S03]  /*c960*/  LDSM.16.MT88.4 R20, [R196+0x6900] ;  /* 0x00690000c414783b */ /* 0x008e660000004200 */
[----:B-----5:R-:W-:Y:S04]  /*c970*/  FADD.FTZ R0, R174, R0 ;  /* 0x00000000ae007221 */ /* 0x020fe80000010000 */
[C---:B------:R-:W-:Y:S01]  /*c980*/  HMMA.16816.F32.BF16 R104, R12.reuse, R162, R104 ;  /* 0x000000a20c68723c */ /* 0x040fe20000041868 */
[----:B------:R-:W3:Y:S03]  /*c990*/  LDSM.16.MT88.4 R160, [R193+0x1100] ;  /* 0x00110000c1a0783b */ /* 0x000ee60000004200 */
[----:B------:R-:W-:Y:S02]  /*c9a0*/  FADD.FTZ R0, R173, R0 ;  /* 0x00000000ad007221 */ /* 0x000fe40000010000 */
[----:B----4-:R-:W-:Y:S02]  /*c9b0*/  FADD.FTZ R2, R175, R2 ;  /* 0x00000002af027221 */ /* 0x010fe40000010000 */
[C---:B--2---:R-:W-:Y:S01]  /*c9c0*/  HMMA.16816.F32.BF16 R108, R12.reuse, R164, R108 ;  /* 0x000000a40c6c723c */ /* 0x044fe2000004186c */
[----:B------:R-:W2:Y:S07]  /*c9d0*/  LDSM.16.MT88.4 R24, [R196+0x1100] ;  /* 0x00110000c418783b */ /* 0x000eae0000004200 */
[C---:B------:R-:W-:Y:S04]  /*c9e0*/  HMMA.16816.F32.BF16 R112, R12.reuse, R166, R112 ;  /* 0x000000a60c70723c */ /* 0x040fe80000041870 */
[----:B------:R-:W-:Y:S01]  /*c9f0*/  FADD.FTZ R0, R172, R0 ;  /* 0x00000000ac007221 */ /* 0x000fe20000010000 */
[----:B------:R-:W-:Y:S03]  /*ca00*/  LDSM.16.MT88.4 R164, [R196+0x3100] ;  /* 0x00310000c4a4783b */ /* 0x000fe60000004200 */
[C---:B-1----:R-:W-:Y:S08]  /*ca10*/  HMMA.16816.F32.BF16 R116, R12.reuse, R20, R116 ;  /* 0x000000140c74723c */ /* 0x042ff00000041874 */
[C---:B------:R-:W-:Y:S01]  /*ca20*/  HMMA.16816.F32.BF16 R120, R12.reuse, R22, R120 ;  /* 0x000000160c78723c */ /* 0x040fe20000041878 */
[----:B------:R-:W-:Y:S07]  /*ca30*/  LDSM.16.MT88.4 R20, [R193+0x3100] ;  /* 0x00310000c114783b */ /* 0x000fee0000004200 */
[C---:B------:R-:W-:Y:S08]  /*ca40*/  HMMA.16816.F32.BF16 R124, R12.reuse, R16, R124 ;  /* 0x000000100c7c723c */ /* 0x040ff0000004187c */
[----:B------:R-:W-:Y:S01]  /*ca50*/  HMMA.16816.F32.BF16 R128, R12, R18, R128 ;  /* 0x000000120c80723c */ /* 0x000fe20000041880 */
[----:B------:R-:W1:Y:S06]  /*ca60*/  LDSM.16.MT88.4 R16, [R195+0x1100] ;  /* 0x00110000c310783b */ /* 0x000e6c0000004200 */
[----:B------:R-:W-:Y:S02]  /*ca70*/  F2FP.BF16.PACK_AB R12, R185, R188 ;  /* 0x000000bcb90c723e */ /* 0x000fe400000010ff */
[----:B------:R-:W-:Y:S03]  /*ca80*/  F2FP.BF16.PACK_AB R13, R174, R176 ;  /* 0x000000b0ae0d723e */ /* 0x000fe600000010ff */
[----:B------:R-:W-:Y:S02]  /*ca90*/  F2FP.BF16.PACK_AB R14, R175, R184 ;  /* 0x000000b8af0e723e */ /* 0x000fe400000010ff */
[----:B------:R-:W-:Y:S07]  /*caa0*/  F2FP.BF16.PACK_AB R15, R172, R173 ;  /* 0x000000adac0f723e */ /* 0x000fee00000010ff */
[C---:B---3--:R-:W-:Y:S08]  /*cab0*/  HMMA.16816.F32.BF16 R4, R12.reuse, R160, R4 ;  /* 0x000000a00c04723c */ /* 0x048ff00000041804 */
[C---:B------:R-:W-:Y:S01]  /*cac0*/  HMMA.16816.F32.BF16 R8, R12.reuse, R162, R8 ;  /* 0x000000a20c08723c */ /* 0x040fe20000041808 */
[----:B------:R-:W3:Y:S07]  /*cad0*/  LDSM.16.MT88.4 R160, [R194+0x3100] ;  /* 0x00310000c2a0783b */ /* 0x000eee0000004200 */
[C---:B------:R-:W-:Y:S01]  /*cae0*/  HMMA.16816.F32.BF16 R132, R12.reuse, R168, R132 ;  /* 0x000000a80c84723c */ /* 0x040fe20000041884 */
[----:B------:R-:W4:Y:S07]  /*caf0*/  MUFU.EX2 R169, R28 ;  /* 0x0000001c00a97308 */ /* 0x000f2e0000000800 */
[C---:B------:R-:W-:Y:S03]  /*cb00*/  HMMA.16816.F32.BF16 R136, R12.reuse, R170, R136 ;  /* 0x000000aa0c88723c */ /* 0x040fe60000041888 */
[----:B------:R5:W3:Y:S05]  /*cb10*/  MUFU.EX2 R168, R29 ;  /* 0x0000001d00a87308 */ /* 0x000aea0000000800 */
[C---:B--2---:R-:W-:Y:S08]  /*cb20*/  HMMA.16816.F32.BF16 R140, R12.reuse, R24, R140 ;  /* 0x000000180c8c723c */ /* 0x044ff0000004188c */
[C---:B------:R-:W-:Y:S01]  /*cb30*/  HMMA.16816.F32.BF16 R144, R12.reuse, R26, R144 ;  /* 0x0000001a0c90723c */ /* 0x040fe20000041890 */
[----:B------:R-:W2:Y:S03]  /*cb40*/  LDSM.16.MT88.4 R24, [R195+0x3100] ;  /* 0x00310000c318783b */ /* 0x000ea60000004200 */
[----:B----4-:R-:W-:Y:S04]  /*cb50*/  FADD.FTZ R2, R169, R2 ;  /* 0x00000002a9027221 */ /* 0x010fe80000010000 */
[C---:B-1----:R-:W-:Y:S01]  /*cb60*/  HMMA.16816.F32.BF16 R148, R12.reuse, R16, R148 ;  /* 0x000000100c94723c */ /* 0x042fe20000041894 */
[----:B-----5:R-:W-:Y:S07]  /*cb70*/  LDSM.16.MT88.4 R28, [R195+0x7100] ;  /* 0x00710000c31c783b */ /* 0x020fee0000004200 */
[C---:B------:R-:W-:Y:S01]  /*cb80*/  HMMA.16816.F32.BF16 R152, R12.reuse, R18, R152 ;  /* 0x000000120c98723c */ /* 0x040fe20000041898 */
[----:B------:R-:W1:Y:S07]  /*cb90*/  LDSM.16.MT88.4 R16, [R193+0x5100] ;  /* 0x00510000c110783b */ /* 0x000e6e0000004200 */
        /* <DEDUP_REMOVED lines=8> */
[----:B------:R-:W5:Y:S07]  /*cc20*/  LDSM.16.MT88.4 R164, [R195+0x5100] ;  /* 0x00510000c3a4783b */ /* 0x000f6e0000004200 */
[C---:B--2---:R-:W-:Y:S08]  /*cc30*/  HMMA.16816.F32.BF16 R60, R12.reuse, R24, R60 ;  /* 0x000000180c3c723c */ /* 0x044ff0000004183c */
[C---:B------:R-:W-:Y:S01]  /*cc40*/  HMMA.16816.F32.BF16 R64, R12.reuse, R26, R64 ;  /* 0x0000001a0c40723c */ /* 0x040fe20000041840 */
[----:B------:R-:W-:Y:S07]  /*cc50*/  LDSM.16.MT88.4 R24, [R196+0x7100] ;  /* 0x00710000c418783b */ /* 0x000fee0000004200 */
[C---:B-1----:R-:W-:Y:S08]  /*cc60*/  HMMA.16816.F32.BF16 R68, R12.reuse, R16, R68 ;  /* 0x000000100c44723c */ /* 0x042ff00000041844 */
[C---:B------:R-:W-:Y:S01]  /*cc70*/  HMMA.16816.F32.BF16 R72, R12.reuse, R18, R72 ;  /* 0x000000120c48723c */ /* 0x040fe20000041848 */
[----:B------:R-:W1:Y:S07]  /*cc80*/  LDSM.16.MT88.4 R16, [R193+0x7100] ;  /* 0x00710000c110783b */ /* 0x000e6e0000004200 */
[C---:B----4-:R-:W-:Y:S08]  /*cc90*/  HMMA.16816.F32.BF16 R76, R12.reuse, R20, R76 ;  /* 0x000000140c4c723c */ /* 0x050ff0000004184c */
[C---:B------:R-:W-:Y:S01]  /*cca0*/  HMMA.16816.F32.BF16 R80, R12.reuse, R22, R80 ;  /* 0x000000160c50723c */ /* 0x040fe20000041850 */
[----:B------:R-:W2:Y:S07]  /*ccb0*/  LDSM.16.MT88.4 R20, [R194+0x7100] ;  /* 0x00710000c214783b */ /* 0x000eae0000004200 */
[C---:B---3--:R-:W-:Y:S08]  /*ccc0*/  HMMA.16816.F32.BF16 R84, R12.reuse, R160, R84 ;  /* 0x000000a00c54723c */ /* 0x048ff00000041854 */
[C---:B------:R-:W-:Y:S08]  /*ccd0*/  HMMA.16816.F32.BF16 R88, R12.reuse, R162, R88 ;  /* 0x000000a20c58723c */ /* 0x040ff00000041858 */
[C---:B-----5:R-:W-:Y:S08]  /*cce0*/  HMMA.16816.F32.BF16 R92, R12.reuse, R164, R92 ;  /* 0x000000a40c5c723c */ /* 0x060ff0000004185c */
        /* <DEDUP_REMOVED lines=11> */
[C---:B------:R-:W-:Y:S08]  /*cda0*/  HMMA.16816.F32.BF16 R124, R12.reuse, R28, R124 ;  /* 0x0000001c0c7c723c */ /* 0x040ff0000004187c */
[----:B------:R-:W-:Y:S07]  /*cdb0*/  HMMA.16816.F32.BF16 R128, R12, R30, R128 ;  /* 0x0000001e0c80723c */ /* 0x000fee0000041880 */
[----:B------:R-:W-:Y:S02]  /*cdc0*/  F2FP.BF16.PACK_AB R12, R168, R169 ;  /* 0x000000a9a80c723e */ /* 0x000fe400000010ff */
[----:B------:R-:W-:Y:S03]  /*cdd0*/  F2FP.BF16.PACK_AB R13, R158, R159 ;  /* 0x0000009f9e0d723e */ /* 0x000fe600000010ff */
[----:B------:R-:W-:Y:S02]  /*cde0*/  F2FP.BF16.PACK_AB R14, R33, R32 ;  /* 0x00000020210e723e */ /* 0x000fe400000010ff */
[----:B------:R-:W-:Y:S07]  /*cdf0*/  F2FP.BF16.PACK_AB R15, R157, R34 ;  /* 0x000000229d0f723e */ /* 0x000fee00000010ff */
[C---:B---3--:R-:W-:Y:S01]  /*ce00*/  HMMA.16816.F32.BF16 R160, R12.reuse, R164, R4 ;  /* 0x000000a40ca0723c */ /* 0x048fe20000041804 */
[----:B------:R-:W3:Y:S07]  /*ce10*/  LDSM.16.MT88.4 R4, [R193+0x3900] ;  /* 0x00390000c104783b */ /* 0x000eee0000004200 */
        /* <DEDUP_REMOVED lines=13> */
[----:B------:R-:W3:Y:S07]  /*cef0*/  LDSM.16.MT88.4 R4, [R194+0x5900] ;  /* 0x00590000c204783b */ /* 0x000eee0000004200 */
        /* <DEDUP_REMOVED lines=19> */
[C---:B------:R-:W-:Y:S08]  /*d030*/  HMMA.16816.F32.BF16 R96, R12.reuse, R18, R96 ;  /* 0x000000120c60723c */ /* 0x040ff00000041860 */
[C---:B--2---:R-:W-:Y:S08]  /*d040*/  HMMA.16816.F32.BF16 R100, R12.reuse, R20, R100 ;  /* 0x000000140c64723c */ /* 0x044ff00000041864 */
[C---:B------:R-:W-:Y:S08]  /*d050*/  HMMA.16816.F32.BF16 R104, R12.reuse, R22, R104 ;  /* 0x000000160c68723c */ /* 0x040ff00000041868 */
[C---:B----4-:R-:W-:Y:S08]  /*d060*/  HMMA.16816.F32.BF16 R108, R12.reuse, R24, R108 ;  /* 0x000000180c6c723c */ /* 0x050ff0000004186c */
[C---:B------:R-:W-:Y:S08]  /*d070*/  HMMA.16816.F32.BF16 R112, R12.reuse, R26, R112 ;  /* 0x0000001a0c70723c */ /* 0x040ff00000041870 */
[C---:B---3--:R-:W-:Y:S07]  /*d080*/  HMMA.16816.F32.BF16 R116, R12.reuse, R4, R116 ;  /* 0x000000040c74723c */ /* 0x048fee0000041874 */
[----:B------:R-:W-:Y:S01]  /*d090*/  FADD.FTZ R4, R159, R0 ;  /* 0x000000009f047221 */ /* 0x000fe20000010000 */
[C---:B------:R-:W-:Y:S04]  /*d0a0*/  HMMA.16816.F32.BF16 R120, R12.reuse, R6, R120 ;  /* 0x000000060c78723c */ /* 0x040fe80000041878 */
[----:B------:R-:W-:Y:S02]  /*d0b0*/  FADD.FTZ R0, R168, R2 ;  /* 0x00000002a8007221 */ /* 0x000fe40000010000 */
[----:B------:R-:W-:Y:S01]  /*d0c0*/  FADD.FTZ R4, R158, R4 ;  /* 0x000000049e047221 */ /* 0x000fe20000010000 */
[----:B------:R-:W-:Y:S01]  /*d0d0*/  MOV R158, R3 ;  /* 0x00000003009e7202 */ /* 0x000fe20000000f00 */
[C---:B-----5:R-:W-:Y:S04]  /*d0e0*/  HMMA.16816.F32.BF16 R124, R12.reuse, R8, R124 ;  /* 0x000000080c7c723c */ /* 0x060fe8000004187c */
[----:B------:R-:W-:Y:S02]  /*d0f0*/  FADD.FTZ R2, R32, R0 ;  /* 0x0000000020027221 */ /* 0x000fe40000010000 */
[----:B------:R-:W-:Y:S02]  /*d100*/  FADD.FTZ R0, R34, R4 ;  /* 0x0000000422007221 */ /* 0x000fe40000010000 */
[----:B------:R-:W-:Y:S04]  /*d110*/  HMMA.16816.F32.BF16 R128, R12, R10, R128 ;  /* 0x0000000a0c80723c */ /* 0x000fe80000041880 */
[----:B------:R-:W-:Y:S02]  /*d120*/  FADD.FTZ R243, R33, R2 ;  /* 0x0000000221f37221 */ /* 0x000fe40000010000 */
[----:B------:R-:W-:Y:S01]  /*d130*/  FADD.FTZ R244, R157, R0 ;  /* 0x000000009df47221 */ /* 0x000fe20000010000 */
[----:B------:R-:W-:Y:S01]  /*d140*/  MOV R157, R156 ;  /* 0x0000009c009d7202 */ /* 0x000fe20000000f00 */
[----:B------:R-:W-:-:S05]  /*d150*/  @P0 BRA `(.L_x_2428) ;  /* 0xffffccc000000947 */ /* 0x000fca000383ffff */
.L_x_2427:
        /* <DEDUP_REMOVED lines=29> */
.L_x_2438:
[----:B------:R-:W2:Y:S01]  /*d330*/  LDL.64 R8, [R1+0x8] ;  /* 0x0000080001087983 */ /* 0x000ea20000100a00 */
[----:B------:R-:W-:Y:S01]  /*d340*/  IMAD.MOV.U32 R3, RZ, RZ, 0x6 ;  /* 0x00000006ff037424 */ /* 0x000fe200078e00ff */
[----:B------:R-:W-:Y:S01]  /*d350*/  SHF.R.S32.HI R2, RZ, 0x1f, R219 ;  /* 0x0000001fff027819 */ /* 0x000fe200000114db */
[----:B------:R-:W-:Y:S01]  /*d360*/  IMAD.MOV.U32 R0, RZ, RZ, c[0x0][0x208] ;  /* 0x00008200ff007624 */ /* 0x000fe200078e00ff */
[----:B------:R-:W3:Y:S01]  /*d370*/  LDL.64 R10, [R1+0x30] ;  /* 0x00003000010a7983 */ /* 0x000ee20000100a00 */
[----:B------:R-:W-:Y:S01]  /*d380*/  IMAD.MOV.U32 R16, RZ, RZ, c[0x0][0x208] ;  /* 0x00008200ff107624 */ /* 0x000fe200078e00ff */
[----:B------:R-:W-:Y:S04]  /*d390*/  DEPBAR.LE SB0, 0x0 ;  /* 0x000080000000791a */ /* 0x000fe80000000000 */
[----:B------:R-:W-:Y:S01]  /*d3a0*/  SHF.L.U64.HI R0, R0, R3, c[0x0][0x20c] ;  /* 0x0000830000007619 */ /* 0x000fe20000010203 */
[----:B------:R-:W-:Y:S01]  /*d3b0*/  IMAD.SHL.U32 R16, R16, 0x40, RZ ;  /* 0x0000004010107824 */ /* 0x000fe200078e00ff */
[----:B------:R-:W-:Y:S01]  /*d3c0*/  BAR.SYNC.DEFER_BLOCKING 0x0 ;  /* 0x0000000000007b1d */ /* 0x000fe20000010000 */
[----:B------:R-:W-:Y:S02]  /*d3d0*/  IMAD.MOV.U32 R252, RZ, RZ, c[0x0][0x1e0] ;  /* 0x00007800fffc7624 */ /* 0x000fe400078e00ff */
[----:B------:R-:W-:Y:S02]  /*d3e0*/  IMAD R0, R0, R219, RZ ;  /* 0x000000db00007224 */ /* 0x000fe400078e02ff */
[CC--:B------:R-:W-:Y:S04]  /*d3f0*/  IMAD.WIDE.U32 R6, R219.reuse, R16.reuse, R236 ;  /* 0x00000010db067225 */ /* 0x0c0fe800078e00ec */
[-C--:B------:R-:W-:Y:S02]  /*d400*/  IMAD R0, R2, R16.reuse, R0 ;  /* 0x0000001002007224 */ /* 0x080fe400078e0200 */
[----:B------:R-:W-:Y:S04]  /*d410*/  IMAD.WIDE.U32 R2, R219, R16, R238 ;  /* 0x00000010db027225 */ /* 0x000fe800078e00ee */
[----:B------:R-:W-:Y:S02]  /*d420*/  IMAD.IADD R3, R0, 0x1, R3 ;  /* 0x0000000100037824 */ /* 0x000fe400078e0203 */
[----:B------:R-:W-:Y:S02]  /*d430*/  IMAD.MOV.U32 R240, RZ, RZ, 0x5 ;  /* 0x00000005fff07424 */ /* 0x000fe400078e00ff */
[----:B------:R-:W-:Y:S02]  /*d440*/  IMAD.MOV.U32 R159, RZ, RZ, c[0x0][0x1e0] ;  /* 0x00007800ff9f7624 */ /* 0x000fe400078e00ff */
[----:B------:R-:W-:Y:S01]  /*d450*/  IMAD.SHL.U32 R252, R252, 0x20, RZ ;  /* 0x00000020fcfc7824 */ /* 0x000fe200078e00ff */
[----:B------:R-:W-:Y:S02]  /*d460*/  LDSM.16.M88.4 R32, [R199+0x10100] ;  /* 0x01010000c720783b */ /* 0x000fe40000000200 */
[----:B------:R-:W-:Y:S02]  /*d470*/  SHF.L.U64.HI R159, R159, R240, c[0x0][0x1e4] ;  /* 0x000079009f9f7619 */ /* 0x000fe400000102f0 */
[----:B------:R-:W-:Y:S04]  /*d480*/  LDSM.16.M88.4 R24, [R192+0x9100] ;  /* 0x00910000c018783b */ /* 0x000fe80000000200 */
[----:B------:R-:W-:Y:S04]  /*d490*/  LDSM.16.M88.4 R168, [R192+0x9900] ;  /* 0x00990000c0a8783b */ /* 0x000fe80000000200 */
[----:B------:R-:W-:Y:S04]  /*d4a0*/  LDSM.16.M88.4 R172, [R200+0x10100] ;  /* 0x01010000c8ac783b */ /* 0x000fe80000000200 */
[----:B------:R-:W-:Y:S04]  /*d4b0*/  LDSM.16.M88.4 R176, [R203] ;  /* 0x00000000cbb0783b */ /* 0x000fe80000000200 */
[----:B------:R-:W-:Y:S04]  /*d4c0*/  LDSM.16.M88.4 R180, [R218] ;  /* 0x00000000dab4783b */ /* 0x000fe80000000200 */
[----:B------:R-:W-:Y:S04]  /*d4d0*/  LDSM.16.M88.4 R184, [R217] ;  /* 0x00000000d9b8783b */ /* 0x000fe80000000200 */
[----:B------:R-:W-:Y:S04]  /*d4e0*/  LDSM.16.M88.4 R188, [R216] ;  /* 0x00000000d8bc783b */ /* 0x000fe80000000200 */
[----:B------:R-:W4:Y:S01]  /*d4f0*/  LDL.64 R250, [R1+0x20] ;  /* 0x0000200001fa7983 */ /* 0x000f220000100a00 */
        /* <DEDUP_REMOVED lines=8> */
[----:B------:R-:W-:Y:S03]  /*d580*/  LEA R230, P0, R6, c[0x0][0x1f8], 0x1 ;  /* 0x00007e0006e67a11 */ /* 0x000fe600078008ff */
[----:B------:R-:W-:Y:S01]  /*d590*/  IMAD.IADD R3, R0, 0x1, R3 ;  /* 0x0000000100037824 */ /* 0x000fe200078e0203 */
[----:B------:R-:W-:Y:S01]  /*d5a0*/  LEA.HI.X R231, R6, c[0x0][0x1fc], R4, 0x1, P0 ;  /* 0x00007f0006e77a11 */ /* 0x000fe200000f0c04 */
[C---:B------:R-:W-:Y:S01]  /*d5b0*/  IMAD.WIDE.U32 R4, R219.reuse, R16, UR4 ;  /* 0x00000004db047e25 */ /* 0x040fe2000f8e0010 */
[----:B------:R-:W-:Y:S01]  /*d5c0*/  LEA R228, P0, R2, c[0x0][0x1f8], 0x1 ;  /* 0x00007e0002e47a11 */ /* 0x000fe200078008ff */
[----:B------:R-:W-:Y:S02]  /*d5d0*/  LDSM.16.M88.4 R16, [R192+0x8900] ;  /* 0x00890000c010783b */ /* 0x000fe40000000200 */
[----:B------:R-:W-:Y:S01]  /*d5e0*/  IMAD.IADD R0, R0, 0x1, R5 ;  /* 0x0000000100007824 */ /* 0x000fe200078e0205 */
[----:B------:R-:W-:Y:S02]  /*d5f0*/  LEA.HI.X R229, R2, c[0x0][0x1fc], R3, 0x1, P0 ;  /* 0x00007f0002e57a11 */ /* 0x000fe400000f0c03 */
[-C--:B---3--:R-:W-:Y:S05]  /*d600*/  IADD3 R2, P0, R10, R4.reuse, RZ ;  /* 0x000000040a027210 */ /* 0x088fea0007f1e0ff */
[----:B------:R-:W-:Y:S01]  /*d610*/  IMAD.X R3, R0, 0x1, R9, P0 ;  /* 0x0000000100037824 */ /* 0x000fe200000e0609 */
[C---:B------:R-:W-:Y:S01]  /*d620*/  LEA R226, P0, R2.reuse, c[0x0][0x1f8], 0x1 ;  /* 0x00007e0002e27a11 */ /* 0x040fe200078008ff */
[----:B------:R-:W1:Y:S03]  /*d630*/  LDSM.16.M88.4 R8, [R192+0x8100] ;  /* 0x00810000c008783b */ /* 0x000e660000000200 */
[----:B------:R-:W-:Y:S01]  /*d640*/  LEA.HI.X R227, R2, c[0x0][0x1fc], R3, 0x1, P0 ;  /* 0x00007f0002e37a11 */ /* 0x000fe200000f0c03 */
[----:B------:R-:W-:Y:S01]  /*d650*/  @!PT LDS RZ, [RZ] ;  /* 0x00000000fffff984 */ /* 0x000fe20000000800 */
[----:B------:R-:W-:Y:S01]  /*d660*/  @!PT LDS RZ, [RZ] ;  /* 0x00000000fffff984 */ /* 0x000fe20000000800 */
[----:B------:R-:W-:Y:S01]  /*d670*/  @!PT LDS RZ, [RZ] ;  /* 0x00000000fffff984 */ /* 0x000fe20000000800 */
[----:B------:R2:W-:Y:S01]  /*d680*/  LDGSTS.E.BYPASS.LTC128B.128 [R233+0x100], [R14.64], !P3 ;  /* 0x001000000ee97fae */ /* 0x0005e2000d901d48 */
[-C--:B------:R-:W-:Y:S03]  /*d690*/  IADD3 R2, P0, R238, R4.reuse, RZ ;  /* 0x00000004ee027210 */ /* 0x080fe60007f1e0ff */
[----:B------:R2:W-:Y:S02]  /*d6a0*/  LDGSTS.E.BYPASS.LTC128B.128 [R233+0x2100], [R12.64], !P6 ;  /* 0x021000000ce97fae */ /* 0x0005e4000f101d48 */
[----:B------:R-:W-:Y:S01]  /*d6b0*/  IMAD.X R3, R0, 0x1, R239, P0 ;  /* 0x0000000100037824 */ /* 0x000fe200000e06ef */
[C---:B------:R-:W-:Y:S01]  /*d6c0*/  LEA R224, P0, R2.reuse, c[0x0][0x1f8], 0x1 ;  /* 0x00007e0002e07a11 */ /* 0x040fe200078008ff */
[----:B------:R3:W-:Y:S03]  /*d6d0*/  LDGSTS.E.BYPASS.LTC128B.128 [R233+0x4100], [R230.64], !P5 ;  /* 0x04100000e6e97fae */ /* 0x0007e6000e901d48 */
[----:B------:R-:W-:Y:S01]  /*d6e0*/  LEA.HI.X R225, R2, c[0x0][0x1fc], R3, 0x1, P0 ;  /* 0x00007f0002e17a11 */ /* 0x000fe200000f0c03 */
[----:B------:R3:W-:Y:S01]  /*d6f0*/  LDGSTS.E.BYPASS.LTC128B.128 [R233+0x6100], [R228.64], !P4 ;  /* 0x06100000e4e97fae */ /* 0x0007e2000e101d48 */
[-C--:B------:R-:W-:Y:S03]  /*d700*/  IADD3 R2, P0, R236, R4.reuse, RZ ;  /* 0x00000004ec027210 */ /* 0x080fe60007f1e0ff */
[----:B------:R3:W-:Y:S02]  /*d710*/  LDGSTS.E.BYPASS.LTC128B.128 [R233+0x1100], [R226.64], !P3 ;  /* 0x01100000e2e97fae */ /* 0x0007e4000d901d48 */
[----:B------:R-:W-:Y:S01]  /*d720*/  IMAD.X R3, R0, 0x1, R237, P0 ;  /* 0x0000000100037824 */ /* 0x000fe200000e06ed */
[C---:B------:R-:W-:Y:S01]  /*d730*/  LEA R222, P0, R2.reuse, c[0x0][0x1f8], 0x1 ;  /* 0x00007e0002de7a11 */ /* 0x040fe200078008ff */
[----:B------:R5:W-:Y:S03]  /*d740*/  LDGSTS.E.BYPASS.LTC128B.128 [R233+0x3100], [R224.64], !P6 ;  /* 0x03100000e0e97fae */ /* 0x000be6000f101d48 */
[----:B------:R-:W-:Y:S02]  /*d750*/  LEA.HI.X R223, R2, c[0x0][0x1fc], R3, 0x1, P0 ;  /* 0x00007f0002df7a11 */ /* 0x000fe400000f0c03 */
[----:B------:R-:W-:Y:S03]  /*d760*/  IADD3 R4, P0, R234, R4, RZ ;  /* 0x00000004ea047210 */ /* 0x000fe60007f1e0ff */
[----:B------:R3:W-:Y:S02]  /*d770*/  LDGSTS.E.BYPASS.LTC128B.128 [R233+0x5100], [R222.64], !P5 ;  /* 0x05100000dee97fae */ /* 0x0007e4000e901d48 */
[----:B------:R-:W-:Y:S01]  /*d780*/  IMAD.X R0, R0, 0x1, R235, P0 ;  /* 0x0000000100007824 */ /* 0x000fe200000e06eb */
[C---:B------:R-:W-:Y:S04]  /*d790*/  LEA R220, P0, R4.reuse, c[0x0][0x1f8], 0x1 ;  /* 0x00007e0004dc7a11 */ /* 0x040fe800078008ff */
[----:B------:R-:W-:Y:S02]  /*d7a0*/  LEA.HI.X R221, R4, c[0x0][0x1fc], R0, 0x1, P0 ;  /* 0x00007f0004dd7a11 */ /* 0x000fe400000f0c00 */
[C---:B-1----:R-:W-:Y:S03]  /*d7b0*/  HMMA.16816.F32.BF16 R4, R32.reuse, R8, RZ ;  /* 0x000000082004723c */ /* 0x042fe600000418ff */
[----:B------:R3:W-:Y:S01]  /*d7c0*/  LDGSTS.E.BYPASS.LTC128B.128 [R233+0x7100], [R220.64], !P4 ;  /* 0x07100000dce97fae */ /* 0x0007e2000e101d48 */
[C---:B------:R-:W-:Y:S03]  /*d7d0*/  ISETP.GT.AND P0, PT, R219.reuse, R232, PT ;  /* 0x000000e8db00720c */ /* 0x040fe60003f04270 */
[----:B------:R-:W0:Y:S01]  /*d7e0*/  LDGDEPBAR ;  /* 0x00000000000079af */ /* 0x000e220000000000 */
[C---:B------:R-:W-:Y:S03]  /*d7f0*/  HMMA.16816.F32.BF16 R8, R32.reuse, R10, RZ ;  /* 0x0000000a2008723c */ /* 0x040fe600000418ff */
[----:B-----5:R-:W5:Y:S01]  /*d800*/  LDL R224, [R1+0x4] ;  /* 0x0000040001e07983 */ /* 0x020f620000100800 */
[----:B------:R-:W-:Y:S04]  /*d810*/  IMAD.MOV.U32 R225, RZ, RZ, 0x1 ;  /* 0x00000001ffe17424 */ /* 0x000fe800078e00ff */
[C---:B--2---:R-:W-:Y:S08]  /*d820*/  HMMA.16816.F32.BF16 R12, R32.reuse, R16, RZ ;  /* 0x00000010200c723c */ /* 0x044ff000000418ff */
[C---:B------:R-:W-:Y:S08]  /*d830*/  HMMA.16816.F32.BF16 R16, R32.reuse, R18, RZ ;  /* 0x000000122010723c */ /* 0x040ff000000418ff */
[C---:B------:R-:W-:Y:S08]  /*d840*/  HMMA.16816.F32.BF16 R20, R32.reuse, R24, RZ ;  /* 0x000000182014723c */ /* 0x040ff000000418ff */
[C---:B------:R-:W-:Y:S08]  /*d850*/  HMMA.16816.F32.BF16 R24, R32.reuse, R26, RZ ;  /* 0x0000001a2018723c */ /* 0x040ff000000418ff */
[C---:B------:R-:W-:Y:S07]  /*d860*/  HMMA.16816.F32.BF16 R28, R32.reuse, R168, RZ ;  /* 0x000000a8201c723c */ /* 0x040fee00000418ff */
[----:B------:R-:W-:Y:S01]  /*d870*/  @P0 IADD3 R168, R219, -0x1, RZ ;  /* 0xffffffffdba80810 */ /* 0x000fe20007ffe0ff */
[----:B------:R-:W-:Y:S01]  /*d880*/  HMMA.16816.F32.BF16 R32, R32, R170, RZ ;  /* 0x000000aa2020723c */ /* 0x000fe200000418ff */
[----:B------:R-:W2:Y:S03]  /*d890*/  LDL.64 R170, [R1+0x28] ;  /* 0x0000280001aa7983 */ /* 0x000ea60000100a00 */
[----:B------:R-:W-:Y:S04]  /*d8a0*/  @P0 SHF.R.S32.HI R0, RZ, 0x1f, R168 ;  /* 0x0000001fff000819 */ /* 0x000fe800000114a8 */
[C---:B------:R-:W-:Y:S05]  /*d8b0*/  HMMA.16816.F32.BF16 R4, R172.reuse, R176, R4 ;  /* 0x000000b0ac04723c */ /* 0x040fea0000041804 */
[----:B------:R-:W-:Y:S03]  /*d8c0*/  @P0 IMAD R0, R0, c[0x0][0x1e0], RZ ;  /* 0x0000780000000a24 */ /* 0x000fe600078e02ff */
[C---:B------:R-:W-:Y:S04]  /*d8d0*/  HMMA.16816.F32.BF16 R8, R172.reuse, R178, R8 ;  /* 0x000000b2ac08723c */ /* 0x040fe80000041808 */
[C---:B------:R-:W-:Y:S02]  /*d8e0*/  @P0 IMAD R0, R168.reuse, c[0x0][0x1e4], R0 ;  /* 0x00007900a8000a24 */ /* 0x040fe400078e0200 */
[----:B------:R-:W-:Y:S02]  /*d8f0*/  @P0 IMAD.WIDE.U32 R168, R168, c[0x0][0x1e0], RZ ;  /* 0x00007800a8a80a25 */ /* 0x000fe400078e00ff */
[C---:B------:R-:W-:Y:S04]  /*d900*/  HMMA.16816.F32.BF16 R12, R172.reuse, R180, R12 ;  /* 0x000000b4ac0c723c */ /* 0x040fe8000004180c */
[----:B------:R-:W-:Y:S02]  /*d910*/  @P0 IMAD.IADD R0, R169, 0x1, R0 ;  /* 0x00000001a9000824 */ /* 0x000fe400078e0200 */
[C---:B------:R-:W-:Y:S02]  /*d920*/  @P0 IMAD.SHL.U32 R2, R168.reuse, 0x40, RZ ;  /* 0x00000040a8020824 */ /* 0x040fe400078e00ff */
[C---:B------:R-:W-:Y:S04]  /*d930*/  HMMA.16816.F32.BF16 R16, R172.reuse, R182, R16 ;  /* 0x000000b6ac10723c */ /* 0x040fe80000041810 */
[----:B------:R-:W-:Y:S04]  /*d940*/  @P0 SHF.L.U64.HI R0, R168, 0x6, R0 ;  /* 0x00000006a8000819 */ /* 0x000fe80000010200 */
[C---:B------:R-:W-:Y:S08]  /*d950*/  HMMA.16816.F32.BF16 R20, R172.reuse, R184, R20 ;  /* 0x000000b8ac14723c */ /* 0x040ff00000041814 */
[C---:B------:R-:W-:Y:S08]  /*d960*/  HMMA.16816.F32.BF16 R24, R172.reuse, R186, R24 ;  /* 0x000000baac18723c */ /* 0x040ff00000041818 */
[C---:B------:R-:W-:Y:S08]  /*d970*/  HMMA.16816.F32.BF16 R28, R172.reuse, R188, R28 ;  /* 0x000000bcac1c723c */ /* 0x040ff0000004181c */
[----:B------:R-:W-:Y:S01]  /*d980*/  HMMA.16816.F32.BF16 R32, R172, R190, R32 ;  /* 0x000000beac20723c */ /* 0x000fe20000041820 */
[----:B------:R-:W-:Y:S03]  /*d990*/  LDSM.16.M88.4 R172, [R198+0x8100] ;  /* 0x00810000c6ac783b */ /* 0x000fe60000000200 */
[----:B--2---:R-:W-:Y:S05]  /*d9a0*/  @P0 IADD3 R3, P1, R2, R170, RZ ;  /* 0x000000aa02030210 */ /* 0x004fea0007f3e0ff */
[----:B----4-:R-:W-:Y:S03]  /*d9b0*/  @P0 IMAD.X R156, R0, 0x1, R251, P1 ;  /* 0x00000001009c0824 */ /* 0x010fe600008e06fb */
[C---:B------:R-:W-:Y:S04]  /*d9c0*/  @P0 LEA R176, P1, R3.reuse, c[0x0][0x1c8], 0x1 ;  /* 0x0000720003b00a11 */ /* 0x040fe800078208ff */
[----:B------:R-:W-:Y:S02]  /*d9d0*/  @P0 LEA.HI.X R177, R3, c[0x0][0x1cc], R156, 0x1, P1 ;  /* 0x0000730003b10a11 */ /* 0x000fe400008f0c9c */
[----:B------:R-:W-:Y:S05]  /*d9e0*/  @P0 IADD3 R3, P1, R2, R248, RZ ;  /* 0x000000f802030210 */ /* 0x000fea0007f3e0ff */
[----:B------:R-:W-:Y:S01]  /*d9f0*/  @P0 IMAD.X R156, R0, 0x1, R247, P1 ;  /* 0x00000001009c0824 */ /* 0x000fe200008e06f7 */
        /* <DEDUP_REMOVED lines=12> */
[----:B------:R-:W-:Y:S01]  /*dac0*/  @P0 IADD3 R0, P1, R156, R170, RZ ;  /* 0x000000aa9c000210 */ /* 0x000fe20007f3e0ff */
[----:B------:R-:W-:Y:S01]  /*dad0*/  IMAD.MOV.U32 R159, RZ, RZ, c[0x0][0x2c4] ;  /* 0x0000b100ff9f7624 */ /* 0x000fe200078e00ff */
[----:B------:R-:W1:Y:S03]  /*dae0*/  LDSM.16.M88.4 R168, [R202+0x10100] ;  /* 0x01010000caa8783b */ /* 0x000e660000000200 */
[----:B------:R-:W-:Y:S01]  /*daf0*/  @P0 IMAD.X R2, R3, 0x1, R251, P1 ;  /* 0x0000000103020824 */ /* 0x000fe200008e06fb */
[----:B------:R-:W-:Y:S02]  /*db00*/  ISETP.NE.AND P2, PT, R159, 0x1, PT ;  /* 0x000000019f00780c */ /* 0x000fe40003f45270 */
[----:B------:R3:W2:Y:S01]  /*db10*/  LDL R159, [R1+0x3c] ;  /* 0x00003c00019f7983 */ /* 0x0006a20000100800 */
[C---:B------:R-:W-:Y:S04]  /*db20*/  @P0 LEA R180, P1, R0.reuse, c[0x0][0x1c8], 0x1 ;  /* 0x0000720000b40a11 */ /* 0x040fe800078208ff */
[----:B------:R-:W-:Y:S02]  /*db30*/  @P0 LEA.HI.X R181, R0, c[0x0][0x1cc], R2, 0x1, P1 ;  /* 0x0000730000b50a11 */ /* 0x000fe400008f0c02 */
[----:B------:R-:W-:Y:S05]  /*db40*/  @P0 IADD3 R0, P1, R156, R248, RZ ;  /* 0x000000f89c000210 */ /* 0x000fea0007f3e0ff */
[C---:B------:R-:W-:Y:S01]  /*db50*/  @P0 IMAD.X R2, R3.reuse, 0x1, R247, P1 ;  /* 0x0000000103020824 */ /* 0x040fe200008e06f7 */
[C---:B------:R-:W-:Y:S04]  /*db60*/  @P0 LEA R182, P1, R0.reuse, c[0x0][0x1c8], 0x1 ;  /* 0x0000720000b60a11 */ /* 0x040fe800078208ff */
[----:B------:R-:W-:Y:S02]  /*db70*/  @P0 LEA.HI.X R183, R0, c[0x0][0x1cc], R2, 0x1, P1 ;  /* 0x0000730000b70a11 */ /* 0x000fe400008f0c02 */
[----:B------:R-:W-:Y:S05]  /*db80*/  @P0 IADD3 R0, P1, R156, R246, RZ ;  /* 0x000000f69c000210 */ /* 0x000fea0007f3e0ff */
[----:B------:R-:W-:Y:S01]  /*db90*/  @P0 IMAD.X R2, R3, 0x1, R245, P1 ;  /* 0x0000000103020824 */ /* 0x000fe200008e06f5 */
[C---:B------:R-:W-:Y:S04]  /*dba0*/  @P0 LEA R178, P1, R0.reuse, c[0x0][0x1c8], 0x1 ;  /* 0x0000720000b20a11 */ /* 0x040fe800078208ff */
[----:B------:R-:W-:Y:S02]  /*dbb0*/  @P0 LEA.HI.X R179, R0, c[0x0][0x1cc], R2, 0x1, P1 ;  /* 0x0000730000b30a11 */ /* 0x000fe400008f0c02 */
[----:B------:R-:W-:Y:S01]  /*dbc0*/  @P0 IADD3 R0, P1, R156, R242, RZ ;  /* 0x000000f29c000210 */ /* 0x000fe20007f3e0ff */
[----:B------:R-:W-:Y:S01]  /*dbd0*/  IMAD.SHL.U32 R156, R219, 0x40, RZ ;  /* 0x00000040db9c7824 */ /* 0x000fe200078e00ff */
[C---:B-1----:R-:W-:Y:S05]  /*dbe0*/  HMMA.16816.F32.BF16 R4, R168.reuse, R172, R4 ;  /* 0x000000aca804723c */ /* 0x042fea0000041804 */
[----:B------:R-:W-:Y:S03]  /*dbf0*/  @P0 IMAD.X R2, R3, 0x1, R241, P1 ;  /* 0x0000000103020824 */ /* 0x000fe600008e06f1 */
        /* <DEDUP_REMOVED lines=10> */
[----:B------:R-:W-:Y:S04]  /*dca0*/  LDSM.16.M88.4 R168, [R201+0x10100] ;  /* 0x01010000c9a8783b */ /* 0x000fe80000000200 */
[----:B------:R-:W1:Y:S03]  /*dcb0*/  LDSM.16.M88.4 R172, [R197] ;  /* 0x00000000c5ac783b */ /* 0x000e660000000200 */
[C---:B-1----:R-:W-:Y:S08]  /*dcc0*/  HMMA.16816.F32.BF16 R4, R168.reuse, R172, R4 ;  /* 0x000000aca804723c */ /* 0x042ff00000041804 */
[C---:B------:R-:W-:Y:S01]  /*dcd0*/  HMMA.16816.F32.BF16 R8, R168.reuse, R174, R8 ;  /* 0x000000aea808723c */ /* 0x040fe20000041808 */
[----:B------:R-:W1:Y:S07]  /*dce0*/  LDSM.16.M88.4 R172, [R197+0x800] ;  /* 0x00080000c5ac783b */ /* 0x000e6e0000000200 */
[C---:B-1----:R-:W-:Y:S08]  /*dcf0*/  HMMA.16816.F32.BF16 R12, R168.reuse, R172, R12 ;  /* 0x000000aca80c723c */ /* 0x042ff0000004180c */
[C---:B------:R-:W-:Y:S01]  /*dd00*/  HMMA.16816.F32.BF16 R16, R168.reuse, R174, R16 ;  /* 0x000000aea810723c */ /* 0x040fe20000041810 */
[----:B------:R-:W1:Y:S03]  /*dd10*/  LDSM.16.M88.4 R172, [R197+0x1000] ;  /* 0x00100000c5ac783b */ /* 0x000e660000000200 */
[----:B--2---:R-:W-:Y:S02]  /*dd20*/  @P2 SHF.R.U32.HI R159, RZ, c[0x0][0x2cc], R249 ;  /* 0x0000b300ff9f2a19 */ /* 0x004fe400000116f9 */
[----:B------:R-:W-:Y:S03]  /*dd30*/  ISETP.LE.AND P2, PT, R225, c[0x0][0x32c], PT ;  /* 0x0000cb00e1007a0c */ /* 0x000fe60003f43270 */
[----:B------:R-:W-:Y:S01]  /*dd40*/  SHFL.IDX PT, R3, R159, RZ, 0x1c1f ;  /* 0x001c1fff9f037589 */ /* 0x000fe200000e0000 */
[C---:B-1----:R-:W-:Y:S08]  /*dd50*/  HMMA.16816.F32.BF16 R20, R168.reuse, R172, R20 ;  /* 0x000000aca814723c */ /* 0x042ff00000041814 */
[C---:B------:R-:W-:Y:S01]  /*dd60*/  HMMA.16816.F32.BF16 R24, R168.reuse, R174, R24 ;  /* 0x000000aea818723c */ /* 0x040fe20000041818 */
[----:B------:R-:W1:Y:S07]  /*dd70*/  LDSM.16.M88.4 R172, [R197+0x1800] ;  /* 0x00180000c5ac783b */ /* 0x000e6e0000000200 */
[C---:B-1----:R-:W-:Y:S08]  /*dd80*/  HMMA.16816.F32.BF16 R28, R168.reuse, R172, R28 ;  /* 0x000000aca81c723c */ /* 0x042ff0000004181c */
[----:B------:R-:W-:Y:S01]  /*dd90*/  HMMA.16816.F32.BF16 R32, R168, R174, R32 ;  /* 0x000000aea820723c */ /* 0x000fe20000041820 */
[----:B------:R-:W-:Y:S04]  /*dda0*/  LDSM.16.M88.4 R168, [R199+0x14100] ;  /* 0x01410000c7a8783b */ /* 0x000fe80000000200 */
[----:B------:R-:W1:Y:S03]  /*ddb0*/  LDSM.16.M88.4 R172, [R192+0xa100] ;  /* 0x00a10000c0ac783b */ /* 0x000e660000000200 */
        /* <DEDUP_REMOVED lines=152> */
[----:B------:R-:W-:Y:S04]  /*e740*/  DEPBAR.LE SB0, 0x0 ;  /* 0x000080000000791a */ /* 0x000fe80000000000 */
[----:B------:R-:W-:Y:S06]  /*e750*/  BAR.SYNC.DEFER_BLOCKING 0x0 ;  /* 0x0000000000007b1d */ /* 0x000fec0000010000 */
[----:B------:R-:W-:Y:S01]  /*e760*/  @!PT LDS RZ, [RZ] ;  /* 0x00000000fffff984 */ /* 0x000fe20000000800 */
[----:B------:R-:W-:Y:S01]  /*e770*/  @!PT LDS RZ, [RZ] ;  /* 0x00000000fffff984 */ /* 0x000fe20000000800 */
[----:B------:R-:W-:Y:S01]  /*e780*/  @!PT LDS RZ, [RZ] ;  /* 0x00000000fffff984 */ /* 0x000fe20000000800 */
[----:B------:R2:W-:Y:S04]  /*e790*/  @P0 LDGSTS.E.BYPASS.LTC128B.128 [R233+0x8100], [R176.64], !P3 ;  /* 0x08100000b0e90fae */ /* 0x0005e8000d901d48 */
[----:B------:R3:W-:Y:S04]  /*e7a0*/  @P0 LDGSTS.E.BYPASS.LTC128B.128 [R233+0xa100], [R188.64], !P6 ;  /* 0x0a100000bce90fae */ /* 0x0007e8000f101d48 */
[----:B------:R3:W-:Y:S01]  /*e7b0*/  @P0 LDGSTS.E.BYPASS.LTC128B.128 [R233+0xc100], [R186.64], !P5 ;  /* 0x0c100000bae90fae */ /* 0x0007e2000e901d48 */
[C---:B-1----:R-:W-:Y:S03]  /*e7c0*/  HMMA.16816.F32.BF16 R28, R168.reuse, R172, R28 ;  /* 0x000000aca81c723c */ /* 0x042fe6000004181c */
[----:B------:R3:W-:Y:S04]  /*e7d0*/  @P0 LDGSTS.E.BYPASS.LTC128B.128 [R233+0xe100], [R184.64], !P4 ;  /* 0x0e100000b8e90fae */ /* 0x0007e8000e101d48 */
[----:B------:R3:W-:Y:S01]  /*e7e0*/  @P0 LDGSTS.E.BYPASS.LTC128B.128 [R233+0x9100], [R180.64], !P3 ;  /* 0x09100000b4e90fae */ /* 0x0007e2000d901d48 */
[----:B------:R-:W-:Y:S03]  /*e7f0*/  HMMA.16816.F32.BF16 R32, R168, R174, R32 ;  /* 0x000000aea820723c */ /* 0x000fe60000041820 */
[----:B------:R3:W-:Y:S04]  /*e800*/  @P0 LDGSTS.E.BYPASS.LTC128B.128 [R233+0xb100], [R182.64], !P6 ;  /* 0x0b100000b6e90fae */ /* 0x0007e8000f101d48 */
[----:B------:R3:W-:Y:S01]  /*e810*/  @P0 LDGSTS.E.BYPASS.LTC128B.128 [R233+0xd100], [R178.64], !P5 ;  /* 0x0d100000b2e90fae */ /* 0x0007e2000e901d48 */
[C---:B--2---:R-:W-:Y:S04]  /*e820*/  @P0 LEA R176, P1, R0.reuse, c[0x0][0x1c8], 0x1 ;  /* 0x0000720000b00a11 */ /* 0x044fe800078208ff */
[----:B------:R-:W-:Y:S02]  /*e830*/  @P0 LEA.HI.X R177, R0, c[0x0][0x1cc], R2, 0x1, P1 ;  /* 0x0000730000b10a11 */ /* 0x000fe400008f0c02 */
[----:B-----5:R-:W-:Y:S03]  /*e840*/  IADD3 R0, -R224, 0x1, -R156 ;  /* 0x00000001e0007810 */ /* 0x020fe60007ffe99c */
[----:B------:R3:W-:Y:S01]  /*e850*/  @P0 LDGSTS.E.BYPASS.LTC128B.128 [R233+0xf100], [R176.64], !P4 ;  /* 0x0f100000b0e90fae */ /* 0x0007e2000e101d48 */
[----:B------:R-:W-:Y:S03]  /*e860*/  IADD3 R0, R0, c[0x0][0x1d0], RZ ;  /* 0x0000740000007a10 */ /* 0x000fe60007ffe0ff */
[----:B------:R-:W0:Y:S01]  /*e870*/  LDGDEPBAR ;  /* 0x00000000000079af */ /* 0x000e220000000000 */
[----:B------:R-:W-:Y:S04]  /*e880*/  IADD3 R0, R0, -c[0x0][0x168], RZ ;  /* 0x80005a0000007a10 */ /* 0x000fe80007ffe0ff */
[C---:B------:R-:W-:Y:S02]  /*e890*/  IADD3 R169, R0.reuse, c[0x0][0x328], RZ ;  /* 0x0000ca0000a97a10 */ /* 0x040fe40007ffe0ff */
[----:B------:R-:W-:Y:S03]  /*e8a0*/  IADD3 R168, R0, UR6, RZ ;  /* 0x0000000600a87c10 */ /* 0x000fe6000fffe0ff */
[--C-:B------:R-:W-:Y:S02]  /*e8b0*/  IMAD.IADD R2, R169, 0x1, R3.reuse ;  /* 0x00000001a9027824 */ /* 0x100fe400078e0203 */
        /* <DEDUP_REMOVED lines=16> */
.L_x_2432:
[----:B------:R-:W-:Y:S04]  /*e9c0*/  MOV R170, c[0x0][0x32c] ;  /* 0x0000cb0000aa7a02 */ /* 0x000fe80000000f00 */
[----:B------:R-:W-:Y:S11]  /*e9d0*/  ISETP.NE.AND P0, PT, R170, 0x1, PT ;  /* 0x00000001aa00780c */ /* 0x000ff60003f05270 */
[----:B------:R-:W-:Y:S02]  /*e9e0*/  @!UPT UIADD3 URZ, URZ, URZ, URZ ;  /* 0x0000003f3f3ff290 */ /* 0x000fe4000fffe03f */
[----:B------:R-:W-:Y:S05]  /*e9f0*/  @P0 IMAD.HI.U32 R170, R3, c[0x0][0x330], RZ ;  /* 0x0000cc0003aa0a27 */ /* 0x000fea00078e00ff */
[----:B------:R-:W-:Y:S02]  /*ea00*/  @P0 SHF.R.U32.HI R3, RZ, c[0x0][0x334], R170 ;  /* 0x0000cd00ff030a19 */ /* 0x000fe400000116aa */
.L_x_2433:
[----:B------:R-:W-:Y:S05]  /*ea10*/  BSYNC B0 ;  /* 0x0000000000007941 */ /* 0x000fea0003800000 */
.L_x_2431:
[----:B------:R-:W-:Y:S04]  /*ea20*/  IMAD R3, R3, c[0x0][0x32c], -R156 ;  /* 0x0000cb0003037a24 */ /* 0x000fe800078e0a9c */
[----:B------:R-:W-:Y:S05]  /*ea30*/  IMAD.IADD R3, R3, 0x1, -R224 ;  /* 0x0000000103037824 */ /* 0x000fea00078e0ae0 */
[----:B------:R-:W-:Y:S02]  /*ea40*/  IADD3 R170, R3, c[0x0][0x32c], RZ ;  /* 0x0000cb0003aa7a10 */ /* 0x000fe40007ffe0ff */
[----:B------:R-:W-:Y:S02]  /*ea50*/  IMNMX R0, R0, R3, !PT ;  /* 0x0000000300007217 */ /* 0x000fe40007800200 */
[----:B------:R-:W-:Y:S02]  /*ea60*/  IMNMX R2, R2, R170, PT ;  /* 0x000000aa02027217 */ /* 0x000fe40003800200 */
.L_x_2430:
[----:B------:R-:W-:Y:S01]  /*ea70*/  ISETP.GT.AND P1, PT, R219, -0x1, PT ;  /* 0xffffffffdb00780c */ /* 0x000fe20003f24270 */
        /* <DEDUP_REMOVED lines=30> */
[----:B---3--:R-:W-:Y:S02]  /*ec60*/  FSEL R177, R21, -INF , !P0 ;  /* 0xff80000015b17808 */ /* 0x008fe40004000000 */
        /* <DEDUP_REMOVED lines=35> */
.L_x_2436:
[----:B------:R-:W-:Y:S04]  /*eea0*/  MOV R12, c[0x0][0x32c] ;  /* 0x0000cb00000c7a02 */ /* 0x000fe80000000f00 */
[----:B------:R-:W-:Y:S11]  /*eeb0*/  ISETP.NE.AND P0, PT, R12, 0x1, PT ;  /* 0x000000010c00780c */ /* 0x000ff60003f05270 */
[----:B------:R-:W-:Y:S02]  /*eec0*/  @!UPT UIADD3 URZ, URZ, URZ, URZ ;  /* 0x0000003f3f3ff290 */ /* 0x000fe4000fffe03f */
[----:B------:R-:W-:Y:S05]  /*eed0*/  @P0 IMAD.HI.U32 R12, R3, c[0x0][0x330], RZ ;  /* 0x0000cc00030c0a27 */ /* 0x000fea00078e00ff */
[----:B------:R-:W-:Y:S02]  /*eee0*/  @P0 SHF.R.U32.HI R3, RZ, c[0x0][0x334], R12 ;  /* 0x0000cd00ff030a19 */ /* 0x000fe4000001160c */
.L_x_2437:
[----:B------:R-:W-:Y:S05]  /*eef0*/  BSYNC B0 ;  /* 0x0000000000007941 */ /* 0x000fea0003800000 */
.L_x_2435:
[----:B------:R-:W-:Y:S04]  /*ef00*/  IMAD R156, R3, c[0x0][0x32c], -R156 ;  /* 0x0000cb00039c7a24 */ /* 0x000fe800078e0a9c */
[----:B------:R-:W-:Y:S05]  /*ef10*/  IMAD.IADD R156, R156, 0x1, -R224 ;  /* 0x000000019c9c7824 */ /* 0x000fea00078e0ae0 */
[----:B------:R-:W-:Y:S02]  /*ef20*/  IADD3 R3, R156, c[0x0][0x32c], RZ ;  /* 0x0000cb009c037a10 */ /* 0x000fe40007ffe0ff */
[----:B------:R-:W-:Y:S02]  /*ef30*/  IMNMX R0, R0, R156, !PT ;  /* 0x0000009c00007217 */ /* 0x000fe40007800200 */
[----:B------:R-:W-:Y:S02]  /*ef40*/  IMNMX R2, R2, R3, PT ;  /* 0x0000000302027217 */ /* 0x000fe40003800200 */
.L_x_2434:
        /* <DEDUP_REMOVED lines=67> */
[----:B------:R-:W-:Y:S01]  /*f380*/  SHFL.BFLY PT, R13, R3, 0x2, 0x1f ;  /* 0x0c401f00030d7f89 */ /* 0x000fe200000e0000 */
        /* <DEDUP_REMOVED lines=18> */
[----:B------:R-:W-:Y:S05]  /*f4b0*/  FMNMX.FTZ R3, R3, R13, !PT ;  /* 0x0000000d03037209 */ /* 0x000fea0007810000 */
        /* <DEDUP_REMOVED lines=13> */
[--C-:B------:R-:W-:Y:S02]  /*f590*/  FFMA.FTZ R5, R5, c[0x0][0x2d0], -R13.reuse ;  /* 0x0000b40005057a23 */ /* 0x100fe4000001080d */
[--C-:B------:R-:W-:Y:S01]  /*f5a0*/  FFMA.FTZ R15, R170, c[0x0][0x2d0], -R13.reuse ;  /* 0x0000b400aa0f7a23 */ /* 0x100fe2000001080d */
[----:B-1----:R-:W-:Y:S04]  /*f5b0*/  FMNMX.FTZ R3, R2, R3, !PT ;  /* 0x0000000302037209 */ /* 0x002fe80007810000 */
        /* <DEDUP_REMOVED lines=8> */
[----:B------:R-:W-:Y:S02]  /*f640*/  FFMA.FTZ R7, R7, c[0x0][0x2d0], -R14 ;  /* 0x0000b40007077a23 */ /* 0x000fe4000001080e */
[----:B------:R-:W-:Y:S01]  /*f650*/  MUFU.EX2 R191, R10 ;  /* 0x0000000a00bf7308 */ /* 0x000fe20000000800 */
        /* <DEDUP_REMOVED lines=39> */
[C---:B------:R-:W-:Y:S02]  /*f8d0*/  FMUL.FTZ R143, R0.reuse, R143 ;  /* 0x0000008f008f7220 */ /* 0x040fe40000410000 */
[----:B------:R-:W-:Y:S01]  /*f8e0*/  FMUL.FTZ R146, R0, R146 ;  /* 0x0000009200927220 */ /* 0x000fe20000410000 */
[----:B-1----:R-:W-:Y:S01]  /*f8f0*/  F2FP.BF16.PACK_AB R16, R240, R229 ;  /* 0x000000e5f010723e */ /* 0x002fe200000010ff */
[----:B------:R-:W-:Y:S02]  /*f900*/  FMUL.FTZ R5, R2, R161 ;  /* 0x000000a102057220 */ /* 0x000fe40000410000 */
[C---:B------:R-:W-:Y:S02]  /*f910*/  FMUL.FTZ R147, R0.reuse, R147 ;  /* 0x0000009300937220 */ /* 0x040fe40000410000 */
[C---:B------:R-:W-:Y:S01]  /*f920*/  FMUL.FTZ R150, R0.reuse, R150 ;  /* 0x0000009600967220 */ /* 0x040fe20000410000 */
[----:B------:R1:W-:Y:S01]  /*f930*/  MUFU.EX2 R228, R15 ;  /* 0x0000000f00e47308 */ /* 0x0003e20000000800 */
        /* <DEDUP_REMOVED lines=8> */
[C---:B------:R-:W-:Y:S02]  /*f9c0*/  FMUL.FTZ R7, R0.reuse, R163 ;  /* 0x000000a300077220 */ /* 0x040fe40000410000 */
[----:B------:R-:W-:Y:S02]  /*f9d0*/  FMUL.FTZ R43, R0, R43 ;  /* 0x0000002b002b7220 */ /* 0x000fe40000410000 */
[C---:B------:R-:W-:Y:S02]  /*f9e0*/  FMUL.FTZ R44, R2.reuse, R44 ;  /* 0x0000002c022c7220 */ /* 0x040fe40000410000 */
[----:B------:R-:W-:Y:S01]  /*f9f0*/  FMUL.FTZ R45, R2, R45 ;  /* 0x0000002d022d7220 */ /* 0x000fe20000410000 */
[C---:B------:R-:W-:Y:S05]  /*fa00*/  HMMA.16816.F32.BF16 R4, R16.reuse, R20, R4 ;  /* 0x000000141004723c */ /* 0x040fea0000041804 */
[C---:B------:R-:W-:Y:S02]  /*fa10*/  FMUL.FTZ R46, R0.reuse, R46 ;  /* 0x0000002e002e7220 */ /* 0x040fe40000410000 */
[----:B------:R-:W-:Y:S01]  /*fa20*/  FMUL.FTZ R47, R0, R47 ;  /* 0x0000002f002f7220 */ /* 0x000fe20000410000 */
[C---:B------:R-:W-:Y:S01]  /*fa30*/  HMMA.16816.F32.BF16 R8, R16.reuse, R22, R8 ;  /* 0x000000161008723c */ /* 0x040fe20000041808 */
[----:B------:R-:W2:Y:S03]  /*fa40*/  LDSM.16.MT88.4 R20, [R195+0x100] ;  /* 0x00010000c314783b */ /* 0x000ea60000004200 */
        /* <DEDUP_REMOVED lines=17> */
[C---:B--2---:R-:W-:Y:S03]  /*fb60*/  HMMA.16816.F32.BF16 R148, R16.reuse, R20, R148 ;  /* 0x000000141094723c */ /* 0x044fe60000041894 */
[----:B------:R-:W-:Y:S02]  /*fb70*/  FMUL.FTZ R59, R0, R59 ;  /* 0x0000003b003b7220 */ /* 0x000fe40000410000 */
[C---:B------:R-:W-:Y:S02]  /*fb80*/  FMUL.FTZ R60, R2.reuse, R60 ;  /* 0x0000003c023c7220 */ /* 0x040fe40000410000 */
[----:B------:R-:W-:Y:S01]  /*fb90*/  FMUL.FTZ R61, R2, R61 ;  /* 0x0000003d023d7220 */ /* 0x000fe20000410000 */
[C---:B------:R-:W-:Y:S01]  /*fba0*/  HMMA.16816.F32.BF16 R152, R16.reuse, R22, R152 ;  /* 0x000000161098723c */ /* 0x040fe20000041898 */
[----:B------:R-:W2:Y:S03]  /*fbb0*/  LDSM.16.MT88.4 R20, [R196+0x2100] ;  /* 0x00210000c414783b */ /* 0x000ea60000004200 */
[--C-:B-1----:R-:W-:Y:S02]  /*fbc0*/  FFMA.FTZ R15, R171, c[0x0][0x2d0], -R13.reuse ;  /* 0x0000b400ab0f7a23 */ /* 0x102fe4000001080d */
[C---:B------:R-:W-:Y:S02]  /*fbd0*/  FMUL.FTZ R62, R0.reuse, R62 ;  /* 0x0000003e003e7220 */ /* 0x040fe40000410000 */
[C---:B---3--:R-:W-:Y:S01]  /*fbe0*/  HMMA.16816.F32.BF16 R36, R16.reuse, R24, R36 ;  /* 0x000000181024723c */ /* 0x048fe20000041824 */
[----:B------:R1:W3:Y:S03]  /*fbf0*/  MUFU.EX2 R227, R15 ;  /* 0x0000000f00e37308 */ /* 0x0002e60000000800 */
[----:B------:R-:W-:Y:S02]  /*fc00*/  FMUL.FTZ R63, R0, R63 ;  /* 0x0000003f003f7220 */ /* 0x000fe40000410000 */
[C---:B------:R-:W-:Y:S02]  /*fc10*/  FMUL.FTZ R64, R2.reuse, R64 ;  /* 0x0000004002407220 */ /* 0x040fe40000410000 */
[C---:B------:R-:W-:Y:S01]  /*fc20*/  HMMA.16816.F32.BF16 R40, R16.reuse, R26, R40 ;  /* 0x0000001a1028723c */ /* 0x040fe20000041828 */
[----:B------:R-:W5:Y:S03]  /*fc30*/  LDSM.16.MT88.4 R24, [R195+0x2100] ;  /* 0x00210000c318783b */ /* 0x000f660000004200 */
[----:B------:R-:W-:Y:S02]  /*fc40*/  FMUL.FTZ R65, R2, R65 ;  /* 0x0000004102417220 */ /* 0x000fe40000410000 */
[C---:B------:R-:W-:Y:S02]  /*fc50*/  FMUL.FTZ R66, R0.reuse, R66 ;  /* 0x0000004200427220 */ /* 0x040fe40000410000 */
[C---:B----4-:R-:W-:Y:S04]  /*fc60*/  HMMA.16816.F32.BF16 R44, R16.reuse, R28, R44 ;  /* 0x0000001c102c723c */ /* 0x050fe8000004182c */
[----:B------:R-:W-:Y:S02]  /*fc70*/  FMUL.FTZ R67, R0, R67 ;  /* 0x0000004300437220 */ /* 0x000fe40000410000 */
[----:B------:R-:W-:Y:S02]  /*fc80*/  FMUL.FTZ R68, R2, R68 ;  /* 0x0000004402447220 */ /* 0x000fe40000410000 */
[C---:B------:R-:W-:Y:S01]  /*fc90*/  HMMA.16816.F32.BF16 R48, R16.reuse, R30, R48 ;  /* 0x0000001e1030723c */ /* 0x040fe20000041830 */
[----:B------:R-:W4:Y:S03]  /*fca0*/  LDSM.16.MT88.4 R28, [R193+0x4100] ;  /* 0x00410000c11c783b */ /* 0x000f260000004200 */
[--C-:B-1----:R-:W-:Y:S02]  /*fcb0*/  FFMA.FTZ R15, R172, c[0x0][0x2d0], -R13.reuse ;  /* 0x0000b400ac0f7a23 */ /* 0x102fe4000001080d */
[----:B------:R-:W-:Y:S02]  /*fcc0*/  FMUL.FTZ R69, R2, R69 ;  /* 0x0000004502457220 */ /* 0x000fe40000410000 */
[----:B------:R1:W-:Y:S01]  /*fcd0*/  MUFU.EX2 R226, R15 ;  /* 0x0000000f00e27308 */ /* 0x0003e20000000800 */
[C---:B--2---:R-:W-:Y:S03]  /*fce0*/  HMMA.16816.F32.BF16 R52, R16.reuse, R20, R52 ;  /* 0x000000141034723c */ /* 0x044fe60000041834 */
[C---:B------:R-:W-:Y:S02]  /*fcf0*/  FMUL.FTZ R70, R0.reuse, R70 ;  /* 0x0000004600467220 */ /* 0x040fe40000410000 */
[----:B------:R-:W-:Y:S02]  /*fd00*/  FMUL.FTZ R71, R0, R71 ;  /* 0x0000004700477220 */ /* 0x000fe40000410000 */
[C---:B------:R-:W-:Y:S01]  /*fd10*/  FMUL.FTZ R72, R2.reuse, R72 ;  /* 0x0000004802487220 */ /* 0x040fe20000410000 */
[C---:B------:R-:W-:Y:S01]  /*fd20*/  HMMA.16816.F32.BF16 R56, R16.reuse, R22, R56 ;  /* 0x000000161038723c */ /* 0x040fe20000041838 */
[----:B------:R-:W2:Y:S03]  /*fd30*/  LDSM.16.MT88.4 R20, [R194+0x4100] ;  /* 0x00410000c214783b */ /* 0x000ea60000004200 */
[----:B------:R-:W-:Y:S02]  /*fd40*/  FMUL.FTZ R73, R2, R73 ;  /* 0x0000004902497220 */ /* 0x000fe40000410000 */
[C---:B------:R-:W-:Y:S02]  /*fd50*/  FMUL.FTZ R74, R0.reuse, R74 ;  /* 0x0000004a004a7220 */ /* 0x040fe40000410000 */
[C---:B-----5:R-:W-:Y:S04]  /*fd60*/  HMMA.16816.F32.BF16 R60, R16.reuse, R24, R60 ;  /* 0x00000018103c723c */ /* 0x060fe8000004183c */
[----:B------:R-:W-:Y:S02]  /*fd70*/  FMUL.FTZ R75, R0, R75 ;  /* 0x0000004b004b7220 */ /* 0x000fe40000410000 */
[C---:B------:R-:W-:Y:S02]  /*fd80*/  FMUL.FTZ R76, R2.reuse, R76 ;  /* 0x0000004c024c7220 */ /* 0x040fe40000410000 */
[C---:B------:R-:W-:Y:S01]  /*fd90*/  HMMA.16816.F32.BF16 R64, R16.reuse, R26, R64 ;  /* 0x0000001a1040723c */ /* 0x040fe20000041840 */
[----:B------:R-:W5:Y:S03]  /*fda0*/  LDSM.16.MT88.4 R24, [R196+0x4100] ;  /* 0x00410000c418783b */ /* 0x000f660000004200 */
[--C-:B-1----:R-:W-:Y:S02]  /*fdb0*/  FFMA.FTZ R15, R173, c[0x0][0x2d0], -R13.reuse ;  /* 0x0000b400ad0f7a23 */ /* 0x102fe4000001080d */
[----:B------:R-:W-:Y:S02]  /*fdc0*/  FMUL.FTZ R77, R2, R77 ;  /* 0x0000004d024d7220 */ /* 0x000fe40000410000 */
[C---:B----4-:R-:W-:Y:S01]  /*fdd0*/  HMMA.16816.F32.BF16 R68, R16.reuse, R28, R68 ;  /* 0x0000001c1044723c */ /* 0x050fe20000041844 */
[----:B------:R1:W4:Y:S03]  /*fde0*/  MUFU.EX2 R225, R15 ;  /* 0x0000000f00e17308 */ /* 0x0003260000000800 */
[C---:B------:R-:W-:Y:S02]  /*fdf0*/  FMUL.FTZ R78, R0.reuse, R78 ;  /* 0x0000004e004e7220 */ /* 0x040fe40000410000 */
[----:B------:R-:W-:Y:S02]  /*fe00*/  FMUL.FTZ R79, R0, R79 ;  /* 0x0000004f004f7220 */ /* 0x000fe40000410000 */
[C---:B------:R-:W-:Y:S01]  /*fe10*/  HMMA.16816.F32.BF16 R72, R16.reuse, R30, R72 ;  /* 0x0000001e1048723c */ /* 0x040fe20000041848 */
[----:B------:R-:W3:Y:S03]  /*fe20*/  LDSM.16.MT88.4 R28, [R195+0x4100] ;  /* 0x00410000c31c783b */ /* 0x000ee60000004200 */
[C---:B------:R-:W-:Y:S02]  /*fe30*/  FMUL.FTZ R80, R2.reuse, R80 ;  /* 0x0000005002507220 */ /* 0x040fe40000410000 */
[----:B------:R-:W-:Y:S02]  /*fe40*/  FMUL.FTZ R81, R2, R81 ;  /* 0x0000005102517220 */ /* 0x000fe40000410000 */
[C---:B------:R-:W-:Y:S01]  /*fe50*/  FMUL.FTZ R82, R0.reuse, R82 ;  /* 0x0000005200527220 */ /* 0x040fe20000410000 */
[C---:B--2---:R-:W-:Y:S03]  /*fe60*/  HMMA.16816.F32.BF16 R76, R16.reuse, R20, R76 ;  /* 0x00000014104c723c */ /* 0x044fe6000004184c */
[----:B------:R-:W-:Y:S02]  /*fe70*/  FMUL.FTZ R83, R0, R83 ;  /* 0x0000005300537220 */ /* 0x000fe40000410000 */
[C---:B------:R-:W-:Y:S02]  /*fe80*/  FMUL.FTZ R84, R2.reuse, R84 ;  /* 0x0000005402547220 */ /* 0x040fe40000410000 */
[----:B------:R-:W-:Y:S02]  /*fe90*/  FMUL.FTZ R85, R2, R85 ;  /* 0x0000005502557220 */ /* 0x000fe40000410000 */
[--C-:B-1----:R-:W-:Y:S01]  /*fea0*/  FFMA.FTZ R15, R32, c[0x0][0x2d0], -R14.reuse ;  /* 0x0000b400200f7a23 */ /* 0x102fe2000001080e */
[C---:B------:R-:W-:Y:S01]  /*feb0*/  HMMA.16816.F32.BF16 R80, R16.reuse, R22, R80 ;  /* 0x000000161050723c */ /* 0x040fe20000041850 */
[----:B------:R-:W1:Y:S02]  /*fec0*/  LDSM.16.MT88.4 R20, [R193+0x6100] ;  /* 0x00610000c114783b */ /* 0x000e640000004200 */
[----:B------:R2:W-:Y:S01]  /*fed0*/  MUFU.EX2 R182, R15 ;  /* 0x0000000f00b67308 */ /* 0x0005e20000000800 */
[C---:B------:R-:W-:Y:S02]  /*fee0*/  FMUL.FTZ R86, R0.reuse, R86 ;  /* 0x0000005600567220 */ /* 0x040fe40000410000 */
[----:B------:R-:W-:Y:S02]  /*fef0*/  FMUL.FTZ R87, R0, R87 ;  /* 0x0000005700577220 */ /* 0x000fe40000410000 */
[C---:B------:R-:W-:Y:S04]  /*ff00*/  FMUL.FTZ R88, R2.reuse, R88 ;  /* 0x0000005802587220 */ /* 0x040fe80000410000 */
[----:B------:R-:W-:Y:S01]  /*ff10*/  FMUL.FTZ R89, R2, R89 ;  /* 0x0000005902597220 */ /* 0x000fe20000410000 */
[C---:B-----5:R-:W-:Y:S03]  /*ff20*/  HMMA.16816.F32.BF16 R84, R16.reuse, R24, R84 ;  /* 0x000000181054723c */ /* 0x060fe60000041854 */
[C---:B------:R-:W-:Y:S02]  /*ff30*/  FMUL.FTZ R90, R0.reuse, R90 ;  /* 0x0000005a005a7220 */ /* 0x040fe40000410000 */
[----:B------:R-:W-:Y:S02]  /*ff40*/  FMUL.FTZ R91, R0, R91 ;  /* 0x0000005b005b7220 */ /* 0x000fe40000410000 */
[C---:B------:R-:W-:Y:S02]  /*ff50*/  FMUL.FTZ R92, R2.reuse, R92 ;  /* 0x0000005c025c7220 */ /* 0x040fe40000410000 */
[----:B------:R-:W-:Y:S03]  /*ff60*/  FMUL.FTZ R93, R2, R93 ;  /* 0x0000005d025d7220 */ /* 0x000fe60000410000 */
[C---:B------:R-:W-:Y:S01]  /*ff70*/  HMMA.16816.F32.BF16 R88, R16.reuse, R26, R88 ;  /* 0x0000001a1058723c */ /* 0x040fe20000041858 */
[----:B------:R-:W5:Y:S02]  /*ff80*/  LDSM.16.MT88.4 R24, [R194+0x6100] ;  /* 0x00610000c218783b */ /* 0x000f640000004200 */
[C---:B------:R-:W-:Y:S02]  /*ff90*/  FMUL.FTZ R94, R0.reuse, R94 ;  /* 0x0000005e005e7220 */ /* 0x040fe40000410000 */
[----:B------:R-:W-:Y:S02]  /*ffa0*/  FMUL.FTZ R95, R0, R95 ;  /* 0x0000005f005f7220 */ /* 0x000fe40000410000 */
[--C-:B--2---:R-:W-:Y:S02]  /*ffb0*/  FFMA.FTZ R15, R33, c[0x0][0x2d0], -R14.reuse ;  /* 0x0000b400210f7a23 */ /* 0x104fe4000001080e */
[----:B------:R-:W-:Y:S02]  /*ffc0*/  LDSM.16.MT88.4 R32, [R196+0x900] ;  /* 0x00090000c420783b */ /* 0x000fe40000004200 */
[----:B------:R2:W1:Y:S01]  /*ffd0*/  MUFU.EX2 R181, R15 ;  /* 0x0000000f00b57308 */ /* 0x0004620000000800 */
[C---:B---3--:R-:W-:Y:S03]  /*ffe0*/  HMMA.16816.F32.BF16 R92, R16.reuse, R28, R92 ;  /* 0x0000001c105c723c */ /* 0x048fe6000004185c */
[C---:B------:R-:W-:Y:S02]  /*fff0*/  FMUL.FTZ R96, R2.reuse, R96 ;  /* 0x0000006002607220 */ /* 0x040fe40000410000 */
[----:B------:R-:W-:Y:S02]  /*10000*/  FMUL.FTZ R97, R2, R97 ;  /* 0x0000006102617220 */ /* 0x000fe40000410000 */
[C---:B------:R-:W-:Y:S02]  /*10010*/  FMUL.FTZ R98, R0.reuse, R98 ;  /* 0x0000006200627220 */ /* 0x040fe40000410000 */
[----:B------:R-:W-:Y:S03]  /*10020*/  FMUL.FTZ R99, R0, R99 ;  /* 0x0000006300637220 */ /* 0x000fe60000410000 */
[C---:B------:R-:W-:Y:S02]  /*10030*/  FMUL.FTZ R100, R2.reuse, R100 ;  /* 0x0000006402647220 */ /* 0x040fe40000410000 */
[----:B------:R-:W-:Y:S02]  /*10040*/  FMUL.FTZ R101, R2, R101 ;  /* 0x0000006502657220 */ /* 0x000fe40000410000 */
        /* <DEDUP_REMOVED lines=9> */
[--C-:B--2---:R-:W-:Y:S02]  /*100e0*/  FFMA.FTZ R15, R159, c[0x0][0x2d0], -R14.reuse ;  /* 0x0000b4009f0f7a23 */ /* 0x104fe4000001080e */
[C---:B------:R-:W-:Y:S02]  /*100f0*/  FMUL.FTZ R108, R2.reuse, R108 ;  /* 0x0000006c026c7220 */ /* 0x040fe40000410000 */
[----:B------:R1:W-:Y:S01]  /*10100*/  MUFU.EX2 R173, R15 ;  /* 0x0000000f00ad7308 */ /* 0x0003e20000000800 */
[C---:B------:R-:W-:Y:S01]  /*10110*/  HMMA.16816.F32.BF16 R104, R16.reuse, R22, R104 ;  /* 0x000000161068723c */ /* 0x040fe20000041868 */
[----:B------:R-:W2:Y:S02]  /*10120*/  LDSM.16.MT88.4 R20, [R195+0x6100] ;  /* 0x00610000c314783b */ /* 0x000ea40000004200 */
[----:B------:R-:W-:Y:S02]  /*10130*/  FMUL.FTZ R109, R2, R109 ;  /* 0x0000006d026d7220 */ /* 0x000fe40000410000 */
[C---:B------:R-:W-:Y:S02]  /*10140*/  FMUL.FTZ R110, R0.reuse, R110 ;  /* 0x0000006e006e7220 */ /* 0x040fe40000410000 */
[----:B------:R-:W-:Y:S02]  /*10150*/  FMUL.FTZ R111, R0, R111 ;  /* 0x0000006f006f7220 */ /* 0x000fe40000410000 */
[C---:B------:R-:W-:Y:S03]  /*10160*/  FMUL.FTZ R112, R2.reuse, R112 ;  /* 0x0000007002707220 */ /* 0x040fe60000410000 */
[----:B------:R-:W-:Y:S02]  /*10170*/  FMUL.FTZ R113, R2, R113 ;  /* 0x0000007102717220 */ /* 0x000fe40000410000 */
        /* <DEDUP_REMOVED lines=9> */
[C---:B------:R-:W-:Y:S02]  /*10210*/  FMUL.FTZ R120, R2.reuse, R120 ;  /* 0x0000007802787220 */ /* 0x040fe40000410000 */
[----:B------:R-:W-:Y:S03]  /*10220*/  FMUL.FTZ R121, R2, R121 ;  /* 0x0000007902797220 */ /* 0x000fe60000410000 */
[C---:B---3--:R-:W-:Y:S03]  /*10230*/  HMMA.16816.F32.BF16 R116, R16.reuse, R28, R116 ;  /* 0x0000001c1074723c */ /* 0x048fe60000041874 */
[C---:B------:R-:W-:Y:S02]  /*10240*/  FMUL.FTZ R122, R0.reuse, R122 ;  /* 0x0000007a007a7220 */ /* 0x040fe40000410000 */
[----:B------:R-:W-:Y:S02]  /*10250*/  FMUL.FTZ R123, R0, R123 ;  /* 0x0000007b007b7220 */ /* 0x000fe40000410000 */
[--C-:B-1----:R-:W-:Y:S02]  /*10260*/  FFMA.FTZ R15, R168, c[0x0][0x2d0], -R14.reuse ;  /* 0x0000b400a80f7a23 */ /* 0x102fe4000001080e */
        /* <DEDUP_REMOVED lines=9> */
[C---:B--2---:R-:W-:Y:S03]  /*10300*/  HMMA.16816.F32.BF16 R124, R16.reuse, R20, R124 ;  /* 0x00000014107c723c */ /* 0x044fe6000004187c */
[C---:B------:R-:W-:Y:S02]  /*10310*/  FMUL.FTZ R130, R0.reuse, R130 ;  /* 0x0000008200827220 */ /* 0x040fe40000410000 */
[----:B------:R-:W-:Y:S02]  /*10320*/  FMUL.FTZ R131, R0, R131 ;  /* 0x0000008300837220 */ /* 0x000fe40000410000 */
[--C-:B-1----:R-:W-:Y:S05]  /*10330*/  FFMA.FTZ R15, R174, c[0x0][0x2d0], -R13.reuse ;  /* 0x0000b400ae0f7a23 */ /* 0x102fea000001080d */
[----:B------:R-:W-:Y:S01]  /*10340*/  HMMA.16816.F32.BF16 R128, R16, R22, R128 ;  /* 0x000000161080723c */ /* 0x000fe20000041880 */
[----:B------:R-:W1:Y:S01]  /*10350*/  LDSM.16.MT88.4 R20, [R195+0x900] ;  /* 0x00090000c314783b */ /* 0x000e620000004200 */
[----:B------:R2:W-:Y:S05]  /*10360*/  MUFU.EX2 R224, R15 ;  /* 0x0000000f00e07308 */ /* 0x0005ea0000000800 */
[----:B------:R-:W-:Y:S02]  /*10370*/  F2FP.BF16.PACK_AB R16, R227, R228 ;  /* 0x000000e4e310723e */ /* 0x000fe400000010ff */
[----:B----4-:R-:W-:Y:S03]  /*10380*/  F2FP.BF16.PACK_AB R18, R225, R226 ;  /* 0x000000e2e112723e */ /* 0x010fe600000010ff */
[----:B------:R-:W-:Y:S02]  /*10390*/  F2FP.BF16.PACK_AB R17, R181, R182 ;  /* 0x000000b6b511723e */ /* 0x000fe400000010ff */
[----:B---3--:R-:W-:Y:S07]  /*103a0*/  F2FP.BF16.PACK_AB R19, R172, R173 ;  /* 0x000000adac13723e */ /* 0x008fee00000010ff */
[C---:B-----5:R-:W-:Y:S03]  /*103b0*/  HMMA.16816.F32.BF16 R4, R16.reuse, R24, R4 ;  /* 0x000000181004723c */ /* 0x060fe60000041804 */
[--C-:B--2---:R-:W-:Y:S05]  /*103c0*/  FFMA.FTZ R15, R177, c[0x0][0x2d0], -R13.reuse ;  /* 0x0000b400b10f7a23 */ /* 0x104fea000001080d */
[C---:B------:R-:W-:Y:S01]  /*103d0*/  HMMA.16816.F32.BF16 R8, R16.reuse, R26, R8 ;  /* 0x0000001a1008723c */ /* 0x040fe20000041808 */
[----:B------:R-:W2:Y:S01]  /*103e0*/  LDSM.16.MT88.4 R24, [R193+0x2900] ;  /* 0x00290000c118783b */ /* 0x000ea20000004200 */
        /* <DEDUP_REMOVED lines=17> */
[C---:B-----5:R-:W-:Y:S08]  /*10500*/  HMMA.16816.F32.BF16 R44, R16.reuse, R28, R44 ;  /* 0x0000001c102c723c */ /* 0x060ff0000004182c */
[C---:B------:R-:W-:Y:S01]  /*10510*/  HMMA.16816.F32.BF16 R48, R16.reuse, R30, R48 ;  /* 0x0000001e1030723c */ /* 0x040fe20000041830 */
[----:B------:R-:W5:Y:S07]  /*10520*/  LDSM.16.MT88.4 R28, [R194+0x4900] ;  /* 0x00490000c21c783b */ /* 0x000f6e0000004200 */
[C---:B---3--:R-:W-:Y:S04]  /*10530*/  HMMA.16816.F32.BF16 R52, R16.reuse, R32, R52 ;  /* 0x000000201034723c */ /* 0x048fe80000041834 */
[--C-:B----4-:R-:W-:Y:S04]  /*10540*/  FFMA.FTZ R15, R169, c[0x0][0x2d0], -R14.reuse ;  /* 0x0000b400a90f7a23 */ /* 0x110fe8000001080e */
        /* <DEDUP_REMOVED lines=36> */
[----:B------:R-:W-:Y:S01]  /*10790*/  HMMA.16816.F32.BF16 R128, R16, R22, R128 ;  /* 0x000000161080723c */ /* 0x000fe20000041880 */
[----:B------:R-:W1:Y:S06]  /*107a0*/  LDSM.16.MT88.4 R20, [R195+0x1100] ;  /* 0x00110000c314783b */ /* 0x000e6c0000004200 */
[----:B------:R-:W-:Y:S02]  /*107b0*/  F2FP.BF16.PACK_AB R16, R223, R224 ;  /* 0x000000e0df10723e */ /* 0x000fe400000010ff */
[----:B------:R-:W-:Y:S03]  /*107c0*/  F2FP.BF16.PACK_AB R18, R178, R222 ;  /* 0x000000deb212723e */ /* 0x000fe600000010ff */
[----:B------:R-:W-:Y:S01]  /*107d0*/  F2FP.BF16.PACK_AB R17, R170, R171 ;  /* 0x000000abaa11723e */ /* 0x000fe200000010ff */
[--C-:B----4-:R-:W-:Y:S01]  /*107e0*/  FFMA.FTZ R15, R185, c[0x0][0x2d0], -R13.reuse ;  /* 0x0000b400b90f7a23 */ /* 0x110fe2000001080d */
[----:B------:R-:W-:Y:S03]  /*107f0*/  F2FP.BF16.PACK_AB R19, R168, R169 ;  /* 0x000000a9a813723e */ /* 0x000fe600000010ff */
[----:B------:R4:W1:Y:S04]  /*10800*/  MUFU.EX2 R176, R15 ;  /* 0x0000000f00b07308 */ /* 0x0008680000000800 */
[C---:B--2---:R-:W-:Y:S08]  /*10810*/  HMMA.16816.F32.BF16 R4, R16.reuse, R24, R4 ;  /* 0x000000181004723c */ /* 0x044ff00000041804 */
[C---:B------:R-:W-:Y:S01]  /*10820*/  HMMA.16816.F32.BF16 R8, R16.reuse, R26, R8 ;  /* 0x0000001a1008723c */ /* 0x040fe20000041808 */
[----:B------:R-:W2:Y:S07]  /*10830*/  LDSM.16.MT88.4 R24, [R193+0x3100] ;  /* 0x00310000c118783b */ /* 0x000eae0000004200 */
[C---:B-----5:R-:W-:Y:S04]  /*10840*/  HMMA.16816.F32.BF16 R132, R16.reuse, R28, R132 ;  /* 0x0000001c1084723c */ /* 0x060fe80000041884 */
[--C-:B----4-:R-:W-:Y:S02]  /*10850*/  FFMA.FTZ R15, R188, c[0x0][0x2d0], -R13.reuse ;  /* 0x0000b400bc0f7a23 */ /* 0x110fe4000001080d */
[----:B------:R-:W-:Y:S02]  /*10860*/  FFMA.FTZ R13, R189, c[0x0][0x2d0], -R13 ;  /* 0x0000b400bd0d7a23 */ /* 0x000fe4000001080d */
[C---:B------:R-:W-:Y:S01]  /*10870*/  HMMA.16816.F32.BF16 R136, R16.reuse, R30, R136 ;  /* 0x0000001e1088723c */ /* 0x040fe20000041888 */
[----:B------:R-:W4:Y:S01]  /*10880*/  LDSM.16.MT88.4 R28, [R194+0x3100] ;  /* 0x00310000c21c783b */ /* 0x000f220000004200 */
[----:B------:R5:W-:Y:S06]  /*10890*/  MUFU.EX2 R174, R13 ;  /* 0x0000000d00ae7308 */ /* 0x000bec0000000800 */
[C---:B---3--:R-:W-:Y:S04]  /*108a0*/  HMMA.16816.F32.BF16 R140, R16.reuse, R32, R140 ;  /* 0x00000020108c723c */ /* 0x048fe8000004188c */
[----:B------:R-:W-:Y:S04]  /*108b0*/  MUFU.EX2 R175, R15 ;  /* 0x0000000f00af7308 */ /* 0x000fe80000000800 */
[C---:B------:R-:W-:Y:S01]  /*108c0*/  HMMA.16816.F32.BF16 R144, R16.reuse, R34, R144 ;  /* 0x000000221090723c */ /* 0x040fe20000041890 */
[----:B------:R-:W3:Y:S07]  /*108d0*/  LDSM.16.MT88.4 R32, [R196+0x3100] ;  /* 0x00310000c420783b */ /* 0x000eee0000004200 */
[C---:B-1----:R-:W-:Y:S04]  /*108e0*/  HMMA.16816.F32.BF16 R148, R16.reuse, R20, R148 ;  /* 0x000000141094723c */ /* 0x042fe80000041894 */
[--C-:B-----5:R-:W-:Y:S04]  /*108f0*/  FFMA.FTZ R13, R183, c[0x0][0x2d0], -R14.reuse ;  /* 0x0000b400b70d7a23 */ /* 0x120fe8000001080e */
[C---:B------:R-:W-:Y:S01]  /*10900*/  HMMA.16816.F32.BF16 R152, R16.reuse, R22, R152 ;  /* 0x000000161098723c */ /* 0x040fe20000041898 */
[----:B------:R-:W1:Y:S01]  /*10910*/  LDSM.16.MT88.4 R20, [R195+0x3100] ;  /* 0x00310000c314783b */ /* 0x000e620000004200 */
[----:B------:R5:W-:Y:S06]  /*10920*/  MUFU.EX2 R159, R13 ;  /* 0x0000000d009f7308 */ /* 0x000bec0000000800 */
[C---:B--2---:R-:W-:Y:S08]  /*10930*/  HMMA.16816.F32.BF16 R36, R16.reuse, R24, R36 ;  /* 0x000000181024723c */ /* 0x044ff00000041824 */
[C---:B------:R-:W-:Y:S01]  /*10940*/  HMMA.16816.F32.BF16 R40, R16.reuse, R26, R40 ;  /* 0x0000001a1028723c */ /* 0x040fe20000041828 */
[----:B------:R-:W2:Y:S07]  /*10950*/  LDSM.16.MT88.4 R24, [R193+0x5100] ;  /* 0x00510000c118783b */ /* 0x000eae0000004200 */
[C---:B----4-:R-:W-:Y:S04]  /*10960*/  HMMA.16816.F32.BF16 R44, R16.reuse, R28, R44 ;  /* 0x0000001c102c723c */ /* 0x050fe8000004182c */
[--C-:B-----5:R-:W-:Y:S04]  /*10970*/  FFMA.FTZ R13, R186, c[0x0][0x2d0], -R14.reuse ;  /* 0x0000b400ba0d7a23 */ /* 0x120fe8000001080e */
[C---:B------:R-:W-:Y:S01]  /*10980*/  HMMA.16816.F32.BF16 R48, R16.reuse, R30, R48 ;  /* 0x0000001e1030723c */ /* 0x040fe20000041830 */
[----:B------:R-:W4:Y:S01]  /*10990*/  LDSM.16.MT88.4 R28, [R194+0x5100] ;  /* 0x00510000c21c783b */ /* 0x000f220000004200 */
[----:B------:R5:W2:Y:S06]  /*109a0*/  MUFU.EX2 R158, R13 ;  /* 0x0000000d009e7308 */ /* 0x000aac0000000800 */
[C---:B---3--:R-:W-:Y:S08]  /*109b0*/  HMMA.16816.F32.BF16 R52, R16.reuse, R32, R52 ;  /* 0x000000201034723c */ /* 0x048ff00000041834 */
[C---:B------:R-:W-:Y:S01]  /*109c0*/  HMMA.16816.F32.BF16 R56, R16.reuse, R34, R56 ;  /* 0x000000221038723c */ /* 0x040fe20000041838 */
[----:B------:R-:W3:Y:S07]  /*109d0*/  LDSM.16.MT88.4 R32, [R196+0x5100] ;  /* 0x00510000c420783b */ /* 0x000eee0000004200 */
[C---:B-1----:R-:W-:Y:S04]  /*109e0*/  HMMA.16816.F32.BF16 R60, R16.reuse, R20, R60 ;  /* 0x00000014103c723c */ /* 0x042fe8000004183c */
[--C-:B-----5:R-:W-:Y:S02]  /*109f0*/  FFMA.FTZ R13, R187, c[0x0][0x2d0], -R14.reuse ;  /* 0x0000b400bb0d7a23 */ /* 0x120fe4000001080e */
[----:B------:R-:W-:Y:S01]  /*10a00*/  FFMA.FTZ R14, R12, c[0x0][0x2d0], -R14 ;  /* 0x0000b4000c0e7a23 */ /* 0x000fe2000001080e */
[----:B------:R-:W-:Y:S01]  /*10a10*/  F2FP.BF16.PACK_AB R12, R176, R177 ;  /* 0x000000b1b00c723e */ /* 0x000fe200000010ff */
[C---:B------:R-:W-:Y:S01]  /*10a20*/  HMMA.16816.F32.BF16 R64, R16.reuse, R22, R64 ;  /* 0x000000161040723c */ /* 0x040fe20000041840 */
[----:B------:R-:W1:Y:S01]  /*10a30*/  LDSM.16.MT88.4 R20, [R195+0x5100] ;  /* 0x00510000c314783b */ /* 0x000e620000004200 */
[----:B------:R5:W-:Y:S06]  /*10a40*/  MUFU.EX2 R157, R13 ;  /* 0x0000000d009d7308 */ /* 0x000bec0000000800 */
[C---:B--2---:R-:W-:Y:S08]  /*10a50*/  HMMA.16816.F32.BF16 R68, R16.reuse, R24, R68 ;  /* 0x000000181044723c */ /* 0x044ff00000041844 */
[C---:B------:R-:W-:Y:S01]  /*10a60*/  HMMA.16816.F32.BF16 R72, R16.reuse, R26, R72 ;  /* 0x0000001a1048723c */ /* 0x040fe20000041848 */
[----:B------:R-:W2:Y:S07]  /*10a70*/  LDSM.16.MT88.4 R24, [R193+0x7100] ;  /* 0x00710000c118783b */ /* 0x000eae0000004200 */
[C---:B----4-:R-:W-:Y:S04]  /*10a80*/  HMMA.16816.F32.BF16 R76, R16.reuse, R28, R76 ;  /* 0x0000001c104c723c */ /* 0x050fe8000004184c */
[----:B-----5:R-:W-:Y:S04]  /*10a90*/  F2FP.BF16.PACK_AB R13, R158, R159 ;  /* 0x0000009f9e0d723e */ /* 0x020fe800000010ff */
        /* <DEDUP_REMOVED lines=11> */
[C---:B----4-:R-:W-:Y:S01]  /*10b50*/  HMMA.16816.F32.BF16 R108, R16.reuse, R28, R108 ;  /* 0x0000001c106c723c */ /* 0x050fe2000004186c */
[----:B------:R3:W4:Y:S07]  /*10b60*/  MUFU.EX2 R28, R14 ;  /* 0x0000000e001c7308 */ /* 0x00072e0000000800 */
[C---:B------:R-:W-:Y:S08]  /*10b70*/  HMMA.16816.F32.BF16 R112, R16.reuse, R30, R112 ;  /* 0x0000001e1070723c */ /* 0x040ff00000041870 */
[C---:B-1----:R-:W-:Y:S08]  /*10b80*/  HMMA.16816.F32.BF16 R116, R16.reuse, R20, R116 ;  /* 0x000000141074723c */ /* 0x042ff00000041874 */
[C---:B------:R-:W-:Y:S01]  /*10b90*/  HMMA.16816.F32.BF16 R120, R16.reuse, R22, R120 ;  /* 0x000000161078723c */ /* 0x040fe20000041878 */
[----:B------:R-:W-:Y:S03]  /*10ba0*/  LDSM.16.MT88.4 R20, [R194+0x3900] ;  /* 0x00390000c214783b */ /* 0x000fe60000004200 */
[----:B---3--:R-:W-:Y:S02]  /*10bb0*/  F2FP.BF16.PACK_AB R14, R174, R175 ;  /* 0x000000afae0e723e */ /* 0x008fe400000010ff */
[----:B----4-:R-:W-:Y:S02]  /*10bc0*/  F2FP.BF16.PACK_AB R15, R28, R157 ;  /* 0x0000009d1c0f723e */ /* 0x010fe400000010ff */
[C---:B------:R-:W-:Y:S08]  /*10bd0*/  HMMA.16816.F32.BF16 R124, R16.reuse, R32, R124 ;  /* 0x00000020107c723c */ /* 0x040ff0000004187c */
[----:B------:R-:W-:Y:S01]  /*10be0*/  HMMA.16816.F32.BF16 R128, R16, R34, R128 ;  /* 0x000000221080723c */ /* 0x000fe20000041880 */
[----:B------:R-:W1:Y:S07]  /*10bf0*/  LDSM.16.MT88.4 R16, [R196+0x1900] ;  /* 0x00190000c410783b */ /* 0x000e6e0000004200 */
[C---:B------:R-:W-:Y:S01]  /*10c00*/  HMMA.16816.F32.BF16 R160, R12.reuse, R164, R4 ;  /* 0x000000a40ca0723c */ /* 0x040fe20000041804 */
[----:B------:R-:W3:Y:S07]  /*10c10*/  LDSM.16.MT88.4 R4, [R195+0x1900] ;  /* 0x00190000c304783b */ /* 0x000eee0000004200 */
[C---:B------:R-:W-:Y:S01]  /*10c20*/  HMMA.16816.F32.BF16 R164, R12.reuse, R166, R8 ;  /* 0x000000a60ca4723c */ /* 0x040fe20000041808 */
[----:B------:R-:W4:Y:S07]  /*10c30*/  LDSM.16.MT88.4 R8, [R193+0x3900] ;  /* 0x00390000c108783b */ /* 0x000f2e0000004200 */
[C---:B--2---:R-:W-:Y:S08]  /*10c40*/  HMMA.16816.F32.BF16 R132, R12.reuse, R24, R132 ;  /* 0x000000180c84723c */ /* 0x044ff00000041884 */
[C---:B------:R-:W-:Y:S08]  /*10c50*/  HMMA.16816.F32.BF16 R136, R12.reuse, R26, R136 ;  /* 0x0000001a0c88723c */ /* 0x040ff00000041888 */
[C---:B-1----:R-:W-:Y:S08]  /*10c60*/  HMMA.16816.F32.BF16 R140, R12.reuse, R16, R140 ;  /* 0x000000100c8c723c */ /* 0x042ff0000004188c */
[C---:B------:R-:W-:Y:S01]  /*10c70*/  HMMA.16816.F32.BF16 R144, R12.reuse, R18, R144 ;  /* 0x000000120c90723c */ /* 0x040fe20000041890 */
[----:B------:R-:W1:Y:S07]  /*10c80*/  LDSM.16.MT88.4 R16, [R196+0x3900] ;  /* 0x00390000c410783b */ /* 0x000e6e0000004200 */
        /* <DEDUP_REMOVED lines=27> */
[C---:B---3--:R-:W-:Y:S07]  /*10e40*/  HMMA.16816.F32.BF16 R100, R12.reuse, R8, R100 ;  /* 0x000000080c64723c */ /* 0x048fee0000041864 */
[----:B------:R-:W-:Y:S01]  /*10e50*/  FFMA.FTZ R8, R2, R243, R229 ;  /* 0x000000f302087223 */ /* 0x000fe200000100e5 */
[C---:B------:R-:W-:Y:S04]  /*10e60*/  HMMA.16816.F32.BF16 R104, R12.reuse, R10, R104 ;  /* 0x0000000a0c68723c */ /* 0x040fe80000041868 */
[----:B------:R-:W-:Y:S02]  /*10e70*/  FFMA.FTZ R2, R0, R244, R221 ;  /* 0x000000f400027223 */ /* 0x000fe400000100dd */
        /* <DEDUP_REMOVED lines=34> */
[----:B------:R-:W-:Y:S01]  /*110a0*/  FADD.FTZ R2, R157, R0 ;  /* 0x000000009d027221 */ /* 0x000fe20000010000 */
[----:B------:R-:W-:Y:S01]  /*110b0*/  IADD3 R0, R219, -0x1, RZ ;  /* 0xffffffffdb007810 */ /* 0x000fe20007ffe0ff */
[----:B------:R-:W-:Y:S01]  /*110c0*/  FADD.FTZ R243, R174, R4 ;  /* 0x00000004aef37221 */ /* 0x000fe20000010000 */
[----:B------:R-:W-:Y:S01]  /*110d0*/  MOV R157, R156 ;  /* 0x0000009c009d7202 */ /* 0x000fe20000000f00 */
[----:B------:R-:W-:Y:S01]  /*110e0*/  FADD.FTZ R244, R28, R2 ;  /* 0x000000021cf47221 */ /* 0x000fe20000010000 */
[----:B------:R-:W-:Y:S01]  /*110f0*/  MOV R219, R0 ;  /* 0x0000000000db7202 */ /* 0x000fe20000000f00 */
[----:B------:R-:W-:-:S05]  /*11100*/  @P0 BRA `(.L_x_2438) ;  /* 0xffffc22000000947 */ /* 0x000fca000383ffff */
.L_x_2429:
[----:B------:R-:W2:Y:S01]  /*11110*/  SHFL.BFLY PT, R6, R243, 0x2, 0x1f ;  /* 0x0c401f00f3067f89 */ /* 0x000ea200000e0000 */
[----:B------:R-:W-:-:S03]  /*11120*/  PLOP3.LUT P2, PT, PT, PT, PT, 0x8, 0x0 ;  /* 0x000000000000781c */ /* 0x000fc60003f4e170 */
[----:B------:R-:W3:Y:S01]  /*11130*/  SHFL.BFLY PT, R0, R244, 0x2, 0x1f ;  /* 0x0c401f00f4007f89 */ /* 0x000ee200000e0000 */
[----:B--2---:R-:W-:Y:S02]  /*11140*/  FADD.FTZ R6, R6, R243 ;  /* 0x000000f306067221 */ /* 0x004fe40000010000 */
[----:B---3--:R-:W-:-:S03]  /*11150*/  FADD.FTZ R0, R0, R244 ;  /* 0x000000f400007221 */ /* 0x008fc60000010000 */
[----:B------:R-:W2:Y:S04]  /*11160*/  SHFL.BFLY PT, R2, R6, 0x1, 0x1f ;  /* 0x0c201f0006027f89 */ /* 0x000ea800000e0000 */
[----:B------:R-:W3:Y:S01]  /*11170*/  SHFL.BFLY PT, R7, R0, 0x1, 0x1f ;  /* 0x0c201f0000077f89 */ /* 0x000ee200000e0000 */
[----:B--2---:R-:W-:Y:S01]  /*11180*/  FADD.FTZ R6, R6, R2 ;  /* 0x0000000206067221 */ /* 0x004fe20000010000 */
[----:B------:R-:W-:Y:S01]  /*11190*/  MOV R2, RZ ;  /* 0x000000ff00027202 */ /* 0x000fe20000000f00 */
[----:B---3--:R-:W-:-:S03]  /*111a0*/  FADD.FTZ R7, R0, R7 ;  /* 0x0000000700077221 */ /* 0x008fc60000010000 */
[----:B------:R-:W-:Y:S02]  /*111b0*/  FSETP.NE.FTZ.AND P1, PT, R6, RZ, PT ;  /* 0x000000ff0600720b */ /* 0x000fe40003f35000 */
[----:B------:R-:W-:Y:S02]  /*111c0*/  MOV R0, RZ ;  /* 0x000000ff00007202 */ /* 0x000fe40000000f00 */
[----:B------:R-:W-:-:S09]  /*111d0*/  FSETP.NE.FTZ.AND P0, PT, R7, RZ, PT ;  /* 0x000000ff0700720b */ /* 0x000fd20003f15000 */
[----:B------:R-:W2:Y:S01]  /*111e0*/  @P1 MUFU.RCP R2, R6 ;  /* 0x0000000600021308 */ /* 0x000ea20000001000 */
[----:B-1----:R-:W-:-:S05]  /*111f0*/  @P1 MOV R4, 0x3f317218 ;  /* 0x3f31721800041802 */ /* 0x002fca0000000f00 */
[----:B------:R-:W-:Y:S02]  /*11200*/  @P1 FMUL.FTZ R5, R4, c[0x0][0x2d0] ;  /* 0x0000b40004051a20 */ /* 0x000fe40000410000 */
[----:B------:R-:W-:Y:S08]  /*11210*/  @P0 MUFU.RCP R0, R7 ;  /* 0x0000000700000308 */ /* 0x000ff00000001000 */
[----:B------:R-:W1:Y:S01]  /*11220*/  @P1 MUFU.LG2 R6, R6 ;  /* 0x0000000600061308 */ /* 0x000e620000000c00 */
[----:B--2---:R-:W-:-:S02]  /*11230*/  FMUL.FTZ R10, R2, R40 ;  /* 0x00000028020a7220 */ /* 0x004fc40000410000 */
[C---:B------:R-:W-:Y:S02]  /*11240*/  FMUL.FTZ R8, R2.reuse, R44 ;  /* 0x0000002c02087220 */ /* 0x040fe40000410000 */
[C---:B------:R-:W-:Y:S02]  /*11250*/  FMUL.FTZ R160, R2.reuse, R160 ;  /* 0x000000a002a07220 */ /* 0x040fe40000410000 */
[C---:B------:R-:W-:Y:S01]  /*11260*/  FMUL.FTZ R161, R2.reuse, R161 ;  /* 0x000000a102a17220 */ /* 0x040fe20000410000 */
[----:B------:R-:W2:Y:S01]  /*11270*/  @P0 MUFU.LG2 R7, R7 ;  /* 0x0000000700070308 */ /* 0x000ea20000000c00 */
        /* <DEDUP_REMOVED lines=63> */
[----:B-1----:R-:W-:Y:S02]  /*11670*/  @P1 FMUL.FTZ R6, R6, 0.69314718246459960938 ;  /* 0x3f31721806061820 */ /* 0x002fe40000410000 */
[----:B--2---:R-:W-:Y:S02]  /*11680*/  @P0 FMUL.FTZ R4, R7, 0.69314718246459960938 ;  /* 0x3f31721807040820 */ /* 0x004fe40000410000 */
        /* <DEDUP_REMOVED lines=67> */
.L_x_2402:
        /* <DEDUP_REMOVED lines=311> */
.L_x_2441:
[----:B--234-:R-:W-:Y:S05]  /*12e30*/  BSYNC B0 ;  /* 0x0000000000007941 */ /* 0x01cfea0003800000 */
.L_x_2440:
        /* <DEDUP_REMOVED lines=30> */
.L_x_2443:
[----:B------:R-:W-:Y:S05]  /*13020*/  BSYNC B0 ;  /* 0x0000000000007941 */ /* 0x000fea0003800000 */
.L_x_2442:
        /* <DEDUP_REMOVED lines=30> */
.L_x_2445:
[----:B------:R-:W-:Y:S05]  /*13210*/  BSYNC B0 ;  /* 0x0000000000007941 */ /* 0x000fea0003800000 */
.L_x_2444:
        /* <DEDUP_REMOVED lines=31> */
.L_x_2439:
        /* <DEDUP_REMOVED lines=40> */
.L_x_2447:
[----:B------:R-:W-:Y:S05]  /*13690*/  BSYNC B0 ;  /* 0x0000000000007941 */ /* 0x000fea0003800000 */
.L_x_2446:
        /* <DEDUP_REMOVED lines=70> */
.L_x_2449:
[----:B------:R-:W-:Y:S05]  /*13b00*/  BSYNC B0 ;  /* 0x0000000000007941 */ /* 0x000fea0003800000 */
.L_x_2448:
        /* <DEDUP_REMOVED lines=27> */
.L_x_2451:
[----:B------:R-:W-:Y:S05]  /*13cc0*/  BSYNC B0 ;  /* 0x0000000000007941 */ /* 0x000fea0003800000 */
.L_x_2450:
        /* <DEDUP_REMOVED lines=27> */
.L_x_2453:
[----:B------:R-:W-:Y:S05]  /*13e80*/  BSYNC B0 ;  /* 0x0000000000007941 */ /* 0x000fea0003800000 */
.L_x_2452:
        /* <DEDUP_REMOVED lines=28> */
.L_x_2454:
        /* <DEDUP_REMOVED lines=11> */
.L_x_3095:


//--------------------- .text._ZN7cutlass13device_kernelIN5flash19enable_sm80_to_sm89INS1_16FlashAttnFwdSm80INS1_25CollectiveMainloopFwdSm80ILi8ELi1ELb0EN4cute5tupleIJNS5_1CILi128EEENS7_ILi64EEENS7_ILi256EEEEEELi256ENS_10bfloat16_tEfNS_4arch4Sm80ELb0ELb1ELb0ELb1ELb0ELb0ELb1ELb0EEENS1_21CollectiveEpilogueFwdINS6_IJS8_SA_S9_EEENS6_IJNS7_ILi1EEESI_SI_EEESC_SE_Li256ELb1ELb1ELb0ELb0EEENS1_19SingleTileSchedulerILb1ELb0ELb1ELi128EEEEEEEEEvNT_6ParamsE --------------------------
	.section	.text._ZN7cutlass13device_kernelIN5flash19enable_sm80_to_sm89INS1_16FlashAttnFwdSm80INS1_25CollectiveMainloopFwdSm80ILi8ELi1ELb0EN4cute5tupleIJNS5_1CILi128EEENS7_ILi64EEENS7_ILi256EEEEEELi256ENS_10bfloat16_tEfNS_4arch4Sm80ELb0ELb1ELb0ELb1ELb0ELb0ELb1ELb0EEENS1_21CollectiveEpilogueFwdINS6_IJS8_SA_S9_EEENS6_IJNS7_ILi1EEESI_SI_EEESC_SE_Li256ELb1ELb1ELb0ELb0EEENS1_19SingleTileSchedulerILb1ELb0ELb1ELi128EEEEEEEEEvNT_6ParamsE,"ax",@progbits
	.sectioninfo	@"SHI_REGISTERS=255"
	.align	128
.text._ZN7cutlass13device_kernelIN5flash19enable_sm80_to_sm89INS1_16FlashAttnFwdSm80INS1_25CollectiveMainloopFwdSm80ILi8ELi1ELb0EN4cute5tupleIJNS5_1CILi128EEENS7_ILi64EEENS7_ILi256EEEEEELi256ENS_10bfloat16_tEfNS_4arch4Sm80ELb0ELb1ELb0ELb1ELb0ELb0ELb1ELb0EEENS1_21CollectiveEpilogueFwdINS6_IJS8_SA_S9_EEENS6_IJNS7_ILi1EEESI_SI_EEESC_SE_Li256ELb1ELb1ELb0ELb0EEENS1_19SingleTileSchedulerILb1ELb0ELb1ELi128EEEEEEEEEvNT_6ParamsE:
        .type           _ZN7cutlass13device_kernelIN5flash19enable_sm80_to_sm89INS1_16FlashAttnFwdSm80INS1_25CollectiveMainloopFwdSm80ILi8ELi1ELb0EN4cute5tupleIJNS5_1CILi128EEENS7_ILi64EEENS7_ILi256EEEEEELi256ENS_10bfloat16_tEfNS_4arch4Sm80ELb0ELb1ELb0ELb1ELb0ELb0ELb1ELb0EEENS1_21CollectiveEpilogueFwdINS6_IJS8_SA_S9_EEENS6_IJNS7_ILi1EEESI_SI_EEESC_SE_Li256ELb1ELb1ELb0ELb0EEENS1_19SingleTileSchedulerILb1ELb0ELb1ELi128EEEEEEEEEvNT_6ParamsE,@function
        .size           _ZN7cutlass13device_kernelIN5flash19enable_sm80_to_sm89INS1_16FlashAttnFwdSm80INS1_25CollectiveMainloopFwdSm80ILi8ELi1ELb0EN4cute5tupleIJNS5_1CILi128EEENS7_ILi64EEENS7_ILi256EEEEEELi256ENS_10bfloat16_tEfNS_4arch4Sm80ELb0ELb1ELb0ELb1ELb0ELb0ELb1ELb0EEENS1_21CollectiveEpilogueFwdINS6_IJS8_SA_S9_EEENS6_IJNS7_ILi1EEESI_SI_EEESC_SE_Li256ELb1ELb1ELb0ELb0EEENS1_19SingleTileSchedulerILb1ELb0ELb1ELi128EEEEEEEEEvNT_6ParamsE,(.L_x_3096 - _ZN7cutlass13device_kernelIN5flash19enable_sm80_to_sm89INS1_16FlashAttnFwdSm80INS1_25CollectiveMainloopFwdSm80ILi8ELi1ELb0EN4cute5tupleIJNS5_1CILi128EEENS7_ILi64EEENS7_ILi256EEEEEELi256ENS_10bfloat16_tEfNS_4arch4Sm80ELb0ELb1ELb0ELb1ELb0ELb0ELb1ELb0EEENS1_21CollectiveEpilogueFwdINS6_IJS8_SA_S9_EEENS6_IJNS7_ILi1EEESI_SI_EEESC_SE_Li256ELb1ELb1ELb0ELb0EEENS1_19SingleTileSchedulerILb1ELb0ELb1ELi128EEEEEEEEEvNT_6ParamsE)
        .other          _ZN7cutlass13device_kernelIN5flash19enable_sm80_to_sm89INS1_16FlashAttnFwdSm80INS1_25CollectiveMainloopFwdSm80ILi8ELi1ELb0EN4cute5tupleIJNS5_1CILi128EEENS7_ILi64EEENS7_ILi256EEEEEELi256ENS_10bfloat16_tEfNS_4arch4Sm80ELb0ELb1ELb0ELb1ELb0ELb0ELb1ELb0EEENS1_21CollectiveEpilogueFwdINS6_IJS8_SA_S9_EEENS6_IJNS7_ILi1EEESI_SI_EEESC_SE_Li256ELb1ELb1ELb0ELb0EEENS1_19SingleTileSchedulerILb1ELb0ELb1ELi128EEEEEEEEEvNT_6ParamsE,@"STO_CUDA_ENTRY STV_DEFAULT"
_ZN7cutlass13device_kernelIN5flash19enable_sm80_to_sm89INS1_16FlashAttnFwdSm80INS1_25CollectiveMainloopFwdSm80ILi8ELi1ELb0EN4cute5tupleIJNS5_1CILi128EEENS7_ILi64EEENS7_ILi256EEEEEELi256ENS_10bfloat16_tEfNS_4arch4Sm80ELb0ELb1ELb0ELb1ELb0ELb0ELb1ELb0EEENS1_21CollectiveEpilogueFwdINS6_IJS8_SA_S9_EEENS6_IJNS7_ILi1EEESI_SI_EEESC_SE_Li256ELb1ELb1ELb0ELb0EEENS1_19SingleTileSchedulerILb1ELb0ELb1ELi128EEEEEEEEEvNT_6ParamsE:
        /* <DEDUP_REMOVED lines=17> */
.L_x_2456:
        /* <DEDUP_REMOVED lines=8> */
.L_x_2458:
[----:B------:R-:W-:-:S04]  /*0190*/  MOV R0, c[0x0][0x54c] ;  /* 0x0001530000007a02 */ /* 0x000fc80000000f00 */
.L_x_2457:
[----:B------:R-:W-:Y:S01]  /*01a0*/  USHF.L.U32 UR7, UR7, 0x7, URZ ;  /* 0x0000000707077899 */ /* 0x000fe2000800063f */
[----:B-----5:R-:W-:-:S05]  /*01b0*/  IMAD R0, R0, c[0x0][0x548], RZ ;  /* 0x0001520000007a24 */ /* 0x020fca00078e02ff */
[----:B------:R-:W-:-:S04]  /*01c0*/  ISETP.LE.AND P0, PT, R0, UR7, PT ;  /* 0x0000000700007c0c */ /* 0x000fc8000bf03270 */
[----:B------:R-:W-:Y:S01]  /*01d0*/  SEL R232, R232, 0xffffffff, !P0 ;  /* 0xffffffffe8e87807 */ /* 0x000fe20004000000 */
[----:B------:R-:W-:Y:S05]  /*01e0*/  BRA `(.L_x_2459) ;  /* 0x0000012000007947 */ /* 0x000fea0003800000 */
.L_x_2455:
[----:B------:R-:W-:-:S04]  /*01f0*/  ISETP.NE.U32.AND P0, PT, RZ, c[0x0][0x568], PT ;  /* 0x00015a00ff007a0c */ /* 0x000fc80003f05070 */
[----:B------:R-:W-:-:S13]  /*0200*/  ISETP.NE.AND.EX P0, PT, RZ, c[0x0][0x56c], PT, P0 ;  /* 0x00015b00ff007a0c */ /* 0x000fda0003f05300 */
[----:B------:R-:W-:Y:S05]  /*0210*/  @!P0 BRA `(.L_x_2460) ;  /* 0x0000002000008947 */ /* 0x000fea0003800000 */
[----:B------:R1:W5:Y:S01]  /*0220*/  LDG.E R0, [R2.64] ;  /* 0x0000001202007981 */ /* 0x000362000c1e1900 */
[----:B------:R-:W-:Y:S05]  /*0230*/  BRA `(.L_x_2461) ;  /* 0x0000009000007947 */ /* 0x000fea0003800000 */
.L_x_2460:
        /* <DEDUP_REMOVED lines=8> */
.L_x_2462:
[----:B------:R-:W-:-:S04]  /*02c0*/  MOV R0, c[0x0][0x54c] ;  /* 0x0001530000007a02 */ /* 0x000fc80000000f00 */
.L_x_2461:
[----:B------:R-:W-:Y:S01]  /*02d0*/  USHF.L.U32 UR7, UR7, 0x7, URZ ;  /* 0x0000000707077899 */ /* 0x000fe2000800063f */
[----:B-----5:R-:W-:-:S05]  /*02e0*/  IMAD R0, R0, c[0x0][0x548], RZ ;  /* 0x0001520000007a24 */ /* 0x020fca00078e02ff */
[----:B------:R-:W-:-:S04]  /*02f0*/  ISETP.LE.AND P0, PT, R0, UR7, PT ;  /* 0x0000000700007c0c */ /* 0x000fc8000bf03270 */
[----:B------:R-:W-:-:S04]  /*0300*/  SEL R232, R232, 0xffffffff, !P0 ;  /* 0xffffffffe8e87807 */ /* 0x000fc80004000000 */
.L_x_2459:
[----:B------:R-:W-:-:S13]  /*0310*/  ISETP.GE.AND P0, PT, R232, RZ, PT ;  /* 0x000000ffe800720c */ /* 0x000fda0003f06270 */
        /* <DEDUP_REMOVED lines=10> */
[----:B------:R-:W-:Y:S01]  /*03c0*/  @P0 IMAD.WIDE R12, R232, R5, c[0x0][0x360] ;  /* 0x0000d800e80c0625 */ /* 0x000fe200078e0205 */
[----:B------:R-:W2:Y:S01]  /*03d0*/  @P1 LDG.E R4, [R14.64] ;  /* 0x000000120e041981 */ /* 0x000ea2000c1e1900 */
[----:B-1----:R-:W-:-:S03]  /*03e0*/  CS2R R2, SRZ ;  /* 0x0000000000027805 */ /* 0x002fc6000001ff00 */
[----:B------:R-:W3:Y:S01]  /*03f0*/  @P0 LDG.E R0, [R12.64] ;  /* 0x000000120c000981 */ /* 0x000ee2000c1e1900 */
[----:B------:R-:W-:-:S04]  /*0400*/  IMAD.WIDE R10, R232, R5, c[0x0][0x348] ;  /* 0x0000d200e80a7625 */ /* 0x000fc800078e0205 */
[----:B------:R-:W-:Y:S01]  /*0410*/  IMAD.WIDE R8, R232, R5, c[0x0][0x350] ;  /* 0x0000d400e8087625 */ /* 0x000fe200078e0205 */
[----:B------:R1:W5:Y:S04]  /*0420*/  @P2 LDG.E R2, [R10.64] ;  /* 0x000000120a022981 */ /* 0x000368000c1e1900 */
[----:B------:R1:W5:Y:S01]  /*0430*/  @P4 LDG.E R3, [R8.64] ;  /* 0x0000001208034981 */ /* 0x000362000c1e1900 */
[----:B------:R-:W-:Y:S02]  /*0440*/  UMOV UR6, URZ ;  /* 0x0000003f00067c82 */ /* 0x000fe40008000000 */
[----:B------:R-:W-:Y:S02]  /*0450*/  ULDC UR16, c[0x0][0x168] ;  /* 0x00005a0000107ab9 */ /* 0x000fe40000000800 */
[----:B------:R-:W-:Y:S01]  /*0460*/  ULDC UR9, c[0x0][0x1d0] ;  /* 0x0000740000097ab9 */ /* 0x000fe20000000800 */
[----:B--2---:R1:W2:Y:S08]  /*0470*/  @P1 R2UR UR6, R4 ;  /* 0x00000000040613c2 */ /* 0x0042b000000e0000 */
[----:B---3--:R1:W3:Y:S02]  /*0480*/  @P0 R2UR UR16, R0 ;  /* 0x00000000001003c2 */ /* 0x0082e400000e0000 */
[----:B-12---:R-:W-:Y:S05]  /*0490*/  @P0 BRA `(.L_x_2463) ;  /* 0x0000006000000947 */ /* 0x006fea0003800000 */
[----:B------:R-:W-:Y:S05]  /*04a0*/  @!P2 BRA `(.L_x_2463) ;  /* 0x000000500000a947 */ /* 0x000fea0003800000 */
[----:B------:R-:W2:Y:S04]  /*04b0*/  LDG.E R0, [R10.64] ;  /* 0x000000120a007981 */ /* 0x000ea8000c1e1900 */
[----:B------:R-:W4:Y:S01]  /*04c0*/  LDG.E R4, [R10.64+0x4] ;  /* 0x000004120a047981 */ /* 0x000f22000c1e1900 */
[----:B--23--:R-:W1:Y:S08]  /*04d0*/  R2UR UR16, R0 ;  /* 0x00000000001073c2 */ /* 0x00ce7000000e0000 */
[----:B----4-:R-:W1:Y:S02]  /*04e0*/  R2UR UR4, R4 ;  /* 0x00000000040473c2 */ /* 0x010e6400000e0000 */
[----:B-1----:R-:W-:-:S06]  /*04f0*/  UIADD3 UR16, -UR16, UR4, URZ ;  /* 0x0000000410107290 */ /* 0x002fcc000fffe13f */
.L_x_2463:
[----:B------:R-:W-:-:S04]  /*0500*/  ISETP.NE.U32.AND P0, PT, RZ, c[0x0][0x368], PT ;  /* 0x0000da00ff007a0c */ /* 0x000fc80003f05070 */
[----:B------:R-:W-:-:S13]  /*0510*/  ISETP.NE.AND.EX P0, PT, RZ, c[0x0][0x36c], PT, P0 ;  /* 0x0000db00ff007a0c */ /* 0x000fda0003f05300 */
[----:B------:R-:W-:Y:S05]  /*0520*/  @!P0 BRA `(.L_x_2464) ;  /* 0x0000004000008947 */ /* 0x000fea0003800000 */
[----:B------:R-:W-:-:S05]  /*0530*/  IMAD.WIDE R8, R232, R5, c[0x0][0x368] ;  /* 0x0000da00e8087625 */ /* 0x000fca00078e0205 */
[----:B------:R-:W2:Y:S02]  /*0540*/  LDG.E R0, [R8.64] ;  /* 0x0000001208007981 */ /* 0x000ea4000c1e1900 */
[----:B--2---:R1:W2:Y:S02]  /*0550*/  R2UR UR9, R0 ;  /* 0x00000000000973c2 */ /* 0x0042a400000e0000 */
[----:B-12---:R-:W-:Y:S05]  /*0560*/  BRA `(.L_x_2465) ;  /* 0x0000006000007947 */ /* 0x006fea0003800000 */
.L_x_2464:
[----:B------:R-:W-:Y:S05]  /*0570*/  @!P4 BRA `(.L_x_2465) ;  /* 0x000000500000c947 */ /* 0x000fea0003800000 */
[----:B------:R-:W2:Y:S04]  /*0580*/  LDG.E R0, [R8.64] ;  /* 0x0000001208007981 */ /* 0x000ea8000c1e1900 */
[----:B------:R-:W4:Y:S01]  /*0590*/  LDG.E R4, [R8.64+0x4] ;  /* 0x0000041208047981 */ /* 0x000f22000c1e1900 */
[----:B--2---:R-:W1:Y:S08]  /*05a0*/  R2UR UR9, R0 ;  /* 0x00000000000973c2 */ /* 0x004e7000000e0000 */
[----:B----4-:R-:W1:Y:S02]  /*05b0*/  R2UR UR4, R4 ;  /* 0x00000000040473c2 */ /* 0x010e6400000e0000 */
[----:B-1----:R-:W-:-:S06]  /*05c0*/  UIADD3 UR9, -UR9, UR4, URZ ;  /* 0x0000000409097290 */ /* 0x002fcc000fffe13f */
.L_x_2465:
        /* <DEDUP_REMOVED lines=26> */
.L_x_2467:
[----:B------:R-:W-:Y:S02]  /*0770*/  UISETP.NE.AND UP0, UPT, UR5, 0x1, UPT ;  /* 0x000000010500788c */ /* 0x000fe4000bf05270 */
[----:B------:R-:W-:Y:S02]  /*0780*/  ULDC.64 UR10, c[0x0][0x330] ;  /* 0x0000cc00000a7ab9 */ /* 0x000fe40000000a00 */
[----:B------:R-:W-:-:S07]  /*0790*/  UIMAD.WIDE.U32 UR12, UR6, UR10, URZ ;  /* 0x0000000a060c72a5 */ /* 0x000fce000f8e003f */
[----:B------:R-:W-:Y:S02]  /*07a0*/  @UP0 USHF.R.U32.HI UR6, URZ, UR11, UR13 ;  /* 0x0000000b3f060299 */ /* 0x000fe4000801160d */
.L_x_2468:
[----:B------:R-:W-:Y:S02]  /*07b0*/  ULDC UR8, c[0x0][0x32c] ;  /* 0x0000cb0000087ab9 */ /* 0x000fe40000000800 */
[----:B------:R-:W-:-:S04]  /*07c0*/  UIMAD UR8, UR6, UR5, UR8 ;  /* 0x00000005060872a4 */ /* 0x000fc8000f8e0208 */
[----:B------:R-:W-:-:S04]  /*07d0*/  UISETP.LT.AND UP0, UPT, UR4, UR8, UPT ;  /* 0x000000080400728c */ /* 0x000fc8000bf01270 */
[----:B------:R-:W-:Y:S02]  /*07e0*/  USEL UR4, UR4, UR8, UP0 ;  /* 0x0000000804047287 */ /* 0x000fe40008000000 */
.L_x_2466:
        /* <DEDUP_REMOVED lines=31> */
.L_x_2470:
[----:B------:R-:W-:-:S03]  /*09e0*/  UISETP.NE.AND UP0, UPT, UR5, 0x1, UPT ;  /* 0x000000010500788c */ /* 0x000fc6000bf05270 */
[----:B------:R-:W-:Y:S02]  /*09f0*/  ULDC.64 UR4, c[0x0][0x330] ;  /* 0x0000cc0000047ab9 */ /* 0x000fe40000000a00 */
[----:B------:R-:W-:-:S07]  /*0a00*/  UIMAD.WIDE.U32 UR12, UR10, UR4, URZ ;  /* 0x000000040a0c72a5 */ /* 0x000fce000f8e003f */
[----:B------:R-:W-:Y:S02]  /*0a10*/  @UP0 UMOV UR11, UR13 ;  /* 0x0000000d000b0c82 */ /* 0x000fe40008000000 */
[----:B------:R-:W-:Y:S02]  /*0a20*/  @UP0 USHF.R.U32.HI UR10, URZ, UR5, UR11 ;  /* 0x000000053f0a0299 */ /* 0x000fe4000801160b */
.L_x_2471:
[----:B------:R-:W-:Y:S02]  /*0a30*/  ULDC UR4, c[0x0][0x32c] ;  /* 0x0000cb0000047ab9 */ /* 0x000fe40000000800 */
[----:B------:R-:W-:-:S04]  /*0a40*/  UIMAD UR4, UR10, UR4, URZ ;  /* 0x000000040a0472a4 */ /* 0x000fc8000f8e023f */
[----:B------:R-:W-:-:S04]  /*0a50*/  UISETP.LT.AND UP0, UPT, UR8, UR4, UPT ;  /* 0x000000040800728c */ /* 0x000fc8000bf01270 */
[----:B------:R-:W-:-:S04]  /*0a60*/  USEL UR8, UR8, UR4, !UP0 ;  /* 0x0000000408087287 */ /* 0x000fc8000c000000 */
.L_x_2469:
        /* <DEDUP_REMOVED lines=76> */
[----:B------:R-:W-:-:S04]  /*0f30*/  ISETP.NE.U32.AND P3, PT, RZ, c[0x0][0x340], PT ;  /* 0x0000d000ff007a0c */ /* 0x000fc80003f65070 */
[----:B------:R-:W-:-:S13]  /*0f40*/  ISETP.NE.AND.EX P3, PT, RZ, c[0x0][0x344], PT, P3 ;  /* 0x0000d100ff007a0c */ /* 0x000fda0003f65330 */
[----:B------:R-:W-:-:S06]  /*0f50*/  @P3 IMAD.WIDE R4, R232, R5, c[0x0][0x340] ;  /* 0x0000d000e8043625 */ /* 0x000fcc00078e0205 */
        /* <DEDUP_REMOVED lines=9> */
[----:B------:R-:W-:Y:S01]  /*0ff0*/  PLOP3.LUT P0, PT, PT, PT, UP2, 0x80, 0x0 ;  /* 0x000000000000781c */ /* 0x000fe20003f0f028 */
[----:B------:R-:W-:Y:S01]  /*1000*/  IMAD R14, R2, c[0x0][0x17c], R3 ;  /* 0x00005f00020e7a24 */ /* 0x000fe200078e0203 */
[----:B------:R-:W-:Y:S01]  /*1010*/  LOP3.LUT R9, R12, 0xfffffff8, RZ, 0xc0, !PT ;  /* 0xfffffff80c097812 */ /* 0x000fe200078ec0ff */
[----:B------:R-:W-:Y:S01]  /*1020*/  IMAD.WIDE.U32 R2, R2, c[0x0][0x178], RZ ;  /* 0x00005e0002027a25 */ /* 0x000fe200078e00ff */
[----:B------:R-:W-:Y:S01]  /*1030*/  SHF.R.S32.HI R12, RZ, 0x3, R12 ;  /* 0x00000003ff0c7819 */ /* 0x000fe2000001140c */
[----:B------:R-:W-:Y:S01]  /*1040*/  BSSY B0, `(.L_x_2473) ;  /* 0x00000b0000007945 */ /* 0x000fe20003800000 */
[----:B------:R-:W-:Y:S01]  /*1050*/  SHF.R.S32.HI R11, RZ, 0x1f, R232 ;  /* 0x0000001fff0b7819 */ /* 0x000fe200000114e8 */
[----:B------:R-:W-:Y:S01]  /*1060*/  IMAD.IADD R15, R3, 0x1, R14 ;  /* 0x00000001030f7824 */ /* 0x000fe200078e020e */
[----:B------:R-:W-:Y:S01]  /*1070*/  SEL R24, R232, RZ, !P2 ;  /* 0x000000ffe8187207 */ /* 0x000fe20005000000 */
[----:B------:R-:W-:Y:S01]  /*1080*/  IMAD.IADD R9, R6, 0x1, -R9 ;  /* 0x0000000106097824 */ /* 0x000fe200078e0a09 */
[----:B------:R-:W-:Y:S01]  /*1090*/  SEL R17, R11, RZ, !P2 ;  /* 0x000000ff0b117207 */ /* 0x000fe20005000000 */
[----:B------:R-:W-:Y:S01]  /*10a0*/  IMAD.MOV.U32 R14, RZ, RZ, R2 ;  /* 0x000000ffff0e7224 */ /* 0x000fe200078e0002 */
[----:B------:R-:W-:Y:S01]  /*10b0*/  LEA.HI R7, R85, R6, RZ, 0x4 ;  /* 0x0000000655077211 */ /* 0x000fe200078f20ff */
[----:B------:R-:W-:-:S02]  /*10c0*/  IMAD R2, R9, 0x20, R12 ;  /* 0x0000002009027824 */ /* 0x000fc400078e020c */
[----:B------:R-:W-:Y:S01]  /*10d0*/  IMAD R17, R17, c[0x0][0x1c0], RZ ;  /* 0x0000700011117a24 */ /* 0x000fe200078e02ff */
[----:B------:R-:W-:Y:S01]  /*10e0*/  SHF.R.S32.HI R8, RZ, 0x4, R7 ;  /* 0x00000004ff087819 */ /* 0x000fe20000011407 */
[----:B------:R-:W-:Y:S01]  /*10f0*/  IMAD.SHL.U32 R231, R12, 0x40, RZ ;  /* 0x000000400ce77824 */ /* 0x000fe200078e00ff */
[----:B------:R-:W-:Y:S01]  /*1100*/  IADD3 R2, R2, UR7, RZ ;  /* 0x0000000702027c10 */ /* 0x000fe2000fffe0ff */
[----:B---3--:R-:W-:Y:S01]  /*1110*/  IMAD.WIDE.U32 R14, R22, c[0x0][0x1b8], R14 ;  /* 0x00006e00160e7a25 */ /* 0x008fe200078e000e */
[----:B------:R-:W-:Y:S02]  /*1120*/  SHF.R.S32.HI R3, RZ, 0x1f, R22 ;  /* 0x0000001fff037819 */ /* 0x000fe40000011416 */
[----:B------:R-:W-:Y:S01]  /*1130*/  LEA.HI R229, R7, R8, RZ, 0x1 ;  /* 0x0000000807e57211 */ /* 0x000fe200078f08ff */
[----:B------:R-:W-:Y:S01]  /*1140*/  IMAD.MOV.U32 R18, RZ, RZ, R2 ;  /* 0x000000ffff127224 */ /* 0x000fe200078e0002 */
[----:B------:R-:W-:Y:S01]  /*1150*/  LOP3.LUT R231, R231, 0x1c0, RZ, 0xc0, !PT ;  /* 0x000001c0e7e77812 */ /* 0x000fe200078ec0ff */
[----:B-1----:R-:W-:Y:S01]  /*1160*/  IMAD R5, R3, c[0x0][0x1b8], RZ ;  /* 0x00006e0003057a24 */ /* 0x002fe200078e02ff */
[----:B------:R-:W-:Y:S01]  /*1170*/  LOP3.LUT R7, R7, 0xfffffff0, RZ, 0xc0, !PT ;  /* 0xfffffff007077812 */ /* 0x000fe200078ec0ff */
[----:B------:R-:W-:Y:S01]  /*1180*/  IMAD R17, R24, c[0x0][0x1c4], R17 ;  /* 0x0000710018117a24 */ /* 0x000fe200078e0211 */
[----:B------:R-:W-:Y:S01]  /*1190*/  LOP3.LUT R229, R229, 0xfffffffe, RZ, 0xc0, !PT ;  /* 0xfffffffee5e57812 */ /* 0x000fe200078ec0ff */
[----:B------:R-:W-:-:S02]  /*11a0*/  IMAD R5, R22, c[0x0][0x1bc], R5 ;  /* 0x00006f0016057a24 */ /* 0x000fc400078e0205 */
[----:B------:R-:W-:Y:S02]  /*11b0*/  IMAD.SHL.U32 R20, R9, 0x8, RZ ;  /* 0x0000000809147824 */ /* 0x000fe400078e00ff */
[----:B------:R-:W-:Y:S02]  /*11c0*/  IMAD.IADD R15, R15, 0x1, R5 ;  /* 0x000000010f0f7824 */ /* 0x000fe400078e0205 */
[----:B------:R-:W-:Y:S01]  /*11d0*/  @P1 IMAD.HI.U32 R5, R2, c[0x0][0x2c8], RZ ;  /* 0x0000b20002051a27 */ /* 0x000fe200078e00ff */
[----:B------:R-:W-:Y:S02]  /*11e0*/  IADD3 R31, P1, R0, R12, RZ ;  /* 0x0000000c001f7210 */ /* 0x000fe40007f3e0ff */
[----:B------:R-:W-:Y:S01]  /*11f0*/  LOP3.LUT R10, R231, 0x38, R20, 0xf8, !PT ;  /* 0x00000038e70a7812 */ /* 0x000fe200078ef814 */
[----:B------:R-:W-:Y:S01]  /*1200*/  IMAD.WIDE.U32 R24, R24, c[0x0][0x1c0], R14 ;  /* 0x0000700018187a25 */ /* 0x000fe200078e000e */
[----:B------:R-:W-:Y:S02]  /*1210*/  @P0 SHF.R.U32.HI R18, RZ, c[0x0][0x2cc], R5 ;  /* 0x0000b300ff120a19 */ /* 0x000fe40000011605 */
[----:B------:R-:W-:Y:S01]  /*1220*/  IADD3 R5, R12, UR7, RZ ;  /* 0x000000070c057c10 */ /* 0x000fe2000fffe0ff */
[----:B------:R-:W-:Y:S01]  /*1230*/  IMAD.IADD R25, R25, 0x1, R17 ;  /* 0x0000000119197824 */ /* 0x000fe200078e0211 */
[--C-:B------:R-:W-:Y:S01]  /*1240*/  SHF.R.S32.HI R15, RZ, 0x1f, R18.reuse ;  /* 0x0000001fff0f7819 */ /* 0x100fe20000011412 */
[----:B------:R-:W-:Y:S01]  /*1250*/  IMAD.MOV R13, RZ, RZ, -R18 ;  /* 0x000000ffff0d7224 */ /* 0x000fe200078e0a12 */
[----:B------:R-:W-:Y:S01]  /*1260*/  SHF.R.U32.HI R231, RZ, 0x3, R231 ;  /* 0x00000003ffe77819 */ /* 0x000fe200000116e7 */
[----:B------:R-:W-:Y:S01]  /*1270*/  IMAD.IADD R229, R8, 0x1, -R229 ;  /* 0x0000000108e57824 */ /* 0x000fe200078e0ae5 */
[----:B------:R-:W-:Y:S01]  /*1280*/  IADD3 R8, R5, 0x20, RZ ;  /* 0x0000002005087810 */ /* 0x000fe20007ffe0ff */
[----:B------:R-:W-:Y:S01]  /*1290*/  IMAD R16, R13, c[0x0][0x2c4], R2 ;  /* 0x0000b1000d107a24 */ /* 0x000fe200078e0202 */
[----:B------:R-:W-:Y:S01]  /*12a0*/  SHF.R.S32.HI R13, RZ, 0x1f, R0 ;  /* 0x0000001fff0d7819 */ /* 0x000fe20000011400 */
[----:B------:R-:W-:Y:S01]  /*12b0*/  IMAD R15, R15, c[0x0][0x1b0], RZ ;  /* 0x00006c000f0f7a24 */ /* 0x000fe200078e02ff */
[----:B------:R-:W-:-:S02]  /*12c0*/  LOP3.LUT R231, R10, R231, RZ, 0x3c, !PT ;  /* 0x000000e70ae77212 */ /* 0x000fc400078e3cff */
[----:B------:R-:W-:Y:S01]  /*12d0*/  SHF.R.S32.HI R2, RZ, 0x1f, R16 ;  /* 0x0000001fff027819 */ /* 0x000fe20000011410 */
[----:B------:R-:W-:Y:S01]  /*12e0*/  IMAD R15, R18, c[0x0][0x1b4], R15 ;  /* 0x00006d00120f7a24 */ /* 0x000fe200078e020f */
[----:B------:R-:W-:Y:S01]  /*12f0*/  LEA.HI.X.SX32 R0, R12, R13, 0x1, P1 ;  /* 0x0000000d0c007211 */ /* 0x000fe200008f0eff */
[----:B------:R-:W-:Y:S01]  /*1300*/  IMAD.WIDE.U32 R18, R18, c[0x0][0x1b0], R24 ;  /* 0x00006c0012127a25 */ /* 0x000fe200078e0018 */
[----:B------:R-:W-:Y:S02]  /*1310*/  ISETP.GE.AND P1, PT, R5, UR4, PT ;  /* 0x0000000405007c0c */ /* 0x000fe4000bf26270 */
[----:B------:R-:W-:Y:S01]  /*1320*/  ISETP.GE.AND P0, PT, R8, UR4, PT ;  /* 0x0000000408007c0c */ /* 0x000fe2000bf06270 */
[----:B------:R-:W-:Y:S01]  /*1330*/  IMAD.IADD R19, R19, 0x1, R15 ;  /* 0x0000000113137824 */ /* 0x000fe200078e020f */
[----:B------:R-:W-:Y:S01]  /*1340*/  IADD3 R8, R20, 0x80, RZ ;  /* 0x0000008014087810 */ /* 0x000fe20007ffe0ff */
[----:B------:R-:W-:Y:S01]  /*1350*/  IMAD R15, R2, c[0x0][0x1a8], RZ ;  /* 0x00006a00020f7a24 */ /* 0x000fe200078e02ff */
[----:B------:R-:W-:Y:S01]  /*1360*/  SHF.R.S32.HI R21, RZ, 0x1f, R20 ;  /* 0x0000001fff157819 */ /* 0x000fe20000011414 */
[----:B------:R-:W-:Y:S01]  /*1370*/  IMAD R24, R0, c[0x0][0x1e0], RZ ;  /* 0x0000780000187a24 */ /* 0x000fe200078e02ff */
[----:B------:R-:W-:Y:S01]  /*1380*/  ISETP.GE.AND P2, PT, R8, c[0x0][0x1d4], PT ;  /* 0x0000750008007a0c */ /* 0x000fe20003f46270 */
[----:B------:R-:W-:-:S02]  /*1390*/  IMAD R15, R16, c[0x0][0x1ac], R15 ;  /* 0x00006b00100f7a24 */ /* 0x000fc400078e020f */
[----:B------:R-:W-:-:S04]  /*13a0*/  IMAD.WIDE.U32 R16, R16, c[0x0][0x1a8], R18 ;  /* 0x00006a0010107a25 */ /* 0x000fc800078e0012 */
[----:B------:R-:W-:Y:S01]  /*13b0*/  IMAD.IADD R14, R17, 0x1, R15 ;  /* 0x00000001110e7824 */ /* 0x000fe200078e020f */
[----:B------:R-:W-:Y:S01]  /*13c0*/  LEA R15, P5, R16, c[0x0][0x160], 0x1 ;  /* 0x00005800100f7a11 */ /* 0x000fe200078a08ff */
[----:B------:R-:W-:Y:S01]  /*13d0*/  IMAD R18, R0, c[0x0][0x208], RZ ;  /* 0x0000820000127a24 */ /* 0x000fe200078e02ff */
[----:B------:R-:W-:Y:S01]  /*13e0*/  LEA.HI R0, R85, R6, RZ, 0x6 ;  /* 0x0000000655007211 */ /* 0x000fe200078f30ff */
[----:B------:R-:W-:Y:S01]  /*13f0*/  IMAD.IADD R2, R6, 0x1, -R7 ;  /* 0x0000000106027824 */ /* 0x000fe200078e0a07 */
[----:B------:R-:W-:Y:S01]  /*1400*/  LEA.HI.X R14, R16, c[0x0][0x164], R14, 0x1, P5 ;  /* 0x00005900100e7a11 */ /* 0x000fe200028f0c0e */
[----:B------:R-:W-:Y:S01]  /*1410*/  SHFL.IDX PT, R26, R15, RZ, 0x181f ;  /* 0x00181fff0f1a7589 */ /* 0x000fe200000e0000 */
[----:B------:R-:W-:Y:S01]  /*1420*/  IMAD.SHL.U32 R13, R9, 0x8, RZ ;  /* 0x00000008090d7824 */ /* 0x000fe200078e00ff */
[----:B------:R-:W-:Y:S01]  /*1430*/  IADD3 R16, R20, 0x40, RZ ;  /* 0x0000004014107810 */ /* 0x000fe20007ffe0ff */
[----:B------:R-:W-:Y:S01]  /*1440*/  IMAD.SHL.U32 R0, R0, 0x8, RZ ;  /* 0x0000000800007824 */ /* 0x000fe200078e00ff */
[----:B------:R-:W1:Y:S01]  /*1450*/  SHFL.IDX PT, R27, R14, RZ, 0x181f ;  /* 0x00181fff0e1b7589 */ /* 0x000e6200000e0000 */
[----:B------:R-:W-:Y:S01]  /*1460*/  SHF.R.S32.HI R7, RZ, 0x1f, R2 ;  /* 0x0000001fff077819 */ /* 0x000fe20000011402 */
[----:B------:R-:W-:Y:S01]  /*1470*/  IMAD R24, R31, c[0x0][0x1e4], R24 ;  /* 0x000079001f187a24 */ /* 0x000fe200078e0218 */
[----:B------:R-:W-:Y:S01]  /*1480*/  IADD3 R10, R13, 0x80, RZ ;  /* 0x000000800d0a7810 */ /* 0x000fe20007ffe0ff */
[----:B------:R-:W-:Y:S01]  /*1490*/  IMAD R18, R31, c[0x0][0x20c], R18 ;  /* 0x000083001f127a24 */ /* 0x000fe200078e0212 */
[----:B------:R-:W-:Y:S01]  /*14a0*/  LOP3.LUT R231, R231, 0xfffffe00, R0, 0xf8, !PT ;  /* 0xfffffe00e7e77812 */ /* 0x000fe200078ef800 */
[----:B------:R-:W-:Y:S01]  /*14b0*/  IMAD.WIDE.U32 R32, R31, c[0x0][0x1e0], R20 ;  /* 0x000078001f207a25 */ /* 0x000fe200078e0014 */
[----:B------:R-:W-:-:S02]  /*14c0*/  LEA.HI R0, R7, R2, RZ, 0x3 ;  /* 0x0000000207007211 */ /* 0x000fc400078f18ff */
[----:B------:R-:W-:Y:S01]  /*14d0*/  @!P1 SHF.R.S32.HI R17, RZ, 0x1f, R10 ;  /* 0x0000001fff119819 */ /* 0x000fe2000001140a */
[----:B------:R-:W-:Y:S01]  /*14e0*/  IMAD.WIDE.U32 R30, R31, c[0x0][0x208], R20 ;  /* 0x000082001f1e7a25 */ /* 0x000fe200078e0014 */
[----:B------:R-:W-:Y:S02]  /*14f0*/  LOP3.LUT R7, R0, 0xfffffff8, RZ, 0xc0, !PT ;  /* 0xfffffff800077812 */ /* 0x000fe400078ec0ff */
[----:B------:R-:W-:Y:S01]  /*1500*/  IADD3 R8, R13, 0xc0, RZ ;  /* 0x000000c00d087810 */ /* 0x000fe20007ffe0ff */
[----:B------:R-:W-:Y:S01]  /*1510*/  IMAD.IADD R25, R33, 0x1, R24 ;  /* 0x0000000121197824 */ /* 0x000fe200078e0218 */
[----:B------:R-:W-:Y:S01]  /*1520*/  ISETP.GE.AND P6, PT, R10, c[0x0][0x198], PT ;  /* 0x000066000a007a0c */ /* 0x000fe20003fc6270 */
[----:B------:R-:W-:Y:S01]  /*1530*/  IMAD.IADD R7, R2, 0x1, -R7 ;  /* 0x0000000102077824 */ /* 0x000fe200078e0a07 */
[----:B------:R-:W-:Y:S01]  /*1540*/  @!P1 LEA.HI R10, R17, R10, RZ, 0x3 ;  /* 0x0000000a110a9211 */ /* 0x000fe200078f18ff */
[----:B------:R-:W-:Y:S01]  /*1550*/  IMAD.IADD R19, R31, 0x1, R18 ;  /* 0x000000011f137824 */ /* 0x000fe200078e0212 */
[----:B------:R-:W-:Y:S01]  /*1560*/  @!P1 SHF.R.S32.HI R17, RZ, 0x1f, R8 ;  /* 0x0000001fff119819 */ /* 0x000fe20000011408 */
[----:B------:R-:W-:Y:S01]  /*1570*/  IMAD.MOV.U32 R24, RZ, RZ, R32 ;  /* 0x000000ffff187224 */ /* 0x000fe200078e0020 */
[----:B------:R-:W-:Y:S01]  /*1580*/  ISETP.GE.AND P5, PT, R8, c[0x0][0x198], PT ;  /* 0x0000660008007a0c */ /* 0x000fe20003fa6270 */
[----:B------:R-:W-:Y:S01]  /*1590*/  IMAD.MOV.U32 R18, RZ, RZ, R30 ;  /* 0x000000ffff127224 */ /* 0x000fe200078e001e */
[----:B------:R-:W-:Y:S01]  /*15a0*/  @!P1 LEA.HI R8, R17, R8, RZ, 0x3 ;  /* 0x0000000811089211 */ /* 0x000fe200078f18ff */
[----:B------:R-:W-:Y:S01]  /*15b0*/  IMAD.WIDE.U32 R24, R22, c[0x0][0x1e8], R24 ;  /* 0x00007a0016187a25 */ /* 0x000fe200078e0018 */
[----:B------:R-:W-:-:S02]  /*15c0*/  @!P1 LOP3.LUT R10, R10, 0xfffffff8, RZ, 0xc0, !PT ;  /* 0xfffffff80a0a9812 */ /* 0x000fc400078ec0ff */
[----:B------:R-:W-:-:S03]  /*15d0*/  @!P1 LOP3.LUT R8, R8, 0xfffffff8, RZ, 0xc0, !PT ;  /* 0xfffffff808089812 */ /* 0x000fc600078ec0ff */
[----:B-1----:R-:W-:-:S04]  /*15e0*/  @!P1 IMAD.WIDE R32, R10, 0x2, R26 ;  /* 0x000000020a209825 */ /* 0x002fc800078e021a */
[----:B------:R-:W-:Y:S01]  /*15f0*/  IMAD.MOV.U32 R10, RZ, RZ, 0x10 ;  /* 0x00000010ff0a7424 */ /* 0x000fe200078e00ff */
[--C-:B--2---:R-:W-:Y:S01]  /*1600*/  @P3 SHF.R.S32.HI R29, RZ, 0x1f, R4.reuse ;  /* 0x0000001fff1d3819 */ /* 0x104fe20000011404 */
[----:B------:R-:W-:Y:S02]  /*1610*/  @P3 IMAD.MOV.U32 R28, RZ, RZ, R4 ;  /* 0x000000ffff1c3224 */ /* 0x000fe400078e0004 */
[----:B------:R-:W-:Y:S02]  /*1620*/  @!P3 IMAD.MOV.U32 R29, RZ, RZ, R11 ;  /* 0x000000ffff1db224 */ /* 0x000fe400078e000b */
[----:B------:R-:W-:Y:S02]  /*1630*/  @!P3 IMAD.MOV.U32 R28, RZ, RZ, R232 ;  /* 0x000000ffff1cb224 */ /* 0x000fe400078e00e8 */
[----:B------:R-:W-:Y:S01]  /*1640*/  IMAD R11, R3, c[0x0][0x1e8], RZ ;  /* 0x00007a00030b7a24 */ /* 0x000fe200078e02ff */
[----:B------:R-:W-:Y:S01]  /*1650*/  SEL R4, R29, RZ, !P4 ;  /* 0x000000ff1d047207 */ /* 0x000fe20006000000 */
[----:B------:R-:W-:Y:S01]  /*1660*/  IMAD R3, R3, c[0x0][0x210], RZ ;  /* 0x0000840003037a24 */ /* 0x000fe200078e02ff */
[----:B------:R-:W-:Y:S01]  /*1670*/  SEL R234, R28, RZ, !P4 ;  /* 0x000000ff1cea7207 */ /* 0x000fe20006000000 */
[C---:B------:R-:W-:Y:S01]  /*1680*/  IMAD R2, R22.reuse, c[0x0][0x1ec], R11 ;  /* 0x00007b0016027a24 */ /* 0x040fe200078e020b */
[----:B------:R-:W-:Y:S01]  /*1690*/  @!P1 SHF.R.S32.HI R11, RZ, 0x1f, R16 ;  /* 0x0000001fff0b9819 */ /* 0x000fe20000011410 */
[C---:B------:R-:W-:Y:S01]  /*16a0*/  IMAD R3, R22.reuse, c[0x0][0x214], R3 ;  /* 0x0000850016037a24 */ /* 0x040fe200078e0203 */
[----:B------:R-:W-:Y:S01]  /*16b0*/  @!P1 LEA R28, P3, R13, R26, 0x1 ;  /* 0x0000001a0d1c9211 */ /* 0x000fe200078608ff */
[----:B------:R-:W-:Y:S01]  /*16c0*/  IMAD.WIDE.U32 R22, R22, c[0x0][0x210], R18 ;  /* 0x0000840016167a25 */ /* 0x000fe200078e0012 */
[----:B------:R-:W-:-:S02]  /*16d0*/  @!P1 LEA.HI R11, R11, R16, RZ, 0x3 ;  /* 0x000000100b0b9211 */ /* 0x000fc400078f18ff */
[----:B------:R-:W-:Y:S01]  /*16e0*/  @!P1 LEA.HI.X R29, R13, R27, R21, 0x1, P3 ;  /* 0x0000001b0d1d9211 */ /* 0x000fe200018f0c15 */
[----:B------:R-:W-:Y:S01]  /*16f0*/  @!P1 IMAD.SHL.U32 R18, R231, 0x2, RZ ;  /* 0x00000002e7129824 */ /* 0x000fe200078e00ff */
[----:B------:R-:W-:Y:S01]  /*1700*/  ISETP.GE.AND P4, PT, R13, c[0x0][0x198], PT ;  /* 0x000066000d007a0c */ /* 0x000fe20003f86270 */
[----:B------:R-:W-:Y:S01]  /*1710*/  IMAD.IADD R25, R25, 0x1, R2 ;  /* 0x0000000119197824 */ /* 0x000fe200078e0202 */
[----:B------:R-:W-:Y:S01]  /*1720*/  ISETP.GE.AND P3, PT, R13, c[0x0][0x198], PT ;  /* 0x000066000d007a0c */ /* 0x000fe20003f66270 */
[----:B------:R-:W-:Y:S01]  /*1730*/  IMAD R243, R4, c[0x0][0x1f0], RZ ;  /* 0x00007c0004f37a24 */ /* 0x000fe200078e02ff */
[----:B------:R-:W-:Y:S01]  /*1740*/  ISETP.GE.AND P4, PT, R16, c[0x0][0x198], PT ;  /* 0x0000660010007a0c */ /* 0x000fe20003f86270 */
[----:B------:R-:W-:Y:S01]  /*1750*/  IMAD R239, R4, c[0x0][0x218], RZ ;  /* 0x0000860004ef7a24 */ /* 0x000fe200078e02ff */
[----:B------:R-:W-:Y:S01]  /*1760*/  @!P1 LOP3.LUT R11, R11, 0xfffffff8, RZ, 0xc0, !PT ;  /* 0xfffffff80b0b9812 */ /* 0x000fe200078ec0ff */
[C---:B------:R-:W-:Y:S01]  /*1770*/  IMAD R243, R234.reuse, c[0x0][0x1f4], R243 ;  /* 0x00007d00eaf37a24 */ /* 0x040fe200078e02f3 */
[----:B------:R-:W-:Y:S01]  /*1780*/  P2R R17, PR, RZ, 0x10 ;  /* 0x00000010ff117803 */ /* 0x000fe20000000000 */
[----:B------:R-:W-:-:S02]  /*1790*/  IMAD R239, R234, c[0x0][0x21c], R239 ;  /* 0x00008700eaef7a24 */ /* 0x000fc400078e02ef */
[----:B------:R-:W-:-:S04]  /*17a0*/  @!P1 IMAD.WIDE R30, R11, 0x2, R26 ;  /* 0x000000020b1e9825 */ /* 0x000fc800078e021a */
[----:B------:R-:W-:Y:S01]  /*17b0*/  @!P1 IMAD.WIDE R26, R8, 0x2, R26 ;  /* 0x00000002081a9825 */ /* 0x000fe200078e021a */
[----:B------:R-:W-:Y:S01]  /*17c0*/  @!PT LDS RZ, [RZ] ;  /* 0x00000000fffff984 */ /* 0x000fe20000000800 */
[----:B------:R1:W-:Y:S01]  /*17d0*/  @!P1 LDGSTS.E.BYPASS.LTC128B.128 [R18+0x10100], [R28.64], !P3 ;  /* 0x101000001c129fae */ /* 0x0003e2000d901d52 */
[----:B------:R-:W-:Y:S02]  /*17e0*/  ISETP.GE.AND P3, PT, R16, c[0x0][0x1d4], PT ;  /* 0x0000750010007a0c */ /* 0x000fe40003f66270 */
[----:B------:R-:W-:Y:S01]  /*17f0*/  IMAD.SHL.U32 R8, R7, 0x40, RZ ;  /* 0x0000004007087824 */ /* 0x000fe200078e00ff */
[----:B------:R2:W-:Y:S01]  /*1800*/  @!P1 LDGSTS.E.BYPASS.LTC128B.128 [R18+0x14100], [R30.64], !P4 ;  /* 0x141000001e129fae */ /* 0x0005e2000e101d52 */
[----:B------:R-:W-:Y:S01]  /*1810*/  IMAD.SHL.U32 R11, R229, 0x8, RZ ;  /* 0x00000008e50b7824 */ /* 0x000fe200078e00ff */
[----:B------:R-:W-:Y:S01]  /*1820*/  ISETP.GE.AND P4, PT, R20, c[0x0][0x1d4], PT ;  /* 0x0000750014007a0c */ /* 0x000fe20003f86270 */
[----:B------:R-:W-:Y:S01]  /*1830*/  IMAD.WIDE.U32 R236, R234, c[0x0][0x1f0], R24 ;  /* 0x00007c00eaec7a25 */ /* 0x000fe200078e0018 */
[----:B------:R-:W-:Y:S01]  /*1840*/  LOP3.LUT R8, R8, 0x1c0, RZ, 0xc0, !PT ;  /* 0x000001c008087812 */ /* 0x000fe200078ec0ff */
[----:B------:R2:W-:Y:S02]  /*1850*/  @!P1 LDGSTS.E.BYPASS.LTC128B.128 [R18+0x18100], [R32.64], !P6 ;  /* 0x1810000020129fae */ /* 0x0005e4000f101d52 */
[----:B------:R-:W-:Y:S01]  /*1860*/  IMAD.SHL.U32 R4, R0, 0x40, RZ ;  /* 0x0000004000047824 */ /* 0x000fe200078e00ff */
[----:B------:R-:W-:Y:S01]  /*1870*/  LOP3.LUT R11, R8, 0x8, R11, 0xf8, !PT ;  /* 0x00000008080b7812 */ /* 0x000fe200078ef80b */
[----:B------:R2:W-:Y:S01]  /*1880*/  @!P1 LDGSTS.E.BYPASS.LTC128B.128 [R18+0x1c100], [R26.64], !P5 ;  /* 0x1c1000001a129fae */ /* 0x0005e2000e901d52 */
[----:B------:R-:W-:Y:S01]  /*1890*/  LOP3.LUT P1, RZ, R7, 0x2, RZ, 0xc0, !PT ;  /* 0x0000000207ff7812 */ /* 0x000fe2000782c0ff */
[----:B------:R-:W-:Y:S01]  /*18a0*/  IMAD.IADD R243, R237, 0x1, R243 ;  /* 0x00000001edf37824 */ /* 0x000fe200078e02f3 */
[----:B------:R-:W-:-:S02]  /*18b0*/  SHF.R.U32.HI R8, RZ, 0x3, R8 ;  /* 0x00000003ff087819 */ /* 0x000fc40000011608 */
[----:B------:R-:W-:Y:S02]  /*18c0*/  SEL R2, R10, 0xfffffff0, !P1 ;  /* 0xfffffff00a027807 */ /* 0x000fe40004800000 */
[----:B------:R-:W-:Y:S02]  /*18d0*/  LOP3.LUT P1, RZ, R7, 0x4, RZ, 0xc0, !PT ;  /* 0x0000000407ff7812 */ /* 0x000fe4000782c0ff */
[----:B------:R-:W-:Y:S02]  /*18e0*/  LOP3.LUT R7, R11, R8, RZ, 0x3c, !PT ;  /* 0x000000080b077212 */ /* 0x000fe400078e3cff */
[----:B------:R-:W-:Y:S02]  /*18f0*/  IADD3 R0, R20, 0xc0, RZ ;  /* 0x000000c014007810 */ /* 0x000fe40007ffe0ff */
[----:B------:R-:W-:Y:S01]  /*1900*/  LOP3.LUT R4, R7, 0xfffffe00, R4, 0xf8, !PT ;  /* 0xfffffe0007047812 */ /* 0x000fe200078ef804 */
[----:B-1----:R-:W-:Y:S02]  /*1910*/  IMAD.IADD R29, R23, 0x1, R3 ;  /* 0x00000001171d7824 */ /* 0x002fe400078e0203 */
[----:B------:R-:W-:Y:S01]  /*1920*/  IMAD.MOV.U32 R28, RZ, RZ, R22 ;  /* 0x000000ffff1c7224 */ /* 0x000fe200078e0016 */
[----:B------:R2:W1:Y:S01]  /*1930*/  SHFL.IDX PT, R23, R14, 0x1, 0x181f ;  /* 0x00381f000e177f89 */ /* 0x00046200000e0000 */
[----:B------:R-:W-:-:S02]  /*1940*/  IMAD.MOV.U32 R3, RZ, RZ, 0x20 ;  /* 0x00000020ff037424 */ /* 0x000fc400078e00ff */
[----:B------:R-:W-:Y:S01]  /*1950*/  IMAD.WIDE.U32 R234, R234, c[0x0][0x218], R28 ;  /* 0x00008600eaea7a25 */ /* 0x000fe200078e001c */
[----:B------:R2:W3:Y:S02]  /*1960*/  SHFL.IDX PT, R22, R15, 0x1, 0x181f ;  /* 0x00381f000f167f89 */ /* 0x0004e400000e0000 */
[----:B------:R-:W-:Y:S01]  /*1970*/  SEL R3, R3, 0xffffffe0, !P1 ;  /* 0xffffffe003037807 */ /* 0x000fe20004800000 */
[----:B------:R-:W-:Y:S01]  /*1980*/  IMAD.IADD R239, R235, 0x1, R239 ;  /* 0x00000001ebef7824 */ /* 0x000fe200078e02ef */
[----:B------:R-:W-:Y:S01]  /*1990*/  ISETP.GE.AND P1, PT, R0, c[0x0][0x1d4], PT ;  /* 0x0000750000007a0c */ /* 0x000fe20003f26270 */
[----:B------:R-:W-:Y:S07]  /*19a0*/  @P0 BRA `(.L_x_2474) ;  /* 0x0000019000000947 */ /* 0x000fee0003800000 */
[C---:B------:R-:W-:Y:S02]  /*19b0*/  IADD3 R11, R13.reuse, 0x80, RZ ;  /* 0x000000800d0b7810 */ /* 0x040fe40007ffe0ff */
[C---:B------:R-:W-:Y:S02]  /*19c0*/  IADD3 R7, R13.reuse, 0xc0, RZ ;  /* 0x000000c00d077810 */ /* 0x040fe40007ffe0ff */
[----:B---3--:R-:W-:-:S02]  /*19d0*/  LEA R24, P0, R13, R22, 0x1 ;  /* 0x000000160d187211 */ /* 0x008fc400078008ff */
[----:B------:R-:W-:Y:S02]  /*19e0*/  SHF.R.S32.HI R19, RZ, 0x1f, R16 ;  /* 0x0000001fff137819 */ /* 0x000fe40000011410 */
[----:B------:R-:W-:Y:S02]  /*19f0*/  SHF.R.S32.HI R8, RZ, 0x1f, R11 ;  /* 0x0000001fff087819 */ /* 0x000fe4000001140b */
[----:B------:R-:W-:Y:S02]  /*1a00*/  SHF.R.S32.HI R0, RZ, 0x1f, R7 ;  /* 0x0000001fff007819 */ /* 0x000fe40000011407 */
[----:B--2---:R-:W-:Y:S02]  /*1a10*/  P2R R18, PR, RZ, 0x2 ;  /* 0x00000002ff127803 */ /* 0x004fe40000000000 */
[----:B-1----:R-:W-:Y:S02]  /*1a20*/  LEA.HI.X R25, R13, R23, R21, 0x1, P0 ;  /* 0x000000170d197211 */ /* 0x002fe400000f0c15 */
[----:B------:R-:W-:Y:S01]  /*1a30*/  LEA.HI R10, R19, R16, RZ, 0x3 ;  /* 0x00000010130a7211 */ /* 0x000fe200078f18ff */
[----:B------:R-:W-:Y:S01]  /*1a40*/  IMAD.SHL.U32 R19, R231, 0x2, RZ ;  /* 0x00000002e7137824 */ /* 0x000fe200078e00ff */
[----:B------:R-:W-:-:S02]  /*1a50*/  ISETP.GE.AND P1, PT, R13, c[0x0][0x198], PT ;  /* 0x000066000d007a0c */ /* 0x000fc40003f26270 */
[----:B------:R-:W-:Y:S02]  /*1a60*/  ISETP.NE.AND P0, PT, R17, RZ, PT ;  /* 0x000000ff1100720c */ /* 0x000fe40003f05270 */
[----:B------:R-:W-:Y:S02]  /*1a70*/  LEA.HI R8, R8, R11, RZ, 0x3 ;  /* 0x0000000b08087211 */ /* 0x000fe400078f18ff */
[----:B------:R-:W-:Y:S02]  /*1a80*/  LEA.HI R0, R0, R7, RZ, 0x3 ;  /* 0x0000000700007211 */ /* 0x000fe400078f18ff */
[----:B------:R-:W-:Y:S02]  /*1a90*/  LOP3.LUT R10, R10, 0xfffffff8, RZ, 0xc0, !PT ;  /* 0xfffffff80a0a7812 */ /* 0x000fe400078ec0ff */
[----:B------:R-:W-:Y:S02]  /*1aa0*/  LOP3.LUT R7, R8, 0xfffffff8, RZ, 0xc0, !PT ;  /* 0xfffffff808077812 */ /* 0x000fe400078ec0ff */
[----:B------:R-:W-:Y:S01]  /*1ab0*/  LOP3.LUT R11, R0, 0xfffffff8, RZ, 0xc0, !PT ;  /* 0xfffffff8000b7812 */ /* 0x000fe200078ec0ff */
[----:B------:R-:W-:Y:S01]  /*1ac0*/  IMAD.WIDE R26, R10, 0x2, R22 ;  /* 0x000000020a1a7825 */ /* 0x000fe200078e0216 */
[----:B------:R1:W-:Y:S01]  /*1ad0*/  LDGSTS.E.BYPASS.LTC128B.128 [R19+0x11100], [R24.64], !P1 ;  /* 0x1110000018137fae */ /* 0x0003e2000c901d52 */
[----:B------:R-:W-:-:S02]  /*1ae0*/  ISETP.NE.AND P1, PT, R18, RZ, PT ;  /* 0x000000ff1200720c */ /* 0x000fc40003f25270 */
[--C-:B------:R-:W-:Y:S01]  /*1af0*/  IMAD.WIDE R28, R7, 0x2, R22.reuse ;  /* 0x00000002071c7825 */ /* 0x100fe200078e0216 */
[----:B------:R1:W-:Y:S03]  /*1b00*/  LDGSTS.E.BYPASS.LTC128B.128 [R19+0x15100], [R26.64], !P0 ;  /* 0x151000001a137fae */ /* 0x0003e6000c101d52 */
[----:B------:R-:W-:Y:S01]  /*1b10*/  IMAD.WIDE R22, R11, 0x2, R22 ;  /* 0x000000020b167825 */ /* 0x000fe200078e0216 */
[----:B------:R1:W-:Y:S04]  /*1b20*/  LDGSTS.E.BYPASS.LTC128B.128 [R19+0x19100], [R28.64], !P6 ;  /* 0x191000001c137fae */ /* 0x0003e8000f101d52 */
[----:B------:R1:W-:Y:S02]  /*1b30*/  LDGSTS.E.BYPASS.LTC128B.128 [R19+0x1d100], [R22.64], !P5 ;  /* 0x1d10000016137fae */ /* 0x0003e4000e901d52 */
.L_x_2474:
[----:B------:R-:W-:Y:S05]  /*1b40*/  BSYNC B0 ;  /* 0x0000000000007941 */ /* 0x000fea0003800000 */
.L_x_2473:
[----:B------:R-:W-:Y:S01]  /*1b50*/  IADD3 R0, R5, 0x40, RZ ;  /* 0x0000004005007810 */ /* 0x000fe20007ffe0ff */
[----:B-1----:R1:W4:Y:S01]  /*1b60*/  SHFL.IDX PT, R23, R14, 0x2, 0x181f ;  /* 0x00581f000e177f89 */ /* 0x00232200000e0000 */
        /* <DEDUP_REMOVED lines=10> */
[----:B--2---:R-:W-:Y:S02]  /*1c10*/  P2R R18, PR, RZ, 0x2 ;  /* 0x00000002ff127803 */ /* 0x004fe40000000000 */
[----:B----4-:R-:W-:Y:S02]  /*1c20*/  LEA.HI.X R25, R13, R23, R21, 0x1, P0 ;  /* 0x000000170d197211 */ /* 0x010fe400000f0c15 */
[----:B------:R-:W-:Y:S01]  /*1c30*/  LEA.HI R10, R19, R16, RZ, 0x3 ;  /* 0x00000010130a7211 */ /* 0x000fe200078f18ff */
[----:B------:R-:W-:Y:S01]  /*1c40*/  IMAD.SHL.U32 R19, R231, 0x2, RZ ;  /* 0x00000002e7137824 */ /* 0x000fe200078e00ff */
[----:B------:R-:W-:Y:S02]  /*1c50*/  ISETP.GE.AND P1, PT, R13, c[0x0][0x198], PT ;  /* 0x000066000d007a0c */ /* 0x000fe40003f26270 */
[----:B------:R-:W-:Y:S02]  /*1c60*/  ISETP.NE.AND P0, PT, R17, RZ, PT ;  /* 0x000000ff1100720c */ /* 0x000fe40003f05270 */
[----:B------:R-:W-:-:S02]  /*1c70*/  LEA.HI R8, R8, R11, RZ, 0x3 ;  /* 0x0000000b08087211 */ /* 0x000fc400078f18ff */
[----:B------:R-:W-:Y:S02]  /*1c80*/  LEA.HI R0, R0, R7, RZ, 0x3 ;  /* 0x0000000700007211 */ /* 0x000fe400078f18ff */
[----:B------:R-:W-:Y:S02]  /*1c90*/  LOP3.LUT R10, R10, 0xfffffff8, RZ, 0xc0, !PT ;  /* 0xfffffff80a0a7812 */ /* 0x000fe400078ec0ff */
[----:B------:R-:W-:Y:S02]  /*1ca0*/  LOP3.LUT R7, R8, 0xfffffff8, RZ, 0xc0, !PT ;  /* 0xfffffff808077812 */ /* 0x000fe400078ec0ff */
[----:B------:R-:W-:Y:S01]  /*1cb0*/  LOP3.LUT R11, R0, 0xfffffff8, RZ, 0xc0, !PT ;  /* 0xfffffff8000b7812 */ /* 0x000fe200078ec0ff */
[--C-:B------:R-:W-:Y:S01]  /*1cc0*/  IMAD.WIDE R26, R10, 0x2, R22.reuse ;  /* 0x000000020a1a7825 */ /* 0x100fe200078e0216 */
[----:B------:R-:W-:Y:S01]  /*1cd0*/  @!PT LDS RZ, [RZ] ;  /* 0x00000000fffff984 */ /* 0x000fe20000000800 */
[----:B------:R2:W-:Y:S01]  /*1ce0*/  LDGSTS.E.BYPASS.LTC128B.128 [R19+0x12100], [R24.64], !P1 ;  /* 0x1210000018137fae */ /* 0x0005e2000c901d52 */
[----:B------:R-:W-:Y:S02]  /*1cf0*/  ISETP.NE.AND P1, PT, R18, RZ, PT ;  /* 0x000000ff1200720c */ /* 0x000fe40003f25270 */
[--C-:B------:R-:W-:Y:S01]  /*1d00*/  IMAD.WIDE R28, R7, 0x2, R22.reuse ;  /* 0x00000002071c7825 */ /* 0x100fe200078e0216 */
[----:B------:R2:W-:Y:S03]  /*1d10*/  LDGSTS.E.BYPASS.LTC128B.128 [R19+0x16100], [R26.64], !P0 ;  /* 0x161000001a137fae */ /* 0x0005e6000c101d52 */
[----:B------:R-:W-:Y:S01]  /*1d20*/  IMAD.WIDE R22, R11, 0x2, R22 ;  /* 0x000000020b167825 */ /* 0x000fe200078e0216 */
[----:B------:R2:W-:Y:S04]  /*1d30*/  LDGSTS.E.BYPASS.LTC128B.128 [R19+0x1a100], [R28.64], !P6 ;  /* 0x1a1000001c137fae */ /* 0x0005e8000f101d52 */
[----:B------:R2:W-:Y:S02]  /*1d40*/  LDGSTS.E.BYPASS.LTC128B.128 [R19+0x1e100], [R22.64], !P5 ;  /* 0x1e10000016137fae */ /* 0x0005e4000e901d52 */
.L_x_2476:
[----:B------:R-:W-:Y:S05]  /*1d50*/  BSYNC B0 ;  /* 0x0000000000007941 */ /* 0x000fea0003800000 */
.L_x_2475:
[----:B------:R-:W-:Y:S01]  /*1d60*/  IADD3 R5, R5, 0x60, RZ ;  /* 0x0000006005057810 */ /* 0x000fe20007ffe0ff */
[----:B------:R-:W-:Y:S01]  /*1d70*/  UMOV UR10, 0x6 ;  /* 0x00000006000a7882 */ /* 0x000fe20000000000 */
[----:B--2---:R2:W1:Y:S01]  /*1d80*/  SHFL.IDX PT, R19, R14, 0x3, 0x181f ;  /* 0x00781f000e137f89 */ /* 0x00446200000e0000 */
[----:B------:R-:W-:Y:S01]  /*1d90*/  ULDC.64 UR12, c[0x0][0x1e0] ;  /* 0x00007800000c7ab9 */ /* 0x000fe20000000a00 */
[----:B------:R-:W-:Y:S01]  /*1da0*/  ISETP.GE.AND P0, PT, R5, UR4, PT ;  /* 0x0000000405007c0c */ /* 0x000fe2000bf06270 */
[----:B------:R-:W-:Y:S01]  /*1db0*/  UIADD3 UR15, UR14, -0x1, URZ ;  /* 0xffffffff0e0f7890 */ /* 0x000fe2000fffe03f */
[----:B------:R2:W4:Y:S01]  /*1dc0*/  SHFL.IDX PT, R18, R15, 0x3, 0x181f ;  /* 0x00781f000f127f89 */ /* 0x00052200000e0000 */
[----:B------:R-:W-:Y:S01]  /*1dd0*/  USHF.L.U64.HI UR20, UR12, UR10, UR13 ;  /* 0x0000000a0c147299 */ /* 0x000fe2000801020d */
[----:B------:R-:W-:Y:S01]  /*1de0*/  BSSY B0, `(.L_x_2477) ;  /* 0x000001d000007945 */ /* 0x000fe20003800000 */
[----:B------:R-:W-:-:S08]  /*1df0*/  USHF.L.U32 UR21, UR12, 0x6, URZ ;  /* 0x000000060c157899 */ /* 0x000fd0000800063f */
[----:B------:R-:W-:Y:S05]  /*1e00*/  @P0 BRA `(.L_x_2478) ;  /* 0x000001a000000947 */ /* 0x000fea0003800000 */
[----:B------:R-:W-:Y:S01]  /*1e10*/  P2R R0, PR, RZ, 0x2 ;  /* 0x00000002ff007803 */ /* 0x000fe20000000000 */
[----:B------:R-:W-:Y:S01]  /*1e20*/  IMAD.SHL.U32 R5, R231, 0x2, RZ ;  /* 0x00000002e7057824 */ /* 0x000fe200078e00ff */
[C---:B------:R-:W-:Y:S02]  /*1e30*/  ISETP.GE.AND P1, PT, R13.reuse, c[0x0][0x198], PT ;  /* 0x000066000d007a0c */ /* 0x040fe40003f26270 */
[C---:B-12-4-:R-:W-:Y:S02]  /*1e40*/  LEA R14, P0, R13.reuse, R18, 0x1 ;  /* 0x000000120d0e7211 */ /* 0x056fe400078008ff */
[C---:B------:R-:W-:Y:S02]  /*1e50*/  IADD3 R8, R13.reuse, 0xc0, RZ ;  /* 0x000000c00d087810 */ /* 0x040fe40007ffe0ff */
[----:B------:R-:W-:Y:S02]  /*1e60*/  LEA.HI.X R15, R13, R19, R21, 0x1, P0 ;  /* 0x000000130d0f7211 */ /* 0x000fe400000f0c15 */
[----:B------:R-:W-:-:S02]  /*1e70*/  SHF.R.S32.HI R7, RZ, 0x1f, R8 ;  /* 0x0000001fff077819 */ /* 0x000fc40000011408 */
[----:B------:R-:W-:Y:S02]  /*1e80*/  ISETP.NE.AND P0, PT, R17, RZ, PT ;  /* 0x000000ff1100720c */ /* 0x000fe40003f05270 */
[----:B------:R-:W-:Y:S01]  /*1e90*/  LEA.HI R7, R7, R8, RZ, 0x3 ;  /* 0x0000000807077211 */ /* 0x000fe200078f18ff */
[----:B------:R-:W-:Y:S01]  /*1ea0*/  @!PT LDS RZ, [RZ] ;  /* 0x00000000fffff984 */ /* 0x000fe20000000800 */
[----:B------:R1:W-:Y:S01]  /*1eb0*/  LDGSTS.E.BYPASS.LTC128B.128 [R5+0x13100], [R14.64], !P1 ;  /* 0x131000000e057fae */ /* 0x0003e2000c901d52 */
[----:B------:R-:W-:Y:S02]  /*1ec0*/  ISETP.NE.AND P1, PT, R0, RZ, PT ;  /* 0x000000ff0000720c */ /* 0x000fe40003f25270 */
[----:B------:R-:W-:Y:S02]  /*1ed0*/  IADD3 R0, R13, 0x80, RZ ;  /* 0x000000800d007810 */ /* 0x000fe40007ffe0ff */
[----:B------:R-:W-:Y:S02]  /*1ee0*/  SHF.R.S32.HI R13, RZ, 0x1f, R16 ;  /* 0x0000001fff0d7819 */ /* 0x000fe40000011410 */
[----:B------:R-:W-:-:S02]  /*1ef0*/  SHF.R.S32.HI R11, RZ, 0x1f, R0 ;  /* 0x0000001fff0b7819 */ /* 0x000fc40000011400 */
[----:B------:R-:W-:Y:S02]  /*1f00*/  LEA.HI R13, R13, R16, RZ, 0x3 ;  /* 0x000000100d0d7211 */ /* 0x000fe400078f18ff */
[----:B------:R-:W-:Y:S02]  /*1f10*/  LEA.HI R11, R11, R0, RZ, 0x3 ;  /* 0x000000000b0b7211 */ /* 0x000fe400078f18ff */
[----:B------:R-:W-:Y:S02]  /*1f20*/  LOP3.LUT R13, R13, 0xfffffff8, RZ, 0xc0, !PT ;  /* 0xfffffff80d0d7812 */ /* 0x000fe400078ec0ff */
[----:B------:R-:W-:Y:S02]  /*1f30*/  LOP3.LUT R11, R11, 0xfffffff8, RZ, 0xc0, !PT ;  /* 0xfffffff80b0b7812 */ /* 0x000fe400078ec0ff */
[----:B------:R-:W-:-:S03]  /*1f40*/  LOP3.LUT R7, R7, 0xfffffff8, RZ, 0xc0, !PT ;  /* 0xfffffff807077812 */ /* 0x000fc600078ec0ff */
[----:B------:R-:W-:-:S04]  /*1f50*/  IMAD.WIDE R10, R11, 0x2, R18 ;  /* 0x000000020b0a7825 */ /* 0x000fc800078e0212 */
[----:B-1----:R-:W-:-:S04]  /*1f60*/  IMAD.WIDE R14, R13, 0x2, R18 ;  /* 0x000000020d0e7825 */ /* 0x002fc800078e0212 */
[----:B------:R-:W-:Y:S01]  /*1f70*/  IMAD.WIDE R18, R7, 0x2, R18 ;  /* 0x0000000207127825 */ /* 0x000fe200078e0212 */
[----:B------:R1:W-:Y:S04]  /*1f80*/  LDGSTS.E.BYPASS.LTC128B.128 [R5+0x17100], [R14.64], !P0 ;  /* 0x171000000e057fae */ /* 0x0003e8000c101d52 */
[----:B------:R1:W-:Y:S04]  /*1f90*/  LDGSTS.E.BYPASS.LTC128B.128 [R5+0x1b100], [R10.64], !P6 ;  /* 0x1b1000000a057fae */ /* 0x0003e8000f101d52 */
[----:B------:R1:W-:Y:S02]  /*1fa0*/  LDGSTS.E.BYPASS.LTC128B.128 [R5+0x1f100], [R18.64], !P5 ;  /* 0x1f10000012057fae */ /* 0x0003e4000e901d52 */
.L_x_2478:
[----:B------:R-:W-:Y:S05]  /*1fb0*/  BSYNC B0 ;  /* 0x0000000000007941 */ /* 0x000fea0003800000 */
.L_x_2477:
[----:B------:R-:W-:Y:S01]  /*1fc0*/  USHF.L.U32 UR17, UR15, 0x6, URZ ;  /* 0x000000060f117899 */ /* 0x000fe2000800063f */
[----:B------:R-:W0:Y:S01]  /*1fd0*/  LDGDEPBAR ;  /* 0x00000000000079af */ /* 0x000e220000000000 */
[----:B------:R-:W-:Y:S01]  /*1fe0*/  USHF.R.S32.HI UR11, URZ, 0x1f, UR15 ;  /* 0x0000001f3f0b7899 */ /* 0x000fe2000801140f */
[----:B------:R-:W-:Y:S01]  /*1ff0*/  IMAD.U32 R7, RZ, RZ, UR21 ;  /* 0x00000015ff077e24 */ /* 0x000fe2000f8e00ff */
[----:B------:R-:W-:Y:S01]  /*2000*/  UIMAD UR4, UR20, UR15, URZ ;  /* 0x0000000f140472a4 */ /* 0x000fe2000f8e023f */
[----:B------:R-:W-:Y:S01]  /*2010*/  IMAD.MOV.U32 R242, RZ, RZ, R236 ;  /* 0x000000fffff27224 */ /* 0x000fe200078e00ec */
[----:B------:R-:W-:Y:S01]  /*2020*/  USHF.L.U32 UR13, UR12, 0x5, URZ ;  /* 0x000000050c0d7899 */ /* 0x000fe2000800063f */
[----:B-1----:R-:W-:Y:S01]  /*2030*/  IMAD.U32 R5, RZ, RZ, UR17 ;  /* 0x00000011ff057e24 */ /* 0x002fe2000f8e00ff */
[----:B------:R-:W-:Y:S01]  /*2040*/  UIMAD UR4, UR11, UR21, UR4 ;  /* 0x000000150b0472a4 */ /* 0x000fe2000f8e0204 */
[----:B--2---:R-:W-:Y:S01]  /*2050*/  IMAD.SHL.U32 R14, R9, 0x40, RZ ;  /* 0x00000040090e7824 */ /* 0x004fe200078e00ff */
[----:B------:R-:W-:Y:S01]  /*2060*/  SEL R13, RZ, 0x1, P4 ;  /* 0x00000001ff0d7807 */ /* 0x000fe20002000000 */
[----:B----4-:R-:W-:Y:S01]  /*2070*/  IMAD.WIDE.U32 R18, R7, UR15, R242 ;  /* 0x0000000f07127c25 */ /* 0x010fe2000f8e00f2 */
[----:B------:R-:W-:Y:S01]  /*2080*/  IADD3 R0, -R5, UR9, -R12 ;  /* 0x0000000905007c10 */ /* 0x000fe2000fffe90c */
[----:B------:R-:W-:Y:S01]  /*2090*/  UMOV UR22, 0x5 ;  /* 0x0000000500167882 */ /* 0x000fe20000000000 */
[----:B------:R-:W-:Y:S01]  /*20a0*/  LOP3.LUT R14, R14, 0x1c0, RZ, 0xc0, !PT ;  /* 0x000001c00e0e7812 */ /* 0x000fe200078ec0ff */
[----:B------:R-:W-:Y:S01]  /*20b0*/  IMAD.SHL.U32 R11, R12, 0x8, RZ ;  /* 0x000000080c0b7824 */ /* 0x000fe200078e00ff */
[C---:B------:R-:W-:Y:S01]  /*20c0*/  ISETP.GE.AND P6, PT, R0.reuse, 0x1, PT ;  /* 0x000000010000780c */ /* 0x040fe20003fc6270 */
[----:B------:R-:W-:Y:S01]  /*20d0*/  ULDC UR5, c[0x0][0x1e4] ;  /* 0x0000790000057ab9 */ /* 0x000fe20000000800 */
[----:B------:R-:W-:Y:S01]  /*20e0*/  ISETP.GE.AND P5, PT, R0, 0x21, PT ;  /* 0x000000210000780c */ /* 0x000fe20003fa6270 */
[----:B------:R-:W-:Y:S01]  /*20f0*/  USHF.L.U64.HI UR12, UR12, UR22, UR5 ;  /* 0x000000160c0c7299 */ /* 0x000fe20008010205 */
[----:B------:R-:W-:Y:S01]  /*2100*/  SEL R8, RZ, 0x2, P3 ;  /* 0x00000002ff087807 */ /* 0x000fe20001800000 */
[----:B------:R-:W-:Y:S01]  /*2110*/  IMAD.SHL.U32 R231, R231, 0x2, RZ ;  /* 0x00000002e7e77824 */ /* 0x000fe200078e00ff */
[----:B------:R-:W-:Y:S01]  /*2120*/  SEL R0, RZ, 0x4, P2 ;  /* 0x00000004ff007807 */ /* 0x000fe20001000000 */
[----:B------:R-:W-:Y:S01]  /*2130*/  UISETP.GT.AND UP0, UPT, UR15, UR8, UPT ;  /* 0x000000080f00728c */ /* 0x000fe2000bf04270 */
[----:B------:R-:W-:Y:S01]  /*2140*/  IADD3 R10, R19, UR4, RZ ;  /* 0x00000004130a7c10 */ /* 0x000fe2000fffe0ff */
[----:B------:R-:W-:Y:S01]  /*2150*/  ULDC.64 UR4, c[0x0][0x208] ;  /* 0x0000820000047ab9 */ /* 0x000fe20000000a00 */
[----:B------:R-:W-:Y:S01]  /*2160*/  LOP3.LUT R11, R14, 0x8, R11, 0xf8, !PT ;  /* 0x000000080e0b7812 */ /* 0x000fe200078ef80b */
[----:B------:R-:W-:Y:S01]  /*2170*/  UIMAD UR11, UR11, UR4, URZ ;  /* 0x000000040b0b72a4 */ /* 0x000fe2000f8e023f */
[----:B------:R-:W-:Y:S01]  /*2180*/  IADD3 R13, R0, R8, R13 ;  /* 0x00000008000d7210 */ /* 0x000fe20007ffe00d */
[----:B------:R-:W-:Y:S01]  /*2190*/  UIMAD.WIDE.U32 UR22, UR15, UR4, URZ ;  /* 0x000000040f1672a5 */ /* 0x000fe2000f8e003f */
[C---:B------:R-:W-:Y:S01]  /*21a0*/  @P6 LEA R16, P0, R18.reuse, c[0x0][0x1c8], 0x1 ;  /* 0x0000720012106a11 */ /* 0x040fe200078008ff */
[----:B------:R-:W-:Y:S01]  /*21b0*/  UIMAD UR11, UR15, UR5, UR11 ;  /* 0x000000050f0b72a4 */ /* 0x000fe2000f8e020b */
[----:B------:R-:W-:Y:S01]  /*21c0*/  SHF.R.U32.HI R14, RZ, 0x3, R14 ;  /* 0x00000003ff0e7819 */ /* 0x000fe2000001160e */
[----:B------:R-:W-:Y:S01]  /*21d0*/  USHF.L.U64.HI UR10, UR4, UR10, UR5 ;  /* 0x0000000a040a7299 */ /* 0x000fe20008010205 */
[C---:B------:R-:W-:Y:S01]  /*21e0*/  @P6 LEA.HI.X R17, R18.reuse, c[0x0][0x1cc], R10, 0x1, P0 ;  /* 0x0000730012116a11 */ /* 0x040fe200000f0c0a */
[----:B------:R-:W-:Y:S01]  /*21f0*/  BAR.SYNC.DEFER_BLOCKING 0x0 ;  /* 0x0000000000007b1d */ /* 0x000fe20000010000 */
[----:B------:R-:W-:Y:S01]  /*2200*/  @P5 IADD3 R0, P0, R18, UR13, RZ ;  /* 0x0000000d12005c10 */ /* 0x000fe2000ff1e0ff */
[----:B------:R-:W-:Y:S01]  /*2210*/  UIADD3 UR11, UR23, UR11, URZ ;  /* 0x0000000b170b7290 */ /* 0x000fe2000fffe03f */
[----:B------:R-:W-:Y:S01]  /*2220*/  LOP3.LUT R14, R11, R14, RZ, 0x3c, !PT ;  /* 0x0000000e0b0e7212 */ /* 0x000fe200078e3cff */
[----:B------:R-:W-:Y:S01]  /*2230*/  IMAD.U32 R15, RZ, RZ, UR23 ;  /* 0x00000017ff0f7e24 */ /* 0x000fe2000f8e00ff */
[----:B------:R-:W-:Y:S01]  /*2240*/  @P5 IADD3.X R11, R10, UR12, RZ, P0, !PT ;  /* 0x0000000c0a0b5c10 */ /* 0x000fe200087fe4ff */
[----:B------:R-:W-:Y:S01]  /*2250*/  @UP0 UIADD3 UR5, UR14, -0x2, URZ ;  /* 0xfffffffe0e050890 */ /* 0x000fe2000fffe03f */
[C---:B------:R-:W-:Y:S01]  /*2260*/  @P5 LEA R18, P0, R0.reuse, c[0x0][0x1c8], 0x1 ;  /* 0x0000720000125a11 */ /* 0x040fe200078008ff */
[----:B------:R-:W-:Y:S01]  /*2270*/  IMAD R229, R229, 0x200, R14 ;  /* 0x00000200e5e57824 */ /* 0x000fe200078e020e */
[----:B------:R-:W-:Y:S01]  /*2280*/  SEL R8, RZ, 0x8, P1 ;  /* 0x00000008ff087807 */ /* 0x000fe20000800000 */
[----:B------:R-:W-:Y:S01]  /*2290*/  IMAD.U32 R14, RZ, RZ, UR22 ;  /* 0x00000016ff0e7e24 */ /* 0x000fe2000f8e00ff */
[----:B------:R-:W-:Y:S01]  /*22a0*/  @P5 LEA.HI.X R19, R0, c[0x0][0x1cc], R11, 0x1, P0 ;  /* 0x0000730000135a11 */ /* 0x000fe200000f0c0b */
[----:B------:R-:W-:Y:S01]  /*22b0*/  IMAD.U32 R11, RZ, RZ, UR11 ;  /* 0x0000000bff0b7e24 */ /* 0x000fe2000f8e00ff */
[----:B------:R-:W-:Y:S01]  /*22c0*/  LEA.HI R84, R85, R6, RZ, 0x5 ;  /* 0x0000000655547211 */ /* 0x000fe200078f28ff */
[----:B------:R-:W-:Y:S01]  /*22d0*/  IMAD.SHL.U32 R229, R229, 0x2, RZ ;  /* 0x00000002e5e57824 */ /* 0x000fe200078e00ff */
[C---:B------:R-:W-:Y:S01]  /*22e0*/  LEA R0, P0, R14.reuse, R234, 0x6 ;  /* 0x000000ea0e007211 */ /* 0x040fe200078030ff */
[----:B------:R-:W-:Y:S01]  /*22f0*/  USHF.L.U32 UR11, UR4, 0x6, URZ ;  /* 0x00000006040b7899 */ /* 0x000fe2000800063f */
[----:B------:R-:W-:Y:S01]  /*2300*/  IMAD.IADD R8, R13, 0x1, R8 ;  /* 0x000000010d087824 */ /* 0x000fe200078e0208 */
[----:B------:R-:W-:Y:S01]  /*2310*/  SHF.R.S32.HI R87, RZ, 0x5, R84 ;  /* 0x00000005ff577819 */ /* 0x000fe20000011454 */
[----:B------:R-:W-:Y:S01]  /*2320*/  @UP0 USHF.R.S32.HI UR4, URZ, 0x1f, UR5 ;  /* 0x0000001f3f040899 */ /* 0x000fe20008011405 */
[----:B------:R-:W-:Y:S01]  /*2330*/  LEA.HI.X R11, R14, R239, R11, 0x6, P0 ;  /* 0x000000ef0e0b7211 */ /* 0x000fe200000f340b */
[----:B------:R-:W-:Y:S01]  /*2340*/  @UP0 UIMAD UR20, UR20, UR5, URZ ;  /* 0x00000005141402a4 */ /* 0x000fe2000f8e023f */
[----:B------:R-:W-:Y:S01]  /*2350*/  IADD3 R13, R229, 0x8100, RZ ;  /* 0x00008100e50d7810 */ /* 0x000fe20007ffe0ff */
[----:B------:R-:W-:Y:S01]  /*2360*/  IMAD R230, R87, 0x400, R4 ;  /* 0x0000040057e67824 */ /* 0x000fe200078e0204 */
[----:B------:R-:W-:Y:S01]  /*2370*/  @!PT LDS RZ, [RZ] ;  /* 0x00000000fffff984 */ /* 0x000fe20000000800 */
[----:B------:R-:W-:Y:S01]  /*2380*/  @!PT LDS RZ, [RZ] ;  /* 0x00000000fffff984 */ /* 0x000fe20000000800 */
[----:B------:R-:W-:Y:S01]  /*2390*/  @!PT LDS RZ, [RZ] ;  /* 0x00000000fffff984 */ /* 0x000fe20000000800 */
[----:B------:R1:W-:Y:S01]  /*23a0*/  @P6 LDGSTS.E.BYPASS.LTC128B.128 [R231+0x8100], [R16.64], !P4 ;  /* 0x0810000010e76fae */ /* 0x0003e2000e101d52 */
[----:B------:R-:W-:Y:S01]  /*23b0*/  IADD3 R228, R229, 0x8120, RZ ;  /* 0x00008120e5e47810 */ /* 0x000fe20007ffe0ff */
[----:B------:R-:W-:Y:S01]  /*23c0*/  @UP0 UIMAD UR4, UR4, UR21, UR20 ;  /* 0x00000015040402a4 */ /* 0x000fe2000f8e0214 */
[----:B------:R-:W-:Y:S01]  /*23d0*/  IMAD.SHL.U32 R230, R230, 0x2, RZ ;  /* 0x00000002e6e67824 */ /* 0x000fe200078e00ff */
[----:B------:R1:W-:Y:S01]  /*23e0*/  @P6 LDGSTS.E.BYPASS.LTC128B.128 [R231+0xa100], [R16.64+0x80], !P3 ;  /* 0x0a10008010e76fae */ /* 0x0003e2000d901d52 */
[----:B------:R-:W-:Y:S01]  /*23f0*/  P2R R10, PR, RZ, 0x8 ;  /* 0x00000008ff0a7803 */ /* 0x000fe20000000000 */
[----:B------:R-:W-:Y:S01]  /*2400*/  UIADD3 UR17, UR9, 0x1, -UR17 ;  /* 0x0000000109117890 */ /* 0x000fe2000fffe811 */
[--C-:B------:R-:W-:Y:S01]  /*2410*/  IMAD R226, R2, 0x2, R230.reuse ;  /* 0x0000000202e27824 */ /* 0x100fe200078e02e6 */
[----:B------:R1:W-:Y:S01]  /*2420*/  @P6 LDGSTS.E.BYPASS.LTC128B.128 [R231+0xc100], [R16.64+0x100], !P2 ;  /* 0x0c10010010e76fae */ /* 0x0003e2000d101d52 */
[----:B------:R-:W-:Y:S01]  /*2430*/  IMAD R225, R3, 0x2, R230 ;  /* 0x0000000203e17824 */ /* 0x000fe200078e02e6 */
[----:B------:R-:W-:Y:S01]  /*2440*/  LEA.HI R85, R85, R6, RZ, 0x2 ;  /* 0x0000000655557211 */ /* 0x000fe200078f10ff */
[----:B------:R-:W-:Y:S01]  /*2450*/  IMAD R223, R3, 0x2, R226 ;  /* 0x0000000203df7824 */ /* 0x000fe200078e02e2 */
[----:B------:R1:W-:Y:S01]  /*2460*/  @P6 LDGSTS.E.BYPASS.LTC128B.128 [R231+0xe100], [R16.64+0x180], !P1 ;  /* 0x0e10018010e76fae */ /* 0x0003e2000c901d52 */
[----:B------:R-:W-:Y:S01]  /*2470*/  LOP3.LUT P6, RZ, R9, 0x2, RZ, 0xc0, !PT ;  /* 0x0000000209ff7812 */ /* 0x000fe200078cc0ff */
[----:B------:R-:W-:Y:S01]  /*2480*/  ULDC UR15, c[0x0][0x324] ;  /* 0x0000c900000f7ab9 */ /* 0x000fe20000000800 */
[----:B------:R-:W-:Y:S01]  /*2490*/  LOP3.LUT R85, R85, 0xfffffffc, RZ, 0xc0, !PT ;  /* 0xfffffffc55557812 */ /* 0x000fe200078ec0ff */
[----:B------:R2:W-:Y:S01]  /*24a0*/  @P5 LDGSTS.E.BYPASS.LTC128B.128 [R231+0x9100], [R18.64], !P4 ;  /* 0x0910000012e75fae */ /* 0x0005e2000e101d52 */
[----:B------:R-:W-:-:S03]  /*24b0*/  ULOP3.LUT UR15, URZ, UR15, URZ, 0x33, !UPT ;  /* 0x0000000f3f0f7292 */ /* 0x000fc6000f8e333f */
[----:B------:R2:W-:Y:S04]  /*24c0*/  @P5 LDGSTS.E.BYPASS.LTC128B.128 [R231+0xb100], [R18.64+0x80], !P3 ;  /* 0x0b10008012e75fae */ /* 0x0005e8000d901d52 */
[----:B------:R2:W-:Y:S02]  /*24d0*/  @P5 LDGSTS.E.BYPASS.LTC128B.128 [R231+0xd100], [R18.64+0x100], !P2 ;  /* 0x0d10010012e75fae */ /* 0x0005e4000d101d52 */
[----:B------:R-:W-:Y:S02]  /*24e0*/  @P6 IADD3 R228, R13, -0x20, RZ ;  /* 0xffffffe00de46810 */ /* 0x000fe40007ffe0ff */
[----:B------:R2:W-:Y:S01]  /*24f0*/  @P5 LDGSTS.E.BYPASS.LTC128B.128 [R231+0xf100], [R18.64+0x180], !P1 ;  /* 0x0f10018012e75fae */ /* 0x0005e2000c901d52 */
[----:B------:R-:W-:Y:S02]  /*2500*/  LOP3.LUT P6, RZ, R8, 0x2, RZ, 0xc0, !PT ;  /* 0x0000000208ff7812 */ /* 0x000fe400078cc0ff */
[C---:B------:R-:W-:Y:S01]  /*2510*/  IADD3 R219, R228.reuse, 0x800, RZ ;  /* 0x00000800e4db7810 */ /* 0x040fe20007ffe0ff */
[----:B------:R-:W0:Y:S01]  /*2520*/  LDGDEPBAR ;  /* 0x00000000000079af */ /* 0x000e220000000000 */
[----:B------:R-:W-:-:S02]  /*2530*/  IADD3 R218, R228, 0x1000, RZ ;  /* 0x00001000e4da7810 */ /* 0x000fc40007ffe0ff */
[C---:B------:R-:W-:Y:S02]  /*2540*/  IADD3 R217, R228.reuse, 0x1800, RZ ;  /* 0x00001800e4d97810 */ /* 0x040fe40007ffe0ff */
[----:B------:R-:W-:Y:S02]  /*2550*/  IADD3 R215, R228, 0x2000, RZ ;  /* 0x00002000e4d77810 */ /* 0x000fe40007ffe0ff */
[----:B-1----:R-:W-:Y:S02]  /*2560*/  LEA R16, P0, R0, c[0x0][0x1f8], 0x1 ;  /* 0x00007e0000107a11 */ /* 0x002fe400078008ff */
[----:B------:R-:W-:Y:S02]  /*2570*/  IADD3 R214, R228, 0x2800, RZ ;  /* 0x00002800e4d67810 */ /* 0x000fe40007ffe0ff */
[----:B------:R-:W-:Y:S01]  /*2580*/  LEA.HI.X R17, R0, c[0x0][0x1fc], R11, 0x1, P0 ;  /* 0x00007f0000117a11 */ /* 0x000fe200000f0c0b */
[----:B------:R-:W-:Y:S01]  /*2590*/  IMAD.MOV.U32 R0, RZ, RZ, 0x40 ;  /* 0x00000040ff007424 */ /* 0x000fe200078e00ff */
[----:B------:R-:W-:-:S02]  /*25a0*/  IADD3 R11, -R12, UR9, -R5 ;  /* 0x000000090c0b7c10 */ /* 0x000fc4000fffe905 */
[----:B------:R-:W-:Y:S02]  /*25b0*/  IADD3 R68, P0, R16, UR11, RZ ;  /* 0x0000000b10447c10 */ /* 0x000fe4000ff1e0ff */
[----:B------:R-:W-:Y:S02]  /*25c0*/  ISETP.LT.OR P5, PT, R11, 0x1, P4 ;  /* 0x000000010b00780c */ /* 0x000fe400027a1670 */
[----:B------:R-:W-:Y:S02]  /*25d0*/  IADD3.X R69, R17, UR10, RZ, P0, !PT ;  /* 0x0000000a11457c10 */ /* 0x000fe400087fe4ff */
[C---:B------:R-:W-:Y:S02]  /*25e0*/  ISETP.LT.OR P0, PT, R11.reuse, 0x1, !P6 ;  /* 0x000000010b00780c */ /* 0x040fe40007701670 */
[----:B------:R-:W-:Y:S01]  /*25f0*/  ISETP.LT.OR P6, PT, R11, 0x21, !P6 ;  /* 0x000000210b00780c */ /* 0x000fe200077c1670 */
[----:B------:R-:W-:-:S04]  /*2600*/  DEPBAR.LE SB0, 0x1 ;  /* 0x000080400000791a */ /* 0x000fc80000000000 */
[----:B------:R-:W-:-:S04]  /*2610*/  DEPBAR.LE SB0, 0x0 ;  /* 0x000080000000791a */ /* 0x000fc80000000000 */
[----:B------:R-:W-:Y:S01]  /*2620*/  BAR.SYNC.DEFER_BLOCKING 0x0 ;  /* 0x0000000000007b1d */ /* 0x000fe20000010000 */
[C---:B------:R-:W-:Y:S02]  /*2630*/  IADD3 R213, R228.reuse, 0x3000, RZ ;  /* 0x00003000e4d57810 */ /* 0x040fe40007ffe0ff */
        /* <DEDUP_REMOVED lines=8> */
[----:B------:R-:W-:Y:S01]  /*26c0*/  IADD3 R204, R228, 0x7800, RZ ;  /* 0x00007800e4cc7810 */ /* 0x000fe20007ffe0ff */
[----:B------:R-:W-:Y:S04]  /*26d0*/  LDSM.16.M88.4 R72, [R229+0x8100] ;  /* 0x00810000e548783b */ /* 0x000fe80000000200 */
        /* <DEDUP_REMOVED lines=40> */
[----:B---3--:R-:W-:Y:S02]  /*2960*/  LDSM.16.M88.4 R20, [R225+0x10100] ;  /* 0x01010000e114783b */ /* 0x008fe40000000200 */
[C---:B------:R-:W-:Y:S02]  /*2970*/  HMMA.16816.F32.BF16 R72, R24.reuse, R74, RZ ;  /* 0x0000004a1848723c */ /* 0x040fe400000418ff */
[----:B--2---:R-:W2:Y:S04]  /*2980*/  LDSM.16.M88.4 R16, [R224+0x8100] ;  /* 0x00810000e010783b */ /* 0x004ea80000000200 */
[----:B------:R-:W-:Y:S02]  /*2990*/  LDSM.16.M88.4 R80, [R224+0x9100] ;  /* 0x00910000e050783b */ /* 0x000fe40000000200 */
[C---:B------:R-:W-:Y:S02]  /*29a0*/  HMMA.16816.F32.BF16 R28, R24.reuse, R12, RZ ;  /* 0x0000000c181c723c */ /* 0x040fe400000418ff */
[----:B------:R-:W-:Y:S04]  /*29b0*/  LDSM.16.M88.4 R76, [R224+0x9900] ;  /* 0x00990000e04c783b */ /* 0x000fe80000000200 */
[----:B------:R-:W0:Y:S02]  /*29c0*/  LDGDEPBAR ;  /* 0x00000000000079af */ /* 0x000e240000000000 */
[----:B------:R-:W-:Y:S02]  /*29d0*/  HMMA.16816.F32.BF16 R24, R24, R14, RZ ;  /* 0x0000000e1818723c */ /* 0x000fe400000418ff */
[----:B------:R-:W3:Y:S04]  /*29e0*/  LDSM.16.M88.4 R12, [R224+0x8900] ;  /* 0x00890000e00c783b */ /* 0x000ee80000000200 */
[----:B-1----:R-:W-:Y:S02]  /*29f0*/  LDSM.16.M88.4 R68, [R223+0x10100] ;  /* 0x01010000df44783b */ /* 0x002fe40000000200 */
[C---:B----4-:R-:W-:Y:S08]  /*2a00*/  HMMA.16816.F32.BF16 R8, R60.reuse, R64, R8 ;  /* 0x000000403c08723c */ /* 0x050ff00000041808 */
[C---:B------:R-:W-:Y:S01]  /*2a10*/  HMMA.16816.F32.BF16 R72, R60.reuse, R66, R72 ;  /* 0x000000423c48723c */ /* 0x040fe20000041848 */
[----:B------:R-:W1:Y:S07]  /*2a20*/  LDSM.16.M88.4 R64, [R216] ;  /* 0x00000000d840783b */ /* 0x000e6e0000000200 */
[C---:B------:R-:W-:Y:S08]  /*2a30*/  HMMA.16816.F32.BF16 R44, R60.reuse, R56, R44 ;  /* 0x000000383c2c723c */ /* 0x040ff0000004182c */
[C---:B------:R-:W-:Y:S01]  /*2a40*/  HMMA.16816.F32.BF16 R40, R60.reuse, R58, R40 ;  /* 0x0000003a3c28723c */ /* 0x040fe20000041828 */
[----:B------:R-:W-:Y:S07]  /*2a50*/  LDSM.16.M88.4 R56, [R230+0x14100] ;  /* 0x01410000e638783b */ /* 0x000fee0000000200 */
[C---:B------:R-:W-:Y:S08]  /*2a60*/  HMMA.16816.F32.BF16 R36, R60.reuse, R52, R36 ;  /* 0x000000343c24723c */ /* 0x040ff00000041824 */
[C---:B------:R-:W-:Y:S01]  /*2a70*/  HMMA.16816.F32.BF16 R32, R60.reuse, R54, R32 ;  /* 0x000000363c20723c */ /* 0x040fe20000041820 */
[----:B------:R-:W4:Y:S07]  /*2a80*/  LDSM.16.M88.4 R52, [R216+0x800] ;  /* 0x00080000d834783b */ /* 0x000f2e0000000200 */
[C---:B------:R-:W-:Y:S08]  /*2a90*/  HMMA.16816.F32.BF16 R28, R60.reuse, R48, R28 ;  /* 0x000000303c1c723c */ /* 0x040ff0000004181c */
[----:B------:R-:W-:Y:S01]  /*2aa0*/  HMMA.16816.F32.BF16 R24, R60, R50, R24 ;  /* 0x000000323c18723c */ /* 0x000fe20000041818 */
[----:B------:R-:W5:Y:S04]  /*2ab0*/  LDSM.16.M88.4 R48, [R216+0x1000] ;  /* 0x00100000d830783b */ /* 0x000f680000000200 */
[----:B------:R-:W-:Y:S03]  /*2ac0*/  LDSM.16.M88.4 R60, [R216+0x1800] ;  /* 0x00180000d83c783b */ /* 0x000fe60000000200 */
[C---:B--2---:R-:W-:Y:S08]  /*2ad0*/  HMMA.16816.F32.BF16 R8, R20.reuse, R16, R8 ;  /* 0x000000101408723c */ /* 0x044ff00000041808 */
        /* <DEDUP_REMOVED lines=13> */
[----:B------:R-:W-:Y:S04]  /*2bb0*/  LDSM.16.M88.4 R72, [R226+0x14100] ;  /* 0x01410000e248783b */ /* 0x000fe80000000200 */
[----:B------:R-:W1:Y:S03]  /*2bc0*/  LDSM.16.M88.4 R64, [R228+0x2000] ;  /* 0x00200000e440783b */ /* 0x000e660000000200 */
[C---:B----4-:R-:W-:Y:S08]  /*2bd0*/  HMMA.16816.F32.BF16 R44, R68.reuse, R52, R44 ;  /* 0x00000034442c723c */ /* 0x050ff0000004182c */
[C---:B------:R-:W-:Y:S01]  /*2be0*/  HMMA.16816.F32.BF16 R40, R68.reuse, R54, R40 ;  /* 0x000000364428723c */ /* 0x040fe20000041828 */
[----:B------:R-:W4:Y:S07]  /*2bf0*/  LDSM.16.M88.4 R52, [R228+0x2800] ;  /* 0x00280000e434783b */ /* 0x000f2e0000000200 */
[C---:B-----5:R-:W-:Y:S08]  /*2c00*/  HMMA.16816.F32.BF16 R36, R68.reuse, R48, R36 ;  /* 0x000000304424723c */ /* 0x060ff00000041824 */
[----:B------:R-:W-:Y:S01]  /*2c10*/  HMMA.16816.F32.BF16 R32, R68, R50, R32 ;  /* 0x000000324420723c */ /* 0x000fe20000041820 */
[----:B------:R-:W5:Y:S07]  /*2c20*/  LDSM.16.M88.4 R48, [R228+0x3000] ;  /* 0x00300000e430783b */ /* 0x000f6e0000000200 */
[C---:B--2---:R-:W-:Y:S08]  /*2c30*/  HMMA.16816.F32.BF16 R8, R56.reuse, R16, R8 ;  /* 0x000000103808723c */ /* 0x044ff00000041808 */
[----:B------:R-:W-:Y:S01]  /*2c40*/  HMMA.16816.F32.BF16 R76, R56, R18, R76 ;  /* 0x00000012384c723c */ /* 0x000fe2000004184c */
[----:B------:R-:W-:Y:S07]  /*2c50*/  LDSM.16.M88.4 R16, [R224+0xa100] ;  /* 0x00a10000e010783b */ /* 0x000fee0000000200 */
[C---:B------:R-:W-:Y:S08]  /*2c60*/  HMMA.16816.F32.BF16 R28, R68.reuse, R60, R28 ;  /* 0x0000003c441c723c */ /* 0x040ff0000004181c */
[----:B------:R-:W-:Y:S01]  /*2c70*/  HMMA.16816.F32.BF16 R24, R68, R62, R24 ;  /* 0x0000003e4418723c */ /* 0x000fe20000041818 */
[----:B------:R-:W2:Y:S04]  /*2c80*/  LDSM.16.M88.4 R60, [R225+0x14100] ;  /* 0x01410000e13c783b */ /* 0x000ea80000000200 */
[----:B------:R-:W2:Y:S03]  /*2c90*/  LDSM.16.M88.4 R68, [R228+0x3800] ;  /* 0x00380000e444783b */ /* 0x000ea60000000200 */
[C---:B---3--:R-:W-:Y:S08]  /*2ca0*/  HMMA.16816.F32.BF16 R44, R56.reuse, R20, R44 ;  /* 0x00000014382c723c */ /* 0x048ff0000004182c */
[C---:B------:R-:W-:Y:S01]  /*2cb0*/  HMMA.16816.F32.BF16 R40, R56.reuse, R22, R40 ;  /* 0x000000163828723c */ /* 0x040fe20000041828 */
[----:B------:R-:W3:Y:S07]  /*2cc0*/  LDSM.16.M88.4 R20, [R224+0xa900] ;  /* 0x00a90000e014783b */ /* 0x000eee0000000200 */
        /* <DEDUP_REMOVED lines=9> */
[----:B------:R-:W1:Y:S03]  /*2d60*/  LDSM.16.M88.4 R56, [R216+0x2000] ;  /* 0x00200000d838783b */ /* 0x000e660000000200 */
[C---:B----4-:R-:W-:Y:S08]  /*2d70*/  HMMA.16816.F32.BF16 R44, R72.reuse, R52, R44 ;  /* 0x00000034482c723c */ /* 0x050ff0000004182c */
[C---:B------:R-:W-:Y:S01]  /*2d80*/  HMMA.16816.F32.BF16 R40, R72.reuse, R54, R40 ;  /* 0x000000364828723c */ /* 0x040fe20000041828 */
[----:B------:R-:W-:Y:S07]  /*2d90*/  LDSM.16.M88.4 R52, [R230+0x18100] ;  /* 0x01810000e634783b */ /* 0x000fee0000000200 */
[C---:B-----5:R-:W-:Y:S08]  /*2da0*/  HMMA.16816.F32.BF16 R36, R72.reuse, R48, R36 ;  /* 0x000000304824723c */ /* 0x060ff00000041824 */
[----:B------:R-:W-:Y:S01]  /*2db0*/  HMMA.16816.F32.BF16 R32, R72, R50, R32 ;  /* 0x000000324820723c */ /* 0x000fe20000041820 */
[----:B------:R-:W4:Y:S07]  /*2dc0*/  LDSM.16.M88.4 R48, [R216+0x2800] ;  /* 0x00280000d830783b */ /* 0x000f2e0000000200 */
[C---:B--2---:R-:W-:Y:S08]  /*2dd0*/  HMMA.16816.F32.BF16 R8, R60.reuse, R16, R8 ;  /* 0x000000103c08723c */ /* 0x044ff00000041808 */
[----:B------:R-:W-:Y:S01]  /*2de0*/  HMMA.16816.F32.BF16 R76, R60, R18, R76 ;  /* 0x000000123c4c723c */ /* 0x000fe2000004184c */
[----:B------:R-:W2:Y:S07]  /*2df0*/  LDSM.16.M88.4 R16, [R216+0x3000] ;  /* 0x00300000d810783b */ /* 0x000eae0000000200 */
[C---:B------:R-:W-:Y:S08]  /*2e00*/  HMMA.16816.F32.BF16 R28, R72.reuse, R68, R28 ;  /* 0x00000044481c723c */ /* 0x040ff0000004181c */
[----:B------:R-:W-:Y:S08]  /*2e10*/  HMMA.16816.F32.BF16 R24, R72, R70, R24 ;  /* 0x000000464818723c */ /* 0x000ff00000041818 */
[C---:B---3--:R-:W-:Y:S08]  /*2e20*/  HMMA.16816.F32.BF16 R44, R60.reuse, R20, R44 ;  /* 0x000000143c2c723c */ /* 0x048ff0000004182c */
[C---:B------:R-:W-:Y:S01]  /*2e30*/  HMMA.16816.F32.BF16 R40, R60.reuse, R22, R40 ;  /* 0x000000163c28723c */ /* 0x040fe20000041828 */
[----:B------:R-:W-:Y:S07]  /*2e40*/  LDSM.16.M88.4 R20, [R229+0xc100] ;  /* 0x00c10000e514783b */ /* 0x000fee0000000200 */
[C---:B------:R-:W-:Y:S08]  /*2e50*/  HMMA.16816.F32.BF16 R36, R60.reuse, R12, R36 ;  /* 0x0000000c3c24723c */ /* 0x040ff00000041824 */
[C---:B------:R-:W-:Y:S01]  /*2e60*/  HMMA.16816.F32.BF16 R32, R60.reuse, R14, R32 ;  /* 0x0000000e3c20723c */ /* 0x040fe20000041820 */
[----:B------:R-:W3:Y:S07]  /*2e70*/  LDSM.16.M88.4 R12, [R216+0x3800] ;  /* 0x00380000d80c783b */ /* 0x000eee0000000200 */
[C---:B-1----:R-:W-:Y:S08]  /*2e80*/  HMMA.16816.F32.BF16 R28, R60.reuse, R80, R28 ;  /* 0x000000503c1c723c */ /* 0x042ff0000004181c */
[----:B------:R-:W-:Y:S01]  /*2e90*/  HMMA.16816.F32.BF16 R24, R60, R82, R24 ;  /* 0x000000523c18723c */ /* 0x000fe20000041818 */
[----:B------:R-:W-:Y:S07]  /*2ea0*/  LDSM.16.M88.4 R60, [R229+0xd100] ;  /* 0x00d10000e53c783b */ /* 0x000fee0000000200 */
[C---:B------:R-:W-:Y:S08]  /*2eb0*/  HMMA.16816.F32.BF16 R8, R64.reuse, R56, R8 ;  /* 0x000000384008723c */ /* 0x040ff00000041808 */
[C---:B------:R-:W-:Y:S01]  /*2ec0*/  HMMA.16816.F32.BF16 R76, R64.reuse, R58, R76 ;  /* 0x0000003a404c723c */ /* 0x040fe2000004184c */
[----:B------:R-:W1:Y:S07]  /*2ed0*/  LDSM.16.M88.4 R56, [R229+0xc900] ;  /* 0x00c90000e538783b */ /* 0x000e6e0000000200 */
[C---:B----4-:R-:W-:Y:S08]  /*2ee0*/  HMMA.16816.F32.BF16 R44, R64.reuse, R48, R44 ;  /* 0x00000030402c723c */ /* 0x050ff0000004182c */
[C---:B------:R-:W-:Y:S01]  /*2ef0*/  HMMA.16816.F32.BF16 R40, R64.reuse, R50, R40 ;  /* 0x000000324028723c */ /* 0x040fe20000041828 */
[----:B------:R-:W4:Y:S07]  /*2f00*/  LDSM.16.M88.4 R48, [R229+0xd900] ;  /* 0x00d90000e530783b */ /* 0x000f2e0000000200 */
[C---:B--2---:R-:W-:Y:S08]  /*2f10*/  HMMA.16816.F32.BF16 R36, R64.reuse, R16, R36 ;  /* 0x000000104024723c */ /* 0x044ff00000041824 */
[C---:B------:R-:W-:Y:S01]  /*2f20*/  HMMA.16816.F32.BF16 R68, R64.reuse, R18, R32 ;  /* 0x000000124044723c */ /* 0x040fe20000041820 */
[----:B------:R-:W-:Y:S04]  /*2f30*/  LDSM.16.M88.4 R32, [R226+0x18100] ;  /* 0x01810000e220783b */ /* 0x000fe80000000200 */
[----:B------:R-:W2:Y:S03]  /*2f40*/  LDSM.16.M88.4 R16, [R228+0x4000] ;  /* 0x00400000e410783b */ /* 0x000ea60000000200 */
[C---:B---3--:R-:W-:Y:S08]  /*2f50*/  HMMA.16816.F32.BF16 R28, R64.reuse, R12, R28 ;  /* 0x0000000c401c723c */ /* 0x048ff0000004181c */
[----:B------:R-:W-:Y:S01]  /*2f60*/  HMMA.16816.F32.BF16 R24, R64, R14, R24 ;  /* 0x0000000e4018723c */ /* 0x000fe20000041818 */
[----:B------:R-:W3:Y:S04]  /*2f70*/  LDSM.16.M88.4 R12, [R228+0x4800] ;  /* 0x00480000e40c783b */ /* 0x000ee80000000200 */
[----:B------:R-:W-:Y:S03]  /*2f80*/  LDSM.16.M88.4 R64, [R223+0x18100] ;  /* 0x01810000df40783b */ /* 0x000fe60000000200 */
[C---:B------:R-:W-:Y:S08]  /*2f90*/  HMMA.16816.F32.BF16 R8, R52.reuse, R20, R8 ;  /* 0x000000143408723c */ /* 0x040ff00000041808 */
[C---:B------:R-:W-:Y:S01]  /*2fa0*/  HMMA.16816.F32.BF16 R76, R52.reuse, R22, R76 ;  /* 0x00000016344c723c */ /* 0x040fe2000004184c */
[----:B------:R-:W5:Y:S07]  /*2fb0*/  LDSM.16.M88.4 R20, [R228+0x5000] ;  /* 0x00500000e414783b */ /* 0x000f6e0000000200 */
[C---:B-1----:R-:W-:Y:S08]  /*2fc0*/  HMMA.16816.F32.BF16 R44, R52.reuse, R56, R44 ;  /* 0x00000038342c723c */ /* 0x042ff0000004182c */
[C---:B------:R-:W-:Y:S01]  /*2fd0*/  HMMA.16816.F32.BF16 R40, R52.reuse, R58, R40 ;  /* 0x0000003a3428723c */ /* 0x040fe20000041828 */
[----:B------:R-:W1:Y:S07]  /*2fe0*/  LDSM.16.M88.4 R56, [R228+0x5800] ;  /* 0x00580000e438783b */ /* 0x000e6e0000000200 */
[C---:B------:R-:W-:Y:S08]  /*2ff0*/  HMMA.16816.F32.BF16 R36, R52.reuse, R60, R36 ;  /* 0x0000003c3424723c */ /* 0x040ff00000041824 */
[C---:B------:R-:W-:Y:S01]  /*3000*/  HMMA.16816.F32.BF16 R68, R52.reuse, R62, R68 ;  /* 0x0000003e3444723c */ /* 0x040fe20000041844 */
[----:B------:R-:W-:Y:S07]  /*3010*/  LDSM.16.M88.4 R60, [R224+0xc900] ;  /* 0x00c90000e03c783b */ /* 0x000fee0000000200 */
[C---:B----4-:R-:W-:Y:S08]  /*3020*/  HMMA.16816.F32.BF16 R28, R52.reuse, R48, R28 ;  /* 0x00000030341c723c */ /* 0x050ff0000004181c */
[----:B------:R-:W-:Y:S01]  /*3030*/  HMMA.16816.F32.BF16 R52, R52, R50, R24 ;  /* 0x000000323434723c */ /* 0x000fe20000041818 */
[----:B------:R-:W4:Y:S04]  /*3040*/  LDSM.16.M88.4 R48, [R225+0x18100] ;  /* 0x01810000e130783b */ /* 0x000f280000000200 */
[----:B------:R-:W1:Y:S03]  /*3050*/  LDSM.16.M88.4 R24, [R224+0xc100] ;  /* 0x00c10000e018783b */ /* 0x000e660000000200 */
[C---:B--2---:R-:W-:Y:S08]  /*3060*/  HMMA.16816.F32.BF16 R8, R32.reuse, R16, R8 ;  /* 0x000000102008723c */ /* 0x044ff00000041808 */
[C---:B------:R-:W-:Y:S01]  /*3070*/  HMMA.16816.F32.BF16 R76, R32.reuse, R18, R76 ;  /* 0x00000012204c723c */ /* 0x040fe2000004184c */
[----:B------:R-:W2:Y:S07]  /*3080*/  LDSM.16.M88.4 R16, [R224+0xd100] ;  /* 0x00d10000e010783b */ /* 0x000eae0000000200 */
[C---:B---3--:R-:W-:Y:S08]  /*3090*/  HMMA.16816.F32.BF16 R44, R32.reuse, R12, R44 ;  /* 0x0000000c202c723c */ /* 0x048ff0000004182c */
[C---:B------:R-:W-:Y:S01]  /*30a0*/  HMMA.16816.F32.BF16 R40, R32.reuse, R14, R40 ;  /* 0x0000000e2028723c */ /* 0x040fe20000041828 */
[----:B------:R-:W3:Y:S07]  /*30b0*/  LDSM.16.M88.4 R12, [R224+0xd900] ;  /* 0x00d90000e00c783b */ /* 0x000eee0000000200 */
[C---:B-----5:R-:W-:Y:S01]  /*30c0*/  HMMA.16816.F32.BF16 R72, R32.reuse, R20, R36 ;  /* 0x000000142048723c */ /* 0x060fe20000041824 */
[----:B------:R-:W-:Y:S07]  /*30d0*/  LDSM.16.M88.4 R36, [R216+0x4000] ;  /* 0x00400000d824783b */ /* 0x000fee0000000200 */
[C---:B------:R-:W-:Y:S01]  /*30e0*/  HMMA.16816.F32.BF16 R68, R32.reuse, R22, R68 ;  /* 0x000000162044723c */ /* 0x040fe20000041844 */
[----:B------:R-:W5:Y:S07]  /*30f0*/  LDSM.16.M88.4 R20, [R216+0x4800] ;  /* 0x00480000d814783b */ /* 0x000f6e0000000200 */
[C---:B-1----:R-:W-:Y:S08]  /*3100*/  HMMA.16816.F32.BF16 R28, R32.reuse, R56, R28 ;  /* 0x00000038201c723c */ /* 0x042ff0000004181c */
[----:B------:R-:W-:Y:S01]  /*3110*/  HMMA.16816.F32.BF16 R52, R32, R58, R52 ;  /* 0x0000003a2034723c */ /* 0x000fe20000041834 */
[----:B------:R-:W1:Y:S04]  /*3120*/  LDSM.16.M88.4 R32, [R216+0x5000] ;  /* 0x00500000d820783b */ /* 0x000e680000000200 */
[----:B------:R-:W-:Y:S03]  /*3130*/  LDSM.16.M88.4 R56, [R229+0xe100] ;  /* 0x00e10000e538783b */ /* 0x000fe60000000200 */
[C---:B----4-:R-:W-:Y:S08]  /*3140*/  HMMA.16816.F32.BF16 R44, R48.reuse, R60, R44 ;  /* 0x0000003c302c723c */ /* 0x050ff0000004182c */
        /* <DEDUP_REMOVED lines=8> */
[C---:B---3--:R-:W-:Y:S08]  /*31d0*/  HMMA.16816.F32.BF16 R28, R48.reuse, R12, R28 ;  /* 0x0000000c301c723c */ /* 0x048ff0000004181c */
[----:B------:R-:W-:Y:S01]  /*31e0*/  HMMA.16816.F32.BF16 R52, R48, R14, R52 ;  /* 0x0000000e3034723c */ /* 0x000fe20000041834 */
[----:B------:R-:W3:Y:S04]  /*31f0*/  LDSM.16.M88.4 R12, [R229+0xf100] ;  /* 0x00f10000e50c783b */ /* 0x000ee80000000200 */
[----:B------:R-:W-:Y:S03]  /*3200*/  LDSM.16.M88.4 R48, [R228+0x7800] ;  /* 0x00780000e430783b */ /* 0x000fe60000000200 */
[C---:B-----5:R-:W-:Y:S08]  /*3210*/  HMMA.16816.F32.BF16 R44, R64.reuse, R20, R44 ;  /* 0x00000014402c723c */ /* 0x060ff0000004182c */
[C---:B------:R-:W-:Y:S01]  /*3220*/  HMMA.16816.F32.BF16 R40, R64.reuse, R22, R40 ;  /* 0x000000164028723c */ /* 0x040fe20000041828 */
[----:B------:R-:W5:Y:S07]  /*3230*/  LDSM.16.M88.4 R20, [R229+0xf900] ;  /* 0x00f90000e514783b */ /* 0x000f6e0000000200 */
[C---:B------:R-:W-:Y:S08]  /*3240*/  HMMA.16816.F32.BF16 R8, R64.reuse, R36, R8 ;  /* 0x000000244008723c */ /* 0x040ff00000041808 */
[C---:B-1----:R-:W-:Y:S08]  /*3250*/  HMMA.16816.F32.BF16 R72, R64.reuse, R32, R72 ;  /* 0x000000204048723c */ /* 0x042ff00000041848 */
[C---:B------:R-:W-:Y:S01]  /*3260*/  HMMA.16816.F32.BF16 R68, R64.reuse, R34, R68 ;  /* 0x000000224044723c */ /* 0x040fe20000041844 */
[----:B------:R-:W-:Y:S07]  /*3270*/  LDSM.16.M88.4 R32, [R226+0x1c100] ;  /* 0x01c10000e220783b */ /* 0x000fee0000000200 */
[C---:B------:R-:W-:Y:S01]  /*3280*/  HMMA.16816.F32.BF16 R76, R64.reuse, R38, R76 ;  /* 0x00000026404c723c */ /* 0x040fe2000004184c */
[----:B------:R-:W-:Y:S07]  /*3290*/  LDSM.16.M88.4 R36, [R228+0x6800] ;  /* 0x00680000e424783b */ /* 0x000fee0000000200 */
[C---:B----4-:R-:W-:Y:S08]  /*32a0*/  HMMA.16816.F32.BF16 R28, R64.reuse, R24, R28 ;  /* 0x00000018401c723c */ /* 0x050ff0000004181c */
[----:B------:R-:W-:Y:S01]  /*32b0*/  HMMA.16816.F32.BF16 R52, R64, R26, R52 ;  /* 0x0000001a4034723c */ /* 0x000fe20000041834 */
[----:B------:R-:W1:Y:S04]  /*32c0*/  LDSM.16.M88.4 R24, [R228+0x6000] ;  /* 0x00600000e418783b */ /* 0x000e680000000200 */
[----:B------:R-:W-:Y:S03]  /*32d0*/  LDSM.16.M88.4 R64, [R225+0x1c100] ;  /* 0x01c10000e140783b */ /* 0x000fe60000000200 */
[C---:B--2---:R-:W-:Y:S08]  /*32e0*/  HMMA.16816.F32.BF16 R44, R60.reuse, R16, R44 ;  /* 0x000000103c2c723c */ /* 0x044ff0000004182c */
[C---:B------:R-:W-:Y:S01]  /*32f0*/  HMMA.16816.F32.BF16 R40, R60.reuse, R18, R40 ;  /* 0x000000123c28723c */ /* 0x040fe20000041828 */
[----:B------:R-:W2:Y:S07]  /*3300*/  LDSM.16.M88.4 R16, [R228+0x7000] ;  /* 0x00700000e410783b */ /* 0x000eae0000000200 */
[C---:B------:R-:W-:Y:S08]  /*3310*/  HMMA.16816.F32.BF16 R8, R60.reuse, R56, R8 ;  /* 0x000000383c08723c */ /* 0x040ff00000041808 */
[C---:B---3--:R-:W-:Y:S08]  /*3320*/  HMMA.16816.F32.BF16 R72, R60.reuse, R12, R72 ;  /* 0x0000000c3c48723c */ /* 0x048ff00000041848 */
[C---:B------:R-:W-:Y:S01]  /*3330*/  HMMA.16816.F32.BF16 R68, R60.reuse, R14, R68 ;  /* 0x0000000e3c44723c */ /* 0x040fe20000041844 */
[----:B------:R-:W-:Y:S07]  /*3340*/  LDSM.16.M88.4 R12, [R224+0xe900] ;  /* 0x00e90000e00c783b */ /* 0x000fee0000000200 */
[C---:B------:R-:W-:Y:S01]  /*3350*/  HMMA.16816.F32.BF16 R76, R60.reuse, R58, R76 ;  /* 0x0000003a3c4c723c */ /* 0x040fe2000004184c */
[----:B------:R-:W3:Y:S07]  /*3360*/  LDSM.16.M88.4 R56, [R224+0xe100] ;  /* 0x00e10000e038783b */ /* 0x000eee0000000200 */
[C---:B-----5:R-:W-:Y:S08]  /*3370*/  HMMA.16816.F32.BF16 R28, R60.reuse, R20, R28 ;  /* 0x000000143c1c723c */ /* 0x060ff0000004181c */
[----:B------:R-:W-:Y:S01]  /*3380*/  HMMA.16816.F32.BF16 R52, R60, R22, R52 ;  /* 0x000000163c34723c */ /* 0x000fe20000041834 */
[----:B------:R-:W4:Y:S07]  /*3390*/  LDSM.16.M88.4 R20, [R224+0xf100] ;  /* 0x00f10000e014783b */ /* 0x000f2e0000000200 */
[C---:B-1----:R-:W-:Y:S08]  /*33a0*/  HMMA.16816.F32.BF16 R8, R32.reuse, R24, R8 ;  /* 0x000000182008723c */ /* 0x042ff00000041808 */
[C---:B--2---:R-:W-:Y:S08]  /*33b0*/  HMMA.16816.F32.BF16 R72, R32.reuse, R16, R72 ;  /* 0x000000102048723c */ /* 0x044ff00000041848 */
[C---:B------:R-:W-:Y:S01]  /*33c0*/  HMMA.16816.F32.BF16 R68, R32.reuse, R18, R68 ;  /* 0x000000122044723c */ /* 0x040fe20000041844 */
[----:B------:R-:W1:Y:S07]  /*33d0*/  LDSM.16.M88.4 R16, [R224+0xf900] ;  /* 0x00f90000e010783b */ /* 0x000e6e0000000200 */
[C---:B------:R-:W-:Y:S01]  /*33e0*/  HMMA.16816.F32.BF16 R76, R32.reuse, R26, R76 ;  /* 0x0000001a204c723c */ /* 0x040fe2000004184c */
[----:B------:R-:W-:Y:S07]  /*33f0*/  LDSM.16.M88.4 R24, [R223+0x1c100] ;  /* 0x01c10000df18783b */ /* 0x000fee0000000200 */
[C---:B------:R-:W-:Y:S08]  /*3400*/  HMMA.16816.F32.BF16 R44, R32.reuse, R36, R44 ;  /* 0x00000024202c723c */ /* 0x040ff0000004182c */
[C---:B------:R-:W-:Y:S08]  /*3410*/  HMMA.16816.F32.BF16 R40, R32.reuse, R38, R40 ;  /* 0x000000262028723c */ /* 0x040ff00000041828 */
[C---:B------:R-:W-:Y:S08]  /*3420*/  HMMA.16816.F32.BF16 R28, R32.reuse, R48, R28 ;  /* 0x00000030201c723c */ /* 0x040ff0000004181c */
[----:B------:R-:W-:Y:S01]  /*3430*/  HMMA.16816.F32.BF16 R52, R32, R50, R52 ;  /* 0x000000322034723c */ /* 0x000fe20000041834 */
[----:B------:R-:W2:Y:S07]  /*3440*/  LDSM.16.M88.4 R32, [R216+0x6000] ;  /* 0x00600000d820783b */ /* 0x000eae0000000200 */
[C---:B---3--:R-:W-:Y:S08]  /*3450*/  HMMA.16816.F32.BF16 R8, R64.reuse, R56, R8 ;  /* 0x000000384008723c */ /* 0x048ff00000041808 */
[C---:B----4-:R-:W-:Y:S07]  /*3460*/  HMMA.16816.F32.BF16 R72, R64.reuse, R20, R72 ;  /* 0x000000144048723c */ /* 0x050fee0000041848 */
[----:B------:R-:W-:Y:S01]  /*3470*/  @P0 IMAD.WIDE.U32 R20, R7, UR5, R242 ;  /* 0x0000000507140c25 */ /* 0x000fe2000f8e00f2 */
[----:B------:R-:W-:Y:S01]  /*3480*/  PLOP3.LUT P0, PT, PT, PT, UP0, 0x80, 0x0 ;  /* 0x000000000000781c */ /* 0x000fe20003f0f008 */
[----:B------:R-:W-:Y:S03]  /*3490*/  HMMA.16816.F32.BF16 R44, R64, R12, R44 ;  /* 0x0000000c402c723c */ /* 0x000fe6000004182c */
[----:B------:R-:W-:-:S02]  /*34a0*/  @P6 LEA R0, P6, R20, c[0x0][0x1c8], 0x1 ;  /* 0x0000720014006a11 */ /* 0x000fc400078c08ff */
[----:B------:R-:W-:Y:S02]  /*34b0*/  @P5 IADD3 R7, R21, UR4, RZ ;  /* 0x0000000415075c10 */ /* 0x000fe4000fffe0ff */
[----:B------:R-:W-:Y:S01]  /*34c0*/  PLOP3.LUT P5, PT, PT, PT, UP0, 0x80, 0x0 ;  /* 0x000000000000781c */ /* 0x000fe20003faf008 */
[C---:B------:R-:W-:Y:S01]  /*34d0*/  HMMA.16816.F32.BF16 R40, R64.reuse, R14, R40 ;  /* 0x0000000e4028723c */ /* 0x040fe20000041828 */
[----:B------:R-:W3:Y:S07]  /*34e0*/  LDSM.16.M88.4 R12, [R216+0x6800] ;  /* 0x00680000d80c783b */ /* 0x000eee0000000200 */
[----:B-1----:R-:W-:Y:S01]  /*34f0*/  HMMA.16816.F32.BF16 R28, R64, R16, R28 ;  /* 0x00000010401c723c */ /* 0x002fe2000004181c */
[----:B------:R-:W-:Y:S01]  /*3500*/  @P0 LEA.HI.X R7, R20, c[0x0][0x1cc], R7, 0x1, P6 ;  /* 0x0000730014070a11 */ /* 0x000fe200030f0c07 */
[----:B------:R-:W-:Y:S01]  /*3510*/  IMAD.U32 R20, RZ, RZ, UR12 ;  /* 0x0000000cff147e24 */ /* 0x000fe2000f8e00ff */
[----:B------:R-:W-:-:S02]  /*3520*/  PLOP3.LUT P0, PT, PT, PT, UP0, 0x80, 0x0 ;  /* 0x000000000000781c */ /* 0x000fc40003f0f008 */
[----:B------:R-:W-:Y:S02]  /*3530*/  PLOP3.LUT P6, PT, PT, PT, UP0, 0x80, 0x0 ;  /* 0x000000000000781c */ /* 0x000fe40003fcf008 */
[----:B------:R-:W-:Y:S01]  /*3540*/  IMAD.U32 R17, RZ, RZ, UR13 ;  /* 0x0000000dff117e24 */ /* 0x000fe2000f8e00ff */
[----:B--2---:R-:W-:Y:S07]  /*3550*/  HMMA.16816.F32.BF16 R8, R24, R32, R8 ;  /* 0x000000201808723c */ /* 0x004fee0000041808 */
[----:B------:R-:W-:Y:S01]  /*3560*/  @P5 LEA R32, P5, R17, R0, 0x1 ;  /* 0x0000000011205211 */ /* 0x000fe200078a08ff */
[----:B------:R-:W-:Y:S01]  /*3570*/  IMAD.U32 R33, RZ, RZ, UR13 ;  /* 0x0000000dff217e24 */ /* 0x000fe2000f8e00ff */
[C---:B------:R-:W-:Y:S08]  /*3580*/  HMMA.16816.F32.BF16 R68, R64.reuse, R22, R68 ;  /* 0x000000164044723c */ /* 0x040ff00000041844 */
[----:B------:R-:W-:Y:S01]  /*3590*/  HMMA.16816.F32.BF16 R52, R64, R18, R52 ;  /* 0x000000124034723c */ /* 0x000fe20000041834 */
[----:B------:R-:W1:Y:S02]  /*35a0*/  LDSM.16.M88.4 R16, [R216+0x7000] ;  /* 0x00700000d810783b */ /* 0x000e640000000200 */
[----:B------:R-:W-:-:S02]  /*35b0*/  @P0 LEA.HI.X R33, R33, R7, R20, 0x1, P5 ;  /* 0x0000000721210211 */ /* 0x000fc400028f0c14 */
[----:B------:R-:W2:Y:S01]  /*35c0*/  LDSM.16.M88.4 R20, [R216+0x7800] ;  /* 0x00780000d814783b */ /* 0x000ea20000000200 */
[----:B------:R-:W-:-:S04]  /*35d0*/  DEPBAR.LE SB0, 0x0 ;  /* 0x000080000000791a */ /* 0x000fc80000000000 */
[----:B------:R-:W-:Y:S01]  /*35e0*/  PLOP3.LUT P0, PT, PT, PT, UP0, 0x80, 0x0 ;  /* 0x000000000000781c */ /* 0x000fe20003f0f008 */
[----:B---3--:R-:W-:Y:S01]  /*35f0*/  HMMA.16816.F32.BF16 R44, R24, R12, R44 ;  /* 0x0000000c182c723c */ /* 0x008fe2000004182c */
[----:B------:R-:W-:-:S06]  /*3600*/  PLOP3.LUT P5, PT, PT, PT, UP0, 0x80, 0x0 ;  /* 0x000000000000781c */ /* 0x000fcc0003faf008 */
[----:B------:R-:W-:Y:S01]  /*3610*/  @P6 IMAD.MOV.U32 R12, RZ, RZ, R0 ;  /* 0x000000ffff0c6224 */ /* 0x000fe200078e0000 */
[----:B------:R-:W-:Y:S01]  /*3620*/  SHF.R.S32.HI R0, RZ, 0x1f, R87 ;  /* 0x0000001fff007819 */ /* 0x000fe20000011457 */
[----:B------:R-:W-:Y:S01]  /*3630*/  @P6 IMAD.MOV.U32 R13, RZ, RZ, R7 ;  /* 0x000000ffff0d6224 */ /* 0x000fe200078e0007 */
[----:B------:R-:W-:Y:S01]  /*3640*/  BAR.SYNC.DEFER_BLOCKING 0x0 ;  /* 0x0000000000007b1d */ /* 0x000fe20000010000 */
[----:B------:R-:W-:Y:S01]  /*3650*/  PLOP3.LUT P6, PT, PT, PT, UP0, 0x80, 0x0 ;  /* 0x000000000000781c */ /* 0x000fe20003fcf008 */
[----:B------:R-:W-:Y:S01]  /*3660*/  HMMA.16816.F32.BF16 R40, R24, R14, R40 ;  /* 0x0000000e1828723c */ /* 0x000fe20000041828 */
[----:B------:R-:W-:Y:S02]  /*3670*/  LOP3.LUT R7, R84, 0xffffffe0, RZ, 0xc0, !PT ;  /* 0xffffffe054077812 */ /* 0x000fe400078ec0ff */
[----:B------:R-:W-:-:S03]  /*3680*/  LEA.HI R0, R0, R87, RZ, 0x3 ;  /* 0x0000005700007211 */ /* 0x000fc600078f18ff */
[----:B------:R-:W-:Y:S01]  /*3690*/  IMAD.IADD R7, R6, 0x1, -R7 ;  /* 0x0000000106077824 */ /* 0x000fe200078e0a07 */
[----:B------:R-:W-:Y:S01]  /*36a0*/  LOP3.LUT R14, R0, 0xffffff8, RZ, 0xc0, !PT ;  /* 0x0ffffff8000e7812 */ /* 0x000fe200078ec0ff */
[----:B------:R-:W-:Y:S01]  /*36b0*/  IMAD.IADD R0, R6, 0x1, -R85 ;  /* 0x0000000106007824 */ /* 0x000fe200078e0a55 */
[----:B------:R-:W-:Y:S02]  /*36c0*/  HMMA.16816.F32.BF16 R76, R64, R58, R76 ;  /* 0x0000003a404c723c */ /* 0x000fe4000004184c */
[----:B------:R-:W-:Y:S01]  /*36d0*/  SHF.R.S32.HI R6, RZ, 0x1f, R7 ;  /* 0x0000001fff067819 */ /* 0x000fe20000011407 */
[----:B------:R-:W-:Y:S01]  /*36e0*/  IMAD.IADD R87, R87, 0x1, -R14 ;  /* 0x0000000157577824 */ /* 0x000fe200078e0a0e */
[----:B------:R-:W-:Y:S02]  /*36f0*/  LEA.HI R15, R0, R0, RZ, 0x1 ;  /* 0x00000000000f7211 */ /* 0x000fe400078f08ff */
[----:B------:R-:W-:Y:S02]  /*3700*/  LEA.HI R6, R6, R7, RZ, 0x2 ;  /* 0x0000000706067211 */ /* 0x000fe400078f10ff */
[----:B------:R-:W-:Y:S01]  /*3710*/  LOP3.LUT R15, R15, 0x1ffffffe, RZ, 0xc0, !PT ;  /* 0x1ffffffe0f0f7812 */ /* 0x000fe200078ec0ff */
[----:B-1----:R-:W-:Y:S01]  /*3720*/  HMMA.16816.F32.BF16 R72, R24, R16, R72 ;  /* 0x000000101848723c */ /* 0x002fe20000041848 */
[----:B------:R-:W-:-:S02]  /*3730*/  LEA.HI.SX32 R14, R6, UR7, 0x1e ;  /* 0x00000007060e7c11 */ /* 0x000fc4000f8ff2ff */
[----:B------:R-:W-:Y:S01]  /*3740*/  LOP3.LUT R240, R6, 0x7ffffffc, RZ, 0xc0, !PT ;  /* 0x7ffffffc06f07812 */ /* 0x000fe200078ec0ff */
[----:B------:R-:W-:Y:S01]  /*3750*/  @!PT LDS RZ, [RZ] ;  /* 0x00000000fffff984 */ /* 0x000fe20000000800 */
[----:B------:R-:W-:Y:S01]  /*3760*/  @!PT LDS RZ, [RZ] ;  /* 0x00000000fffff984 */ /* 0x000fe20000000800 */
[----:B------:R-:W-:Y:S01]  /*3770*/  @!PT LDS RZ, [RZ] ;  /* 0x00000000fffff984 */ /* 0x000fe20000000800 */
[----:B------:R1:W-:Y:S01]  /*3780*/  @P0 LDGSTS.E.BYPASS.LTC128B.128 [R231+0x8100], [R12.64], !P4 ;  /* 0x081000000ce70fae */ /* 0x0003e2000e101d52 */
[----:B------:R-:W-:Y:S01]  /*3790*/  PLOP3.LUT P0, PT, PT, PT, UP0, 0x80, 0x0 ;  /* 0x000000000000781c */ /* 0x000fe20003f0f008 */
[----:B------:R-:W-:Y:S02]  /*37a0*/  IMAD.IADD R15, R0, 0x1, -R15 ;  /* 0x00000001000f7824 */ /* 0x000fe400078e0a0f */
[----:B------:R1:W-:Y:S01]  /*37b0*/  @P5 LDGSTS.E.BYPASS.LTC128B.128 [R231+0xa100], [R12.64+0x80], !P3 ;  /* 0x0a1000800ce75fae */ /* 0x0003e2000d901d52 */
[----:B------:R-:W-:Y:S01]  /*37c0*/  PLOP3.LUT P5, PT, PT, PT, UP0, 0x80, 0x0 ;  /* 0x000000000000781c */ /* 0x000fe20003faf008 */
[----:B------:R-:W-:Y:S01]  /*37d0*/  IMAD R14, R87, 0x10, R14 ;  /* 0x00000010570e7824 */ /* 0x000fe200078e020e */
[----:B------:R-:W-:Y:S01]  /*37e0*/  PLOP3.LUT P5, PT, PT, PT, UP2, 0x80, 0x0 ;  /* 0x000000000000781c */ /* 0x000fe20003faf028 */
[----:B------:R1:W-:Y:S01]  /*37f0*/  @P6 LDGSTS.E.BYPASS.LTC128B.128 [R231+0xc100], [R12.64+0x100], !P2 ;  /* 0x0c1001000ce76fae */ /* 0x0003e2000d101d52 */
[----:B------:R-:W-:Y:S01]  /*3800*/  PLOP3.LUT P6, PT, PT, PT, UP0, 0x80, 0x0 ;  /* 0x000000000000781c */ /* 0x000fe20003fcf008 */
[----:B------:R-:W-:Y:S01]  /*3810*/  IMAD R233, R15, 0x8, R14 ;  /* 0x000000080fe97824 */ /* 0x000fe200078e020e */
[----:B------:R-:W-:Y:S01]  /*3820*/  HMMA.16816.F32.BF16 R76, R24, R34, R76 ;  /* 0x00000022184c723c */ /* 0x000fe2000004184c */
[----:B------:R-:W-:-:S02]  /*3830*/  IMAD.IADD R240, R7, 0x1, -R240 ;  /* 0x0000000107f07824 */ /* 0x000fc400078e0af0 */
[----:B------:R1:W-:Y:S01]  /*3840*/  @P0 LDGSTS.E.BYPASS.LTC128B.128 [R231+0xe100], [R12.64+0x180], !P1 ;  /* 0x0e1001800ce70fae */ /* 0x0003e2000c901d52 */
[----:B------:R-:W-:Y:S01]  /*3850*/  PLOP3.LUT P0, PT, PT, PT, UP0, 0x80, 0x0 ;  /* 0x000000000000781c */ /* 0x000fe20003f0f008 */
[----:B------:R-:W-:Y:S02]  /*3860*/  IMAD.MOV.U32 R0, RZ, RZ, R233 ;  /* 0x000000ffff007224 */ /* 0x000fe400078e00e9 */
[----:B------:R-:W-:Y:S01]  /*3870*/  IMAD.SHL.U32 R240, R240, 0x2, RZ ;  /* 0x00000002f0f07824 */ /* 0x000fe200078e00ff */
[----:B------:R-:W-:Y:S04]  /*3880*/  HMMA.16816.F32.BF16 R68, R24, R18, R68 ;  /* 0x000000121844723c */ /* 0x000fe80000041844 */
[----:B------:R-:W-:-:S04]  /*3890*/  IADD3 R6, -R240, UR9, -R5 ;  /* 0x00000009f0067c10 */ /* 0x000fc8000fffe905 */
[----:B--2---:R-:W-:Y:S01]  /*38a0*/  HMMA.16816.F32.BF16 R28, R24, R20, R28 ;  /* 0x00000014181c723c */ /* 0x004fe2000004181c */
[----:B------:R2:W-:Y:S01]  /*38b0*/  @P0 LDGSTS.E.BYPASS.LTC128B.128 [R231+0x9100], [R32.64], !P4 ;  /* 0x0910000020e70fae */ /* 0x0005e2000e101d52 */
[----:B------:R-:W-:-:S03]  /*38c0*/  PLOP3.LUT P0, PT, PT, PT, UP2, 0x80, 0x0 ;  /* 0x000000000000781c */ /* 0x000fc60003f0f028 */
[----:B------:R2:W-:Y:S01]  /*38d0*/  @P6 LDGSTS.E.BYPASS.LTC128B.128 [R231+0xb100], [R32.64+0x80], !P3 ;  /* 0x0b10008020e76fae */ /* 0x0005e2000d901d52 */
[----:B------:R-:W-:Y:S02]  /*38e0*/  PLOP3.LUT P6, PT, PT, PT, UP0, 0x80, 0x0 ;  /* 0x000000000000781c */ /* 0x000fe40003fcf008 */
[----:B------:R-:W-:Y:S01]  /*38f0*/  HMMA.16816.F32.BF16 R52, R24, R22, R52 ;  /* 0x000000161834723c */ /* 0x000fe20000041834 */
[----:B-1----:R-:W-:Y:S01]  /*3900*/  @P5 IMAD.HI.U32 R12, R233, c[0x0][0x2c8], RZ ;  /* 0x0000b200e90c5a27 */ /* 0x002fe200078e00ff */
[----:B------:R-:W-:-:S03]  /*3910*/  PLOP3.LUT P5, PT, PT, PT, UP0, 0x80, 0x0 ;  /* 0x000000000000781c */ /* 0x000fc60003faf008 */
[----:B------:R-:W-:Y:S02]  /*3920*/  IMAD.U32 R13, RZ, RZ, UR17 ;  /* 0x00000011ff0d7e24 */ /* 0x000fe4000f8e00ff */
[----:B------:R-:W-:-:S04]  /*3930*/  @P0 SHF.R.U32.HI R0, RZ, c[0x0][0x2cc], R12 ;  /* 0x0000b300ff000a19 */ /* 0x000fc8000001160c */
[----:B------:R2:W-:Y:S01]  /*3940*/  @P6 LDGSTS.E.BYPASS.LTC128B.128 [R231+0xd100], [R32.64+0x100], !P2 ;  /* 0x0d10010020e76fae */ /* 0x0005e2000d101d52 */
[----:B------:R-:W-:Y:S02]  /*3950*/  PLOP3.LUT P0, PT, PT, PT, UP1, 0x40, 0x0 ;  /* 0x000000000000781c */ /* 0x000fe40003f0e818 */
[----:B------:R-:W-:Y:S01]  /*3960*/  IADD3 R14, R13, -UR16, -R240 ;  /* 0x800000100d0e7c10 */ /* 0x000fe2000fffe8f0 */
[----:B------:R-:W1:Y:S03]  /*3970*/  SHFL.IDX PT, R7, R0, RZ, 0x1c1f ;  /* 0x001c1fff00077589 */ /* 0x000e6600000e0000 */
[C---:B------:R-:W-:Y:S01]  /*3980*/  IADD3 R16, R14.reuse, c[0x0][0x328], RZ ;  /* 0x0000ca000e107a10 */ /* 0x040fe20007ffe0ff */
[----:B------:R2:W-:Y:S01]  /*3990*/  @P5 LDGSTS.E.BYPASS.LTC128B.128 [R231+0xf100], [R32.64+0x180], !P1 ;  /* 0x0f10018020e75fae */ /* 0x0005e2000c901d52 */
[----:B------:R-:W-:-:S03]  /*39a0*/  IADD3 R14, R14, UR15, RZ ;  /* 0x0000000f0e0e7c10 */ /* 0x000fc6000fffe0ff */
[----:B------:R-:W0:Y:S01]  /*39b0*/  LDGDEPBAR ;  /* 0x00000000000079af */ /* 0x000e220000000000 */
[--C-:B-1----:R-:W-:Y:S02]  /*39c0*/  IMAD.IADD R13, R16, 0x1, R7.reuse ;  /* 0x00000001100d7824 */ /* 0x102fe400078e0207 */
[----:B------:R-:W-:-:S03]  /*39d0*/  IMAD.IADD R18, R14, 0x1, R7 ;  /* 0x000000010e127824 */ /* 0x000fc600078e0207 */
[----:B------:R-:W-:Y:S01]  /*39e0*/  IMNMX R20, R13, R6, PT ;  /* 0x000000060d147217 */ /* 0x000fe20003800200 */
        /* <DEDUP_REMOVED lines=13> */
.L_x_2481:
[----:B------:R-:W-:-:S04]  /*3ac0*/  MOV R7, c[0x0][0x32c] ;  /* 0x0000cb0000077a02 */ /* 0x000fc80000000f00 */
[----:B------:R-:W-:-:S13]  /*3ad0*/  ISETP.NE.AND P0, PT, R7, 0x1, PT ;  /* 0x000000010700780c */ /* 0x000fda0003f05270 */
[----:B------:R-:W-:-:S05]  /*3ae0*/  @P0 IMAD.HI.U32 R7, R12, c[0x0][0x330], RZ ;  /* 0x0000cc000c070a27 */ /* 0x000fca00078e00ff */
[----:B------:R-:W-:Y:S02]  /*3af0*/  @P0 SHF.R.U32.HI R12, RZ, c[0x0][0x334], R7 ;  /* 0x0000cd00ff0c0a19 */ /* 0x000fe40000011607 */
.L_x_2482:
[----:B------:R-:W-:Y:S05]  /*3b00*/  BSYNC B0 ;  /* 0x0000000000007941 */ /* 0x000fea0003800000 */
.L_x_2480:
[----:B------:R-:W-:-:S04]  /*3b10*/  IMAD R13, R12, c[0x0][0x32c], -R5 ;  /* 0x0000cb000c0d7a24 */ /* 0x000fc800078e0a05 */
[----:B------:R-:W-:-:S05]  /*3b20*/  IMAD.IADD R13, R13, 0x1, -R240 ;  /* 0x000000010d0d7824 */ /* 0x000fca00078e0af0 */
[----:B------:R-:W-:Y:S02]  /*3b30*/  IADD3 R7, R13, c[0x0][0x32c], RZ ;  /* 0x0000cb000d077a10 */ /* 0x000fe40007ffe0ff */
[----:B------:R-:W-:Y:S02]  /*3b40*/  IMNMX R18, R18, R13, !PT ;  /* 0x0000000d12127217 */ /* 0x000fe40007800200 */
[----:B------:R-:W-:Y:S02]  /*3b50*/  IMNMX R20, R20, R7, PT ;  /* 0x0000000714147217 */ /* 0x000fe40003800200 */
.L_x_2479:
[----:B------:R-:W-:Y:S01]  /*3b60*/  ISETP.LT.AND P0, PT, RZ, UR14, PT ;  /* 0x0000000eff007c0c */ /* 0x000fe2000bf01270 */
[----:B------:R-:W1:Y:S03]  /*3b70*/  SHFL.IDX PT, R21, R0, 0x1, 0x1c1f ;  /* 0x003c1f0000157f89 */ /* 0x000e6600000e0000 */
[C---:B------:R-:W-:Y:S02]  /*3b80*/  ISETP.GT.AND P5, PT, R18.reuse, RZ, P0 ;  /* 0x000000ff1200720c */ /* 0x040fe400007a4270 */
[----:B------:R-:W-:-:S02]  /*3b90*/  ISETP.GT.AND P6, PT, R18, 0x1, P0 ;  /* 0x000000011200780c */ /* 0x000fc400007c4270 */
[C---:B------:R-:W-:Y:S02]  /*3ba0*/  ISETP.LT.OR P5, PT, R20.reuse, 0x1, P5 ;  /* 0x000000011400780c */ /* 0x040fe40002fa1670 */
[----:B------:R-:W-:Y:S02]  /*3bb0*/  ISETP.LT.OR P6, PT, R20, 0x2, P6 ;  /* 0x000000021400780c */ /* 0x000fe400037c1670 */
[----:B------:R-:W-:Y:S02]  /*3bc0*/  FSEL R12, R8, -INF , !P5 ;  /* 0xff800000080c7808 */ /* 0x000fe40006800000 */
[----:B------:R-:W-:Y:S02]  /*3bd0*/  ISETP.GT.AND P5, PT, R18, 0x8, P0 ;  /* 0x000000081200780c */ /* 0x000fe400007a4270 */
[----:B------:R-:W-:Y:S02]  /*3be0*/  FSEL R19, R9, -INF , !P6 ;  /* 0xff80000009137808 */ /* 0x000fe40007000000 */
[----:B------:R-:W-:-:S02]  /*3bf0*/  ISETP.LT.OR P5, PT, R20, 0x9, P5 ;  /* 0x000000091400780c */ /* 0x000fc40002fa1670 */
[----:B------:R-:W-:Y:S02]  /*3c00*/  ISETP.GT.AND P6, PT, R18, 0x9, P0 ;  /* 0x000000091200780c */ /* 0x000fe400007c4270 */
[----:B------:R-:W-:Y:S02]  /*3c10*/  FSEL R15, R76, -INF , !P5 ;  /* 0xff8000004c0f7808 */ /* 0x000fe40006800000 */
[----:B------:R-:W-:Y:S01]  /*3c20*/  ISETP.GT.AND P5, PT, R18, 0x10, P0 ;  /* 0x000000101200780c */ /* 0x000fe200007a4270 */
[----:B-1----:R-:W-:Y:S01]  /*3c30*/  IMAD.IADD R23, R16, 0x1, R21 ;  /* 0x0000000110177824 */ /* 0x002fe200078e0215 */
[C---:B------:R-:W-:Y:S02]  /*3c40*/  ISETP.LT.OR P6, PT, R20.reuse, 0xa, P6 ;  /* 0x0000000a1400780c */ /* 0x040fe400037c1670 */
[----:B------:R-:W-:Y:S02]  /*3c50*/  ISETP.LT.OR P5, PT, R20, 0x11, P5 ;  /* 0x000000111400780c */ /* 0x000fe40002fa1670 */
[----:B------:R-:W-:-:S02]  /*3c60*/  FSEL R77, R77, -INF , !P6 ;  /* 0xff8000004d4d7808 */ /* 0x000fc40007000000 */
[----:B------:R-:W-:Y:S02]  /*3c70*/  FSEL R17, R44, -INF , !P5 ;  /* 0xff8000002c117808 */ /* 0x000fe40006800000 */
[C---:B------:R-:W-:Y:S02]  /*3c80*/  ISETP.GT.AND P5, PT, R18.reuse, 0x18, P0 ;  /* 0x000000181200780c */ /* 0x040fe400007a4270 */
[----:B------:R-:W-:Y:S02]  /*3c90*/  ISETP.GT.AND P6, PT, R18, 0x11, P0 ;  /* 0x000000111200780c */ /* 0x000fe400007c4270 */
[C---:B------:R-:W-:Y:S02]  /*3ca0*/  ISETP.LT.OR P5, PT, R20.reuse, 0x19, P5 ;  /* 0x000000191400780c */ /* 0x040fe40002fa1670 */
[----:B------:R-:W-:Y:S02]  /*3cb0*/  ISETP.LT.OR P6, PT, R20, 0x12, P6 ;  /* 0x000000121400780c */ /* 0x000fe400037c1670 */
[----:B------:R-:W-:-:S02]  /*3cc0*/  FSEL R13, R40, -INF , !P5 ;  /* 0xff800000280d7808 */ /* 0x000fc40006800000 */
[----:B------:R-:W-:Y:S02]  /*3cd0*/  ISETP.GT.AND P5, PT, R18, 0x20, P0 ;  /* 0x000000201200780c */ /* 0x000fe400007a4270 */
[----:B------:R-:W-:Y:S02]  /*3ce0*/  FSEL R7, R45, -INF , !P6 ;  /* 0xff8000002d077808 */ /* 0x000fe40007000000 */
[----:B------:R-:W-:Y:S02]  /*3cf0*/  ISETP.LT.OR P5, PT, R20, 0x21, P5 ;  /* 0x000000211400780c */ /* 0x000fe40002fa1670 */
[----:B------:R-:W-:Y:S02]  /*3d00*/  ISETP.GT.AND P6, PT, R18, 0x19, P0 ;  /* 0x000000191200780c */ /* 0x000fe400007c4270 */
[----:B------:R-:W-:Y:S02]  /*3d10*/  FSEL R191, R72, -INF , !P5 ;  /* 0xff80000048bf7808 */ /* 0x000fe40006800000 */
[----:B------:R-:W-:-:S02]  /*3d20*/  ISETP.GT.AND P5, PT, R18, 0x28, P0 ;  /* 0x000000281200780c */ /* 0x000fc400007a4270 */
        /* <DEDUP_REMOVED lines=17> */
[----:B------:R-:W-:-:S02]  /*3e40*/  PLOP3.LUT P5, PT, PT, PT, UP1, 0x40, 0x0 ;  /* 0x000000000000781c */ /* 0x000fc40003fae818 */
[----:B------:R-:W-:Y:S02]  /*3e50*/  ISETP.LT.OR P6, PT, R20, 0x32, P6 ;  /* 0x000000321400780c */ /* 0x000fe400037c1670 */
[----:B------:R-:W-:Y:S02]  /*3e60*/  IMNMX R0, R23, R6, PT ;  /* 0x0000000617007217 */ /* 0x000fe40003800200 */
[----:B------:R-:W-:Y:S02]  /*3e70*/  FSEL R197, R29, -INF , !P6 ;  /* 0xff8000001dc57808 */ /* 0x000fe40007000000 */
[----:B------:R-:W-:-:S04]  /*3e80*/  ISETP.GT.AND P6, PT, R18, 0x39, P0 ;  /* 0x000000391200780c */ /* 0x000fc800007c4270 */
[----:B------:R-:W-:Y:S01]  /*3e90*/  ISETP.LT.OR P6, PT, R20, 0x3a, P6 ;  /* 0x0000003a1400780c */ /* 0x000fe200037c1670 */
[----:B------:R-:W-:-:S03]  /*3ea0*/  IMAD.IADD R20, R14, 0x1, R21 ;  /* 0x000000010e147824 */ /* 0x000fc600078e0215 */
[----:B------:R-:W-:Y:S01]  /*3eb0*/  FSEL R193, R53, -INF , !P6 ;  /* 0xff80000035c17808 */ /* 0x000fe20007000000 */
        /* <DEDUP_REMOVED lines=13> */
.L_x_2485:
[----:B------:R-:W-:-:S04]  /*3f90*/  MOV R6, c[0x0][0x32c] ;  /* 0x0000cb0000067a02 */ /* 0x000fc80000000f00 */
[----:B------:R-:W-:-:S13]  /*3fa0*/  ISETP.NE.AND P5, PT, R6, 0x1, PT ;  /* 0x000000010600780c */ /* 0x000fda0003fa5270 */
[----:B------:R-:W-:-:S05]  /*3fb0*/  @P5 IMAD.HI.U32 R6, R8, c[0x0][0x330], RZ ;  /* 0x0000cc0008065a27 */ /* 0x000fca00078e00ff */
[----:B------:R-:W-:Y:S02]  /*3fc0*/  @P5 SHF.R.U32.HI R8, RZ, c[0x0][0x334], R6 ;  /* 0x0000cd00ff085a19 */ /* 0x000fe40000011606 */
.L_x_2486:
[----:B------:R-:W-:Y:S05]  /*3fd0*/  BSYNC B0 ;  /* 0x0000000000007941 */ /* 0x000fea0003800000 */
.L_x_2484:
[----:B------:R-:W-:-:S04]  /*3fe0*/  IMAD R21, R8, c[0x0][0x32c], -R5 ;  /* 0x0000cb0008157a24 */ /* 0x000fc800078e0a05 */
[----:B------:R-:W-:-:S05]  /*3ff0*/  IMAD.IADD R21, R21, 0x1, -R240 ;  /* 0x0000000115157824 */ /* 0x000fca00078e0af0 */
[----:B------:R-:W-:Y:S02]  /*4000*/  IADD3 R5, R21, c[0x0][0x32c], RZ ;  /* 0x0000cb0015057a10 */ /* 0x000fe40007ffe0ff */
[----:B------:R-:W-:Y:S02]  /*4010*/  IMNMX R20, R20, R21, !PT ;  /* 0x0000001514147217 */ /* 0x000fe40007800200 */
[----:B------:R-:W-:Y:S02]  /*4020*/  IMNMX R0, R0, R5, PT ;  /* 0x0000000500007217 */ /* 0x000fe40003800200 */
.L_x_2483:
[----:B------:R-:W-:Y:S01]  /*4030*/  ISETP.GT.AND P6, PT, R20, 0x8, P0 ;  /* 0x000000081400780c */ /* 0x000fe200007c4270 */
[----:B------:R-:W-:Y:S01]  /*4040*/  IMAD.SHL.U32 R227, R4, 0x2, RZ ;  /* 0x0000000204e37824 */ /* 0x000fe200078e00ff */
[----:B------:R-:W-:Y:S01]  /*4050*/  ISETP.GT.AND P5, PT, R20, 0x1, P0 ;  /* 0x000000011400780c */ /* 0x000fe200007a4270 */
[----:B------:R-:W-:Y:S01]  /*4060*/  ULDC.64 UR4, c[0x0][0x2c8] ;  /* 0x0000b20000047ab9 */ /* 0x000fe20000000a00 */
[----:B------:R-:W-:Y:S01]  /*4070*/  ISETP.LT.OR P6, PT, R0, 0x9, P6 ;  /* 0x000000090000780c */ /* 0x000fe200037c1670 */
[--C-:B------:R-:W-:Y:S01]  /*4080*/  IMAD R222, R2, 0x2, R227.reuse ;  /* 0x0000000202de7824 */ /* 0x100fe200078e02e3 */
[----:B------:R-:W-:Y:S01]  /*4090*/  ISETP.LT.OR P5, PT, R0, 0x2, P5 ;  /* 0x000000020000780c */ /* 0x000fe20002fa1670 */
[C---:B------:R-:W-:Y:S01]  /*40a0*/  IMAD R221, R3.reuse, 0x2, R227 ;  /* 0x0000000203dd7824 */ /* 0x040fe200078e02e3 */
[----:B------:R-:W-:Y:S01]  /*40b0*/  FSEL R78, R78, -INF , !P6 ;  /* 0xff8000004e4e7808 */ /* 0x000fe20007000000 */
[----:B------:R-:W-:Y:S01]  /*40c0*/  IMAD R220, R3, 0x2, R222 ;  /* 0x0000000203dc7824 */ /* 0x000fe200078e02de */
[----:B------:R-:W-:Y:S01]  /*40d0*/  ISETP.GT.AND P6, PT, R20, 0x10, P0 ;  /* 0x000000101400780c */ /* 0x000fe200007c4270 */
[----:B------:R-:W-:Y:S01]  /*40e0*/  LDSM.16.MT88.4 R136, [R222+0x100] ;  /* 0x00010000de88783b */ /* 0x000fe20000004200 */
[----:B------:R-:W-:Y:S01]  /*40f0*/  FMNMX.FTZ R16, R12, R19, !PT ;  /* 0x000000130c107209 */ /* 0x000fe20007810000 */
[----:B------:R-:W-:Y:S01]  /*4100*/  UIMAD.WIDE.U32 UR20, UR7, UR4, URZ ;  /* 0x00000004071472a5 */ /* 0x000fe2000f8e003f */
[----:B------:R-:W-:Y:S01]  /*4110*/  ISETP.LT.OR P6, PT, R0, 0x11, P6 ;  /* 0x000000110000780c */ /* 0x000fe200037c1670 */
[----:B------:R-:W-:Y:S01]  /*4120*/  LDSM.16.MT88.4 R156, [R227+0x100] ;  /* 0x00010000e39c783b */ /* 0x000fe20000004200 */
[----:B------:R-:W-:Y:S01]  /*4130*/  FSEL R14, R11, -INF , !P5 ;  /* 0xff8000000b0e7808 */ /* 0x000fe20006800000 */
[----:B------:R-:W-:Y:S01]  /*4140*/  UIADD3 UR14, UR14, -0x2, URZ ;  /* 0xfffffffe0e0e7890 */ /* 0x000fe2000fffe03f */
[----:B------:R-:W-:Y:S01]  /*4150*/  ISETP.GT.AND P5, PT, R20, 0x9, P0 ;  /* 0x000000091400780c */ /* 0x000fe200007a4270 */
[----:B------:R-:W-:Y:S01]  /*4160*/  LDSM.16.MT88.4 R144, [R221+0x100] ;  /* 0x00010000dd90783b */ /* 0x000fe20000004200 */
[----:B------:R-:W-:Y:S01]  /*4170*/  FSEL R8, R46, -INF , !P6 ;  /* 0xff8000002e087808 */ /* 0x000fe20007000000 */
[----:B------:R-:W-:Y:S01]  /*4180*/  @UP2 UMOV UR17, UR21 ;  /* 0x0000001500112c82 */ /* 0x000fe20008000000 */
[----:B------:R-:W-:Y:S01]  /*4190*/  FMNMX.FTZ R16, R15, R16, !PT ;  /* 0x000000100f107209 */ /* 0x000fe20007810000 */
[----:B------:R-:W-:Y:S01]  /*41a0*/  LDSM.16.MT88.4 R152, [R220+0x100] ;  /* 0x00010000dc98783b */ /* 0x000fe20000004200 */
[----:B------:R-:W-:Y:S01]  /*41b0*/  ISETP.GT.AND P6, PT, R20, RZ, P0 ;  /* 0x000000ff1400720c */ /* 0x000fe200007c4270 */
[----:B------:R-:W-:Y:S01]  /*41c0*/  @UP2 USHF.R.U32.HI UR7, URZ, UR5, UR17 ;  /* 0x000000053f072299 */ /* 0x000fe20008011611 */
[C---:B------:R-:W-:Y:S01]  /*41d0*/  ISETP.LT.OR P5, PT, R0.reuse, 0xa, P5 ;  /* 0x0000000a0000780c */ /* 0x040fe20002fa1670 */
[----:B------:R-:W-:Y:S01]  /*41e0*/  LDSM.16.MT88.4 R48, [R222+0x2100] ;  /* 0x00210000de30783b */ /* 0x000fe20000004200 */
[----:B------:R-:W-:Y:S01]  /*41f0*/  FMNMX.FTZ R16, R77, R16, !PT ;  /* 0x000000104d107209 */ /* 0x000fe20007810000 */
[----:B------:R-:W-:Y:S01]  /*4200*/  UIADD3 UR4, UR6, UR7, URZ ;  /* 0x0000000706047290 */ /* 0x000fe2000fffe03f */
[----:B------:R-:W-:Y:S01]  /*4210*/  ISETP.LT.OR P6, PT, R0, 0x1, P6 ;  /* 0x000000010000780c */ /* 0x000fe200037c1670 */
[----:B------:R-:W-:Y:S01]  /*4220*/  LDSM.16.MT88.4 R56, [R221+0x2100] ;  /* 0x00210000dd38783b */ /* 0x000fe20000004200 */
[----:B------:R-:W-:Y:S01]  /*4230*/  FSEL R6, R79, -INF , !P5 ;  /* 0xff8000004f067808 */ /* 0x000fe20006800000 */
[----:B------:R-:W-:Y:S01]  /*4240*/  ULDC UR7, c[0x0][0x328] ;  /* 0x0000ca0000077ab9 */ /* 0x000fe20000000800 */
[----:B------:R-:W-:Y:S01]  /*4250*/  ISETP.GT.AND P5, PT, R20, 0x11, P0 ;  /* 0x000000111400780c */ /* 0x000fe200007a4270 */
[----:B------:R-:W-:Y:S01]  /*4260*/  LDSM.16.MT88.4 R64, [R220+0x2100] ;  /* 0x00210000dc40783b */ /* 0x000fe20000004200 */
[----:B------:R-:W-:Y:S01]  /*4270*/  FMNMX.FTZ R16, R17, R16, !PT ;  /* 0x0000001011107209 */ /* 0x000fe20007810000 */
[----:B------:R-:W-:Y:S01]  /*4280*/  UIADD3 UR7, UR4, UR7, URZ ;  /* 0x0000000704077290 */ /* 0x000fe2000fffe03f */
[----:B------:R-:W-:Y:S01]  /*4290*/  FSEL R10, R10, -INF , !P6 ;  /* 0xff8000000a0a7808 */ /* 0x000fe20007000000 */
[----:B------:R-:W-:Y:S01]  /*42a0*/  LDSM.16.MT88.4 R80, [R222+0x4100] ;  /* 0x00410000de50783b */ /* 0x000fe20000004200 */
[----:B------:R-:W-:-:S02]  /*42b0*/  ISETP.LT.OR P5, PT, R0, 0x12, P5 ;  /* 0x000000120000780c */ /* 0x000fc40002fa1670 */
[----:B------:R-:W-:Y:S01]  /*42c0*/  FMNMX.FTZ R16, R7, R16, !PT ;  /* 0x0000001007107209 */ /* 0x000fe20007810000 */
[----:B------:R-:W-:Y:S01]  /*42d0*/  LDSM.16.MT88.4 R88, [R221+0x4100] ;  /* 0x00410000dd58783b */ /* 0x000fe20000004200 */
[----:B------:R-:W-:Y:S02]  /*42e0*/  FMNMX.FTZ R5, R10, R14, !PT ;  /* 0x0000000e0a057209 */ /* 0x000fe40007810000 */
[----:B------:R-:W-:Y:S01]  /*42f0*/  FSEL R24, R47, -INF , !P5 ;  /* 0xff8000002f187808 */ /* 0x000fe20006800000 */
[----:B------:R-:W-:Y:S01]  /*4300*/  LDSM.16.MT88.4 R96, [R220+0x4100] ;  /* 0x00410000dc60783b */ /* 0x000fe20000004200 */
[----:B------:R-:W-:Y:S02]  /*4310*/  FMNMX.FTZ R16, R13, R16, !PT ;  /* 0x000000100d107209 */ /* 0x000fe40007810000 */
[----:B------:R-:W-:Y:S01]  /*4320*/  ISETP.GT.AND P5, PT, R20, 0x19, P0 ;  /* 0x000000191400780c */ /* 0x000fe200007a4270 */
[----:B------:R-:W-:Y:S01]  /*4330*/  LDSM.16.MT88.4 R104, [R227+0x6100] ;  /* 0x00610000e368783b */ /* 0x000fe20000004200 */
[----:B------:R-:W-:-:S02]  /*4340*/  FMNMX.FTZ R5, R78, R5, !PT ;  /* 0x000000054e057209 */ /* 0x000fc40007810000 */
[----:B------:R-:W-:Y:S01]  /*4350*/  ISETP.GT.AND P6, PT, R20, 0x18, P0 ;  /* 0x000000181400780c */ /* 0x000fe200007c4270 */
[----:B------:R-:W-:Y:S01]  /*4360*/  LDSM.16.MT88.4 R112, [R222+0x6100] ;  /* 0x00610000de70783b */ /* 0x000fe20000004200 */
[----:B------:R-:W-:Y:S02]  /*4370*/  FMNMX.FTZ R22, R9, R16, !PT ;  /* 0x0000001009167209 */ /* 0x000fe40007810000 */
[----:B------:R-:W-:Y:S01]  /*4380*/  ISETP.LT.OR P5, PT, R0, 0x1a, P5 ;  /* 0x0000001a0000780c */ /* 0x000fe20002fa1670 */
[----:B------:R-:W-:Y:S01]  /*4390*/  LDSM.16.MT88.4 R120, [R221+0x6100] ;  /* 0x00610000dd78783b */ /* 0x000fe20000004200 */
[----:B------:R-:W-:Y:S02]  /*43a0*/  FMNMX.FTZ R5, R6, R5, !PT ;  /* 0x0000000506057209 */ /* 0x000fe40007810000 */
[----:B------:R-:W-:Y:S01]  /*43b0*/  ISETP.LT.OR P6, PT, R0, 0x19, P6 ;  /* 0x000000190000780c */ /* 0x000fe200037c1670 */
[----:B--2---:R-:W-:Y:S01]  /*43c0*/  LDSM.16.MT88.4 R32, [R227+0x4900] ;  /* 0x00490000e320783b */ /* 0x004fe20000004200 */
[----:B------:R-:W-:-:S02]  /*43d0*/  FMNMX.FTZ R22, R191, R22, !PT ;  /* 0x00000016bf167209 */ /* 0x000fc40007810000 */
[----:B------:R-:W-:Y:S01]  /*43e0*/  FSEL R16, R43, -INF , !P5 ;  /* 0xff8000002b107808 */ /* 0x000fe20006800000 */
[----:B------:R-:W-:Y:S01]  /*43f0*/  LDSM.16.MT88.4 R168, [R227+0x2900] ;  /* 0x00290000e3a8783b */ /* 0x000fe20000004200 */
[----:B------:R-:W-:Y:S02]  /*4400*/  FMNMX.FTZ R5, R8, R5, !PT ;  /* 0x0000000508057209 */ /* 0x000fe40007810000 */
[----:B------:R-:W-:Y:S01]  /*4410*/  ISETP.GT.AND P5, PT, R20, 0x21, P0 ;  /* 0x000000211400780c */ /* 0x000fe200007a4270 */
[----:B------:R-:W-:Y:S01]  /*4420*/  LDSM.16.MT88.4 R164, [R221+0x2900] ;  /* 0x00290000dda4783b */ /* 0x000fe20000004200 */
[----:B------:R-:W-:Y:S02]  /*4430*/  FSEL R18, R42, -INF , !P6 ;  /* 0xff8000002a127808 */ /* 0x000fe40007000000 */
[----:B------:R-:W-:Y:S01]  /*4440*/  FMNMX.FTZ R22, R183, R22, !PT ;  /* 0x00000016b7167209 */ /* 0x000fe20007810000 */
[----:B------:R-:W-:Y:S01]  /*4450*/  LDSM.16.MT88.4 R40, [R227+0x2100] ;  /* 0x00210000e328783b */ /* 0x000fe20000004200 */
[----:B------:R-:W-:-:S02]  /*4460*/  ISETP.GT.AND P6, PT, R20, 0x20, P0 ;  /* 0x000000201400780c */ /* 0x000fc400007c4270 */
[----:B------:R-:W-:Y:S02]  /*4470*/  FMNMX.FTZ R5, R24, R5, !PT ;  /* 0x0000000518057209 */ /* 0x000fe40007810000 */
[C---:B------:R-:W-:Y:S02]  /*4480*/  ISETP.LT.OR P5, PT, R0.reuse, 0x22, P5 ;  /* 0x000000220000780c */ /* 0x040fe40002fa1670 */
[----:B------:R-:W-:Y:S02]  /*4490*/  FMNMX.FTZ R22, R185, R22, !PT ;  /* 0x00000016b9167209 */ /* 0x000fe40007810000 */
[----:B------:R-:W-:Y:S02]  /*44a0*/  ISETP.LT.OR P6, PT, R0, 0x21, P6 ;  /* 0x000000210000780c */ /* 0x000fe400037c1670 */
[----:B------:R-:W-:Y:S02]  /*44b0*/  FMNMX.FTZ R5, R18, R5, !PT ;  /* 0x0000000512057209 */ /* 0x000fe40007810000 */
[----:B------:R-:W-:-:S02]  /*44c0*/  FSEL R192, R75, -INF , !P5 ;  /* 0xff8000004bc07808 */ /* 0x000fc40006800000 */
[----:B------:R-:W-:Y:S02]  /*44d0*/  ISETP.GT.AND P5, PT, R20, 0x28, P0 ;  /* 0x000000281400780c */ /* 0x000fe400007a4270 */
[----:B------:R-:W-:Y:S02]  /*44e0*/  FMNMX.FTZ R22, R189, R22, !PT ;  /* 0x00000016bd167209 */ /* 0x000fe40007810000 */
[----:B------:R-:W-:Y:S02]  /*44f0*/  FSEL R244, R74, -INF , !P6 ;  /* 0xff8000004af47808 */ /* 0x000fe40007000000 */
[----:B------:R-:W-:Y:S01]  /*4500*/  FMNMX.FTZ R11, R16, R5, !PT ;  /* 0x00000005100b7209 */ /* 0x000fe20007810000 */
[----:B------:R-:W-:Y:S01]  /*4510*/  LDSM.16.MT88.4 R72, [R227+0x4100] ;  /* 0x00410000e348783b */ /* 0x000fe20000004200 */
[----:B------:R-:W-:Y:S02]  /*4520*/  ISETP.LT.OR P5, PT, R0, 0x29, P5 ;  /* 0x000000290000780c */ /* 0x000fe40002fa1670 */
[----:B------:R-:W-:-:S02]  /*4530*/  ISETP.GT.AND P6, PT, R20, 0x29, P0 ;  /* 0x000000291400780c */ /* 0x000fc400007c4270 */
[----:B------:R-:W-:Y:S02]  /*4540*/  FMNMX.FTZ R22, R199, R22, !PT ;  /* 0x00000016c7167209 */ /* 0x000fe40007810000 */
[----:B------:R-:W-:Y:S02]  /*4550*/  FMNMX.FTZ R11, R244, R11, !PT ;  /* 0x0000000bf40b7209 */ /* 0x000fe40007810000 */
[----:B------:R-:W-:Y:S02]  /*4560*/  FSEL R202, R70, -INF , !P5 ;  /* 0xff80000046ca7808 */ /* 0x000fe40006800000 */
[----:B------:R-:W-:Y:S02]  /*4570*/  ISETP.LT.OR P6, PT, R0, 0x2a, P6 ;  /* 0x0000002a0000780c */ /* 0x000fe400037c1670 */
[----:B------:R-:W-:Y:S02]  /*4580*/  ISETP.GT.AND P5, PT, R20, 0x30, P0 ;  /* 0x000000301400780c */ /* 0x000fe400007a4270 */
[----:B------:R-:W-:-:S02]  /*4590*/  FMNMX.FTZ R22, R197, R22, !PT ;  /* 0x00000016c5167209 */ /* 0x000fc40007810000 */
[----:B------:R-:W-:Y:S02]  /*45a0*/  FMNMX.FTZ R11, R192, R11, !PT ;  /* 0x0000000bc00b7209 */ /* 0x000fe40007810000 */
[----:B------:R-:W-:Y:S02]  /*45b0*/  FSEL R194, R71, -INF , !P6 ;  /* 0xff80000047c27808 */ /* 0x000fe40007000000 */
[----:B------:R-:W-:Y:S02]  /*45c0*/  ISETP.LT.OR P5, PT, R0, 0x31, P5 ;  /* 0x000000310000780c */ /* 0x000fe40002fa1670 */
[----:B------:R-:W-:Y:S02]  /*45d0*/  FMNMX.FTZ R22, R195, R22, !PT ;  /* 0x00000016c3167209 */ /* 0x000fe40007810000 */
[----:B------:R-:W-:Y:S02]  /*45e0*/  ISETP.GT.AND P6, PT, R20, 0x31, P0 ;  /* 0x000000311400780c */ /* 0x000fe400007c4270 */
[----:B------:R-:W-:-:S02]  /*45f0*/  FMNMX.FTZ R11, R202, R11, !PT ;  /* 0x0000000bca0b7209 */ /* 0x000fc40007810000 */
[----:B------:R-:W-:Y:S02]  /*4600*/  FSEL R198, R30, -INF , !P5 ;  /* 0xff8000001ec67808 */ /* 0x000fe40006800000 */
[----:B------:R-:W-:Y:S02]  /*4610*/  FMNMX.FTZ R5, R193, R22, !PT ;  /* 0x00000016c1057209 */ /* 0x000fe40007810000 */
[----:B------:R-:W-:Y:S02]  /*4620*/  ISETP.LT.OR P6, PT, R0, 0x32, P6 ;  /* 0x000000320000780c */ /* 0x000fe400037c1670 */
[----:B------:R-:W-:Y:S01]  /*4630*/  ISETP.GT.AND P5, PT, R20, 0x38, P0 ;  /* 0x000000381400780c */ /* 0x000fe200007a4270 */
[----:B------:R-:W1:Y:S01]  /*4640*/  SHFL.BFLY PT, R22, R5, 0x2, 0x1f ;  /* 0x0c401f0005167f89 */ /* 0x000e6200000e0000 */
[----:B------:R-:W-:Y:S02]  /*4650*/  FMNMX.FTZ R11, R194, R11, !PT ;  /* 0x0000000bc20b7209 */ /* 0x000fe40007810000 */
[----:B------:R-:W-:-:S02]  /*4660*/  ISETP.GT.AND P0, PT, R20, 0x39, P0 ;  /* 0x000000391400780c */ /* 0x000fc40000704270 */
[----:B------:R-:W-:Y:S02]  /*4670*/  FSEL R196, R31, -INF , !P6 ;  /* 0xff8000001fc47808 */ /* 0x000fe40007000000 */
[----:B------:R-:W-:Y:S01]  /*4680*/  ISETP.LT.OR P5, PT, R0, 0x39, P5 ;  /* 0x000000390000780c */ /* 0x000fe20002fa1670 */
[----:B------:R-:W-:Y:S01]  /*4690*/  LDSM.16.MT88.4 R28, [R222+0x4900] ;  /* 0x00490000de1c783b */ /* 0x000fe20000004200 */
[----:B------:R-:W-:Y:S02]  /*46a0*/  FMNMX.FTZ R11, R198, R11, !PT ;  /* 0x0000000bc60b7209 */ /* 0x000fe40007810000 */
[----:B------:R-:W-:Y:S02]  /*46b0*/  ISETP.LT.OR P0, PT, R0, 0x3a, P0 ;  /* 0x0000003a0000780c */ /* 0x000fe40000701670 */
[----:B------:R-:W-:Y:S02]  /*46c0*/  FSEL R190, R54, -INF , !P5 ;  /* 0xff80000036be7808 */ /* 0x000fe40006800000 */
[----:B------:R-:W-:-:S02]  /*46d0*/  FMNMX.FTZ R11, R196, R11, !PT ;  /* 0x0000000bc40b7209 */ /* 0x000fc40007810000 */
[----:B------:R-:W-:Y:S02]  /*46e0*/  FSEL R188, R55, -INF , !P0 ;  /* 0xff80000037bc7808 */ /* 0x000fe40004000000 */
        /* <DEDUP_REMOVED lines=13> */
[--C-:B------:R-:W-:Y:S02]  /*47c0*/  FFMA.FTZ R181, R19, c[0x0][0x2d0], -R200.reuse ;  /* 0x0000b40013b57a23 */ /* 0x100fe400000108c8 */
[--C-:B------:R-:W-:Y:S01]  /*47d0*/  FFMA.FTZ R175, R77, c[0x0][0x2d0], -R200.reuse ;  /* 0x0000b4004daf7a23 */ /* 0x100fe200000108c8 */
[----:B------:R-:W-:Y:S01]  /*47e0*/  MUFU.EX2 R182, R182 ;  /* 0x000000b600b67308 */ /* 0x000fe20000000800 */
[--C-:B------:R-:W-:Y:S01]  /*47f0*/  FFMA.FTZ R174, R7, c[0x0][0x2d0], -R200.reuse ;  /* 0x0000b40007ae7a23 */ /* 0x100fe200000108c8 */
[----:B-1----:R-:W-:Y:S01]  /*4800*/  FMNMX.FTZ R12, R20, R5, !PT ;  /* 0x00000005140c7209 */ /* 0x002fe20007810000 */
[--C-:B------:R-:W-:Y:S01]  /*4810*/  FFMA.FTZ R173, R13, c[0x0][0x2d0], -R200.reuse ;  /* 0x0000b4000dad7a23 */ /* 0x100fe200000108c8 */
[----:B------:R-:W-:Y:S01]  /*4820*/  LDSM.16.MT88.4 R20, [R227+0x900] ;  /* 0x00090000e314783b */ /* 0x000fe20000004200 */
[--C-:B------:R-:W-:Y:S01]  /*4830*/  FFMA.FTZ R179, R17, c[0x0][0x2d0], -R200.reuse ;  /* 0x0000b40011b37a23 */ /* 0x100fe200000108c8 */
[C---:B------:R-:W-:Y:S01]  /*4840*/  FSETP.NEU.FTZ.AND P0, PT, R12.reuse, -INF , PT ;  /* 0xff8000000c00780b */ /* 0x040fe20003f1d000 */
[----:B------:R-:W-:Y:S01]  /*4850*/  FMUL.FTZ R187, R12, c[0x0][0x2d0] ;  /* 0x0000b4000cbb7a20 */ /* 0x000fe20000410000 */
[----:B------:R-:W1:Y:S01]  /*4860*/  MUFU.EX2 R181, R181 ;  /* 0x000000b500b57308 */ /* 0x000e620000000800 */
[----:B------:R-:W-:-:S02]  /*4870*/  FFMA.FTZ R184, R191, c[0x0][0x2d0], -R200 ;  /* 0x0000b400bfb87a23 */ /* 0x000fc400000108c8 */
[--C-:B------:R-:W-:Y:S01]  /*4880*/  FFMA.FTZ R186, R189, c[0x0][0x2d0], -R200.reuse ;  /* 0x0000b400bdba7a23 */ /* 0x100fe200000108c8 */
[----:B------:R-:W-:Y:S01]  /*4890*/  FSEL R187, R187, RZ, P0 ;  /* 0x000000ffbbbb7208 */ /* 0x000fe20000000000 */
[--C-:B------:R-:W-:Y:S01]  /*48a0*/  FFMA.FTZ R183, R183, c[0x0][0x2d0], -R200.reuse ;  /* 0x0000b400b7b77a23 */ /* 0x100fe200000108c8 */
[----:B------:R-:W-:Y:S01]  /*48b0*/  PLOP3.LUT P0, PT, PT, PT, UP1, 0x40, 0x0 ;  /* 0x000000000000781c */ /* 0x000fe20003f0e818 */
[----:B------:R-:W-:Y:S01]  /*48c0*/  FFMA.FTZ R185, R185, c[0x0][0x2d0], -R200 ;  /* 0x0000b400b9b97a23 */ /* 0x000fe200000108c8 */
[----:B------:R-:W-:Y:S01]  /*48d0*/  MUFU.EX2 R180, R180 ;  /* 0x000000b400b47308 */ /* 0x000fe20000000800 */
[--C-:B------:R-:W-:Y:S02]  /*48e0*/  FFMA.FTZ R177, R10, c[0x0][0x2d0], -R187.reuse ;  /* 0x0000b4000ab17a23 */ /* 0x100fe400000108bb */
[--C-:B------:R-:W-:Y:S02]  /*48f0*/  FFMA.FTZ R176, R14, c[0x0][0x2d0], -R187.reuse ;  /* 0x0000b4000eb07a23 */ /* 0x100fe400000108bb */
[----:B------:R-:W-:-:S02]  /*4900*/  FFMA.FTZ R178, R78, c[0x0][0x2d0], -R187 ;  /* 0x0000b4004eb27a23 */ /* 0x000fc400000108bb */
[--C-:B------:R-:W-:Y:S01]  /*4910*/  FFMA.FTZ R15, R6, c[0x0][0x2d0], -R187.reuse ;  /* 0x0000b400060f7a23 */ /* 0x100fe200000108bb */
[----:B------:R-:W2:Y:S01]  /*4920*/  MUFU.EX2 R175, R175 ;  /* 0x000000af00af7308 */ /* 0x000ea20000000800 */
[----:B------:R-:W3:Y:S01]  /*4930*/  LDSM.16.MT88.4 R4, [R220+0x6100] ;  /* 0x00610000dc04783b */ /* 0x000ee20000004200 */
[----:B------:R-:W-:Y:S01]  /*4940*/  FFMA.FTZ R14, R9, c[0x0][0x2d0], -R200 ;  /* 0x0000b400090e7a23 */ /* 0x000fe200000108c8 */
[----:B-1----:R-:W-:Y:S01]  /*4950*/  F2FP.BF16.PACK_AB R128, R181, R182 ;  /* 0x000000b6b580723e */ /* 0x002fe200000010ff */
[--C-:B------:R-:W-:Y:S02]  /*4960*/  FFMA.FTZ R172, R8, c[0x0][0x2d0], -R187.reuse ;  /* 0x0000b40008ac7a23 */ /* 0x100fe400000108bb */
[----:B------:R-:W1:Y:S01]  /*4970*/  LDSM.16.MT88.4 R8, [R222+0x900] ;  /* 0x00090000de08783b */ /* 0x000e620000004200 */
[--C-:B------:R-:W-:Y:S01]  /*4980*/  FFMA.FTZ R13, R24, c[0x0][0x2d0], -R187.reuse ;  /* 0x0000b400180d7a23 */ /* 0x100fe200000108bb */
[----:B------:R-:W-:Y:S01]  /*4990*/  MUFU.EX2 R177, R177 ;  /* 0x000000b100b17308 */ /* 0x000fe20000000800 */
[--C-:B------:R-:W-:Y:S01]  /*49a0*/  FFMA.FTZ R3, R18, c[0x0][0x2d0], -R187.reuse ;  /* 0x0000b40012037a23 */ /* 0x100fe200000108bb */
[----:B------:R-:W-:Y:S01]  /*49b0*/  LDSM.16.MT88.4 R24, [R221+0x900] ;  /* 0x00090000dd18783b */ /* 0x000fe20000004200 */
[----:B------:R-:W-:-:S02]  /*49c0*/  FFMA.FTZ R2, R16, c[0x0][0x2d0], -R187 ;  /* 0x0000b40010027a23 */ /* 0x000fc400000108bb */
[--C-:B------:R-:W-:Y:S01]  /*49d0*/  FFMA.FTZ R189, R244, c[0x0][0x2d0], -R187.reuse ;  /* 0x0000b400f4bd7a23 */ /* 0x100fe200000108bb */
[----:B------:R-:W4:Y:S01]  /*49e0*/  LDSM.16.MT88.4 R16, [R220+0x900] ;  /* 0x00090000dc10783b */ /* 0x000f220000004200 */
[--C-:B------:R-:W-:Y:S01]  /*49f0*/  FFMA.FTZ R192, R192, c[0x0][0x2d0], -R187.reuse ;  /* 0x0000b400c0c07a23 */ /* 0x100fe200000108bb */
[----:B------:R-:W5:Y:S01]  /*4a00*/  MUFU.EX2 R176, R176 ;  /* 0x000000b000b07308 */ /* 0x000f620000000800 */
[----:B--2---:R-:W-:Y:S01]  /*4a10*/  F2FP.BF16.PACK_AB R130, R175, R180 ;  /* 0x000000b4af82723e */ /* 0x004fe200000010ff */
[--C-:B------:R-:W-:Y:S02]  /*4a20*/  FFMA.FTZ R191, R202, c[0x0][0x2d0], -R187.reuse ;  /* 0x0000b400cabf7a23 */ /* 0x100fe400000108bb */
[----:B------:R-:W-:Y:S02]  /*4a30*/  FFMA.FTZ R194, R194, c[0x0][0x2d0], -R187 ;  /* 0x0000b400c2c27a23 */ /* 0x000fe400000108bb */
[--C-:B------:R-:W-:Y:S02]  /*4a40*/  FFMA.FTZ R244, R193, c[0x0][0x2d0], -R200.reuse ;  /* 0x0000b400c1f47a23 */ /* 0x100fe400000108c8 */
[----:B------:R-:W-:Y:S01]  /*4a50*/  MUFU.EX2 R178, R178 ;  /* 0x000000b200b27308 */ /* 0x000fe20000000800 */
[----:B------:R-:W-:-:S02]  /*4a60*/  FFMA.FTZ R199, R199, c[0x0][0x2d0], -R200 ;  /* 0x0000b400c7c77a23 */ /* 0x000fc400000108c8 */
[--C-:B------:R-:W-:Y:S02]  /*4a70*/  FFMA.FTZ R202, R197, c[0x0][0x2d0], -R200.reuse ;  /* 0x0000b400c5ca7a23 */ /* 0x100fe400000108c8 */
[----:B------:R-:W-:Y:S02]  /*4a80*/  FFMA.FTZ R195, R195, c[0x0][0x2d0], -R200 ;  /* 0x0000b400c3c37a23 */ /* 0x000fe400000108c8 */
[--C-:B------:R-:W-:Y:S01]  /*4a90*/  FFMA.FTZ R193, R198, c[0x0][0x2d0], -R187.reuse ;  /* 0x0000b400c6c17a23 */ /* 0x100fe200000108bb */
[----:B------:R-:W2:Y:S01]  /*4aa0*/  MUFU.EX2 R15, R15 ;  /* 0x0000000f000f7308 */ /* 0x000ea20000000800 */
[----:B-----5:R-:W-:Y:S01]  /*4ab0*/  F2FP.BF16.PACK_AB R129, R176, R177 ;  /* 0x000000b1b081723e */ /* 0x020fe200000010ff */
[--C-:B------:R-:W-:Y:S02]  /*4ac0*/  FFMA.FTZ R196, R196, c[0x0][0x2d0], -R187.reuse ;  /* 0x0000b400c4c47a23 */ /* 0x100fe400000108bb */
[--C-:B------:R-:W-:Y:S02]  /*4ad0*/  FFMA.FTZ R190, R190, c[0x0][0x2d0], -R187.reuse ;  /* 0x0000b400bebe7a23 */ /* 0x100fe400000108bb */
[----:B------:R-:W-:-:S02]  /*4ae0*/  FFMA.FTZ R241, R188, c[0x0][0x2d0], -R187 ;  /* 0x0000b400bcf17a23 */ /* 0x000fc400000108bb */
[----:B------:R-:W-:Y:S01]  /*4af0*/  MUFU.EX2 R179, R179 ;  /* 0x000000b300b37308 */ /* 0x000fe20000000800 */
[----:B------:R-:W-:Y:S02]  /*4b00*/  FADD.FTZ R181, R182, R181 ;  /* 0x000000b5b6b57221 */ /* 0x000fe40000010000 */
[----:B------:R-:W-:Y:S02]  /*4b10*/  FADD.FTZ R177, R177, R176 ;  /* 0x000000b0b1b17221 */ /* 0x000fe40000010000 */
[----:B------:R-:W-:Y:S01]  /*4b20*/  FADD.FTZ R180, R180, R181 ;  /* 0x000000b5b4b47221 */ /* 0x000fe20000010000 */
[----:B--2---:R-:W-:Y:S02]  /*4b30*/  F2FP.BF16.PACK_AB R131, R15, R178 ;  /* 0x000000b20f83723e */ /* 0x004fe400000010ff */
[----:B------:R-:W2:Y:S01]  /*4b40*/  MUFU.EX2 R174, R174 ;  /* 0x000000ae00ae7308 */ /* 0x000ea20000000800 */
[----:B------:R-:W-:Y:S02]  /*4b50*/  FADD.FTZ R178, R178, R177 ;  /* 0x000000b1b2b27221 */ /* 0x000fe40000010000 */
[----:B------:R-:W-:-:S02]  /*4b60*/  FADD.FTZ R180, R175, R180 ;  /* 0x000000b4afb47221 */ /* 0x000fc40000010000 */
        /* <DEDUP_REMOVED lines=54> */
[----:B--2---:R-:W-:Y:S01]  /*4ed0*/  F2FP.BF16.PACK_AB R4, R174, R179 ;  /* 0x000000b3ae04723e */ /* 0x004fe200000010ff */
        /* <DEDUP_REMOVED lines=17> */
[----:B------:R-:W2:Y:S07]  /*4ff0*/  LDSM.16.MT88.4 R20, [R222+0x2900] ;  /* 0x00290000de14783b */ /* 0x000eae0000004200 */
[C---:B----4-:R-:W-:Y:S08]  /*5000*/  HMMA.16816.F32.BF16 R148, R4.reuse, R16, R148 ;  /* 0x000000100494723c */ /* 0x050ff00000041894 */
[C---:B------:R-:W-:Y:S01]  /*5010*/  HMMA.16816.F32.BF16 R152, R4.reuse, R18, R152 ;  /* 0x000000120498723c */ /* 0x040fe20000041898 */
[----:B------:R-:W3:Y:S07]  /*5020*/  LDSM.16.MT88.4 R16, [R220+0x4900] ;  /* 0x00490000dc10783b */ /* 0x000eee0000004200 */
[C---:B------:R-:W-:Y:S08]  /*5030*/  HMMA.16816.F32.BF16 R140, R4.reuse, R24, R140 ;  /* 0x00000018048c723c */ /* 0x040ff0000004188c */
[C---:B-1----:R-:W-:Y:S08]  /*5040*/  HMMA.16816.F32.BF16 R60, R4.reuse, R8, R60 ;  /* 0x00000008043c723c */ /* 0x042ff0000004183c */
[C---:B------:R-:W-:Y:S01]  /*5050*/  HMMA.16816.F32.BF16 R64, R4.reuse, R10, R64 ;  /* 0x0000000a0440723c */ /* 0x040fe20000041840 */
[----:B------:R-:W1:Y:S07]  /*5060*/  LDSM.16.MT88.4 R8, [R222+0x6900] ;  /* 0x00690000de08783b */ /* 0x000e6e0000004200 */
        /* <DEDUP_REMOVED lines=25> */
[----:B------:R-:W-:Y:S07]  /*5200*/  LDSM.16.MT88.4 R24, [R222+0x1100] ;  /* 0x00110000de18783b */ /* 0x000fee0000004200 */
[C---:B--2---:R-:W-:Y:S08]  /*5210*/  HMMA.16816.F32.BF16 R100, R4.reuse, R20, R100 ;  /* 0x000000140464723c */ /* 0x044ff00000041864 */
[C---:B------:R-:W-:Y:S01]  /*5220*/  HMMA.16816.F32.BF16 R104, R4.reuse, R22, R104 ;  /* 0x000000160468723c */ /* 0x040fe20000041868 */
[----:B------:R-:W-:Y:S07]  /*5230*/  LDSM.16.MT88.4 R20, [R220+0x1100] ;  /* 0x00110000dc14783b */ /* 0x000fee0000004200 */
[C---:B---3--:R-:W-:Y:S08]  /*5240*/  HMMA.16816.F32.BF16 R116, R4.reuse, R16, R116 ;  /* 0x000000100474723c */ /* 0x048ff00000041874 */
[C---:B------:R-:W-:Y:S01]  /*5250*/  HMMA.16816.F32.BF16 R120, R4.reuse, R18, R120 ;  /* 0x000000120478723c */ /* 0x040fe20000041878 */
[----:B------:R-:W2:Y:S07]  /*5260*/  LDSM.16.MT88.4 R16, [R227+0x3100] ;  /* 0x00310000e310783b */ /* 0x000eae0000004200 */
        /* <DEDUP_REMOVED lines=30> */
[C---:B------:R-:W-:Y:S08]  /*5450*/  HMMA.16816.F32.BF16 R132, R4.reuse, R24, R132 ;  /* 0x000000180484723c */ /* 0x040ff00000041884 */
[C---:B------:R-:W-:Y:S01]  /*5460*/  HMMA.16816.F32.BF16 R136, R4.reuse, R26, R136 ;  /* 0x0000001a0488723c */ /* 0x040fe20000041888 */
[----:B------:R-:W5:Y:S07]  /*5470*/  LDSM.16.MT88.4 R24, [R221+0x5100] ;  /* 0x00510000dd18783b */ /* 0x000f6e0000004200 */
[C---:B------:R-:W-:Y:S08]  /*5480*/  HMMA.16816.F32.BF16 R52, R4.reuse, R164, R52 ;  /* 0x000000a40434723c */ /* 0x040ff00000041834 */
[C---:B------:R-:W-:Y:S01]  /*5490*/  HMMA.16816.F32.BF16 R56, R4.reuse, R166, R56 ;  /* 0x000000a60438723c */ /* 0x040fe20000041838 */
[----:B------:R-:W-:Y:S07]  /*54a0*/  LDSM.16.MT88.4 R164, [R220+0x7100] ;  /* 0x00710000dca4783b */ /* 0x000fee0000004200 */
        /* <DEDUP_REMOVED lines=21> */
[C---:B--2---:R-:W-:Y:S08]  /*5600*/  HMMA.16816.F32.BF16 R116, R4.reuse, R16, R116 ;  /* 0x000000100474723c */ /* 0x044ff00000041874 */
        /* <DEDUP_REMOVED lines=40> */
[----:B------:R-:W1:Y:S07]  /*5890*/  LDSM.16.MT88.4 R20, [R220+0x7900] ;  /* 0x00790000dc14783b */ /* 0x000e6e0000004200 */
[C---:B------:R-:W-:Y:S08]  /*58a0*/  HMMA.16816.F32.BF16 R52, R4.reuse, R168, R52 ;  /* 0x000000a80434723c */ /* 0x040ff00000041834 */
[C---:B------:R-:W-:Y:S08]  /*58b0*/  HMMA.16816.F32.BF16 R56, R4.reuse, R170, R56 ;  /* 0x000000aa0438723c */ /* 0x040ff00000041838 */
[C---:B------:R-:W-:Y:S08]  /*58c0*/  HMMA.16816.F32.BF16 R60, R4.reuse, R164, R60 ;  /* 0x000000a4043c723c */ /* 0x040ff0000004183c */
[C---:B------:R-:W-:Y:S08]  /*58d0*/  HMMA.16816.F32.BF16 R64, R4.reuse, R166, R64 ;  /* 0x000000a60440723c */ /* 0x040ff00000041840 */
[C---:B---3--:R-:W-:Y:S08]  /*58e0*/  HMMA.16816.F32.BF16 R76, R4.reuse, R32, R76 ;  /* 0x00000020044c723c */ /* 0x048ff0000004184c */
[C---:B------:R-:W-:Y:S08]  /*58f0*/  HMMA.16816.F32.BF16 R80, R4.reuse, R34, R80 ;  /* 0x000000220450723c */ /* 0x040ff00000041850 */
[C---:B----4-:R-:W-:Y:S08]  /*5900*/  HMMA.16816.F32.BF16 R84, R4.reuse, R28, R84 ;  /* 0x0000001c0454723c */ /* 0x050ff00000041854 */
[C---:B------:R-:W-:Y:S08]  /*5910*/  HMMA.16816.F32.BF16 R88, R4.reuse, R30, R88 ;  /* 0x0000001e0458723c */ /* 0x040ff00000041858 */
[C---:B-----5:R-:W-:Y:S08]  /*5920*/  HMMA.16816.F32.BF16 R92, R4.reuse, R24, R92 ;  /* 0x00000018045c723c */ /* 0x060ff0000004185c */
[C---:B------:R-:W-:Y:S08]  /*5930*/  HMMA.16816.F32.BF16 R96, R4.reuse, R26, R96 ;  /* 0x0000001a0460723c */ /* 0x040ff00000041860 */
[C---:B--2---:R-:W-:Y:S08]  /*5940*/  HMMA.16816.F32.BF16 R108, R4.reuse, R16, R108 ;  /* 0x00000010046c723c */ /* 0x044ff0000004186c */
[C---:B------:R-:W-:Y:S08]  /*5950*/  HMMA.16816.F32.BF16 R112, R4.reuse, R18, R112 ;  /* 0x000000120470723c */ /* 0x040ff00000041870 */
[C---:B-1----:R-:W-:Y:S08]  /*5960*/  HMMA.16816.F32.BF16 R116, R4.reuse, R8, R116 ;  /* 0x000000080474723c */ /* 0x042ff00000041874 */
        /* <DEDUP_REMOVED lines=15> */
.L_x_2488:
[----:B------:R-:W-:Y:S02]  /*5a60*/  UISETP.NE.AND UP0, UPT, UR6, 0x1, UPT ;  /* 0x000000010600788c */ /* 0x000fe4000bf05270 */
[----:B------:R-:W-:Y:S02]  /*5a70*/  ULDC.64 UR4, c[0x0][0x330] ;  /* 0x0000cc0000047ab9 */ /* 0x000fe40000000a00 */
[----:B------:R-:W-:-:S07]  /*5a80*/  UIMAD.WIDE.U32 UR20, UR17, UR4, URZ ;  /* 0x00000004111472a5 */ /* 0x000fce000f8e003f */
[----:B------:R-:W-:Y:S02]  /*5a90*/  @UP0 USHF.R.U32.HI UR17, URZ, UR5, UR21 ;  /* 0x000000053f110299 */ /* 0x000fe40008011615 */
.L_x_2489:
[----:B------:R-:W-:Y:S02]  /*5aa0*/  ULDC UR4, c[0x0][0x32c] ;  /* 0x0000cb0000047ab9 */ /* 0x000fe40000000800 */
[----:B------:R-:W-:-:S04]  /*5ab0*/  UIMAD UR4, UR17, UR6, UR4 ;  /* 0x00000006110472a4 */ /* 0x000fc8000f8e0204 */
[----:B------:R-:W-:-:S04]  /*5ac0*/  UISETP.LT.AND UP0, UPT, UR7, UR4, UPT ;  /* 0x000000040700728c */ /* 0x000fc8000bf01270 */
[----:B------:R-:W-:-:S04]  /*5ad0*/  USEL UR7, UR7, UR4, UP0 ;  /* 0x0000000407077287 */ /* 0x000fc80008000000 */
.L_x_2487:
        /* <DEDUP_REMOVED lines=9> */
[----:B------:R-:W-:Y:S01]  /*5b70*/  ULDC.64 UR6, c[0x0][0x208] ;  /* 0x0000820000067ab9 */ /* 0x000fe20000000a00 */
[C---:B------:R-:W-:Y:S01]  /*5b80*/  IADD3 R3, P6, R234.reuse, 0x40, RZ ;  /* 0x00000040ea037810 */ /* 0x040fe20007fde0ff */
[----:B------:R-:W-:Y:S01]  /*5b90*/  ULDC.64 UR4, c[0x0][0x1e0] ;  /* 0x0000780000047ab9 */ /* 0x000fe20000000a00 */
[----:B------:R-:W-:-:S03]  /*5ba0*/  IADD3 R2, P5, R234, 0x80, RZ ;  /* 0x00000080ea027810 */ /* 0x000fc60007fbe0ff */
[----:B------:R1:W-:Y:S04]  /*5bb0*/  STL [R1+0x10], R3 ;  /* 0x0000100301007387 */ /* 0x0003e80000100800 */
[----:B------:R2:W-:Y:S02]  /*5bc0*/  STL [R1+0x8], R2 ;  /* 0x0000080201007387 */ /* 0x0005e40000100800 */
[----:B------:R-:W-:Y:S01]  /*5bd0*/  @P0 IMAD.HI.U32 R245, R233, c[0x0][0x2c8], RZ ;  /* 0x0000b200e9f50a27 */ /* 0x000fe200078e00ff */
[----:B------:R-:W-:-:S13]  /*5be0*/  PLOP3.LUT P0, PT, PT, PT, UP2, 0x80, 0x0 ;  /* 0x000000000000781c */ /* 0x000fda0003f0f028 */
[----:B------:R-:W-:Y:S01]  /*5bf0*/  @P0 SHF.R.U32.HI R245, RZ, c[0x0][0x2cc], R245 ;  /* 0x0000b300fff50a19 */ /* 0x000fe200000116f5 */
[----:B-1----:R-:W-:Y:S01]  /*5c00*/  IMAD.X R3, RZ, RZ, R239, P6 ;  /* 0x000000ffff037224 */ /* 0x002fe200030e06ef */
[----:B--2---:R-:W-:-:S05]  /*5c10*/  IADD3 R2, P6, R234, 0xc0, RZ ;  /* 0x000000c0ea027810 */ /* 0x004fca0007fde0ff */
[----:B------:R1:W-:Y:S01]  /*5c20*/  STL [R1], R2 ;  /* 0x0000000201007387 */ /* 0x0003e20000100800 */
[----:B------:R-:W-:Y:S01]  /*5c30*/  IMAD.X R252, RZ, RZ, R239, P6 ;  /* 0x000000fffffc7224 */ /* 0x000fe200030e06ef */
[C---:B------:R-:W-:Y:S02]  /*5c40*/  IADD3 R249, P6, R236.reuse, 0x80, RZ ;  /* 0x00000080ecf97810 */ /* 0x040fe40007fde0ff */
[----:B------:R2:W-:Y:S03]  /*5c50*/  STL [R1+0xc], R3 ;  /* 0x00000c0301007387 */ /* 0x0005e60000100800 */
[----:B------:R-:W-:Y:S02]  /*5c60*/  IMAD.X R248, RZ, RZ, R243, P6 ;  /* 0x000000fffff87224 */ /* 0x000fe400030e06f3 */
[----:B-1----:R-:W-:Y:S02]  /*5c70*/  IMAD.MOV.U32 R2, RZ, RZ, R12 ;  /* 0x000000ffff027224 */ /* 0x002fe400078e000c */
[----:B--2---:R-:W-:Y:S01]  /*5c80*/  IMAD.X R3, RZ, RZ, R239, P5 ;  /* 0x000000ffff037224 */ /* 0x004fe200028e06ef */
[----:B------:R-:W-:-:S04]  /*5c90*/  IADD3 R251, P5, R236, 0x40, RZ ;  /* 0x00000040ecfb7810 */ /* 0x000fc80007fbe0ff */
[----:B------:R1:W-:Y:S01]  /*5ca0*/  STL [R1+0x4], R3 ;  /* 0x0000040301007387 */ /* 0x0003e20000100800 */
[----:B------:R-:W-:Y:S01]  /*5cb0*/  IMAD.X R250, RZ, RZ, R243, P5 ;  /* 0x000000fffffa7224 */ /* 0x000fe200028e06f3 */
[----:B------:R-:W-:-:S05]  /*5cc0*/  IADD3 R247, P5, R236, 0xc0, RZ ;  /* 0x000000c0ecf77810 */ /* 0x000fca0007fbe0ff */
[----:B------:R-:W-:Y:S02]  /*5cd0*/  IMAD.X R246, RZ, RZ, R243, P5 ;  /* 0x000000fffff67224 */ /* 0x000fe400028e06f3 */
[----:B-1----:R-:W-:Y:S02]  /*5ce0*/  IMAD.MOV.U32 R3, RZ, RZ, R0 ;  /* 0x000000ffff037224 */ /* 0x002fe400078e0000 */
.L_x_2499:
[----:B------:R-:W2:Y:S01]  /*5cf0*/  LDL R13, [R1+0x10] ;  /* 0x00001000010d7983 */ /* 0x000ea20000100800 */
[----:B------:R-:W-:Y:S01]  /*5d00*/  UISETP.GT.AND UP3, UPT, UR8, UR14, UPT ;  /* 0x0000000e0800728c */ /* 0x000fe2000bf64270 */
[----:B------:R-:W-:Y:S04]  /*5d10*/  DEPBAR.LE SB0, 0x0 ;  /* 0x000080000000791a */ /* 0x000fe80000000000 */
[----:B------:R-:W3:Y:S01]  /*5d20*/  LDL R12, [R1+0xc] ;  /* 0x00000c00010c7983 */ /* 0x000ee20000100800 */
[----:B------:R-:W-:Y:S04]  /*5d30*/  PLOP3.LUT P5, PT, PT, PT, UP3, 0x80, 0x0 ;  /* 0x000000000000781c */ /* 0x000fe80003faf038 */
[----:B------:R-:W-:Y:S01]  /*5d40*/  BAR.SYNC.DEFER_BLOCKING 0x0 ;  /* 0x0000000000007b1d */ /* 0x000fe20000010000 */
[----:B------:R-:W-:Y:S01]  /*5d50*/  @!UP3 UIMAD.WIDE.U32 UR22, UR14, UR6, URZ ;  /* 0x000000060e16b2a5 */ /* 0x000fe2000f8e003f */
[----:B------:R-:W-:Y:S01]  /*5d60*/  PLOP3.LUT P0, PT, PT, PT, UP3, 0x80, 0x0 ;  /* 0x000000000000781c */ /* 0x000fe20003f0f038 */
[----:B------:R-:W-:Y:S01]  /*5d70*/  @!UP3 USHF.R.S32.HI UR20, URZ, 0x1f, UR14 ;  /* 0x0000001f3f14b899 */ /* 0x000fe2000801140e */
[----:B------:R-:W-:Y:S01]  /*5d80*/  PLOP3.LUT P6, PT, PT, PT, UP3, 0x80, 0x0 ;  /* 0x000000000000781c */ /* 0x000fe20003fcf038 */
[----:B------:R-:W-:Y:S02]  /*5d90*/  @!UP3 USHF.L.U32 UR21, UR22, 0x6, URZ ;  /* 0x000000061615b899 */ /* 0x000fe4000800063f */
[----:B------:R-:W-:Y:S04]  /*5da0*/  @!UP3 UIMAD UR20, UR20, UR6, URZ ;  /* 0x000000061414b2a4 */ /* 0x000fe8000f8e023f */
[----:B------:R-:W-:Y:S01]  /*5db0*/  @!UP3 UIMAD UR20, UR14, UR7, UR20 ;  /* 0x000000070e14b2a4 */ /* 0x000fe2000f8e0214 */
[----:B------:R-:W-:Y:S03]  /*5dc0*/  @!P5 IADD3 R6, P5, R234, UR21, RZ ;  /* 0x00000015ea06dc10 */ /* 0x000fe6000ffbe0ff */
[----:B------:R-:W-:Y:S04]  /*5dd0*/  @!UP3 UIADD3 UR20, UR23, UR20, URZ ;  /* 0x000000141714b290 */ /* 0x000fe8000fffe03f */
[----:B------:R-:W-:Y:S01]  /*5de0*/  @!UP3 USHF.L.U64.HI UR20, UR22, 0x6, UR20 ;  /* 0x000000061614b899 */ /* 0x000fe20008010214 */
[----:B------:R-:W-:Y:S05]  /*5df0*/  LDSM.16.M88.4 R164, [R230+0x10100] ;  /* 0x01010000e6a4783b */ /* 0x000fea0000000200 */
[----:B------:R-:W-:Y:S02]  /*5e00*/  @!P0 IADD3.X R15, R239, UR20, RZ, P5, !PT ;  /* 0x00000014ef0f8c10 */ /* 0x000fe4000affe4ff */
[----:B------:R-:W-:Y:S01]  /*5e10*/  PLOP3.LUT P5, PT, PT, PT, UP3, 0x80, 0x0 ;  /* 0x000000000000781c */ /* 0x000fe20003faf038 */
[----:B------:R-:W4:Y:S01]  /*5e20*/  LDL R18, [R1+0x8] ;  /* 0x0000080001127983 */ /* 0x000f220000100800 */
[----:B------:R-:W-:Y:S04]  /*5e30*/  PLOP3.LUT P0, PT, PT, PT, UP3, 0x80, 0x0 ;  /* 0x000000000000781c */ /* 0x000fe80003f0f038 */
[----:B------:R-:W5:Y:S05]  /*5e40*/  LDL R17, [R1+0x4] ;  /* 0x0000040001117983 */ /* 0x000f6a0000100800 */
[----:B------:R-:W5:Y:S02]  /*5e50*/  LDL R16, [R1] ;  /* 0x0000000001107983 */ /* 0x000f640000100800 */
[----:B------:R-:W-:Y:S03]  /*5e60*/  @!P5 LEA R14, P5, R6, c[0x0][0x1f8], 0x1 ;  /* 0x00007e00060eda11 */ /* 0x000fe600078a08ff */
[----:B------:R-:W1:Y:S05]  /*5e70*/  LDSM.16.M88.4 R168, [R229+0x8100] ;  /* 0x00810000e5a8783b */ /* 0x000e6a0000000200 */
[----:B------:R-:W1:Y:S05]  /*5e80*/  LDSM.16.M88.4 R172, [R229+0x8900] ;  /* 0x00890000e5ac783b */ /* 0x000e6a0000000200 */
[----:B------:R-:W1:Y:S05]  /*5e90*/  LDSM.16.M88.4 R176, [R229+0x9100] ;  /* 0x00910000e5b0783b */ /* 0x000e6a0000000200 */
[----:B------:R-:W1:Y:S05]  /*5ea0*/  LDSM.16.M88.4 R180, [R229+0x9900] ;  /* 0x00990000e5b4783b */ /* 0x000e6a0000000200 */
[----:B------:R-:W-:Y:S05]  /*5eb0*/  LDSM.16.M88.4 R184, [R226+0x10100] ;  /* 0x01010000e2b8783b */ /* 0x000fea0000000200 */
[----:B------:R-:W1:Y:S05]  /*5ec0*/  LDSM.16.M88.4 R188, [R228] ;  /* 0x00000000e4bc783b */ /* 0x000e6a0000000200 */
[----:B------:R-:W1:Y:S05]  /*5ed0*/  LDSM.16.M88.4 R192, [R219] ;  /* 0x00000000dbc0783b */ /* 0x000e6a0000000200 */
[----:B------:R-:W1:Y:S05]  /*5ee0*/  LDSM.16.M88.4 R196, [R218] ;  /* 0x00000000dac4783b */ /* 0x000e6a0000000200 */
[----:B------:R-:W1:Y:S01]  /*5ef0*/  LDSM.16.M88.4 R200, [R217] ;  /* 0x00000000d9c8783b */ /* 0x000e620000000200 */
[----:B--2---:R-:W-:Y:S11]  /*5f00*/  @!P6 IADD3 R5, P6, R13, UR21, RZ ;  /* 0x000000150d05ec10 */ /* 0x004ff6000ffde0ff */
[----:B------:R-:W-:Y:S02]  /*5f10*/  @!UPT UIADD3 URZ, URZ, URZ, URZ ;  /* 0x0000003f3f3ff290 */ /* 0x000fe4000fffe03f */
[----:B---3--:R-:W-:Y:S02]  /*5f20*/  @!P0 IADD3.X R0, R12, UR20, RZ, P6, !PT ;  /* 0x000000140c008c10 */ /* 0x008fe4000b7fe4ff */
[----:B------:R-:W-:Y:S02]  /*5f30*/  PLOP3.LUT P0, PT, PT, PT, UP3, 0x80, 0x0 ;  /* 0x000000000000781c */ /* 0x000fe40003f0f038 */
[----:B------:R-:W-:Y:S11]  /*5f40*/  PLOP3.LUT P6, PT, PT, PT, UP3, 0x80, 0x0 ;  /* 0x000000000000781c */ /* 0x000ff60003fcf038 */
[----:B------:R-:W-:Y:S02]  /*5f50*/  @!P0 LEA.HI.X R15, R6, c[0x0][0x1fc], R15, 0x1, P5 ;  /* 0x00007f00060f8a11 */ /* 0x000fe400028f0c0f */
[C---:B------:R-:W-:Y:S02]  /*5f60*/  @!P6 LEA R4, P6, R5.reuse, c[0x0][0x1f8], 0x1 ;  /* 0x00007e000504ea11 */ /* 0x040fe400078c08ff */
[----:B------:R-:W-:Y:S02]  /*5f70*/  PLOP3.LUT P0, PT, PT, PT, UP3, 0x80, 0x0 ;  /* 0x000000000000781c */ /* 0x000fe40003f0f038 */
[----:B------:R-:W-:Y:S11]  /*5f80*/  PLOP3.LUT P5, PT, PT, PT, UP3, 0x80, 0x0 ;  /* 0x000000000000781c */ /* 0x000ff60003faf038 */
[----:B------:R-:W-:Y:S02]  /*5f90*/  @!P0 LEA.HI.X R5, R5, c[0x0][0x1fc], R0, 0x1, P6 ;  /* 0x00007f0005058a11 */ /* 0x000fe400030f0c00 */
[----:B----4-:R-:W-:Y:S02]  /*5fa0*/  @!P5 IADD3 R7, P5, R18, UR21, RZ ;  /* 0x000000151207dc10 */ /* 0x010fe4000ffbe0ff */
[----:B------:R-:W-:Y:S02]  /*5fb0*/  PLOP3.LUT P6, PT, PT, PT, UP3, 0x80, 0x0 ;  /* 0x000000000000781c */ /* 0x000fe40003fcf038 */
[----:B------:R-:W-:Y:S11]  /*5fc0*/  PLOP3.LUT P0, PT, PT, PT, UP3, 0x80, 0x0 ;  /* 0x000000000000781c */ /* 0x000ff60003f0f038 */
[----:B------:R-:W-:Y:S02]  /*5fd0*/  @!P6 LEA R6, P6, R7, c[0x0][0x1f8], 0x1 ;  /* 0x00007e000706ea11 */ /* 0x000fe400078c08ff */
[----:B-----5:R-:W-:Y:S02]  /*5fe0*/  @!P0 IADD3.X R0, R17, UR20, RZ, P5, !PT ;  /* 0x0000001411008c10 */ /* 0x020fe4000affe4ff */
[----:B------:R-:W-:Y:S02]  /*5ff0*/  PLOP3.LUT P0, PT, PT, PT, UP3, 0x80, 0x0 ;  /* 0x000000000000781c */ /* 0x000fe40003f0f038 */
[----:B------:R-:W-:Y:S11]  /*6000*/  PLOP3.LUT P5, PT, PT, PT, UP3, 0x80, 0x0 ;  /* 0x000000000000781c */ /* 0x000ff60003faf038 */
[----:B------:R-:W-:Y:S02]  /*6010*/  @!P0 LEA.HI.X R7, R7, c[0x0][0x1fc], R0, 0x1, P6 ;  /* 0x00007f0007078a11 */ /* 0x000fe400030f0c00 */
[----:B------:R-:W-:Y:S01]  /*6020*/  @!P5 IADD3 R9, P5, R16, UR21, RZ ;  /* 0x000000151009dc10 */ /* 0x000fe2000ffbe0ff */
[----:B------:R-:W-:Y:S01]  /*6030*/  @!UP3 ULEA UR21, UP0, UR6, UR21, 0x5 ;  /* 0x000000150615b291 */ /* 0x000fe2000f80283f */
[----:B------:R-:W-:Y:S02]  /*6040*/  PLOP3.LUT P6, PT, PT, PT, UP3, 0x80, 0x0 ;  /* 0x000000000000781c */ /* 0x000fe40003fcf038 */
[----:B------:R-:W-:Y:S11]  /*6050*/  PLOP3.LUT P0, PT, PT, PT, UP3, 0x80, 0x0 ;  /* 0x000000000000781c */ /* 0x000ff60003f0f038 */
[C---:B------:R-:W-:Y:S02]  /*6060*/  @!P6 LEA R8, P6, R9.reuse, c[0x0][0x1f8], 0x1 ;  /* 0x00007e000908ea11 */ /* 0x040fe400078c08ff */
[----:B------:R-:W-:Y:S01]  /*6070*/  @!P0 IADD3.X R0, R252, UR20, RZ, P5, !PT ;  /* 0x00000014fc008c10 */ /* 0x000fe2000affe4ff */
[----:B------:R-:W-:Y:S01]  /*6080*/  @!UP3 ULEA.HI.X UR20, UR6, UR20, UR7, 0x5, UP0 ;  /* 0x000000140614b291 */ /* 0x000fe200080f2c07 */
[----:B------:R-:W-:Y:S02]  /*6090*/  PLOP3.LUT P0, PT, PT, PT, UP3, 0x80, 0x0 ;  /* 0x000000000000781c */ /* 0x000fe40003f0f038 */
[----:B------:R-:W-:Y:S11]  /*60a0*/  PLOP3.LUT P5, PT, PT, PT, UP3, 0x80, 0x0 ;  /* 0x000000000000781c */ /* 0x000ff60003faf038 */
[----:B------:R-:W-:Y:S02]  /*60b0*/  @!P0 LEA.HI.X R9, R9, c[0x0][0x1fc], R0, 0x1, P6 ;  /* 0x00007f0009098a11 */ /* 0x000fe400030f0c00 */
[----:B------:R-:W-:Y:S02]  /*60c0*/  @!P5 IADD3 R11, P5, R234, UR21, RZ ;  /* 0x00000015ea0bdc10 */ /* 0x000fe4000ffbe0ff */
[----:B------:R-:W-:Y:S02]  /*60d0*/  PLOP3.LUT P6, PT, PT, PT, UP3, 0x80, 0x0 ;  /* 0x000000000000781c */ /* 0x000fe40003fcf038 */
[----:B------:R-:W-:Y:S11]  /*60e0*/  PLOP3.LUT P0, PT, PT, PT, UP3, 0x80, 0x0 ;  /* 0x000000000000781c */ /* 0x000ff60003f0f038 */
[----:B------:R-:W-:Y:S02]  /*60f0*/  @!P6 LEA R10, P6, R11, c[0x0][0x1f8], 0x1 ;  /* 0x00007e000b0aea11 */ /* 0x000fe400078c08ff */
[----:B------:R-:W-:Y:S02]  /*6100*/  @!P0 IADD3.X R0, R239, UR20, RZ, P5, !PT ;  /* 0x00000014ef008c10 */ /* 0x000fe4000affe4ff */
[----:B------:R-:W-:Y:S02]  /*6110*/  PLOP3.LUT P0, PT, PT, PT, UP3, 0x80, 0x0 ;  /* 0x000000000000781c */ /* 0x000fe40003f0f038 */
[----:B------:R-:W-:Y:S11]  /*6120*/  PLOP3.LUT P5, PT, PT, PT, UP3, 0x80, 0x0 ;  /* 0x000000000000781c */ /* 0x000ff60003faf038 */
[----:B------:R-:W-:Y:S02]  /*6130*/  @!P0 LEA.HI.X R11, R11, c[0x0][0x1fc], R0, 0x1, P6 ;  /* 0x00007f000b0b8a11 */ /* 0x000fe400030f0c00 */
[----:B------:R-:W-:Y:S02]  /*6140*/  @!P5 IADD3 R13, P5, R13, UR21, RZ ;  /* 0x000000150d0ddc10 */ /* 0x000fe4000ffbe0ff */
[----:B------:R-:W-:Y:S02]  /*6150*/  PLOP3.LUT P6, PT, PT, PT, UP3, 0x80, 0x0 ;  /* 0x000000000000781c */ /* 0x000fe40003fcf038 */
[----:B------:R-:W-:Y:S11]  /*6160*/  PLOP3.LUT P0, PT, PT, PT, UP3, 0x80, 0x0 ;  /* 0x000000000000781c */ /* 0x000ff60003f0f038 */
[----:B------:R-:W-:Y:S02]  /*6170*/  @!UPT UIADD3 URZ, URZ, URZ, URZ ;  /* 0x0000003f3f3ff290 */ /* 0x000fe4000fffe03f */
[----:B------:R-:W-:Y:S02]  /*6180*/  @!P0 IADD3.X R0, R12, UR20, RZ, P5, !PT ;  /* 0x000000140c008c10 */ /* 0x000fe4000affe4ff */
[C---:B------:R-:W-:Y:S02]  /*6190*/  @!P6 LEA R12, P6, R13.reuse, c[0x0][0x1f8], 0x1 ;  /* 0x00007e000d0cea11 */ /* 0x040fe400078c08ff */
        /* <DEDUP_REMOVED lines=14> */
[----:B------:R-:W-:Y:S02]  /*6280*/  @!P0 IADD3.X R0, R252, UR20, RZ, P5, !PT ;  /* 0x00000014fc008c10 */ /* 0x000fe4000affe4ff */
[C---:B------:R-:W-:Y:S02]  /*6290*/  @!P6 LEA R29, P6, R17.reuse, c[0x0][0x1f8], 0x1 ;  /* 0x00007e00111dea11 */ /* 0x040fe400078c08ff */
[----:B------:R-:W-:Y:S02]  /*62a0*/  PLOP3.LUT P5, PT, PT, PT, UP3, 0x80, 0x0 ;  /* 0x000000000000781c */ /* 0x000fe40003faf038 */
[----:B------:R-:W-:Y:S02]  /*62b0*/  PLOP3.LUT P0, PT, PT, PT, UP3, 0x80, 0x0 ;  /* 0x000000000000781c */ /* 0x000fe40003f0f038 */
[----:B------:R-:W-:Y:S09]  /*62c0*/  PLOP3.LUT P0, PT, PT, PT, UP3, 0x80, 0x0 ;  /* 0x000000000000781c */ /* 0x000ff20003f0f038 */
[----:B------:R-:W-:Y:S02]  /*62d0*/  @!P5 LEA.HI.X R0, R17, c[0x0][0x1fc], R0, 0x1, P6 ;  /* 0x00007f001100da11 */ /* 0x000fe400030f0c00 */
[----:B------:R-:W-:Y:S02]  /*62e0*/  PLOP3.LUT P6, PT, PT, PT, UP3, 0x80, 0x0 ;  /* 0x000000000000781c */ /* 0x000fe40003fcf038 */
[----:B------:R-:W-:Y:S02]  /*62f0*/  PLOP3.LUT P5, PT, PT, PT, UP3, 0x80, 0x0 ;  /* 0x000000000000781c */ /* 0x000fe40003faf038 */
[----:B------:R-:W-:Y:S09]  /*6300*/  PLOP3.LUT P5, PT, PT, PT, UP3, 0x80, 0x0 ;  /* 0x000000000000781c */ /* 0x000ff20003faf038 */
[----:B------:R-:W-:Y:S01]  /*6310*/  @!PT LDS RZ, [RZ] ;  /* 0x00000000fffff984 */ /* 0x000fe20000000800 */
[----:B------:R-:W-:Y:S01]  /*6320*/  @!PT LDS RZ, [RZ] ;  /* 0x00000000fffff984 */ /* 0x000fe20000000800 */
[----:B------:R-:W-:Y:S01]  /*6330*/  @!PT LDS RZ, [RZ] ;  /* 0x00000000fffff984 */ /* 0x000fe20000000800 */
[----:B------:R2:W-:Y:S01]  /*6340*/  @!P6 LDGSTS.E.BYPASS.LTC128B.128 [R231+0x100], [R14.64], !P4 ;  /* 0x001000000ee7efae */ /* 0x0005e2000e101d52 */
[----:B------:R-:W-:Y:S02]  /*6350*/  PLOP3.LUT P6, PT, PT, PT, UP3, 0x80, 0x0 ;  /* 0x000000000000781c */ /* 0x000fe40003fcf038 */
[----:B------:R-:W-:Y:S02]  /*6360*/  PLOP3.LUT P6, PT, PT, PT, UP3, 0x80, 0x0 ;  /* 0x000000000000781c */ /* 0x000fe40003fcf038 */
[----:B------:R1:W-:Y:S01]  /*6370*/  @!P0 LDGSTS.E.BYPASS.LTC128B.128 [R231+0x2100], [R4.64], !P3 ;  /* 0x0210000004e78fae */ /* 0x0003e2000d901d52 */
[----:B------:R-:W-:Y:S02]  /*6380*/  PLOP3.LUT P0, PT, PT, PT, UP3, 0x80, 0x0 ;  /* 0x000000000000781c */ /* 0x000fe40003f0f038 */
[----:B------:R-:W-:Y:S02]  /*6390*/  PLOP3.LUT P0, PT, PT, PT, UP3, 0x80, 0x0 ;  /* 0x000000000000781c */ /* 0x000fe40003f0f038 */
[----:B------:R1:W-:Y:S01]  /*63a0*/  @!P5 LDGSTS.E.BYPASS.LTC128B.128 [R231+0x4100], [R6.64], !P2 ;  /* 0x0410000006e7dfae */ /* 0x0003e2000d101d52 */
[----:B------:R-:W-:Y:S02]  /*63b0*/  PLOP3.LUT P5, PT, PT, PT, UP3, 0x80, 0x0 ;  /* 0x000000000000781c */ /* 0x000fe40003faf038 */
[----:B------:R-:W-:Y:S03]  /*63c0*/  PLOP3.LUT P5, PT, PT, PT, UP3, 0x80, 0x0 ;  /* 0x000000000000781c */ /* 0x000fe60003faf038 */
[----:B------:R3:W-:Y:S01]  /*63d0*/  @!P6 LDGSTS.E.BYPASS.LTC128B.128 [R231+0x6100], [R8.64], !P1 ;  /* 0x0610000008e7efae */ /* 0x0007e2000c901d52 */
[----:B------:R-:W-:Y:S02]  /*63e0*/  PLOP3.LUT P6, PT, PT, PT, UP3, 0x80, 0x0 ;  /* 0x000000000000781c */ /* 0x000fe40003fcf038 */
[----:B------:R-:W-:Y:S02]  /*63f0*/  PLOP3.LUT P6, PT, PT, PT, UP3, 0x80, 0x0 ;  /* 0x000000000000781c */ /* 0x000fe40003fcf038 */
[----:B------:R3:W-:Y:S01]  /*6400*/  @!P0 LDGSTS.E.BYPASS.LTC128B.128 [R231+0x1100], [R10.64], !P4 ;  /* 0x011000000ae78fae */ /* 0x0007e2000e101d52 */
[----:B------:R-:W-:Y:S02]  /*6410*/  PLOP3.LUT P0, PT, PT, PT, UP3, 0x80, 0x0 ;  /* 0x000000000000781c */ /* 0x000fe40003f0f038 */
[----:B------:R-:W-:Y:S02]  /*6420*/  PLOP3.LUT P0, PT, PT, PT, UP3, 0x80, 0x0 ;  /* 0x000000000000781c */ /* 0x000fe40003f0f038 */
[----:B------:R2:W-:Y:S01]  /*6430*/  @!P5 LDGSTS.E.BYPASS.LTC128B.128 [R231+0x3100], [R12.64], !P3 ;  /* 0x031000000ce7dfae */ /* 0x0005e2000d901d52 */
[----:B------:R-:W-:Y:S01]  /*6440*/  PLOP3.LUT P5, PT, PT, PT, UP3, 0x80, 0x0 ;  /* 0x000000000000781c */ /* 0x000fe20003faf038 */
[----:B------:R-:W-:Y:S04]  /*6450*/  UISETP.GT.AND UP3, UPT, UR14, UR8, UPT ;  /* 0x000000080e00728c */ /* 0x000fe8000bf64270 */
[----:B------:R4:W-:Y:S02]  /*6460*/  @!P6 LDGSTS.E.BYPASS.LTC128B.128 [R231+0x5100], [R30.64], !P2 ;  /* 0x051000001ee7efae */ /* 0x0009e4000d101d52 */
[----:B------:R-:W-:Y:S01]  /*6470*/  PLOP3.LUT P6, PT, PT, PT, UP3, 0x80, 0x0 ;  /* 0x000000000000781c */ /* 0x000fe20003fcf038 */
[C---:B-1----:R-:W-:Y:S04]  /*6480*/  HMMA.16816.F32.BF16 R4, R164.reuse, R168, RZ ;  /* 0x000000a8a404723c */ /* 0x042fe800000418ff */
[----:B------:R-:W-:Y:S04]  /*6490*/  @UP3 UIADD3 UR22, UR14, -0x1, URZ ;  /* 0xffffffff0e163890 */ /* 0x000fe8000fffe03f */
[----:B------:R-:W-:Y:S02]  /*64a0*/  @UP3 UIMAD.WIDE.U32 UR24, UR22, UR4, URZ ;  /* 0x00000004161832a5 */ /* 0x000fe4000f8e003f */
[----:B------:R-:W-:Y:S02]  /*64b0*/  @UP3 USHF.R.S32.HI UR20, URZ, 0x1f, UR22 ;  /* 0x0000001f3f143899 */ /* 0x000fe40008011416 */
[----:B------:R-:W-:Y:S01]  /*64c0*/  @UP3 USHF.L.U32 UR21, UR24, 0x6, URZ ;  /* 0x0000000618153899 */ /* 0x000fe2000800063f */
[C---:B---3--:R-:W-:Y:S01]  /*64d0*/  HMMA.16816.F32.BF16 R8, R164.reuse, R170, RZ ;  /* 0x000000aaa408723c */ /* 0x048fe200000418ff */
[----:B------:R-:W-:Y:S04]  /*64e0*/  @UP3 UIMAD UR20, UR20, UR4, URZ ;  /* 0x00000004141432a4 */ /* 0x000fe8000f8e023f */
[----:B------:R-:W-:Y:S03]  /*64f0*/  @UP3 UIMAD UR20, UR22, UR5, UR20 ;  /* 0x00000005161432a4 */ /* 0x000fe6000f8e0214 */
[C---:B--2---:R-:W-:Y:S01]  /*6500*/  HMMA.16816.F32.BF16 R12, R164.reuse, R172, RZ ;  /* 0x000000aca40c723c */ /* 0x044fe200000418ff */
[----:B------:R-:W-:Y:S04]  /*6510*/  @UP3 UIADD3 UR20, UR25, UR20, URZ ;  /* 0x0000001419143290 */ /* 0x000fe8000fffe03f */
[----:B------:R-:W-:Y:S03]  /*6520*/  @UP3 USHF.L.U64.HI UR20, UR24, 0x6, UR20 ;  /* 0x0000000618143899 */ /* 0x000fe60008010214 */
[C---:B------:R-:W-:Y:S08]  /*6530*/  HMMA.16816.F32.BF16 R16, R164.reuse, R174, RZ ;  /* 0x000000aea410723c */ /* 0x040ff000000418ff */
[C---:B------:R-:W-:Y:S08]  /*6540*/  HMMA.16816.F32.BF16 R20, R164.reuse, R176, RZ ;  /* 0x000000b0a414723c */ /* 0x040ff000000418ff */
[C---:B------:R-:W-:Y:S07]  /*6550*/  HMMA.16816.F32.BF16 R24, R164.reuse, R178, RZ ;  /* 0x000000b2a418723c */ /* 0x040fee00000418ff */
[----:B------:R-:W-:Y:S02]  /*6560*/  @!P5 IMAD.MOV.U32 R178, RZ, RZ, R29 ;  /* 0x000000ffffb2d224 */ /* 0x000fe400078e001d */
[C---:B----4-:R-:W-:Y:S03]  /*6570*/  HMMA.16816.F32.BF16 R28, R164.reuse, R180, RZ ;  /* 0x000000b4a41c723c */ /* 0x050fe600000418ff */
[----:B------:R-:W-:Y:S01]  /*6580*/  @!P5 IMAD.MOV.U32 R179, RZ, RZ, R0 ;  /* 0x000000ffffb3d224 */ /* 0x000fe200078e0000 */
[----:B------:R-:W-:Y:S04]  /*6590*/  PLOP3.LUT P5, PT, PT, PT, UP3, 0x80, 0x0 ;  /* 0x000000000000781c */ /* 0x000fe80003faf038 */
[----:B------:R-:W-:Y:S01]  /*65a0*/  HMMA.16816.F32.BF16 R32, R164, R182, RZ ;  /* 0x000000b6a420723c */ /* 0x000fe200000418ff */
[----:B------:R1:W-:Y:S01]  /*65b0*/  @!P0 LDGSTS.E.BYPASS.LTC128B.128 [R231+0x7100], [R178.64], !P1 ;  /* 0x07100000b2e78fae */ /* 0x0003e2000c901d52 */
[----:B------:R-:W-:Y:S04]  /*65c0*/  PLOP3.LUT P0, PT, PT, PT, UP3, 0x80, 0x0 ;  /* 0x000000000000781c */ /* 0x000fe80003f0f038 */
[----:B------:R-:W-:Y:S02]  /*65d0*/  LDSM.16.M88.4 R168, [R225+0x10100] ;  /* 0x01010000e1a8783b */ /* 0x000fe40000000200 */
[C---:B------:R-:W-:Y:S03]  /*65e0*/  HMMA.16816.F32.BF16 R4, R184.reuse, R188, R4 ;  /* 0x000000bcb804723c */ /* 0x040fe60000041804 */
[----:B------:R-:W0:Y:S05]  /*65f0*/  LDGDEPBAR ;  /* 0x00000000000079af */ /* 0x000e2a0000000000 */
[C---:B------:R-:W-:Y:S01]  /*6600*/  HMMA.16816.F32.BF16 R8, R184.reuse, R190, R8 ;  /* 0x000000beb808723c */ /* 0x040fe20000041808 */
[----:B------:R-:W2:Y:S05]  /*6610*/  LDSM.16.M88.4 R172, [R224+0x8100] ;  /* 0x00810000e0ac783b */ /* 0x000eaa0000000200 */
[----:B------:R-:W3:Y:S02]  /*6620*/  LDSM.16.M88.4 R164, [R224+0x8900] ;  /* 0x00890000e0a4783b */ /* 0x000ee40000000200 */
[C---:B------:R-:W-:Y:S03]  /*6630*/  HMMA.16816.F32.BF16 R12, R184.reuse, R192, R12 ;  /* 0x000000c0b80c723c */ /* 0x040fe6000004180c */
[----:B------:R-:W-:Y:S05]  /*6640*/  LDSM.16.M88.4 R180, [R224+0x9900] ;  /* 0x00990000e0b4783b */ /* 0x000fea0000000200 */
[C---:B------:R-:W-:Y:S01]  /*6650*/  HMMA.16816.F32.BF16 R16, R184.reuse, R194, R16 ;  /* 0x000000c2b810723c */ /* 0x040fe20000041810 */
[----:B-1----:R-:W1:Y:S05]  /*6660*/  LDSM.16.M88.4 R176, [R224+0x9100] ;  /* 0x00910000e0b0783b */ /* 0x002e6a0000000200 */
[----:B------:R-:W-:Y:S02]  /*6670*/  LDSM.16.M88.4 R188, [R216] ;  /* 0x00000000d8bc783b */ /* 0x000fe40000000200 */
[C---:B------:R-:W-:Y:S03]  /*6680*/  HMMA.16816.F32.BF16 R20, R184.reuse, R196, R20 ;  /* 0x000000c4b814723c */ /* 0x040fe60000041814 */
[----:B------:R-:W-:Y:S05]  /*6690*/  LDSM.16.M88.4 R192, [R216+0x1000] ;  /* 0x00100000d8c0783b */ /* 0x000fea0000000200 */
        /* <DEDUP_REMOVED lines=8> */
[C---:B---3--:R-:W-:Y:S08]  /*6720*/  HMMA.16816.F32.BF16 R12, R168.reuse, R164, R12 ;  /* 0x000000a4a80c723c */ /* 0x048ff0000004180c */
[C---:B------:R-:W-:Y:S01]  /*6730*/  HMMA.16816.F32.BF16 R16, R168.reuse, R166, R16 ;  /* 0x000000a6a810723c */ /* 0x040fe20000041810 */
[----:B------:R-:W-:Y:S07]  /*6740*/  LDSM.16.M88.4 R164, [R230+0x14100] ;  /* 0x01410000e6a4783b */ /* 0x000fee0000000200 */
[C---:B-1----:R-:W-:Y:S08]  /*6750*/  HMMA.16816.F32.BF16 R20, R168.reuse, R176, R20 ;  /* 0x000000b0a814723c */ /* 0x042ff00000041814 */
[C---:B------:R-:W-:Y:S01]  /*6760*/  HMMA.16816.F32.BF16 R24, R168.reuse, R178, R24 ;  /* 0x000000b2a818723c */ /* 0x040fe20000041818 */
[----:B------:R-:W-:Y:S07]  /*6770*/  LDSM.16.M88.4 R176, [R229+0xa900] ;  /* 0x00a90000e5b0783b */ /* 0x000fee0000000200 */
[C---:B------:R-:W-:Y:S08]  /*6780*/  HMMA.16816.F32.BF16 R28, R168.reuse, R180, R28 ;  /* 0x000000b4a81c723c */ /* 0x040ff0000004181c */
[----:B------:R-:W-:Y:S01]  /*6790*/  HMMA.16816.F32.BF16 R32, R168, R182, R32 ;  /* 0x000000b6a820723c */ /* 0x000fe20000041820 */
[----:B------:R-:W1:Y:S05]  /*67a0*/  LDSM.16.M88.4 R168, [R229+0xa100] ;  /* 0x00a10000e5a8783b */ /* 0x000e6a0000000200 */
[----:B------:R-:W-:Y:S02]  /*67b0*/  LDSM.16.M88.4 R180, [R229+0xb900] ;  /* 0x00b90000e5b4783b */ /* 0x000fe40000000200 */
        /* <DEDUP_REMOVED lines=8> */
[----:B------:R-:W3:Y:S07]  /*6840*/  LDSM.16.M88.4 R192, [R215] ;  /* 0x00000000d7c0783b */ /* 0x000eee0000000200 */
[C---:B------:R-:W-:Y:S08]  /*6850*/  HMMA.16816.F32.BF16 R28, R184.reuse, R196, R28 ;  /* 0x000000c4b81c723c */ /* 0x040ff0000004181c */
[----:B------:R-:W-:Y:S01]  /*6860*/  HMMA.16816.F32.BF16 R32, R184, R198, R32 ;  /* 0x000000c6b820723c */ /* 0x000fe20000041820 */
[----:B------:R-:W4:Y:S05]  /*6870*/  LDSM.16.M88.4 R184, [R214] ;  /* 0x00000000d6b8783b */ /* 0x000f2a0000000200 */
[----:B------:R-:W-:Y:S02]  /*6880*/  LDSM.16.M88.4 R196, [R212] ;  /* 0x00000000d4c4783b */ /* 0x000fe40000000200 */
        /* <DEDUP_REMOVED lines=11> */
[----:B------:R-:W2:Y:S05]  /*6940*/  LDSM.16.M88.4 R164, [R225+0x14100] ;  /* 0x01410000e1a4783b */ /* 0x000eaa0000000200 */
[----:B------:R-:W5:Y:S02]  /*6950*/  LDSM.16.M88.4 R180, [R224+0xb100] ;  /* 0x00b10000e0b4783b */ /* 0x000f640000000200 */
[C---:B---3--:R-:W-:Y:S08]  /*6960*/  HMMA.16816.F32.BF16 R4, R188.reuse, R192, R4 ;  /* 0x000000c0bc04723c */ /* 0x048ff00000041804 */
[C---:B------:R-:W-:Y:S01]  /*6970*/  HMMA.16816.F32.BF16 R8, R188.reuse, R194, R8 ;  /* 0x000000c2bc08723c */ /* 0x040fe20000041808 */
[----:B------:R-:W3:Y:S07]  /*6980*/  LDSM.16.M88.4 R192, [R224+0xb900] ;  /* 0x00b90000e0c0783b */ /* 0x000eee0000000200 */
[C---:B----4-:R-:W-:Y:S08]  /*6990*/  HMMA.16816.F32.BF16 R12, R188.reuse, R184, R12 ;  /* 0x000000b8bc0c723c */ /* 0x050ff0000004180c */
[C---:B------:R-:W-:Y:S01]  /*69a0*/  HMMA.16816.F32.BF16 R16, R188.reuse, R186, R16 ;  /* 0x000000babc10723c */ /* 0x040fe20000041810 */
[----:B------:R-:W-:Y:S07]  /*69b0*/  LDSM.16.M88.4 R184, [R216+0x2000] ;  /* 0x00200000d8b8783b */ /* 0x000fee0000000200 */
[C---:B-1----:R-:W-:Y:S08]  /*69c0*/  HMMA.16816.F32.BF16 R20, R188.reuse, R168, R20 ;  /* 0x000000a8bc14723c */ /* 0x042ff00000041814 */
[C---:B------:R-:W-:Y:S01]  /*69d0*/  HMMA.16816.F32.BF16 R24, R188.reuse, R170, R24 ;  /* 0x000000aabc18723c */ /* 0x040fe20000041818 */
[----:B------:R-:W1:Y:S07]  /*69e0*/  LDSM.16.M88.4 R168, [R223+0x14100] ;  /* 0x01410000dfa8783b */ /* 0x000e6e0000000200 */
[C---:B------:R-:W-:Y:S08]  /*69f0*/  HMMA.16816.F32.BF16 R28, R188.reuse, R196, R28 ;  /* 0x000000c4bc1c723c */ /* 0x040ff0000004181c */
[----:B------:R-:W-:Y:S01]  /*6a00*/  HMMA.16816.F32.BF16 R32, R188, R198, R32 ;  /* 0x000000c6bc20723c */ /* 0x000fe20000041820 */
[----:B------:R-:W4:Y:S05]  /*6a10*/  LDSM.16.M88.4 R188, [R216+0x2800] ;  /* 0x00280000d8bc783b */ /* 0x000f2a0000000200 */
[----:B------:R-:W-:Y:S02]  /*6a20*/  LDSM.16.M88.4 R196, [R229+0xd900] ;  /* 0x00d90000e5c4783b */ /* 0x000fe40000000200 */
[C---:B--2---:R-:W-:Y:S08]  /*6a30*/  HMMA.16816.F32.BF16 R4, R164.reuse, R172, R4 ;  /* 0x000000aca404723c */ /* 0x044ff00000041804 */
[C---:B------:R-:W-:Y:S01]  /*6a40*/  HMMA.16816.F32.BF16 R8, R164.reuse, R174, R8 ;  /* 0x000000aea408723c */ /* 0x040fe20000041808 */
[----:B------:R-:W2:Y:S07]  /*6a50*/  LDSM.16.M88.4 R172, [R216+0x3000] ;  /* 0x00300000d8ac783b */ /* 0x000eae0000000200 */
[C---:B------:R-:W-:Y:S08]  /*6a60*/  HMMA.16816.F32.BF16 R12, R164.reuse, R176, R12 ;  /* 0x000000b0a40c723c */ /* 0x040ff0000004180c */
[C---:B------:R-:W-:Y:S01]  /*6a70*/  HMMA.16816.F32.BF16 R16, R164.reuse, R178, R16 ;  /* 0x000000b2a410723c */ /* 0x040fe20000041810 */
[----:B------:R-:W-:Y:S07]  /*6a80*/  LDSM.16.M88.4 R176, [R230+0x18100] ;  /* 0x01810000e6b0783b */ /* 0x000fee0000000200 */
[C---:B-----5:R-:W-:Y:S08]  /*6a90*/  HMMA.16816.F32.BF16 R20, R164.reuse, R180, R20 ;  /* 0x000000b4a414723c */ /* 0x060ff00000041814 */
[C---:B------:R-:W-:Y:S01]  /*6aa0*/  HMMA.16816.F32.BF16 R24, R164.reuse, R182, R24 ;  /* 0x000000b6a418723c */ /* 0x040fe20000041818 */
[----:B------:R-:W-:Y:S07]  /*6ab0*/  LDSM.16.M88.4 R180, [R229+0xc100] ;  /* 0x00c10000e5b4783b */ /* 0x000fee0000000200 */
[C---:B---3--:R-:W-:Y:S08]  /*6ac0*/  HMMA.16816.F32.BF16 R28, R164.reuse, R192, R28 ;  /* 0x000000c0a41c723c */ /* 0x048ff0000004181c */
[----:B------:R-:W-:Y:S01]  /*6ad0*/  HMMA.16816.F32.BF16 R32, R164, R194, R32 ;  /* 0x000000c2a420723c */ /* 0x000fe20000041820 */
[----:B------:R-:W3:Y:S05]  /*6ae0*/  LDSM.16.M88.4 R164, [R216+0x3800] ;  /* 0x00380000d8a4783b */ /* 0x000eea0000000200 */
[----:B------:R-:W5:Y:S02]  /*6af0*/  LDSM.16.M88.4 R192, [R229+0xc900] ;  /* 0x00c90000e5c0783b */ /* 0x000f640000000200 */
[C---:B-1----:R-:W-:Y:S08]  /*6b00*/  HMMA.16816.F32.BF16 R4, R168.reuse, R184, R4 ;  /* 0x000000b8a804723c */ /* 0x042ff00000041804 */
[C---:B------:R-:W-:Y:S01]  /*6b10*/  HMMA.16816.F32.BF16 R8, R168.reuse, R186, R8 ;  /* 0x000000baa808723c */ /* 0x040fe20000041808 */
[----:B------:R-:W1:Y:S07]  /*6b20*/  LDSM.16.M88.4 R184, [R229+0xd100] ;  /* 0x00d10000e5b8783b */ /* 0x000e6e0000000200 */
[C---:B----4-:R-:W-:Y:S08]  /*6b30*/  HMMA.16816.F32.BF16 R12, R168.reuse, R188, R12 ;  /* 0x000000bca80c723c */ /* 0x050ff0000004180c */
[C---:B------:R-:W-:Y:S01]  /*6b40*/  HMMA.16816.F32.BF16 R16, R168.reuse, R190, R16 ;  /* 0x000000bea810723c */ /* 0x040fe20000041810 */
[----:B------:R-:W-:Y:S07]  /*6b50*/  LDSM.16.M88.4 R188, [R225+0x18100] ;  /* 0x01810000e1bc783b */ /* 0x000fee0000000200 */
[C---:B--2---:R-:W-:Y:S08]  /*6b60*/  HMMA.16816.F32.BF16 R20, R168.reuse, R172, R20 ;  /* 0x000000aca814723c */ /* 0x044ff00000041814 */
[C---:B------:R-:W-:Y:S01]  /*6b70*/  HMMA.16816.F32.BF16 R24, R168.reuse, R174, R24 ;  /* 0x000000aea818723c */ /* 0x040fe20000041818 */
[----:B------:R-:W-:Y:S07]  /*6b80*/  LDSM.16.M88.4 R172, [R210] ;  /* 0x00000000d2ac783b */ /* 0x000fee0000000200 */
[C---:B---3--:R-:W-:Y:S08]  /*6b90*/  HMMA.16816.F32.BF16 R28, R168.reuse, R164, R28 ;  /* 0x000000a4a81c723c */ /* 0x048ff0000004181c */
[----:B------:R-:W-:Y:S01]  /*6ba0*/  HMMA.16816.F32.BF16 R32, R168, R166, R32 ;  /* 0x000000a6a820723c */ /* 0x000fe20000041820 */
[----:B------:R-:W-:Y:S05]  /*6bb0*/  LDSM.16.M88.4 R164, [R226+0x18100] ;  /* 0x01810000e2a4783b */ /* 0x000fea0000000200 */
[----:B------:R-:W2:Y:S02]  /*6bc0*/  LDSM.16.M88.4 R168, [R211] ;  /* 0x00000000d3a8783b */ /* 0x000ea40000000200 */
[C---:B------:R-:W-:Y:S08]  /*6bd0*/  HMMA.16816.F32.BF16 R4, R176.reuse, R180, R4 ;  /* 0x000000b4b004723c */ /* 0x040ff00000041804 */
[C---:B------:R-:W-:Y:S01]  /*6be0*/  HMMA.16816.F32.BF16 R8, R176.reuse, R182, R8 ;  /* 0x000000b6b008723c */ /* 0x040fe20000041808 */
[----:B------:R-:W3:Y:S07]  /*6bf0*/  LDSM.16.M88.4 R180, [R209] ;  /* 0x00000000d1b4783b */ /* 0x000eee0000000200 */
[C---:B-----5:R-:W-:Y:S08]  /*6c00*/  HMMA.16816.F32.BF16 R12, R176.reuse, R192, R12 ;  /* 0x000000c0b00c723c */ /* 0x060ff0000004180c */
[C---:B------:R-:W-:Y:S01]  /*6c10*/  HMMA.16816.F32.BF16 R16, R176.reuse, R194, R16 ;  /* 0x000000c2b010723c */ /* 0x040fe20000041810 */
[----:B------:R-:W-:Y:S07]  /*6c20*/  LDSM.16.M88.4 R192, [R224+0xc100] ;  /* 0x00c10000e0c0783b */ /* 0x000fee0000000200 */
[C---:B-1----:R-:W-:Y:S08]  /*6c30*/  HMMA.16816.F32.BF16 R20, R176.reuse, R184, R20 ;  /* 0x000000b8b014723c */ /* 0x042ff00000041814 */
[C---:B------:R-:W-:Y:S01]  /*6c40*/  HMMA.16816.F32.BF16 R24, R176.reuse, R186, R24 ;  /* 0x000000bab018723c */ /* 0x040fe20000041818 */
[----:B------:R-:W1:Y:S07]  /*6c50*/  LDSM.16.M88.4 R184, [R208] ;  /* 0x00000000d0b8783b */ /* 0x000e6e0000000200 */
        /* <DEDUP_REMOVED lines=9> */
[C---:B---3--:R-:W-:Y:S08]  /*6cf0*/  HMMA.16816.F32.BF16 R20, R164.reuse, R180, R20 ;  /* 0x000000b4a414723c */ /* 0x048ff00000041814 */
[C---:B------:R-:W-:Y:S01]  /*6d00*/  HMMA.16816.F32.BF16 R24, R164.reuse, R182, R24 ;  /* 0x000000b6a418723c */ /* 0x040fe20000041818 */
[----:B------:R-:W-:Y:S07]  /*6d10*/  LDSM.16.M88.4 R180, [R216+0x4000] ;  /* 0x00400000d8b4783b */ /* 0x000fee0000000200 */
[C---:B-1----:R-:W-:Y:S08]  /*6d20*/  HMMA.16816.F32.BF16 R28, R164.reuse, R184, R28 ;  /* 0x000000b8a41c723c */ /* 0x042ff0000004181c */
[----:B------:R-:W-:Y:S01]  /*6d30*/  HMMA.16816.F32.BF16 R32, R164, R186, R32 ;  /* 0x000000baa420723c */ /* 0x000fe20000041820 */
[----:B------:R-:W1:Y:S05]  /*6d40*/  LDSM.16.M88.4 R164, [R224+0xd100] ;  /* 0x00d10000e0a4783b */ /* 0x000e6a0000000200 */
[----:B------:R-:W3:Y:S02]  /*6d50*/  LDSM.16.M88.4 R184, [R216+0x4800] ;  /* 0x00480000d8b8783b */ /* 0x000ee40000000200 */
[C---:B------:R-:W-:Y:S07]  /*6d60*/  HMMA.16816.F32.BF16 R4, R188.reuse, R192, R4 ;  /* 0x000000c0bc04723c */ /* 0x040fee0000041804 */
[----:B------:R-:W-:Y:S01]  /*6d70*/  @P6 IADD3 R193, P6, R236, UR21, RZ ;  /* 0x00000015ecc16c10 */ /* 0x000fe2000ffde0ff */
[C---:B------:R-:W-:Y:S08]  /*6d80*/  HMMA.16816.F32.BF16 R8, R188.reuse, R194, R8 ;  /* 0x000000c2bc08723c */ /* 0x040ff00000041808 */
[C---:B--2---:R-:W-:Y:S04]  /*6d90*/  HMMA.16816.F32.BF16 R12, R188.reuse, R168, R12 ;  /* 0x000000a8bc0c723c */ /* 0x044fe8000004180c */
[----:B------:R-:W-:Y:S02]  /*6da0*/  @P5 IADD3.X R194, R243, UR20, RZ, P6, !PT ;  /* 0x00000014f3c25c10 */ /* 0x000fe4000b7fe4ff */
[----:B------:R-:W-:Y:S02]  /*6db0*/  PLOP3.LUT P5, PT, PT, PT, UP3, 0x80, 0x0 ;  /* 0x000000000000781c */ /* 0x000fe40003faf038 */
[C---:B------:R-:W-:Y:S01]  /*6dc0*/  HMMA.16816.F32.BF16 R16, R188.reuse, R170, R16 ;  /* 0x000000aabc10723c */ /* 0x040fe20000041810 */
[----:B------:R-:W-:Y:S03]  /*6dd0*/  LDSM.16.M88.4 R168, [R216+0x5800] ;  /* 0x00580000d8a8783b */ /* 0x000fe60000000200 */
[C---:B------:R-:W-:Y:S02]  /*6de0*/  @P0 LEA R0, P6, R193.reuse, c[0x0][0x1c8], 0x1 ;  /* 0x00007200c1000a11 */ /* 0x040fe400078c08ff */
[----:B------:R-:W-:Y:S02]  /*6df0*/  PLOP3.LUT P0, PT, PT, PT, UP3, 0x80, 0x0 ;  /* 0x000000000000781c */ /* 0x000fe40003f0f038 */
[C---:B-1----:R-:W-:Y:S08]  /*6e00*/  HMMA.16816.F32.BF16 R20, R188.reuse, R164, R20 ;  /* 0x000000a4bc14723c */ /* 0x042ff00000041814 */
[C---:B------:R-:W-:Y:S01]  /*6e10*/  HMMA.16816.F32.BF16 R24, R188.reuse, R166, R24 ;  /* 0x000000a6bc18723c */ /* 0x040fe20000041818 */
[----:B------:R-:W1:Y:S03]  /*6e20*/  LDSM.16.M88.4 R164, [R216+0x5000] ;  /* 0x00500000d8a4783b */ /* 0x000e660000000200 */
[----:B------:R-:W-:Y:S02]  /*6e30*/  @P5 LEA.HI.X R193, R193, c[0x0][0x1cc], R194, 0x1, P6 ;  /* 0x00007300c1c15a11 */ /* 0x000fe400030f0cc2 */
[----:B------:R-:W-:Y:S02]  /*6e40*/  PLOP3.LUT P5, PT, PT, PT, UP3, 0x80, 0x0 ;  /* 0x000000000000781c */ /* 0x000fe40003faf038 */
[C---:B------:R-:W-:Y:S04]  /*6e50*/  HMMA.16816.F32.BF16 R28, R188.reuse, R172, R28 ;  /* 0x000000acbc1c723c */ /* 0x040fe8000004181c */
[----:B------:R-:W-:Y:S02]  /*6e60*/  @P0 IADD3 R195, P6, R251, UR21, RZ ;  /* 0x00000015fbc30c10 */ /* 0x000fe4000ffde0ff */
[----:B------:R-:W-:Y:S02]  /*6e70*/  PLOP3.LUT P0, PT, PT, PT, UP3, 0x80, 0x0 ;  /* 0x000000000000781c */ /* 0x000fe40003f0f038 */
[----:B------:R-:W-:Y:S01]  /*6e80*/  HMMA.16816.F32.BF16 R32, R188, R174, R32 ;  /* 0x000000aebc20723c */ /* 0x000fe20000041820 */
[----:B------:R-:W-:Y:S07]  /*6e90*/  LDSM.16.M88.4 R172, [R230+0x1c100] ;  /* 0x01c10000e6ac783b */ /* 0x000fee0000000200 */
[C---:B------:R-:W-:Y:S05]  /*6ea0*/  HMMA.16816.F32.BF16 R4, R176.reuse, R180, R4 ;  /* 0x000000b4b004723c */ /* 0x040fea0000041804 */
[----:B------:R-:W-:Y:S02]  /*6eb0*/  @P5 IADD3.X R190, R250, UR20, RZ, P6, !PT ;  /* 0x00000014fabe5c10 */ /* 0x000fe4000b7fe4ff */
[C---:B------:R-:W-:Y:S01]  /*6ec0*/  @P0 LEA R194, P6, R195.reuse, c[0x0][0x1c8], 0x1 ;  /* 0x00007200c3c20a11 */ /* 0x040fe200078c08ff */
[C---:B------:R-:W-:Y:S01]  /*6ed0*/  HMMA.16816.F32.BF16 R8, R176.reuse, R182, R8 ;  /* 0x000000b6b008723c */ /* 0x040fe20000041808 */
[----:B------:R-:W2:Y:S01]  /*6ee0*/  LDSM.16.M88.4 R180, [R229+0xe100] ;  /* 0x00e10000e5b4783b */ /* 0x000ea20000000200 */
[----:B------:R-:W-:Y:S02]  /*6ef0*/  PLOP3.LUT P5, PT, PT, PT, UP3, 0x80, 0x0 ;  /* 0x000000000000781c */ /* 0x000fe40003faf038 */
[----:B------:R-:W-:Y:S04]  /*6f00*/  PLOP3.LUT P0, PT, PT, PT, UP3, 0x80, 0x0 ;  /* 0x000000000000781c */ /* 0x000fe80003f0f038 */
[C---:B---3--:R-:W-:Y:S07]  /*6f10*/  HMMA.16816.F32.BF16 R12, R176.reuse, R184, R12 ;  /* 0x000000b8b00c723c */ /* 0x048fee000004180c */
[----:B------:R-:W-:Y:S01]  /*6f20*/  @P5 LEA.HI.X R195, R195, c[0x0][0x1cc], R190, 0x1, P6 ;  /* 0x00007300c3c35a11 */ /* 0x000fe200030f0cbe */
[C---:B------:R-:W-:Y:S01]  /*6f30*/  HMMA.16816.F32.BF16 R16, R176.reuse, R186, R16 ;  /* 0x000000bab010723c */ /* 0x040fe20000041810 */
[----:B------:R-:W3:Y:S01]  /*6f40*/  LDSM.16.M88.4 R184, [R229+0xe900] ;  /* 0x00e90000e5b8783b */ /* 0x000ee20000000200 */
[----:B------:R-:W-:Y:S02]  /*6f50*/  PLOP3.LUT P5, PT, PT, PT, UP3, 0x80, 0x0 ;  /* 0x000000000000781c */ /* 0x000fe40003faf038 */
[----:B------:R-:W-:Y:S02]  /*6f60*/  @P0 IADD3 R199, P6, R249, UR21, RZ ;  /* 0x00000015f9c70c10 */ /* 0x000fe4000ffde0ff */
[----:B------:R-:W4:Y:S01]  /*6f70*/  LDSM.16.M88.4 R188, [R229+0xf100] ;  /* 0x00f10000e5bc783b */ /* 0x000f220000000200 */
[----:B------:R-:W-:Y:S01]  /*6f80*/  PLOP3.LUT P0, PT, PT, PT, UP3, 0x80, 0x0 ;  /* 0x000000000000781c */ /* 0x000fe20003f0f038 */
[C---:B-1----:R-:W-:Y:S08]  /*6f90*/  HMMA.16816.F32.BF16 R20, R176.reuse, R164, R20 ;  /* 0x000000a4b014723c */ /* 0x042ff00000041814 */
[C---:B------:R-:W-:Y:S01]  /*6fa0*/  HMMA.16816.F32.BF16 R24, R176.reuse, R166, R24 ;  /* 0x000000a6b018723c */ /* 0x040fe20000041818 */
[----:B------:R-:W1:Y:S03]  /*6fb0*/  LDSM.16.M88.4 R164, [R229+0xf900] ;  /* 0x00f90000e5a4783b */ /* 0x000e660000000200 */
[----:B------:R-:W-:Y:S02]  /*6fc0*/  @P5 IADD3.X R202, R248, UR20, RZ, P6, !PT ;  /* 0x00000014f8ca5c10 */ /* 0x000fe4000b7fe4ff */
[C---:B------:R-:W-:Y:S02]  /*6fd0*/  @P0 LEA R198, P6, R199.reuse, c[0x0][0x1c8], 0x1 ;  /* 0x00007200c7c60a11 */ /* 0x040fe400078c08ff */
[C---:B------:R-:W-:Y:S01]  /*6fe0*/  HMMA.16816.F32.BF16 R28, R176.reuse, R168, R28 ;  /* 0x000000a8b01c723c */ /* 0x040fe2000004181c */
[----:B------:R-:W-:Y:S02]  /*6ff0*/  PLOP3.LUT P5, PT, PT, PT, UP3, 0x80, 0x0 ;  /* 0x000000000000781c */ /* 0x000fe40003faf038 */
[----:B------:R-:W-:Y:S05]  /*7000*/  PLOP3.LUT P0, PT, PT, PT, UP3, 0x80, 0x0 ;  /* 0x000000000000781c */ /* 0x000fea0003f0f038 */
[----:B------:R-:W-:Y:S01]  /*7010*/  HMMA.16816.F32.BF16 R32, R176, R170, R32 ;  /* 0x000000aab020723c */ /* 0x000fe20000041820 */
[----:B------:R-:W-:Y:S05]  /*7020*/  LDSM.16.M88.4 R168, [R226+0x1c100] ;  /* 0x01c10000e2a8783b */ /* 0x000fea0000000200 */
[----:B------:R-:W5:Y:S01]  /*7030*/  LDSM.16.M88.4 R176, [R207] ;  /* 0x00000000cfb0783b */ /* 0x000f620000000200 */
[----:B------:R-:W-:Y:S01]  /*7040*/  @P5 LEA.HI.X R199, R199, c[0x0][0x1cc], R202, 0x1, P6 ;  /* 0x00007300c7c75a11 */ /* 0x000fe200030f0cca */
[C---:B--2---:R-:W-:Y:S01]  /*7050*/  HMMA.16816.F32.BF16 R4, R172.reuse, R180, R4 ;  /* 0x000000b4ac04723c */ /* 0x044fe20000041804 */
[----:B------:R-:W-:Y:S04]  /*7060*/  PLOP3.LUT P5, PT, PT, PT, UP3, 0x80, 0x0 ;  /* 0x000000000000781c */ /* 0x000fe80003faf038 */
[----:B------:R-:W-:Y:S01]  /*7070*/  @P0 IADD3 R203, P6, R247, UR21, RZ ;  /* 0x00000015f7cb0c10 */ /* 0x000fe2000ffde0ff */
[----:B------:R-:W-:Y:S01]  /*7080*/  @UP3 UIADD3 UR21, UP0, UR13, UR21, URZ ;  /* 0x000000150d153290 */ /* 0x000fe2000ff1e03f */
[----:B------:R-:W-:Y:S01]  /*7090*/  PLOP3.LUT P0, PT, PT, PT, UP3, 0x80, 0x0 ;  /* 0x000000000000781c */ /* 0x000fe20003f0f038 */
[C---:B------:R-:W-:Y:S01]  /*70a0*/  HMMA.16816.F32.BF16 R8, R172.reuse, R182, R8 ;  /* 0x000000b6ac08723c */ /* 0x040fe20000041808 */
[----:B------:R-:W2:Y:S07]  /*70b0*/  LDSM.16.M88.4 R180, [R206] ;  /* 0x00000000ceb4783b */ /* 0x000eae0000000200 */
[C---:B---3--:R-:W-:Y:S08]  /*70c0*/  HMMA.16816.F32.BF16 R12, R172.reuse, R184, R12 ;  /* 0x000000b8ac0c723c */ /* 0x048ff0000004180c */
[C---:B------:R-:W-:Y:S07]  /*70d0*/  HMMA.16816.F32.BF16 R16, R172.reuse, R186, R16 ;  /* 0x000000baac10723c */ /* 0x040fee0000041810 */
[----:B------:R-:W-:Y:S01]  /*70e0*/  @P5 IADD3.X R186, R246, UR20, RZ, P6, !PT ;  /* 0x00000014f6ba5c10 */ /* 0x000fe2000b7fe4ff */
[C---:B----4-:R-:W-:Y:S01]  /*70f0*/  HMMA.16816.F32.BF16 R20, R172.reuse, R188, R20 ;  /* 0x000000bcac14723c */ /* 0x050fe20000041814 */
[----:B------:R-:W-:Y:S01]  /*7100*/  PLOP3.LUT P5, PT, PT, PT, UP3, 0x80, 0x0 ;  /* 0x000000000000781c */ /* 0x000fe20003faf038 */
[----:B------:R-:W-:Y:S02]  /*7110*/  @UP3 UIADD3.X UR20, UR12, UR20, URZ, UP0, !UPT ;  /* 0x000000140c143290 */ /* 0x000fe400087fe43f */
[C---:B------:R-:W-:Y:S02]  /*7120*/  @P0 LEA R202, P6, R203.reuse, c[0x0][0x1c8], 0x1 ;  /* 0x00007200cbca0a11 */ /* 0x040fe400078c08ff */
[----:B------:R-:W-:Y:S02]  /*7130*/  PLOP3.LUT P0, PT, PT, PT, UP3, 0x80, 0x0 ;  /* 0x000000000000781c */ /* 0x000fe40003f0f038 */
[C---:B------:R-:W-:Y:S01]  /*7140*/  HMMA.16816.F32.BF16 R24, R172.reuse, R190, R24 ;  /* 0x000000beac18723c */ /* 0x040fe20000041818 */
[----:B------:R-:W-:Y:S07]  /*7150*/  LDSM.16.M88.4 R188, [R204] ;  /* 0x00000000ccbc783b */ /* 0x000fee0000000200 */
[C---:B-1----:R-:W-:Y:S04]  /*7160*/  HMMA.16816.F32.BF16 R28, R172.reuse, R164, R28 ;  /* 0x000000a4ac1c723c */ /* 0x042fe8000004181c */
[----:B------:R-:W-:Y:S02]  /*7170*/  @P5 LEA.HI.X R203, R203, c[0x0][0x1cc], R186, 0x1, P6 ;  /* 0x00007300cbcb5a11 */ /* 0x000fe400030f0cba */
[----:B------:R-:W1:Y:S01]  /*7180*/  LDSM.16.M88.4 R184, [R205] ;  /* 0x00000000cdb8783b */ /* 0x000e620000000200 */
[----:B------:R-:W-:Y:S01]  /*7190*/  PLOP3.LUT P5, PT, PT, PT, UP3, 0x80, 0x0 ;  /* 0x000000000000781c */ /* 0x000fe20003faf038 */
[----:B------:R-:W-:Y:S03]  /*71a0*/  HMMA.16816.F32.BF16 R32, R172, R166, R32 ;  /* 0x000000a6ac20723c */ /* 0x000fe60000041820 */
[----:B------:R-:W-:Y:S01]  /*71b0*/  LDSM.16.M88.4 R164, [R225+0x1c100] ;  /* 0x01c10000e1a4783b */ /* 0x000fe20000000200 */
[----:B------:R-:W-:Y:S02]  /*71c0*/  @P0 IADD3 R201, P6, R236, UR21, RZ ;  /* 0x00000015ecc90c10 */ /* 0x000fe4000ffde0ff */
[----:B------:R-:W-:Y:S02]  /*71d0*/  PLOP3.LUT P0, PT, PT, PT, UP3, 0x80, 0x0 ;  /* 0x000000000000781c */ /* 0x000fe40003f0f038 */
[C---:B-----5:R-:W-:Y:S08]  /*71e0*/  HMMA.16816.F32.BF16 R4, R168.reuse, R176, R4 ;  /* 0x000000b0a804723c */ /* 0x060ff00000041804 */
[C---:B------:R-:W-:Y:S01]  /*71f0*/  HMMA.16816.F32.BF16 R8, R168.reuse, R178, R8 ;  /* 0x000000b2a808723c */ /* 0x040fe20000041808 */
[----:B------:R-:W-:Y:S03]  /*7200*/  LDSM.16.M88.4 R176, [R224+0xe900] ;  /* 0x00e90000e0b0783b */ /* 0x000fe60000000200 */
[----:B------:R-:W-:Y:S02]  /*7210*/  @P5 IADD3.X R174, R243, UR20, RZ, P6, !PT ;  /* 0x00000014f3ae5c10 */ /* 0x000fe4000b7fe4ff */
[----:B------:R-:W-:Y:S02]  /*7220*/  PLOP3.LUT P5, PT, PT, PT, UP3, 0x80, 0x0 ;  /* 0x000000000000781c */ /* 0x000fe40003faf038 */
[C---:B--2---:R-:W-:Y:S04]  /*7230*/  HMMA.16816.F32.BF16 R12, R168.reuse, R180, R12 ;  /* 0x000000b4a80c723c */ /* 0x044fe8000004180c */
[C---:B------:R-:W-:Y:S02]  /*7240*/  @P0 LEA R197, P6, R201.reuse, c[0x0][0x1c8], 0x1 ;  /* 0x00007200c9c50a11 */ /* 0x040fe400078c08ff */
[----:B------:R-:W-:Y:S02]  /*7250*/  PLOP3.LUT P0, PT, PT, PT, UP3, 0x80, 0x0 ;  /* 0x000000000000781c */ /* 0x000fe40003f0f038 */
[C---:B------:R-:W-:Y:S01]  /*7260*/  HMMA.16816.F32.BF16 R16, R168.reuse, R182, R16 ;  /* 0x000000b6a810723c */ /* 0x040fe20000041810 */
[----:B------:R-:W-:Y:S07]  /*7270*/  LDSM.16.M88.4 R180, [R224+0xf100] ;  /* 0x00f10000e0b4783b */ /* 0x000fee0000000200 */
[C---:B-1----:R-:W-:Y:S04]  /*7280*/  HMMA.16816.F32.BF16 R20, R168.reuse, R184, R20 ;  /* 0x000000b8a814723c */ /* 0x042fe80000041814 */
[----:B------:R-:W-:Y:S02]  /*7290*/  @P5 LEA.HI.X R201, R201, c[0x0][0x1cc], R174, 0x1, P6 ;  /* 0x00007300c9c95a11 */ /* 0x000fe400030f0cae */
[----:B------:R-:W1:Y:S01]  /*72a0*/  LDSM.16.M88.4 R172, [R224+0xe100] ;  /* 0x00e10000e0ac783b */ /* 0x000e620000000200 */
[----:B------:R-:W-:Y:S01]  /*72b0*/  @P0 IADD3 R192, P6, R251, UR21, RZ ;  /* 0x00000015fbc00c10 */ /* 0x000fe2000ffde0ff */
[C---:B------:R-:W-:Y:S01]  /*72c0*/  HMMA.16816.F32.BF16 R24, R168.reuse, R186, R24 ;  /* 0x000000baa818723c */ /* 0x040fe20000041818 */
[----:B------:R-:W-:Y:S02]  /*72d0*/  PLOP3.LUT P0, PT, PT, PT, UP3, 0x80, 0x0 ;  /* 0x000000000000781c */ /* 0x000fe40003f0f038 */
[----:B------:R-:W-:Y:S05]  /*72e0*/  PLOP3.LUT P5, PT, PT, PT, UP3, 0x80, 0x0 ;  /* 0x000000000000781c */ /* 0x000fea0003faf038 */
[C---:B------:R-:W-:Y:S08]  /*72f0*/  HMMA.16816.F32.BF16 R28, R168.reuse, R188, R28 ;  /* 0x000000bca81c723c */ /* 0x040ff0000004181c */
[----:B------:R-:W-:Y:S01]  /*7300*/  HMMA.16816.F32.BF16 R32, R168, R190, R32 ;  /* 0x000000bea820723c */ /* 0x000fe20000041820 */
[----:B------:R-:W2:Y:S03]  /*7310*/  LDSM.16.M88.4 R168, [R224+0xf900] ;  /* 0x00f90000e0a8783b */ /* 0x000ea60000000200 */
[----:B------:R-:W-:Y:S02]  /*7320*/  @P5 IADD3.X R187, R250, UR20, RZ, P6, !PT ;  /* 0x00000014fabb5c10 */ /* 0x000fe4000b7fe4ff */
[C---:B------:R-:W-:Y:S02]  /*7330*/  @P0 LEA R186, P6, R192.reuse, c[0x0][0x1c8], 0x1 ;  /* 0x00007200c0ba0a11 */ /* 0x040fe400078c08ff */
[----:B------:R-:W-:Y:S02]  /*7340*/  PLOP3.LUT P5, PT, PT, PT, UP3, 0x80, 0x0 ;  /* 0x000000000000781c */ /* 0x000fe40003faf038 */
[----:B------:R-:W-:Y:S11]  /*7350*/  PLOP3.LUT P0, PT, PT, PT, UP3, 0x80, 0x0 ;  /* 0x000000000000781c */ /* 0x000ff60003f0f038 */
[----:B------:R-:W-:Y:S01]  /*7360*/  @P5 LEA.HI.X R187, R192, c[0x0][0x1cc], R187, 0x1, P6 ;  /* 0x00007300c0bb5a11 */ /* 0x000fe200030f0cbb */
[C---:B-1----:R-:W-:Y:S01]  /*7370*/  HMMA.16816.F32.BF16 R4, R164.reuse, R172, R4 ;  /* 0x000000aca404723c */ /* 0x042fe20000041804 */
[----:B------:R-:W-:Y:S04]  /*7380*/  PLOP3.LUT P5, PT, PT, PT, UP3, 0x80, 0x0 ;  /* 0x000000000000781c */ /* 0x000fe80003faf038 */
[----:B------:R-:W-:Y:S02]  /*7390*/  @P0 IADD3 R185, P6, R249, UR21, RZ ;  /* 0x00000015f9b90c10 */ /* 0x000fe4000ffde0ff */
[----:B------:R-:W-:Y:S01]  /*73a0*/  PLOP3.LUT P0, PT, PT, PT, UP3, 0x80, 0x0 ;  /* 0x000000000000781c */ /* 0x000fe20003f0f038 */
[C---:B------:R-:W-:Y:S01]  /*73b0*/  HMMA.16816.F32.BF16 R8, R164.reuse, R174, R8 ;  /* 0x000000aea408723c */ /* 0x040fe20000041808 */
[----:B------:R-:W-:Y:S07]  /*73c0*/  LDSM.16.M88.4 R172, [R216+0x6800] ;  /* 0x00680000d8ac783b */ /* 0x000fee0000000200 */
[C---:B------:R-:W-:Y:S04]  /*73d0*/  HMMA.16816.F32.BF16 R12, R164.reuse, R176, R12 ;  /* 0x000000b0a40c723c */ /* 0x040fe8000004180c */
[C---:B------:R-:W-:Y:S02]  /*73e0*/  @P0 LEA R190, P0, R185.reuse, c[0x0][0x1c8], 0x1 ;  /* 0x00007200b9be0a11 */ /* 0x040fe400078008ff */
[----:B------:R-:W-:Y:S02]  /*73f0*/  @P5 IADD3.X R191, R248, UR20, RZ, P6, !PT ;  /* 0x00000014f8bf5c10 */ /* 0x000fe4000b7fe4ff */
[C---:B------:R-:W-:Y:S01]  /*7400*/  HMMA.16816.F32.BF16 R16, R164.reuse, R178, R16 ;  /* 0x000000b2a410723c */ /* 0x040fe20000041810 */
[----:B------:R-:W-:Y:S01]  /*7410*/  LDSM.16.M88.4 R176, [R216+0x7000] ;  /* 0x00700000d8b0783b */ /* 0x000fe20000000200 */
[----:B------:R-:W-:Y:S02]  /*7420*/  PLOP3.LUT P5, PT, PT, PT, UP3, 0x80, 0x0 ;  /* 0x000000000000781c */ /* 0x000fe40003faf038 */
[----:B------:R-:W-:Y:S04]  /*7430*/  PLOP3.LUT P6, PT, PT, PT, UP3, 0x80, 0x0 ;  /* 0x000000000000781c */ /* 0x000fe80003fcf038 */
[C---:B------:R-:W-:Y:S07]  /*7440*/  HMMA.16816.F32.BF16 R20, R164.reuse, R180, R20 ;  /* 0x000000b4a414723c */ /* 0x040fee0000041814 */
[----:B------:R-:W-:Y:S01]  /*7450*/  @P5 LEA.HI.X R191, R185, c[0x0][0x1cc], R191, 0x1, P0 ;  /* 0x00007300b9bf5a11 */ /* 0x000fe200000f0cbf */
[C---:B------:R-:W-:Y:S01]  /*7460*/  HMMA.16816.F32.BF16 R24, R164.reuse, R182, R24 ;  /* 0x000000b6a418723c */ /* 0x040fe20000041818 */
[----:B------:R-:W-:Y:S01]  /*7470*/  LDSM.16.M88.4 R180, [R216+0x7800] ;  /* 0x00780000d8b4783b */ /* 0x000fe20000000200 */
[----:B------:R-:W-:Y:S02]  /*7480*/  PLOP3.LUT P5, PT, PT, PT, UP3, 0x80, 0x0 ;  /* 0x000000000000781c */ /* 0x000fe40003faf038 */
[----:B------:R-:W-:Y:S02]  /*7490*/  PLOP3.LUT P0, PT, PT, PT, UP3, 0x80, 0x0 ;  /* 0x000000000000781c */ /* 0x000fe40003f0f038 */
[----:B------:R-:W-:Y:S02]  /*74a0*/  @P6 IADD3 R189, P6, R247, UR21, RZ ;  /* 0x00000015f7bd6c10 */ /* 0x000fe4000ffde0ff */
[C---:B--2---:R-:W-:Y:S08]  /*74b0*/  HMMA.16816.F32.BF16 R28, R164.reuse, R168, R28 ;  /* 0x000000a8a41c723c */ /* 0x044ff0000004181c */
[----:B------:R-:W-:Y:S01]  /*74c0*/  HMMA.16816.F32.BF16 R32, R164, R170, R32 ;  /* 0x000000aaa420723c */ /* 0x000fe20000041820 */
[----:B------:R-:W-:Y:S03]  /*74d0*/  LDSM.16.M88.4 R164, [R223+0x1c100] ;  /* 0x01c10000dfa4783b */ /* 0x000fe60000000200 */
[----:B------:R-:W-:Y:S01]  /*74e0*/  @P0 IMAD.MOV.U32 R192, RZ, RZ, R0 ;  /* 0x000000ffffc00224 */ /* 0x000fe200078e0000 */
[----:B------:R-:W-:Y:S01]  /*74f0*/  PLOP3.LUT P0, PT, PT, PT, UP3, 0x80, 0x0 ;  /* 0x000000000000781c */ /* 0x000fe20003f0f038 */
[----:B------:R-:W1:Y:S02]  /*7500*/  LDSM.16.M88.4 R168, [R216+0x6000] ;  /* 0x00600000d8a8783b */ /* 0x000e640000000200 */
[----:B------:R-:W-:Y:S04]  /*7510*/  DEPBAR.LE SB0, 0x0 ;  /* 0x000080000000791a */ /* 0x000fe80000000000 */
[----:B------:R-:W-:Y:S06]  /*7520*/  BAR.SYNC.DEFER_BLOCKING 0x0 ;  /* 0x0000000000007b1d */ /* 0x000fec0000010000 */
[----:B------:R-:W-:Y:S01]  /*7530*/  @P0 IADD3.X R0, R246, UR20, RZ, P6, !PT ;  /* 0x00000014f6000c10 */ /* 0x000fe2000b7fe4ff */
[----:B------:R-:W-:Y:S01]  /*7540*/  USHF.L.U32 UR20, UR14, 0x6, URZ ;  /* 0x000000060e147899 */ /* 0x000fe2000800063f */
[----:B------:R-:W-:Y:S02]  /*7550*/  PLOP3.LUT P0, PT, PT, PT, UP3, 0x80, 0x0 ;  /* 0x000000000000781c */ /* 0x000fe40003f0f038 */
[----:B------:R-:W-:Y:S02]  /*7560*/  PLOP3.LUT P6, PT, PT, PT, UP3, 0x80, 0x0 ;  /* 0x000000000000781c */ /* 0x000fe40003fcf038 */
[----:B------:R-:W-:Y:S01]  /*7570*/  PLOP3.LUT P6, PT, PT, PT, UP3, 0x80, 0x0 ;  /* 0x000000000000781c */ /* 0x000fe20003fcf038 */
[----:B------:R-:W-:Y:S01]  /*7580*/  @!PT LDS RZ, [RZ] ;  /* 0x00000000fffff984 */ /* 0x000fe20000000800 */
[----:B------:R-:W-:Y:S01]  /*7590*/  @!PT LDS RZ, [RZ] ;  /* 0x00000000fffff984 */ /* 0x000fe20000000800 */
[----:B------:R-:W-:Y:S01]  /*75a0*/  @!PT LDS RZ, [RZ] ;  /* 0x00000000fffff984 */ /* 0x000fe20000000800 */
[----:B------:R2:W-:Y:S01]  /*75b0*/  @P5 LDGSTS.E.BYPASS.LTC128B.128 [R231+0x8100], [R192.64], !P4 ;  /* 0x08100000c0e75fae */ /* 0x0005e2000e101d52 */
[----:B------:R-:W-:Y:S01]  /*75c0*/  PLOP3.LUT P5, PT, PT, PT, UP3, 0x80, 0x0 ;  /* 0x000000000000781c */ /* 0x000fe20003faf038 */
[C---:B-1----:R-:W-:Y:S11]  /*75d0*/  HMMA.16816.F32.BF16 R4, R164.reuse, R168, R4 ;  /* 0x000000a8a404723c */ /* 0x042ff60000041804 */
[----:B------:R-:W-:Y:S01]  /*75e0*/  @!UPT UIADD3 URZ, URZ, URZ, URZ ;  /* 0x0000003f3f3ff290 */ /* 0x000fe2000fffe03f */
[C---:B------:R-:W-:Y:S01]  /*75f0*/  @P5 LEA R185, P5, R189.reuse, c[0x0][0x1c8], 0x1 ;  /* 0x00007200bdb95a11 */ /* 0x040fe200078a08ff */
[C---:B------:R-:W-:Y:S08]  /*7600*/  HMMA.16816.F32.BF16 R8, R164.reuse, R170, R8 ;  /* 0x000000aaa408723c */ /* 0x040ff00000041808 */
[C---:B------:R-:W-:Y:S04]  /*7610*/  HMMA.16816.F32.BF16 R12, R164.reuse, R172, R12 ;  /* 0x000000aca40c723c */ /* 0x040fe8000004180c */
[----:B------:R-:W-:Y:S01]  /*7620*/  @P0 LEA.HI.X R0, R189, c[0x0][0x1cc], R0, 0x1, P5 ;  /* 0x00007300bd000a11 */ /* 0x000fe200028f0c00 */
[----:B--2---:R-:W-:Y:S01]  /*7630*/  IMAD.MOV.U32 R193, RZ, RZ, R233 ;  /* 0x000000ffffc17224 */ /* 0x004fe200078e00e9 */
[----:B------:R-:W-:Y:S02]  /*7640*/  PLOP3.LUT P5, PT, PT, PT, UP3, 0x80, 0x0 ;  /* 0x000000000000781c */ /* 0x000fe40003faf038 */
[----:B------:R-:W-:Y:S01]  /*7650*/  PLOP3.LUT P0, PT, PT, PT, UP3, 0x80, 0x0 ;  /* 0x000000000000781c */ /* 0x000fe20003f0f038 */
[C---:B------:R-:W-:Y:S01]  /*7660*/  HMMA.16816.F32.BF16 R16, R164.reuse, R174, R16 ;  /* 0x000000aea410723c */ /* 0x040fe20000041810 */
[----:B------:R-:W-:Y:S07]  /*7670*/  PLOP3.LUT P0, PT, PT, PT, UP3, 0x80, 0x0 ;  /* 0x000000000000781c */ /* 0x000fee0003f0f038 */
[C---:B------:R-:W-:Y:S02]  /*7680*/  HMMA.16816.F32.BF16 R20, R164.reuse, R176, R20 ;  /* 0x000000b0a414723c */ /* 0x040fe40000041814 */
[----:B------:R1:W-:Y:S01]  /*7690*/  @P5 LDGSTS.E.BYPASS.LTC128B.128 [R231+0xa100], [R194.64], !P3 ;  /* 0x0a100000c2e75fae */ /* 0x0003e2000d901d52 */
[----:B------:R-:W-:Y:S02]  /*76a0*/  PLOP3.LUT P5, PT, PT, PT, UP3, 0x80, 0x0 ;  /* 0x000000000000781c */ /* 0x000fe40003faf038 */
[----:B------:R-:W-:Y:S02]  /*76b0*/  PLOP3.LUT P5, PT, PT, PT, UP3, 0x80, 0x0 ;  /* 0x000000000000781c */ /* 0x000fe40003faf038 */
[----:B------:R2:W-:Y:S01]  /*76c0*/  @P6 LDGSTS.E.BYPASS.LTC128B.128 [R231+0xc100], [R198.64], !P2 ;  /* 0x0c100000c6e76fae */ /* 0x0005e2000d101d52 */
[----:B------:R-:W-:Y:S01]  /*76d0*/  PLOP3.LUT P6, PT, PT, PT, UP3, 0x80, 0x0 ;  /* 0x000000000000781c */ /* 0x000fe20003fcf038 */
[C---:B------:R-:W-:Y:S03]  /*76e0*/  HMMA.16816.F32.BF16 R24, R164.reuse, R178, R24 ;  /* 0x000000b2a418723c */ /* 0x040fe60000041818 */
[----:B------:R2:W-:Y:S01]  /*76f0*/  @P0 LDGSTS.E.BYPASS.LTC128B.128 [R231+0xe100], [R202.64], !P1 ;  /* 0x0e100000cae70fae */ /* 0x0005e2000c901d52 */
[----:B------:R-:W-:Y:S02]  /*7700*/  PLOP3.LUT P0, PT, PT, PT, UP3, 0x80, 0x0 ;  /* 0x000000000000781c */ /* 0x000fe40003f0f038 */
[----:B------:R-:W-:Y:S02]  /*7710*/  PLOP3.LUT P0, PT, PT, PT, UP3, 0x80, 0x0 ;  /* 0x000000000000781c */ /* 0x000fe40003f0f038 */
[----:B------:R-:W-:Y:S01]  /*7720*/  PLOP3.LUT P0, PT, PT, PT, UP3, 0x80, 0x0 ;  /* 0x000000000000781c */ /* 0x000fe20003f0f038 */
[C---:B------:R-:W-:Y:S03]  /*7730*/  HMMA.16816.F32.BF16 R28, R164.reuse, R180, R28 ;  /* 0x000000b4a41c723c */ /* 0x040fe6000004181c */
[----:B------:R-:W-:Y:S01]  /*7740*/  @P6 IMAD.MOV.U32 R200, RZ, RZ, R197 ;  /* 0x000000ffffc86224 */ /* 0x000fe200078e00c5 */
[----:B------:R-:W-:Y:S04]  /*7750*/  PLOP3.LUT P6, PT, PT, PT, UP3, 0x80, 0x0 ;  /* 0x000000000000781c */ /* 0x000fe80003fcf038 */
[----:B------:R2:W-:Y:S01]  /*7760*/  @P5 LDGSTS.E.BYPASS.LTC128B.128 [R231+0x9100], [R200.64], !P4 ;  /* 0x09100000c8e75fae */ /* 0x0005e2000e101d52 */
[----:B------:R-:W-:Y:S01]  /*7770*/  PLOP3.LUT P5, PT, PT, PT, UP2, 0x80, 0x0 ;  /* 0x000000000000781c */ /* 0x000fe20003faf028 */
[----:B------:R-:W-:Y:S07]  /*7780*/  HMMA.16816.F32.BF16 R32, R164, R182, R32 ;  /* 0x000000b6a420723c */ /* 0x000fee0000041820 */
[----:B------:R3:W-:Y:S01]  /*7790*/  @P6 LDGSTS.E.BYPASS.LTC128B.128 [R231+0xb100], [R186.64], !P3 ;  /* 0x0b100000bae76fae */ /* 0x0007e2000d901d52 */
[----:B------:R-:W-:Y:S04]  /*77a0*/  PLOP3.LUT P6, PT, PT, PT, UP3, 0x80, 0x0 ;  /* 0x000000000000781c */ /* 0x000fe80003fcf038 */
[----:B------:R-:W-:Y:S01]  /*77b0*/  @P5 IMAD.MOV.U32 R193, RZ, RZ, R245 ;  /* 0x000000ffffc15224 */ /* 0x000fe200078e00f5 */
[----:B------:R-:W-:Y:S04]  /*77c0*/  PLOP3.LUT P5, PT, PT, PT, UP3, 0x80, 0x0 ;  /* 0x000000000000781c */ /* 0x000fe80003faf038 */
[----:B-1----:R-:W1:Y:S05]  /*77d0*/  SHFL.IDX PT, R194, R193, RZ, 0x1c1f ;  /* 0x001c1fffc1c27589 */ /* 0x002e6a00000e0000 */
[----:B------:R4:W-:Y:S04]  /*77e0*/  @P6 LDGSTS.E.BYPASS.LTC128B.128 [R231+0xd100], [R190.64], !P2 ;  /* 0x0d100000bee76fae */ /* 0x0009e8000d101d52 */
[----:B----4-:R-:W-:Y:S02]  /*77f0*/  @P5 IMAD.MOV.U32 R190, RZ, RZ, R185 ;  /* 0x000000ffffbe5224 */ /* 0x010fe400078e00b9 */
[----:B------:R-:W-:Y:S02]  /*7800*/  @P5 IMAD.MOV.U32 R191, RZ, RZ, R0 ;  /* 0x000000ffffbf5224 */ /* 0x000fe400078e0000 */
[----:B------:R-:W-:Y:S02]  /*7810*/  IMAD.U32 R0, RZ, RZ, UR20 ;  /* 0x00000014ff007e24 */ /* 0x000fe4000f8e00ff */
[----:B------:R-:W-:Y:S01]  /*7820*/  IMAD.U32 R185, RZ, RZ, UR16 ;  /* 0x00000010ffb97e24 */ /* 0x000fe2000f8e00ff */
[----:B------:R4:W-:Y:S01]  /*7830*/  @P0 LDGSTS.E.BYPASS.LTC128B.128 [R231+0xf100], [R190.64], !P1 ;  /* 0x0f100000bee70fae */ /* 0x0009e2000c901d52 */
[----:B------:R-:W-:Y:S02]  /*7840*/  PLOP3.LUT P0, PT, PT, PT, UP1, 0x40, 0x0 ;  /* 0x000000000000781c */ /* 0x000fe40003f0e818 */
[----:B---3--:R-:W-:Y:S02]  /*7850*/  IADD3 R186, -R240, 0x1, -R0 ;  /* 0x00000001f0ba7810 */ /* 0x008fe40007ffe900 */
[----:B------:R-:W0:Y:S02]  /*7860*/  LDGDEPBAR ;  /* 0x00000000000079af */ /* 0x000e240000000000 */
[----:B------:R-:W-:Y:S04]  /*7870*/  IADD3 R185, -R185, UR9, R186 ;  /* 0x00000009b9b97c10 */ /* 0x000fe8000fffe1ba */
[C---:B------:R-:W-:Y:S02]  /*7880*/  IADD3 R187, R185.reuse, c[0x0][0x328], RZ ;  /* 0x0000ca00b9bb7a10 */ /* 0x040fe40007ffe0ff */
[----:B------:R-:W-:Y:S03]  /*7890*/  IADD3 R185, R185, UR15, RZ ;  /* 0x0000000fb9b97c10 */ /* 0x000fe6000fffe0ff */
[--C-:B-1----:R-:W-:Y:S02]  /*78a0*/  IMAD.IADD R195, R187, 0x1, R194.reuse ;  /* 0x00000001bbc37824 */ /* 0x102fe400078e02c2 */
[----:B----4-:R-:W-:Y:S01]  /*78b0*/  IMAD.IADD R191, R185, 0x1, R194 ;  /* 0x00000001b9bf7824 */ /* 0x010fe200078e02c2 */
        /* <DEDUP_REMOVED lines=15> */
.L_x_2493:
[----:B------:R-:W-:Y:S04]  /*79b0*/  MOV R164, c[0x0][0x32c] ;  /* 0x0000cb0000a47a02 */ /* 0x000fe80000000f00 */
[----:B------:R-:W-:Y:S11]  /*79c0*/  ISETP.NE.AND P0, PT, R164, 0x1, PT ;  /* 0x00000001a400780c */ /* 0x000ff60003f05270 */
[----:B------:R-:W-:Y:S02]  /*79d0*/  @!UPT UIADD3 URZ, URZ, URZ, URZ ;  /* 0x0000003f3f3ff290 */ /* 0x000fe4000fffe03f */
[----:B------:R-:W-:Y:S05]  /*79e0*/  @P0 IMAD.HI.U32 R164, R165, c[0x0][0x330], RZ ;  /* 0x0000cc00a5a40a27 */ /* 0x000fea00078e00ff */
[----:B------:R-:W-:Y:S02]  /*79f0*/  @P0 SHF.R.U32.HI R165, RZ, c[0x0][0x334], R164 ;  /* 0x0000cd00ffa50a19 */ /* 0x000fe400000116a4 */
.L_x_2494:
[----:B------:R-:W-:Y:S05]  /*7a00*/  BSYNC B0 ;  /* 0x0000000000007941 */ /* 0x000fea0003800000 */
.L_x_2492:
[----:B------:R-:W-:Y:S04]  /*7a10*/  IMAD R165, R165, c[0x0][0x32c], -R0 ;  /* 0x0000cb00a5a57a24 */ /* 0x000fe800078e0a00 */
[----:B------:R-:W-:Y:S05]  /*7a20*/  IMAD.IADD R166, R165, 0x1, -R240 ;  /* 0x00000001a5a67824 */ /* 0x000fea00078e0af0 */
[----:B------:R-:W-:Y:S02]  /*7a30*/  IADD3 R164, R166, c[0x0][0x32c], RZ ;  /* 0x0000cb00a6a47a10 */ /* 0x000fe40007ffe0ff */
[----:B------:R-:W-:Y:S02]  /*7a40*/  IMNMX R191, R191, R166, !PT ;  /* 0x000000a6bfbf7217 */ /* 0x000fe40007800200 */
[----:B------:R-:W-:Y:S02]  /*7a50*/  IMNMX R195, R195, R164, PT ;  /* 0x000000a4c3c37217 */ /* 0x000fe40003800200 */
.L_x_2491:
[----:B--2---:R-:W-:Y:S06]  /*7a60*/  UISETP.GT.AND UP0, UPT, UR14, -0x1, UPT ;  /* 0xffffffff0e00788c */ /* 0x004fec000bf04270 */
[----:B------:R-:W-:Y:S02]  /*7a70*/  PLOP3.LUT P0, PT, PT, PT, UP0, 0x80, 0x0 ;  /* 0x000000000000781c */ /* 0x000fe40003f0f008 */
[----:B------:R-:W-:Y:S02]  /*7a80*/  PLOP3.LUT P6, PT, PT, PT, UP0, 0x80, 0x0 ;  /* 0x000000000000781c */ /* 0x000fe40003fcf008 */
[C---:B------:R-:W-:Y:S02]  /*7a90*/  ISETP.GT.AND P0, PT, R191.reuse, RZ, P0 ;  /* 0x000000ffbf00720c */ /* 0x040fe40000704270 */
[----:B------:R-:W-:Y:S02]  /*7aa0*/  ISETP.GT.AND P6, PT, R191, 0x8, P6 ;  /* 0x00000008bf00780c */ /* 0x000fe400037c4270 */
[----:B------:R-:W-:Y:S02]  /*7ab0*/  ISETP.LT.OR P5, PT, R195, 0x1, P0 ;  /* 0x00000001c300780c */ /* 0x000fe400007a1670 */
[----:B------:R-:W-:Y:S02]  /*7ac0*/  PLOP3.LUT P0, PT, PT, PT, UP0, 0x80, 0x0 ;  /* 0x000000000000781c */ /* 0x000fe40003f0f008 */
[----:B------:R-:W-:Y:S02]  /*7ad0*/  FSEL R170, R4, -INF , !P5 ;  /* 0xff80000004aa7808 */ /* 0x000fe40006800000 */
[----:B------:R-:W-:Y:S01]  /*7ae0*/  ISETP.GT.AND P0, PT, R191, 0x1, P0 ;  /* 0x00000001bf00780c */ /* 0x000fe20000704270 */
[----:B------:R-:W1:Y:S01]  /*7af0*/  SHFL.IDX PT, R4, R193, 0x1, 0x1c1f ;  /* 0x003c1f00c1047f89 */ /* 0x000e6200000e0000 */
        /* <DEDUP_REMOVED lines=11> */
[----:B------:R-:W-:Y:S01]  /*7bb0*/  PLOP3.LUT P0, PT, PT, PT, UP0, 0x80, 0x0 ;  /* 0x000000000000781c */ /* 0x000fe20003f0f008 */
[--C-:B-1----:R-:W-:Y:S01]  /*7bc0*/  IMAD.IADD R187, R187, 0x1, R4.reuse ;  /* 0x00000001bbbb7824 */ /* 0x102fe200078e0204 */
[----:B------:R-:W-:Y:S01]  /*7bd0*/  PLOP3.LUT P6, PT, PT, PT, UP0, 0x80, 0x0 ;  /* 0x000000000000781c */ /* 0x000fe20003fcf008 */
[----:B------:R-:W-:Y:S01]  /*7be0*/  IMAD.IADD R185, R185, 0x1, R4 ;  /* 0x00000001b9b97824 */ /* 0x000fe200078e0204 */
        /* <DEDUP_REMOVED lines=59> */
.L_x_2497:
[----:B------:R-:W-:Y:S04]  /*7fa0*/  MOV R4, c[0x0][0x32c] ;  /* 0x0000cb0000047a02 */ /* 0x000fe80000000f00 */
[----:B------:R-:W-:Y:S11]  /*7fb0*/  ISETP.NE.AND P0, PT, R4, 0x1, PT ;  /* 0x000000010400780c */ /* 0x000ff60003f05270 */
[----:B------:R-:W-:Y:S02]  /*7fc0*/  @!UPT UIADD3 URZ, URZ, URZ, URZ ;  /* 0x0000003f3f3ff290 */ /* 0x000fe4000fffe03f */
[----:B------:R-:W-:Y:S05]  /*7fd0*/  @P0 IMAD.HI.U32 R4, R5, c[0x0][0x330], RZ ;  /* 0x0000cc0005040a27 */ /* 0x000fea00078e00ff */
[----:B------:R-:W-:Y:S02]  /*7fe0*/  @P0 SHF.R.U32.HI R5, RZ, c[0x0][0x334], R4 ;  /* 0x0000cd00ff050a19 */ /* 0x000fe40000011604 */
.L_x_2498:
[----:B------:R-:W-:Y:S05]  /*7ff0*/  BSYNC B0 ;  /* 0x0000000000007941 */ /* 0x000fea0003800000 */
.L_x_2496:
[----:B------:R-:W-:Y:S04]  /*8000*/  IMAD R0, R5, c[0x0][0x32c], -R0 ;  /* 0x0000cb0005007a24 */ /* 0x000fe800078e0a00 */
[----:B------:R-:W-:Y:S05]  /*8010*/  IMAD.IADD R4, R0, 0x1, -R240 ;  /* 0x0000000100047824 */ /* 0x000fea00078e0af0 */
[----:B------:R-:W-:Y:S02]  /*8020*/  IADD3 R0, R4, c[0x0][0x32c], RZ ;  /* 0x0000cb0004007a10 */ /* 0x000fe40007ffe0ff */
[----:B------:R-:W-:Y:S02]  /*8030*/  IMNMX R185, R185, R4, !PT ;  /* 0x00000004b9b97217 */ /* 0x000fe40007800200 */
[----:B------:R-:W-:Y:S02]  /*8040*/  IMNMX R187, R187, R0, PT ;  /* 0x00000000bbbb7217 */ /* 0x000fe40003800200 */
.L_x_2495:
[----:B------:R-:W-:Y:S02]  /*8050*/  FMNMX.FTZ R5, R170, R3, !PT ;  /* 0x00000003aa057209 */ /* 0x000fe40007810000 */
        /* <DEDUP_REMOVED lines=9> */
[----:B------:R-:W-:Y:S02]  /*80f0*/  FMNMX.FTZ R5, R189, R0, !PT ;  /* 0x00000000bd057209 */ /* 0x000fe40007810000 */
[----:B------:R-:W-:Y:S02]  /*8100*/  ISETP.LT.OR P0, PT, R187, 0x2, P0 ;  /* 0x00000002bb00780c */ /* 0x000fe40000701670 */
[----:B------:R-:W-:Y:S02]  /*8110*/  FMNMX.FTZ R5, R188, R5, !PT ;  /* 0x00000005bc057209 */ /* 0x000fe40007810000 */
[----:B------:R-:W-:Y:S02]  /*8120*/  FSEL R17, R6, -INF , !P5 ;  /* 0xff80000006117808 */ /* 0x000fe40006800000 */
[----:B------:R-:W-:Y:S02]  /*8130*/  FMNMX.FTZ R5, R190, R5, !PT ;  /* 0x00000005be057209 */ /* 0x000fe40007810000 */
[----:B------:R-:W-:Y:S02]  /*8140*/  PLOP3.LUT P6, PT, PT, PT, UP0, 0x80, 0x0 ;  /* 0x000000000000781c */ /* 0x000fe40003fcf008 */
[----:B------:R-:W-:Y:S02]  /*8150*/  PLOP3.LUT P5, PT, PT, PT, UP0, 0x80, 0x0 ;  /* 0x000000000000781c */ /* 0x000fe40003faf008 */
[----:B------:R-:W-:Y:S02]  /*8160*/  FMNMX.FTZ R5, R200, R5, !PT ;  /* 0x00000005c8057209 */ /* 0x000fe40007810000 */
[----:B------:R-:W-:Y:S02]  /*8170*/  FSEL R13, R7, -INF , !P0 ;  /* 0xff800000070d7808 */ /* 0x000fe40004000000 */
[C---:B------:R-:W-:Y:S02]  /*8180*/  ISETP.GT.AND P6, PT, R185.reuse, 0x8, P6 ;  /* 0x00000008b900780c */ /* 0x040fe400037c4270 */
[----:B------:R-:W-:Y:S02]  /*8190*/  ISETP.GT.AND P5, PT, R185, 0x9, P5 ;  /* 0x00000009b900780c */ /* 0x000fe40002fa4270 */
[----:B------:R-:W-:Y:S02]  /*81a0*/  PLOP3.LUT P0, PT, PT, PT, UP0, 0x80, 0x0 ;  /* 0x000000000000781c */ /* 0x000fe40003f0f008 */
[----:B------:R-:W-:Y:S02]  /*81b0*/  FMNMX.FTZ R5, R198, R5, !PT ;  /* 0x00000005c6057209 */ /* 0x000fe40007810000 */
[----:B------:R-:W-:Y:S02]  /*81c0*/  FMNMX.FTZ R0, R17, R2, !PT ;  /* 0x0000000211007209 */ /* 0x000fe40007810000 */
[C---:B------:R-:W-:Y:S02]  /*81d0*/  ISETP.LT.OR P6, PT, R187.reuse, 0x9, P6 ;  /* 0x00000009bb00780c */ /* 0x040fe400037c1670 */
[----:B------:R-:W-:Y:S02]  /*81e0*/  ISETP.LT.OR P5, PT, R187, 0xa, P5 ;  /* 0x0000000abb00780c */ /* 0x000fe40002fa1670 */
[----:B------:R-:W-:Y:S02]  /*81f0*/  ISETP.GT.AND P0, PT, R185, 0x10, P0 ;  /* 0x00000010b900780c */ /* 0x000fe40000704270 */
[----:B------:R-:W-:Y:S02]  /*8200*/  FMNMX.FTZ R5, R196, R5, !PT ;  /* 0x00000005c4057209 */ /* 0x000fe40007810000 */
[----:B------:R-:W-:Y:S02]  /*8210*/  FMNMX.FTZ R0, R13, R0, !PT ;  /* 0x000000000d007209 */ /* 0x000fe40007810000 */
[----:B------:R-:W-:Y:S02]  /*8220*/  FSEL R9, R10, -INF , !P6 ;  /* 0xff8000000a097808 */ /* 0x000fe40007000000 */
[----:B------:R-:W-:Y:S02]  /*8230*/  FSEL R11, R11, -INF , !P5 ;  /* 0xff8000000b0b7808 */ /* 0x000fe40006800000 */
[----:B------:R-:W-:Y:S02]  /*8240*/  ISETP.LT.OR P0, PT, R187, 0x11, P0 ;  /* 0x00000011bb00780c */ /* 0x000fe40000701670 */
[----:B------:R-:W-:Y:S02]  /*8250*/  PLOP3.LUT P6, PT, PT, PT, UP0, 0x80, 0x0 ;  /* 0x000000000000781c */ /* 0x000fe40003fcf008 */
[----:B------:R-:W-:Y:S02]  /*8260*/  PLOP3.LUT P5, PT, PT, PT, UP0, 0x80, 0x0 ;  /* 0x000000000000781c */ /* 0x000fe40003faf008 */
[----:B------:R-:W-:Y:S02]  /*8270*/  FMNMX.FTZ R4, R194, R5, !PT ;  /* 0x00000005c2047209 */ /* 0x000fe40007810000 */
[----:B------:R-:W-:Y:S02]  /*8280*/  FSEL R202, R14, -INF , !P0 ;  /* 0xff8000000eca7808 */ /* 0x000fe40004000000 */
[----:B------:R-:W-:Y:S02]  /*8290*/  FMNMX.FTZ R0, R9, R0, !PT ;  /* 0x0000000009007209 */ /* 0x000fe40007810000 */
[C---:B------:R-:W-:Y:S02]  /*82a0*/  ISETP.GT.AND P6, PT, R185.reuse, 0x11, P6 ;  /* 0x00000011b900780c */ /* 0x040fe400037c4270 */
[----:B------:R-:W-:Y:S02]  /*82b0*/  ISETP.GT.AND P5, PT, R185, 0x18, P5 ;  /* 0x00000018b900780c */ /* 0x000fe40002fa4270 */
[----:B------:R-:W-:Y:S02]  /*82c0*/  PLOP3.LUT P0, PT, PT, PT, UP0, 0x80, 0x0 ;  /* 0x000000000000781c */ /* 0x000fe40003f0f008 */
[----:B------:R-:W-:Y:S02]  /*82d0*/  FMNMX.FTZ R5, R179, R4, !PT ;  /* 0x00000004b3057209 */ /* 0x000fe40007810000 */
[----:B------:R-:W-:Y:S02]  /*82e0*/  FMNMX.FTZ R7, R11, R0, !PT ;  /* 0x000000000b077209 */ /* 0x000fe40007810000 */
[----:B------:R-:W-:Y:S02]  /*82f0*/  ISETP.GT.AND P0, PT, R185, 0x19, P0 ;  /* 0x00000019b900780c */ /* 0x000fe40000704270 */
[C---:B------:R-:W-:Y:S02]  /*8300*/  ISETP.LT.OR P5, PT, R187.reuse, 0x19, P5 ;  /* 0x00000019bb00780c */ /* 0x040fe40002fa1670 */
[C---:B------:R-:W-:Y:S02]  /*8310*/  ISETP.LT.OR P6, PT, R187.reuse, 0x12, P6 ;  /* 0x00000012bb00780c */ /* 0x040fe400037c1670 */
[----:B------:R-:W-:Y:S02]  /*8320*/  FMNMX.FTZ R5, R178, R5, !PT ;  /* 0x00000005b2057209 */ /* 0x000fe40007810000 */
[----:B------:R-:W-:Y:S02]  /*8330*/  FSEL R192, R18, -INF , !P5 ;  /* 0xff80000012c07808 */ /* 0x000fe40006800000 */
[----:B------:R-:W-:Y:S02]  /*8340*/  ISETP.LT.OR P0, PT, R187, 0x1a, P0 ;  /* 0x0000001abb00780c */ /* 0x000fe40000701670 */
[----:B------:R-:W-:Y:S02]  /*8350*/  FSEL R193, R15, -INF , !P6 ;  /* 0xff8000000fc17808 */ /* 0x000fe40007000000 */
[----:B------:R-:W-:Y:S02]  /*8360*/  FMNMX.FTZ R0, R202, R7, !PT ;  /* 0x00000007ca007209 */ /* 0x000fe40007810000 */
[----:B------:R-:W-:Y:S02]  /*8370*/  PLOP3.LUT P5, PT, PT, PT, UP0, 0x80, 0x0 ;  /* 0x000000000000781c */ /* 0x000fe40003faf008 */
[----:B------:R-:W-:Y:S02]  /*8380*/  FMNMX.FTZ R15, R176, R5, !PT ;  /* 0x00000005b00f7209 */ /* 0x000fe40007810000 */
[----:B------:R-:W-:Y:S02]  /*8390*/  FSEL R195, R19, -INF , !P0 ;  /* 0xff80000013c37808 */ /* 0x000fe40004000000 */
[----:B------:R-:W-:Y:S02]  /*83a0*/  ISETP.GT.AND P5, PT, R185, 0x20, P5 ;  /* 0x00000020b900780c */ /* 0x000fe40002fa4270 */
[----:B------:R-:W-:Y:S02]  /*83b0*/  FMNMX.FTZ R7, R193, R0, !PT ;  /* 0x00000000c1077209 */ /* 0x000fe40007810000 */
[----:B------:R-:W-:Y:S02]  /*83c0*/  PLOP3.LUT P0, PT, PT, PT, UP0, 0x80, 0x0 ;  /* 0x000000000000781c */ /* 0x000fe40003f0f008 */
[----:B------:R-:W-:Y:S02]  /*83d0*/  FMNMX.FTZ R5, R174, R15, !PT ;  /* 0x0000000fae057209 */ /* 0x000fe40007810000 */
[----:B------:R-:W-:Y:S02]  /*83e0*/  ISETP.LT.OR P5, PT, R187, 0x21, P5 ;  /* 0x00000021bb00780c */ /* 0x000fe40002fa1670 */
[----:B------:R-:W-:Y:S01]  /*83f0*/  ISETP.GT.AND P0, PT, R185, 0x21, P0 ;  /* 0x00000021b900780c */ /* 0x000fe20000704270 */
[----:B------:R-:W1:Y:S01]  /*8400*/  SHFL.BFLY PT, R0, R5, 0x2, 0x1f ;  /* 0x0c401f0005007f89 */ /* 0x000e6200000e0000 */
[----:B------:R-:W-:Y:S02]  /*8410*/  FMNMX.FTZ R4, R192, R7, !PT ;  /* 0x00000007c0047209 */ /* 0x000fe40007810000 */
[----:B------:R-:W-:Y:S02]  /*8420*/  PLOP3.LUT P6, PT, PT, PT, UP0, 0x80, 0x0 ;  /* 0x000000000000781c */ /* 0x000fe40003fcf008 */
[----:B------:R-:W-:Y:S02]  /*8430*/  FSEL R203, R22, -INF , !P5 ;  /* 0xff80000016cb7808 */ /* 0x000fe40006800000 */
[----:B------:R-:W-:Y:S02]  /*8440*/  ISETP.LT.OR P0, PT, R187, 0x22, P0 ;  /* 0x00000022bb00780c */ /* 0x000fe40000701670 */
[----:B------:R-:W-:Y:S02]  /*8450*/  ISETP.GT.AND P6, PT, R185, 0x28, P6 ;  /* 0x00000028b900780c */ /* 0x000fe400037c4270 */
[----:B------:R-:W-:Y:S02]  /*8460*/  FMNMX.FTZ R4, R195, R4, !PT ;  /* 0x00000004c3047209 */ /* 0x000fe40007810000 */
[----:B------:R-:W-:Y:S02]  /*8470*/  PLOP3.LUT P5, PT, PT, PT, UP0, 0x80, 0x0 ;  /* 0x000000000000781c */ /* 0x000fe40003faf008 */
[----:B------:R-:W-:Y:S02]  /*8480*/  FSEL R201, R23, -INF , !P0 ;  /* 0xff80000017c97808 */ /* 0x000fe40004000000 */
[----:B------:R-:W-:Y:S01]  /*8490*/  FMNMX.FTZ R4, R203, R4, !PT ;  /* 0x00000004cb047209 */ /* 0x000fe20007810000 */
[----:B------:R-:W-:Y:S01]  /*84a0*/  LDSM.16.MT88.4 R20, [R222+0x100] ;  /* 0x00010000de14783b */ /* 0x000fe20000004200 */
[----:B------:R-:W-:Y:S02]  /*84b0*/  ISETP.GT.AND P5, PT, R185, 0x29, P5 ;  /* 0x00000029b900780c */ /* 0x000fe40002fa4270 */
[C---:B------:R-:W-:Y:S02]  /*84c0*/  ISETP.LT.OR P6, PT, R187.reuse, 0x29, P6 ;  /* 0x00000029bb00780c */ /* 0x040fe400037c1670 */
[----:B------:R-:W-:Y:S02]  /*84d0*/  PLOP3.LUT P0, PT, PT, PT, UP0, 0x80, 0x0 ;  /* 0x000000000000781c */ /* 0x000fe40003f0f008 */
[----:B------:R-:W-:Y:S02]  /*84e0*/  FSEL R199, R26, -INF , !P6 ;  /* 0xff8000001ac77808 */ /* 0x000fe40007000000 */
[----:B------:R-:W-:Y:S02]  /*84f0*/  ISETP.LT.OR P5, PT, R187, 0x2a, P5 ;  /* 0x0000002abb00780c */ /* 0x000fe40002fa1670 */
[----:B------:R-:W-:Y:S02]  /*8500*/  ISETP.GT.AND P0, PT, R185, 0x30, P0 ;  /* 0x00000030b900780c */ /* 0x000fe40000704270 */
        /* <DEDUP_REMOVED lines=11> */
[----:B------:R-:W-:Y:S01]  /*85c0*/  PLOP3.LUT P0, PT, PT, PT, UP0, 0x80, 0x0 ;  /* 0x000000000000781c */ /* 0x000fe20003f0f008 */
[----:B------:R-:W-:Y:S01]  /*85d0*/  UISETP.GT.AND UP0, UPT, UR14, UR17, UPT ;  /* 0x000000110e00728c */ /* 0x000fe2000bf04270 */
[----:B------:R-:W-:Y:S01]  /*85e0*/  FSEL R175, R31, -INF , !P6 ;  /* 0xff8000001faf7808 */ /* 0x000fe20007000000 */
[----:B------:R-:W-:Y:S01]  /*85f0*/  UIADD3 UR14, UR14, -0x1, URZ ;  /* 0xffffffff0e0e7890 */ /* 0x000fe2000fffe03f */
[----:B------:R-:W-:Y:S01]  /*8600*/  ISETP.LT.OR P5, PT, R187, 0x39, P5 ;  /* 0x00000039bb00780c */ /* 0x000fe20002fa1670 */
[----:B------:R-:W-:Y:S01]  /*8610*/  LDSM.16.MT88.4 R28, [R221+0x100] ;  /* 0x00010000dd1c783b */ /* 0x000fe20000004200 */
[----:B------:R-:W-:Y:S02]  /*8620*/  FMNMX.FTZ R4, R177, R4, !PT ;  /* 0x00000004b1047209 */ /* 0x000fe40007810000 */
        /* <DEDUP_REMOVED lines=34> */
[----:B------:R-:W-:Y:S01]  /*8850*/  FMUL.FTZ R172, R164, c[0x0][0x2d0] ;  /* 0x0000b400a4ac7a20 */ /* 0x000fe20000410000 */
[----:B------:R-:W1:Y:S01]  /*8860*/  MUFU.EX2 R167, R167 ;  /* 0x000000a700a77308 */ /* 0x000e620000000800 */
[--C-:B------:R-:W-:Y:S01]  /*8870*/  FFMA.FTZ R198, R198, c[0x0][0x2d0], -R187.reuse ;  /* 0x0000b400c6c67a23 */ /* 0x100fe200000108bb */
[----:B------:R-:W-:Y:S01]  /*8880*/  FSEL R5, R164, RZ, P0 ;  /* 0x000000ffa4057208 */ /* 0x000fe20000000000 */
[--C-:B------:R-:W-:Y:S01]  /*8890*/  FFMA.FTZ R196, R196, c[0x0][0x2d0], -R187.reuse ;  /* 0x0000b400c4c47a23 */ /* 0x100fe200000108bb */
[----:B------:R-:W-:Y:S01]  /*88a0*/  FSEL R172, R172, RZ, P0 ;  /* 0x000000ffacac7208 */ /* 0x000fe20000000000 */
[--C-:B------:R-:W-:Y:S01]  /*88b0*/  FFMA.FTZ R194, R194, c[0x0][0x2d0], -R187.reuse ;  /* 0x0000b400c2c27a23 */ /* 0x100fe200000108bb */
        /* <DEDUP_REMOVED lines=23> */
[--C-:B------:R-:W-:Y:S02]  /*8a30*/  FFMA.FTZ R177, R177, c[0x0][0x2d0], -R172.reuse ;  /* 0x0000b400b1b17a23 */ /* 0x100fe400000108ac */
[--C-:B------:R-:W-:Y:S01]  /*8a40*/  FFMA.FTZ R175, R175, c[0x0][0x2d0], -R172.reuse ;  /* 0x0000b400afaf7a23 */ /* 0x100fe200000108ac */
        /* <DEDUP_REMOVED lines=9> */
[C---:B------:R-:W-:Y:S01]  /*8ae0*/  FMUL.FTZ R10, R2.reuse, R158 ;  /* 0x0000009e020a7220 */ /* 0x040fe20000410000 */
[----:B------:R-:W-:Y:S01]  /*8af0*/  MUFU.EX2 R183, R183 ;  /* 0x000000b700b77308 */ /* 0x000fe20000000800 */
[C---:B------:R-:W-:Y:S01]  /*8b00*/  FMUL.FTZ R11, R2.reuse, R159 ;  /* 0x0000009f020b7220 */ /* 0x040fe20000410000 */
[----:B------:R-:W-:Y:S01]  /*8b10*/  LDSM.16.MT88.4 R160, [R222+0x4900] ;  /* 0x00490000dea0783b */ /* 0x000fe20000004200 */
[C---:B------:R-:W-:Y:S02]  /*8b20*/  FMUL.FTZ R18, R2.reuse, R138 ;  /* 0x0000008a02127220 */ /* 0x040fe40000410000 */
[C---:B------:R-:W-:Y:S02]  /*8b30*/  FMUL.FTZ R19, R2.reuse, R139 ;  /* 0x0000008b02137220 */ /* 0x040fe40000410000 */
[C---:B------:R-:W-:Y:S02]  /*8b40*/  FMUL.FTZ R26, R2.reuse, R146 ;  /* 0x00000092021a7220 */ /* 0x040fe40000410000 */
[C---:B------:R-:W-:Y:S01]  /*8b50*/  FMUL.FTZ R27, R2.reuse, R147 ;  /* 0x00000093021b7220 */ /* 0x040fe20000410000 */
[----:B------:R-:W1:Y:S01]  /*8b60*/  MUFU.EX2 R182, R182 ;  /* 0x000000b600b67308 */ /* 0x000e620000000800 */
[----:B------:R-:W-:Y:S01]  /*8b70*/  LDSM.16.MT88.4 R136, [R227+0x2100] ;  /* 0x00210000e388783b */ /* 0x000fe20000004200 */
[----:B------:R-:W-:Y:S01]  /*8b80*/  FMUL.FTZ R34, R2, R154 ;  /* 0x0000009a02227220 */ /* 0x000fe20000410000 */
[----:B--2---:R-:W-:Y:S01]  /*8b90*/  F2FP.BF16.PACK_AB R169, R184, R185 ;  /* 0x000000b9b8a9723e */ /* 0x004fe200000010ff */
[C---:B------:R-:W-:Y:S02]  /*8ba0*/  FMUL.FTZ R35, R2.reuse, R155 ;  /* 0x0000009b02237220 */ /* 0x040fe40000410000 */
[C---:B------:R-:W-:Y:S03]  /*8bb0*/  FMUL.FTZ R38, R2.reuse, R38 ;  /* 0x0000002602267220 */ /* 0x040fe60000410000 */
[----:B------:R-:W-:Y:S01]  /*8bc0*/  LDSM.16.MT88.4 R144, [R222+0x900] ;  /* 0x00090000de90783b */ /* 0x000fe20000004200 */
[C---:B------:R-:W-:Y:S01]  /*8bd0*/  FMUL.FTZ R39, R2.reuse, R39 ;  /* 0x0000002702277220 */ /* 0x040fe20000410000 */
[----:B------:R-:W-:Y:S01]  /*8be0*/  MUFU.EX2 R186, R186 ;  /* 0x000000ba00ba7308 */ /* 0x000fe20000000800 */
[C---:B------:R-:W-:Y:S02]  /*8bf0*/  FMUL.FTZ R42, R2.reuse, R42 ;  /* 0x0000002a022a7220 */ /* 0x040fe40000410000 */
[C---:B------:R-:W-:Y:S02]  /*8c00*/  FMUL.FTZ R43, R2.reuse, R43 ;  /* 0x0000002b022b7220 */ /* 0x040fe40000410000 */
[C---:B------:R-:W-:Y:S01]  /*8c10*/  FMUL.FTZ R45, R3.reuse, R45 ;  /* 0x0000002d032d7220 */ /* 0x040fe20000410000 */
[----:B------:R-:W-:Y:S01]  /*8c20*/  LDSM.16.MT88.4 R152, [R227+0x2900] ;  /* 0x00290000e398783b */ /* 0x000fe20000004200 */
[C---:B------:R-:W-:Y:S02]  /*8c30*/  FMUL.FTZ R46, R2.reuse, R46 ;  /* 0x0000002e022e7220 */ /* 0x040fe40000410000 */
[----:B------:R-:W-:Y:S01]  /*8c40*/  FMUL.FTZ R47, R2, R47 ;  /* 0x0000002f022f7220 */ /* 0x000fe20000410000 */
[----:B------:R-:W2:Y:S01]  /*8c50*/  MUFU.EX2 R189, R189 ;  /* 0x000000bd00bd7308 */ /* 0x000ea20000000800 */
[C---:B------:R-:W-:Y:S01]  /*8c60*/  FMUL.FTZ R48, R3.reuse, R48 ;  /* 0x0000003003307220 */ /* 0x040fe20000410000 */
[----:B-1----:R-:W-:Y:S02]  /*8c70*/  F2FP.BF16.PACK_AB R171, R182, R183 ;  /* 0x000000b7b6ab723e */ /* 0x002fe400000010ff */
[----:B------:R-:W-:Y:S01]  /*8c80*/  LDSM.16.MT88.4 R156, [R227+0x4900] ;  /* 0x00490000e39c783b */ /* 0x000fe20000004200 */
[C---:B------:R-:W-:Y:S02]  /*8c90*/  FMUL.FTZ R49, R3.reuse, R49 ;  /* 0x0000003103317220 */ /* 0x040fe40000410000 */
[C---:B------:R-:W-:Y:S02]  /*8ca0*/  FMUL.FTZ R50, R2.reuse, R50 ;  /* 0x0000003202327220 */ /* 0x040fe40000410000 */
[C---:B------:R-:W-:Y:S01]  /*8cb0*/  FMUL.FTZ R51, R2.reuse, R51 ;  /* 0x0000003302337220 */ /* 0x040fe20000410000 */
[C---:B---3--:R-:W-:Y:S01]  /*8cc0*/  HMMA.16816.F32.BF16 R4, R168.reuse, R12, R4 ;  /* 0x0000000ca804723c */ /* 0x048fe20000041804 */
[----:B------:R-:W-:Y:S04]  /*8cd0*/  MUFU.EX2 R188, R188 ;  /* 0x000000bc00bc7308 */ /* 0x000fe80000000800 */
[C---:B------:R-:W-:Y:S02]  /*8ce0*/  FMUL.FTZ R52, R3.reuse, R52 ;  /* 0x0000003403347220 */ /* 0x040fe40000410000 */
[C---:B------:R-:W-:Y:S01]  /*8cf0*/  FMUL.FTZ R12, R3.reuse, R132 ;  /* 0x00000084030c7220 */ /* 0x040fe20000410000 */
[C---:B------:R-:W-:Y:S03]  /*8d00*/  HMMA.16816.F32.BF16 R8, R168.reuse, R14, R8 ;  /* 0x0000000ea808723c */ /* 0x040fe60000041808 */
[----:B------:R-:W-:Y:S01]  /*8d10*/  MUFU.EX2 R191, R191 ;  /* 0x000000bf00bf7308 */ /* 0x000fe20000000800 */
[C---:B------:R-:W-:Y:S02]  /*8d20*/  FMUL.FTZ R13, R3.reuse, R133 ;  /* 0x00000085030d7220 */ /* 0x040fe40000410000 */
[C---:B------:R-:W-:Y:S02]  /*8d30*/  FMUL.FTZ R53, R3.reuse, R53 ;  /* 0x0000003503357220 */ /* 0x040fe40000410000 */
[C---:B------:R-:W-:Y:S04]  /*8d40*/  FMUL.FTZ R14, R2.reuse, R134 ;  /* 0x00000086020e7220 */ /* 0x040fe80000410000 */
[C---:B------:R-:W-:Y:S01]  /*8d50*/  FMUL.FTZ R15, R2.reuse, R135 ;  /* 0x00000087020f7220 */ /* 0x040fe20000410000 */
[----:B------:R-:W-:Y:S01]  /*8d60*/  MUFU.EX2 R200, R200 ;  /* 0x000000c800c87308 */ /* 0x000fe20000000800 */
[----:B------:R-:W1:Y:S01]  /*8d70*/  LDSM.16.MT88.4 R132, [R220+0x100] ;  /* 0x00010000dc84783b */ /* 0x000e620000004200 */
[C---:B------:R-:W-:Y:S02]  /*8d80*/  FMUL.FTZ R54, R2.reuse, R54 ;  /* 0x0000003602367220 */ /* 0x040fe40000410000 */
[C---:B------:R-:W-:Y:S02]  /*8d90*/  FMUL.FTZ R55, R2.reuse, R55 ;  /* 0x0000003702377220 */ /* 0x040fe40000410000 */
[C---:B------:R-:W-:Y:S03]  /*8da0*/  HMMA.16816.F32.BF16 R12, R168.reuse, R20, R12 ;  /* 0x00000014a80c723c */ /* 0x040fe6000004180c */
[C---:B------:R-:W-:Y:S01]  /*8db0*/  FMUL.FTZ R56, R3.reuse, R56 ;  /* 0x0000003803387220 */ /* 0x040fe20000410000 */
[----:B------:R-:W-:Y:S01]  /*8dc0*/  MUFU.EX2 R198, R198 ;  /* 0x000000c600c67308 */ /* 0x000fe20000000800 */
[C---:B------:R-:W-:Y:S02]  /*8dd0*/  FMUL.FTZ R57, R3.reuse, R57 ;  /* 0x0000003903397220 */ /* 0x040fe40000410000 */
[C---:B------:R-:W-:Y:S01]  /*8de0*/  FMUL.FTZ R20, R3.reuse, R140 ;  /* 0x0000008c03147220 */ /* 0x040fe20000410000 */
[C---:B------:R-:W-:Y:S04]  /*8df0*/  HMMA.16816.F32.BF16 R16, R168.reuse, R22, R16 ;  /* 0x00000016a810723c */ /* 0x040fe80000041810 */
[C---:B------:R-:W-:Y:S02]  /*8e00*/  FMUL.FTZ R21, R3.reuse, R141 ;  /* 0x0000008d03157220 */ /* 0x040fe40000410000 */
[C---:B------:R-:W-:Y:S01]  /*8e10*/  FMUL.FTZ R58, R2.reuse, R58 ;  /* 0x0000003a023a7220 */ /* 0x040fe20000410000 */
[----:B------:R-:W-:Y:S01]  /*8e20*/  MUFU.EX2 R196, R196 ;  /* 0x000000c400c47308 */ /* 0x000fe20000000800 */
[C---:B------:R-:W-:Y:S04]  /*8e30*/  FMUL.FTZ R22, R2.reuse, R142 ;  /* 0x0000008e02167220 */ /* 0x040fe80000410000 */
[C---:B------:R-:W-:Y:S02]  /*8e40*/  FMUL.FTZ R23, R2.reuse, R143 ;  /* 0x0000008f02177220 */ /* 0x040fe40000410000 */
[----:B------:R-:W3:Y:S01]  /*8e50*/  LDSM.16.MT88.4 R140, [R222+0x2100] ;  /* 0x00210000de8c783b */ /* 0x000ee20000004200 */
[C---:B------:R-:W-:Y:S02]  /*8e60*/  FMUL.FTZ R59, R2.reuse, R59 ;  /* 0x0000003b023b7220 */ /* 0x040fe40000410000 */
[C---:B------:R-:W-:Y:S01]  /*8e70*/  FMUL.FTZ R60, R3.reuse, R60 ;  /* 0x0000003c033c7220 */ /* 0x040fe20000410000 */
[----:B------:R-:W-:Y:S01]  /*8e80*/  MUFU.EX2 R194, R194 ;  /* 0x000000c200c27308 */ /* 0x000fe20000000800 */
        /* <DEDUP_REMOVED lines=89> */
[C---:B------:R-:W-:Y:S03]  /*9420*/  FMUL.FTZ R113, R3.reuse, R113 ;  /* 0x0000007103717220 */ /* 0x040fe60000410000 */
[C---:B----4-:R-:W-:Y:S03]  /*9430*/  HMMA.16816.F32.BF16 R108, R168.reuse, R136, R108 ;  /* 0x00000088a86c723c */ /* 0x050fe6000004186c */
[C---:B------:R-:W-:Y:S02]  /*9440*/  FMUL.FTZ R114, R2.reuse, R114 ;  /* 0x0000007202727220 */ /* 0x040fe40000410000 */
[C---:B------:R-:W-:Y:S02]  /*9450*/  FMUL.FTZ R115, R2.reuse, R115 ;  /* 0x0000007302737220 */ /* 0x040fe40000410000 */
[C---:B------:R-:W-:Y:S02]  /*9460*/  FMUL.FTZ R116, R3.reuse, R116 ;  /* 0x0000007403747220 */ /* 0x040fe40000410000 */
[----:B------:R-:W-:Y:S03]  /*9470*/  FMUL.FTZ R117, R3, R117 ;  /* 0x0000007503757220 */ /* 0x000fe60000410000 */
[C---:B------:R-:W-:Y:S01]  /*9480*/  HMMA.16816.F32.BF16 R112, R168.reuse, R138, R112 ;  /* 0x0000008aa870723c */ /* 0x040fe20000041870 */
[----:B------:R-:W4:Y:S02]  /*9490*/  LDSM.16.MT88.4 R136, [R227+0x900] ;  /* 0x00090000e388783b */ /* 0x000f240000004200 */
[C---:B------:R-:W-:Y:S02]  /*94a0*/  FMUL.FTZ R118, R2.reuse, R118 ;  /* 0x0000007602767220 */ /* 0x040fe40000410000 */
[----:B------:R-:W-:Y:S02]  /*94b0*/  FMUL.FTZ R119, R2, R119 ;  /* 0x0000007702777220 */ /* 0x000fe40000410000 */
[--C-:B------:R-:W-:Y:S02]  /*94c0*/  FFMA.FTZ R190, R202, c[0x0][0x2d0], -R172.reuse ;  /* 0x0000b400cabe7a23 */ /* 0x100fe400000108ac */
[--C-:B------:R-:W-:Y:S03]  /*94d0*/  FFMA.FTZ R193, R193, c[0x0][0x2d0], -R172.reuse ;  /* 0x0000b400c1c17a23 */ /* 0x100fe600000108ac */
[C---:B---3--:R-:W-:Y:S01]  /*94e0*/  HMMA.16816.F32.BF16 R116, R168.reuse, R140, R116 ;  /* 0x0000008ca874723c */ /* 0x048fe20000041874 */
[----:B------:R-:W-:Y:S02]  /*94f0*/  MUFU.EX2 R190, R190 ;  /* 0x000000be00be7308 */ /* 0x000fe40000000800 */
[--C-:B------:R-:W-:Y:S02]  /*9500*/  FFMA.FTZ R192, R192, c[0x0][0x2d0], -R172.reuse ;  /* 0x0000b400c0c07a23 */ /* 0x100fe400000108ac */
[C---:B------:R-:W-:Y:S02]  /*9510*/  FMUL.FTZ R120, R3.reuse, R120 ;  /* 0x0000007803787220 */ /* 0x040fe40000410000 */
[----:B------:R-:W-:Y:S02]  /*9520*/  FMUL.FTZ R121, R3, R121 ;  /* 0x0000007903797220 */ /* 0x000fe40000410000 */
[C---:B------:R-:W-:Y:S02]  /*9530*/  FMUL.FTZ R122, R2.reuse, R122 ;  /* 0x0000007a027a7220 */ /* 0x040fe40000410000 */
[----:B------:R-:W3:Y:S01]  /*9540*/  MUFU.EX2 R193, R193 ;  /* 0x000000c100c17308 */ /* 0x000ee20000000800 */
[C---:B------:R-:W-:Y:S02]  /*9550*/  FMUL.FTZ R123, R2.reuse, R123 ;  /* 0x0000007b027b7220 */ /* 0x040fe40000410000 */
[--C-:B------:R-:W-:Y:S02]  /*9560*/  FFMA.FTZ R195, R195, c[0x0][0x2d0], -R172.reuse ;  /* 0x0000b400c3c37a23 */ /* 0x100fe400000108ac */
[--C-:B------:R-:W-:Y:S02]  /*9570*/  FFMA.FTZ R202, R203, c[0x0][0x2d0], -R172.reuse ;  /* 0x0000b400cbca7a23 */ /* 0x100fe400000108ac */
[--C-:B------:R-:W-:Y:S01]  /*9580*/  FFMA.FTZ R203, R179, c[0x0][0x2d0], -R187.reuse ;  /* 0x0000b400b3cb7a23 */ /* 0x100fe200000108bb */
[C---:B------:R-:W-:Y:S01]  /*9590*/  HMMA.16816.F32.BF16 R120, R168.reuse, R142, R120 ;  /* 0x0000008ea878723c */ /* 0x040fe20000041878 */
[----:B------:R-:W5:Y:S01]  /*95a0*/  LDSM.16.MT88.4 R140, [R221+0x900] ;  /* 0x00090000dd8c783b */ /* 0x000f620000004200 */
[----:B------:R-:W-:Y:S01]  /*95b0*/  MUFU.EX2 R192, R192 ;  /* 0x000000c000c07308 */ /* 0x000fe20000000800 */
[C---:B------:R-:W-:Y:S02]  /*95c0*/  FMUL.FTZ R124, R3.reuse, R124 ;  /* 0x0000007c037c7220 */ /* 0x040fe40000410000 */
[----:B------:R-:W-:Y:S02]  /*95d0*/  FMUL.FTZ R125, R3, R125 ;  /* 0x0000007d037d7220 */ /* 0x000fe40000410000 */
[C---:B------:R-:W-:Y:S02]  /*95e0*/  FMUL.FTZ R126, R2.reuse, R126 ;  /* 0x0000007e027e7220 */ /* 0x040fe40000410000 */
[----:B------:R-:W-:Y:S03]  /*95f0*/  FMUL.FTZ R127, R2, R127 ;  /* 0x0000007f027f7220 */ /* 0x000fe60000410000 */
[----:B------:R-:W4:Y:S01]  /*9600*/  MUFU.EX2 R195, R195 ;  /* 0x000000c300c37308 */ /* 0x000f220000000800 */
[----:B------:R-:W-:Y:S02]  /*9610*/  FFMA.FTZ R187, R174, c[0x0][0x2d0], -R187 ;  /* 0x0000b400aebb7a23 */ /* 0x000fe400000108bb */
[--C-:B------:R-:W-:Y:S01]  /*9620*/  FFMA.FTZ R201, R201, c[0x0][0x2d0], -R172.reuse ;  /* 0x0000b400c9c97a23 */ /* 0x100fe200000108ac */
[C---:B-1----:R-:W-:Y:S03]  /*9630*/  HMMA.16816.F32.BF16 R124, R168.reuse, R132, R124 ;  /* 0x00000084a87c723c */ /* 0x042fe6000004187c */
[C---:B------:R-:W-:Y:S02]  /*9640*/  FMUL.FTZ R128, R3.reuse, R128 ;  /* 0x0000008003807220 */ /* 0x040fe40000410000 */
[----:B------:R-:W-:Y:S01]  /*9650*/  FMUL.FTZ R129, R3, R129 ;  /* 0x0000008103817220 */ /* 0x000fe20000410000 */
[----:B------:R-:W1:Y:S01]  /*9660*/  MUFU.EX2 R202, R202 ;  /* 0x000000ca00ca7308 */ /* 0x000e620000000800 */
[C---:B------:R-:W-:Y:S01]  /*9670*/  FMUL.FTZ R130, R2.reuse, R130 ;  /* 0x0000008202827220 */ /* 0x040fe20000410000 */
[----:B--2---:R-:W-:Y:S01]  /*9680*/  F2FP.BF16.PACK_AB R132, R189, R186 ;  /* 0x000000babd84723e */ /* 0x004fe200000010ff */
[C---:B------:R-:W-:Y:S03]  /*9690*/  FMUL.FTZ R131, R2.reuse, R131 ;  /* 0x0000008302837220 */ /* 0x040fe60000410000 */
[----:B---3--:R-:W-:Y:S01]  /*96a0*/  F2FP.BF16.PACK_AB R133, R193, R190 ;  /* 0x000000bec185723e */ /* 0x008fe200000010ff */
[--C-:B------:R-:W-:Y:S02]  /*96b0*/  FFMA.FTZ R199, R199, c[0x0][0x2d0], -R172.reuse ;  /* 0x0000b400c7c77a23 */ /* 0x100fe400000108ac */
[----:B------:R-:W-:Y:S01]  /*96c0*/  FFMA.FTZ R197, R197, c[0x0][0x2d0], -R172 ;  /* 0x0000b400c5c57a23 */ /* 0x000fe200000108ac */
[----:B------:R-:W-:Y:S01]  /*96d0*/  HMMA.16816.F32.BF16 R128, R168, R134, R128 ;  /* 0x00000086a880723c */ /* 0x000fe20000041880 */
[----:B------:R-:W-:Y:S02]  /*96e0*/  MUFU.EX2 R169, R176 ;  /* 0x000000b000a97308 */ /* 0x000fe40000000800 */
[----:B------:R-:W-:Y:S02]  /*96f0*/  FFMA.FTZ R180, R3, R244, R180 ;  /* 0x000000f403b47223 */ /* 0x000fe400000100b4 */
[----:B------:R-:W-:Y:S02]  /*9700*/  FFMA.FTZ R185, R2, R241, R185 ;  /* 0x000000f102b97223 */ /* 0x000fe400000100b9 */
[----:B------:R-:W-:Y:S01]  /*9710*/  F2FP.BF16.PACK_AB R134, R191, R188 ;  /* 0x000000bcbf86723e */ /* 0x000fe200000010ff */
[----:B------:R-:W-:Y:S01]  /*9720*/  FADD.FTZ R167, R167, R180 ;  /* 0x000000b4a7a77221 */ /* 0x000fe20000010000 */
[----:B----4-:R-:W-:Y:S02]  /*9730*/  F2FP.BF16.PACK_AB R135, R195, R192 ;  /* 0x000000c0c387723e */ /* 0x010fe400000010ff */
[----:B------:R-:W-:Y:S01]  /*9740*/  MUFU.EX2 R168, R177 ;  /* 0x000000b100a87308 */ /* 0x000fe20000000800 */
[----:B------:R-:W-:Y:S02]  /*9750*/  FADD.FTZ R184, R184, R185 ;  /* 0x000000b9b8b87221 */ /* 0x000fe40000010000 */
[----:B------:R-:W-:Y:S02]  /*9760*/  FADD.FTZ R166, R166, R167 ;  /* 0x000000a7a6a67221 */ /* 0x000fe40000010000 */
[C---:B------:R-:W-:Y:S05]  /*9770*/  HMMA.16816.F32.BF16 R4, R132.reuse, R136, R4 ;  /* 0x000000888404723c */ /* 0x040fea0000041804 */
[----:B------:R-:W-:Y:S01]  /*9780*/  MUFU.EX2 R170, R175 ;  /* 0x000000af00aa7308 */ /* 0x000fe20000000800 */
[----:B------:R-:W-:Y:S02]  /*9790*/  FADD.FTZ R3, R183, R184 ;  /* 0x000000b8b7037221 */ /* 0x000fe40000010000 */
[C---:B------:R-:W-:Y:S01]  /*97a0*/  HMMA.16816.F32.BF16 R8, R132.reuse, R138, R8 ;  /* 0x0000008a8408723c */ /* 0x040fe20000041808 */
[----:B------:R-:W2:Y:S03]  /*97b0*/  LDSM.16.MT88.4 R136, [R222+0x2900] ;  /* 0x00290000de88783b */ /* 0x000ea60000004200 */
[----:B------:R-:W-:Y:S02]  /*97c0*/  FADD.FTZ R181, R181, R166 ;  /* 0x000000a6b5b57221 */ /* 0x000fe40000010000 */
[----:B------:R-:W-:Y:S01]  /*97d0*/  FADD.FTZ R3, R182, R3 ;  /* 0x00000003b6037221 */ /* 0x000fe20000010000 */
[----:B------:R-:W3:Y:S01]  /*97e0*/  MUFU.EX2 R201, R201 ;  /* 0x000000c900c97308 */ /* 0x000ee20000000800 */
[C---:B------:R-:W-:Y:S04]  /*97f0*/  HMMA.16816.F32.BF16 R12, R132.reuse, R144, R12 ;  /* 0x00000090840c723c */ /* 0x040fe8000004180c */
[----:B------:R-:W-:Y:S02]  /*9800*/  FADD.FTZ R186, R186, R181 ;  /* 0x000000b5baba7221 */ /* 0x000fe40000010000 */
[----:B------:R-:W-:Y:S02]  /*9810*/  FADD.FTZ R190, R190, R3 ;  /* 0x00000003bebe7221 */ /* 0x000fe40000010000 */
[C---:B------:R-:W-:Y:S01]  /*9820*/  HMMA.16816.F32.BF16 R16, R132.reuse, R146, R16 ;  /* 0x000000928410723c */ /* 0x040fe20000041810 */
[----:B------:R-:W-:Y:S01]  /*9830*/  LDSM.16.MT88.4 R144, [R220+0x2900] ;  /* 0x00290000dc90783b */ /* 0x000fe20000004200 */
[----:B------:R-:W4:Y:S02]  /*9840*/  MUFU.EX2 R199, R199 ;  /* 0x000000c700c77308 */ /* 0x000f240000000800 */
[----:B------:R-:W-:Y:S02]  /*9850*/  FADD.FTZ R189, R189, R186 ;  /* 0x000000babdbd7221 */ /* 0x000fe40000010000 */
[----:B------:R-:W-:Y:S02]  /*9860*/  FADD.FTZ R193, R193, R190 ;  /* 0x000000bec1c17221 */ /* 0x000fe40000010000 */
[C---:B-----5:R-:W-:Y:S04]  /*9870*/  HMMA.16816.F32.BF16 R20, R132.reuse, R140, R20 ;  /* 0x0000008c8414723c */ /* 0x060fe80000041814 */
[----:B------:R-:W5:Y:S01]  /*9880*/  MUFU.EX2 R197, R197 ;  /* 0x000000c500c57308 */ /* 0x000f620000000800 */
[----:B------:R-:W-:Y:S02]  /*9890*/  FADD.FTZ R188, R188, R189 ;  /* 0x000000bdbcbc7221 */ /* 0x000fe40000010000 */
[----:B------:R-:W-:Y:S01]  /*98a0*/  FADD.FTZ R192, R192, R193 ;  /* 0x000000c1c0c07221 */ /* 0x000fe20000010000 */
[C---:B------:R-:W-:Y:S01]  /*98b0*/  HMMA.16816.F32.BF16 R24, R132.reuse, R142, R24 ;  /* 0x0000008e8418723c */ /* 0x040fe20000041818 */
[----:B------:R-:W5:Y:S03]  /*98c0*/  LDSM.16.MT88.4 R140, [R221+0x2900] ;  /* 0x00290000dd8c783b */ /* 0x000f660000004200 */
[----:B------:R-:W-:Y:S02]  /*98d0*/  FADD.FTZ R3, R191, R188 ;  /* 0x000000bcbf037221 */ /* 0x000fe40000010000 */
[----:B------:R-:W-:Y:S01]  /*98e0*/  MUFU.EX2 R203, R203 ;  /* 0x000000cb00cb7308 */ /* 0x000fe20000000800 */
[----:B------:R-:W-:Y:S01]  /*98f0*/  FADD.FTZ R195, R195, R192 ;  /* 0x000000c0c3c37221 */ /* 0x000fe20000010000 */
[C---:B------:R-:W-:Y:S04]  /*9900*/  HMMA.16816.F32.BF16 R28, R132.reuse, R148, R28 ;  /* 0x00000094841c723c */ /* 0x040fe8000004181c */
[----:B------:R-:W-:Y:S02]  /*9910*/  FADD.FTZ R3, R200, R3 ;  /* 0x00000003c8037221 */ /* 0x000fe40000010000 */
[----:B-1----:R-:W-:Y:S02]  /*9920*/  FADD.FTZ R2, R202, R195 ;  /* 0x000000c3ca027221 */ /* 0x002fe40000010000 */
[C---:B------:R-:W-:Y:S01]  /*9930*/  HMMA.16816.F32.BF16 R32, R132.reuse, R150, R32 ;  /* 0x000000968420723c */ /* 0x040fe20000041820 */
[----:B------:R-:W1:Y:S01]  /*9940*/  LDSM.16.MT88.4 R148, [R221+0x4900] ;  /* 0x00490000dd94783b */ /* 0x000e620000004200 */
[----:B------:R-:W-:Y:S02]  /*9950*/  MUFU.EX2 R187, R187 ;  /* 0x000000bb00bb7308 */ /* 0x000fe40000000800 */
[----:B------:R-:W-:Y:S02]  /*9960*/  FADD.FTZ R3, R198, R3 ;  /* 0x00000003c6037221 */ /* 0x000fe40000010000 */
[----:B---3--:R-:W-:Y:S02]  /*9970*/  FADD.FTZ R2, R201, R2 ;  /* 0x00000002c9027221 */ /* 0x008fe40000010000 */
[C---:B------:R-:W-:Y:S04]  /*9980*/  HMMA.16816.F32.BF16 R36, R132.reuse, R152, R36 ;  /* 0x000000988424723c */ /* 0x040fe80000041824 */
[----:B------:R-:W-:Y:S02]  /*9990*/  FADD.FTZ R3, R196, R3 ;  /* 0x00000003c4037221 */ /* 0x000fe40000010000 */
[----:B----4-:R-:W-:Y:S02]  /*99a0*/  FADD.FTZ R2, R199, R2 ;  /* 0x00000002c7027221 */ /* 0x010fe40000010000 */
[C---:B------:R-:W-:Y:S01]  /*99b0*/  HMMA.16816.F32.BF16 R40, R132.reuse, R154, R40 ;  /* 0x0000009a8428723c */ /* 0x040fe20000041828 */
[----:B------:R-:W-:Y:S07]  /*99c0*/  LDSM.16.MT88.4 R152, [R222+0x1100] ;  /* 0x00110000de98783b */ /* 0x000fee0000004200 */
[C---:B--2---:R-:W-:Y:S08]  /*99d0*/  HMMA.16816.F32.BF16 R44, R132.reuse, R136, R44 ;  /* 0x00000088842c723c */ /* 0x044ff0000004182c */
[C---:B------:R-:W-:Y:S01]  /*99e0*/  HMMA.16816.F32.BF16 R48, R132.reuse, R138, R48 ;  /* 0x0000008a8430723c */ /* 0x040fe20000041830 */
[----:B------:R-:W2:Y:S07]  /*99f0*/  LDSM.16.MT88.4 R136, [R220+0x4900] ;  /* 0x00490000dc88783b */ /* 0x000eae0000004200 */
[C---:B-----5:R-:W-:Y:S08]  /*9a00*/  HMMA.16816.F32.BF16 R52, R132.reuse, R140, R52 ;  /* 0x0000008c8434723c */ /* 0x060ff00000041834 */
        /* <DEDUP_REMOVED lines=25> */
[----:B------:R-:W-:Y:S07]  /*9ba0*/  LDSM.16.MT88.4 R148, [R221+0x3100] ;  /* 0x00310000dd94783b */ /* 0x000fee0000004200 */
[C---:B--2---:R-:W-:Y:S08]  /*9bb0*/  HMMA.16816.F32.BF16 R124, R132.reuse, R136, R124 ;  /* 0x00000088847c723c */ /* 0x044ff0000004187c */
[----:B------:R-:W-:Y:S01]  /*9bc0*/  HMMA.16816.F32.BF16 R128, R132, R138, R128 ;  /* 0x0000008a8480723c */ /* 0x000fe20000041880 */
[----:B------:R-:W1:Y:S06]  /*9bd0*/  LDSM.16.MT88.4 R136, [R227+0x3100] ;  /* 0x00310000e388783b */ /* 0x000e6c0000004200 */
[----:B------:R-:W-:Y:S02]  /*9be0*/  F2FP.BF16.PACK_AB R132, R198, R200 ;  /* 0x000000c8c684723e */ /* 0x000fe400000010ff */
[C---:B------:R-:W-:Y:S03]  /*9bf0*/  F2FP.BF16.PACK_AB R134, R194.reuse, R196 ;  /* 0x000000c4c286723e */ /* 0x040fe600000010ff */
[----:B------:R-:W-:Y:S01]  /*9c00*/  F2FP.BF16.PACK_AB R133, R201, R202 ;  /* 0x000000cac985723e */ /* 0x000fe200000010ff */
[----:B------:R-:W-:Y:S01]  /*9c10*/  FADD.FTZ R194, R194, R3 ;  /* 0x00000003c2c27221 */ /* 0x000fe20000010000 */
[C---:B------:R-:W-:Y:S01]  /*9c20*/  F2FP.BF16.PACK_AB R135, R197.reuse, R199 ;  /* 0x000000c7c587723e */ /* 0x040fe200000010ff */
[----:B------:R-:W-:Y:S01]  /*9c30*/  FADD.FTZ R197, R197, R2 ;  /* 0x00000002c5c57221 */ /* 0x000fe20000010000 */
[----:B------:R-:W-:Y:S05]  /*9c40*/  MOV R3, R0 ;  /* 0x0000000000037202 */ /* 0x000fea0000000f00 */
        /* <DEDUP_REMOVED lines=20> */
[----:B------:R-:W-:Y:S07]  /*9d90*/  LDSM.16.MT88.4 R148, [R221+0x7100] ;  /* 0x00710000dd94783b */ /* 0x000fee0000004200 */
[C---:B---3--:R-:W-:Y:S01]  /*9da0*/  HMMA.16816.F32.BF16 R60, R132.reuse, R152, R60 ;  /* 0x00000098843c723c */ /* 0x048fe2000004183c */
[----:B------:R3:W1:Y:S07]  /*9db0*/  MUFU.EX2 R153, R178 ;  /* 0x000000b200997308 */ /* 0x00066e0000000800 */
[C---:B------:R-:W-:Y:S08]  /*9dc0*/  HMMA.16816.F32.BF16 R64, R132.reuse, R154, R64 ;  /* 0x0000009a8440723c */ /* 0x040ff00000041840 */
[C---:B----4-:R-:W-:Y:S08]  /*9dd0*/  HMMA.16816.F32.BF16 R68, R132.reuse, R144, R68 ;  /* 0x000000908444723c */ /* 0x050ff00000041844 */
[C---:B------:R-:W-:Y:S01]  /*9de0*/  HMMA.16816.F32.BF16 R72, R132.reuse, R146, R72 ;  /* 0x000000928448723c */ /* 0x040fe20000041848 */
[----:B------:R-:W4:Y:S07]  /*9df0*/  LDSM.16.MT88.4 R144, [R222+0x7100] ;  /* 0x00710000de90783b */ /* 0x000f2e0000004200 */
[C---:B------:R-:W-:Y:S01]  /*9e00*/  HMMA.16816.F32.BF16 R76, R132.reuse, R160, R76 ;  /* 0x000000a0844c723c */ /* 0x040fe2000004184c */
[----:B---3--:R-:W-:Y:S06]  /*9e10*/  LDSM.16.MT88.4 R176, [R222+0x3900] ;  /* 0x00390000deb0783b */ /* 0x008fec0000004200 */
[--C-:B------:R-:W-:Y:S01]  /*9e20*/  FFMA.FTZ R160, R173, c[0x0][0x2d0], -R172.reuse ;  /* 0x0000b400ada07a23 */ /* 0x100fe200000108ac */
[C---:B------:R-:W-:Y:S03]  /*9e30*/  HMMA.16816.F32.BF16 R80, R132.reuse, R162, R80 ;  /* 0x000000a28450723c */ /* 0x040fe60000041850 */
[----:B------:R-:W3:Y:S01]  /*9e40*/  MUFU.EX2 R171, R160 ;  /* 0x000000a000ab7308 */ /* 0x000ee20000000800 */
[----:B------:R-:W-:Y:S04]  /*9e50*/  FFMA.FTZ R172, R165, c[0x0][0x2d0], -R172 ;  /* 0x0000b400a5ac7a23 */ /* 0x000fe800000108ac */
[C---:B-----5:R-:W-:Y:S05]  /*9e60*/  HMMA.16816.F32.BF16 R84, R132.reuse, R156, R84 ;  /* 0x0000009c8454723c */ /* 0x060fea0000041854 */
[----:B------:R5:W2:Y:S03]  /*9e70*/  MUFU.EX2 R165, R172 ;  /* 0x000000ac00a57308 */ /* 0x000aa60000000800 */
[C---:B------:R-:W-:Y:S01]  /*9e80*/  HMMA.16816.F32.BF16 R88, R132.reuse, R158, R88 ;  /* 0x0000009e8458723c */ /* 0x040fe20000041858 */
[----:B------:R-:W-:Y:S07]  /*9e90*/  LDSM.16.MT88.4 R156, [R227+0x1900] ;  /* 0x00190000e39c783b */ /* 0x000fee0000004200 */
[C---:B-1----:R-:W-:Y:S08]  /*9ea0*/  HMMA.16816.F32.BF16 R92, R132.reuse, R136, R92 ;  /* 0x00000088845c723c */ /* 0x042ff0000004185c */
[C---:B------:R-:W-:Y:S01]  /*9eb0*/  HMMA.16816.F32.BF16 R96, R132.reuse, R138, R96 ;  /* 0x0000008a8460723c */ /* 0x040fe20000041860 */
[----:B------:R-:W1:Y:S07]  /*9ec0*/  LDSM.16.MT88.4 R136, [R220+0x7100] ;  /* 0x00710000dc88783b */ /* 0x000e6e0000004200 */
[C---:B--2---:R-:W-:Y:S01]  /*9ed0*/  HMMA.16816.F32.BF16 R100, R132.reuse, R140, R100 ;  /* 0x0000008c8464723c */ /* 0x044fe20000041864 */
[----:B-----5:R-:W-:Y:S07]  /*9ee0*/  LDSM.16.MT88.4 R172, [R227+0x3900] ;  /* 0x00390000e3ac783b */ /* 0x020fee0000004200 */
[C---:B------:R-:W-:Y:S01]  /*9ef0*/  HMMA.16816.F32.BF16 R104, R132.reuse, R142, R104 ;  /* 0x0000008e8468723c */ /* 0x040fe20000041868 */
[----:B------:R-:W2:Y:S07]  /*9f00*/  LDSM.16.MT88.4 R140, [R222+0x1900] ;  /* 0x00190000de8c783b */ /* 0x000eae0000004200 */
[C---:B----4-:R-:W-:Y:S08]  /*9f10*/  HMMA.16816.F32.BF16 R108, R132.reuse, R144, R108 ;  /* 0x00000090846c723c */ /* 0x050ff0000004186c */
[C---:B------:R-:W-:Y:S01]  /*9f20*/  HMMA.16816.F32.BF16 R112, R132.reuse, R146, R112 ;  /* 0x000000928470723c */ /* 0x040fe20000041870 */
[----:B------:R-:W4:Y:S07]  /*9f30*/  LDSM.16.MT88.4 R144, [R221+0x1900] ;  /* 0x00190000dd90783b */ /* 0x000f2e0000004200 */
[C---:B------:R-:W-:Y:S07]  /*9f40*/  HMMA.16816.F32.BF16 R116, R132.reuse, R148, R116 ;  /* 0x000000948474723c */ /* 0x040fee0000041874 */
[----:B------:R-:W-:Y:S01]  /*9f50*/  MOV R148, R153 ;  /* 0x0000009900947202 */ /* 0x000fe20000000f00 */
[C---:B------:R-:W-:Y:S01]  /*9f60*/  HMMA.16816.F32.BF16 R120, R132.reuse, R150, R120 ;  /* 0x000000968478723c */ /* 0x040fe20000041878 */
[----:B------:R-:W5:Y:S03]  /*9f70*/  LDSM.16.MT88.4 R152, [R220+0x1900] ;  /* 0x00190000dc98783b */ /* 0x000f660000004200 */
[----:B------:R-:W-:Y:S02]  /*9f80*/  MOV R149, R168 ;  /* 0x000000a800957202 */ /* 0x000fe40000000f00 */
[----:B------:R-:W-:Y:S01]  /*9f90*/  F2FP.BF16.PACK_AB R168, R148, R203 ;  /* 0x000000cb94a8723e */ /* 0x000fe200000010ff */
[----:B------:R-:W-:Y:S01]  /*9fa0*/  FADD.FTZ R203, R203, R194 ;  /* 0x000000c2cbcb7221 */ /* 0x000fe20000010000 */
[C---:B-1----:R-:W-:Y:S04]  /*9fb0*/  HMMA.16816.F32.BF16 R124, R132.reuse, R136, R124 ;  /* 0x00000088847c723c */ /* 0x042fe8000004187c */
[----:B------:R-:W-:Y:S02]  /*9fc0*/  MOV R150, R169 ;  /* 0x000000a900967202 */ /* 0x000fe40000000f00 */
[----:B------:R-:W-:Y:S02]  /*9fd0*/  MOV R151, R170 ;  /* 0x000000aa00977202 */ /* 0x000fe40000000f00 */
[----:B------:R-:W-:Y:S04]  /*9fe0*/  HMMA.16816.F32.BF16 R128, R132, R138, R128 ;  /* 0x0000008a8480723c */ /* 0x000fe80000041880 */
[----:B---3--:R-:W-:Y:S02]  /*9ff0*/  MOV R137, R171 ;  /* 0x000000ab00897202 */ /* 0x008fe40000000f00 */
[-C--:B------:R-:W-:Y:S02]  /*a000*/  F2FP.BF16.PACK_AB R170, R187, R150.reuse ;  /* 0x00000096bbaa723e */ /* 0x080fe400000010ff */
[----:B------:R-:W-:Y:S04]  /*a010*/  F2FP.BF16.PACK_AB R169, R151, R149 ;  /* 0x0000009597a9723e */ /* 0x000fe800000010ff */
[-C--:B------:R-:W-:Y:S07]  /*a020*/  F2FP.BF16.PACK_AB R171, R165, R137.reuse ;  /* 0x00000089a5ab723e */ /* 0x080fee00000010ff */
[C---:B------:R-:W-:Y:S01]  /*a030*/  HMMA.16816.F32.BF16 R160, R168.reuse, R156, R4 ;  /* 0x0000009ca8a0723c */ /* 0x040fe20000041804 */
[----:B------:R-:W1:Y:S07]  /*a040*/  LDSM.16.MT88.4 R4, [R221+0x3900] ;  /* 0x00390000dd04783b */ /* 0x000e6e0000004200 */
[C---:B------:R-:W-:Y:S07]  /*a050*/  HMMA.16816.F32.BF16 R156, R168.reuse, R158, R8 ;  /* 0x0000009ea89c723c */ /* 0x040fee0000041808 */
[----:B------:R-:W-:Y:S01]  /*a060*/  MOV R8, R137 ;  /* 0x0000008900087202 */ /* 0x000fe20000000f00 */
[C---:B--2---:R-:W-:Y:S01]  /*a070*/  HMMA.16816.F32.BF16 R132, R168.reuse, R140, R12 ;  /* 0x0000008ca884723c */ /* 0x044fe2000004180c */
[----:B------:R-:W-:Y:S03]  /*a080*/  LDSM.16.MT88.4 R12, [R227+0x5900] ;  /* 0x00590000e30c783b */ /* 0x000fe60000004200 */
[----:B------:R-:W-:Y:S02]  /*a090*/  MOV R9, R150 ;  /* 0x0000009600097202 */ /* 0x000fe40000000f00 */
[----:B------:R-:W-:Y:S02]  /*a0a0*/  MOV R10, R151 ;  /* 0x00000097000a7202 */ /* 0x000fe40000000f00 */
[C---:B------:R-:W-:Y:S04]  /*a0b0*/  HMMA.16816.F32.BF16 R136, R168.reuse, R142, R16 ;  /* 0x0000008ea888723c */ /* 0x040fe80000041810 */
[----:B------:R-:W-:Y:S03]  /*a0c0*/  MOV R11, R148 ;  /* 0x00000094000b7202 */ /* 0x000fe60000000f00 */
[----:B------:R-:W-:Y:S01]  /*a0d0*/  MOV R19, R149 ;  /* 0x0000009500137202 */ /* 0x000fe20000000f00 */
[C---:B----4-:R-:W-:Y:S01]  /*a0e0*/  HMMA.16816.F32.BF16 R140, R168.reuse, R144, R20 ;  /* 0x00000090a88c723c */ /* 0x050fe20000041814 */
[----:B------:R-:W-:Y:S07]  /*a0f0*/  LDSM.16.MT88.4 R20, [R221+0x5900] ;  /* 0x00590000dd14783b */ /* 0x000fee0000004200 */
[C---:B------:R-:W-:Y:S01]  /*a100*/  HMMA.16816.F32.BF16 R144, R168.reuse, R146, R24 ;  /* 0x00000092a890723c */ /* 0x040fe20000041818 */
[----:B------:R-:W-:Y:S07]  /*a110*/  LDSM.16.MT88.4 R24, [R220+0x5900] ;  /* 0x00590000dc18783b */ /* 0x000fee0000004200 */
[C---:B-----5:R-:W-:Y:S01]  /*a120*/  HMMA.16816.F32.BF16 R148, R168.reuse, R152, R28 ;  /* 0x00000098a894723c */ /* 0x060fe2000004181c */
[----:B------:R-:W-:Y:S07]  /*a130*/  LDSM.16.MT88.4 R28, [R227+0x7900] ;  /* 0x00790000e31c783b */ /* 0x000fee0000004200 */
[C---:B------:R-:W-:Y:S07]  /*a140*/  HMMA.16816.F32.BF16 R152, R168.reuse, R154, R32 ;  /* 0x0000009aa898723c */ /* 0x040fee0000041820 */
[----:B------:R-:W-:Y:S01]  /*a150*/  MOV R35, R8 ;  /* 0x0000000800237202 */ /* 0x000fe20000000f00 */
[C---:B------:R-:W-:Y:S04]  /*a160*/  HMMA.16816.F32.BF16 R36, R168.reuse, R172, R36 ;  /* 0x000000aca824723c */ /* 0x040fe80000041824 */
[----:B------:R-:W-:Y:S02]  /*a170*/  MOV R34, R9 ;  /* 0x0000000900227202 */ /* 0x000fe40000000f00 */
[----:B------:R-:W-:Y:S02]  /*a180*/  MOV R33, R10 ;  /* 0x0000000a00217202 */ /* 0x000fe40000000f00 */
[C---:B------:R-:W-:Y:S04]  /*a190*/  HMMA.16816.F32.BF16 R40, R168.reuse, R174, R40 ;  /* 0x000000aea828723c */ /* 0x040fe80000041828 */
[----:B------:R-:W-:Y:S02]  /*a1a0*/  MOV R32, R11 ;  /* 0x0000000b00207202 */ /* 0x000fe40000000f00 */
[----:B------:R-:W2:Y:S01]  /*a1b0*/  LDSM.16.MT88.4 R8, [R220+0x3900] ;  /* 0x00390000dc08783b */ /* 0x000ea20000004200 */
[----:B------:R-:W-:Y:S01]  /*a1c0*/  MOV R173, R19 ;  /* 0x0000001300ad7202 */ /* 0x000fe20000000f00 */
[C---:B------:R-:W-:Y:S04]  /*a1d0*/  HMMA.16816.F32.BF16 R44, R168.reuse, R176, R44 ;  /* 0x000000b0a82c723c */ /* 0x040fe8000004182c */
[----:B------:R-:W-:Y:S02]  /*a1e0*/  FADD.FTZ R197, R173, R197 ;  /* 0x000000c5adc57221 */ /* 0x000fe40000010000 */
[----:B------:R-:W3:Y:S01]  /*a1f0*/  LDSM.16.MT88.4 R16, [R222+0x5900] ;  /* 0x00590000de10783b */ /* 0x000ee20000004200 */
        /* <DEDUP_REMOVED lines=9> */
[----:B------:R-:W-:Y:S01]  /*a290*/  FADD.FTZ R241, R165, R2 ;  /* 0x00000002a5f17221 */ /* 0x000fe20000010000 */
[-C--:B------:R-:W-:Y:S03]  /*a2a0*/  MOV R2, R164.reuse ;  /* 0x000000a400027202 */ /* 0x080fe60000000f00 */
[C---:B--2---:R-:W-:Y:S08]  /*a2b0*/  HMMA.16816.F32.BF16 R60, R168.reuse, R8, R60 ;  /* 0x00000008a83c723c */ /* 0x044ff0000004183c */
[C---:B------:R-:W-:Y:S01]  /*a2c0*/  HMMA.16816.F32.BF16 R64, R168.reuse, R10, R64 ;  /* 0x0000000aa840723c */ /* 0x040fe20000041840 */
[----:B------:R-:W2:Y:S07]  /*a2d0*/  LDSM.16.MT88.4 R8, [R221+0x7900] ;  /* 0x00790000dd08783b */ /* 0x000eae0000004200 */
[C---:B------:R-:W-:Y:S08]  /*a2e0*/  HMMA.16816.F32.BF16 R68, R168.reuse, R12, R68 ;  /* 0x0000000ca844723c */ /* 0x040ff00000041844 */
[C---:B------:R-:W-:Y:S01]  /*a2f0*/  HMMA.16816.F32.BF16 R72, R168.reuse, R14, R72 ;  /* 0x0000000ea848723c */ /* 0x040fe20000041848 */
[----:B------:R-:W4:Y:S07]  /*a300*/  LDSM.16.MT88.4 R12, [R220+0x7900] ;  /* 0x00790000dc0c783b */ /* 0x000f2e0000004200 */
        /* <DEDUP_REMOVED lines=12> */
[C---:B----4-:R-:W-:Y:S07]  /*a3d0*/  HMMA.16816.F32.BF16 R124, R168.reuse, R12, R124 ;  /* 0x0000000ca87c723c */ /* 0x050fee000004187c */
[----:B------:R-:W-:Y:S01]  /*a3e0*/  MOV R12, R164 ;  /* 0x000000a4000c7202 */ /* 0x000fe20000000f00 */
[----:B------:R-:W-:Y:S01]  /*a3f0*/  HMMA.16816.F32.BF16 R128, R168, R14, R128 ;  /* 0x0000000ea880723c */ /* 0x000fe20000041880 */
[----:B------:R-:W-:-:S07]  /*a400*/  @P0 BRA `(.L_x_2499) ;  /* 0xffffb8e000000947 */ /* 0x000fce000383ffff */
.L_x_2490:
        /* <DEDUP_REMOVED lines=23> */
.L_x_2501:
[----:B------:R-:W-:Y:S02]  /*a580*/  ULDC UR4, c[0x0][0x32c] ;  /* 0x0000cb0000047ab9 */ /* 0x000fe40000000800 */
[----:B------:R-:W-:-:S03]  /*a590*/  UISETP.NE.AND UP0, UPT, UR4, 0x1, UPT ;  /* 0x000000010400788c */ /* 0x000fc6000bf05270 */
[----:B------:R-:W-:Y:S02]  /*a5a0*/  ULDC.64 UR4, c[0x0][0x330] ;  /* 0x0000cc0000047ab9 */ /* 0x000fe40000000a00 */
[----:B------:R-:W-:-:S07]  /*a5b0*/  UIMAD.WIDE.U32 UR20, UR7, UR4, URZ ;  /* 0x00000004071472a5 */ /* 0x000fce000f8e003f */
[----:B------:R-:W-:Y:S02]  /*a5c0*/  @UP0 UMOV UR17, UR21 ;  /* 0x0000001500110c82 */ /* 0x000fe40008000000 */
[----:B------:R-:W-:Y:S02]  /*a5d0*/  @UP0 USHF.R.U32.HI UR7, URZ, UR5, UR17 ;  /* 0x000000053f070299 */ /* 0x000fe40008011611 */
.L_x_2502:
[----:B------:R-:W-:Y:S02]  /*a5e0*/  ULDC UR4, c[0x0][0x32c] ;  /* 0x0000cb0000047ab9 */ /* 0x000fe40000000800 */
[----:B------:R-:W-:-:S04]  /*a5f0*/  UIMAD UR4, UR7, UR4, URZ ;  /* 0x00000004070472a4 */ /* 0x000fc8000f8e023f */
[----:B------:R-:W-:-:S04]  /*a600*/  UISETP.LT.AND UP0, UPT, UR6, UR4, UPT ;  /* 0x000000040600728c */ /* 0x000fc8000bf01270 */
[----:B------:R-:W-:-:S04]  /*a610*/  USEL UR6, UR6, UR4, !UP0 ;  /* 0x0000000406067287 */ /* 0x000fc8000c000000 */
.L_x_2500:
        /* <DEDUP_REMOVED lines=9> */
[C---:B------:R-:W-:Y:S01]  /*a6b0*/  IADD3 R2, P6, R234.reuse, 0x40, RZ ;  /* 0x00000040ea027810 */ /* 0x040fe20007fde0ff */
[----:B------:R-:W-:Y:S01]  /*a6c0*/  IMAD.MOV.U32 R165, RZ, RZ, R12 ;  /* 0x000000ffffa57224 */ /* 0x000fe200078e000c */
[C---:B------:R-:W-:Y:S01]  /*a6d0*/  IADD3 R3, P5, R234.reuse, 0x80, RZ ;  /* 0x00000080ea037810 */ /* 0x040fe20007fbe0ff */
[----:B------:R-:W-:Y:S01]  /*a6e0*/  UMOV UR20, UR14 ;  /* 0x0000000e00147c82 */ /* 0x000fe20008000000 */
[----:B------:R-:W-:Y:S01]  /*a6f0*/  IADD3 R251, P0, R234, 0xc0, RZ ;  /* 0x000000c0eafb7810 */ /* 0x000fe20007f1e0ff */
[----:B------:R1:W-:Y:S01]  /*a700*/  STL [R1+0x8], R2 ;  /* 0x0000080201007387 */ /* 0x0003e20000100800 */
[----:B------:R-:W-:Y:S01]  /*a710*/  ULDC.64 UR6, c[0x0][0x208] ;  /* 0x0000820000067ab9 */ /* 0x000fe20000000a00 */
[--C-:B------:R-:W-:Y:S01]  /*a720*/  IMAD.X R252, RZ, RZ, R239.reuse, P5 ;  /* 0x000000fffffc7224 */ /* 0x100fe200028e06ef */
[C---:B------:R-:W-:Y:S01]  /*a730*/  IADD3 R247, P5, R236.reuse, 0x80, RZ ;  /* 0x00000080ecf77810 */ /* 0x040fe20007fbe0ff */
[----:B------:R2:W-:Y:S01]  /*a740*/  STL [R1], R3 ;  /* 0x0000000301007387 */ /* 0x0005e20000100800 */
[----:B------:R-:W-:Y:S01]  /*a750*/  IMAD.X R250, RZ, RZ, R239, P0 ;  /* 0x000000fffffa7224 */ /* 0x000fe200000e06ef */
[----:B------:R-:W-:Y:S01]  /*a760*/  IADD3 R245, P0, R236, 0xc0, RZ ;  /* 0x000000c0ecf57810 */ /* 0x000fe20007f1e0ff */
[----:B------:R-:W-:Y:S01]  /*a770*/  ULDC.64 UR4, c[0x0][0x1e0] ;  /* 0x0000780000047ab9 */ /* 0x000fe20000000a00 */
[----:B------:R-:W-:-:S02]  /*a780*/  IMAD.X R246, RZ, RZ, R243, P5 ;  /* 0x000000fffff67224 */ /* 0x000fc400028e06f3 */
[----:B------:R-:W-:Y:S01]  /*a790*/  IADD3.X R166, RZ, R243, RZ, P0, !PT ;  /* 0x000000f3ffa67210 */ /* 0x000fe200007fe4ff */
[----:B-1----:R-:W-:Y:S01]  /*a7a0*/  IMAD.X R2, RZ, RZ, R239, P6 ;  /* 0x000000ffff027224 */ /* 0x002fe200030e06ef */
[----:B------:R-:W-:Y:S02]  /*a7b0*/  IADD3 R249, P6, R236, 0x40, RZ ;  /* 0x00000040ecf97810 */ /* 0x000fe40007fde0ff */
[----:B--2---:R-:W-:Y:S02]  /*a7c0*/  MOV R3, R0 ;  /* 0x0000000000037202 */ /* 0x004fe40000000f00 */
[----:B------:R1:W-:Y:S01]  /*a7d0*/  STL [R1+0x4], R2 ;  /* 0x0000040201007387 */ /* 0x0003e20000100800 */
[----:B------:R-:W-:-:S03]  /*a7e0*/  IMAD.X R248, RZ, RZ, R243, P6 ;  /* 0x000000fffff87224 */ /* 0x000fc600030e06f3 */
.L_x_2504:
[----:B------:R-:W2:Y:S01]  /*a7f0*/  LDL R10, [R1+0x8] ;  /* 0x00000800010a7983 */ /* 0x000ea20000100800 */
[----:B------:R-:W-:Y:S01]  /*a800*/  UISETP.GT.AND UP3, UPT, UR8, UR20, UPT ;  /* 0x000000140800728c */ /* 0x000fe2000bf64270 */
[----:B------:R-:W-:Y:S04]  /*a810*/  DEPBAR.LE SB0, 0x0 ;  /* 0x000080000000791a */ /* 0x000fe80000000000 */
[----:B------:R-:W3:Y:S04]  /*a820*/  LDL R9, [R1+0x4] ;  /* 0x0000040001097983 */ /* 0x000ee80000100800 */
[----:B------:R-:W-:Y:S01]  /*a830*/  BAR.SYNC.DEFER_BLOCKING 0x0 ;  /* 0x0000000000007b1d */ /* 0x000fe20000010000 */
[----:B------:R-:W-:Y:S01]  /*a840*/  PLOP3.LUT P5, PT, PT, PT, UP3, 0x80, 0x0 ;  /* 0x000000000000781c */ /* 0x000fe20003faf038 */
[----:B------:R-:W-:Y:S01]  /*a850*/  @!UP3 UIMAD.WIDE.U32 UR22, UR20, UR6, URZ ;  /* 0x000000061416b2a5 */ /* 0x000fe2000f8e003f */
[----:B------:R-:W-:Y:S01]  /*a860*/  PLOP3.LUT P6, PT, PT, PT, UP3, 0x80, 0x0 ;  /* 0x000000000000781c */ /* 0x000fe20003fcf038 */
[----:B------:R-:W-:Y:S01]  /*a870*/  @!UP3 USHF.R.S32.HI UR14, URZ, 0x1f, UR20 ;  /* 0x0000001f3f0eb899 */ /* 0x000fe20008011414 */
[----:B------:R-:W-:Y:S01]  /*a880*/  PLOP3.LUT P0, PT, PT, PT, UP3, 0x80, 0x0 ;  /* 0x000000000000781c */ /* 0x000fe20003f0f038 */
[----:B------:R-:W-:Y:S02]  /*a890*/  @!UP3 USHF.L.U32 UR21, UR22, 0x6, URZ ;  /* 0x000000061615b899 */ /* 0x000fe4000800063f */
[----:B------:R-:W-:Y:S04]  /*a8a0*/  @!UP3 UIMAD UR14, UR14, UR6, URZ ;  /* 0x000000060e0eb2a4 */ /* 0x000fe8000f8e023f */
[----:B------:R-:W-:Y:S02]  /*a8b0*/  @!UP3 UIMAD UR14, UR20, UR7, UR14 ;  /* 0x00000007140eb2a4 */ /* 0x000fe4000f8e020e */
[----:B-1----:R-:W-:Y:S02]  /*a8c0*/  @!P5 IADD3 R2, P5, R234, UR21, RZ ;  /* 0x00000015ea02dc10 */ /* 0x002fe4000ffbe0ff */
[----:B------:R-:W-:Y:S04]  /*a8d0*/  @!UP3 UIADD3 UR14, UR23, UR14, URZ ;  /* 0x0000000e170eb290 */ /* 0x000fe8000fffe03f */
[----:B------:R-:W-:Y:S01]  /*a8e0*/  @!UP3 USHF.L.U64.HI UR14, UR22, 0x6, UR14 ;  /* 0x00000006160eb899 */ /* 0x000fe2000801020e */
[----:B------:R-:W-:Y:S06]  /*a8f0*/  LDSM.16.M88.4 R32, [R230+0x10100] ;  /* 0x01010000e620783b */ /* 0x000fec0000000200 */
[----:B------:R-:W-:Y:S02]  /*a900*/  @!P0 IADD3.X R23, R239, UR14, RZ, P5, !PT ;  /* 0x0000000eef178c10 */ /* 0x000fe4000affe4ff */
[----:B------:R-:W-:Y:S02]  /*a910*/  PLOP3.LUT P0, PT, PT, PT, UP3, 0x80, 0x0 ;  /* 0x000000000000781c */ /* 0x000fe40003f0f038 */
[----:B------:R-:W-:Y:S01]  /*a920*/  PLOP3.LUT P5, PT, PT, PT, UP3, 0x80, 0x0 ;  /* 0x000000000000781c */ /* 0x000fe20003faf038 */
[----:B------:R-:W4:Y:S04]  /*a930*/  LDL R8, [R1] ;  /* 0x0000000001087983 */ /* 0x000f280000100800 */
[----:B------:R-:W-:Y:S08]  /*a940*/  LDSM.16.M88.4 R16, [R229+0x8900] ;  /* 0x00890000e510783b */ /* 0x000ff00000000200 */
[----:B------:R-:W-:Y:S01]  /*a950*/  @!P5 LEA R22, P5, R2, c[0x0][0x1f8], 0x1 ;  /* 0x00007e000216da11 */ /* 0x000fe200078a08ff */
[----:B------:R-:W-:Y:S08]  /*a960*/  LDSM.16.M88.4 R24, [R229+0x9100] ;  /* 0x00910000e518783b */ /* 0x000ff00000000200 */
[----:B------:R-:W-:Y:S08]  /*a970*/  LDSM.16.M88.4 R168, [R229+0x9900] ;  /* 0x00990000e5a8783b */ /* 0x000ff00000000200 */
[----:B------:R-:W-:Y:S08]  /*a980*/  LDSM.16.M88.4 R172, [R226+0x10100] ;  /* 0x01010000e2ac783b */ /* 0x000ff00000000200 */
[----:B------:R-:W-:Y:S08]  /*a990*/  LDSM.16.M88.4 R176, [R228] ;  /* 0x00000000e4b0783b */ /* 0x000ff00000000200 */
[----:B------:R-:W-:Y:S08]  /*a9a0*/  LDSM.16.M88.4 R180, [R219] ;  /* 0x00000000dbb4783b */ /* 0x000ff00000000200 */
[----:B------:R-:W-:Y:S08]  /*a9b0*/  LDSM.16.M88.4 R184, [R218] ;  /* 0x00000000dab8783b */ /* 0x000ff00000000200 */
[----:B------:R-:W-:Y:S01]  /*a9c0*/  LDSM.16.M88.4 R188, [R217] ;  /* 0x00000000d9bc783b */ /* 0x000fe20000000200 */
        /* <DEDUP_REMOVED lines=9> */
[----:B------:R-:W-:Y:S02]  /*aa60*/  @!UPT UIADD3 URZ, URZ, URZ, URZ ;  /* 0x0000003f3f3ff290 */ /* 0x000fe4000fffe03f */
[----:B------:R-:W-:Y:S02]  /*aa70*/  @!P0 LEA.HI.X R5, R0, c[0x0][0x1fc], R5, 0x1, P6 ;  /* 0x00007f0000058a11 */ /* 0x000fe400030f0c05 */
[----:B----4-:R-:W-:Y:S02]  /*aa80*/  @!P5 IADD3 R0, P5, R8, UR21, RZ ;  /* 0x000000150800dc10 */ /* 0x010fe4000ffbe0ff */
[----:B------:R-:W-:Y:S02]  /*aa90*/  PLOP3.LUT P6, PT, PT, PT, UP3, 0x80, 0x0 ;  /* 0x000000000000781c */ /* 0x000fe40003fcf038 */
[----:B------:R-:W-:Y:S11]  /*aaa0*/  PLOP3.LUT P0, PT, PT, PT, UP3, 0x80, 0x0 ;  /* 0x000000000000781c */ /* 0x000ff60003f0f038 */
[----:B------:R-:W-:Y:S02]  /*aab0*/  @!P6 LEA R6, P6, R0, c[0x0][0x1f8], 0x1 ;  /* 0x00007e000006ea11 */ /* 0x000fe400078c08ff */
[----:B------:R-:W-:Y:S02]  /*aac0*/  @!P0 IADD3.X R7, R252, UR14, RZ, P5, !PT ;  /* 0x0000000efc078c10 */ /* 0x000fe4000affe4ff */
[----:B------:R-:W-:Y:S02]  /*aad0*/  PLOP3.LUT P0, PT, PT, PT, UP3, 0x80, 0x0 ;  /* 0x000000000000781c */ /* 0x000fe40003f0f038 */
[----:B------:R-:W-:Y:S11]  /*aae0*/  PLOP3.LUT P5, PT, PT, PT, UP3, 0x80, 0x0 ;  /* 0x000000000000781c */ /* 0x000ff60003faf038 */
        /* <DEDUP_REMOVED lines=14> */
[C---:B------:R-:W-:Y:S02]  /*abd0*/  @!P6 LEA R20, P6, R0.reuse, c[0x0][0x1f8], 0x1 ;  /* 0x00007e000014ea11 */ /* 0x040fe400078c08ff */
[----:B------:R-:W-:Y:S02]  /*abe0*/  @!P0 IADD3.X R21, R239, UR14, RZ, P5, !PT ;  /* 0x0000000eef158c10 */ /* 0x000fe4000affe4ff */
[----:B------:R-:W-:Y:S02]  /*abf0*/  PLOP3.LUT P5, PT, PT, PT, UP3, 0x80, 0x0 ;  /* 0x000000000000781c */ /* 0x000fe40003faf038 */
[----:B------:R-:W-:Y:S11]  /*ac00*/  PLOP3.LUT P0, PT, PT, PT, UP3, 0x80, 0x0 ;  /* 0x000000000000781c */ /* 0x000ff60003f0f038 */
[----:B------:R-:W-:Y:S02]  /*ac10*/  @!UPT UIADD3 URZ, URZ, URZ, URZ ;  /* 0x0000003f3f3ff290 */ /* 0x000fe4000fffe03f */
        /* <DEDUP_REMOVED lines=8> */
[----:B------:R-:W-:Y:S02]  /*aca0*/  @!P0 LEA.HI.X R13, R0, c[0x0][0x1fc], R13, 0x1, P6 ;  /* 0x00007f00000d8a11 */ /* 0x000fe400030f0c0d */
[----:B------:R-:W-:Y:S02]  /*acb0*/  @!P5 IADD3 R0, P5, R8, UR21, RZ ;  /* 0x000000150800dc10 */ /* 0x000fe4000ffbe0ff */
[----:B------:R-:W-:Y:S01]  /*acc0*/  PLOP3.LUT P6, PT, PT, PT, UP3, 0x80, 0x0 ;  /* 0x000000000000781c */ /* 0x000fe20003fcf038 */
[----:B------:R-:W1:Y:S01]  /*acd0*/  LDSM.16.M88.4 R8, [R229+0x8100] ;  /* 0x00810000e508783b */ /* 0x000e620000000200 */
[----:B------:R-:W-:Y:S11]  /*ace0*/  PLOP3.LUT P0, PT, PT, PT, UP3, 0x80, 0x0 ;  /* 0x000000000000781c */ /* 0x000ff60003f0f038 */
[----:B------:R-:W-:Y:S02]  /*acf0*/  @!P6 LEA R192, P6, R0, c[0x0][0x1f8], 0x1 ;  /* 0x00007e0000c0ea11 */ /* 0x000fe400078c08ff */
[----:B------:R-:W-:Y:S02]  /*ad00*/  @!P0 IADD3.X R193, R252, UR14, RZ, P5, !PT ;  /* 0x0000000efcc18c10 */ /* 0x000fe4000affe4ff */
[----:B------:R-:W-:Y:S02]  /*ad10*/  PLOP3.LUT P0, PT, PT, PT, UP3, 0x80, 0x0 ;  /* 0x000000000000781c */ /* 0x000fe40003f0f038 */
[----:B------:R-:W-:Y:S11]  /*ad20*/  PLOP3.LUT P5, PT, PT, PT, UP3, 0x80, 0x0 ;  /* 0x000000000000781c */ /* 0x000ff60003faf038 */
[----:B------:R-:W-:Y:S02]  /*ad30*/  @!P0 LEA.HI.X R193, R0, c[0x0][0x1fc], R193, 0x1, P6 ;  /* 0x00007f0000c18a11 */ /* 0x000fe400030f0cc1 */
[----:B------:R-:W-:Y:S02]  /*ad40*/  PLOP3.LUT P0, PT, PT, PT, UP3, 0x80, 0x0 ;  /* 0x000000000000781c */ /* 0x000fe40003f0f038 */
[----:B------:R-:W-:Y:S02]  /*ad50*/  @!P5 IADD3 R2, P5, R251, UR21, RZ ;  /* 0x00000015fb02dc10 */ /* 0x000fe4000ffbe0ff */
[----:B------:R-:W-:Y:S11]  /*ad60*/  PLOP3.LUT P6, PT, PT, PT, UP3, 0x80, 0x0 ;  /* 0x000000000000781c */ /* 0x000ff60003fcf038 */
[----:B------:R-:W-:Y:S01]  /*ad70*/  @!P0 IADD3.X R167, R250, UR14, RZ, P5, !PT ;  /* 0x0000000efaa78c10 */ /* 0x000fe2000affe4ff */
[----:B------:R-:W-:Y:S01]  /*ad80*/  UIADD3 UR14, UR20, -0x1, URZ ;  /* 0xffffffff140e7890 */ /* 0x000fe2000fffe03f */
        /* <DEDUP_REMOVED lines=13> */
[----:B------:R-:W-:Y:S05]  /*ae60*/  PLOP3.LUT P6, PT, PT, PT, UP3, 0x80, 0x0 ;  /* 0x000000000000781c */ /* 0x000fea0003fcf038 */
        /* <DEDUP_REMOVED lines=13> */
[----:B------:R-:W-:Y:S01]  /*af40*/  PLOP3.LUT P5, PT, PT, PT, UP3, 0x80, 0x0 ;  /* 0x000000000000781c */ /* 0x000fe20003faf038 */
[----:B------:R-:W-:Y:S01]  /*af50*/  UISETP.GT.AND UP3, UPT, UR20, UR8, UPT ;  /* 0x000000081400728c */ /* 0x000fe2000bf64270 */
[C---:B-1----:R-:W-:Y:S05]  /*af60*/  HMMA.16816.F32.BF16 R4, R32.reuse, R8, RZ ;  /* 0x000000082004723c */ /* 0x042fea00000418ff */
[----:B------:R1:W-:Y:S01]  /*af70*/  @!P6 LDGSTS.E.BYPASS.LTC128B.128 [R231+0x5100], [R192.64], !P2 ;  /* 0x05100000c0e7efae */ /* 0x0003e2000d101d52 */
[----:B------:R-:W-:Y:S02]  /*af80*/  PLOP3.LUT P6, PT, PT, PT, UP3, 0x80, 0x0 ;  /* 0x000000000000781c */ /* 0x000fe40003fcf038 */
[C---:B------:R-:W-:Y:S02]  /*af90*/  HMMA.16816.F32.BF16 R8, R32.reuse, R10, RZ ;  /* 0x0000000a2008723c */ /* 0x040fe400000418ff */
[----:B------:R-:W-:Y:S02]  /*afa0*/  @UP3 UIMAD.WIDE.U32 UR24, UR14, UR4, URZ ;  /* 0x000000040e1832a5 */ /* 0x000fe4000f8e003f */
[----:B------:R-:W-:Y:S02]  /*afb0*/  @UP3 USHF.R.S32.HI UR21, URZ, 0x1f, UR14 ;  /* 0x0000001f3f153899 */ /* 0x000fe4000801140e */
[----:B------:R-:W-:Y:S02]  /*afc0*/  @UP3 USHF.L.U32 UR22, UR24, 0x6, URZ ;  /* 0x0000000618163899 */ /* 0x000fe4000800063f */
[----:B------:R-:W-:Y:S04]  /*afd0*/  @UP3 UIMAD UR21, UR21, UR4, URZ ;  /* 0x00000004151532a4 */ /* 0x000fe8000f8e023f */
[----:B------:R-:W-:Y:S01]  /*afe0*/  @UP3 UIMAD UR21, UR14, UR5, UR21 ;  /* 0x000000050e1532a4 */ /* 0x000fe2000f8e0215 */
[C---:B---3--:R-:W-:Y:S03]  /*aff0*/  HMMA.16816.F32.BF16 R12, R32.reuse, R16, RZ ;  /* 0x00000010200c723c */ /* 0x048fe600000418ff */
[----:B------:R-:W-:Y:S04]  /*b000*/  @UP3 UIADD3 UR21, UR25, UR21, URZ ;  /* 0x0000001519153290 */ /* 0x000fe8000fffe03f */
[----:B------:R-:W-:Y:S01]  /*b010*/  @UP3 USHF.L.U64.HI UR21, UR24, 0x6, UR21 ;  /* 0x0000000618153899 */ /* 0x000fe20008010215 */
[C---:B------:R-:W-:Y:S08]  /*b020*/  HMMA.16816.F32.BF16 R16, R32.reuse, R18, RZ ;  /* 0x000000122010723c */ /* 0x040ff000000418ff */
[C---:B--2---:R-:W-:Y:S08]  /*b030*/  HMMA.16816.F32.BF16 R20, R32.reuse, R24, RZ ;  /* 0x000000182014723c */ /* 0x044ff000000418ff */
[C---:B------:R-:W-:Y:S08]  /*b040*/  HMMA.16816.F32.BF16 R24, R32.reuse, R26, RZ ;  /* 0x0000001a2018723c */ /* 0x040ff000000418ff */
[C---:B------:R-:W-:Y:S07]  /*b050*/  HMMA.16816.F32.BF16 R28, R32.reuse, R168, RZ ;  /* 0x000000a8201c723c */ /* 0x040fee00000418ff */
[----:B------:R-:W-:Y:S01]  /*b060*/  @!P5 IMAD.MOV.U32 R168, RZ, RZ, R0 ;  /* 0x000000ffffa8d224 */ /* 0x000fe200078e0000 */
[----:B------:R-:W-:Y:S01]  /*b070*/  HMMA.16816.F32.BF16 R32, R32, R170, RZ ;  /* 0x000000aa2020723c */ /* 0x000fe200000418ff */
[----:B------:R-:W-:Y:S01]  /*b080*/  @!P5 IMAD.MOV.U32 R169, RZ, RZ, R167 ;  /* 0x000000ffffa9d224 */ /* 0x000fe200078e00a7 */
[----:B------:R-:W-:Y:S04]  /*b090*/  PLOP3.LUT P5, PT, PT, PT, UP3, 0x80, 0x0 ;  /* 0x000000000000781c */ /* 0x000fe80003faf038 */
[----:B------:R2:W-:Y:S01]  /*b0a0*/  @!P0 LDGSTS.E.BYPASS.LTC128B.128 [R231+0x7100], [R168.64], !P1 ;  /* 0x07100000a8e78fae */ /* 0x0005e2000c901d52 */
[----:B------:R-:W-:Y:S01]  /*b0b0*/  PLOP3.LUT P0, PT, PT, PT, UP3, 0x80, 0x0 ;  /* 0x000000000000781c */ /* 0x000fe20003f0f038 */
[C---:B------:R-:W-:Y:S06]  /*b0c0*/  HMMA.16816.F32.BF16 R4, R172.reuse, R176, R4 ;  /* 0x000000b0ac04723c */ /* 0x040fec0000041804 */
[----:B-1----:R-:W-:Y:S02]  /*b0d0*/  LDSM.16.M88.4 R192, [R225+0x10100] ;  /* 0x01010000e1c0783b */ /* 0x002fe40000000200 */
[C---:B------:R-:W-:Y:S06]  /*b0e0*/  HMMA.16816.F32.BF16 R8, R172.reuse, R178, R8 ;  /* 0x000000b2ac08723c */ /* 0x040fec0000041808 */
[----:B------:R-:W0:Y:S02]  /*b0f0*/  LDGDEPBAR ;  /* 0x00000000000079af */ /* 0x000e240000000000 */
[C---:B------:R-:W-:Y:S06]  /*b100*/  HMMA.16816.F32.BF16 R12, R172.reuse, R180, R12 ;  /* 0x000000b4ac0c723c */ /* 0x040fec000004180c */
[----:B------:R-:W1:Y:S02]  /*b110*/  LDSM.16.M88.4 R196, [R224+0x8100] ;  /* 0x00810000e0c4783b */ /* 0x000e640000000200 */
[C---:B------:R-:W-:Y:S06]  /*b120*/  HMMA.16816.F32.BF16 R16, R172.reuse, R182, R16 ;  /* 0x000000b6ac10723c */ /* 0x040fec0000041810 */
[----:B------:R-:W3:Y:S02]  /*b130*/  LDSM.16.M88.4 R200, [R224+0x8900] ;  /* 0x00890000e0c8783b */ /* 0x000ee40000000200 */
[C---:B------:R-:W-:Y:S06]  /*b140*/  HMMA.16816.F32.BF16 R20, R172.reuse, R184, R20 ;  /* 0x000000b8ac14723c */ /* 0x040fec0000041814 */
[----:B--2---:R-:W2:Y:S02]  /*b150*/  LDSM.16.M88.4 R168, [R224+0x9100] ;  /* 0x00910000e0a8783b */ /* 0x004ea40000000200 */
[C---:B------:R-:W-:Y:S06]  /*b160*/  HMMA.16816.F32.BF16 R24, R172.reuse, R186, R24 ;  /* 0x000000baac18723c */ /* 0x040fec0000041818 */
[----:B------:R-:W4:Y:S02]  /*b170*/  LDSM.16.M88.4 R176, [R224+0x9900] ;  /* 0x00990000e0b0783b */ /* 0x000f240000000200 */
[C---:B------:R-:W-:Y:S06]  /*b180*/  HMMA.16816.F32.BF16 R28, R172.reuse, R188, R28 ;  /* 0x000000bcac1c723c */ /* 0x040fec000004181c */
[----:B------:R-:W-:Y:S02]  /*b190*/  LDSM.16.M88.4 R180, [R223+0x10100] ;  /* 0x01010000dfb4783b */ /* 0x000fe40000000200 */
[----:B------:R-:W-:Y:S06]  /*b1a0*/  HMMA.16816.F32.BF16 R32, R172, R190, R32 ;  /* 0x000000beac20723c */ /* 0x000fec0000041820 */
[----:B------:R-:W5:Y:S02]  /*b1b0*/  LDSM.16.M88.4 R184, [R216] ;  /* 0x00000000d8b8783b */ /* 0x000f640000000200 */
[C---:B-1----:R-:W-:Y:S06]  /*b1c0*/  HMMA.16816.F32.BF16 R4, R192.reuse, R196, R4 ;  /* 0x000000c4c004723c */ /* 0x042fec0000041804 */
[----:B------:R-:W1:Y:S02]  /*b1d0*/  LDSM.16.M88.4 R172, [R216+0x800] ;  /* 0x00080000d8ac783b */ /* 0x000e640000000200 */
[C---:B------:R-:W-:Y:S06]  /*b1e0*/  HMMA.16816.F32.BF16 R8, R192.reuse, R198, R8 ;  /* 0x000000c6c008723c */ /* 0x040fec0000041808 */
[----:B------:R-:W1:Y:S02]  /*b1f0*/  LDSM.16.M88.4 R188, [R216+0x1000] ;  /* 0x00100000d8bc783b */ /* 0x000e640000000200 */
[C---:B---3--:R-:W-:Y:S06]  /*b200*/  HMMA.16816.F32.BF16 R12, R192.reuse, R200, R12 ;  /* 0x000000c8c00c723c */ /* 0x048fec000004180c */
[----:B------:R-:W-:Y:S02]  /*b210*/  LDSM.16.M88.4 R196, [R230+0x14100] ;  /* 0x01410000e6c4783b */ /* 0x000fe40000000200 */
[C---:B------:R-:W-:Y:S06]  /*b220*/  HMMA.16816.F32.BF16 R16, R192.reuse, R202, R16 ;  /* 0x000000cac010723c */ /* 0x040fec0000041810 */
[----:B------:R-:W-:Y:S02]  /*b230*/  LDSM.16.M88.4 R200, [R229+0xa100] ;  /* 0x00a10000e5c8783b */ /* 0x000fe40000000200 */
[C---:B--2---:R-:W-:Y:S08]  /*b240*/  HMMA.16816.F32.BF16 R20, R192.reuse, R168, R20 ;  /* 0x000000a8c014723c */ /* 0x044ff00000041814 */
[C---:B------:R-:W-:Y:S01]  /*b250*/  HMMA.16816.F32.BF16 R24, R192.reuse, R170, R24 ;  /* 0x000000aac018723c */ /* 0x040fe20000041818 */
[----:B------:R-:W2:Y:S07]  /*b260*/  LDSM.16.M88.4 R168, [R216+0x1800] ;  /* 0x00180000d8a8783b */ /* 0x000eae0000000200 */
[C---:B----4-:R-:W-:Y:S08]  /*b270*/  HMMA.16816.F32.BF16 R28, R192.reuse, R176, R28 ;  /* 0x000000b0c01c723c */ /* 0x050ff0000004181c */
[----:B------:R-:W-:Y:S01]  /*b280*/  HMMA.16816.F32.BF16 R32, R192, R178, R32 ;  /* 0x000000b2c020723c */ /* 0x000fe20000041820 */
[----:B------:R-:W3:Y:S07]  /*b290*/  LDSM.16.M88.4 R176, [R229+0xa900] ;  /* 0x00a90000e5b0783b */ /* 0x000eee0000000200 */
[C---:B-----5:R-:W-:Y:S01]  /*b2a0*/  HMMA.16816.F32.BF16 R4, R180.reuse, R184, R4 ;  /* 0x000000b8b404723c */ /* 0x060fe20000041804 */
[----:B------:R-:W4:Y:S07]  /*b2b0*/  LDSM.16.M88.4 R192, [R229+0xb100] ;  /* 0x00b10000e5c0783b */ /* 0x000f2e0000000200 */
[C---:B------:R-:W-:Y:S01]  /*b2c0*/  HMMA.16816.F32.BF16 R8, R180.reuse, R186, R8 ;  /* 0x000000bab408723c */ /* 0x040fe20000041808 */
[----:B------:R-:W5:Y:S07]  /*b2d0*/  LDSM.16.M88.4 R184, [R229+0xb900] ;  /* 0x00b90000e5b8783b */ /* 0x000f6e0000000200 */
[C---:B-1----:R-:W-:Y:S08]  /*b2e0*/  HMMA.16816.F32.BF16 R12, R180.reuse, R172, R12 ;  /* 0x000000acb40c723c */ /* 0x042ff0000004180c */
[C---:B------:R-:W-:Y:S01]  /*b2f0*/  HMMA.16816.F32.BF16 R16, R180.reuse, R174, R16 ;  /* 0x000000aeb410723c */ /* 0x040fe20000041810 */
[----:B------:R-:W-:Y:S07]  /*b300*/  LDSM.16.M88.4 R172, [R215] ;  /* 0x00000000d7ac783b */ /* 0x000fee0000000200 */
[C---:B------:R-:W-:Y:S08]  /*b310*/  HMMA.16816.F32.BF16 R20, R180.reuse, R188, R20 ;  /* 0x000000bcb414723c */ /* 0x040ff00000041814 */
[C---:B------:R-:W-:Y:S01]  /*b320*/  HMMA.16816.F32.BF16 R24, R180.reuse, R190, R24 ;  /* 0x000000beb418723c */ /* 0x040fe20000041818 */
[----:B------:R-:W-:Y:S07]  /*b330*/  LDSM.16.M88.4 R188, [R213] ;  /* 0x00000000d5bc783b */ /* 0x000fee0000000200 */
[C---:B--2---:R-:W-:Y:S08]  /*b340*/  HMMA.16816.F32.BF16 R28, R180.reuse, R168, R28 ;  /* 0x000000a8b41c723c */ /* 0x044ff0000004181c */
[----:B------:R-:W-:Y:S01]  /*b350*/  HMMA.16816.F32.BF16 R32, R180, R170, R32 ;  /* 0x000000aab420723c */ /* 0x000fe20000041820 */
[----:B------:R-:W1:Y:S07]  /*b360*/  LDSM.16.M88.4 R168, [R226+0x14100] ;  /* 0x01410000e2a8783b */ /* 0x000e6e0000000200 */
[C---:B------:R-:W-:Y:S01]  /*b370*/  HMMA.16816.F32.BF16 R4, R196.reuse, R200, R4 ;  /* 0x000000c8c404723c */ /* 0x040fe20000041804 */
[----:B------:R-:W2:Y:S07]  /*b380*/  LDSM.16.M88.4 R180, [R214] ;  /* 0x00000000d6b4783b */ /* 0x000eae0000000200 */
        /* <DEDUP_REMOVED lines=8> */
[C---:B-----5:R-:W-:Y:S08]  /*b410*/  HMMA.16816.F32.BF16 R28, R196.reuse, R184, R28 ;  /* 0x000000b8c41c723c */ /* 0x060ff0000004181c */
[----:B------:R-:W-:Y:S01]  /*b420*/  HMMA.16816.F32.BF16 R32, R196, R186, R32 ;  /* 0x000000bac420723c */ /* 0x000fe20000041820 */
[----:B------:R-:W4:Y:S07]  /*b430*/  LDSM.16.M88.4 R184, [R224+0xa900] ;  /* 0x00a90000e0b8783b */ /* 0x000f2e0000000200 */
[C---:B-1----:R-:W-:Y:S01]  /*b440*/  HMMA.16816.F32.BF16 R4, R168.reuse, R172, R4 ;  /* 0x000000aca804723c */ /* 0x042fe20000041804 */
[----:B------:R-:W1:Y:S07]  /*b450*/  LDSM.16.M88.4 R196, [R224+0xb100] ;  /* 0x00b10000e0c4783b */ /* 0x000e6e0000000200 */
[C---:B------:R-:W-:Y:S01]  /*b460*/  HMMA.16816.F32.BF16 R8, R168.reuse, R174, R8 ;  /* 0x000000aea808723c */ /* 0x040fe20000041808 */
[----:B------:R-:W5:Y:S07]  /*b470*/  LDSM.16.M88.4 R172, [R224+0xb900] ;  /* 0x00b90000e0ac783b */ /* 0x000f6e0000000200 */
[C---:B--2---:R-:W-:Y:S08]  /*b480*/  HMMA.16816.F32.BF16 R12, R168.reuse, R180, R12 ;  /* 0x000000b4a80c723c */ /* 0x044ff0000004180c */
[C---:B------:R-:W-:Y:S01]  /*b490*/  HMMA.16816.F32.BF16 R16, R168.reuse, R182, R16 ;  /* 0x000000b6a810723c */ /* 0x040fe20000041810 */
[----:B------:R-:W-:Y:S07]  /*b4a0*/  LDSM.16.M88.4 R180, [R223+0x14100] ;  /* 0x01410000dfb4783b */ /* 0x000fee0000000200 */
[C---:B------:R-:W-:Y:S08]  /*b4b0*/  HMMA.16816.F32.BF16 R20, R168.reuse, R188, R20 ;  /* 0x000000bca814723c */ /* 0x040ff00000041814 */
        /* <DEDUP_REMOVED lines=8> */
[----:B------:R-:W-:Y:S07]  /*b540*/  LDSM.16.M88.4 R192, [R230+0x18100] ;  /* 0x01810000e6c0783b */ /* 0x000fee0000000200 */
[C---:B----4-:R-:W-:Y:S08]  /*b550*/  HMMA.16816.F32.BF16 R12, R176.reuse, R184, R12 ;  /* 0x000000b8b00c723c */ /* 0x050ff0000004180c */
[C---:B------:R-:W-:Y:S01]  /*b560*/  HMMA.16816.F32.BF16 R16, R176.reuse, R186, R16 ;  /* 0x000000bab010723c */ /* 0x040fe20000041810 */
[----:B------:R-:W4:Y:S07]  /*b570*/  LDSM.16.M88.4 R184, [R216+0x3800] ;  /* 0x00380000d8b8783b */ /* 0x000f2e0000000200 */
[C---:B-1----:R-:W-:Y:S08]  /*b580*/  HMMA.16816.F32.BF16 R20, R176.reuse, R196, R20 ;  /* 0x000000c4b014723c */ /* 0x042ff00000041814 */
[C---:B------:R-:W-:Y:S01]  /*b590*/  HMMA.16816.F32.BF16 R24, R176.reuse, R198, R24 ;  /* 0x000000c6b018723c */ /* 0x040fe20000041818 */
[----:B------:R-:W1:Y:S07]  /*b5a0*/  LDSM.16.M88.4 R196, [R229+0xc100] ;  /* 0x00c10000e5c4783b */ /* 0x000e6e0000000200 */
[C---:B-----5:R-:W-:Y:S08]  /*b5b0*/  HMMA.16816.F32.BF16 R28, R176.reuse, R172, R28 ;  /* 0x000000acb01c723c */ /* 0x060ff0000004181c */
[----:B------:R-:W-:Y:S01]  /*b5c0*/  HMMA.16816.F32.BF16 R32, R176, R174, R32 ;  /* 0x000000aeb020723c */ /* 0x000fe20000041820 */
[----:B------:R-:W-:Y:S07]  /*b5d0*/  LDSM.16.M88.4 R172, [R229+0xd100] ;  /* 0x00d10000e5ac783b */ /* 0x000fee0000000200 */
[C---:B--2---:R-:W-:Y:S01]  /*b5e0*/  HMMA.16816.F32.BF16 R4, R180.reuse, R188, R4 ;  /* 0x000000bcb404723c */ /* 0x044fe20000041804 */
[----:B------:R-:W-:Y:S07]  /*b5f0*/  LDSM.16.M88.4 R176, [R229+0xd900] ;  /* 0x00d90000e5b0783b */ /* 0x000fee0000000200 */
[C---:B------:R-:W-:Y:S01]  /*b600*/  HMMA.16816.F32.BF16 R8, R180.reuse, R190, R8 ;  /* 0x000000beb408723c */ /* 0x040fe20000041808 */
[----:B------:R-:W-:Y:S07]  /*b610*/  LDSM.16.M88.4 R188, [R226+0x18100] ;  /* 0x01810000e2bc783b */ /* 0x000fee0000000200 */
[C---:B------:R-:W-:Y:S08]  /*b620*/  HMMA.16816.F32.BF16 R12, R180.reuse, R168, R12 ;  /* 0x000000a8b40c723c */ /* 0x040ff0000004180c */
[C---:B------:R-:W-:Y:S01]  /*b630*/  HMMA.16816.F32.BF16 R16, R180.reuse, R170, R16 ;  /* 0x000000aab410723c */ /* 0x040fe20000041810 */
[----:B------:R-:W2:Y:S07]  /*b640*/  LDSM.16.M88.4 R168, [R229+0xc900] ;  /* 0x00c90000e5a8783b */ /* 0x000eae0000000200 */
[C---:B---3--:R-:W-:Y:S08]  /*b650*/  HMMA.16816.F32.BF16 R20, R180.reuse, R200, R20 ;  /* 0x000000c8b414723c */ /* 0x048ff00000041814 */
[C---:B------:R-:W-:Y:S01]  /*b660*/  HMMA.16816.F32.BF16 R24, R180.reuse, R202, R24 ;  /* 0x000000cab418723c */ /* 0x040fe20000041818 */
[----:B------:R-:W3:Y:S07]  /*b670*/  LDSM.16.M88.4 R200, [R211] ;  /* 0x00000000d3c8783b */ /* 0x000eee0000000200 */
[C---:B----4-:R-:W-:Y:S08]  /*b680*/  HMMA.16816.F32.BF16 R28, R180.reuse, R184, R28 ;  /* 0x000000b8b41c723c */ /* 0x050ff0000004181c */
[----:B------:R-:W-:Y:S01]  /*b690*/  HMMA.16816.F32.BF16 R32, R180, R186, R32 ;  /* 0x000000bab420723c */ /* 0x000fe20000041820 */
[----:B------:R-:W4:Y:S07]  /*b6a0*/  LDSM.16.M88.4 R180, [R210] ;  /* 0x00000000d2b4783b */ /* 0x000f2e0000000200 */
[C---:B-1----:R-:W-:Y:S01]  /*b6b0*/  HMMA.16816.F32.BF16 R4, R192.reuse, R196, R4 ;  /* 0x000000c4c004723c */ /* 0x042fe20000041804 */
[----:B------:R-:W1:Y:S07]  /*b6c0*/  LDSM.16.M88.4 R184, [R209] ;  /* 0x00000000d1b8783b */ /* 0x000e6e0000000200 */
[C---:B------:R-:W-:Y:S01]  /*b6d0*/  HMMA.16816.F32.BF16 R8, R192.reuse, R198, R8 ;  /* 0x000000c6c008723c */ /* 0x040fe20000041808 */
[----:B------:R-:W5:Y:S07]  /*b6e0*/  LDSM.16.M88.4 R196, [R208] ;  /* 0x00000000d0c4783b */ /* 0x000f6e0000000200 */
        /* <DEDUP_REMOVED lines=18> */
[----:B------:R-:W1:Y:S07]  /*b810*/  LDSM.16.M88.4 R184, [R216+0x4000] ;  /* 0x00400000d8b8783b */ /* 0x000e6e0000000200 */
[C---:B-----5:R-:W-:Y:S08]  /*b820*/  HMMA.16816.F32.BF16 R28, R188.reuse, R196, R28 ;  /* 0x000000c4bc1c723c */ /* 0x060ff0000004181c */
[----:B------:R-:W-:Y:S01]  /*b830*/  HMMA.16816.F32.BF16 R32, R188, R198, R32 ;  /* 0x000000c6bc20723c */ /* 0x000fe20000041820 */
[----:B------:R-:W4:Y:S07]  /*b840*/  LDSM.16.M88.4 R188, [R216+0x4800] ;  /* 0x00480000d8bc783b */ /* 0x000f2e0000000200 */
[C---:B--2---:R-:W-:Y:S01]  /*b850*/  HMMA.16816.F32.BF16 R4, R168.reuse, R172, R4 ;  /* 0x000000aca804723c */ /* 0x044fe20000041804 */
[----:B------:R-:W-:Y:S07]  /*b860*/  LDSM.16.M88.4 R196, [R229+0xe100] ;  /* 0x00e10000e5c4783b */ /* 0x000fee0000000200 */
[C---:B------:R-:W-:Y:S01]  /*b870*/  HMMA.16816.F32.BF16 R8, R168.reuse, R174, R8 ;  /* 0x000000aea808723c */ /* 0x040fe20000041808 */
[----:B------:R-:W2:Y:S07]  /*b880*/  LDSM.16.M88.4 R172, [R216+0x5000] ;  /* 0x00500000d8ac783b */ /* 0x000eae0000000200 */
[C---:B------:R-:W-:Y:S08]  /*b890*/  HMMA.16816.F32.BF16 R12, R168.reuse, R176, R12 ;  /* 0x000000b0a80c723c */ /* 0x040ff0000004180c */
[C---:B------:R-:W-:Y:S01]  /*b8a0*/  HMMA.16816.F32.BF16 R16, R168.reuse, R178, R16 ;  /* 0x000000b2a810723c */ /* 0x040fe20000041810 */
[----:B------:R-:W5:Y:S07]  /*b8b0*/  LDSM.16.M88.4 R176, [R216+0x5800] ;  /* 0x00580000d8b0783b */ /* 0x000f6e0000000200 */
[C---:B---3--:R-:W-:Y:S08]  /*b8c0*/  HMMA.16816.F32.BF16 R20, R168.reuse, R192, R20 ;  /* 0x000000c0a814723c */ /* 0x048ff00000041814 */
[C---:B------:R-:W-:Y:S01]  /*b8d0*/  HMMA.16816.F32.BF16 R24, R168.reuse, R194, R24 ;  /* 0x000000c2a818723c */ /* 0x040fe20000041818 */
[----:B------:R-:W3:Y:S07]  /*b8e0*/  LDSM.16.M88.4 R192, [R230+0x1c100] ;  /* 0x01c10000e6c0783b */ /* 0x000eee0000000200 */
        /* <DEDUP_REMOVED lines=8> */
[----:B------:R-:W-:Y:S07]  /*b970*/  LDSM.16.M88.4 R188, [R205] ;  /* 0x00000000cdbc783b */ /* 0x000fee0000000200 */
[C---:B--2---:R-:W-:Y:S08]  /*b980*/  HMMA.16816.F32.BF16 R20, R180.reuse, R172, R20 ;  /* 0x000000acb414723c */ /* 0x044ff00000041814 */
[C---:B------:R-:W-:Y:S01]  /*b990*/  HMMA.16816.F32.BF16 R24, R180.reuse, R174, R24 ;  /* 0x000000aeb418723c */ /* 0x040fe20000041818 */
[----:B------:R-:W2:Y:S07]  /*b9a0*/  LDSM.16.M88.4 R172, [R229+0xf900] ;  /* 0x00f90000e5ac783b */ /* 0x000eae0000000200 */
[C---:B-----5:R-:W-:Y:S08]  /*b9b0*/  HMMA.16816.F32.BF16 R28, R180.reuse, R176, R28 ;  /* 0x000000b0b41c723c */ /* 0x060ff0000004181c */
[----:B------:R-:W-:Y:S01]  /*b9c0*/  HMMA.16816.F32.BF16 R32, R180, R178, R32 ;  /* 0x000000b2b420723c */ /* 0x000fe20000041820 */
[----:B------:R-:W-:Y:S07]  /*b9d0*/  LDSM.16.M88.4 R176, [R207] ;  /* 0x00000000cfb0783b */ /* 0x000fee0000000200 */
[C---:B---3--:R-:W-:Y:S01]  /*b9e0*/  HMMA.16816.F32.BF16 R4, R192.reuse, R196, R4 ;  /* 0x000000c4c004723c */ /* 0x048fe20000041804 */
[----:B------:R-:W-:Y:S06]  /*b9f0*/  LDSM.16.M88.4 R180, [R206] ;  /* 0x00000000ceb4783b */ /* 0x000fec0000000200 */
[----:B------:R-:W-:Y:S01]  /*ba00*/  @P6 IADD3 R197, P6, R236, UR22, RZ ;  /* 0x00000016ecc56c10 */ /* 0x000fe2000ffde0ff */
[C---:B------:R-:W-:Y:S04]  /*ba10*/  HMMA.16816.F32.BF16 R8, R192.reuse, R198, R8 ;  /* 0x000000c6c008723c */ /* 0x040fe80000041808 */
[----:B------:R-:W-:Y:S04]  /*ba20*/  @P5 LEA R196, P5, R197, c[0x0][0x1c8], 0x1 ;  /* 0x00007200c5c45a11 */ /* 0x000fe800078a08ff */
[C---:B------:R-:W-:Y:S04]  /*ba30*/  HMMA.16816.F32.BF16 R12, R192.reuse, R168, R12 ;  /* 0x000000a8c00c723c */ /* 0x040fe8000004180c */
[----:B------:R-:W-:Y:S02]  /*ba40*/  @P0 IADD3.X R0, R243, UR21, RZ, P6, !PT ;  /* 0x00000015f3000c10 */ /* 0x000fe4000b7fe4ff */
[----:B------:R-:W-:Y:S02]  /*ba50*/  PLOP3.LUT P0, PT, PT, PT, UP3, 0x80, 0x0 ;  /* 0x000000000000781c */ /* 0x000fe40003f0f038 */
[C---:B------:R-:W-:Y:S01]  /*ba60*/  HMMA.16816.F32.BF16 R16, R192.reuse, R170, R16 ;  /* 0x000000aac010723c */ /* 0x040fe20000041810 */
[----:B------:R-:W3:Y:S01]  /*ba70*/  LDSM.16.M88.4 R168, [R226+0x1c100] ;  /* 0x01c10000e2a8783b */ /* 0x000ee20000000200 */
[----:B------:R-:W-:Y:S06]  /*ba80*/  PLOP3.LUT P6, PT, PT, PT, UP3, 0x80, 0x0 ;  /* 0x000000000000781c */ /* 0x000fec0003fcf038 */
[C---:B-1----:R-:W-:Y:S04]  /*ba90*/  HMMA.16816.F32.BF16 R20, R192.reuse, R184, R20 ;  /* 0x000000b8c014723c */ /* 0x042fe80000041814 */
[----:B------:R-:W-:Y:S02]  /*baa0*/  @P0 LEA.HI.X R197, R197, c[0x0][0x1cc], R0, 0x1, P5 ;  /* 0x00007300c5c50a11 */ /* 0x000fe400028f0c00 */
[----:B------:R-:W-:Y:S02]  /*bab0*/  PLOP3.LUT P5, PT, PT, PT, UP3, 0x80, 0x0 ;  /* 0x000000000000781c */ /* 0x000fe40003faf038 */
[C---:B------:R-:W-:Y:S01]  /*bac0*/  HMMA.16816.F32.BF16 R24, R192.reuse, R186, R24 ;  /* 0x000000bac018723c */ /* 0x040fe20000041818 */
[----:B------:R-:W-:Y:S01]  /*bad0*/  LDSM.16.M88.4 R184, [R224+0xe100] ;  /* 0x00e10000e0b8783b */ /* 0x000fe20000000200 */
[----:B------:R-:W-:Y:S02]  /*bae0*/  PLOP3.LUT P0, PT, PT, PT, UP3, 0x80, 0x0 ;  /* 0x000000000000781c */ /* 0x000fe40003f0f038 */
[----:B------:R-:W-:Y:S04]  /*baf0*/  @P6 IADD3 R199, P6, R249, UR22, RZ ;  /* 0x00000016f9c76c10 */ /* 0x000fe8000ffde0ff */
[C---:B--2---:R-:W-:Y:S04]  /*bb00*/  HMMA.16816.F32.BF16 R28, R192.reuse, R172, R28 ;  /* 0x000000acc01c723c */ /* 0x044fe8000004181c */
[C---:B------:R-:W-:Y:S04]  /*bb10*/  @P5 LEA R198, P5, R199.reuse, c[0x0][0x1c8], 0x1 ;  /* 0x00007200c7c65a11 */ /* 0x040fe800078a08ff */
[----:B------:R-:W-:Y:S01]  /*bb20*/  HMMA.16816.F32.BF16 R32, R192, R174, R32 ;  /* 0x000000aec020723c */ /* 0x000fe20000041820 */
[----:B------:R-:W1:Y:S03]  /*bb30*/  LDSM.16.M88.4 R172, [R204] ;  /* 0x00000000ccac783b */ /* 0x000e660000000200 */
[----:B------:R-:W-:Y:S02]  /*bb40*/  @P0 IADD3.X R0, R248, UR21, RZ, P6, !PT ;  /* 0x00000015f8000c10 */ /* 0x000fe4000b7fe4ff */
[----:B------:R-:W-:Y:S02]  /*bb50*/  PLOP3.LUT P0, PT, PT, PT, UP3, 0x80, 0x0 ;  /* 0x000000000000781c */ /* 0x000fe40003f0f038 */
[----:B------:R-:W-:Y:S01]  /*bb60*/  PLOP3.LUT P6, PT, PT, PT, UP3, 0x80, 0x0 ;  /* 0x000000000000781c */ /* 0x000fe20003fcf038 */
[C---:B---3--:R-:W-:Y:S01]  /*bb70*/  HMMA.16816.F32.BF16 R4, R168.reuse, R176, R4 ;  /* 0x000000b0a804723c */ /* 0x048fe20000041804 */
[----:B------:R-:W-:Y:S07]  /*bb80*/  LDSM.16.M88.4 R192, [R216+0x6000] ;  /* 0x00600000d8c0783b */ /* 0x000fee0000000200 */
[C---:B------:R-:W-:Y:S01]  /*bb90*/  HMMA.16816.F32.BF16 R8, R168.reuse, R178, R8 ;  /* 0x000000b2a808723c */ /* 0x040fe20000041808 */
[----:B------:R-:W2:Y:S03]  /*bba0*/  LDSM.16.M88.4 R176, [R225+0x1c100] ;  /* 0x01c10000e1b0783b */ /* 0x000ea60000000200 */
[----:B------:R-:W-:Y:S02]  /*bbb0*/  @P0 LEA.HI.X R199, R199, c[0x0][0x1cc], R0, 0x1, P5 ;  /* 0x00007300c7c70a11 */ /* 0x000fe400028f0c00 */
[----:B------:R-:W-:Y:S02]  /*bbc0*/  PLOP3.LUT P0, PT, PT, PT, UP3, 0x80, 0x0 ;  /* 0x000000000000781c */ /* 0x000fe40003f0f038 */
[C---:B------:R-:W-:Y:S01]  /*bbd0*/  HMMA.16816.F32.BF16 R12, R168.reuse, R180, R12 ;  /* 0x000000b4a80c723c */ /* 0x040fe2000004180c */
[----:B------:R-:W-:Y:S03]  /*bbe0*/  PLOP3.LUT P5, PT, PT, PT, UP3, 0x80, 0x0 ;  /* 0x000000000000781c */ /* 0x000fe60003faf038 */
[----:B------:R-:W-:Y:S04]  /*bbf0*/  @P6 IADD3 R201, P6, R247, UR22, RZ ;  /* 0x00000016f7c96c10 */ /* 0x000fe8000ffde0ff */
[C---:B------:R-:W-:Y:S01]  /*bc00*/  HMMA.16816.F32.BF16 R16, R168.reuse, R182, R16 ;  /* 0x000000b6a810723c */ /* 0x040fe20000041810 */
[----:B------:R-:W3:Y:S07]  /*bc10*/  LDSM.16.M88.4 R180, [R224+0xe900] ;  /* 0x00e90000e0b4783b */ /* 0x000eee0000000200 */
[C---:B------:R-:W-:Y:S04]  /*bc20*/  HMMA.16816.F32.BF16 R20, R168.reuse, R188, R20 ;  /* 0x000000bca814723c */ /* 0x040fe80000041814 */
[----:B------:R-:W-:Y:S02]  /*bc30*/  @P5 IADD3.X R0, R246, UR21, RZ, P6, !PT ;  /* 0x00000015f6005c10 */ /* 0x000fe4000b7fe4ff */
[C---:B------:R-:W-:Y:S02]  /*bc40*/  @P0 LEA R200, P6, R201.reuse, c[0x0][0x1c8], 0x1 ;  /* 0x00007200c9c80a11 */ /* 0x040fe400078c08ff */
[C---:B------:R-:W-:Y:S01]  /*bc50*/  HMMA.16816.F32.BF16 R24, R168.reuse, R190, R24 ;  /* 0x000000bea818723c */ /* 0x040fe20000041818 */
[----:B------:R-:W4:Y:S01]  /*bc60*/  LDSM.16.M88.4 R188, [R224+0xf100] ;  /* 0x00f10000e0bc783b */ /* 0x000f220000000200 */
[----:B------:R-:W-:Y:S02]  /*bc70*/  PLOP3.LUT P5, PT, PT, PT, UP3, 0x80, 0x0 ;  /* 0x000000000000781c */ /* 0x000fe40003faf038 */
[----:B------:R-:W-:Y:S04]  /*bc80*/  PLOP3.LUT P0, PT, PT, PT, UP3, 0x80, 0x0 ;  /* 0x000000000000781c */ /* 0x000fe80003f0f038 */
[C---:B-1----:R-:W-:Y:S07]  /*bc90*/  HMMA.16816.F32.BF16 R28, R168.reuse, R172, R28 ;  /* 0x000000aca81c723c */ /* 0x042fee000004181c */
[----:B------:R-:W-:Y:S01]  /*bca0*/  @P5 LEA.HI.X R201, R201, c[0x0][0x1cc], R0, 0x1, P6 ;  /* 0x00007300c9c95a11 */ /* 0x000fe200030f0c00 */
[----:B------:R-:W-:Y:S01]  /*bcb0*/  HMMA.16816.F32.BF16 R32, R168, R174, R32 ;  /* 0x000000aea820723c */ /* 0x000fe20000041820 */
[----:B------:R-:W1:Y:S01]  /*bcc0*/  LDSM.16.M88.4 R168, [R224+0xf900] ;  /* 0x00f90000e0a8783b */ /* 0x000e620000000200 */
[----:B------:R-:W-:Y:S02]  /*bcd0*/  PLOP3.LUT P5, PT, PT, PT, UP3, 0x80, 0x0 ;  /* 0x000000000000781c */ /* 0x000fe40003faf038 */
[----:B------:R-:W-:Y:S01]  /*bce0*/  @P0 IADD3 R0, P6, R245, UR22, RZ ;  /* 0x00000016f5000c10 */ /* 0x000fe2000ffde0ff */
[----:B------:R-:W-:Y:S01]  /*bcf0*/  @UP3 UIADD3 UR22, UP0, UR13, UR22, URZ ;  /* 0x000000160d163290 */ /* 0x000fe2000ff1e03f */
[----:B------:R-:W-:Y:S02]  /*bd00*/  PLOP3.LUT P0, PT, PT, PT, UP3, 0x80, 0x0 ;  /* 0x000000000000781c */ /* 0x000fe40003f0f038 */
[C---:B--2---:R-:W-:Y:S01]  /*bd10*/  HMMA.16816.F32.BF16 R4, R176.reuse, R184, R4 ;  /* 0x000000b8b004723c */ /* 0x044fe20000041804 */
[----:B------:R-:W2:Y:S07]  /*bd20*/  LDSM.16.M88.4 R172, [R223+0x1c100] ;  /* 0x01c10000dfac783b */ /* 0x000eae0000000200 */
[C---:B------:R-:W-:Y:S01]  /*bd30*/  HMMA.16816.F32.BF16 R8, R176.reuse, R186, R8 ;  /* 0x000000bab008723c */ /* 0x040fe20000041808 */
[----:B------:R-:W5:Y:S07]  /*bd40*/  LDSM.16.M88.4 R184, [R216+0x6800] ;  /* 0x00680000d8b8783b */ /* 0x000f6e0000000200 */
[C---:B---3--:R-:W-:Y:S08]  /*bd50*/  HMMA.16816.F32.BF16 R12, R176.reuse, R180, R12 ;  /* 0x000000b4b00c723c */ /* 0x048ff0000004180c */
[C---:B------:R-:W-:Y:S01]  /*bd60*/  HMMA.16816.F32.BF16 R16, R176.reuse, R182, R16 ;  /* 0x000000b6b010723c */ /* 0x040fe20000041810 */
[----:B------:R-:W3:Y:S07]  /*bd70*/  LDSM.16.M88.4 R180, [R216+0x7000] ;  /* 0x00700000d8b4783b */ /* 0x000eee0000000200 */
[C---:B----4-:R-:W-:Y:S08]  /*bd80*/  HMMA.16816.F32.BF16 R20, R176.reuse, R188, R20 ;  /* 0x000000bcb014723c */ /* 0x050ff00000041814 */
[C---:B------:R-:W-:Y:S08]  /*bd90*/  HMMA.16816.F32.BF16 R24, R176.reuse, R190, R24 ;  /* 0x000000beb018723c */ /* 0x040ff00000041818 */
[C---:B-1----:R-:W-:Y:S08]  /*bda0*/  HMMA.16816.F32.BF16 R28, R176.reuse, R168, R28 ;  /* 0x000000a8b01c723c */ /* 0x042ff0000004181c */
[----:B------:R-:W-:Y:S01]  /*bdb0*/  HMMA.16816.F32.BF16 R32, R176, R170, R32 ;  /* 0x000000aab020723c */ /* 0x000fe20000041820 */
[----:B------:R-:W1:Y:S01]  /*bdc0*/  LDSM.16.M88.4 R168, [R216+0x7800] ;  /* 0x00780000d8a8783b */ /* 0x000e620000000200 */
[----:B------:R-:W-:Y:S05]  /*bdd0*/  DEPBAR.LE SB0, 0x0 ;  /* 0x000080000000791a */ /* 0x000fea0000000000 */
[----:B------:R-:W-:Y:S01]  /*bde0*/  @P5 IADD3.X R177, R166, UR21, RZ, P6, !PT ;  /* 0x00000015a6b15c10 */ /* 0x000fe2000b7fe4ff */
[C---:B--2---:R-:W-:Y:S01]  /*bdf0*/  HMMA.16816.F32.BF16 R4, R172.reuse, R192, R4 ;  /* 0x000000c0ac04723c */ /* 0x044fe20000041804 */
[----:B------:R-:W-:Y:S01]  /*be00*/  BAR.SYNC.DEFER_BLOCKING 0x0 ;  /* 0x0000000000007b1d */ /* 0x000fe20000010000 */
[----:B------:R-:W-:Y:S01]  /*be10*/  @UP3 UIADD3.X UR21, UR12, UR21, URZ, UP0, !UPT ;  /* 0x000000150c153290 */ /* 0x000fe200087fe43f */
[----:B------:R-:W-:Y:S01]  /*be20*/  PLOP3.LUT P5, PT, PT, PT, UP3, 0x80, 0x0 ;  /* 0x000000000000781c */ /* 0x000fe20003faf038 */
[----:B------:R-:W-:Y:S01]  /*be30*/  UISETP.GT.AND UP0, UPT, UR20, UR17, UPT ;  /* 0x000000111400728c */ /* 0x000fe2000bf04270 */
[C---:B------:R-:W-:Y:S02]  /*be40*/  @P0 LEA R176, P6, R0.reuse, c[0x0][0x1c8], 0x1 ;  /* 0x0000720000b00a11 */ /* 0x040fe400078c08ff */
[----:B------:R-:W-:Y:S01]  /*be50*/  PLOP3.LUT P0, PT, PT, PT, UP3, 0x80, 0x0 ;  /* 0x000000000000781c */ /* 0x000fe20003f0f038 */
[C---:B------:R-:W-:Y:S08]  /*be60*/  HMMA.16816.F32.BF16 R8, R172.reuse, R194, R8 ;  /* 0x000000c2ac08723c */ /* 0x040ff00000041808 */
[C---:B-----5:R-:W-:Y:S04]  /*be70*/  HMMA.16816.F32.BF16 R12, R172.reuse, R184, R12 ;  /* 0x000000b8ac0c723c */ /* 0x060fe8000004180c */
[----:B------:R-:W-:Y:S02]  /*be80*/  @P5 LEA.HI.X R177, R0, c[0x0][0x1cc], R177, 0x1, P6 ;  /* 0x0000730000b15a11 */ /* 0x000fe400030f0cb1 */
[----:B------:R-:W-:Y:S02]  /*be90*/  @P0 IADD3 R179, P6, R236, UR22, RZ ;  /* 0x00000016ecb30c10 */ /* 0x000fe4000ffde0ff */
[C---:B------:R-:W-:Y:S01]  /*bea0*/  HMMA.16816.F32.BF16 R16, R172.reuse, R186, R16 ;  /* 0x000000baac10723c */ /* 0x040fe20000041810 */
[----:B------:R-:W-:Y:S02]  /*beb0*/  PLOP3.LUT P0, PT, PT, PT, UP3, 0x80, 0x0 ;  /* 0x000000000000781c */ /* 0x000fe40003f0f038 */
[----:B------:R-:W-:Y:S02]  /*bec0*/  PLOP3.LUT P5, PT, PT, PT, UP3, 0x80, 0x0 ;  /* 0x000000000000781c */ /* 0x000fe40003faf038 */
[----:B------:R-:W-:Y:S02]  /*bed0*/  FMNMX.FTZ R0, R4, R3, !PT ;  /* 0x0000000304007209 */ /* 0x000fe40007810000 */
[----:B------:R-:W-:Y:S01]  /*bee0*/  FMNMX.FTZ R164, R6, R165, !PT ;  /* 0x000000a506a47209 */ /* 0x000fe20007810000 */
[C---:B---3--:R-:W-:Y:S04]  /*bef0*/  HMMA.16816.F32.BF16 R20, R172.reuse, R180, R20 ;  /* 0x000000b4ac14723c */ /* 0x048fe80000041814 */
[----:B------:R-:W-:Y:S03]  /*bf00*/  FMNMX.FTZ R167, R5, R0, !PT ;  /* 0x0000000005a77209 */ /* 0x000fe60007810000 */
[----:B------:R-:W-:Y:S01]  /*bf10*/  FMNMX.FTZ R181, R7, R164, !PT ;  /* 0x000000a407b57209 */ /* 0x000fe20007810000 */
[C---:B------:R-:W-:Y:S04]  /*bf20*/  HMMA.16816.F32.BF16 R24, R172.reuse, R182, R24 ;  /* 0x000000b6ac18723c */ /* 0x040fe80000041818 */
[----:B------:R-:W-:Y:S02]  /*bf30*/  FMNMX.FTZ R2, R8, R167, !PT ;  /* 0x000000a708027209 */ /* 0x000fe40007810000 */
[----:B------:R-:W-:Y:S02]  /*bf40*/  FMNMX.FTZ R164, R10, R181, !PT ;  /* 0x000000b50aa47209 */ /* 0x000fe40007810000 */
[C---:B-1----:R-:W-:Y:S04]  /*bf50*/  HMMA.16816.F32.BF16 R28, R172.reuse, R168, R28 ;  /* 0x000000a8ac1c723c */ /* 0x042fe8000004181c */
[----:B------:R-:W-:Y:S02]  /*bf60*/  FMNMX.FTZ R167, R9, R2, !PT ;  /* 0x0000000209a77209 */ /* 0x000fe40007810000 */
[----:B------:R-:W-:Y:S02]  /*bf70*/  @P5 IADD3.X R0, R243, UR21, RZ, P6, !PT ;  /* 0x00000015f3005c10 */ /* 0x000fe4000b7fe4ff */
[----:B------:R-:W-:Y:S01]  /*bf80*/  HMMA.16816.F32.BF16 R32, R172, R170, R32 ;  /* 0x000000aaac20723c */ /* 0x000fe20000041820 */
[----:B------:R-:W-:Y:S03]  /*bf90*/  PLOP3.LUT P5, PT, PT, PT, UP3, 0x80, 0x0 ;  /* 0x000000000000781c */ /* 0x000fe60003faf038 */
[----:B------:R-:W-:Y:S02]  /*bfa0*/  @P0 LEA R178, P6, R179, c[0x0][0x1c8], 0x1 ;  /* 0x00007200b3b20a11 */ /* 0x000fe400078c08ff */
[----:B------:R-:W-:Y:S02]  /*bfb0*/  PLOP3.LUT P0, PT, PT, PT, UP3, 0x80, 0x0 ;  /* 0x000000000000781c */ /* 0x000fe40003f0f038 */
[----:B------:R-:W-:Y:S04]  /*bfc0*/  FMNMX.FTZ R2, R12, R167, !PT ;  /* 0x000000a70c027209 */ /* 0x000fe80007810000 */
[----:B------:R-:W-:Y:S02]  /*bfd0*/  FMNMX.FTZ R181, R11, R164, !PT ;  /* 0x000000a40bb57209 */ /* 0x000fe40007810000 */
[----:B------:R-:W-:Y:S02]  /*bfe0*/  FMNMX.FTZ R167, R13, R2, !PT ;  /* 0x000000020da77209 */ /* 0x000fe40007810000 */
[----:B------:R-:W-:Y:S02]  /*bff0*/  FMNMX.FTZ R164, R14, R181, !PT ;  /* 0x000000b50ea47209 */ /* 0x000fe40007810000 */
[----:B------:R-:W-:Y:S02]  /*c000*/  FMNMX.FTZ R2, R16, R167, !PT ;  /* 0x000000a710027209 */ /* 0x000fe40007810000 */
[----:B------:R-:W-:Y:S02]  /*c010*/  FMNMX.FTZ R181, R15, R164, !PT ;  /* 0x000000a40fb57209 */ /* 0x000fe40007810000 */
[----:B------:R-:W-:Y:S02]  /*c020*/  @P5 LEA.HI.X R179, R179, c[0x0][0x1cc], R0, 0x1, P6 ;  /* 0x00007300b3b35a11 */ /* 0x000fe400030f0c00 */
[----:B------:R-:W-:Y:S02]  /*c030*/  @P0 IADD3 R169, P6, R249, UR22, RZ ;  /* 0x00000016f9a90c10 */ /* 0x000fe4000ffde0ff */
[----:B------:R-:W-:Y:S02]  /*c040*/  PLOP3.LUT P0, PT, PT, PT, UP3, 0x80, 0x0 ;  /* 0x000000000000781c */ /* 0x000fe40003f0f038 */
[----:B------:R-:W-:Y:S02]  /*c050*/  PLOP3.LUT P5, PT, PT, PT, UP3, 0x80, 0x0 ;  /* 0x000000000000781c */ /* 0x000fe40003faf038 */
[----:B------:R-:W-:Y:S02]  /*c060*/  FMNMX.FTZ R167, R17, R2, !PT ;  /* 0x0000000211a77209 */ /* 0x000fe40007810000 */
[----:B------:R-:W-:Y:S02]  /*c070*/  FMNMX.FTZ R2, R18, R181, !PT ;  /* 0x000000b512027209 */ /* 0x000fe40007810000 */
[----:B------:R-:W-:Y:S02]  /*c080*/  FMNMX.FTZ R0, R20, R167, !PT ;  /* 0x000000a714007209 */ /* 0x000fe40007810000 */
[----:B------:R-:W-:Y:S02]  /*c090*/  FMNMX.FTZ R171, R19, R2, !PT ;  /* 0x0000000213ab7209 */ /* 0x000fe40007810000 */
[----:B------:R-:W-:Y:S02]  /*c0a0*/  FMNMX.FTZ R167, R21, R0, !PT ;  /* 0x0000000015a77209 */ /* 0x000fe40007810000 */
[----:B------:R-:W-:Y:S02]  /*c0b0*/  FMNMX.FTZ R164, R22, R171, !PT ;  /* 0x000000ab16a47209 */ /* 0x000fe40007810000 */
[----:B------:R-:W-:Y:S02]  /*c0c0*/  @P5 IADD3.X R0, R248, UR21, RZ, P6, !PT ;  /* 0x00000015f8005c10 */ /* 0x000fe4000b7fe4ff */
[----:B------:R-:W-:Y:S02]  /*c0d0*/  @P0 LEA R168, P6, R169, c[0x0][0x1c8], 0x1 ;  /* 0x00007200a9a80a11 */ /* 0x000fe400078c08ff */
        /* <DEDUP_REMOVED lines=8> */
[----:B------:R-:W-:Y:S02]  /*c160*/  @P5 LEA.HI.X R169, R169, c[0x0][0x1cc], R0, 0x1, P6 ;  /* 0x00007300a9a95a11 */ /* 0x000fe400030f0c00 */
[----:B------:R-:W-:Y:S02]  /*c170*/  FMNMX.FTZ R170, R30, R171, !PT ;  /* 0x000000ab1eaa7209 */ /* 0x000fe40007810000 */
[----:B------:R-:W-:Y:S02]  /*c180*/  @P0 IADD3 R171, P6, R247, UR22, RZ ;  /* 0x00000016f7ab0c10 */ /* 0x000fe4000ffde0ff */
[----:B------:R-:W-:Y:S02]  /*c190*/  PLOP3.LUT P0, PT, PT, PT, UP3, 0x80, 0x0 ;  /* 0x000000000000781c */ /* 0x000fe40003f0f038 */
[----:B------:R-:W-:Y:S02]  /*c1a0*/  PLOP3.LUT P5, PT, PT, PT, UP3, 0x80, 0x0 ;  /* 0x000000000000781c */ /* 0x000fe40003faf038 */
[----:B------:R-:W-:Y:S04]  /*c1b0*/  FMNMX.FTZ R167, R29, R2, !PT ;  /* 0x000000021da77209 */ /* 0x000fe80007810000 */
[----:B------:R-:W-:Y:S02]  /*c1c0*/  FMNMX.FTZ R2, R32, R167, !PT ;  /* 0x000000a720027209 */ /* 0x000fe40007810000 */
[----:B------:R-:W-:Y:S02]  /*c1d0*/  FMNMX.FTZ R167, R31, R170, !PT ;  /* 0x000000aa1fa77209 */ /* 0x000fe40007810000 */
[----:B------:R-:W-:Y:S02]  /*c1e0*/  FMNMX.FTZ R164, R33, R2, !PT ;  /* 0x0000000221a47209 */ /* 0x000fe40007810000 */
[----:B------:R-:W-:Y:S03]  /*c1f0*/  FMNMX.FTZ R2, R34, R167, !PT ;  /* 0x000000a722027209 */ /* 0x000fe60007810000 */
[----:B------:R-:W1:Y:S01]  /*c200*/  SHFL.BFLY PT, R175, R164, 0x2, 0x1f ;  /* 0x0c401f00a4af7f89 */ /* 0x000e6200000e0000 */
[----:B------:R-:W-:Y:S01]  /*c210*/  FMNMX.FTZ R0, R35, R2, !PT ;  /* 0x0000000223007209 */ /* 0x000fe20007810000 */
[----:B------:R-:W-:Y:S01]  /*c220*/  UMOV UR20, UR14 ;  /* 0x0000000e00147c82 */ /* 0x000fe20008000000 */
[----:B------:R-:W-:Y:S02]  /*c230*/  @P5 IADD3.X R2, R246, UR21, RZ, P6, !PT ;  /* 0x00000015f6025c10 */ /* 0x000fe4000b7fe4ff */
[C---:B------:R-:W-:Y:S02]  /*c240*/  @P0 LEA R170, P6, R171.reuse, c[0x0][0x1c8], 0x1 ;  /* 0x00007200abaa0a11 */ /* 0x040fe400078c08ff */
[----:B------:R-:W-:Y:S01]  /*c250*/  PLOP3.LUT P5, PT, PT, PT, UP3, 0x80, 0x0 ;  /* 0x000000000000781c */ /* 0x000fe20003faf038 */
[----:B------:R-:W2:Y:S01]  /*c260*/  SHFL.BFLY PT, R167, R0, 0x2, 0x1f ;  /* 0x0c401f0000a77f89 */ /* 0x000ea200000e0000 */
[----:B------:R-:W-:Y:S11]  /*c270*/  PLOP3.LUT P0, PT, PT, PT, UP3, 0x80, 0x0 ;  /* 0x000000000000781c */ /* 0x000ff60003f0f038 */
[----:B------:R-:W-:Y:S02]  /*c280*/  @P5 LEA.HI.X R171, R171, c[0x0][0x1cc], R2, 0x1, P6 ;  /* 0x00007300abab5a11 */ /* 0x000fe400030f0c02 */
[----:B------:R-:W-:Y:S02]  /*c290*/  PLOP3.LUT P5, PT, PT, PT, UP3, 0x80, 0x0 ;  /* 0x000000000000781c */ /* 0x000fe40003faf038 */
[----:B------:R-:W-:Y:S02]  /*c2a0*/  @P0 IADD3 R173, P6, R245, UR22, RZ ;  /* 0x00000016f5ad0c10 */ /* 0x000fe4000ffde0ff */
[----:B------:R-:W-:Y:S02]  /*c2b0*/  PLOP3.LUT P0, PT, PT, PT, UP3, 0x80, 0x0 ;  /* 0x000000000000781c */ /* 0x000fe40003f0f038 */
[----:B-1----:R-:W-:Y:S02]  /*c2c0*/  FMNMX.FTZ R175, R164, R175, !PT ;  /* 0x000000afa4af7209 */ /* 0x002fe40007810000 */
[----:B--2---:R-:W-:Y:S03]  /*c2d0*/  FMNMX.FTZ R167, R0, R167, !PT ;  /* 0x000000a700a77209 */ /* 0x004fe60007810000 */
[----:B------:R-:W1:Y:S04]  /*c2e0*/  SHFL.BFLY PT, R2, R175, 0x1, 0x1f ;  /* 0x0c201f00af027f89 */ /* 0x000e6800000e0000 */
[----:B------:R-:W-:Y:S02]  /*c2f0*/  @P5 IADD3.X R174, R166, UR21, RZ, P6, !PT ;  /* 0x00000015a6ae5c10 */ /* 0x000fe4000b7fe4ff */
[C---:B------:R-:W-:Y:S02]  /*c300*/  @P0 LEA R172, P6, R173.reuse, c[0x0][0x1c8], 0x1 ;  /* 0x00007200adac0a11 */ /* 0x040fe400078c08ff */
[----:B------:R-:W-:Y:S01]  /*c310*/  PLOP3.LUT P5, PT, PT, PT, UP3, 0x80, 0x0 ;  /* 0x000000000000781c */ /* 0x000fe20003faf038 */
[----:B------:R-:W2:Y:S01]  /*c320*/  SHFL.BFLY PT, R164, R167, 0x1, 0x1f ;  /* 0x0c201f00a7a47f89 */ /* 0x000ea200000e0000 */
[----:B------:R-:W-:Y:S02]  /*c330*/  PLOP3.LUT P0, PT, PT, PT, UP3, 0x80, 0x0 ;  /* 0x000000000000781c */ /* 0x000fe40003f0f038 */
[----:B------:R-:W-:Y:S09]  /*c340*/  PLOP3.LUT P0, PT, PT, PT, UP3, 0x80, 0x0 ;  /* 0x000000000000781c */ /* 0x000ff20003f0f038 */
[----:B------:R-:W-:Y:S02]  /*c350*/  @P5 LEA.HI.X R173, R173, c[0x0][0x1cc], R174, 0x1, P6 ;  /* 0x00007300adad5a11 */ /* 0x000fe400030f0cae */
[----:B------:R-:W-:Y:S02]  /*c360*/  PLOP3.LUT P6, PT, PT, PT, UP3, 0x80, 0x0 ;  /* 0x000000000000781c */ /* 0x000fe40003fcf038 */
[----:B------:R-:W-:Y:S02]  /*c370*/  PLOP3.LUT P5, PT, PT, PT, UP3, 0x80, 0x0 ;  /* 0x000000000000781c */ /* 0x000fe40003faf038 */
[----:B------:R-:W-:Y:S02]  /*c380*/  PLOP3.LUT P5, PT, PT, PT, UP3, 0x80, 0x0 ;  /* 0x000000000000781c */ /* 0x000fe40003faf038 */
[----:B-1----:R-:W-:Y:S02]  /*c390*/  FMNMX.FTZ R0, R175, R2, !PT ;  /* 0x00000002af007209 */ /* 0x002fe40007810000 */
[----:B--2---:R-:W-:Y:S03]  /*c3a0*/  FMNMX.FTZ R164, R167, R164, !PT ;  /* 0x000000a4a7a47209 */ /* 0x004fe60007810000 */
[----:B------:R-:W-:Y:S02]  /*c3b0*/  FMUL.FTZ R191, R0, c[0x0][0x2d0] ;  /* 0x0000b40000bf7a20 */ /* 0x000fe40000410000 */
[----:B------:R1:W-:Y:S01]  /*c3c0*/  @P6 LDGSTS.E.BYPASS.LTC128B.128 [R231+0x8100], [R196.64], !P4 ;  /* 0x08100000c4e76fae */ /* 0x0003e2000e101d52 */
[----:B------:R-:W-:Y:S01]  /*c3d0*/  PLOP3.LUT P6, PT, PT, PT, UP3, 0x80, 0x0 ;  /* 0x000000000000781c */ /* 0x000fe20003fcf038 */
[C---:B------:R-:W-:Y:S01]  /*c3e0*/  FMUL.FTZ R189, R164.reuse, c[0x0][0x2d0] ;  /* 0x0000b400a4bd7a20 */ /* 0x040fe20000410000 */
[----:B------:R-:W-:Y:S01]  /*c3f0*/  PLOP3.LUT P6, PT, PT, PT, UP3, 0x80, 0x0 ;  /* 0x000000000000781c */ /* 0x000fe20003fcf038 */
[----:B------:R-:W-:Y:S02]  /*c400*/  FADD.FTZ R165, -R164, R165 ;  /* 0x000000a5a4a57221 */ /* 0x000fe40000010100 */
[----:B------:R-:W-:Y:S02]  /*c410*/  FADD.FTZ R2, -R0, R3 ;  /* 0x0000000300027221 */ /* 0x000fe40000010100 */
[----:B------:R2:W-:Y:S01]  /*c420*/  @P0 LDGSTS.E.BYPASS.LTC128B.128 [R231+0xa100], [R198.64], !P3 ;  /* 0x0a100000c6e70fae */ /* 0x0005e2000d901d52 */
[----:B------:R-:W-:Y:S01]  /*c430*/  PLOP3.LUT P0, PT, PT, PT, UP3, 0x80, 0x0 ;  /* 0x000000000000781c */ /* 0x000fe20003f0f038 */
[--C-:B------:R-:W-:Y:S01]  /*c440*/  FFMA.FTZ R186, R4, c[0x0][0x2d0], -R191.reuse ;  /* 0x0000b40004ba7a23 */ /* 0x100fe200000108bf */
[----:B------:R-:W-:Y:S01]  /*c450*/  PLOP3.LUT P0, PT, PT, PT, UP3, 0x80, 0x0 ;  /* 0x000000000000781c */ /* 0x000fe20003f0f038 */
[--C-:B------:R-:W-:Y:S02]  /*c460*/  FFMA.FTZ R167, R8, c[0x0][0x2d0], -R191.reuse ;  /* 0x0000b40008a77a23 */ /* 0x100fe400000108bf */
[----:B------:R-:W-:Y:S02]  /*c470*/  FFMA.FTZ R184, R9, c[0x0][0x2d0], -R191 ;  /* 0x0000b40009b87a23 */ /* 0x000fe400000108bf */
[----:B------:R3:W-:Y:S01]  /*c480*/  @P5 LDGSTS.E.BYPASS.LTC128B.128 [R231+0xc100], [R200.64], !P2 ;  /* 0x0c100000c8e75fae */ /* 0x0007e2000d101d52 */
[----:B------:R-:W-:Y:S01]  /*c490*/  PLOP3.LUT P5, PT, PT, PT, UP3, 0x80, 0x0 ;  /* 0x000000000000781c */ /* 0x000fe20003faf038 */
[--C-:B------:R-:W-:Y:S01]  /*c4a0*/  FFMA.FTZ R190, R6, c[0x0][0x2d0], -R189.reuse ;  /* 0x0000b40006be7a23 */ /* 0x100fe200000108bd */
[----:B------:R-:W-:Y:S01]  /*c4b0*/  PLOP3.LUT P5, PT, PT, PT, UP3, 0x80, 0x0 ;  /* 0x000000000000781c */ /* 0x000fe20003faf038 */
[--C-:B------:R-:W-:Y:S01]  /*c4c0*/  FFMA.FTZ R185, R7, c[0x0][0x2d0], -R189.reuse ;  /* 0x0000b40007b97a23 */ /* 0x100fe200000108bd */
[----:B------:R-:W-:Y:S01]  /*c4d0*/  MUFU.EX2 R186, R186 ;  /* 0x000000ba00ba7308 */ /* 0x000fe20000000800 */
[--C-:B------:R-:W-:Y:S02]  /*c4e0*/  FFMA.FTZ R187, R10, c[0x0][0x2d0], -R189.reuse ;  /* 0x0000b4000abb7a23 */ /* 0x100fe400000108bd */
[----:B------:R4:W-:Y:S01]  /*c4f0*/  @P6 LDGSTS.E.BYPASS.LTC128B.128 [R231+0xe100], [R176.64], !P1 ;  /* 0x0e100000b0e76fae */ /* 0x0009e2000c901d52 */
[----:B------:R-:W-:Y:S01]  /*c500*/  PLOP3.LUT P6, PT, PT, PT, UP3, 0x80, 0x0 ;  /* 0x000000000000781c */ /* 0x000fe20003fcf038 */
[----:B------:R-:W-:Y:S01]  /*c510*/  FFMA.FTZ R188, R11, c[0x0][0x2d0], -R189 ;  /* 0x0000b4000bbc7a23 */ /* 0x000fe200000108bd */
[----:B------:R-:W-:Y:S01]  /*c520*/  PLOP3.LUT P6, PT, PT, PT, UP3, 0x80, 0x0 ;  /* 0x000000000000781c */ /* 0x000fe20003fcf038 */
[----:B------:R-:W-:Y:S02]  /*c530*/  FMUL.FTZ R3, R2, c[0x0][0x2d0] ;  /* 0x0000b40002037a20 */ /* 0x000fe40000410000 */
[----:B------:R-:W-:Y:S01]  /*c540*/  FMUL.FTZ R2, R165, c[0x0][0x2d0] ;  /* 0x0000b400a5027a20 */ /* 0x000fe20000410000 */
[----:B------:R-:W-:Y:S01]  /*c550*/  MUFU.EX2 R167, R167 ;  /* 0x000000a700a77308 */ /* 0x000fe20000000800 */
[----:B------:R4:W-:Y:S01]  /*c560*/  @P0 LDGSTS.E.BYPASS.LTC128B.128 [R231+0x9100], [R178.64], !P4 ;  /* 0x09100000b2e70fae */ /* 0x0009e2000e101d52 */
[----:B------:R-:W-:Y:S01]  /*c570*/  PLOP3.LUT P0, PT, PT, PT, UP3, 0x80, 0x0 ;  /* 0x000000000000781c */ /* 0x000fe20003f0f038 */
[--C-:B------:R-:W-:Y:S01]  /*c580*/  FFMA.FTZ R165, R5, c[0x0][0x2d0], -R191.reuse ;  /* 0x0000b40005a57a23 */ /* 0x100fe200000108bf */
[----:B------:R-:W-:Y:S01]  /*c590*/  PLOP3.LUT P0, PT, PT, PT, UP3, 0x80, 0x0 ;  /* 0x000000000000781c */ /* 0x000fe20003f0f038 */
[--C-:B------:R-:W-:Y:S02]  /*c5a0*/  FFMA.FTZ R192, R12, c[0x0][0x2d0], -R191.reuse ;  /* 0x0000b4000cc07a23 */ /* 0x100fe400000108bf */
[----:B------:R-:W-:Y:S02]  /*c5b0*/  FFMA.FTZ R193, R13, c[0x0][0x2d0], -R191 ;  /* 0x0000b4000dc17a23 */ /* 0x000fe400000108bf */
[----:B------:R5:W-:Y:S01]  /*c5c0*/  @P5 LDGSTS.E.BYPASS.LTC128B.128 [R231+0xb100], [R168.64], !P3 ;  /* 0x0b100000a8e75fae */ /* 0x000be2000d901d52 */
[----:B------:R-:W4:Y:S01]  /*c5d0*/  MUFU.EX2 R3, R3 ;  /* 0x0000000300037308 */ /* 0x000f220000000800 */
[--C-:B------:R-:W-:Y:S01]  /*c5e0*/  FFMA.FTZ R194, R14, c[0x0][0x2d0], -R189.reuse ;  /* 0x0000b4000ec27a23 */ /* 0x100fe200000108bd */
[----:B------:R-:W-:Y:S01]  /*c5f0*/  PLOP3.LUT P5, PT, PT, PT, UP3, 0x80, 0x0 ;  /* 0x000000000000781c */ /* 0x000fe20003faf038 */
[----:B------:R-:W-:Y:S02]  /*c600*/  FFMA.FTZ R195, R15, c[0x0][0x2d0], -R189 ;  /* 0x0000b4000fc37a23 */ /* 0x000fe400000108bd */
[--C-:B-1----:R-:W-:Y:S02]  /*c610*/  FFMA.FTZ R196, R16, c[0x0][0x2d0], -R191.reuse ;  /* 0x0000b40010c47a23 */ /* 0x102fe400000108bf */
[----:B------:R5:W-:Y:S01]  /*c620*/  @P6 LDGSTS.E.BYPASS.LTC128B.128 [R231+0xd100], [R170.64], !P2 ;  /* 0x0d100000aae76fae */ /* 0x000be2000d101d52 */
[----:B------:R-:W-:Y:S02]  /*c630*/  FFMA.FTZ R197, R17, c[0x0][0x2d0], -R191 ;  /* 0x0000b40011c57a23 */ /* 0x000fe400000108bf */
[----:B------:R-:W1:Y:S01]  /*c640*/  MUFU.EX2 R2, R2 ;  /* 0x0000000200027308 */ /* 0x000e620000000800 */
[--C-:B--2---:R-:W-:Y:S02]  /*c650*/  FFMA.FTZ R198, R18, c[0x0][0x2d0], -R189.reuse ;  /* 0x0000b40012c67a23 */ /* 0x104fe400000108bd */
[----:B------:R-:W-:Y:S02]  /*c660*/  FFMA.FTZ R199, R19, c[0x0][0x2d0], -R189 ;  /* 0x0000b40013c77a23 */ /* 0x000fe400000108bd */
[----:B------:R2:W-:Y:S01]  /*c670*/  @P0 LDGSTS.E.BYPASS.LTC128B.128 [R231+0xf100], [R172.64], !P1 ;  /* 0x0f100000ace70fae */ /* 0x0005e2000c901d52 */
[--C-:B---3--:R-:W-:Y:S01]  /*c680*/  FFMA.FTZ R200, R28, c[0x0][0x2d0], -R191.reuse ;  /* 0x0000b4001cc87a23 */ /* 0x108fe200000108bf */
[----:B------:R-:W-:Y:S01]  /*c690*/  PLOP3.LUT P0, PT, PT, PT, UP0, 0x80, 0x0 ;  /* 0x000000000000781c */ /* 0x000fe20003f0f008 */
[----:B------:R-:W-:Y:S02]  /*c6a0*/  FFMA.FTZ R201, R29, c[0x0][0x2d0], -R191 ;  /* 0x0000b4001dc97a23 */ /* 0x000fe400000108bf */
[----:B------:R-:W3:Y:S01]  /*c6b0*/  MUFU.EX2 R165, R165 ;  /* 0x000000a500a57308 */ /* 0x000ee20000000800 */
[--C-:B------:R-:W-:Y:S02]  /*c6c0*/  FFMA.FTZ R202, R30, c[0x0][0x2d0], -R189.reuse ;  /* 0x0000b4001eca7a23 */ /* 0x100fe400000108bd */
[----:B----4-:R-:W-:Y:S01]  /*c6d0*/  LDSM.16.MT88.4 R176, [R221+0x100] ;  /* 0x00010000ddb0783b */ /* 0x010fe20000004200 */
[C---:B------:R-:W-:Y:S02]  /*c6e0*/  FMUL.FTZ R4, R3.reuse, R160 ;  /* 0x000000a003047220 */ /* 0x040fe40000410000 */
[C---:B------:R-:W-:Y:S02]  /*c6f0*/  FMUL.FTZ R5, R3.reuse, R161 ;  /* 0x000000a103057220 */ /* 0x040fe40000410000 */
[C---:B------:R-:W-:Y:S02]  /*c700*/  FMUL.FTZ R8, R3.reuse, R156 ;  /* 0x0000009c03087220 */ /* 0x040fe40000410000 */
[----:B------:R-:W4:Y:S01]  /*c710*/  MUFU.EX2 R184, R184 ;  /* 0x000000b800b87308 */ /* 0x000f220000000800 */
[C---:B------:R-:W-:Y:S01]  /*c720*/  FMUL.FTZ R9, R3.reuse, R157 ;  /* 0x0000009d03097220 */ /* 0x040fe20000410000 */
[----:B------:R-:W-:Y:S01]  /*c730*/  LDSM.16.MT88.4 R12, [R220+0x6100] ;  /* 0x00610000dc0c783b */ /* 0x000fe20000004200 */
[----:B------:R-:W-:Y:S02]  /*c740*/  FMUL.FTZ R132, R3, R132 ;  /* 0x0000008403847220 */ /* 0x000fe40000410000 */
[C---:B-1----:R-:W-:Y:S02]  /*c750*/  FMUL.FTZ R6, R2.reuse, R162 ;  /* 0x000000a202067220 */ /* 0x042fe40000410000 */
[C---:B------:R-:W-:Y:S02]  /*c760*/  FMUL.FTZ R7, R2.reuse, R163 ;  /* 0x000000a302077220 */ /* 0x040fe40000410000 */
[C---:B------:R-:W-:Y:S01]  /*c770*/  FMUL.FTZ R10, R2.reuse, R158 ;  /* 0x0000009e020a7220 */ /* 0x040fe20000410000 */
[----:B-----5:R-:W1:Y:S01]  /*c780*/  LDSM.16.MT88.4 R168, [R227+0x100] ;  /* 0x00010000e3a8783b */ /* 0x020e620000004200 */
[----:B------:R-:W-:Y:S01]  /*c790*/  MUFU.EX2 R190, R190 ;  /* 0x000000be00be7308 */ /* 0x000fe20000000800 */
[C---:B------:R-:W-:Y:S01]  /*c7a0*/  FMUL.FTZ R11, R2.reuse, R159 ;  /* 0x0000009f020b7220 */ /* 0x040fe20000410000 */
[----:B---3--:R-:W-:Y:S01]  /*c7b0*/  F2FP.BF16.PACK_AB R160, R165, R186 ;  /* 0x000000baa5a0723e */ /* 0x008fe200000010ff */
[C---:B------:R-:W-:Y:S02]  /*c7c0*/  FMUL.FTZ R133, R3.reuse, R133 ;  /* 0x0000008503857220 */ /* 0x040fe40000410000 */
[C---:B------:R-:W-:Y:S02]  /*c7d0*/  FMUL.FTZ R134, R2.reuse, R134 ;  /* 0x0000008602867220 */ /* 0x040fe40000410000 */
[----:B--2---:R-:W2:Y:S01]  /*c7e0*/  LDSM.16.MT88.4 R172, [R222+0x100] ;  /* 0x00010000deac783b */ /* 0x004ea20000004200 */
[----:B------:R-:W-:Y:S02]  /*c7f0*/  FMUL.FTZ R135, R2, R135 ;  /* 0x0000008702877220 */ /* 0x000fe40000410000 */
[----:B------:R-:W3:Y:S01]  /*c800*/  MUFU.EX2 R185, R185 ;  /* 0x000000b900b97308 */ /* 0x000ee20000000800 */
[C---:B------:R-:W-:Y:S01]  /*c810*/  FMUL.FTZ R136, R3.reuse, R136 ;  /* 0x0000008803887220 */ /* 0x040fe20000410000 */
[----:B----4-:R-:W-:Y:S01]  /*c820*/  F2FP.BF16.PACK_AB R162, R184, R167 ;  /* 0x000000a7b8a2723e */ /* 0x010fe200000010ff */
[C---:B------:R-:W-:Y:S02]  /*c830*/  FMUL.FTZ R137, R3.reuse, R137 ;  /* 0x0000008903897220 */ /* 0x040fe40000410000 */
[----:B------:R-:W4:Y:S01]  /*c840*/  LDSM.16.MT88.4 R156, [R220+0x100] ;  /* 0x00010000dc9c783b */ /* 0x000f220000004200 */
[C---:B------:R-:W-:Y:S02]  /*c850*/  FMUL.FTZ R138, R2.reuse, R138 ;  /* 0x0000008a028a7220 */ /* 0x040fe40000410000 */
[C---:B------:R-:W-:Y:S02]  /*c860*/  FMUL.FTZ R139, R2.reuse, R139 ;  /* 0x0000008b028b7220 */ /* 0x040fe40000410000 */
[----:B------:R-:W-:Y:S01]  /*c870*/  MUFU.EX2 R187, R187 ;  /* 0x000000bb00bb7308 */ /* 0x000fe20000000800 */
[C---:B------:R-:W-:Y:S02]  /*c880*/  FMUL.FTZ R140, R3.reuse, R140 ;  /* 0x0000008c038c7220 */ /* 0x040fe40000410000 */
[----:B------:R-:W-:Y:S01]  /*c890*/  FMUL.FTZ R141, R3, R141 ;  /* 0x0000008d038d7220 */ /* 0x000fe20000410000 */
[----:B------:R-:W-:Y:S01]  /*c8a0*/  LDSM.16.MT88.4 R16, [R222+0x900] ;  /* 0x00090000de10783b */ /* 0x000fe20000004200 */
[C---:B------:R-:W-:Y:S02]  /*c8b0*/  FMUL.FTZ R142, R2.reuse, R142 ;  /* 0x0000008e028e7220 */ /* 0x040fe40000410000 */
[----:B------:R-:W-:Y:S02]  /*c8c0*/  FMUL.FTZ R143, R2, R143 ;  /* 0x0000008f028f7220 */ /* 0x000fe40000410000 */
[----:B------:R-:W-:Y:S01]  /*c8d0*/  FFMA.FTZ R203, R31, c[0x0][0x2d0], -R189 ;  /* 0x0000b4001fcb7a23 */ /* 0x000fe200000108bd */
[----:B------:R-:W5:Y:S01]  /*c8e0*/  MUFU.EX2 R188, R188 ;  /* 0x000000bc00bc7308 */ /* 0x000f620000000800 */
[----:B------:R-:W-:Y:S01]  /*c8f0*/  FFMA.FTZ R32, R32, c[0x0][0x2d0], -R191 ;  /* 0x0000b40020207a23 */ /* 0x000fe200000108bf */
[----:B------:R-:W-:Y:S01]  /*c900*/  LDSM.16.MT88.4 R180, [R220+0x2900] ;  /* 0x00290000dcb4783b */ /* 0x000fe20000004200 */
[----:B------:R-:W-:Y:S01]  /*c910*/  FMUL.FTZ R144, R3, R144 ;  /* 0x0000009003907220 */ /* 0x000fe20000410000 */
[----:B---3--:R-:W-:Y:S01]  /*c920*/  F2FP.BF16.PACK_AB R161, R185, R190 ;  /* 0x000000beb9a1723e */ /* 0x008fe200000010ff */
[C---:B------:R-:W-:Y:S02]  /*c930*/  FMUL.FTZ R145, R3.reuse, R145 ;  /* 0x0000009103917220 */ /* 0x040fe40000410000 */
[C---:B------:R-:W-:Y:S02]  /*c940*/  FMUL.FTZ R146, R2.reuse, R146 ;  /* 0x0000009202927220 */ /* 0x040fe40000410000 */
[C---:B------:R-:W-:Y:S01]  /*c950*/  FMUL.FTZ R147, R2.reuse, R147 ;  /* 0x0000009302937220 */ /* 0x040fe20000410000 */
[----:B------:R-:W-:Y:S01]  /*c960*/  LDSM.16.MT88.4 R28, [R221+0x7100] ;  /* 0x00710000dd1c783b */ /* 0x000fe20000004200 */
[C---:B------:R-:W-:Y:S01]  /*c970*/  FMUL.FTZ R148, R3.reuse, R148 ;  /* 0x0000009403947220 */ /* 0x040fe20000410000 */
[----:B------:R-:W-:Y:S01]  /*c980*/  MUFU.EX2 R192, R192 ;  /* 0x000000c000c07308 */ /* 0x000fe20000000800 */
[C---:B------:R-:W-:Y:S02]  /*c990*/  FMUL.FTZ R149, R3.reuse, R149 ;  /* 0x0000009503957220 */ /* 0x040fe40000410000 */
[C---:B------:R-:W-:Y:S02]  /*c9a0*/  FMUL.FTZ R150, R2.reuse, R150 ;  /* 0x0000009602967220 */ /* 0x040fe40000410000 */
[C---:B------:R-:W-:Y:S01]  /*c9b0*/  FMUL.FTZ R151, R2.reuse, R151 ;  /* 0x0000009702977220 */ /* 0x040fe20000410000 */
[----:B------:R-:W0:Y:S01]  /*c9c0*/  LDGDEPBAR ;  /* 0x00000000000079af */ /* 0x000e220000000000 */
[C---:B------:R-:W-:Y:S02]  /*c9d0*/  FMUL.FTZ R152, R3.reuse, R152 ;  /* 0x0000009803987220 */ /* 0x040fe40000410000 */
[C---:B------:R-:W-:Y:S01]  /*c9e0*/  FMUL.FTZ R153, R3.reuse, R153 ;  /* 0x0000009903997220 */ /* 0x040fe20000410000 */
[----:B------:R-:W3:Y:S01]  /*c9f0*/  MUFU.EX2 R193, R193 ;  /* 0x000000c100c17308 */ /* 0x000ee20000000800 */
[----:B------:R-:W-:Y:S01]  /*ca00*/  FMUL.FTZ R154, R2, R154 ;  /* 0x0000009a029a7220 */ /* 0x000fe20000410000 */
[----:B-----5:R-:W-:Y:S01]  /*ca10*/  F2FP.BF16.PACK_AB R163, R188, R187 ;  /* 0x000000bbbca3723e */ /* 0x020fe200000010ff */
        /* <DEDUP_REMOVED lines=9> */
[----:B------:R-:W5:Y:S01]  /*cab0*/  MUFU.EX2 R195, R195 ;  /* 0x000000c300c37308 */ /* 0x000f620000000800 */
[C---:B------:R-:W-:Y:S02]  /*cac0*/  FMUL.FTZ R40, R3.reuse, R40 ;  /* 0x0000002803287220 */ /* 0x040fe40000410000 */
[C---:B------:R-:W-:Y:S02]  /*cad0*/  FMUL.FTZ R41, R3.reuse, R41 ;  /* 0x0000002903297220 */ /* 0x040fe40000410000 */
[C---:B--2---:R-:W-:Y:S04]  /*cae0*/  HMMA.16816.F32.BF16 R132, R160.reuse, R172, R132 ;  /* 0x000000aca084723c */ /* 0x044fe80000041884 */
[C---:B------:R-:W-:Y:S01]  /*caf0*/  FMUL.FTZ R42, R2.reuse, R42 ;  /* 0x0000002a022a7220 */ /* 0x040fe20000410000 */
[----:B------:R-:W-:Y:S01]  /*cb00*/  MUFU.EX2 R196, R196 ;  /* 0x000000c400c47308 */ /* 0x000fe20000000800 */
[C---:B------:R-:W-:Y:S02]  /*cb10*/  FMUL.FTZ R43, R2.reuse, R43 ;  /* 0x0000002b022b7220 */ /* 0x040fe40000410000 */
[C---:B------:R-:W-:Y:S01]  /*cb20*/  HMMA.16816.F32.BF16 R136, R160.reuse, R174, R136 ;  /* 0x000000aea088723c */ /* 0x040fe20000041888 */
[----:B------:R-:W2:Y:S03]  /*cb30*/  LDSM.16.MT88.4 R172, [R222+0x2100] ;  /* 0x00210000deac783b */ /* 0x000ea60000004200 */
[C---:B------:R-:W-:Y:S02]  /*cb40*/  FMUL.FTZ R44, R3.reuse, R44 ;  /* 0x0000002c032c7220 */ /* 0x040fe40000410000 */
[C---:B------:R-:W-:Y:S01]  /*cb50*/  FMUL.FTZ R45, R3.reuse, R45 ;  /* 0x0000002d032d7220 */ /* 0x040fe20000410000 */
[----:B------:R-:W1:Y:S01]  /*cb60*/  MUFU.EX2 R197, R197 ;  /* 0x000000c500c57308 */ /* 0x000e620000000800 */
[C---:B------:R-:W-:Y:S04]  /*cb70*/  HMMA.16816.F32.BF16 R140, R160.reuse, R176, R140 ;  /* 0x000000b0a08c723c */ /* 0x040fe8000004188c */
[C---:B------:R-:W-:Y:S02]  /*cb80*/  FMUL.FTZ R46, R2.reuse, R46 ;  /* 0x0000002e022e7220 */ /* 0x040fe40000410000 */
[C---:B------:R-:W-:Y:S02]  /*cb90*/  FMUL.FTZ R47, R2.reuse, R47 ;  /* 0x0000002f022f7220 */ /* 0x040fe40000410000 */
[C---:B------:R-:W-:Y:S01]  /*cba0*/  HMMA.16816.F32.BF16 R144, R160.reuse, R178, R144 ;  /* 0x000000b2a090723c */ /* 0x040fe20000041890 */
[----:B------:R-:W-:Y:S01]  /*cbb0*/  LDSM.16.MT88.4 R176, [R221+0x2900] ;  /* 0x00290000ddb0783b */ /* 0x000fe20000004200 */
[----:B------:R-:W-:Y:S02]  /*cbc0*/  MUFU.EX2 R198, R198 ;  /* 0x000000c600c67308 */ /* 0x000fe40000000800 */
[C---:B------:R-:W-:Y:S02]  /*cbd0*/  FMUL.FTZ R48, R3.reuse, R48 ;  /* 0x0000003003307220 */ /* 0x040fe40000410000 */
[C---:B------:R-:W-:Y:S02]  /*cbe0*/  FMUL.FTZ R49, R3.reuse, R49 ;  /* 0x0000003103317220 */ /* 0x040fe40000410000 */
[C---:B----4-:R-:W-:Y:S04]  /*cbf0*/  HMMA.16816.F32.BF16 R148, R160.reuse, R156, R148 ;  /* 0x0000009ca094723c */ /* 0x050fe80000041894 */
[C---:B------:R-:W-:Y:S01]  /*cc00*/  FMUL.FTZ R50, R2.reuse, R50 ;  /* 0x0000003202327220 */ /* 0x040fe20000410000 */
[----:B------:R-:W4:Y:S01]  /*cc10*/  MUFU.EX2 R199, R199 ;  /* 0x000000c700c77308 */ /* 0x000f220000000800 */
[C---:B------:R-:W-:Y:S02]  /*cc20*/  FMUL.FTZ R51, R2.reuse, R51 ;  /* 0x0000003302337220 */ /* 0x040fe40000410000 */
[C---:B------:R-:W-:Y:S01]  /*cc30*/  HMMA.16816.F32.BF16 R152, R160.reuse, R158, R152 ;  /* 0x0000009ea098723c */ /* 0x040fe20000041898 */
[----:B------:R-:W3:Y:S03]  /*cc40*/  LDSM.16.MT88.4 R156, [R221+0x2100] ;  /* 0x00210000dd9c783b */ /* 0x000ee60000004200 */
[C---:B------:R-:W-:Y:S02]  /*cc50*/  FMUL.FTZ R52, R3.reuse, R52 ;  /* 0x0000003403347220 */ /* 0x040fe40000410000 */
[C---:B------:R-:W-:Y:S01]  /*cc60*/  FMUL.FTZ R53, R3.reuse, R53 ;  /* 0x0000003503357220 */ /* 0x040fe20000410000 */
[----:B------:R-:W-:Y:S01]  /*cc70*/  MUFU.EX2 R200, R200 ;  /* 0x000000c800c87308 */ /* 0x000fe20000000800 */
[C---:B-1----:R-:W-:Y:S04]  /*cc80*/  HMMA.16816.F32.BF16 R36, R160.reuse, R168, R36 ;  /* 0x000000a8a024723c */ /* 0x042fe80000041824 */
[C---:B------:R-:W-:Y:S02]  /*cc90*/  FMUL.FTZ R54, R2.reuse, R54 ;  /* 0x0000003602367220 */ /* 0x040fe40000410000 */
[C---:B------:R-:W-:Y:S02]  /*cca0*/  FMUL.FTZ R55, R2.reuse, R55 ;  /* 0x0000003702377220 */ /* 0x040fe40000410000 */
[C---:B------:R-:W-:Y:S01]  /*ccb0*/  HMMA.16816.F32.BF16 R40, R160.reuse, R170, R40 ;  /* 0x000000aaa028723c */ /* 0x040fe20000041828 */
[----:B------:R-:W1:Y:S01]  /*ccc0*/  LDSM.16.MT88.4 R168, [R220+0x2100] ;  /* 0x00210000dca8783b */ /* 0x000e620000004200 */
[----:B------:R-:W-:Y:S02]  /*ccd0*/  MUFU.EX2 R201, R201 ;  /* 0x000000c900c97308 */ /* 0x000fe40000000800 */
        /* <DEDUP_REMOVED lines=10> */
[----:B------:R-:W-:Y:S01]  /*cd80*/  MUFU.EX2 R203, R203 ;  /* 0x000000cb00cb7308 */ /* 0x000fe20000000800 */
        /* <DEDUP_REMOVED lines=90> */
[----:B------:R-:W-:Y:S02]  /*d330*/  LDSM.16.MT88.4 R172, [R227+0x2900] ;  /* 0x00290000e3ac783b */ /* 0x000fe40000004200 */
[C---:B------:R-:W-:Y:S02]  /*d340*/  FMUL.FTZ R126, R2.reuse, R126 ;  /* 0x0000007e027e7220 */ /* 0x040fe40000410000 */
[C---:B------:R-:W-:Y:S02]  /*d350*/  FMUL.FTZ R127, R2.reuse, R127 ;  /* 0x0000007f027f7220 */ /* 0x040fe40000410000 */
[C---:B------:R-:W-:Y:S02]  /*d360*/  FMUL.FTZ R128, R3.reuse, R128 ;  /* 0x0000008003807220 */ /* 0x040fe40000410000 */
[----:B------:R-:W-:Y:S03]  /*d370*/  FMUL.FTZ R129, R3, R129 ;  /* 0x0000008103817220 */ /* 0x000fe60000410000 */
[C---:B------:R-:W-:Y:S03]  /*d380*/  HMMA.16816.F32.BF16 R124, R160.reuse, R12, R124 ;  /* 0x0000000ca07c723c */ /* 0x040fe6000004187c */
[C---:B------:R-:W-:Y:S02]  /*d390*/  FMUL.FTZ R130, R2.reuse, R130 ;  /* 0x0000008202827220 */ /* 0x040fe40000410000 */
[C---:B------:R-:W-:Y:S02]  /*d3a0*/  FMUL.FTZ R131, R2.reuse, R131 ;  /* 0x0000008302837220 */ /* 0x040fe40000410000 */
[----:B------:R-:W-:Y:S01]  /*d3b0*/  F2FP.BF16.PACK_AB R12, R193, R192 ;  /* 0x000000c0c10c723e */ /* 0x000fe200000010ff */
[----:B------:R-:W-:Y:S01]  /*d3c0*/  FFMA.FTZ R186, R3, R244, R186 ;  /* 0x000000f403ba7223 */ /* 0x000fe200000100ba */
[----:B-----5:R-:W-:Y:S03]  /*d3d0*/  F2FP.BF16.PACK_AB R13, R195, R194 ;  /* 0x000000c2c30d723e */ /* 0x020fe600000010ff */
[----:B------:R-:W-:Y:S01]  /*d3e0*/  HMMA.16816.F32.BF16 R128, R160, R14, R128 ;  /* 0x0000000ea080723c */ /* 0x000fe20000041880 */
[----:B------:R-:W2:Y:S02]  /*d3f0*/  LDSM.16.MT88.4 R160, [R220+0x900] ;  /* 0x00090000dca0783b */ /* 0x000ea40000004200 */
[----:B------:R-:W-:Y:S02]  /*d400*/  FFMA.FTZ R190, R2, R241, R190 ;  /* 0x000000f102be7223 */ /* 0x000fe400000100be */
[----:B------:R-:W-:Y:S02]  /*d410*/  FADD.FTZ R186, R165, R186 ;  /* 0x000000baa5ba7221 */ /* 0x000fe40000010000 */
[----:B------:R-:W-:Y:S01]  /*d420*/  F2FP.BF16.PACK_AB R14, R197, R196 ;  /* 0x000000c4c50e723e */ /* 0x000fe200000010ff */
[----:B------:R-:W-:Y:S01]  /*d430*/  FADD.FTZ R190, R185, R190 ;  /* 0x000000beb9be7221 */ /* 0x000fe20000010000 */
[----:B----4-:R-:W-:Y:S03]  /*d440*/  F2FP.BF16.PACK_AB R15, R199, R198 ;  /* 0x000000c6c70f723e */ /* 0x010fe600000010ff */
[----:B------:R-:W-:Y:S02]  /*d450*/  FADD.FTZ R167, R167, R186 ;  /* 0x000000baa7a77221 */ /* 0x000fe40000010000 */
[----:B------:R-:W-:Y:S02]  /*d460*/  FADD.FTZ R187, R187, R190 ;  /* 0x000000bebbbb7221 */ /* 0x000fe40000010000 */
[C---:B---3--:R-:W-:Y:S05]  /*d470*/  HMMA.16816.F32.BF16 R4, R12.reuse, R156, R4 ;  /* 0x0000009c0c04723c */ /* 0x048fea0000041804 */
        /* <DEDUP_REMOVED lines=18> */
[----:B------:R-:W-:Y:S02]  /*d5a0*/  IMAD.MOV.U32 R165, RZ, RZ, R164 ;  /* 0x000000ffffa57224 */ /* 0x000fe400078e00a4 */
[----:B------:R-:W-:Y:S02]  /*d5b0*/  IMAD.MOV.U32 R3, RZ, RZ, R0 ;  /* 0x000000ffff037224 */ /* 0x000fe400078e0000 */
        /* <DEDUP_REMOVED lines=9> */
[C---:B------:R-:W-:Y:S07]  /*d650*/  HMMA.16816.F32.BF16 R52, R12.reuse, R176, R52 ;  /* 0x000000b00c34723c */ /* 0x040fee0000041834 */
[--C-:B------:R-:W-:Y:S01]  /*d660*/  FFMA.FTZ R176, R20, c[0x0][0x2d0], -R191.reuse ;  /* 0x0000b40014b07a23 */ /* 0x100fe200000108bf */
[C---:B------:R-:W-:Y:S04]  /*d670*/  HMMA.16816.F32.BF16 R56, R12.reuse, R178, R56 ;  /* 0x000000b20c38723c */ /* 0x040fe80000041838 */
[----:B------:R-:W-:Y:S01]  /*d680*/  FFMA.FTZ R177, R21, c[0x0][0x2d0], -R191 ;  /* 0x0000b40015b17a23 */ /* 0x000fe200000108bf */
[----:B------:R-:W-:Y:S02]  /*d690*/  MUFU.EX2 R176, R176 ;  /* 0x000000b000b07308 */ /* 0x000fe40000000800 */
[--C-:B------:R-:W-:Y:S01]  /*d6a0*/  FFMA.FTZ R178, R22, c[0x0][0x2d0], -R189.reuse ;  /* 0x0000b40016b27a23 */ /* 0x100fe200000108bd */
[C---:B------:R-:W-:Y:S04]  /*d6b0*/  HMMA.16816.F32.BF16 R60, R12.reuse, R180, R60 ;  /* 0x000000b40c3c723c */ /* 0x040fe8000004183c */
[----:B------:R-:W-:Y:S02]  /*d6c0*/  FFMA.FTZ R179, R23, c[0x0][0x2d0], -R189 ;  /* 0x0000b40017b37a23 */ /* 0x000fe400000108bd */
[----:B------:R-:W-:Y:S01]  /*d6d0*/  LDSM.16.MT88.4 R20, [R220+0x6900] ;  /* 0x00690000dc14783b */ /* 0x000fe20000004200 */
[--C-:B------:R-:W-:Y:S01]  /*d6e0*/  FFMA.FTZ R180, R24, c[0x0][0x2d0], -R191.reuse ;  /* 0x0000b40018b47a23 */ /* 0x100fe200000108bf */
[C---:B------:R-:W-:Y:S01]  /*d6f0*/  HMMA.16816.F32.BF16 R64, R12.reuse, R182, R64 ;  /* 0x000000b60c40723c */ /* 0x040fe20000041840 */
[----:B------:R-:W5:Y:S03]  /*d700*/  MUFU.EX2 R177, R177 ;  /* 0x000000b100b17308 */ /* 0x000f660000000800 */
[--C-:B------:R-:W-:Y:S02]  /*d710*/  FFMA.FTZ R181, R25, c[0x0][0x2d0], -R191.reuse ;  /* 0x0000b40019b57a23 */ /* 0x100fe400000108bf */
[----:B------:R-:W-:Y:S02]  /*d720*/  FFMA.FTZ R191, R33, c[0x0][0x2d0], -R191 ;  /* 0x0000b40021bf7a23 */ /* 0x000fe400000108bf */
[C---:B----4-:R-:W-:Y:S03]  /*d730*/  HMMA.16816.F32.BF16 R68, R12.reuse, R16, R68 ;  /* 0x000000100c44723c */ /* 0x050fe60000041844 */
[----:B------:R-:W-:Y:S01]  /*d740*/  MUFU.EX2 R178, R178 ;  /* 0x000000b200b27308 */ /* 0x000fe20000000800 */
[--C-:B------:R-:W-:Y:S02]  /*d750*/  FFMA.FTZ R182, R26, c[0x0][0x2d0], -R189.reuse ;  /* 0x0000b4001ab67a23 */ /* 0x100fe400000108bd */
[----:B------:R-:W-:Y:S02]  /*d760*/  FFMA.FTZ R183, R27, c[0x0][0x2d0], -R189 ;  /* 0x0000b4001bb77a23 */ /* 0x000fe400000108bd */
[C---:B------:R-:W-:Y:S01]  /*d770*/  HMMA.16816.F32.BF16 R72, R12.reuse, R18, R72 ;  /* 0x000000120c48723c */ /* 0x040fe20000041848 */
[----:B------:R-:W4:Y:S04]  /*d780*/  LDSM.16.MT88.4 R16, [R227+0x6900] ;  /* 0x00690000e310783b */ /* 0x000f280000004200 */
[----:B------:R-:W-:Y:S03]  /*d790*/  MUFU.EX2 R191, R191 ;  /* 0x000000bf00bf7308 */ /* 0x000fe60000000800 */
[C---:B-1----:R-:W-:Y:S01]  /*d7a0*/  HMMA.16816.F32.BF16 R76, R12.reuse, R168, R76 ;  /* 0x000000a80c4c723c */ /* 0x042fe2000004184c */
[----:B------:R-:W-:Y:S06]  /*d7b0*/  LDSM.16.MT88.4 R24, [R222+0x1100] ;  /* 0x00110000de18783b */ /* 0x000fec0000004200 */
[----:B------:R-:W1:Y:S01]  /*d7c0*/  MUFU.EX2 R179, R179 ;  /* 0x000000b300b37308 */ /* 0x000e620000000800 */
[C---:B------:R-:W-:Y:S01]  /*d7d0*/  HMMA.16816.F32.BF16 R80, R12.reuse, R170, R80 ;  /* 0x000000aa0c50723c */ /* 0x040fe20000041850 */
[----:B------:R-:W1:Y:S07]  /*d7e0*/  LDSM.16.MT88.4 R168, [R222+0x6900] ;  /* 0x00690000dea8783b */ /* 0x000e6e0000004200 */
[C---:B--2---:R-:W-:Y:S01]  /*d7f0*/  HMMA.16816.F32.BF16 R84, R12.reuse, R160, R84 ;  /* 0x000000a00c54723c */ /* 0x044fe20000041854 */
[----:B------:R-:W-:Y:S07]  /*d800*/  MUFU.EX2 R180, R180 ;  /* 0x000000b400b47308 */ /* 0x000fee0000000800 */
[C---:B------:R-:W-:Y:S01]  /*d810*/  HMMA.16816.F32.BF16 R88, R12.reuse, R162, R88 ;  /* 0x000000a20c58723c */ /* 0x040fe20000041858 */
[----:B------:R-:W2:Y:S02]  /*d820*/  LDSM.16.MT88.4 R160, [R221+0x6900] ;  /* 0x00690000dda0783b */ /* 0x000ea40000004200 */
[----:B------:R-:W1:Y:S05]  /*d830*/  MUFU.EX2 R181, R181 ;  /* 0x000000b500b57308 */ /* 0x000e6a0000000800 */
[C---:B---3--:R-:W-:Y:S05]  /*d840*/  HMMA.16816.F32.BF16 R92, R12.reuse, R156, R92 ;  /* 0x0000009c0c5c723c */ /* 0x048fea000004185c */
[----:B------:R-:W-:Y:S03]  /*d850*/  MUFU.EX2 R182, R182 ;  /* 0x000000b600b67308 */ /* 0x000fe60000000800 */
[C---:B------:R-:W-:Y:S01]  /*d860*/  HMMA.16816.F32.BF16 R96, R12.reuse, R158, R96 ;  /* 0x0000009e0c60723c */ /* 0x040fe20000041860 */
[----:B------:R-:W-:Y:S06]  /*d870*/  LDSM.16.MT88.4 R156, [R221+0x1100] ;  /* 0x00110000dd9c783b */ /* 0x000fec0000004200 */
[----:B------:R-:W3:Y:S01]  /*d880*/  MUFU.EX2 R183, R183 ;  /* 0x000000b700b77308 */ /* 0x000ee20000000800 */
        /* <DEDUP_REMOVED lines=8> */
[----:B------:R-:W-:Y:S07]  /*d910*/  LDSM.16.MT88.4 R160, [R227+0x3100] ;  /* 0x00310000e3a0783b */ /* 0x000fee0000004200 */
[C---:B------:R-:W-:Y:S08]  /*d920*/  HMMA.16816.F32.BF16 R124, R12.reuse, R20, R124 ;  /* 0x000000140c7c723c */ /* 0x040ff0000004187c */
[----:B------:R-:W-:Y:S01]  /*d930*/  HMMA.16816.F32.BF16 R128, R12, R22, R128 ;  /* 0x000000160c80723c */ /* 0x000fe20000041880 */
[----:B------:R-:W1:Y:S06]  /*d940*/  LDSM.16.MT88.4 R20, [R220+0x1100] ;  /* 0x00110000dc14783b */ /* 0x000e6c0000004200 */
[----:B-----5:R-:W-:Y:S01]  /*d950*/  F2FP.BF16.PACK_AB R12, R177, R176 ;  /* 0x000000b0b10c723e */ /* 0x020fe200000010ff */
[----:B------:R-:W-:Y:S01]  /*d960*/  FADD.FTZ R176, R176, R197 ;  /* 0x000000c5b0b07221 */ /* 0x000fe20000010000 */
[----:B------:R-:W-:Y:S03]  /*d970*/  F2FP.BF16.PACK_AB R13, R179, R178 ;  /* 0x000000b2b30d723e */ /* 0x000fe600000010ff */
[----:B------:R-:W-:Y:S01]  /*d980*/  F2FP.BF16.PACK_AB R14, R181, R180 ;  /* 0x000000b4b50e723e */ /* 0x000fe200000010ff */
[----:B------:R-:W-:Y:S01]  /*d990*/  FADD.FTZ R178, R178, R199 ;  /* 0x000000c7b2b27221 */ /* 0x000fe20000010000 */
[----:B---3--:R-:W-:Y:S01]  /*d9a0*/  F2FP.BF16.PACK_AB R15, R183, R182 ;  /* 0x000000b6b70f723e */ /* 0x008fe200000010ff */
[----:B------:R-:W-:Y:S02]  /*d9b0*/  FADD.FTZ R177, R177, R176 ;  /* 0x000000b0b1b17221 */ /* 0x000fe40000010000 */
[----:B------:R-:W-:Y:S02]  /*d9c0*/  FADD.FTZ R179, R179, R178 ;  /* 0x000000b2b3b37221 */ /* 0x000fe40000010000 */
[----:B------:R-:W-:Y:S02]  /*d9d0*/  FADD.FTZ R180, R180, R177 ;  /* 0x000000b1b4b47221 */ /* 0x000fe40000010000 */
[C---:B----4-:R-:W-:Y:S03]  /*d9e0*/  HMMA.16816.F32.BF16 R4, R12.reuse, R16, R4 ;  /* 0x000000100c04723c */ /* 0x050fe60000041804 */
[----:B------:R-:W-:Y:S02]  /*d9f0*/  FADD.FTZ R182, R182, R179 ;  /* 0x000000b3b6b67221 */ /* 0x000fe40000010000 */
[----:B------:R-:W-:Y:S02]  /*da00*/  FADD.FTZ R181, R181, R180 ;  /* 0x000000b4b5b57221 */ /* 0x000fe40000010000 */
[----:B------:R-:W-:Y:S01]  /*da10*/  FADD.FTZ R183, R183, R182 ;  /* 0x000000b6b7b77221 */ /* 0x000fe20000010000 */
        /* <DEDUP_REMOVED lines=11> */
[C---:B------:R-:W-:Y:S01]  /*dad0*/  HMMA.16816.F32.BF16 R36, R12.reuse, R160, R36 ;  /* 0x000000a00c24723c */ /* 0x040fe20000041824 */
[----:B------:R4:W-:Y:S06]  /*dae0*/  MUFU.EX2 R161, R32 ;  /* 0x0000002000a17308 */ /* 0x0009ec0000000800 */
[--C-:B------:R-:W-:Y:S01]  /*daf0*/  FFMA.FTZ R160, R34, c[0x0][0x2d0], -R189.reuse ;  /* 0x0000b40022a07a23 */ /* 0x100fe200000108bd */
[C---:B------:R-:W-:Y:S03]  /*db00*/  HMMA.16816.F32.BF16 R40, R12.reuse, R162, R40 ;  /* 0x000000a20c28723c */ /* 0x040fe60000041828 */
[----:B------:R-:W5:Y:S01]  /*db10*/  MUFU.EX2 R163, R160 ;  /* 0x000000a000a37308 */ /* 0x000f620000000800 */
[----:B------:R-:W-:Y:S04]  /*db20*/  FFMA.FTZ R189, R35, c[0x0][0x2d0], -R189 ;  /* 0x0000b40023bd7a23 */ /* 0x000fe800000108bd */
[C---:B------:R-:W-:Y:S05]  /*db30*/  HMMA.16816.F32.BF16 R44, R12.reuse, R168, R44 ;  /* 0x000000a80c2c723c */ /* 0x040fea000004182c */
[----:B------:R-:W1:Y:S03]  /*db40*/  MUFU.EX2 R189, R189 ;  /* 0x000000bd00bd7308 */ /* 0x000e660000000800 */
[C---:B------:R-:W-:Y:S01]  /*db50*/  HMMA.16816.F32.BF16 R48, R12.reuse, R170, R48 ;  /* 0x000000aa0c30723c */ /* 0x040fe20000041830 */
[----:B------:R-:W-:Y:S07]  /*db60*/  LDSM.16.MT88.4 R168, [R222+0x1900] ;  /* 0x00190000dea8783b */ /* 0x000fee0000004200 */
[C---:B--2---:R-:W-:Y:S01]  /*db70*/  HMMA.16816.F32.BF16 R52, R12.reuse, R16, R52 ;  /* 0x000000100c34723c */ /* 0x044fe20000041834 */
[----:B----4-:R-:W-:Y:S07]  /*db80*/  LDSM.16.MT88.4 R32, [R221+0x1900] ;  /* 0x00190000dd20783b */ /* 0x010fee0000004200 */
[C---:B------:R-:W-:Y:S01]  /*db90*/  HMMA.16816.F32.BF16 R56, R12.reuse, R18, R56 ;  /* 0x000000120c38723c */ /* 0x040fe20000041838 */
[----:B------:R-:W2:Y:S07]  /*dba0*/  LDSM.16.MT88.4 R16, [R221+0x5100] ;  /* 0x00510000dd10783b */ /* 0x000eae0000004200 */
        /* <DEDUP_REMOVED lines=18> */
[C---:B------:R-:W-:Y:S01]  /*dcd0*/  HMMA.16816.F32.BF16 R112, R12.reuse, R22, R112 ;  /* 0x000000160c70723c */ /* 0x040fe20000041870 */
[----:B------:R-:W1:Y:S07]  /*dce0*/  LDSM.16.MT88.4 R20, [R227+0x3900] ;  /* 0x00390000e314783b */ /* 0x000e6e0000004200 */
[C---:B------:R-:W-:Y:S07]  /*dcf0*/  HMMA.16816.F32.BF16 R116, R12.reuse, R28, R116 ;  /* 0x0000001c0c74723c */ /* 0x040fee0000041874 */
[----:B-----5:R-:W-:Y:S01]  /*dd00*/  IMAD.MOV.U32 R28, RZ, RZ, R163 ;  /* 0x000000ffff1c7224 */ /* 0x020fe200078e00a3 */
[C---:B------:R-:W-:Y:S04]  /*dd10*/  HMMA.16816.F32.BF16 R120, R12.reuse, R30, R120 ;  /* 0x0000001e0c78723c */ /* 0x040fe80000041878 */
[----:B------:R-:W-:Y:S04]  /*dd20*/  IMAD.MOV.U32 R29, RZ, RZ, R161 ;  /* 0x000000ffff1d7224 */ /* 0x000fe800078e00a1 */
[C---:B--2---:R-:W-:Y:S08]  /*dd30*/  HMMA.16816.F32.BF16 R124, R12.reuse, R16, R124 ;  /* 0x000000100c7c723c */ /* 0x044ff0000004187c */
[----:B------:R-:W-:Y:S01]  /*dd40*/  HMMA.16816.F32.BF16 R128, R12, R18, R128 ;  /* 0x000000120c80723c */ /* 0x000fe20000041880 */
[----:B------:R-:W2:Y:S06]  /*dd50*/  LDSM.16.MT88.4 R16, [R222+0x3900] ;  /* 0x00390000de10783b */ /* 0x000eac0000004200 */
        /* <DEDUP_REMOVED lines=17> */
[C---:B------:R-:W-:Y:S01]  /*de70*/  HMMA.16816.F32.BF16 R144, R12.reuse, R34, R144 ;  /* 0x000000220c90723c */ /* 0x040fe20000041890 */
[----:B------:R-:W-:Y:S07]  /*de80*/  LDSM.16.MT88.4 R32, [R220+0x5900] ;  /* 0x00590000dc20783b */ /* 0x000fee0000004200 */
[C---:B------:R-:W-:Y:S07]  /*de90*/  HMMA.16816.F32.BF16 R148, R12.reuse, R172, R148 ;  /* 0x000000ac0c94723c */ /* 0x040fee0000041894 */
[----:B------:R-:W-:Y:S01]  /*dea0*/  IMAD.MOV.U32 R173, RZ, RZ, R28 ;  /* 0x000000ffffad7224 */ /* 0x000fe200078e001c */
[C---:B------:R-:W-:Y:S04]  /*deb0*/  HMMA.16816.F32.BF16 R152, R12.reuse, R174, R152 ;  /* 0x000000ae0c98723c */ /* 0x040fe80000041898 */
[----:B------:R-:W-:Y:S02]  /*dec0*/  IMAD.MOV.U32 R172, RZ, RZ, R29 ;  /* 0x000000ffffac7224 */ /* 0x000fe400078e001d */
[----:B------:R-:W4:Y:S01]  /*ded0*/  LDSM.16.MT88.4 R28, [R222+0x5900] ;  /* 0x00590000de1c783b */ /* 0x000f220000004200 */
[----:B------:R-:W-:Y:S01]  /*dee0*/  FADD.FTZ R202, R173, R202 ;  /* 0x000000caadca7221 */ /* 0x000fe20000010000 */
[C---:B-1----:R-:W-:Y:S04]  /*def0*/  HMMA.16816.F32.BF16 R36, R12.reuse, R20, R36 ;  /* 0x000000140c24723c */ /* 0x042fe80000041824 */
[----:B------:R-:W-:Y:S02]  /*df00*/  FADD.FTZ R200, R172, R200 ;  /* 0x000000c8acc87221 */ /* 0x000fe40000010000 */
[----:B------:R-:W-:Y:S02]  /*df10*/  FADD.FTZ R241, R189, R202 ;  /* 0x000000cabdf17221 */ /* 0x000fe40000010000 */
[C---:B------:R-:W-:Y:S01]  /*df20*/  HMMA.16816.F32.BF16 R40, R12.reuse, R22, R40 ;  /* 0x000000160c28723c */ /* 0x040fe20000041828 */
[----:B------:R-:W1:Y:S03]  /*df30*/  LDSM.16.MT88.4 R20, [R221+0x5900] ;  /* 0x00590000dd14783b */ /* 0x000e660000004200 */
[----:B------:R-:W-:Y:S04]  /*df40*/  FADD.FTZ R244, R191, R200 ;  /* 0x000000c8bff47221 */ /* 0x000fe80000010000 */
        /* <DEDUP_REMOVED lines=10> */
[C---:B------:R-:W-:Y:S08]  /*dff0*/  HMMA.16816.F32.BF16 R72, R12.reuse, R26, R72 ;  /* 0x0000001a0c48723c */ /* 0x040ff00000041848 */
        /* <DEDUP_REMOVED lines=10> */
[C---:B---3--:R-:W-:Y:S08]  /*e0a0*/  HMMA.16816.F32.BF16 R116, R12.reuse, R4, R116 ;  /* 0x000000040c74723c */ /* 0x048ff00000041874 */
[C---:B------:R-:W-:Y:S08]  /*e0b0*/  HMMA.16816.F32.BF16 R120, R12.reuse, R6, R120 ;  /* 0x000000060c78723c */ /* 0x040ff00000041878 */
[C---:B----4-:R-:W-:Y:S08]  /*e0c0*/  HMMA.16816.F32.BF16 R124, R12.reuse, R8, R124 ;  /* 0x000000080c7c723c */ /* 0x050ff0000004187c */
[----:B------:R-:W-:Y:S07]  /*e0d0*/  HMMA.16816.F32.BF16 R128, R12, R10, R128 ;  /* 0x0000000a0c80723c */ /* 0x000fee0000041880 */
[----:B------:R-:W-:Y:S01]  /*e0e0*/  IMAD.MOV.U32 R12, RZ, RZ, R164 ;  /* 0x000000ffff0c7224 */ /* 0x000fe200078e00a4 */
[----:B------:R-:W-:-:S05]  /*e0f0*/  @P0 BRA `(.L_x_2504) ;  /* 0xffffc6f000000947 */ /* 0x000fca000383ffff */
.L_x_2503:
[----:B------:R-:W-:-:S06]  /*e100*/  UISETP.GE.AND UP0, UPT, UR14, UR8, UPT ;  /* 0x000000080e00728c */ /* 0x000fcc000bf06270 */
[----:B------:R-:W-:-:S13]  /*e110*/  PLOP3.LUT P0, PT, PT, PT, UP0, 0x80, 0x0 ;  /* 0x000000000000781c */ /* 0x000fda0003f0f008 */
[----:B------:R-:W-:Y:S05]  /*e120*/  @!P0 BRA `(.L_x_2505) ;  /* 0x000043b000008947 */ /* 0x000fea0003800000 */
[C---:B------:R-:W-:Y:S01]  /*e130*/  IADD3 R202, P6, R234.reuse, 0x40, RZ ;  /* 0x00000040eaca7810 */ /* 0x040fe20007fde0ff */
[----:B------:R-:W-:Y:S01]  /*e140*/  ULDC.64 UR4, c[0x0][0x208] ;  /* 0x0000820000047ab9 */ /* 0x000fe20000000a00 */
[C---:B------:R-:W-:Y:S01]  /*e150*/  IADD3 R198, P0, R234.reuse, 0xc0, RZ ;  /* 0x000000c0eac67810 */ /* 0x040fe20007f1e0ff */
[----:B------:R-:W-:Y:S01]  /*e160*/  IMAD.MOV.U32 R3, RZ, RZ, R0 ;  /* 0x000000ffff037224 */ /* 0x000fe200078e0000 */
[----:B------:R-:W-:Y:S01]  /*e170*/  IADD3 R200, P5, R234, 0x80, RZ ;  /* 0x00000080eac87810 */ /* 0x000fe20007fbe0ff */
[--C-:B------:R-:W-:Y:S01]  /*e180*/  IMAD.X R203, RZ, RZ, R239.reuse, P6 ;  /* 0x000000ffffcb7224 */ /* 0x100fe200030e06ef */
[C---:B------:R-:W-:Y:S01]  /*e190*/  IADD3 R197, P6, R236.reuse, 0x40, RZ ;  /* 0x00000040ecc57810 */ /* 0x040fe20007fde0ff */
[--C-:B------:R-:W-:Y:S01]  /*e1a0*/  IMAD.X R199, RZ, RZ, R239.reuse, P0 ;  /* 0x000000ffffc77224 */ /* 0x100fe200000e06ef */
[C---:B------:R-:W-:Y:S01]  /*e1b0*/  IADD3 R193, P0, R236.reuse, 0xc0, RZ ;  /* 0x000000c0ecc17810 */ /* 0x040fe20007f1e0ff */
[----:B------:R-:W-:Y:S01]  /*e1c0*/  IMAD.X R201, RZ, RZ, R239, P5 ;  /* 0x000000ffffc97224 */ /* 0x000fe200028e06ef */
[----:B------:R-:W-:Y:S01]  /*e1d0*/  IADD3 R195, P5, R236, 0x80, RZ ;  /* 0x00000080ecc37810 */ /* 0x000fe20007fbe0ff */
[--C-:B------:R-:W-:Y:S01]  /*e1e0*/  IMAD.X R196, RZ, RZ, R243.reuse, P6 ;  /* 0x000000ffffc47224 */ /* 0x100fe200030e06f3 */
[----:B------:R-:W-:Y:S01]  /*e1f0*/  MOV R2, R12 ;  /* 0x0000000c00027202 */ /* 0x000fe20000000f00 */
[----:B------:R-:W-:Y:S01]  /*e200*/  IMAD.X R192, RZ, RZ, R243, P0 ;  /* 0x000000ffffc07224 */ /* 0x000fe200000e06f3 */
[----:B------:R-:W-:Y:S01]  /*e210*/  IADD3.X R194, RZ, R243, RZ, P5, !PT ;  /* 0x000000f3ffc27210 */ /* 0x000fe20002ffe4ff */
[----:B------:R-:W-:Y:S01]  /*e220*/  USHF.L.U64.HI UR21, UR4, 0x5, UR5 ;  /* 0x0000000504157899 */ /* 0x000fe20008010205 */
[----:B------:R-:W-:Y:S01]  /*e230*/  MOV R238, R234 ;  /* 0x000000ea00ee7202 */ /* 0x000fe20000000f00 */
[----:B------:R-:W-:-:S03]  /*e240*/  USHF.L.U32 UR20, UR4, 0x5, URZ ;  /* 0x0000000504147899 */ /* 0x000fc6000800063f */
[----:B------:R-:W-:Y:S02]  /*e250*/  ULDC.64 UR4, c[0x0][0x1e0] ;  /* 0x0000780000047ab9 */ /* 0x000fe40000000a00 */
.L_x_2514:
[----:B------:R-:W-:Y:S04]  /*e260*/  DEPBAR.LE SB0, 0x0 ;  /* 0x000080000000791a */ /* 0x000fe80000000000 */
[----:B------:R-:W-:Y:S01]  /*e270*/  BAR.SYNC.DEFER_BLOCKING 0x0 ;  /* 0x0000000000007b1d */ /* 0x000fe20000010000 */
[----:B------:R-:W-:Y:S01]  /*e280*/  USHF.R.S32.HI UR7, URZ, 0x1f, UR14 ;  /* 0x0000001f3f077899 */ /* 0x000fe2000801140e */
[----:B------:R-:W-:Y:S01]  /*e290*/  IMAD.U32 R13, RZ, RZ, UR14 ;  /* 0x0000000eff0d7e24 */ /* 0x000fe2000f8e00ff */
[----:B------:R-:W-:Y:S01]  /*e2a0*/  UIMAD UR6, UR10, UR14, URZ ;  /* 0x0000000e0a0672a4 */ /* 0x000fe2000f8e023f */
[----:B------:R-:W-:Y:S01]  /*e2b0*/  IMAD.U32 R21, RZ, RZ, UR14 ;  /* 0x0000000eff157e24 */ /* 0x000fe2000f8e00ff */
[----:B------:R-:W-:Y:S01]  /*e2c0*/  UIMAD.WIDE.U32 UR22, UR14, UR11, UR20 ;  /* 0x0000000b0e1672a5 */ /* 0x000fe2000f8e0014 */
[----:B------:R-:W-:Y:S01]  /*e2d0*/  IMAD.U32 R15, RZ, RZ, UR14 ;  /* 0x0000000eff0f7e24 */ /* 0x000fe2000f8e00ff */
[----:B------:R-:W-:Y:S01]  /*e2e0*/  UIMAD UR6, UR7, UR11, UR6 ;  /* 0x0000000b070672a4 */ /* 0x000fe2000f8e0206 */
[----:B------:R-:W-:Y:S01]  /*e2f0*/  IMAD.WIDE.U32 R168, R13, UR11, R198 ;  /* 0x0000000b0da87c25 */ /* 0x000fe2000f8e00c6 */
[----:B------:R-:W-:Y:S03]  /*e300*/  UISETP.GT.AND UP3, UPT, UR14, UR8, UPT ;  /* 0x000000080e00728c */ /* 0x000fe6000bf64270 */
[----:B------:R-:W-:Y:S04]  /*e310*/  IMAD.WIDE.U32 R20, R21, UR11, R238 ;  /* 0x0000000b15147c25 */ /* 0x000fe8000f8e00ee */
[----:B------:R-:W-:Y:S01]  /*e320*/  IMAD.WIDE.U32 R28, R15, UR11, R200 ;  /* 0x0000000b0f1c7c25 */ /* 0x000fe2000f8e00c8 */
[----:B------:R-:W-:Y:S02]  /*e330*/  LEA R30, P0, R20, c[0x0][0x1f8], 0x1 ;  /* 0x00007e00141e7a11 */ /* 0x000fe400078008ff */
[----:B------:R-:W-:Y:S01]  /*e340*/  IADD3 R0, R21, UR6, RZ ;  /* 0x0000000615007c10 */ /* 0x000fe2000fffe0ff */
[----:B------:R-:W-:Y:S01]  /*e350*/  IMAD.U32 R23, RZ, RZ, UR14 ;  /* 0x0000000eff177e24 */ /* 0x000fe2000f8e00ff */
[----:B------:R-:W-:Y:S01]  /*e360*/  LEA R250, P5, R28, c[0x0][0x1f8], 0x1 ;  /* 0x00007e001cfa7a11 */ /* 0x000fe200078a08ff */
[----:B------:R-:W-:Y:S01]  /*e370*/  @UP3 UIADD3 UR17, UR14, -0x1, URZ ;  /* 0xffffffff0e113890 */ /* 0x000fe2000fffe03f */
[----:B------:R-:W-:Y:S01]  /*e380*/  LEA.HI.X R31, R20, c[0x0][0x1fc], R0, 0x1, P0 ;  /* 0x00007f00141f7a11 */ /* 0x000fe200000f0c00 */
[----:B------:R-:W-:Y:S01]  /*e390*/  LDSM.16.M88.4 R32, [R230+0x10100] ;  /* 0x01010000e620783b */ /* 0x000fe20000000200 */
[----:B------:R-:W-:Y:S01]  /*e3a0*/  LEA R248, P0, R168, c[0x0][0x1f8], 0x1 ;  /* 0x00007e00a8f87a11 */ /* 0x000fe200078008ff */
[----:B------:R-:W-:Y:S01]  /*e3b0*/  IMAD.WIDE.U32 R22, R23, UR11, R202 ;  /* 0x0000000b17167c25 */ /* 0x000fe2000f8e00ca */
[----:B------:R-:W-:Y:S02]  /*e3c0*/  IADD3 R20, R29, UR6, RZ ;  /* 0x000000061d147c10 */ /* 0x000fe4000fffe0ff */
[----:B------:R-:W1:Y:S02]  /*e3d0*/  LDSM.16.M88.4 R8, [R229+0x8100] ;  /* 0x00810000e508783b */ /* 0x000e640000000200 */
[----:B------:R-:W-:Y:S02]  /*e3e0*/  LEA R188, P6, R22, c[0x0][0x1f8], 0x1 ;  /* 0x00007e0016bc7a11 */ /* 0x000fe400078c08ff */
[----:B------:R-:W-:Y:S01]  /*e3f0*/  LEA.HI.X R251, R28, c[0x0][0x1fc], R20, 0x1, P5 ;  /* 0x00007f001cfb7a11 */ /* 0x000fe200028f0c14 */
[----:B------:R-:W2:Y:S01]  /*e400*/  LDSM.16.M88.4 R16, [R229+0x8900] ;  /* 0x00890000e510783b */ /* 0x000ea20000000200 */
[----:B------:R-:W-:Y:S02]  /*e410*/  IADD3 R0, R23, UR6, RZ ;  /* 0x0000000617007c10 */ /* 0x000fe4000fffe0ff */
[----:B------:R-:W-:Y:S02]  /*e420*/  IADD3 R28, P5, R234, UR22, RZ ;  /* 0x00000016ea1c7c10 */ /* 0x000fe4000ffbe0ff */
[----:B------:R-:W3:Y:S01]  /*e430*/  LDSM.16.M88.4 R24, [R229+0x9100] ;  /* 0x00910000e518783b */ /* 0x000ee20000000200 */
[----:B------:R-:W-:Y:S04]  /*e440*/  LEA.HI.X R189, R22, c[0x0][0x1fc], R0, 0x1, P6 ;  /* 0x00007f0016bd7a11 */ /* 0x000fe800030f0c00 */
[----:B------:R-:W4:Y:S05]  /*e450*/  LDSM.16.M88.4 R164, [R229+0x9900] ;  /* 0x00990000e5a4783b */ /* 0x000f2a0000000200 */
[----:B------:R-:W-:Y:S05]  /*e460*/  LDSM.16.M88.4 R172, [R228] ;  /* 0x00000000e4ac783b */ /* 0x000fea0000000200 */
[----:B------:R-:W-:Y:S05]  /*e470*/  LDSM.16.M88.4 R176, [R219] ;  /* 0x00000000dbb0783b */ /* 0x000fea0000000200 */
[----:B------:R-:W-:Y:S05]  /*e480*/  LDSM.16.M88.4 R180, [R218] ;  /* 0x00000000dab4783b */ /* 0x000fea0000000200 */
[----:B------:R-:W-:Y:S01]  /*e490*/  LDSM.16.M88.4 R184, [R217] ;  /* 0x00000000d9b8783b */ /* 0x000fe20000000200 */
[C---:B-1----:R-:W-:Y:S08]  /*e4a0*/  HMMA.16816.F32.BF16 R4, R32.reuse, R8, RZ ;  /* 0x000000082004723c */ /* 0x042ff000000418ff */
[C---:B------:R-:W-:Y:S08]  /*e4b0*/  HMMA.16816.F32.BF16 R8, R32.reuse, R10, RZ ;  /* 0x0000000a2008723c */ /* 0x040ff000000418ff */
[C---:B--2---:R-:W-:Y:S07]  /*e4c0*/  HMMA.16816.F32.BF16 R12, R32.reuse, R16, RZ ;  /* 0x00000010200c723c */ /* 0x044fee00000418ff */
[----:B------:R-:W-:Y:S01]  /*e4d0*/  IADD3 R16, R169, UR6, RZ ;  /* 0x00000006a9107c10 */ /* 0x000fe2000fffe0ff */
[----:B------:R-:W-:Y:S04]  /*e4e0*/  UIADD3 UR6, UR6, UR23, URZ ;  /* 0x0000001706067290 */ /* 0x000fe8000fffe03f */
[----:B------:R-:W-:Y:S02]  /*e4f0*/  LEA.HI.X R249, R168, c[0x0][0x1fc], R16, 0x1, P0 ;  /* 0x00007f00a8f97a11 */ /* 0x000fe400000f0c10 */
[C---:B------:R-:W-:Y:S01]  /*e500*/  HMMA.16816.F32.BF16 R16, R32.reuse, R18, RZ ;  /* 0x000000122010723c */ /* 0x040fe200000418ff */
[----:B------:R-:W1:Y:S01]  /*e510*/  LDSM.16.M88.4 R168, [R226+0x10100] ;  /* 0x01010000e2a8783b */ /* 0x000e620000000200 */
[----:B------:R-:W-:Y:S02]  /*e520*/  LEA R190, P0, R28, c[0x0][0x1f8], 0x1 ;  /* 0x00007e001cbe7a11 */ /* 0x000fe400078008ff */
[----:B------:R-:W-:Y:S02]  /*e530*/  IADD3.X R29, R239, UR6, RZ, P5, !PT ;  /* 0x00000006ef1d7c10 */ /* 0x000fe4000affe4ff */
[----:B------:R-:W-:Y:S01]  /*e540*/  @!PT LDS RZ, [RZ] ;  /* 0x00000000fffff984 */ /* 0x000fe20000000800 */
[----:B------:R-:W-:Y:S01]  /*e550*/  @!PT LDS RZ, [RZ] ;  /* 0x00000000fffff984 */ /* 0x000fe20000000800 */
[----:B------:R-:W-:Y:S01]  /*e560*/  @!PT LDS RZ, [RZ] ;  /* 0x00000000fffff984 */ /* 0x000fe20000000800 */
[----:B------:R4:W-:Y:S01]  /*e570*/  LDGSTS.E.BYPASS.LTC128B.128 [R231+0x100], [R30.64], !P4 ;  /* 0x001000001ee77fae */ /* 0x0009e2000e101d52 */
[----:B------:R-:W-:Y:S01]  /*e580*/  IADD3 R0, P5, R202, UR22, RZ ;  /* 0x00000016ca007c10 */ /* 0x000fe2000ffbe0ff */
[C---:B---3--:R-:W-:Y:S01]  /*e590*/  HMMA.16816.F32.BF16 R20, R32.reuse, R24, RZ ;  /* 0x000000182014723c */ /* 0x048fe200000418ff */
[----:B------:R-:W-:Y:S02]  /*e5a0*/  LEA.HI.X R191, R28, c[0x0][0x1fc], R29, 0x1, P0 ;  /* 0x00007f001cbf7a11 */ /* 0x000fe400000f0c1d */
[----:B------:R2:W-:Y:S01]  /*e5b0*/  LDGSTS.E.BYPASS.LTC128B.128 [R231+0x2100], [R188.64], !P3 ;  /* 0x02100000bce77fae */ /* 0x0005e2000d901d52 */
[----:B------:R-:W-:Y:S04]  /*e5c0*/  LEA R246, P0, R0, c[0x0][0x1f8], 0x1 ;  /* 0x00007e0000f67a11 */ /* 0x000fe800078008ff */
[C---:B------:R-:W-:Y:S01]  /*e5d0*/  HMMA.16816.F32.BF16 R24, R32.reuse, R26, RZ ;  /* 0x0000001a2018723c */ /* 0x040fe200000418ff */
[----:B------:R3:W-:Y:S05]  /*e5e0*/  LDGSTS.E.BYPASS.LTC128B.128 [R231+0x4100], [R250.64], !P2 ;  /* 0x04100000fae77fae */ /* 0x0007ea000d101d52 */
[----:B------:R5:W-:Y:S05]  /*e5f0*/  LDGSTS.E.BYPASS.LTC128B.128 [R231+0x6100], [R248.64], !P1 ;  /* 0x06100000f8e77fae */ /* 0x000bea000c901d52 */
[----:B------:R3:W-:Y:S01]  /*e600*/  LDGSTS.E.BYPASS.LTC128B.128 [R231+0x1100], [R190.64], !P4 ;  /* 0x01100000bee77fae */ /* 0x0007e2000e101d52 */
[C---:B----4-:R-:W-:Y:S01]  /*e610*/  HMMA.16816.F32.BF16 R28, R32.reuse, R164, RZ ;  /* 0x000000a4201c723c */ /* 0x050fe200000418ff */
[----:B--2---:R-:W-:Y:S06]  /*e620*/  IADD3.X R189, R203, UR6, RZ, P5, !PT ;  /* 0x00000006cbbd7c10 */ /* 0x004fec000affe4ff */
[----:B------:R-:W-:Y:S01]  /*e630*/  IADD3 R164, P5, R198, UR22, RZ ;  /* 0x00000016c6a47c10 */ /* 0x000fe2000ffbe0ff */
[----:B------:R-:W-:Y:S01]  /*e640*/  HMMA.16816.F32.BF16 R32, R32, R166, RZ ;  /* 0x000000a62020723c */ /* 0x000fe200000418ff */
[----:B------:R-:W-:Y:S03]  /*e650*/  LEA.HI.X R247, R0, c[0x0][0x1fc], R189, 0x1, P0 ;  /* 0x00007f0000f77a11 */ /* 0x000fe600000f0cbd */
[----:B------:R-:W-:Y:S01]  /*e660*/  IADD3 R0, P0, R200, UR22, RZ ;  /* 0x00000016c8007c10 */ /* 0x000fe2000ff1e0ff */
[----:B------:R-:W-:Y:S01]  /*e670*/  @UP3 UIMAD.WIDE.U32 UR22, UR17, UR4, URZ ;  /* 0x00000004111632a5 */ /* 0x000fe2000f8e003f */
[----:B------:R2:W-:Y:S01]  /*e680*/  LDGSTS.E.BYPASS.LTC128B.128 [R231+0x3100], [R246.64], !P3 ;  /* 0x03100000f6e77fae */ /* 0x0005e2000d901d52 */
[----:B------:R-:W-:Y:S01]  /*e690*/  IADD3.X R167, R199, UR6, RZ, P5, !PT ;  /* 0x00000006c7a77c10 */ /* 0x000fe2000affe4ff */
[C---:B-1----:R-:W-:Y:S01]  /*e6a0*/  HMMA.16816.F32.BF16 R4, R168.reuse, R172, R4 ;  /* 0x000000aca804723c */ /* 0x042fe20000041804 */
[----:B------:R-:W-:Y:S01]  /*e6b0*/  @UP3 USHF.L.U32 UR7, UR22, 0x6, URZ ;  /* 0x0000000616073899 */ /* 0x000fe2000800063f */
[----:B------:R-:W-:Y:S03]  /*e6c0*/  PLOP3.LUT P5, PT, PT, PT, UP3, 0x80, 0x0 ;  /* 0x000000000000781c */ /* 0x000fe60003faf038 */
[----:B------:R-:W-:Y:S01]  /*e6d0*/  IADD3.X R165, R201, UR6, RZ, P0, !PT ;  /* 0x00000006c9a57c10 */ /* 0x000fe200087fe4ff */
[----:B------:R-:W-:Y:S01]  /*e6e0*/  @UP3 USHF.R.S32.HI UR6, URZ, 0x1f, UR17 ;  /* 0x0000001f3f063899 */ /* 0x000fe20008011411 */
[C---:B-----5:R-:W-:Y:S01]  /*e6f0*/  LEA R248, P6, R0.reuse, c[0x0][0x1f8], 0x1 ;  /* 0x00007e0000f87a11 */ /* 0x060fe200078c08ff */
[C---:B------:R-:W-:Y:S02]  /*e700*/  HMMA.16816.F32.BF16 R8, R168.reuse, R174, R8 ;  /* 0x000000aea808723c */ /* 0x040fe40000041808 */
[----:B------:R-:W-:Y:S02]  /*e710*/  @UP3 UIMAD UR6, UR6, UR4, URZ ;  /* 0x00000004060632a4 */ /* 0x000fe4000f8e023f */
[----:B------:R-:W-:Y:S02]  /*e720*/  LEA.HI.X R249, R0, c[0x0][0x1fc], R165, 0x1, P6 ;  /* 0x00007f0000f97a11 */ /* 0x000fe400030f0ca5 */
[C---:B---3--:R-:W-:Y:S01]  /*e730*/  LEA R250, P0, R164.reuse, c[0x0][0x1f8], 0x1 ;  /* 0x00007e00a4fa7a11 */ /* 0x048fe200078008ff */
[----:B------:R-:W-:Y:S01]  /*e740*/  @UP3 UIMAD UR6, UR17, UR5, UR6 ;  /* 0x00000005110632a4 */ /* 0x000fe2000f8e0206 */
[C---:B------:R-:W-:Y:S01]  /*e750*/  HMMA.16816.F32.BF16 R12, R168.reuse, R176, R12 ;  /* 0x000000b0a80c723c */ /* 0x040fe2000004180c */
[----:B------:R1:W-:Y:S01]  /*e760*/  LDGSTS.E.BYPASS.LTC128B.128 [R231+0x5100], [R248.64], !P2 ;  /* 0x05100000f8e77fae */ /* 0x0003e2000d101d52 */
[----:B------:R-:W-:Y:S01]  /*e770*/  PLOP3.LUT P6, PT, PT, PT, UP3, 0x80, 0x0 ;  /* 0x000000000000781c */ /* 0x000fe20003fcf038 */
[----:B------:R-:W-:Y:S01]  /*e780*/  @UP3 UIADD3 UR6, UR23, UR6, URZ ;  /* 0x0000000617063290 */ /* 0x000fe2000fffe03f */
[----:B------:R-:W-:Y:S02]  /*e790*/  LEA.HI.X R251, R164, c[0x0][0x1fc], R167, 0x1, P0 ;  /* 0x00007f00a4fb7a11 */ /* 0x000fe400000f0ca7 */
[----:B------:R-:W-:Y:S01]  /*e7a0*/  PLOP3.LUT P0, PT, PT, PT, UP3, 0x80, 0x0 ;  /* 0x000000000000781c */ /* 0x000fe20003f0f038 */
[----:B------:R-:W-:Y:S01]  /*e7b0*/  @UP3 USHF.L.U64.HI UR6, UR22, 0x6, UR6 ;  /* 0x0000000616063899 */ /* 0x000fe20008010206 */
[C---:B------:R-:W-:Y:S01]  /*e7c0*/  HMMA.16816.F32.BF16 R16, R168.reuse, R178, R16 ;  /* 0x000000b2a810723c */ /* 0x040fe20000041810 */
[----:B------:R1:W-:Y:S05]  /*e7d0*/  LDGSTS.E.BYPASS.LTC128B.128 [R231+0x7100], [R250.64], !P1 ;  /* 0x07100000fae77fae */ /* 0x0003ea000c901d52 */
[----:B------:R-:W-:Y:S01]  /*e7e0*/  LDSM.16.M88.4 R164, [R225+0x10100] ;  /* 0x01010000e1a4783b */ /* 0x000fe20000000200 */
[----:B------:R-:W-:Y:S01]  /*e7f0*/  @P6 IADD3 R245, P6, R236, UR7, RZ ;  /* 0x00000007ecf56c10 */ /* 0x000fe2000ffde0ff */
[C---:B------:R-:W-:Y:S03]  /*e800*/  HMMA.16816.F32.BF16 R20, R168.reuse, R180, R20 ;  /* 0x000000b4a814723c */ /* 0x040fe60000041814 */
[----:B------:R-:W3:Y:S01]  /*e810*/  LDSM.16.M88.4 R188, [R224+0x8100] ;  /* 0x00810000e0bc783b */ /* 0x000ee20000000200 */
[----:B------:R-:W-:Y:S04]  /*e820*/  @P5 LEA R0, P5, R245, c[0x0][0x1c8], 0x1 ;  /* 0x00007200f5005a11 */ /* 0x000fe800078a08ff */
[C---:B------:R-:W-:Y:S01]  /*e830*/  HMMA.16816.F32.BF16 R24, R168.reuse, R182, R24 ;  /* 0x000000b6a818723c */ /* 0x040fe20000041818 */
[----:B------:R-:W4:Y:S05]  /*e840*/  LDSM.16.M88.4 R172, [R224+0x8900] ;  /* 0x00890000e0ac783b */ /* 0x000f2a0000000200 */
[----:B------:R-:W0:Y:S02]  /*e850*/  LDGDEPBAR ;  /* 0x00000000000079af */ /* 0x000e240000000000 */
[C---:B------:R-:W-:Y:S03]  /*e860*/  HMMA.16816.F32.BF16 R28, R168.reuse, R184, R28 ;  /* 0x000000b8a81c723c */ /* 0x040fe6000004181c */
[----:B------:R-:W-:Y:S05]  /*e870*/  LDSM.16.M88.4 R176, [R224+0x9900] ;  /* 0x00990000e0b0783b */ /* 0x000fea0000000200 */
[----:B------:R-:W-:Y:S01]  /*e880*/  HMMA.16816.F32.BF16 R32, R168, R186, R32 ;  /* 0x000000baa820723c */ /* 0x000fe20000041820 */
[----:B------:R-:W5:Y:S05]  /*e890*/  LDSM.16.M88.4 R168, [R224+0x9100] ;  /* 0x00910000e0a8783b */ /* 0x000f6a0000000200 */
[----:B------:R-:W-:Y:S05]  /*e8a0*/  LDSM.16.M88.4 R180, [R223+0x10100] ;  /* 0x01010000dfb4783b */ /* 0x000fea0000000200 */
[----:B------:R-:W1:Y:S01]  /*e8b0*/  LDSM.16.M88.4 R184, [R216] ;  /* 0x00000000d8b8783b */ /* 0x000e620000000200 */
[C---:B---3--:R-:W-:Y:S08]  /*e8c0*/  HMMA.16816.F32.BF16 R4, R164.reuse, R188, R4 ;  /* 0x000000bca404723c */ /* 0x048ff00000041804 */
[C---:B------:R-:W-:Y:S01]  /*e8d0*/  HMMA.16816.F32.BF16 R8, R164.reuse, R190, R8 ;  /* 0x000000bea408723c */ /* 0x040fe20000041808 */
[----:B------:R-:W3:Y:S07]  /*e8e0*/  LDSM.16.M88.4 R188, [R216+0x800] ;  /* 0x00080000d8bc783b */ /* 0x000eee0000000200 */
[C---:B----4-:R-:W-:Y:S08]  /*e8f0*/  HMMA.16816.F32.BF16 R12, R164.reuse, R172, R12 ;  /* 0x000000aca40c723c */ /* 0x050ff0000004180c */
[C---:B------:R-:W-:Y:S01]  /*e900*/  HMMA.16816.F32.BF16 R16, R164.reuse, R174, R16 ;  /* 0x000000aea410723c */ /* 0x040fe20000041810 */
[----:B------:R-:W4:Y:S07]  /*e910*/  LDSM.16.M88.4 R172, [R216+0x1000] ;  /* 0x00100000d8ac783b */ /* 0x000f2e0000000200 */
[C---:B-----5:R-:W-:Y:S08]  /*e920*/  HMMA.16816.F32.BF16 R20, R164.reuse, R168, R20 ;  /* 0x000000a8a414723c */ /* 0x060ff00000041814 */
[C---:B------:R-:W-:Y:S01]  /*e930*/  HMMA.16816.F32.BF16 R24, R164.reuse, R170, R24 ;  /* 0x000000aaa418723c */ /* 0x040fe20000041818 */
[----:B------:R-:W-:Y:S07]  /*e940*/  LDSM.16.M88.4 R168, [R230+0x14100] ;  /* 0x01410000e6a8783b */ /* 0x000fee0000000200 */
[C---:B------:R-:W-:Y:S08]  /*e950*/  HMMA.16816.F32.BF16 R28, R164.reuse, R176, R28 ;  /* 0x000000b0a41c723c */ /* 0x040ff0000004181c */
[----:B------:R-:W-:Y:S01]  /*e960*/  HMMA.16816.F32.BF16 R32, R164, R178, R32 ;  /* 0x000000b2a420723c */ /* 0x000fe20000041820 */
[----:B------:R-:W5:Y:S05]  /*e970*/  LDSM.16.M88.4 R164, [R216+0x1800] ;  /* 0x00180000d8a4783b */ /* 0x000f6a0000000200 */
[----:B------:R-:W2:Y:S02]  /*e980*/  LDSM.16.M88.4 R176, [R229+0xa100] ;  /* 0x00a10000e5b0783b */ /* 0x000ea40000000200 */
[C---:B-1----:R-:W-:Y:S08]  /*e990*/  HMMA.16816.F32.BF16 R4, R180.reuse, R184, R4 ;  /* 0x000000b8b404723c */ /* 0x042ff00000041804 */
[C---:B------:R-:W-:Y:S01]  /*e9a0*/  HMMA.16816.F32.BF16 R8, R180.reuse, R186, R8 ;  /* 0x000000bab408723c */ /* 0x040fe20000041808 */
[----:B------:R-:W1:Y:S07]  /*e9b0*/  LDSM.16.M88.4 R184, [R229+0xa900] ;  /* 0x00a90000e5b8783b */ /* 0x000e6e0000000200 */
[C---:B---3--:R-:W-:Y:S08]  /*e9c0*/  HMMA.16816.F32.BF16 R12, R180.reuse, R188, R12 ;  /* 0x000000bcb40c723c */ /* 0x048ff0000004180c */
[C---:B------:R-:W-:Y:S01]  /*e9d0*/  HMMA.16816.F32.BF16 R16, R180.reuse, R190, R16 ;  /* 0x000000beb410723c */ /* 0x040fe20000041810 */
[----:B------:R-:W3:Y:S07]  /*e9e0*/  LDSM.16.M88.4 R188, [R229+0xb100] ;  /* 0x00b10000e5bc783b */ /* 0x000eee0000000200 */
[C---:B----4-:R-:W-:Y:S08]  /*e9f0*/  HMMA.16816.F32.BF16 R20, R180.reuse, R172, R20 ;  /* 0x000000acb414723c */ /* 0x050ff00000041814 */
[C---:B------:R-:W-:Y:S01]  /*ea00*/  HMMA.16816.F32.BF16 R24, R180.reuse, R174, R24 ;  /* 0x000000aeb418723c */ /* 0x040fe20000041818 */
[----:B------:R-:W4:Y:S07]  /*ea10*/  LDSM.16.M88.4 R172, [R229+0xb900] ;  /* 0x00b90000e5ac783b */ /* 0x000f2e0000000200 */
[C---:B-----5:R-:W-:Y:S08]  /*ea20*/  HMMA.16816.F32.BF16 R28, R180.reuse, R164, R28 ;  /* 0x000000a4b41c723c */ /* 0x060ff0000004181c */
[----:B------:R-:W-:Y:S01]  /*ea30*/  HMMA.16816.F32.BF16 R32, R180, R166, R32 ;  /* 0x000000a6b420723c */ /* 0x000fe20000041820 */
[----:B------:R-:W-:Y:S05]  /*ea40*/  LDSM.16.M88.4 R164, [R226+0x14100] ;  /* 0x01410000e2a4783b */ /* 0x000fea0000000200 */
[----:B------:R-:W-:Y:S02]  /*ea50*/  LDSM.16.M88.4 R180, [R214] ;  /* 0x00000000d6b4783b */ /* 0x000fe40000000200 */
[C---:B--2---:R-:W-:Y:S08]  /*ea60*/  HMMA.16816.F32.BF16 R4, R168.reuse, R176, R4 ;  /* 0x000000b0a804723c */ /* 0x044ff00000041804 */
[C---:B------:R-:W-:Y:S01]  /*ea70*/  HMMA.16816.F32.BF16 R8, R168.reuse, R178, R8 ;  /* 0x000000b2a808723c */ /* 0x040fe20000041808 */
[----:B------:R-:W2:Y:S07]  /*ea80*/  LDSM.16.M88.4 R176, [R215] ;  /* 0x00000000d7b0783b */ /* 0x000eae0000000200 */
[C---:B-1----:R-:W-:Y:S08]  /*ea90*/  HMMA.16816.F32.BF16 R12, R168.reuse, R184, R12 ;  /* 0x000000b8a80c723c */ /* 0x042ff0000004180c */
[C---:B------:R-:W-:Y:S01]  /*eaa0*/  HMMA.16816.F32.BF16 R16, R168.reuse, R186, R16 ;  /* 0x000000baa810723c */ /* 0x040fe20000041810 */
[----:B------:R-:W1:Y:S07]  /*eab0*/  LDSM.16.M88.4 R184, [R213] ;  /* 0x00000000d5b8783b */ /* 0x000e6e0000000200 */
[C---:B---3--:R-:W-:Y:S08]  /*eac0*/  HMMA.16816.F32.BF16 R20, R168.reuse, R188, R20 ;  /* 0x000000bca814723c */ /* 0x048ff00000041814 */
[C---:B------:R-:W-:Y:S01]  /*ead0*/  HMMA.16816.F32.BF16 R24, R168.reuse, R190, R24 ;  /* 0x000000bea818723c */ /* 0x040fe20000041818 */
[----:B------:R-:W3:Y:S07]  /*eae0*/  LDSM.16.M88.4 R188, [R212] ;  /* 0x00000000d4bc783b */ /* 0x000eee0000000200 */
[C---:B----4-:R-:W-:Y:S08]  /*eaf0*/  HMMA.16816.F32.BF16 R28, R168.reuse, R172, R28 ;  /* 0x000000aca81c723c */ /* 0x050ff0000004181c */
[----:B------:R-:W-:Y:S01]  /*eb00*/  HMMA.16816.F32.BF16 R32, R168, R174, R32 ;  /* 0x000000aea820723c */ /* 0x000fe20000041820 */
[----:B------:R-:W-:Y:S05]  /*eb10*/  LDSM.16.M88.4 R168, [R225+0x14100] ;  /* 0x01410000e1a8783b */ /* 0x000fea0000000200 */
[----:B------:R-:W4:Y:S02]  /*eb20*/  LDSM.16.M88.4 R172, [R224+0xa100] ;  /* 0x00a10000e0ac783b */ /* 0x000f240000000200 */
[C---:B--2---:R-:W-:Y:S08]  /*eb30*/  HMMA.16816.F32.BF16 R4, R164.reuse, R176, R4 ;  /* 0x000000b0a404723c */ /* 0x044ff00000041804 */
[C---:B------:R-:W-:Y:S01]  /*eb40*/  HMMA.16816.F32.BF16 R8, R164.reuse, R178, R8 ;  /* 0x000000b2a408723c */ /* 0x040fe20000041808 */
[----:B------:R-:W2:Y:S07]  /*eb50*/  LDSM.16.M88.4 R176, [R224+0xa900] ;  /* 0x00a90000e0b0783b */ /* 0x000eae0000000200 */
[C---:B------:R-:W-:Y:S08]  /*eb60*/  HMMA.16816.F32.BF16 R12, R164.reuse, R180, R12 ;  /* 0x000000b4a40c723c */ /* 0x040ff0000004180c */
[C---:B------:R-:W-:Y:S01]  /*eb70*/  HMMA.16816.F32.BF16 R16, R164.reuse, R182, R16 ;  /* 0x000000b6a410723c */ /* 0x040fe20000041810 */
[----:B------:R-:W5:Y:S07]  /*eb80*/  LDSM.16.M88.4 R180, [R224+0xb100] ;  /* 0x00b10000e0b4783b */ /* 0x000f6e0000000200 */
[C---:B-1----:R-:W-:Y:S08]  /*eb90*/  HMMA.16816.F32.BF16 R20, R164.reuse, R184, R20 ;  /* 0x000000b8a414723c */ /* 0x042ff00000041814 */
[C---:B------:R-:W-:Y:S01]  /*eba0*/  HMMA.16816.F32.BF16 R24, R164.reuse, R186, R24 ;  /* 0x000000baa418723c */ /* 0x040fe20000041818 */
[----:B------:R-:W1:Y:S07]  /*ebb0*/  LDSM.16.M88.4 R184, [R224+0xb900] ;  /* 0x00b90000e0b8783b */ /* 0x000e6e0000000200 */
[C---:B---3--:R-:W-:Y:S08]  /*ebc0*/  HMMA.16816.F32.BF16 R28, R164.reuse, R188, R28 ;  /* 0x000000bca41c723c */ /* 0x048ff0000004181c */
[----:B------:R-:W-:Y:S01]  /*ebd0*/  HMMA.16816.F32.BF16 R32, R164, R190, R32 ;  /* 0x000000bea420723c */ /* 0x000fe20000041820 */
[----:B------:R-:W-:Y:S05]  /*ebe0*/  LDSM.16.M88.4 R164, [R223+0x14100] ;  /* 0x01410000dfa4783b */ /* 0x000fea0000000200 */
[----:B------:R-:W3:Y:S02]  /*ebf0*/  LDSM.16.M88.4 R188, [R216+0x2000] ;  /* 0x00200000d8bc783b */ /* 0x000ee40000000200 */
[C---:B----4-:R-:W-:Y:S08]  /*ec00*/  HMMA.16816.F32.BF16 R4, R168.reuse, R172, R4 ;  /* 0x000000aca804723c */ /* 0x050ff00000041804 */
[C---:B------:R-:W-:Y:S01]  /*ec10*/  HMMA.16816.F32.BF16 R8, R168.reuse, R174, R8 ;  /* 0x000000aea808723c */ /* 0x040fe20000041808 */
[----:B------:R-:W4:Y:S07]  /*ec20*/  LDSM.16.M88.4 R172, [R216+0x2800] ;  /* 0x00280000d8ac783b */ /* 0x000f2e0000000200 */
[C---:B--2---:R-:W-:Y:S08]  /*ec30*/  HMMA.16816.F32.BF16 R12, R168.reuse, R176, R12 ;  /* 0x000000b0a80c723c */ /* 0x044ff0000004180c */
[C---:B------:R-:W-:Y:S01]  /*ec40*/  HMMA.16816.F32.BF16 R16, R168.reuse, R178, R16 ;  /* 0x000000b2a810723c */ /* 0x040fe20000041810 */
[----:B------:R-:W-:Y:S07]  /*ec50*/  LDSM.16.M88.4 R176, [R216+0x3800] ;  /* 0x00380000d8b0783b */ /* 0x000fee0000000200 */
[C---:B-----5:R-:W-:Y:S08]  /*ec60*/  HMMA.16816.F32.BF16 R20, R168.reuse, R180, R20 ;  /* 0x000000b4a814723c */ /* 0x060ff00000041814 */
[C---:B------:R-:W-:Y:S01]  /*ec70*/  HMMA.16816.F32.BF16 R24, R168.reuse, R182, R24 ;  /* 0x000000b6a818723c */ /* 0x040fe20000041818 */
[----:B------:R-:W-:Y:S07]  /*ec80*/  LDSM.16.M88.4 R180, [R230+0x18100] ;  /* 0x01810000e6b4783b */ /* 0x000fee0000000200 */
[C---:B-1----:R-:W-:Y:S08]  /*ec90*/  HMMA.16816.F32.BF16 R28, R168.reuse, R184, R28 ;  /* 0x000000b8a81c723c */ /* 0x042ff0000004181c */
[----:B------:R-:W-:Y:S01]  /*eca0*/  HMMA.16816.F32.BF16 R32, R168, R186, R32 ;  /* 0x000000baa820723c */ /* 0x000fe20000041820 */
[----:B------:R-:W1:Y:S05]  /*ecb0*/  LDSM.16.M88.4 R168, [R216+0x3000] ;  /* 0x00300000d8a8783b */ /* 0x000e6a0000000200 */
[----:B------:R-:W2:Y:S02]  /*ecc0*/  LDSM.16.M88.4 R184, [R229+0xc100] ;  /* 0x00c10000e5b8783b */ /* 0x000ea40000000200 */
        /* <DEDUP_REMOVED lines=9> */
[C---:B------:R-:W-:Y:S08]  /*ed60*/  HMMA.16816.F32.BF16 R28, R164.reuse, R176, R28 ;  /* 0x000000b0a41c723c */ /* 0x040ff0000004181c */
[----:B------:R-:W-:Y:S01]  /*ed70*/  HMMA.16816.F32.BF16 R32, R164, R178, R32 ;  /* 0x000000b2a420723c */ /* 0x000fe20000041820 */
[----:B------:R-:W-:Y:S05]  /*ed80*/  LDSM.16.M88.4 R164, [R226+0x18100] ;  /* 0x01810000e2a4783b */ /* 0x000fea0000000200 */
[----:B------:R-:W5:Y:S02]  /*ed90*/  LDSM.16.M88.4 R176, [R211] ;  /* 0x00000000d3b0783b */ /* 0x000f640000000200 */
[C---:B--2---:R-:W-:Y:S08]  /*eda0*/  HMMA.16816.F32.BF16 R4, R180.reuse, R184, R4 ;  /* 0x000000b8b404723c */ /* 0x044ff00000041804 */
[C---:B------:R-:W-:Y:S01]  /*edb0*/  HMMA.16816.F32.BF16 R8, R180.reuse, R186, R8 ;  /* 0x000000bab408723c */ /* 0x040fe20000041808 */
[----:B------:R-:W2:Y:S07]  /*edc0*/  LDSM.16.M88.4 R184, [R210] ;  /* 0x00000000d2b8783b */ /* 0x000eae0000000200 */
[C---:B---3--:R-:W-:Y:S08]  /*edd0*/  HMMA.16816.F32.BF16 R12, R180.reuse, R188, R12 ;  /* 0x000000bcb40c723c */ /* 0x048ff0000004180c */
[C---:B------:R-:W-:Y:S01]  /*ede0*/  HMMA.16816.F32.BF16 R16, R180.reuse, R190, R16 ;  /* 0x000000beb410723c */ /* 0x040fe20000041810 */
[----:B------:R-:W3:Y:S07]  /*edf0*/  LDSM.16.M88.4 R188, [R209] ;  /* 0x00000000d1bc783b */ /* 0x000eee0000000200 */
[C---:B----4-:R-:W-:Y:S08]  /*ee00*/  HMMA.16816.F32.BF16 R20, R180.reuse, R172, R20 ;  /* 0x000000acb414723c */ /* 0x050ff00000041814 */
[C---:B------:R-:W-:Y:S01]  /*ee10*/  HMMA.16816.F32.BF16 R24, R180.reuse, R174, R24 ;  /* 0x000000aeb418723c */ /* 0x040fe20000041818 */
[----:B------:R-:W4:Y:S07]  /*ee20*/  LDSM.16.M88.4 R172, [R208] ;  /* 0x00000000d0ac783b */ /* 0x000f2e0000000200 */
[C---:B-1----:R-:W-:Y:S08]  /*ee30*/  HMMA.16816.F32.BF16 R28, R180.reuse, R168, R28 ;  /* 0x000000a8b41c723c */ /* 0x042ff0000004181c */
[----:B------:R-:W-:Y:S01]  /*ee40*/  HMMA.16816.F32.BF16 R32, R180, R170, R32 ;  /* 0x000000aab420723c */ /* 0x000fe20000041820 */
[----:B------:R-:W-:Y:S05]  /*ee50*/  LDSM.16.M88.4 R168, [R225+0x18100] ;  /* 0x01810000e1a8783b */ /* 0x000fea0000000200 */
[----:B------:R-:W1:Y:S02]  /*ee60*/  LDSM.16.M88.4 R180, [R224+0xc100] ;  /* 0x00c10000e0b4783b */ /* 0x000e640000000200 */
[C---:B-----5:R-:W-:Y:S08]  /*ee70*/  HMMA.16816.F32.BF16 R4, R164.reuse, R176, R4 ;  /* 0x000000b0a404723c */ /* 0x060ff00000041804 */
[C---:B------:R-:W-:Y:S01]  /*ee80*/  HMMA.16816.F32.BF16 R8, R164.reuse, R178, R8 ;  /* 0x000000b2a408723c */ /* 0x040fe20000041808 */
[----:B------:R-:W5:Y:S07]  /*ee90*/  LDSM.16.M88.4 R176, [R224+0xc900] ;  /* 0x00c90000e0b0783b */ /* 0x000f6e0000000200 */
        /* <DEDUP_REMOVED lines=8> */
[----:B------:R-:W-:Y:S05]  /*ef20*/  LDSM.16.M88.4 R164, [R223+0x18100] ;  /* 0x01810000dfa4783b */ /* 0x000fea0000000200 */
[----:B------:R-:W4:Y:S02]  /*ef30*/  LDSM.16.M88.4 R172, [R216+0x4000] ;  /* 0x00400000d8ac783b */ /* 0x000f240000000200 */
[C---:B-1----:R-:W-:Y:S08]  /*ef40*/  HMMA.16816.F32.BF16 R4, R168.reuse, R180, R4 ;  /* 0x000000b4a804723c */ /* 0x042ff00000041804 */
[C---:B------:R-:W-:Y:S01]  /*ef50*/  HMMA.16816.F32.BF16 R8, R168.reuse, R182, R8 ;  /* 0x000000b6a808723c */ /* 0x040fe20000041808 */
[----:B------:R-:W1:Y:S07]  /*ef60*/  LDSM.16.M88.4 R180, [R216+0x4800] ;  /* 0x00480000d8b4783b */ /* 0x000e6e0000000200 */
[C---:B-----5:R-:W-:Y:S08]  /*ef70*/  HMMA.16816.F32.BF16 R12, R168.reuse, R176, R12 ;  /* 0x000000b0a80c723c */ /* 0x060ff0000004180c */
[C---:B------:R-:W-:Y:S01]  /*ef80*/  HMMA.16816.F32.BF16 R16, R168.reuse, R178, R16 ;  /* 0x000000b2a810723c */ /* 0x040fe20000041810 */
[----:B------:R-:W-:Y:S07]  /*ef90*/  LDSM.16.M88.4 R176, [R216+0x5800] ;  /* 0x00580000d8b0783b */ /* 0x000fee0000000200 */
[C---:B--2---:R-:W-:Y:S08]  /*efa0*/  HMMA.16816.F32.BF16 R20, R168.reuse, R184, R20 ;  /* 0x000000b8a814723c */ /* 0x044ff00000041814 */
[C---:B------:R-:W-:Y:S01]  /*efb0*/  HMMA.16816.F32.BF16 R24, R168.reuse, R186, R24 ;  /* 0x000000baa818723c */ /* 0x040fe20000041818 */
[----:B------:R-:W-:Y:S07]  /*efc0*/  LDSM.16.M88.4 R184, [R230+0x1c100] ;  /* 0x01c10000e6b8783b */ /* 0x000fee0000000200 */
[C---:B---3--:R-:W-:Y:S08]  /*efd0*/  HMMA.16816.F32.BF16 R28, R168.reuse, R188, R28 ;  /* 0x000000bca81c723c */ /* 0x048ff0000004181c */
[----:B------:R-:W-:Y:S01]  /*efe0*/  HMMA.16816.F32.BF16 R32, R168, R190, R32 ;  /* 0x000000bea820723c */ /* 0x000fe20000041820 */
[----:B------:R-:W2:Y:S05]  /*eff0*/  LDSM.16.M88.4 R168, [R216+0x5000] ;  /* 0x00500000d8a8783b */ /* 0x000eaa0000000200 */
[----:B------:R-:W3:Y:S02]  /*f000*/  LDSM.16.M88.4 R188, [R229+0xe100] ;  /* 0x00e10000e5bc783b */ /* 0x000ee40000000200 */
[C---:B----4-:R-:W-:Y:S08]  /*f010*/  HMMA.16816.F32.BF16 R4, R164.reuse, R172, R4 ;  /* 0x000000aca404723c */ /* 0x050ff00000041804 */
[C---:B------:R-:W-:Y:S01]  /*f020*/  HMMA.16816.F32.BF16 R8, R164.reuse, R174, R8 ;  /* 0x000000aea408723c */ /* 0x040fe20000041808 */
[----:B------:R-:W4:Y:S07]  /*f030*/  LDSM.16.M88.4 R172, [R229+0xe900] ;  /* 0x00e90000e5ac783b */ /* 0x000f2e0000000200 */
        /* <DEDUP_REMOVED lines=8> */
[----:B------:R-:W2:Y:S05]  /*f0c0*/  LDSM.16.M88.4 R164, [R229+0xf900] ;  /* 0x00f90000e5a4783b */ /* 0x000eaa0000000200 */
[----:B------:R-:W-:Y:S02]  /*f0d0*/  LDSM.16.M88.4 R176, [R206] ;  /* 0x00000000ceb0783b */ /* 0x000fe40000000200 */
[C---:B---3--:R-:W-:Y:S08]  /*f0e0*/  HMMA.16816.F32.BF16 R4, R184.reuse, R188, R4 ;  /* 0x000000bcb804723c */ /* 0x048ff00000041804 */
[C---:B------:R-:W-:Y:S01]  /*f0f0*/  HMMA.16816.F32.BF16 R8, R184.reuse, R190, R8 ;  /* 0x000000beb808723c */ /* 0x040fe20000041808 */
[----:B------:R-:W-:Y:S07]  /*f100*/  LDSM.16.M88.4 R188, [R204] ;  /* 0x00000000ccbc783b */ /* 0x000fee0000000200 */
[C---:B----4-:R-:W-:Y:S08]  /*f110*/  HMMA.16816.F32.BF16 R12, R184.reuse, R172, R12 ;  /* 0x000000acb80c723c */ /* 0x050ff0000004180c */
[C---:B------:R-:W-:Y:S01]  /*f120*/  HMMA.16816.F32.BF16 R16, R184.reuse, R174, R16 ;  /* 0x000000aeb810723c */ /* 0x040fe20000041810 */
[----:B------:R-:W3:Y:S07]  /*f130*/  LDSM.16.M88.4 R172, [R207] ;  /* 0x00000000cfac783b */ /* 0x000eee0000000200 */
[C---:B-1----:R-:W-:Y:S08]  /*f140*/  HMMA.16816.F32.BF16 R20, R184.reuse, R180, R20 ;  /* 0x000000b4b814723c */ /* 0x042ff00000041814 */
[C---:B------:R-:W-:Y:S01]  /*f150*/  HMMA.16816.F32.BF16 R24, R184.reuse, R182, R24 ;  /* 0x000000b6b818723c */ /* 0x040fe20000041818 */
[----:B------:R-:W1:Y:S07]  /*f160*/  LDSM.16.M88.4 R180, [R205] ;  /* 0x00000000cdb4783b */ /* 0x000e6e0000000200 */
[C---:B--2---:R-:W-:Y:S07]  /*f170*/  HMMA.16816.F32.BF16 R28, R184.reuse, R164, R28 ;  /* 0x000000a4b81c723c */ /* 0x044fee000004181c */
[----:B------:R-:W-:Y:S01]  /*f180*/  @P0 IADD3.X R164, R243, UR6, RZ, P6, !PT ;  /* 0x00000006f3a40c10 */ /* 0x000fe2000b7fe4ff */
[----:B------:R-:W-:Y:S01]  /*f190*/  HMMA.16816.F32.BF16 R32, R184, R166, R32 ;  /* 0x000000a6b820723c */ /* 0x000fe20000041820 */
[----:B------:R-:W-:Y:S02]  /*f1a0*/  PLOP3.LUT P0, PT, PT, PT, UP3, 0x80, 0x0 ;  /* 0x000000000000781c */ /* 0x000fe40003f0f038 */
[----:B------:R-:W-:Y:S05]  /*f1b0*/  PLOP3.LUT P6, PT, PT, PT, UP3, 0x80, 0x0 ;  /* 0x000000000000781c */ /* 0x000fea0003fcf038 */
[C---:B---3--:R-:W-:Y:S06]  /*f1c0*/  HMMA.16816.F32.BF16 R4, R168.reuse, R172, R4 ;  /* 0x000000aca804723c */ /* 0x048fec0000041804 */
[----:B------:R-:W-:Y:S02]  /*f1d0*/  @P0 LEA.HI.X R185, R245, c[0x0][0x1cc], R164, 0x1, P5 ;  /* 0x00007300f5b90a11 */ /* 0x000fe400028f0ca4 */
[----:B------:R-:W-:Y:S01]  /*f1e0*/  LDSM.16.M88.4 R164, [R225+0x1c100] ;  /* 0x01c10000e1a4783b */ /* 0x000fe20000000200 */
[C---:B------:R-:W-:Y:S01]  /*f1f0*/  HMMA.16816.F32.BF16 R8, R168.reuse, R174, R8 ;  /* 0x000000aea808723c */ /* 0x040fe20000041808 */
[----:B------:R-:W-:Y:S02]  /*f200*/  PLOP3.LUT P5, PT, PT, PT, UP3, 0x80, 0x0 ;  /* 0x000000000000781c */ /* 0x000fe40003faf038 */
[----:B------:R-:W-:Y:S01]  /*f210*/  PLOP3.LUT P0, PT, PT, PT, UP3, 0x80, 0x0 ;  /* 0x000000000000781c */ /* 0x000fe20003f0f038 */
[----:B------:R-:W2:Y:S01]  /*f220*/  LDSM.16.M88.4 R172, [R224+0xe100] ;  /* 0x00e10000e0ac783b */ /* 0x000ea20000000200 */
[----:B------:R-:W-:Y:S03]  /*f230*/  @P6 IADD3 R187, P6, R197, UR7, RZ ;  /* 0x00000007c5bb6c10 */ /* 0x000fe6000ffde0ff */
[C---:B------:R-:W-:Y:S06]  /*f240*/  HMMA.16816.F32.BF16 R12, R168.reuse, R176, R12 ;  /* 0x000000b0a80c723c */ /* 0x040fec000004180c */
[C---:B------:R-:W-:Y:S02]  /*f250*/  @P5 LEA R186, P5, R187.reuse, c[0x0][0x1c8], 0x1 ;  /* 0x00007200bbba5a11 */ /* 0x040fe400078a08ff */
[C---:B------:R-:W-:Y:S01]  /*f260*/  HMMA.16816.F32.BF16 R16, R168.reuse, R178, R16 ;  /* 0x000000b2a810723c */ /* 0x040fe20000041810 */
[----:B------:R-:W3:Y:S03]  /*f270*/  LDSM.16.M88.4 R176, [R224+0xe900] ;  /* 0x00e90000e0b0783b */ /* 0x000ee60000000200 */
[----:B------:R-:W-:Y:S02]  /*f280*/  @P0 IADD3.X R184, R196, UR6, RZ, P6, !PT ;  /* 0x00000006c4b80c10 */ /* 0x000fe4000b7fe4ff */
[----:B------:R-:W-:Y:S02]  /*f290*/  PLOP3.LUT P0, PT, PT, PT, UP3, 0x80, 0x0 ;  /* 0x000000000000781c */ /* 0x000fe40003f0f038 */
[C---:B-1----:R-:W-:Y:S01]  /*f2a0*/  HMMA.16816.F32.BF16 R20, R168.reuse, R180, R20 ;  /* 0x000000b4a814723c */ /* 0x042fe20000041814 */
[----:B------:R-:W-:Y:S07]  /*f2b0*/  PLOP3.LUT P6, PT, PT, PT, UP3, 0x80, 0x0 ;  /* 0x000000000000781c */ /* 0x000fee0003fcf038 */
[C---:B------:R-:W-:Y:S01]  /*f2c0*/  HMMA.16816.F32.BF16 R24, R168.reuse, R182, R24 ;  /* 0x000000b6a818723c */ /* 0x040fe20000041818 */
[----:B------:R-:W1:Y:S03]  /*f2d0*/  LDSM.16.M88.4 R180, [R224+0xf100] ;  /* 0x00f10000e0b4783b */ /* 0x000e660000000200 */
[----:B------:R-:W-:Y:S02]  /*f2e0*/  @P0 LEA.HI.X R187, R187, c[0x0][0x1cc], R184, 0x1, P5 ;  /* 0x00007300bbbb0a11 */ /* 0x000fe400028f0cb8 */
[----:B------:R-:W-:Y:S02]  /*f2f0*/  @P6 IADD3 R184, P6, R195, UR7, RZ ;  /* 0x00000007c3b86c10 */ /* 0x000fe4000ffde0ff */
[C---:B------:R-:W-:Y:S01]  /*f300*/  HMMA.16816.F32.BF16 R28, R168.reuse, R188, R28 ;  /* 0x000000bca81c723c */ /* 0x040fe2000004181c */
[----:B------:R-:W-:Y:S02]  /*f310*/  PLOP3.LUT P5, PT, PT, PT, UP3, 0x80, 0x0 ;  /* 0x000000000000781c */ /* 0x000fe40003faf038 */
[----:B------:R-:W-:Y:S05]  /*f320*/  PLOP3.LUT P0, PT, PT, PT, UP3, 0x80, 0x0 ;  /* 0x000000000000781c */ /* 0x000fea0003f0f038 */
[----:B------:R-:W-:Y:S01]  /*f330*/  HMMA.16816.F32.BF16 R32, R168, R190, R32 ;  /* 0x000000bea820723c */ /* 0x000fe20000041820 */
[----:B------:R-:W4:Y:S05]  /*f340*/  LDSM.16.M88.4 R168, [R224+0xf900] ;  /* 0x00f90000e0a8783b */ /* 0x000f2a0000000200 */
[----:B------:R-:W-:Y:S02]  /*f350*/  @P5 IADD3.X R189, R194, UR6, RZ, P6, !PT ;  /* 0x00000006c2bd5c10 */ /* 0x000fe4000b7fe4ff */
[----:B------:R-:W-:Y:S01]  /*f360*/  PLOP3.LUT P5, PT, PT, PT, UP3, 0x80, 0x0 ;  /* 0x000000000000781c */ /* 0x000fe20003faf038 */
[C---:B--2---:R-:W-:Y:S01]  /*f370*/  HMMA.16816.F32.BF16 R4, R164.reuse, R172, R4 ;  /* 0x000000aca404723c */ /* 0x044fe20000041804 */
[----:B------:R-:W-:Y:S04]  /*f380*/  PLOP3.LUT P6, PT, PT, PT, UP3, 0x80, 0x0 ;  /* 0x000000000000781c */ /* 0x000fe80003fcf038 */
[C---:B------:R-:W-:Y:S03]  /*f390*/  @P0 LEA R188, P0, R184.reuse, c[0x0][0x1c8], 0x1 ;  /* 0x00007200b8bc0a11 */ /* 0x040fe600078008ff */
[C---:B------:R-:W-:Y:S01]  /*f3a0*/  HMMA.16816.F32.BF16 R8, R164.reuse, R174, R8 ;  /* 0x000000aea408723c */ /* 0x040fe20000041808 */
[----:B------:R-:W-:Y:S07]  /*f3b0*/  LDSM.16.M88.4 R172, [R216+0x6800] ;  /* 0x00680000d8ac783b */ /* 0x000fee0000000200 */
[C---:B---3--:R-:W-:Y:S04]  /*f3c0*/  HMMA.16816.F32.BF16 R12, R164.reuse, R176, R12 ;  /* 0x000000b0a40c723c */ /* 0x048fe8000004180c */
[----:B------:R-:W-:Y:S02]  /*f3d0*/  @P5 LEA.HI.X R189, R184, c[0x0][0x1cc], R189, 0x1, P0 ;  /* 0x00007300b8bd5a11 */ /* 0x000fe400000f0cbd */
[----:B------:R-:W-:Y:S02]  /*f3e0*/  PLOP3.LUT P0, PT, PT, PT, UP3, 0x80, 0x0 ;  /* 0x000000000000781c */ /* 0x000fe40003f0f038 */
[----:B------:R-:W-:Y:S01]  /*f3f0*/  PLOP3.LUT P5, PT, PT, PT, UP3, 0x80, 0x0 ;  /* 0x000000000000781c */ /* 0x000fe20003faf038 */
[C---:B------:R-:W-:Y:S01]  /*f400*/  HMMA.16816.F32.BF16 R16, R164.reuse, R178, R16 ;  /* 0x000000b2a410723c */ /* 0x040fe20000041810 */
[----:B------:R-:W-:Y:S07]  /*f410*/  LDSM.16.M88.4 R176, [R216+0x7000] ;  /* 0x00700000d8b0783b */ /* 0x000fee0000000200 */
[C---:B-1----:R-:W-:Y:S04]  /*f420*/  HMMA.16816.F32.BF16 R20, R164.reuse, R180, R20 ;  /* 0x000000b4a414723c */ /* 0x042fe80000041814 */
[----:B------:R-:W-:Y:S01]  /*f430*/  @P0 IMAD.MOV.U32 R184, RZ, RZ, R0 ;  /* 0x000000ffffb80224 */ /* 0x000fe200078e0000 */
[----:B------:R-:W-:Y:S02]  /*f440*/  PLOP3.LUT P0, PT, PT, PT, UP3, 0x80, 0x0 ;  /* 0x000000000000781c */ /* 0x000fe40003f0f038 */
[----:B------:R-:W-:Y:S01]  /*f450*/  @P6 IADD3 R0, P6, R193, UR7, RZ ;  /* 0x00000007c1006c10 */ /* 0x000fe2000ffde0ff */
[C---:B------:R-:W-:Y:S01]  /*f460*/  HMMA.16816.F32.BF16 R24, R164.reuse, R182, R24 ;  /* 0x000000b6a418723c */ /* 0x040fe20000041818 */
[----:B------:R-:W-:Y:S01]  /*f470*/  LDSM.16.M88.4 R180, [R216+0x7800] ;  /* 0x00780000d8b4783b */ /* 0x000fe20000000200 */
[----:B------:R-:W-:Y:S06]  /*f480*/  @UP3 UIADD3 UR7, UP0, UR13, UR7, URZ ;  /* 0x000000070d073290 */ /* 0x000fec000ff1e03f */
[C---:B----4-:R-:W-:Y:S04]  /*f490*/  HMMA.16816.F32.BF16 R28, R164.reuse, R168, R28 ;  /* 0x000000a8a41c723c */ /* 0x050fe8000004181c */
[----:B------:R-:W-:Y:S01]  /*f4a0*/  @P0 IADD3.X R245, R192, UR6, RZ, P6, !PT ;  /* 0x00000006c0f50c10 */ /* 0x000fe2000b7fe4ff */
[----:B------:R-:W-:Y:S01]  /*f4b0*/  @UP3 UIADD3.X UR6, UR12, UR6, URZ, UP0, !UPT ;  /* 0x000000060c063290 */ /* 0x000fe200087fe43f */
[----:B------:R-:W-:Y:S02]  /*f4c0*/  PLOP3.LUT P0, PT, PT, PT, UP3, 0x80, 0x0 ;  /* 0x000000000000781c */ /* 0x000fe40003f0f038 */
[----:B------:R-:W-:Y:S01]  /*f4d0*/  HMMA.16816.F32.BF16 R32, R164, R170, R32 ;  /* 0x000000aaa420723c */ /* 0x000fe20000041820 */
[----:B------:R-:W-:Y:S05]  /*f4e0*/  LDSM.16.M88.4 R164, [R223+0x1c100] ;  /* 0x01c10000dfa4783b */ /* 0x000fea0000000200 */
[----:B------:R-:W1:Y:S02]  /*f4f0*/  LDSM.16.M88.4 R168, [R216+0x6000] ;  /* 0x00600000d8a8783b */ /* 0x000e640000000200 */
[----:B------:R-:W-:Y:S04]  /*f500*/  DEPBAR.LE SB0, 0x0 ;  /* 0x000080000000791a */ /* 0x000fe80000000000 */
[----:B------:R-:W-:Y:S06]  /*f510*/  BAR.SYNC.DEFER_BLOCKING 0x0 ;  /* 0x0000000000007b1d */ /* 0x000fec0000010000 */
[----:B------:R-:W-:Y:S01]  /*f520*/  @!PT LDS RZ, [RZ] ;  /* 0x00000000fffff984 */ /* 0x000fe20000000800 */
[----:B------:R-:W-:Y:S01]  /*f530*/  @!PT LDS RZ, [RZ] ;  /* 0x00000000fffff984 */ /* 0x000fe20000000800 */
[----:B------:R-:W-:Y:S01]  /*f540*/  @!PT LDS RZ, [RZ] ;  /* 0x00000000fffff984 */ /* 0x000fe20000000800 */
[----:B------:R2:W-:Y:S01]  /*f550*/  @P5 LDGSTS.E.BYPASS.LTC128B.128 [R231+0x8100], [R184.64], !P4 ;  /* 0x08100000b8e75fae */ /* 0x0005e2000e101d52 */
[----:B------:R-:W-:Y:S01]  /*f560*/  PLOP3.LUT P5, PT, PT, PT, UP3, 0x80, 0x0 ;  /* 0x000000000000781c */ /* 0x000fe20003faf038 */
[C---:B-1----:R-:W-:Y:S11]  /*f570*/  HMMA.16816.F32.BF16 R4, R164.reuse, R168, R4 ;  /* 0x000000a8a404723c */ /* 0x042ff60000041804 */
[----:B------:R-:W-:Y:S01]  /*f580*/  @!UPT UIADD3 URZ, URZ, URZ, URZ ;  /* 0x0000003f3f3ff290 */ /* 0x000fe2000fffe03f */
[C---:B------:R-:W-:Y:S02]  /*f590*/  @P5 LEA R246, P6, R0.reuse, c[0x0][0x1c8], 0x1 ;  /* 0x0000720000f65a11 */ /* 0x040fe400078c08ff */
[----:B------:R-:W-:Y:S01]  /*f5a0*/  PLOP3.LUT P5, PT, PT, PT, UP3, 0x80, 0x0 ;  /* 0x000000000000781c */ /* 0x000fe20003faf038 */
[C---:B------:R-:W-:Y:S01]  /*f5b0*/  HMMA.16816.F32.BF16 R8, R164.reuse, R170, R8 ;  /* 0x000000aaa408723c */ /* 0x040fe20000041808 */
[----:B------:R-:W-:Y:S07]  /*f5c0*/  PLOP3.LUT P5, PT, PT, PT, UP3, 0x80, 0x0 ;  /* 0x000000000000781c */ /* 0x000fee0003faf038 */
[C---:B------:R-:W-:Y:S04]  /*f5d0*/  HMMA.16816.F32.BF16 R12, R164.reuse, R172, R12 ;  /* 0x000000aca40c723c */ /* 0x040fe8000004180c */
[----:B------:R-:W-:Y:S02]  /*f5e0*/  @P0 LEA.HI.X R245, R0, c[0x0][0x1cc], R245, 0x1, P6 ;  /* 0x0000730000f50a11 */ /* 0x000fe400030f0cf5 */
[----:B------:R-:W-:Y:S02]  /*f5f0*/  PLOP3.LUT P6, PT, PT, PT, UP3, 0x80, 0x0 ;  /* 0x000000000000781c */ /* 0x000fe40003fcf038 */
[----:B------:R-:W-:Y:S01]  /*f600*/  PLOP3.LUT P0, PT, PT, PT, UP3, 0x80, 0x0 ;  /* 0x000000000000781c */ /* 0x000fe20003f0f038 */
[C---:B------:R-:W-:Y:S08]  /*f610*/  HMMA.16816.F32.BF16 R16, R164.reuse, R174, R16 ;  /* 0x000000aea410723c */ /* 0x040ff00000041810 */
[C---:B------:R-:W-:Y:S04]  /*f620*/  HMMA.16816.F32.BF16 R20, R164.reuse, R176, R20 ;  /* 0x000000b0a414723c */ /* 0x040fe80000041814 */
[----:B------:R-:W-:Y:S01]  /*f630*/  @P6 IADD3 R0, P6, R236, UR7, RZ ;  /* 0x00000007ec006c10 */ /* 0x000fe2000ffde0ff */
[----:B------:R1:W-:Y:S01]  /*f640*/  @P0 LDGSTS.E.BYPASS.LTC128B.128 [R231+0xa100], [R186.64], !P3 ;  /* 0x0a100000bae70fae */ /* 0x0003e2000d901d52 */
[----:B------:R-:W-:Y:S02]  /*f650*/  PLOP3.LUT P0, PT, PT, PT, UP3, 0x80, 0x0 ;  /* 0x000000000000781c */ /* 0x000fe40003f0f038 */
[C---:B------:R-:W-:Y:S08]  /*f660*/  HMMA.16816.F32.BF16 R24, R164.reuse, R178, R24 ;  /* 0x000000b2a418723c */ /* 0x040ff00000041818 */
[C---:B------:R-:W-:Y:S04]  /*f670*/  HMMA.16816.F32.BF16 R28, R164.reuse, R180, R28 ;  /* 0x000000b4a41c723c */ /* 0x040fe8000004181c */
[----:B------:R-:W-:Y:S02]  /*f680*/  @P5 IADD3.X R191, R243, UR6, RZ, P6, !PT ;  /* 0x00000006f3bf5c10 */ /* 0x000fe4000b7fe4ff */
[----:B------:R-:W-:Y:S02]  /*f690*/  PLOP3.LUT P5, PT, PT, PT, UP3, 0x80, 0x0 ;  /* 0x000000000000781c */ /* 0x000fe40003faf038 */
[C---:B------:R-:W-:Y:S01]  /*f6a0*/  @P0 LEA R190, P6, R0.reuse, c[0x0][0x1c8], 0x1 ;  /* 0x0000720000be0a11 */ /* 0x040fe200078c08ff */
[----:B------:R-:W-:Y:S01]  /*f6b0*/  HMMA.16816.F32.BF16 R32, R164, R182, R32 ;  /* 0x000000b6a420723c */ /* 0x000fe20000041820 */
[----:B------:R-:W-:Y:S02]  /*f6c0*/  PLOP3.LUT P0, PT, PT, PT, UP3, 0x80, 0x0 ;  /* 0x000000000000781c */ /* 0x000fe40003f0f038 */
[----:B------:R-:W-:Y:S04]  /*f6d0*/  PLOP3.LUT P0, PT, PT, PT, UP3, 0x80, 0x0 ;  /* 0x000000000000781c */ /* 0x000fe80003f0f038 */
[----:B------:R-:W-:Y:S05]  /*f6e0*/  IMAD.U32 R166, RZ, RZ, UR16 ;  /* 0x00000010ffa67e24 */ /* 0x000fea000f8e00ff */
[----:B------:R-:W-:Y:S02]  /*f6f0*/  @P5 LEA.HI.X R191, R0, c[0x0][0x1cc], R191, 0x1, P6 ;  /* 0x0000730000bf5a11 */ /* 0x000fe400030f0cbf */
[----:B------:R-:W-:Y:S02]  /*f700*/  PLOP3.LUT P6, PT, PT, PT, UP3, 0x80, 0x0 ;  /* 0x000000000000781c */ /* 0x000fe40003fcf038 */
[----:B------:R-:W-:Y:S11]  /*f710*/  PLOP3.LUT P5, PT, PT, PT, UP3, 0x80, 0x0 ;  /* 0x000000000000781c */ /* 0x000ff60003faf038 */
[----:B------:R-:W-:Y:S02]  /*f720*/  @P6 IADD3 R0, P6, R197, UR7, RZ ;  /* 0x00000007c5006c10 */ /* 0x000fe4000ffde0ff */
[----:B------:R3:W-:Y:S01]  /*f730*/  @P5 LDGSTS.E.BYPASS.LTC128B.128 [R231+0xc100], [R188.64], !P2 ;  /* 0x0c100000bce75fae */ /* 0x0007e2000d101d52 */
[----:B------:R-:W-:Y:S10]  /*f740*/  PLOP3.LUT P5, PT, PT, PT, UP3, 0x80, 0x0 ;  /* 0x000000000000781c */ /* 0x000ff40003faf038 */
[----:B--2---:R-:W-:Y:S02]  /*f750*/  @P0 IADD3.X R185, R196, UR6, RZ, P6, !PT ;  /* 0x00000006c4b90c10 */ /* 0x004fe4000b7fe4ff */
[----:B------:R-:W-:Y:S02]  /*f760*/  PLOP3.LUT P0, PT, PT, PT, UP3, 0x80, 0x0 ;  /* 0x000000000000781c */ /* 0x000fe40003f0f038 */
[C---:B------:R-:W-:Y:S02]  /*f770*/  @P5 LEA R184, P6, R0.reuse, c[0x0][0x1c8], 0x1 ;  /* 0x0000720000b85a11 */ /* 0x040fe400078c08ff */
[----:B------:R-:W-:Y:S11]  /*f780*/  PLOP3.LUT P5, PT, PT, PT, UP3, 0x80, 0x0 ;  /* 0x000000000000781c */ /* 0x000ff60003faf038 */
[----:B------:R-:W-:Y:S02]  /*f790*/  @P0 LEA.HI.X R185, R0, c[0x0][0x1cc], R185, 0x1, P6 ;  /* 0x0000730000b90a11 */ /* 0x000fe400030f0cb9 */
[----:B------:R-:W-:Y:S02]  /*f7a0*/  PLOP3.LUT P0, PT, PT, PT, UP3, 0x80, 0x0 ;  /* 0x000000000000781c */ /* 0x000fe40003f0f038 */
[----:B------:R-:W-:Y:S02]  /*f7b0*/  @P5 IADD3 R0, P6, R195, UR7, RZ ;  /* 0x00000007c3005c10 */ /* 0x000fe4000ffde0ff */
[----:B------:R-:W-:Y:S11]  /*f7c0*/  PLOP3.LUT P5, PT, PT, PT, UP3, 0x80, 0x0 ;  /* 0x000000000000781c */ /* 0x000ff60003faf038 */
[----:B------:R-:W-:Y:S02]  /*f7d0*/  @P0 IADD3.X R169, R194, UR6, RZ, P6, !PT ;  /* 0x00000006c2a90c10 */ /* 0x000fe4000b7fe4ff */
[----:B------:R-:W-:Y:S02]  /*f7e0*/  PLOP3.LUT P0, PT, PT, PT, UP3, 0x80, 0x0 ;  /* 0x000000000000781c */ /* 0x000fe40003f0f038 */
[C---:B------:R-:W-:Y:S02]  /*f7f0*/  @P5 LEA R168, P6, R0.reuse, c[0x0][0x1c8], 0x1 ;  /* 0x0000720000a85a11 */ /* 0x040fe400078c08ff */
[----:B------:R-:W-:Y:S11]  /*f800*/  PLOP3.LUT P5, PT, PT, PT, UP3, 0x80, 0x0 ;  /* 0x000000000000781c */ /* 0x000ff60003faf038 */
[----:B------:R-:W-:Y:S02]  /*f810*/  @P0 LEA.HI.X R169, R0, c[0x0][0x1cc], R169, 0x1, P6 ;  /* 0x0000730000a90a11 */ /* 0x000fe400030f0ca9 */
[----:B------:R-:W-:Y:S02]  /*f820*/  PLOP3.LUT P0, PT, PT, PT, UP3, 0x80, 0x0 ;  /* 0x000000000000781c */ /* 0x000fe40003f0f038 */
[----:B------:R-:W-:Y:S02]  /*f830*/  @P5 IADD3 R0, P6, R193, UR7, RZ ;  /* 0x00000007c1005c10 */ /* 0x000fe4000ffde0ff */
[----:B------:R-:W-:Y:S11]  /*f840*/  PLOP3.LUT P5, PT, PT, PT, UP3, 0x80, 0x0 ;  /* 0x000000000000781c */ /* 0x000ff60003faf038 */
[----:B------:R-:W-:Y:S01]  /*f850*/  @P0 IADD3.X R171, R192, UR6, RZ, P6, !PT ;  /* 0x00000006c0ab0c10 */ /* 0x000fe2000b7fe4ff */
[----:B------:R-:W-:Y:S01]  /*f860*/  USHF.L.U32 UR6, UR14, 0x6, URZ ;  /* 0x000000060e067899 */ /* 0x000fe2000800063f */
[----:B------:R-:W-:Y:S02]  /*f870*/  PLOP3.LUT P0, PT, PT, PT, UP3, 0x80, 0x0 ;  /* 0x000000000000781c */ /* 0x000fe40003f0f038 */
[C---:B------:R-:W-:Y:S02]  /*f880*/  @P5 LEA R170, P6, R0.reuse, c[0x0][0x1c8], 0x1 ;  /* 0x0000720000aa5a11 */ /* 0x040fe400078c08ff */
[----:B------:R-:W-:Y:S11]  /*f890*/  PLOP3.LUT P5, PT, PT, PT, UP2, 0x80, 0x0 ;  /* 0x000000000000781c */ /* 0x000ff60003faf028 */
[----:B------:R-:W-:Y:S01]  /*f8a0*/  @P0 LEA.HI.X R171, R0, c[0x0][0x1cc], R171, 0x1, P6 ;  /* 0x0000730000ab0a11 */ /* 0x000fe200030f0cab */
[----:B------:R-:W-:Y:S01]  /*f8b0*/  IMAD.MOV.U32 R0, RZ, RZ, R233 ;  /* 0x000000ffff007224 */ /* 0x000fe200078e00e9 */
[----:B------:R-:W-:Y:S01]  /*f8c0*/  PLOP3.LUT P6, PT, PT, PT, UP3, 0x80, 0x0 ;  /* 0x000000000000781c */ /* 0x000fe20003fcf038 */
[----:B-1----:R-:W-:Y:S01]  /*f8d0*/  @P5 IMAD.HI.U32 R186, R233, c[0x0][0x2c8], RZ ;  /* 0x0000b200e9ba5a27 */ /* 0x002fe200078e00ff */
[----:B------:R-:W-:Y:S02]  /*f8e0*/  PLOP3.LUT P0, PT, PT, PT, UP2, 0x80, 0x0 ;  /* 0x000000000000781c */ /* 0x000fe40003f0f028 */
[----:B------:R-:W-:Y:S09]  /*f8f0*/  PLOP3.LUT P5, PT, PT, PT, UP3, 0x80, 0x0 ;  /* 0x000000000000781c */ /* 0x000ff20003faf038 */
[----:B------:R-:W-:Y:S01]  /*f900*/  @P6 IMAD.MOV.U32 R247, RZ, RZ, R245 ;  /* 0x000000fffff76224 */ /* 0x000fe200078e00f5 */
[----:B------:R-:W-:Y:S02]  /*f910*/  PLOP3.LUT P6, PT, PT, PT, UP3, 0x80, 0x0 ;  /* 0x000000000000781c */ /* 0x000fe40003fcf038 */
[----:B------:R-:W-:Y:S02]  /*f920*/  @P0 SHF.R.U32.HI R0, RZ, c[0x0][0x2cc], R186 ;  /* 0x0000b300ff000a19 */ /* 0x000fe400000116ba */
[----:B------:R1:W-:Y:S01]  /*f930*/  @P5 LDGSTS.E.BYPASS.LTC128B.128 [R231+0xe100], [R246.64], !P1 ;  /* 0x0e100000f6e75fae */ /* 0x0003e2000c901d52 */
[----:B------:R-:W-:Y:S02]  /*f940*/  PLOP3.LUT P0, PT, PT, PT, UP3, 0x80, 0x0 ;  /* 0x000000000000781c */ /* 0x000fe40003f0f038 */
[----:B------:R-:W-:Y:S02]  /*f950*/  PLOP3.LUT P0, PT, PT, PT, UP3, 0x80, 0x0 ;  /* 0x000000000000781c */ /* 0x000fe40003f0f038 */
[----:B------:R-:W2:Y:S01]  /*f960*/  SHFL.IDX PT, R173, R0, RZ, 0x1c1f ;  /* 0x001c1fff00ad7589 */ /* 0x000ea200000e0000 */
[----:B------:R-:W-:Y:S02]  /*f970*/  PLOP3.LUT P5, PT, PT, PT, UP3, 0x80, 0x0 ;  /* 0x000000000000781c */ /* 0x000fe40003faf038 */
[----:B------:R-:W-:Y:S02]  /*f980*/  PLOP3.LUT P5, PT, PT, PT, UP3, 0x80, 0x0 ;  /* 0x000000000000781c */ /* 0x000fe40003faf038 */
[----:B------:R3:W-:Y:S01]  /*f990*/  @P6 LDGSTS.E.BYPASS.LTC128B.128 [R231+0x9100], [R190.64], !P4 ;  /* 0x09100000bee76fae */ /* 0x0007e2000e101d52 */
[----:B------:R-:W-:Y:S02]  /*f9a0*/  PLOP3.LUT P6, PT, PT, PT, UP3, 0x80, 0x0 ;  /* 0x000000000000781c */ /* 0x000fe40003fcf038 */
[----:B------:R-:W-:Y:S03]  /*f9b0*/  PLOP3.LUT P6, PT, PT, PT, UP3, 0x80, 0x0 ;  /* 0x000000000000781c */ /* 0x000fe60003fcf038 */
[----:B------:R3:W-:Y:S01]  /*f9c0*/  @P0 LDGSTS.E.BYPASS.LTC128B.128 [R231+0xb100], [R184.64], !P3 ;  /* 0x0b100000b8e70fae */ /* 0x0007e2000d901d52 */
[----:B------:R-:W-:Y:S02]  /*f9d0*/  PLOP3.LUT P0, PT, PT, PT, UP3, 0x80, 0x0 ;  /* 0x000000000000781c */ /* 0x000fe40003f0f038 */
[----:B------:R-:W-:Y:S02]  /*f9e0*/  PLOP3.LUT P0, PT, PT, PT, UP1, 0x40, 0x0 ;  /* 0x000000000000781c */ /* 0x000fe40003f0e818 */
[----:B------:R2:W-:Y:S05]  /*f9f0*/  @P5 LDGSTS.E.BYPASS.LTC128B.128 [R231+0xd100], [R168.64], !P2 ;  /* 0x0d100000a8e75fae */ /* 0x0005ea000d101d52 */
[----:B------:R3:W-:Y:S01]  /*fa00*/  @P6 LDGSTS.E.BYPASS.LTC128B.128 [R231+0xf100], [R170.64], !P1 ;  /* 0x0f100000aae76fae */ /* 0x0007e2000c901d52 */
[----:B-1----:R-:W-:Y:S04]  /*fa10*/  IMAD.U32 R247, RZ, RZ, UR6 ;  /* 0x00000006fff77e24 */ /* 0x002fe8000f8e00ff */
[----:B------:R-:W0:Y:S01]  /*fa20*/  LDGDEPBAR ;  /* 0x00000000000079af */ /* 0x000e220000000000 */
[----:B------:R-:W-:Y:S04]  /*fa30*/  IADD3 R165, -R240, 0x1, -R247 ;  /* 0x00000001f0a57810 */ /* 0x000fe80007ffe9f7 */
[----:B------:R-:W-:Y:S04]  /*fa40*/  IADD3 R166, -R166, UR9, R165 ;  /* 0x00000009a6a67c10 */ /* 0x000fe8000fffe1a5 */
[C---:B------:R-:W-:Y:S02]  /*fa50*/  IADD3 R172, R166.reuse, c[0x0][0x328], RZ ;  /* 0x0000ca00a6ac7a10 */ /* 0x040fe40007ffe0ff */
[----:B------:R-:W-:Y:S03]  /*fa60*/  IADD3 R166, R166, UR15, RZ ;  /* 0x0000000fa6a67c10 */ /* 0x000fe6000fffe0ff */
[--C-:B--2---:R-:W-:Y:S02]  /*fa70*/  IMAD.IADD R169, R172, 0x1, R173.reuse ;  /* 0x00000001aca97824 */ /* 0x104fe400078e02ad */
[----:B------:R-:W-:Y:S01]  /*fa80*/  IMAD.IADD R168, R166, 0x1, R173 ;  /* 0x00000001a6a87824 */ /* 0x000fe200078e02ad */
[----:B------:R-:W-:-:S05]  /*fa90*/  @P0 BRA `(.L_x_2506) ;  /* 0x0000019000000947 */ /* 0x000fca0003800000 */
[----:B------:R-:W-:Y:S01]  /*faa0*/  IMAD.U32 R164, RZ, RZ, UR16 ;  /* 0x00000010ffa47e24 */ /* 0x000fe2000f8e00ff */
[----:B------:R-:W-:Y:S04]  /*fab0*/  BSSY B0, `(.L_x_2507) ;  /* 0x0000012000007945 */ /* 0x000fe80003800000 */
[----:B---3--:R-:W-:Y:S04]  /*fac0*/  IADD3 R170, -R164, UR9, R173 ;  /* 0x00000009a4aa7c10 */ /* 0x008fe8000fffe1ad */
        /* <DEDUP_REMOVED lines=11> */
.L_x_2508:
[----:B------:R-:W-:Y:S04]  /*fb80*/  MOV R164, c[0x0][0x32c] ;  /* 0x0000cb0000a47a02 */ /* 0x000fe80000000f00 */
[----:B------:R-:W-:Y:S11]  /*fb90*/  ISETP.NE.AND P0, PT, R164, 0x1, PT ;  /* 0x00000001a400780c */ /* 0x000ff60003f05270 */
[----:B------:R-:W-:Y:S02]  /*fba0*/  @!UPT UIADD3 URZ, URZ, URZ, URZ ;  /* 0x0000003f3f3ff290 */ /* 0x000fe4000fffe03f */
[----:B------:R-:W-:Y:S05]  /*fbb0*/  @P0 IMAD.HI.U32 R164, R170, c[0x0][0x330], RZ ;  /* 0x0000cc00aaa40a27 */ /* 0x000fea00078e00ff */
[----:B------:R-:W-:Y:S02]  /*fbc0*/  @P0 SHF.R.U32.HI R170, RZ, c[0x0][0x334], R164 ;  /* 0x0000cd00ffaa0a19 */ /* 0x000fe400000116a4 */
.L_x_2509:
[----:B------:R-:W-:Y:S05]  /*fbd0*/  BSYNC B0 ;  /* 0x0000000000007941 */ /* 0x000fea0003800000 */
.L_x_2507:
[----:B------:R-:W-:Y:S04]  /*fbe0*/  IMAD R165, R170, c[0x0][0x32c], -R247 ;  /* 0x0000cb00aaa57a24 */ /* 0x000fe800078e0af7 */
[----:B------:R-:W-:Y:S05]  /*fbf0*/  IMAD.IADD R165, R165, 0x1, -R240 ;  /* 0x00000001a5a57824 */ /* 0x000fea00078e0af0 */
[----:B------:R-:W-:Y:S02]  /*fc00*/  IADD3 R164, R165, c[0x0][0x32c], RZ ;  /* 0x0000cb00a5a47a10 */ /* 0x000fe40007ffe0ff */
[----:B------:R-:W-:Y:S02]  /*fc10*/  IMNMX R168, R168, R165, !PT ;  /* 0x000000a5a8a87217 */ /* 0x000fe40007800200 */
[----:B------:R-:W-:Y:S02]  /*fc20*/  IMNMX R169, R169, R164, PT ;  /* 0x000000a4a9a97217 */ /* 0x000fe40003800200 */
.L_x_2506:
[----:B------:R-:W-:Y:S06]  /*fc30*/  UISETP.GT.AND UP0, UPT, UR14, -0x1, UPT ;  /* 0xffffffff0e00788c */ /* 0x000fec000bf04270 */
[----:B------:R-:W-:Y:S02]  /*fc40*/  PLOP3.LUT P0, PT, PT, PT, UP0, 0x80, 0x0 ;  /* 0x000000000000781c */ /* 0x000fe40003f0f008 */
[----:B------:R-:W-:Y:S02]  /*fc50*/  PLOP3.LUT P6, PT, PT, PT, UP0, 0x80, 0x0 ;  /* 0x000000000000781c */ /* 0x000fe40003fcf008 */
[C---:B------:R-:W-:Y:S02]  /*fc60*/  ISETP.GT.AND P0, PT, R168.reuse, RZ, P0 ;  /* 0x000000ffa800720c */ /* 0x040fe40000704270 */
[----:B------:R-:W-:Y:S02]  /*fc70*/  ISETP.GT.AND P6, PT, R168, 0x8, P6 ;  /* 0x00000008a800780c */ /* 0x000fe400037c4270 */
[C---:B------:R-:W-:Y:S02]  /*fc80*/  ISETP.LT.OR P5, PT, R169.reuse, 0x1, P0 ;  /* 0x00000001a900780c */ /* 0x040fe400007a1670 */
[----:B------:R-:W-:Y:S02]  /*fc90*/  PLOP3.LUT P0, PT, PT, PT, UP0, 0x80, 0x0 ;  /* 0x000000000000781c */ /* 0x000fe40003f0f008 */
[----:B------:R-:W-:Y:S02]  /*fca0*/  FSEL R164, R4, -INF , !P5 ;  /* 0xff80000004a47808 */ /* 0x000fe40006800000 */
[C---:B------:R-:W-:Y:S02]  /*fcb0*/  ISETP.GT.AND P0, PT, R168.reuse, 0x1, P0 ;  /* 0x00000001a800780c */ /* 0x040fe40000704270 */
[----:B------:R-:W-:Y:S02]  /*fcc0*/  PLOP3.LUT P5, PT, PT, PT, UP0, 0x80, 0x0 ;  /* 0x000000000000781c */ /* 0x000fe40003faf008 */
[----:B------:R-:W-:Y:S02]  /*fcd0*/  ISETP.LT.OR P0, PT, R169, 0x2, P0 ;  /* 0x00000002a900780c */ /* 0x000fe40000701670 */
[C---:B------:R-:W-:Y:S02]  /*fce0*/  ISETP.GT.AND P5, PT, R168.reuse, 0x9, P5 ;  /* 0x00000009a800780c */ /* 0x040fe40002fa4270 */
[----:B------:R-:W-:Y:S02]  /*fcf0*/  FSEL R167, R5, -INF , !P0 ;  /* 0xff80000005a77808 */ /* 0x000fe40004000000 */
[----:B------:R-:W-:Y:S01]  /*fd00*/  PLOP3.LUT P0, PT, PT, PT, UP0, 0x80, 0x0 ;  /* 0x000000000000781c */ /* 0x000fe20003f0f008 */
[----:B------:R-:W1:Y:S01]  /*fd10*/  SHFL.IDX PT, R5, R0, 0x1, 0x1c1f ;  /* 0x003c1f0000057f89 */ /* 0x000e6200000e0000 */
[C---:B------:R-:W-:Y:S02]  /*fd20*/  ISETP.LT.OR P6, PT, R169.reuse, 0x9, P6 ;  /* 0x00000009a900780c */ /* 0x040fe400037c1670 */
        /* <DEDUP_REMOVED lines=10> */
[----:B------:R-:W-:Y:S01]  /*fdd0*/  ISETP.GT.AND P6, PT, R168, 0x11, P6 ;  /* 0x00000011a800780c */ /* 0x000fe200037c4270 */
[--C-:B-1----:R-:W-:Y:S01]  /*fde0*/  IMAD.IADD R0, R172, 0x1, R5.reuse ;  /* 0x00000001ac007824 */ /* 0x102fe200078e0205 */
[----:B------:R-:W-:Y:S01]  /*fdf0*/  ISETP.GT.AND P5, PT, R168, 0x18, P5 ;  /* 0x00000018a800780c */ /* 0x000fe20002fa4270 */
[----:B------:R-:W-:Y:S01]  /*fe00*/  IMAD.IADD R166, R166, 0x1, R5 ;  /* 0x00000001a6a67824 */ /* 0x000fe200078e0205 */
[C---:B------:R-:W-:Y:S02]  /*fe10*/  ISETP.LT.OR P0, PT, R169.reuse, 0x1a, P0 ;  /* 0x0000001aa900780c */ /* 0x040fe40000701670 */
[C---:B------:R-:W-:Y:S02]  /*fe20*/  ISETP.LT.OR P6, PT, R169.reuse, 0x12, P6 ;  /* 0x00000012a900780c */ /* 0x040fe400037c1670 */
[----:B------:R-:W-:Y:S02]  /*fe30*/  ISETP.LT.OR P5, PT, R169, 0x19, P5 ;  /* 0x00000019a900780c */ /* 0x000fe40002fa1670 */
[----:B------:R-:W-:Y:S02]  /*fe40*/  FSEL R183, R17, -INF , !P0 ;  /* 0xff80000011b77808 */ /* 0x000fe40004000000 */
[----:B------:R-:W-:Y:S02]  /*fe50*/  PLOP3.LUT P0, PT, PT, PT, UP0, 0x80, 0x0 ;  /* 0x000000000000781c */ /* 0x000fe40003f0f008 */
[----:B---3--:R-:W-:Y:S02]  /*fe60*/  FSEL R185, R13, -INF , !P6 ;  /* 0xff8000000db97808 */ /* 0x008fe40007000000 */
        /* <DEDUP_REMOVED lines=48> */
.L_x_2512:
[----:B------:R-:W-:Y:S04]  /*10170*/  MOV R4, c[0x0][0x32c] ;  /* 0x0000cb0000047a02 */ /* 0x000fe80000000f00 */
[----:B------:R-:W-:Y:S11]  /*10180*/  ISETP.NE.AND P0, PT, R4, 0x1, PT ;  /* 0x000000010400780c */ /* 0x000ff60003f05270 */
[----:B------:R-:W-:Y:S02]  /*10190*/  @!UPT UIADD3 URZ, URZ, URZ, URZ ;  /* 0x0000003f3f3ff290 */ /* 0x000fe4000fffe03f */
[----:B------:R-:W-:Y:S05]  /*101a0*/  @P0 IMAD.HI.U32 R4, R8, c[0x0][0x330], RZ ;  /* 0x0000cc0008040a27 */ /* 0x000fea00078e00ff */
[----:B------:R-:W-:Y:S02]  /*101b0*/  @P0 SHF.R.U32.HI R8, RZ, c[0x0][0x334], R4 ;  /* 0x0000cd00ff080a19 */ /* 0x000fe40000011604 */
.L_x_2513:
[----:B------:R-:W-:Y:S05]  /*101c0*/  BSYNC B0 ;  /* 0x0000000000007941 */ /* 0x000fea0003800000 */
.L_x_2511:
[----:B------:R-:W-:Y:S04]  /*101d0*/  IMAD R247, R8, c[0x0][0x32c], -R247 ;  /* 0x0000cb0008f77a24 */ /* 0x000fe800078e0af7 */
[----:B------:R-:W-:Y:S05]  /*101e0*/  IMAD.IADD R247, R247, 0x1, -R240 ;  /* 0x00000001f7f77824 */ /* 0x000fea00078e0af0 */
[----:B------:R-:W-:Y:S02]  /*101f0*/  IADD3 R5, R247, c[0x0][0x32c], RZ ;  /* 0x0000cb00f7057a10 */ /* 0x000fe40007ffe0ff */
[----:B------:R-:W-:Y:S02]  /*10200*/  IMNMX R166, R166, R247, !PT ;  /* 0x000000f7a6a67217 */ /* 0x000fe40007800200 */
[----:B------:R-:W-:Y:S02]  /*10210*/  IMNMX R0, R0, R5, PT ;  /* 0x0000000500007217 */ /* 0x000fe40003800200 */
.L_x_2510:
        /* <DEDUP_REMOVED lines=8> */
[----:B------:R-:W-:Y:S02]  /*102a0*/  ISETP.LT.OR P5, PT, R0, 0x1, P5 ;  /* 0x000000010000780c */ /* 0x000fe40002fa1670 */
[----:B------:R-:W-:Y:S02]  /*102b0*/  FMNMX.FTZ R4, R179, R4, !PT ;  /* 0x00000004b3047209 */ /* 0x000fe40007810000 */
[----:B------:R-:W-:Y:S02]  /*102c0*/  FSEL R17, R6, -INF , !P5 ;  /* 0xff80000006117808 */ /* 0x000fe40006800000 */
[----:B------:R-:W-:Y:S02]  /*102d0*/  PLOP3.LUT P6, PT, PT, PT, UP0, 0x80, 0x0 ;  /* 0x000000000000781c */ /* 0x000fe40003fcf008 */
[----:B------:R-:W-:Y:S02]  /*102e0*/  ISETP.LT.OR P0, PT, R0, 0x2, P0 ;  /* 0x000000020000780c */ /* 0x000fe40000701670 */
[----:B------:R-:W-:Y:S02]  /*102f0*/  PLOP3.LUT P5, PT, PT, PT, UP0, 0x80, 0x0 ;  /* 0x000000000000781c */ /* 0x000fe40003faf008 */
[----:B------:R-:W-:Y:S02]  /*10300*/  FMNMX.FTZ R4, R185, R4, !PT ;  /* 0x00000004b9047209 */ /* 0x000fe40007810000 */
[----:B------:R-:W-:Y:S02]  /*10310*/  FSEL R16, R7, -INF , !P0 ;  /* 0xff80000007107808 */ /* 0x000fe40004000000 */
[C---:B------:R-:W-:Y:S02]  /*10320*/  ISETP.GT.AND P6, PT, R166.reuse, 0x8, P6 ;  /* 0x00000008a600780c */ /* 0x040fe400037c4270 */
[----:B------:R-:W-:Y:S02]  /*10330*/  ISETP.GT.AND P5, PT, R166, 0x9, P5 ;  /* 0x00000009a600780c */ /* 0x000fe40002fa4270 */
[----:B------:R-:W-:Y:S02]  /*10340*/  PLOP3.LUT P0, PT, PT, PT, UP0, 0x80, 0x0 ;  /* 0x000000000000781c */ /* 0x000fe40003f0f008 */
        /* <DEDUP_REMOVED lines=8> */
[----:B------:R-:W-:Y:S02]  /*103d0*/  FMNMX.FTZ R7, R16, R7, !PT ;  /* 0x0000000710077209 */ /* 0x000fe40007810000 */
[----:B------:R-:W-:Y:S02]  /*103e0*/  ISETP.LT.OR P0, PT, R0, 0x11, P0 ;  /* 0x000000110000780c */ /* 0x000fe40000701670 */
[----:B------:R-:W-:Y:S02]  /*103f0*/  PLOP3.LUT P6, PT, PT, PT, UP0, 0x80, 0x0 ;  /* 0x000000000000781c */ /* 0x000fe40003fcf008 */
[----:B------:R-:W-:Y:S02]  /*10400*/  PLOP3.LUT P5, PT, PT, PT, UP0, 0x80, 0x0 ;  /* 0x000000000000781c */ /* 0x000fe40003faf008 */
[----:B------:R-:W-:Y:S02]  /*10410*/  FMNMX.FTZ R4, R245, R4, !PT ;  /* 0x00000004f5047209 */ /* 0x000fe40007810000 */
[----:B------:R-:W-:Y:S02]  /*10420*/  FMNMX.FTZ R7, R10, R7, !PT ;  /* 0x000000070a077209 */ /* 0x000fe40007810000 */
[C---:B------:R-:W-:Y:S02]  /*10430*/  ISETP.GT.AND P6, PT, R166.reuse, 0x11, P6 ;  /* 0x00000011a600780c */ /* 0x040fe400037c4270 */
[----:B------:R-:W-:Y:S02]  /*10440*/  ISETP.GT.AND P5, PT, R166, 0x18, P5 ;  /* 0x00000018a600780c */ /* 0x000fe40002fa4270 */
[----:B------:R-:W-:Y:S02]  /*10450*/  FSEL R250, R14, -INF , !P0 ;  /* 0xff8000000efa7808 */ /* 0x000fe40004000000 */
[----:B------:R-:W-:Y:S02]  /*10460*/  PLOP3.LUT P0, PT, PT, PT, UP0, 0x80, 0x0 ;  /* 0x000000000000781c */ /* 0x000fe40003f0f008 */
[----:B------:R-:W-:Y:S02]  /*10470*/  FMNMX.FTZ R4, R191, R4, !PT ;  /* 0x00000004bf047209 */ /* 0x000fe40007810000 */
[----:B------:R-:W-:Y:S02]  /*10480*/  FMNMX.FTZ R7, R8, R7, !PT ;  /* 0x0000000708077209 */ /* 0x000fe40007810000 */
[----:B------:R-:W-:Y:S02]  /*10490*/  ISETP.GT.AND P0, PT, R166, 0x19, P0 ;  /* 0x00000019a600780c */ /* 0x000fe40000704270 */
[C---:B------:R-:W-:Y:S02]  /*104a0*/  ISETP.LT.OR P5, PT, R0.reuse, 0x19, P5 ;  /* 0x000000190000780c */ /* 0x040fe40002fa1670 */
[C---:B------:R-:W-:Y:S02]  /*104b0*/  ISETP.LT.OR P6, PT, R0.reuse, 0x12, P6 ;  /* 0x000000120000780c */ /* 0x040fe400037c1670 */
[----:B------:R-:W-:Y:S02]  /*104c0*/  FMNMX.FTZ R4, R189, R4, !PT ;  /* 0x00000004bd047209 */ /* 0x000fe40007810000 */
[----:B------:R-:W-:Y:S02]  /*104d0*/  ISETP.LT.OR P0, PT, R0, 0x1a, P0 ;  /* 0x0000001a0000780c */ /* 0x000fe40000701670 */
[----:B------:R-:W-:Y:S02]  /*104e0*/  FSEL R186, R18, -INF , !P5 ;  /* 0xff80000012ba7808 */ /* 0x000fe40006800000 */
[----:B------:R-:W-:Y:S02]  /*104f0*/  FSEL R184, R15, -INF , !P6 ;  /* 0xff8000000fb87808 */ /* 0x000fe40007000000 */
[----:B------:R-:W-:Y:S02]  /*10500*/  PLOP3.LUT P5, PT, PT, PT, UP0, 0x80, 0x0 ;  /* 0x000000000000781c */ /* 0x000fe40003faf008 */
[----:B------:R-:W-:Y:S02]  /*10510*/  FMNMX.FTZ R7, R250, R7, !PT ;  /* 0x00000007fa077209 */ /* 0x000fe40007810000 */
[----:B------:R-:W-:Y:S02]  /*10520*/  FMNMX.FTZ R4, R187, R4, !PT ;  /* 0x00000004bb047209 */ /* 0x000fe40007810000 */
[----:B------:R-:W-:Y:S02]  /*10530*/  FSEL R32, R19, -INF , !P0 ;  /* 0xff80000013207808 */ /* 0x000fe40004000000 */
[----:B------:R-:W-:Y:S02]  /*10540*/  ISETP.GT.AND P5, PT, R166, 0x20, P5 ;  /* 0x00000020a600780c */ /* 0x000fe40002fa4270 */
[----:B------:R-:W-:Y:S02]  /*10550*/  FMNMX.FTZ R7, R184, R7, !PT ;  /* 0x00000007b8077209 */ /* 0x000fe40007810000 */
[----:B------:R-:W-:Y:S02]  /*10560*/  PLOP3.LUT P0, PT, PT, PT, UP0, 0x80, 0x0 ;  /* 0x000000000000781c */ /* 0x000fe40003f0f008 */
[----:B------:R-:W-:Y:S02]  /*10570*/  FMNMX.FTZ R4, R177, R4, !PT ;  /* 0x00000004b1047209 */ /* 0x000fe40007810000 */
[----:B------:R-:W-:Y:S02]  /*10580*/  ISETP.LT.OR P5, PT, R0, 0x21, P5 ;  /* 0x000000210000780c */ /* 0x000fe40002fa1670 */
[----:B------:R-:W-:Y:S02]  /*10590*/  FMNMX.FTZ R7, R186, R7, !PT ;  /* 0x00000007ba077209 */ /* 0x000fe40007810000 */
[----:B------:R-:W-:Y:S02]  /*105a0*/  ISETP.GT.AND P0, PT, R166, 0x21, P0 ;  /* 0x00000021a600780c */ /* 0x000fe40000704270 */
        /* <DEDUP_REMOVED lines=9> */
[----:B------:R-:W-:Y:S01]  /*10640*/  ISETP.LT.OR P6, PT, R0, 0x29, P6 ;  /* 0x000000290000780c */ /* 0x000fe200037c1670 */
[----:B------:R-:W-:Y:S01]  /*10650*/  LDSM.16.MT88.4 R20, [R227+0x100] ;  /* 0x00010000e314783b */ /* 0x000fe20000004200 */
[----:B------:R-:W-:Y:S02]  /*10660*/  ISETP.GT.AND P5, PT, R166, 0x29, P5 ;  /* 0x00000029a600780c */ /* 0x000fe40002fa4270 */
[----:B------:R-:W-:Y:S02]  /*10670*/  PLOP3.LUT P0, PT, PT, PT, UP0, 0x80, 0x0 ;  /* 0x000000000000781c */ /* 0x000fe40003f0f008 */
[----:B------:R-:W-:Y:S02]  /*10680*/  FMNMX.FTZ R7, R248, R7, !PT ;  /* 0x00000007f8077209 */ /* 0x000fe40007810000 */
[----:B------:R-:W-:Y:S02]  /*10690*/  FMNMX.FTZ R5, R173, R4, !PT ;  /* 0x00000004ad057209 */ /* 0x000fe40007810000 */
[----:B------:R-:W-:Y:S02]  /*106a0*/  FSEL R190, R26, -INF , !P6 ;  /* 0xff8000001abe7808 */ /* 0x000fe40007000000 */
[----:B------:R-:W-:Y:S01]  /*106b0*/  ISETP.LT.OR P5, PT, R0, 0x2a, P5 ;  /* 0x0000002a0000780c */ /* 0x000fe20002fa1670 */
[----:B------:R-:W1:Y:S01]  /*106c0*/  SHFL.BFLY PT, R4, R5, 0x2, 0x1f ;  /* 0x0c401f0005047f89 */ /* 0x000e6200000e0000 */
        /* <DEDUP_REMOVED lines=16> */
[----:B------:R-:W-:Y:S02]  /*107d0*/  FSEL R172, R31, -INF , !P6 ;  /* 0xff8000001fac7808 */ /* 0x000fe40007000000 */
[----:B------:R-:W-:Y:S01]  /*107e0*/  ISETP.LT.OR P5, PT, R0, 0x39, P5 ;  /* 0x000000390000780c */ /* 0x000fe20002fa1670 */
[----:B------:R-:W-:Y:S01]  /*107f0*/  LDSM.16.MT88.4 R28, [R221+0x100] ;  /* 0x00010000dd1c783b */ /* 0x000fe20000004200 */
[----:B------:R-:W-:Y:S02]  /*10800*/  ISETP.GT.AND P0, PT, R166, 0x39, P0 ;  /* 0x00000039a600780c */ /* 0x000fe40000704270 */
[----:B------:R-:W-:Y:S02]  /*10810*/  FMNMX.FTZ R11, R176, R11, !PT ;  /* 0x0000000bb00b7209 */ /* 0x000fe40007810000 */
[----:B------:R-:W-:Y:S02]  /*10820*/  FSEL R170, R34, -INF , !P5 ;  /* 0xff80000022aa7808 */ /* 0x000fe40006800000 */
[----:B------:R-:W-:Y:S02]  /*10830*/  ISETP.LT.OR P0, PT, R0, 0x3a, P0 ;  /* 0x0000003a0000780c */ /* 0x000fe40000701670 */
[----:B------:R-:W-:Y:S02]  /*10840*/  FMNMX.FTZ R11, R172, R11, !PT ;  /* 0x0000000bac0b7209 */ /* 0x000fe40007810000 */
[----:B------:R-:W-:Y:S02]  /*10850*/  FSEL R13, R35, -INF , !P0 ;  /* 0xff800000230d7808 */ /* 0x000fe40004000000 */
[----:B------:R-:W-:Y:S04]  /*10860*/  FMNMX.FTZ R0, R170, R11, !PT ;  /* 0x0000000baa007209 */ /* 0x000fe80007810000 */
[----:B------:R-:W-:Y:S02]  /*10870*/  FMNMX.FTZ R7, R13, R0, !PT ;  /* 0x000000000d077209 */ /* 0x000fe40007810000 */
[----:B-1----:R-:W-:Y:S03]  /*10880*/  FMNMX.FTZ R6, R5, R4, !PT ;  /* 0x0000000405067209 */ /* 0x002fe60007810000 */
[----:B------:R-:W1:Y:S08]  /*10890*/  SHFL.BFLY PT, R4, R7, 0x2, 0x1f ;  /* 0x0c401f0007047f89 */ /* 0x000e7000000e0000 */
[----:B------:R-:W2:Y:S01]  /*108a0*/  SHFL.BFLY PT, R11, R6, 0x1, 0x1f ;  /* 0x0c201f00060b7f89 */ /* 0x000ea200000e0000 */
[----:B-1----:R-:W-:Y:S07]  /*108b0*/  FMNMX.FTZ R5, R7, R4, !PT ;  /* 0x0000000407057209 */ /* 0x002fee0007810000 */
[----:B------:R-:W1:Y:S01]  /*108c0*/  SHFL.BFLY PT, R12, R5, 0x1, 0x1f ;  /* 0x0c201f00050c7f89 */ /* 0x000e6200000e0000 */
[----:B--2---:R-:W-:Y:S04]  /*108d0*/  FMNMX.FTZ R0, R6, R11, !PT ;  /* 0x0000000b06007209 */ /* 0x004fe80007810000 */
[C---:B------:R-:W-:Y:S01]  /*108e0*/  FSETP.NEU.FTZ.AND P0, PT, R0.reuse, -INF , PT ;  /* 0xff8000000000780b */ /* 0x040fe20003f1d000 */
[C---:B------:R-:W-:Y:S03]  /*108f0*/  FMUL.FTZ R178, R0.reuse, c[0x0][0x2d0] ;  /* 0x0000b40000b27a20 */ /* 0x040fe60000410000 */
[----:B------:R-:W-:Y:S02]  /*10900*/  FSEL R4, R0, RZ, P0 ;  /* 0x000000ff00047208 */ /* 0x000fe40000000000 */
[----:B------:R-:W-:Y:S03]  /*10910*/  FSEL R178, R178, RZ, P0 ;  /* 0x000000ffb2b27208 */ /* 0x000fe60000000000 */
[----:B------:R-:W-:Y:S02]  /*10920*/  FADD.FTZ R3, -R4, R3 ;  /* 0x0000000304037221 */ /* 0x000fe40000010100 */
[--C-:B------:R-:W-:Y:S02]  /*10930*/  FFMA.FTZ R15, R167, c[0x0][0x2d0], -R178.reuse ;  /* 0x0000b400a70f7a23 */ /* 0x100fe400000108b2 */
[--C-:B------:R-:W-:Y:S02]  /*10940*/  FFMA.FTZ R14, R165, c[0x0][0x2d0], -R178.reuse ;  /* 0x0000b400a50e7a23 */ /* 0x100fe400000108b2 */
[--C-:B------:R-:W-:Y:S01]  /*10950*/  FFMA.FTZ R165, R9, c[0x0][0x2d0], -R178.reuse ;  /* 0x0000b40009a57a23 */ /* 0x100fe200000108b2 */
[----:B-1----:R-:W-:Y:S01]  /*10960*/  FMNMX.FTZ R12, R5, R12, !PT ;  /* 0x0000000c050c7209 */ /* 0x002fe20007810000 */
[--C-:B------:R-:W-:Y:S01]  /*10970*/  FFMA.FTZ R164, R164, c[0x0][0x2d0], -R178.reuse ;  /* 0x0000b400a4a47a23 */ /* 0x100fe200000108b2 */
[----:B------:R-:W-:Y:S01]  /*10980*/  MUFU.EX2 R15, R15 ;  /* 0x0000000f000f7308 */ /* 0x000fe20000000800 */
[----:B------:R-:W-:Y:S01]  /*10990*/  FMUL.FTZ R6, R3, c[0x0][0x2d0] ;  /* 0x0000b40003067a20 */ /* 0x000fe20000410000 */
[C---:B------:R-:W-:Y:S01]  /*109a0*/  FSETP.NEU.FTZ.AND P0, PT, R12.reuse, -INF , PT ;  /* 0xff8000000c00780b */ /* 0x040fe20003f1d000 */
[C---:B------:R-:W-:Y:S02]  /*109b0*/  FMUL.FTZ R171, R12.reuse, c[0x0][0x2d0] ;  /* 0x0000b4000cab7a20 */ /* 0x040fe40000410000 */
[--C-:B------:R-:W-:Y:S01]  /*109c0*/  FFMA.FTZ R180, R185, c[0x0][0x2d0], -R178.reuse ;  /* 0x0000b400b9b47a23 */ /* 0x100fe200000108b2 */
[----:B------:R-:W-:Y:S01]  /*109d0*/  FSEL R5, R12, RZ, P0 ;  /* 0x000000ff0c057208 */ /* 0x000fe20000000000 */
[--C-:B------:R-:W-:Y:S01]  /*109e0*/  FFMA.FTZ R179, R179, c[0x0][0x2d0], -R178.reuse ;  /* 0x0000b400b3b37a23 */ /* 0x100fe200000108b2 */
[----:B------:R-:W-:Y:S01]  /*109f0*/  FSEL R171, R171, RZ, P0 ;  /* 0x000000ffabab7208 */ /* 0x000fe20000000000 */
[----:B------:R-:W-:Y:S01]  /*10a00*/  FFMA.FTZ R181, R181, c[0x0][0x2d0], -R178 ;  /* 0x0000b400b5b57a23 */ /* 0x000fe200000108b2 */
[----:B------:R-:W1:Y:S01]  /*10a10*/  MUFU.EX2 R3, R6 ;  /* 0x0000000600037308 */ /* 0x000e620000000800 */
[----:B------:R-:W-:Y:S01]  /*10a20*/  FADD.FTZ R5, -R5, R2 ;  /* 0x0000000205057221 */ /* 0x000fe20000010100 */
[----:B------:R-:W-:Y:S01]  /*10a30*/  PLOP3.LUT P0, PT, PT, PT, UP0, 0x80, 0x0 ;  /* 0x000000000000781c */ /* 0x000fe20003f0f008 */
[--C-:B------:R-:W-:Y:S02]  /*10a40*/  FFMA.FTZ R167, R10, c[0x0][0x2d0], -R171.reuse ;  /* 0x0000b4000aa77a23 */ /* 0x100fe400000108ab */
[--C-:B------:R-:W-:Y:S02]  /*10a50*/  FFMA.FTZ R166, R8, c[0x0][0x2d0], -R171.reuse ;  /* 0x0000b40008a67a23 */ /* 0x100fe400000108ab */
[--C-:B------:R-:W-:Y:S02]  /*10a60*/  FFMA.FTZ R169, R17, c[0x0][0x2d0], -R171.reuse ;  /* 0x0000b40011a97a23 */ /* 0x100fe400000108ab */
[--C-:B------:R-:W-:Y:S01]  /*10a70*/  FFMA.FTZ R168, R16, c[0x0][0x2d0], -R171.reuse ;  /* 0x0000b40010a87a23 */ /* 0x100fe200000108ab */
[----:B------:R-:W2:Y:S01]  /*10a80*/  MUFU.EX2 R164, R164 ;  /* 0x000000a400a47308 */ /* 0x000ea20000000800 */
[----:B------:R-:W-:Y:S02]  /*10a90*/  FMUL.FTZ R2, R5, c[0x0][0x2d0] ;  /* 0x0000b40005027a20 */ /* 0x000fe40000410000 */
[--C-:B------:R-:W-:Y:S02]  /*10aa0*/  FFMA.FTZ R185, R186, c[0x0][0x2d0], -R171.reuse ;  /* 0x0000b400bab97a23 */ /* 0x100fe400000108ab */
[--C-:B------:R-:W-:Y:S02]  /*10ab0*/  FFMA.FTZ R186, R32, c[0x0][0x2d0], -R171.reuse ;  /* 0x0000b40020ba7a23 */ /* 0x100fe400000108ab */
[----:B------:R-:W-:Y:S01]  /*10ac0*/  LDSM.16.MT88.4 R32, [R221+0x900] ;  /* 0x00090000dd20783b */ /* 0x000fe20000004200 */
[--C-:B------:R-:W-:Y:S02]  /*10ad0*/  FFMA.FTZ R182, R183, c[0x0][0x2d0], -R178.reuse ;  /* 0x0000b400b7b67a23 */ /* 0x100fe400000108b2 */
[----:B------:R-:W3:Y:S01]  /*10ae0*/  MUFU.EX2 R2, R2 ;  /* 0x0000000200027308 */ /* 0x000ee20000000800 */
[--C-:B------:R-:W-:Y:S02]  /*10af0*/  FFMA.FTZ R183, R250, c[0x0][0x2d0], -R171.reuse ;  /* 0x0000b400fab77a23 */ /* 0x100fe400000108ab */
[--C-:B------:R-:W-:Y:S02]  /*10b00*/  FFMA.FTZ R184, R184, c[0x0][0x2d0], -R171.reuse ;  /* 0x0000b400b8b87a23 */ /* 0x100fe400000108ab */
[C---:B-1----:R-:W-:Y:S02]  /*10b10*/  FMUL.FTZ R4, R3.reuse, R160 ;  /* 0x000000a003047220 */ /* 0x042fe40000410000 */
        /* <DEDUP_REMOVED lines=9> */
[----:B------:R-:W1:Y:S01]  /*10bb0*/  MUFU.EX2 R165, R165 ;  /* 0x000000a500a57308 */ /* 0x000e620000000800 */
[C---:B------:R-:W-:Y:S02]  /*10bc0*/  FMUL.FTZ R140, R3.reuse, R140 ;  /* 0x0000008c038c7220 */ /* 0x040fe40000410000 */
[----:B------:R-:W-:Y:S02]  /*10bd0*/  FMUL.FTZ R141, R3, R141 ;  /* 0x0000008d038d7220 */ /* 0x000fe40000410000 */
[C---:B---3--:R-:W-:Y:S02]  /*10be0*/  FMUL.FTZ R6, R2.reuse, R162 ;  /* 0x000000a202067220 */ /* 0x048fe40000410000 */
        /* <DEDUP_REMOVED lines=8> */
[C---:B------:R-:W-:Y:S01]  /*10c70*/  FMUL.FTZ R139, R2.reuse, R139 ;  /* 0x0000008b028b7220 */ /* 0x040fe20000410000 */
[----:B------:R-:W2:Y:S01]  /*10c80*/  MUFU.EX2 R168, R168 ;  /* 0x000000a800a87308 */ /* 0x000ea20000000800 */
[C---:B------:R-:W-:Y:S02]  /*10c90*/  FMUL.FTZ R142, R2.reuse, R142 ;  /* 0x0000008e028e7220 */ /* 0x040fe40000410000 */
[C---:B------:R-:W-:Y:S01]  /*10ca0*/  FMUL.FTZ R143, R2.reuse, R143 ;  /* 0x0000008f028f7220 */ /* 0x040fe20000410000 */
[----:B-1----:R-:W-:Y:S01]  /*10cb0*/  F2FP.BF16.PACK_AB R18, R165, R14 ;  /* 0x0000000ea512723e */ /* 0x002fe200000010ff */
        /* <DEDUP_REMOVED lines=9> */
[----:B------:R-:W1:Y:S01]  /*10d50*/  MUFU.EX2 R166, R166 ;  /* 0x000000a600a67308 */ /* 0x000e620000000800 */
[C---:B------:R-:W-:Y:S02]  /*10d60*/  FMUL.FTZ R152, R3.reuse, R152 ;  /* 0x0000009803987220 */ /* 0x040fe40000410000 */
        /* <DEDUP_REMOVED lines=18> */
[----:B------:R-:W-:Y:S01]  /*10e90*/  MUFU.EX2 R181, R181 ;  /* 0x000000b500b57308 */ /* 0x000fe20000000800 */
[C---:B------:R-:W-:Y:S05]  /*10ea0*/  HMMA.16816.F32.BF16 R4, R16.reuse, R20, R4 ;  /* 0x000000141004723c */ /* 0x040fea0000041804 */
[C---:B------:R-:W-:Y:S02]  /*10eb0*/  FMUL.FTZ R47, R2.reuse, R47 ;  /* 0x0000002f022f7220 */ /* 0x040fe40000410000 */
[C---:B------:R-:W-:Y:S01]  /*10ec0*/  FMUL.FTZ R48, R3.reuse, R48 ;  /* 0x0000003003307220 */ /* 0x040fe20000410000 */
[C---:B------:R-:W-:Y:S01]  /*10ed0*/  HMMA.16816.F32.BF16 R8, R16.reuse, R22, R8 ;  /* 0x000000161008723c */ /* 0x040fe20000041808 */
[----:B------:R-:W1:Y:S01]  /*10ee0*/  LDSM.16.MT88.4 R20, [R220+0x100] ;  /* 0x00010000dc14783b */ /* 0x000e620000004200 */
[----:B------:R-:W3:Y:S02]  /*10ef0*/  MUFU.EX2 R182, R182 ;  /* 0x000000b600b67308 */ /* 0x000ee40000000800 */
[C---:B------:R-:W-:Y:S02]  /*10f00*/  FMUL.FTZ R49, R3.reuse, R49 ;  /* 0x0000003103317220 */ /* 0x040fe40000410000 */
[C---:B------:R-:W-:Y:S02]  /*10f10*/  FMUL.FTZ R50, R2.reuse, R50 ;  /* 0x0000003202327220 */ /* 0x040fe40000410000 */
[C---:B------:R-:W-:Y:S04]  /*10f20*/  HMMA.16816.F32.BF16 R132, R16.reuse, R24, R132 ;  /* 0x000000181084723c */ /* 0x040fe80000041884 */
[C---:B------:R-:W-:Y:S01]  /*10f30*/  FMUL.FTZ R51, R2.reuse, R51 ;  /* 0x0000003302337220 */ /* 0x040fe20000410000 */
[----:B------:R-:W-:Y:S01]  /*10f40*/  MUFU.EX2 R183, R183 ;  /* 0x000000b700b77308 */ /* 0x000fe20000000800 */
[C---:B------:R-:W-:Y:S02]  /*10f50*/  FMUL.FTZ R52, R3.reuse, R52 ;  /* 0x0000003403347220 */ /* 0x040fe40000410000 */
[C---:B------:R-:W-:Y:S01]  /*10f60*/  HMMA.16816.F32.BF16 R136, R16.reuse, R26, R136 ;  /* 0x0000001a1088723c */ /* 0x040fe20000041888 */
[----:B------:R-:W4:Y:S03]  /*10f70*/  LDSM.16.MT88.4 R24, [R227+0x2100] ;  /* 0x00210000e318783b */ /* 0x000f260000004200 */
[C---:B------:R-:W-:Y:S02]  /*10f80*/  FMUL.FTZ R53, R3.reuse, R53 ;  /* 0x0000003503357220 */ /* 0x040fe40000410000 */
[C---:B------:R-:W-:Y:S01]  /*10f90*/  FMUL.FTZ R54, R2.reuse, R54 ;  /* 0x0000003602367220 */ /* 0x040fe20000410000 */
[----:B------:R-:W5:Y:S01]  /*10fa0*/  MUFU.EX2 R184, R184 ;  /* 0x000000b800b87308 */ /* 0x000f620000000800 */
[C---:B------:R-:W-:Y:S04]  /*10fb0*/  HMMA.16816.F32.BF16 R140, R16.reuse, R28, R140 ;  /* 0x0000001c108c723c */ /* 0x040fe8000004188c */
[C---:B------:R-:W-:Y:S02]  /*10fc0*/  FMUL.FTZ R55, R2.reuse, R55 ;  /* 0x0000003702377220 */ /* 0x040fe40000410000 */
[C---:B------:R-:W-:Y:S02]  /*10fd0*/  FMUL.FTZ R56, R3.reuse, R56 ;  /* 0x0000003803387220 */ /* 0x040fe40000410000 */
[C---:B------:R-:W-:Y:S01]  /*10fe0*/  HMMA.16816.F32.BF16 R144, R16.reuse, R30, R144 ;  /* 0x0000001e1090723c */ /* 0x040fe20000041890 */
[----:B------:R-:W2:Y:S01]  /*10ff0*/  LDSM.16.MT88.4 R28, [R222+0x2100] ;  /* 0x00210000de1c783b */ /* 0x000ea20000004200 */
[----:B------:R-:W-:Y:S02]  /*11000*/  MUFU.EX2 R185, R185 ;  /* 0x000000b900b97308 */ /* 0x000fe40000000800 */
[C---:B------:R-:W-:Y:S02]  /*11010*/  FMUL.FTZ R57, R3.reuse, R57 ;  /* 0x0000003903397220 */ /* 0x040fe40000410000 */
[C---:B------:R-:W-:Y:S02]  /*11020*/  FMUL.FTZ R58, R2.reuse, R58 ;  /* 0x0000003a023a7220 */ /* 0x040fe40000410000 */
[C---:B------:R-:W-:Y:S01]  /*11030*/  FMUL.FTZ R59, R2.reuse, R59 ;  /* 0x0000003b023b7220 */ /* 0x040fe20000410000 */
[C---:B-1----:R-:W-:Y:S03]  /*11040*/  HMMA.16816.F32.BF16 R148, R16.reuse, R20, R148 ;  /* 0x000000141094723c */ /* 0x042fe60000041894 */
[C---:B------:R-:W-:Y:S01]  /*11050*/  FMUL.FTZ R60, R3.reuse, R60 ;  /* 0x0000003c033c7220 */ /* 0x040fe20000410000 */
[----:B------:R-:W1:Y:S01]  /*11060*/  MUFU.EX2 R186, R186 ;  /* 0x000000ba00ba7308 */ /* 0x000e620000000800 */
        /* <DEDUP_REMOVED lines=103> */
[----:B------:R-:W-:Y:S03]  /*116e0*/  FMUL.FTZ R129, R3, R129 ;  /* 0x0000008103817220 */ /* 0x000fe60000410000 */
[C---:B-1----:R-:W-:Y:S03]  /*116f0*/  HMMA.16816.F32.BF16 R124, R16.reuse, R20, R124 ;  /* 0x00000014107c723c */ /* 0x042fe6000004187c */
[C---:B------:R-:W-:Y:S02]  /*11700*/  FMUL.FTZ R130, R2.reuse, R130 ;  /* 0x0000008202827220 */ /* 0x040fe40000410000 */
        /* <DEDUP_REMOVED lines=8> */
[----:B------:R-:W-:Y:S01]  /*11790*/  F2FP.BF16.PACK_AB R16, R180, R179 ;  /* 0x000000b3b410723e */ /* 0x000fe200000010ff */
[--C-:B------:R-:W-:Y:S01]  /*117a0*/  FFMA.FTZ R187, R248, c[0x0][0x2d0], -R171.reuse ;  /* 0x0000b400f8bb7a23 */ /* 0x100fe200000108ab */
[----:B---3--:R-:W-:Y:S03]  /*117b0*/  F2FP.BF16.PACK_AB R18, R182, R181 ;  /* 0x000000b5b612723e */ /* 0x008fe600000010ff */
[----:B-----5:R-:W-:Y:S01]  /*117c0*/  F2FP.BF16.PACK_AB R17, R184, R183 ;  /* 0x000000b7b811723e */ /* 0x020fe200000010ff */
[----:B------:R-:W-:Y:S01]  /*117d0*/  MUFU.EX2 R250, R250 ;  /* 0x000000fa00fa7308 */ /* 0x000fe20000000800 */
[----:B------:R-:W-:Y:S01]  /*117e0*/  F2FP.BF16.PACK_AB R19, R186, R185 ;  /* 0x000000b9ba13723e */ /* 0x000fe200000010ff */
[--C-:B------:R-:W-:Y:S02]  /*117f0*/  FFMA.FTZ R246, R246, c[0x0][0x2d0], -R171.reuse ;  /* 0x0000b400f6f67a23 */ /* 0x100fe400000108ab */
[--C-:B------:R-:W-:Y:S02]  /*11800*/  FFMA.FTZ R190, R190, c[0x0][0x2d0], -R171.reuse ;  /* 0x0000b400bebe7a23 */ /* 0x100fe400000108ab */
[--C-:B------:R-:W-:Y:S02]  /*11810*/  FFMA.FTZ R191, R188, c[0x0][0x2d0], -R171.reuse ;  /* 0x0000b400bcbf7a23 */ /* 0x100fe400000108ab */
[C---:B----4-:R-:W-:Y:S02]  /*11820*/  HMMA.16816.F32.BF16 R4, R16.reuse, R24, R4 ;  /* 0x000000181004723c */ /* 0x050fe40000041804 */
[----:B------:R-:W-:Y:S01]  /*11830*/  MUFU.EX2 R189, R189 ;  /* 0x000000bd00bd7308 */ /* 0x000fe20000000800 */
[--C-:B------:R-:W-:Y:S02]  /*11840*/  FFMA.FTZ R177, R177, c[0x0][0x2d0], -R178.reuse ;  /* 0x0000b400b1b17a23 */ /* 0x100fe400000108b2 */
[--C-:B------:R-:W-:Y:S02]  /*11850*/  FFMA.FTZ R188, R175, c[0x0][0x2d0], -R178.reuse ;  /* 0x0000b400afbc7a23 */ /* 0x100fe400000108b2 */
[--C-:B------:R-:W-:Y:S01]  /*11860*/  FFMA.FTZ R174, R174, c[0x0][0x2d0], -R178.reuse ;  /* 0x0000b400aeae7a23 */ /* 0x100fe200000108b2 */
[C---:B------:R-:W-:Y:S01]  /*11870*/  HMMA.16816.F32.BF16 R8, R16.reuse, R26, R8 ;  /* 0x0000001a1008723c */ /* 0x040fe20000041808 */
[----:B------:R-:W3:Y:S03]  /*11880*/  LDSM.16.MT88.4 R24, [R222+0x2900] ;  /* 0x00290000de18783b */ /* 0x000ee60000004200 */
[----:B------:R-:W-:Y:S01]  /*11890*/  MUFU.EX2 R252, R252 ;  /* 0x000000fc00fc7308 */ /* 0x000fe20000000800 */
[--C-:B------:R-:W-:Y:S02]  /*118a0*/  FFMA.FTZ R175, R176, c[0x0][0x2d0], -R171.reuse ;  /* 0x0000b400b0af7a23 */ /* 0x100fe400000108ab */
[--C-:B------:R-:W-:Y:S01]  /*118b0*/  FFMA.FTZ R172, R172, c[0x0][0x2d0], -R171.reuse ;  /* 0x0000b400acac7a23 */ /* 0x100fe200000108ab */
[C---:B--2---:R-:W-:Y:S04]  /*118c0*/  HMMA.16816.F32.BF16 R132, R16.reuse, R28, R132 ;  /* 0x0000001c1084723c */ /* 0x044fe80000041884 */
[--C-:B------:R-:W-:Y:S02]  /*118d0*/  FFMA.FTZ R170, R170, c[0x0][0x2d0], -R171.reuse ;  /* 0x0000b400aaaa7a23 */ /* 0x100fe400000108ab */
[----:B------:R-:W2:Y:S01]  /*118e0*/  MUFU.EX2 R187, R187 ;  /* 0x000000bb00bb7308 */ /* 0x000ea20000000800 */
[----:B------:R-:W-:Y:S01]  /*118f0*/  FFMA.FTZ R171, R13, c[0x0][0x2d0], -R171 ;  /* 0x0000b4000dab7a23 */ /* 0x000fe200000108ab */
[C---:B------:R-:W-:Y:S01]  /*11900*/  HMMA.16816.F32.BF16 R136, R16.reuse, R30, R136 ;  /* 0x0000001e1088723c */ /* 0x040fe20000041888 */
[----:B------:R-:W4:Y:S03]  /*11910*/  LDSM.16.MT88.4 R28, [R221+0x2900] ;  /* 0x00290000dd1c783b */ /* 0x000f260000004200 */
[----:B------:R-:W-:Y:S02]  /*11920*/  FFMA.FTZ R178, R173, c[0x0][0x2d0], -R178 ;  /* 0x0000b400adb27a23 */ /* 0x000fe400000108b2 */
[----:B------:R-:W-:Y:S02]  /*11930*/  FFMA.FTZ R164, R3, R244, R164 ;  /* 0x000000f403a47223 */ /* 0x000fe400000100a4 */
[C---:B------:R-:W-:Y:S01]  /*11940*/  HMMA.16816.F32.BF16 R140, R16.reuse, R32, R140 ;  /* 0x00000020108c723c */ /* 0x040fe2000004188c */
[----:B------:R-:W5:Y:S03]  /*11950*/  MUFU.EX2 R246, R246 ;  /* 0x000000f600f67308 */ /* 0x000f660000000800 */
[----:B------:R-:W-:Y:S02]  /*11960*/  FFMA.FTZ R169, R2, R241, R169 ;  /* 0x000000f102a97223 */ /* 0x000fe400000100a9 */
[----:B------:R-:W-:Y:S02]  /*11970*/  FADD.FTZ R15, R15, R164 ;  /* 0x000000a40f0f7221 */ /* 0x000fe40000010000 */
[C---:B------:R-:W-:Y:S01]  /*11980*/  HMMA.16816.F32.BF16 R144, R16.reuse, R34, R144 ;  /* 0x000000221090723c */ /* 0x040fe20000041890 */
[----:B------:R-:W2:Y:S02]  /*11990*/  LDSM.16.MT88.4 R32, [R220+0x2900] ;  /* 0x00290000dc20783b */ /* 0x000ea40000004200 */
[----:B------:R-:W2:Y:S01]  /*119a0*/  MUFU.EX2 R190, R190 ;  /* 0x000000be00be7308 */ /* 0x000ea20000000800 */
[----:B------:R-:W-:Y:S02]  /*119b0*/  FADD.FTZ R168, R168, R169 ;  /* 0x000000a9a8a87221 */ /* 0x000fe40000010000 */
[----:B------:R-:W-:Y:S02]  /*119c0*/  FADD.FTZ R14, R14, R15 ;  /* 0x0000000f0e0e7221 */ /* 0x000fe40000010000 */
[C---:B------:R-:W-:Y:S04]  /*119d0*/  HMMA.16816.F32.BF16 R148, R16.reuse, R156, R148 ;  /* 0x0000009c1094723c */ /* 0x040fe80000041894 */
[----:B------:R-:W-:Y:S01]  /*119e0*/  FADD.FTZ R167, R167, R168 ;  /* 0x000000a8a7a77221 */ /* 0x000fe20000010000 */
[----:B------:R-:W2:Y:S01]  /*119f0*/  MUFU.EX2 R191, R191 ;  /* 0x000000bf00bf7308 */ /* 0x000ea20000000800 */
[----:B------:R-:W-:Y:S02]  /*11a00*/  FADD.FTZ R14, R165, R14 ;  /* 0x0000000ea50e7221 */ /* 0x000fe40000010000 */
[C---:B------:R-:W-:Y:S01]  /*11a10*/  HMMA.16816.F32.BF16 R152, R16.reuse, R158, R152 ;  /* 0x0000009e1098723c */ /* 0x040fe20000041898 */
[----:B------:R-:W2:Y:S03]  /*11a20*/  LDSM.16.MT88.4 R156, [R227+0x4900] ;  /* 0x00490000e39c783b */ /* 0x000ea60000004200 */
[----:B------:R-:W-:Y:S02]  /*11a30*/  FADD.FTZ R166, R166, R167 ;  /* 0x000000a7a6a67221 */ /* 0x000fe40000010000 */
[----:B------:R-:W-:Y:S01]  /*11a40*/  FADD.FTZ R179, R179, R14 ;  /* 0x0000000eb3b37221 */ /* 0x000fe20000010000 */
[----:B------:R-:W-:Y:S01]  /*11a50*/  MUFU.EX2 R177, R177 ;  /* 0x000000b100b17308 */ /* 0x000fe20000000800 */
[C---:B-1----:R-:W-:Y:S04]  /*11a60*/  HMMA.16816.F32.BF16 R36, R16.reuse, R20, R36 ;  /* 0x000000141024723c */ /* 0x042fe80000041824 */
[----:B------:R-:W-:Y:S02]  /*11a70*/  FADD.FTZ R183, R183, R166 ;  /* 0x000000a6b7b77221 */ /* 0x000fe40000010000 */
[----:B------:R-:W-:Y:S02]  /*11a80*/  FADD.FTZ R180, R180, R179 ;  /* 0x000000b3b4b47221 */ /* 0x000fe40000010000 */
[C---:B------:R-:W-:Y:S01]  /*11a90*/  HMMA.16816.F32.BF16 R40, R16.reuse, R22, R40 ;  /* 0x000000161028723c */ /* 0x040fe20000041828 */
[----:B------:R-:W1:Y:S01]  /*11aa0*/  LDSM.16.MT88.4 R20, [R222+0x4900] ;  /* 0x00490000de14783b */ /* 0x000e620000004200 */
[----:B------:R-:W1:Y:S02]  /*11ab0*/  MUFU.EX2 R188, R188 ;  /* 0x000000bc00bc7308 */ /* 0x000e640000000800 */
[----:B------:R-:W-:Y:S02]  /*11ac0*/  FADD.FTZ R184, R184, R183 ;  /* 0x000000b7b8b87221 */ /* 0x000fe40000010000 */
[----:B------:R-:W-:Y:S02]  /*11ad0*/  FADD.FTZ R181, R181, R180 ;  /* 0x000000b4b5b57221 */ /* 0x000fe40000010000 */
[C---:B---3--:R-:W-:Y:S04]  /*11ae0*/  HMMA.16816.F32.BF16 R44, R16.reuse, R24, R44 ;  /* 0x00000018102c723c */ /* 0x048fe8000004182c */
[----:B------:R-:W-:Y:S01]  /*11af0*/  MUFU.EX2 R174, R174 ;  /* 0x000000ae00ae7308 */ /* 0x000fe20000000800 */
[----:B------:R-:W-:Y:S02]  /*11b00*/  FADD.FTZ R185, R185, R184 ;  /* 0x000000b8b9b97221 */ /* 0x000fe40000010000 */
[----:B------:R-:W-:Y:S01]  /*11b10*/  FADD.FTZ R182, R182, R181 ;  /* 0x000000b5b6b67221 */ /* 0x000fe20000010000 */
[C---:B------:R-:W-:Y:S01]  /*11b20*/  HMMA.16816.F32.BF16 R48, R16.reuse, R26, R48 ;  /* 0x0000001a1030723c */ /* 0x040fe20000041830 */
[----:B------:R-:W3:Y:S03]  /*11b30*/  LDSM.16.MT88.4 R24, [R221+0x4900] ;  /* 0x00490000dd18783b */ /* 0x000ee60000004200 */
[----:B------:R-:W-:Y:S02]  /*11b40*/  FADD.FTZ R186, R186, R185 ;  /* 0x000000b9baba7221 */ /* 0x000fe40000010000 */
[----:B------:R-:W1:Y:S02]  /*11b50*/  MUFU.EX2 R173, R178 ;  /* 0x000000b200ad7308 */ /* 0x000e640000000800 */
[C---:B----4-:R-:W-:Y:S04]  /*11b60*/  HMMA.16816.F32.BF16 R52, R16.reuse, R28, R52 ;  /* 0x0000001c1034723c */ /* 0x050fe80000041834 */
[----:B--2---:R-:W-:Y:S04]  /*11b70*/  FADD.FTZ R3, R187, R186 ;  /* 0x000000babb037221 */ /* 0x004fe80000010000 */
[C---:B------:R-:W-:Y:S01]  /*11b80*/  HMMA.16816.F32.BF16 R56, R16.reuse, R30, R56 ;  /* 0x0000001e1038723c */ /* 0x040fe20000041838 */
[----:B------:R-:W2:Y:S01]  /*11b90*/  LDSM.16.MT88.4 R28, [R220+0x4900] ;  /* 0x00490000dc1c783b */ /* 0x000ea20000004200 */
[----:B------:R-:W-:Y:S02]  /*11ba0*/  MUFU.EX2 R175, R175 ;  /* 0x000000af00af7308 */ /* 0x000fe40000000800 */
[----:B-----5:R-:W-:Y:S04]  /*11bb0*/  FADD.FTZ R3, R246, R3 ;  /* 0x00000003f6037221 */ /* 0x020fe80000010000 */
[C---:B------:R-:W-:Y:S04]  /*11bc0*/  HMMA.16816.F32.BF16 R60, R16.reuse, R32, R60 ;  /* 0x00000020103c723c */ /* 0x040fe8000004183c */
[----:B------:R-:W4:Y:S01]  /*11bd0*/  MUFU.EX2 R172, R172 ;  /* 0x000000ac00ac7308 */ /* 0x000f220000000800 */
[----:B------:R-:W-:Y:S01]  /*11be0*/  FADD.FTZ R2, R190, R3 ;  /* 0x00000003be027221 */ /* 0x000fe20000010000 */
[----:B------:R-:W-:Y:S02]  /*11bf0*/  MOV R3, R0 ;  /* 0x0000000000037202 */ /* 0x000fe40000000f00 */
[C---:B------:R-:W-:Y:S01]  /*11c00*/  HMMA.16816.F32.BF16 R64, R16.reuse, R34, R64 ;  /* 0x000000221040723c */ /* 0x040fe20000041840 */
[----:B------:R-:W5:Y:S03]  /*11c10*/  LDSM.16.MT88.4 R32, [R227+0x6900] ;  /* 0x00690000e320783b */ /* 0x000f660000004200 */
[----:B------:R-:W-:Y:S02]  /*11c20*/  FADD.FTZ R2, R191, R2 ;  /* 0x00000002bf027221 */ /* 0x000fe40000010000 */
[----:B------:R-:W-:Y:S02]  /*11c30*/  MUFU.EX2 R170, R170 ;  /* 0x000000aa00aa7308 */ /* 0x000fe40000000800 */
[C---:B------:R-:W-:Y:S08]  /*11c40*/  HMMA.16816.F32.BF16 R68, R16.reuse, R156, R68 ;  /* 0x0000009c1044723c */ /* 0x040ff00000041844 */
[C---:B------:R-:W-:Y:S01]  /*11c50*/  HMMA.16816.F32.BF16 R72, R16.reuse, R158, R72 ;  /* 0x0000009e1048723c */ /* 0x040fe20000041848 */
[----:B------:R-:W-:Y:S01]  /*11c60*/  LDSM.16.MT88.4 R156, [R221+0x1100] ;  /* 0x00110000dd9c783b */ /* 0x000fe20000004200 */
[----:B------:R-:W2:Y:S06]  /*11c70*/  MUFU.EX2 R171, R171 ;  /* 0x000000ab00ab7308 */ /* 0x000eac0000000800 */
        /* <DEDUP_REMOVED lines=18> */
[C---:B--2---:R-:W-:Y:S08]  /*11da0*/  HMMA.16816.F32.BF16 R124, R16.reuse, R28, R124 ;  /* 0x0000001c107c723c */ /* 0x044ff0000004187c */
[----:B------:R-:W-:Y:S01]  /*11db0*/  HMMA.16816.F32.BF16 R128, R16, R30, R128 ;  /* 0x0000001e1080723c */ /* 0x000fe20000041880 */
[----:B------:R-:W2:Y:S06]  /*11dc0*/  LDSM.16.MT88.4 R28, [R227+0x3100] ;  /* 0x00310000e31c783b */ /* 0x000eac0000004200 */
[----:B------:R-:W-:Y:S01]  /*11dd0*/  F2FP.BF16.PACK_AB R16, R250, R245 ;  /* 0x000000f5fa10723e */ /* 0x000fe200000010ff */
[----:B------:R-:W-:Y:S01]  /*11de0*/  FADD.FTZ R245, R245, R182 ;  /* 0x000000b6f5f57221 */ /* 0x000fe20000010000 */
[----:B------:R-:W-:Y:S03]  /*11df0*/  F2FP.BF16.PACK_AB R18, R252, R189 ;  /* 0x000000bdfc12723e */ /* 0x000fe600000010ff */
[----:B------:R-:W-:Y:S01]  /*11e00*/  F2FP.BF16.PACK_AB R17, R246, R187 ;  /* 0x000000bbf611723e */ /* 0x000fe200000010ff */
[----:B------:R-:W-:Y:S01]  /*11e10*/  FADD.FTZ R250, R250, R245 ;  /* 0x000000f5fafa7221 */ /* 0x000fe20000010000 */
[----:B------:R-:W-:Y:S03]  /*11e20*/  F2FP.BF16.PACK_AB R19, R191, R190 ;  /* 0x000000bebf13723e */ /* 0x000fe600000010ff */
[----:B------:R-:W-:Y:S04]  /*11e30*/  FADD.FTZ R189, R189, R250 ;  /* 0x000000fabdbd7221 */ /* 0x000fe80000010000 */
[C---:B-----5:R-:W-:Y:S03]  /*11e40*/  HMMA.16816.F32.BF16 R4, R16.reuse, R32, R4 ;  /* 0x000000201004723c */ /* 0x060fe60000041804 */
[----:B------:R-:W-:Y:S05]  /*11e50*/  FADD.FTZ R252, R252, R189 ;  /* 0x000000bdfcfc7221 */ /* 0x000fea0000010000 */
[C---:B------:R-:W-:Y:S01]  /*11e60*/  HMMA.16816.F32.BF16 R8, R16.reuse, R34, R8 ;  /* 0x000000221008723c */ /* 0x040fe20000041808 */
[----:B------:R-:W5:Y:S07]  /*11e70*/  LDSM.16.MT88.4 R32, [R222+0x3100] ;  /* 0x00310000de20783b */ /* 0x000f6e0000004200 */
[C---:B-1----:R-:W-:Y:S08]  /*11e80*/  HMMA.16816.F32.BF16 R132, R16.reuse, R20, R132 ;  /* 0x000000141084723c */ /* 0x042ff00000041884 */
[C---:B------:R-:W-:Y:S01]  /*11e90*/  HMMA.16816.F32.BF16 R136, R16.reuse, R22, R136 ;  /* 0x000000161088723c */ /* 0x040fe20000041888 */
[----:B------:R-:W1:Y:S07]  /*11ea0*/  LDSM.16.MT88.4 R20, [R221+0x3100] ;  /* 0x00310000dd14783b */ /* 0x000e6e0000004200 */
[C---:B------:R-:W-:Y:S08]  /*11eb0*/  HMMA.16816.F32.BF16 R140, R16.reuse, R156, R140 ;  /* 0x0000009c108c723c */ /* 0x040ff0000004188c */
[C---:B------:R-:W-:Y:S01]  /*11ec0*/  HMMA.16816.F32.BF16 R144, R16.reuse, R158, R144 ;  /* 0x0000009e1090723c */ /* 0x040fe20000041890 */
[----:B------:R-:W-:Y:S07]  /*11ed0*/  LDSM.16.MT88.4 R156, [R227+0x5100] ;  /* 0x00510000e39c783b */ /* 0x000fee0000004200 */
        /* <DEDUP_REMOVED lines=17> */
[----:B------:R-:W-:Y:S07]  /*11ff0*/  LDSM.16.MT88.4 R156, [R227+0x1900] ;  /* 0x00190000e39c783b */ /* 0x000fee0000004200 */
        /* <DEDUP_REMOVED lines=19> */
[----:B------:R-:W-:Y:S01]  /*12130*/  HMMA.16816.F32.BF16 R128, R16, R22, R128 ;  /* 0x000000161080723c */ /* 0x000fe20000041880 */
[----:B------:R-:W-:Y:S06]  /*12140*/  LDSM.16.MT88.4 R20, [R221+0x3900] ;  /* 0x00390000dd14783b */ /* 0x000fec0000004200 */
[----:B------:R-:W-:Y:S01]  /*12150*/  F2FP.BF16.PACK_AB R16, R188, R177 ;  /* 0x000000b1bc10723e */ /* 0x000fe200000010ff */
[----:B------:R-:W-:Y:S01]  /*12160*/  FADD.FTZ R177, R177, R252 ;  /* 0x000000fcb1b17221 */ /* 0x000fe20000010000 */
[----:B------:R-:W-:Y:S03]  /*12170*/  F2FP.BF16.PACK_AB R18, R173, R174 ;  /* 0x000000aead12723e */ /* 0x000fe600000010ff */
[----:B----4-:R-:W-:Y:S01]  /*12180*/  F2FP.BF16.PACK_AB R17, R172, R175 ;  /* 0x000000afac11723e */ /* 0x010fe200000010ff */
[----:B------:R-:W-:Y:S01]  /*12190*/  FADD.FTZ R175, R175, R2 ;  /* 0x00000002afaf7221 */ /* 0x000fe20000010000 */
[----:B------:R-:W-:Y:S01]  /*121a0*/  F2FP.BF16.PACK_AB R19, R171, R170 ;  /* 0x000000aaab13723e */ /* 0x000fe200000010ff */
[----:B------:R-:W-:Y:S01]  /*121b0*/  FADD.FTZ R177, R188, R177 ;  /* 0x000000b1bcb17221 */ /* 0x000fe20000010000 */
[----:B------:R-:W-:Y:S01]  /*121c0*/  MOV R2, R12 ;  /* 0x0000000c00027202 */ /* 0x000fe20000000f00 */
[----:B------:R-:W-:Y:S02]  /*121d0*/  FADD.FTZ R175, R172, R175 ;  /* 0x000000afacaf7221 */ /* 0x000fe40000010000 */
[----:B------:R-:W-:Y:S02]  /*121e0*/  FADD.FTZ R174, R174, R177 ;  /* 0x000000b1aeae7221 */ /* 0x000fe40000010000 */
[C---:B------:R-:W-:Y:S01]  /*121f0*/  HMMA.16816.F32.BF16 R160, R16.reuse, R156, R4 ;  /* 0x0000009c10a0723c */ /* 0x040fe20000041804 */
[----:B------:R-:W1:Y:S02]  /*12200*/  LDSM.16.MT88.4 R4, [R227+0x3900] ;  /* 0x00390000e304783b */ /* 0x000e640000004200 */
[----:B------:R-:W-:Y:S02]  /*12210*/  FADD.FTZ R170, R170, R175 ;  /* 0x000000afaaaa7221 */ /* 0x000fe40000010000 */
[----:B------:R-:W-:Y:S02]  /*12220*/  FADD.FTZ R244, R173, R174 ;  /* 0x000000aeadf47221 */ /* 0x000fe40000010000 */
[----:B------:R-:W-:Y:S01]  /*12230*/  FADD.FTZ R241, R171, R170 ;  /* 0x000000aaabf17221 */ /* 0x000fe20000010000 */
        /* <DEDUP_REMOVED lines=10> */
[----:B------:R-:W-:Y:S07]  /*122e0*/  LDSM.16.MT88.4 R32, [R227+0x7900] ;  /* 0x00790000e320783b */ /* 0x000fee0000004200 */
        /* <DEDUP_REMOVED lines=8> */
[----:B------:R-:W5:Y:S07]  /*12370*/  LDSM.16.MT88.4 R20, [R220+0x5900] ;  /* 0x00590000dc14783b */ /* 0x000f6e0000004200 */
        /* <DEDUP_REMOVED lines=15> */
[C---:B---3--:R-:W-:Y:S08]  /*12470*/  HMMA.16816.F32.BF16 R108, R16.reuse, R24, R108 ;  /* 0x00000018106c723c */ /* 0x048ff0000004186c */
[C---:B------:R-:W-:Y:S08]  /*12480*/  HMMA.16816.F32.BF16 R112, R16.reuse, R26, R112 ;  /* 0x0000001a1070723c */ /* 0x040ff00000041870 */
[C---:B--2---:R-:W-:Y:S08]  /*12490*/  HMMA.16816.F32.BF16 R116, R16.reuse, R28, R116 ;  /* 0x0000001c1074723c */ /* 0x044ff00000041874 */
[C---:B------:R-:W-:Y:S08]  /*124a0*/  HMMA.16816.F32.BF16 R120, R16.reuse, R30, R120 ;  /* 0x0000001e1078723c */ /* 0x040ff00000041878 */
[C---:B-1----:R-:W-:Y:S08]  /*124b0*/  HMMA.16816.F32.BF16 R124, R16.reuse, R4, R124 ;  /* 0x00000004107c723c */ /* 0x042ff0000004187c */
[----:B------:R-:W-:Y:S01]  /*124c0*/  HMMA.16816.F32.BF16 R128, R16, R6, R128 ;  /* 0x000000061080723c */ /* 0x000fe20000041880 */
[----:B------:R-:W-:-:S07]  /*124d0*/  @P0 BRA `(.L_x_2514) ;  /* 0xffffbd8000000947 */ /* 0x000fce000383ffff */
.L_x_2505:
[----:B------:R-:W1:Y:S01]  /*124e0*/  SHFL.BFLY PT, R3, R244, 0x2, 0x1f ;  /* 0x0c401f00f4037f89 */ /* 0x000e6200000e0000 */
[----:B------:R-:W-:-:S02]  /*124f0*/  MOV R4, RZ ;  /* 0x000000ff00047202 */ /* 0x000fc40000000f00 */
[----:B------:R-:W-:Y:S01]  /*12500*/  PLOP3.LUT P1, PT, PT, PT, PT, 0x8, 0x0 ;  /* 0x000000000000781c */ /* 0x000fe20003f2e170 */
[----:B------:R-:W2:Y:S01]  /*12510*/  SHFL.BFLY PT, R2, R241, 0x2, 0x1f ;  /* 0x0c401f00f1027f89 */ /* 0x000ea200000e0000 */
        /* <DEDUP_REMOVED lines=8> */
[----:B------:R-:W-:Y:S02]  /*125a0*/  MOV R7, 0xff800000 ;  /* 0xff80000000077802 */ /* 0x000fe40000000f00 */
[----:B------:R-:W-:-:S09]  /*125b0*/  FSETP.NE.FTZ.AND P0, PT, R2, RZ, PT ;  /* 0x000000ff0200720b */ /* 0x000fd20003f15000 */
[----:B------:R-:W1:Y:S01]  /*125c0*/  @P2 MUFU.RCP R4, R5 ;  /* 0x0000000500042308 */ /* 0x000e620000001000 */
[----:B------:R-:W-:-:S03]  /*125d0*/  @P2 MOV R8, 0x3f317218 ;  /* 0x3f31721800082802 */ /* 0x000fc60000000f00 */
[----:B------:R-:W-:Y:S02]  /*125e0*/  @P0 MOV R6, 0x3f317218 ;  /* 0x3f31721800060802 */ /* 0x000fe40000000f00 */
        /* <DEDUP_REMOVED lines=138> */
.L_x_2472:
[----:B------:R-:W-:Y:S05]  /*12e90*/  @P1 BRA `(.L_x_2515) ;  /* 0x00001aa000001947 */ /* 0x000fea0003800000 */
[----:B------:R-:W1:Y:S01]  /*12ea0*/  S2R R0, SR_TID.X ;  /* 0x0000000000007919 */ /* 0x000e620000002100 */
[----:B------:R-:W-:Y:S02]  /*12eb0*/  F2FP.BF16.PACK_AB R160, R161, R160 ;  /* 0x000000a0a1a0723e */ /* 0x000fe400000010ff */
[----:B------:R-:W-:Y:S01]  /*12ec0*/  F2FP.BF16.PACK_AB R162, R163, R162 ;  /* 0x000000a2a3a2723e */ /* 0x000fe200000010ff */
[----:B------:R-:W-:Y:S01]  /*12ed0*/  BAR.SYNC.DEFER_BLOCKING 0x1, 0x100 ;  /* 0x0044000000007b1d */ /* 0x000fe20000010000 */
        /* <DEDUP_REMOVED lines=10> */
[----:B-1----:R-:W-:Y:S02]  /*12f80*/  SHF.R.S32.HI R5, RZ, 0x1f, R0 ;  /* 0x0000001fff057819 */ /* 0x002fe40000011400 */
[----:B------:R-:W-:Y:S02]  /*12f90*/  F2FP.BF16.PACK_AB R148, R149, R148 ;  /* 0x000000949594723e */ /* 0x000fe400000010ff */
[----:B------:R-:W-:-:S02]  /*12fa0*/  LEA.HI R2, R5, R0, RZ, 0x2 ;  /* 0x0000000005027211 */ /* 0x000fc400078f10ff */
[----:B------:R-:W-:Y:S02]  /*12fb0*/  F2FP.BF16.PACK_AB R150, R151, R150 ;  /* 0x000000969796723e */ /* 0x000fe400000010ff */
        /* <DEDUP_REMOVED lines=24> */
[----:B------:R-:W-:Y:S01]  /*13140*/  F2FP.BF16.PACK_AB R44, R45, R44 ;  /* 0x0000002c2d2c723e */ /* 0x000fe200000010ff */
[----:B------:R-:W-:Y:S01]  /*13150*/  IMAD.SHL.U32 R13, R10, 0x2, RZ ;  /* 0x000000020a0d7824 */ /* 0x000fe200078e00ff */
[----:B------:R-:W-:Y:S02]  /*13160*/  F2FP.BF16.PACK_AB R46, R47, R46 ;  /* 0x0000002e2f2e723e */ /* 0x000fe400000010ff */
[----:B------:R-:W-:Y:S02]  /*13170*/  F2FP.BF16.PACK_AB R48, R49, R48 ;  /* 0x000000303130723e */ /* 0x000fe400000010ff */
        /* <DEDUP_REMOVED lines=110> */
[----:B------:R-:W-:Y:S04]  /*13860*/  STS [R17+0xc480], R110 ;  /* 0x00c4806e11007388 */ /* 0x000fe80000000800 */
[----:B------:R-:W-:Y:S04]  /*13870*/  STS [R9+0xc000], R112 ;  /* 0x00c0007009007388 */ /* 0x000fe80000000800 */
[----:B------:R3:W-:Y:S01]  /*13880*/  STS [R9+0xc400], R114 ;  /* 0x00c4007209007388 */ /* 0x0007e20000000800 */
[----:B-1----:R-:W-:-:S03]  /*13890*/  IMAD.MOV.U32 R13, RZ, RZ, 0x4 ;  /* 0x00000004ff0d7424 */ /* 0x002fc600078e00ff */
[----:B------:R-:W-:Y:S04]  /*138a0*/  STS [R19+0xc080], R116 ;  /* 0x00c0807413007388 */ /* 0x000fe80000000800 */
[----:B------:R-:W-:Y:S01]  /*138b0*/  STS [R19+0xc480], R118 ;  /* 0x00c4807613007388 */ /* 0x000fe20000000800 */
[----:B--2---:R-:W-:-:S03]  /*138c0*/  IMAD.WIDE R14, R232, R13, c[0x0][0x500] ;  /* 0x00014000e80e7625 */ /* 0x004fc600078e020d */
[----:B------:R-:W-:Y:S04]  /*138d0*/  STS [R21+0xc000], R120 ;  /* 0x00c0007815007388 */ /* 0x000fe80000000800 */
        /* <DEDUP_REMOVED lines=8> */
[----:B---3--:R-:W3:Y:S04]  /*13960*/  @P0 LDG.E R9, [R14.64] ;  /* 0x000000120e090981 */ /* 0x008ee8000c1e1900 */
        /* <DEDUP_REMOVED lines=9> */
.L_x_2516:
[----:B--2---:R-:W-:Y:S01]  /*13a00*/  LOP3.LUT R3, R6, 0xffffffe0, RZ, 0xc0, !PT ;  /* 0xffffffe006037812 */ /* 0x004fe200078ec0ff */
[----:B------:R-:W1:Y:S01]  /*13a10*/  S2R R75, SR_CTAID.X ;  /* 0x00000000004b7919 */ /* 0x000e620000002500 */
[----:B------:R-:W-:Y:S01]  /*13a20*/  SHF.R.S32.HI R9, RZ, 0x1f, R2 ;  /* 0x0000001fff097819 */ /* 0x000fe20000011402 */
[----:B------:R-:W-:Y:S01]  /*13a30*/  IMAD.MOV.U32 R13, RZ, RZ, c[0x0][0x4e8] ;  /* 0x00013a00ff0d7624 */ /* 0x000fe200078e00ff */
[----:B------:R-:W-:Y:S01]  /*13a40*/  LEA.HI R10, R11, R11, RZ, 0x1 ;  /* 0x0000000b0b0a7211 */ /* 0x000fe200078f08ff */
[----:B------:R-:W-:Y:S01]  /*13a50*/  IMAD.IADD R6, R0, 0x1, -R3 ;  /* 0x0000000100067824 */ /* 0x000fe200078e0a03 */
[----:B------:R-:W2:Y:S01]  /*13a60*/  S2R R12, SR_CTAID.Y ;  /* 0x00000000000c7919 */ /* 0x000ea20000002600 */
[----:B------:R-:W-:Y:S01]  /*13a70*/  LEA.HI R9, R9, R2, RZ, 0x3 ;  /* 0x0000000209097211 */ /* 0x000fe200078f18ff */
[----:B------:R-:W-:Y:S01]  /*13a80*/  IMAD.WIDE.U32 R18, R20, c[0x0][0x3a0], RZ ;  /* 0x0000e80014127a25 */ /* 0x000fe200078e00ff */
[----:B------:R-:W-:Y:S01]  /*13a90*/  LOP3.LUT R10, R10, 0x1ffffffe, RZ, 0xc0, !PT ;  /* 0x1ffffffe0a0a7812 */ /* 0x000fe200078ec0ff */
[----:B------:R-:W-:Y:S01]  /*13aa0*/  BSSY B0, `(.L_x_2517) ;  /* 0x000008c000007945 */ /* 0x000fe20003800000 */
[----:B------:R-:W-:Y:S01]  /*13ab0*/  SHF.R.S32.HI R3, RZ, 0x1f, R6 ;  /* 0x0000001fff037819 */ /* 0x000fe20000011406 */
[----:B------:R-:W-:Y:S01]  /*13ac0*/  IMAD.MOV.U32 R23, RZ, RZ, R21 ;  /* 0x000000ffff177224 */ /* 0x000fe200078e0015 */
[----:B------:R-:W-:Y:S01]  /*13ad0*/  LOP3.LUT R9, R9, 0xffffff8, RZ, 0xc0, !PT ;  /* 0x0ffffff809097812 */ /* 0x000fe200078ec0ff */
[----:B------:R-:W-:Y:S01]  /*13ae0*/  IMAD.IADD R11, R11, 0x1, -R10 ;  /* 0x000000010b0b7824 */ /* 0x000fe200078e0a0a */
[----:B------:R-:W-:-:S02]  /*13af0*/  LEA.HI R3, R3, R6, RZ, 0x2 ;  /* 0x0000000603037211 */ /* 0x000fc400078f10ff */
[----:B------:R-:W-:Y:S02]  /*13b00*/  IADD3 R2, -R9, R2, RZ ;  /* 0x0000000209027210 */ /* 0x000fe40007ffe1ff */
[-C--:B------:R-:W-:Y:S02]  /*13b10*/  LEA.HI R16, R5, R0.reuse, RZ, 0x3 ;  /* 0x0000000005107211 */ /* 0x080fe400078f18ff */
[----:B------:R-:W-:Y:S02]  /*13b20*/  SHF.R.S32.HI R3, RZ, 0x2, R3 ;  /* 0x00000002ff037819 */ /* 0x000fe40000011403 */
[----:B------:R-:W-:Y:S02]  /*13b30*/  ISETP.NE.AND P1, PT, R13, 0x1, PT ;  /* 0x000000010d00780c */ /* 0x000fe40003f25270 */
[----:B------:R-:W-:Y:S01]  /*13b40*/  LOP3.LUT R9, R16, 0xfffffff8, RZ, 0xc0, !PT ;  /* 0xfffffff810097812 */ /* 0x000fe200078ec0ff */
[----:B------:R-:W-:Y:S01]  /*13b50*/  IMAD R2, R2, 0x10, R3 ;  /* 0x0000001002027824 */ /* 0x000fe200078e0203 */
[-C--:B------:R-:W-:Y:S01]  /*13b60*/  LEA.HI R5, R5, R0.reuse, RZ, 0x6 ;  /* 0x0000000005057211 */ /* 0x080fe200078f30ff */
[----:B------:R-:W-:Y:S01]  /*13b70*/  IMAD R3, R21, c[0x0][0x3a0], RZ ;  /* 0x0000e80015037a24 */ /* 0x000fe200078e02ff */
[----:B------:R-:W-:Y:S01]  /*13b80*/  IADD3 R9, -R9, R0, RZ ;  /* 0x0000000009097210 */ /* 0x000fe20007ffe1ff */
[----:B------:R-:W-:Y:S01]  /*13b90*/  IMAD R0, R11, 0x8, R2 ;  /* 0x000000080b007824 */ /* 0x000fe200078e0202 */
[----:B--2---:R-:W-:Y:S01]  /*13ba0*/  SHF.R.S32.HI R15, RZ, 0x1f, R12 ;  /* 0x0000001fff0f7819 */ /* 0x004fe2000001140c */
[----:B------:R-:W-:Y:S01]  /*13bb0*/  IMAD R3, R20, c[0x0][0x3a4], R3 ;  /* 0x0000e90014037a24 */ /* 0x000fe200078e0203 */
[----:B------:R-:W-:Y:S01]  /*13bc0*/  MOV R22, R20 ;  /* 0x0000001400167202 */ /* 0x000fe20000000f00 */
[----:B-1----:R-:W-:Y:S01]  /*13bd0*/  IMAD R0, R75, 0x80, R0 ;  /* 0x000000804b007824 */ /* 0x002fe200078e0200 */
[----:B------:R-:W-:Y:S01]  /*13be0*/  SHF.R.S32.HI R16, RZ, 0x3, R16 ;  /* 0x00000003ff107819 */ /* 0x000fe20000011410 */
[----:B------:R-:W-:Y:S01]  /*13bf0*/  IMAD.IADD R19, R19, 0x1, R3 ;  /* 0x0000000113137824 */ /* 0x000fe200078e0203 */
[----:B------:R-:W-:Y:S01]  /*13c00*/  LOP3.LUT P2, RZ, R6, 0x3, RZ, 0xc0, !PT ;  /* 0x0000000306ff7812 */ /* 0x000fe2000784c0ff */
[----:B------:R-:W-:Y:S01]  /*13c10*/  @P1 IMAD.HI.U32 R3, R0, c[0x0][0x4ec], RZ ;  /* 0x00013b0000031a27 */ /* 0x000fe200078e00ff */
[----:B------:R-:W-:-:S02]  /*13c20*/  MOV R20, R0 ;  /* 0x0000000000147202 */ /* 0x000fc40000000f00 */
[----:B------:R-:W-:Y:S01]  /*13c30*/  LEA R10, R9, R16, 0x5 ;  /* 0x00000010090a7211 */ /* 0x000fe200078e28ff */
[----:B------:R-:W-:Y:S01]  /*13c40*/  IMAD R11, R15, c[0x0][0x490], RZ ;  /* 0x000124000f0b7a24 */ /* 0x000fe200078e02ff */
[----:B------:R-:W-:Y:S01]  /*13c50*/  @P1 SHF.R.U32.HI R20, RZ, c[0x0][0x4f0], R3 ;  /* 0x00013c00ff141a19 */ /* 0x000fe20000011603 */
[----:B------:R-:W-:Y:S01]  /*13c60*/  IMAD.WIDE.U32 R22, R12, c[0x0][0x490], R22 ;  /* 0x000124000c167a25 */ /* 0x000fe200078e0016 */
[----:B------:R-:W-:Y:S02]  /*13c70*/  SHF.R.S32.HI R3, RZ, 0x1f, R232 ;  /* 0x0000001fff037819 */ /* 0x000fe400000114e8 */
[----:B------:R-:W-:Y:S01]  /*13c80*/  SEL R232, R232, RZ, !P0 ;  /* 0x000000ffe8e87207 */ /* 0x000fe20004000000 */
[----:B------:R-:W-:Y:S01]  /*13c90*/  IMAD R11, R12, c[0x0][0x494], R11 ;  /* 0x000125000c0b7a24 */ /* 0x000fe200078e020b */
[----:B------:R-:W-:Y:S01]  /*13ca0*/  SEL R3, R3, RZ, !P0 ;  /* 0x000000ff03037207 */ /* 0x000fe20004000000 */
[----:B------:R-:W-:Y:S02]  /*13cb0*/  IMAD R15, R15, c[0x0][0x3e8], RZ ;  /* 0x0000fa000f0f7a24 */ /* 0x000fe400078e02ff */
[----:B------:R-:W-:-:S02]  /*13cc0*/  IMAD.IADD R23, R23, 0x1, R11 ;  /* 0x0000000117177824 */ /* 0x000fc400078e020b */
[----:B------:R-:W-:Y:S02]  /*13cd0*/  IMAD.MOV R11, RZ, RZ, -R20 ;  /* 0x000000ffff0b7224 */ /* 0x000fe400078e0a14 */
[C---:B------:R-:W-:Y:S02]  /*13ce0*/  IMAD R15, R12.reuse, c[0x0][0x3ec], R15 ;  /* 0x0000fb000c0f7a24 */ /* 0x040fe400078e020f */
[----:B------:R-:W-:-:S04]  /*13cf0*/  IMAD.WIDE.U32 R12, R12, c[0x0][0x3e8], R18 ;  /* 0x0000fa000c0c7a25 */ /* 0x000fc800078e0012 */
[----:B------:R-:W-:Y:S01]  /*13d00*/  IMAD R11, R11, c[0x0][0x4e8], R0 ;  /* 0x00013a000b0b7a24 */ /* 0x000fe200078e0200 */
[----:B------:R-:W-:Y:S01]  /*13d10*/  IADD3 R13, R13, R15, RZ ;  /* 0x0000000f0d0d7210 */ /* 0x000fe20007ffe0ff */
[----:B------:R-:W-:Y:S01]  /*13d20*/  IMAD R17, R3, c[0x0][0x498], RZ ;  /* 0x0001260003117a24 */ /* 0x000fe200078e02ff */
[----:B------:R-:W-:Y:S01]  /*13d30*/  SHF.R.S32.HI R15, RZ, 0x1f, R20 ;  /* 0x0000001fff0f7819 */ /* 0x000fe20000011414 */
[----:B------:R-:W-:-:S04]  /*13d40*/  IMAD.WIDE.U32 R22, R232, c[0x0][0x498], R22 ;  /* 0x00012600e8167a25 */ /* 0x000fc800078e0016 */
[----:B------:R-:W-:Y:S01]  /*13d50*/  IMAD R14, R232, c[0x0][0x49c], R17 ;  /* 0x00012700e80e7a24 */ /* 0x000fe200078e0211 */
[----:B------:R-:W-:Y:S01]  /*13d60*/  IADD3 R20, P0, R20, R22, RZ ;  /* 0x0000001614147210 */ /* 0x000fe20007f1e0ff */
[----:B------:R-:W-:Y:S01]  /*13d70*/  IMAD.SHL.U32 R0, R16, 0x40, RZ ;  /* 0x0000004010007824 */ /* 0x000fe200078e00ff */
[----:B------:R-:W-:Y:S01]  /*13d80*/  SHF.R.S32.HI R17, RZ, 0x1f, R11 ;  /* 0x0000001fff117819 */ /* 0x000fe2000001140b */
[----:B------:R-:W-:Y:S01]  /*13d90*/  IMAD R10, R75, 0x80, R10 ;  /* 0x000000804b0a7824 */ /* 0x000fe200078e020a */
[----:B------:R-:W-:Y:S01]  /*13da0*/  IADD3.X R21, R15, R23, R14, P0, !PT ;  /* 0x000000170f157210 */ /* 0x000fe200007fe40e */
[----:B------:R-:W-:Y:S01]  /*13db0*/  IMAD.WIDE.U32 R12, R232, c[0x0][0x3f0], R12 ;  /* 0x0000fc00e80c7a25 */ /* 0x000fe200078e000c */
[----:B------:R-:W-:-:S03]  /*13dc0*/  LOP3.LUT R15, R0, 0x1c0, RZ, 0xc0, !PT ;  /* 0x000001c0000f7812 */ /* 0x000fc600078ec0ff */
[----:B------:R-:W-:Y:S02]  /*13dd0*/  IMAD R14, R17, c[0x0][0x488], RZ ;  /* 0x00012200110e7a24 */ /* 0x000fe400078e02ff */
[----:B------:R-:W-:-:S04]  /*13de0*/  @P1 IMAD.HI.U32 R18, R10, c[0x0][0x4ec], RZ ;  /* 0x00013b000a121a27 */ /* 0x000fc800078e00ff */
[----:B------:R-:W-:Y:S02]  /*13df0*/  IMAD.SHL.U32 R0, R9, 0x8, RZ ;  /* 0x0000000809007824 */ /* 0x000fe400078e00ff */
[----:B------:R-:W-:-:S04]  /*13e00*/  IMAD.WIDE.U32 R20, R11, c[0x0][0x488], R20 ;  /* 0x000122000b147a25 */ /* 0x000fc800078e0014 */
[----:B------:R-:W-:Y:S01]  /*13e10*/  IMAD R14, R11, c[0x0][0x48c], R14 ;  /* 0x000123000b0e7a24 */ /* 0x000fe200078e020e */
[----:B------:R-:W-:Y:S01]  /*13e20*/  LEA R11, P0, R20, c[0x0][0x450], 0x2 ;  /* 0x00011400140b7a11 */ /* 0x000fe200078010ff */
[----:B------:R-:W-:Y:S01]  /*13e30*/  IMAD.MOV.U32 R6, RZ, RZ, R10 ;  /* 0x000000ffff067224 */ /* 0x000fe200078e000a */
[----:B------:R-:W-:Y:S01]  /*13e40*/  @P1 SHF.R.U32.HI R6, RZ, c[0x0][0x4f0], R18 ;  /* 0x00013c00ff061a19 */ /* 0x000fe20000011612 */
[----:B------:R-:W-:Y:S01]  /*13e50*/  IMAD R9, R3, c[0x0][0x3f0], RZ ;  /* 0x0000fc0003097a24 */ /* 0x000fe200078e02ff */
[----:B------:R-:W-:Y:S01]  /*13e60*/  SHF.R.U32.HI R3, RZ, 0x3, R15 ;  /* 0x00000003ff037819 */ /* 0x000fe2000001160f */
[----:B------:R-:W-:Y:S01]  /*13e70*/  SHFL.IDX PT, R32, R11, 0x1, 0x1c1f ;  /* 0x003c1f000b207f89 */ /* 0x000fe200000e0000 */
[----:B------:R-:W-:Y:S01]  /*13e80*/  LOP3.LUT R18, R15, 0x38, R0, 0xf8, !PT ;  /* 0x000000380f127812 */ /* 0x000fe200078ef800 */
[----:B------:R-:W-:Y:S01]  /*13e90*/  IMAD R9, R232, c[0x0][0x3f4], R9 ;  /* 0x0000fd00e8097a24 */ /* 0x000fe200078e0209 */
[----:B------:R-:W-:Y:S01]  /*13ea0*/  IADD3 R15, R21, R14, RZ ;  /* 0x0000000e150f7210 */ /* 0x000fe20007ffe0ff */
[----:B------:R-:W-:Y:S01]  /*13eb0*/  IMAD.MOV R17, RZ, RZ, -R6 ;  /* 0x000000ffff117224 */ /* 0x000fe200078e0a06 */
[----:B------:R-:W-:Y:S01]  /*13ec0*/  SHFL.IDX PT, R14, R11, RZ, 0x1c1f ;  /* 0x001c1fff0b0e7589 */ /* 0x000fe200000e0000 */
[----:B------:R-:W-:Y:S01]  /*13ed0*/  IMAD.IADD R13, R13, 0x1, R9 ;  /* 0x000000010d0d7824 */ /* 0x000fe200078e0209 */
[----:B------:R-:W-:Y:S01]  /*13ee0*/  LEA.HI.X R20, R20, c[0x0][0x454], R15, 0x2, P0 ;  /* 0x0001150014147a11 */ /* 0x000fe200000f140f */
[----:B------:R-:W-:Y:S01]  /*13ef0*/  IMAD R17, R17, c[0x0][0x4e8], R10 ;  /* 0x00013a0011117a24 */ /* 0x000fe200078e020a */
[----:B------:R-:W-:Y:S01]  /*13f00*/  LOP3.LUT R3, R18, R3, RZ, 0x3c, !PT ;  /* 0x0000000312037212 */ /* 0x000fe200078e3cff */
[----:B------:R-:W-:Y:S01]  /*13f10*/  IMAD.WIDE.U32 R12, R6, c[0x0][0x3e0], R12 ;  /* 0x0000f800060c7a25 */ /* 0x000fe200078e000c */
[----:B------:R-:W-:Y:S01]  /*13f20*/  LEA R9, R75, R2, 0x7 ;  /* 0x000000024b097211 */ /* 0x000fe200078e38ff */
[----:B------:R-:W1:Y:S01]  /*13f30*/  SHFL.IDX PT, R15, R20, RZ, 0x1c1f ;  /* 0x001c1fff140f7589 */ /* 0x000e6200000e0000 */
[----:B------:R-:W-:Y:S01]  /*13f40*/  SHF.R.S32.HI R18, RZ, 0x1f, R6 ;  /* 0x0000001fff127819 */ /* 0x000fe20000011406 */
[----:B-----5:R-:W-:Y:S01]  /*13f50*/  IMAD R2, R8, c[0x0][0x4e8], RZ ;  /* 0x00013a0008027a24 */ /* 0x020fe200078e02ff */
[----:B------:R-:W-:Y:S01]  /*13f60*/  IADD3 R21, R9, 0x8, RZ ;  /* 0x0000000809157810 */ /* 0x000fe20007ffe0ff */
[----:B------:R-:W2:Y:S01]  /*13f70*/  SHFL.IDX PT, R33, R20, 0x1, 0x1c1f ;  /* 0x003c1f0014217f89 */ /* 0x000ea200000e0000 */
[----:B------:R-:W-:Y:S01]  /*13f80*/  IMAD.SHL.U32 R8, R5, 0x8, RZ ;  /* 0x0000000805087824 */ /* 0x000fe200078e00ff */
[----:B------:R-:W-:Y:S01]  /*13f90*/  LEA R75, R75, R16, 0x7 ;  /* 0x000000104b4b7211 */ /* 0x000fe200078e38ff */
[----:B------:R-:W-:Y:S01]  /*13fa0*/  IMAD R19, R18, c[0x0][0x3e0], RZ ;  /* 0x0000f80012137a24 */ /* 0x000fe200078e02ff */
[----:B------:R-:W-:-:S02]  /*13fb0*/  ISETP.GE.OR P0, PT, R9, R2, P2 ;  /* 0x000000020900720c */ /* 0x000fc40001706670 */
[----:B------:R-:W-:Y:S01]  /*13fc0*/  ISETP.GE.OR P2, PT, R21, R2, P2 ;  /* 0x000000021500720c */ /* 0x000fe20001746670 */
[----:B------:R-:W-:Y:S01]  /*13fd0*/  IMAD R19, R6, c[0x0][0x3e4], R19 ;  /* 0x0000f90006137a24 */ /* 0x000fe200078e0213 */
[----:B------:R-:W-:Y:S02]  /*13fe0*/  SHF.R.S32.HI R6, RZ, 0x1f, R17 ;  /* 0x0000001fff067819 */ /* 0x000fe40000011411 */
[----:B------:R-:W-:Y:S01]  /*13ff0*/  LOP3.LUT R8, R3, 0x7ffffe00, R8, 0xf8, !PT ;  /* 0x7ffffe0003087812 */ /* 0x000fe200078ef808 */
[----:B------:R-:W-:Y:S02]  /*14000*/  IMAD.IADD R13, R13, 0x1, R19 ;  /* 0x000000010d0d7824 */ /* 0x000fe400078e0213 */
[----:B------:R-:W-:Y:S01]  /*14010*/  IMAD R6, R6, c[0x0][0x3d8], RZ ;  /* 0x0000f60006067a24 */ /* 0x000fe200078e02ff */
[----:B------:R-:W-:Y:S01]  /*14020*/  SHF.L.U32 R76, R8, 0x1, RZ ;  /* 0x00000001084c7819 */ /* 0x000fe200000006ff */
[----:B------:R-:W-:-:S04]  /*14030*/  IMAD.WIDE.U32 R18, R17, c[0x0][0x3d8], R12 ;  /* 0x0000f60011127a25 */ /* 0x000fc800078e000c */
[----:B------:R-:W-:Y:S01]  /*14040*/  IMAD R3, R17, c[0x0][0x3dc], R6 ;  /* 0x0000f70011037a24 */ /* 0x000fe200078e0206 */
[----:B-1----:R1:W-:Y:S01]  /*14050*/  @!P0 ST.E [R14.64], R4 ;  /* 0x000000040e008985 */ /* 0x0023e2000c101912 */
[C---:B------:R-:W-:Y:S02]  /*14060*/  LEA R74, P0, R18.reuse, c[0x0][0x380], 0x1 ;  /* 0x0000e000124a7a11 */ /* 0x040fe400078008ff */
[----:B------:R-:W-:Y:S01]  /*14070*/  IMAD.IADD R3, R19, 0x1, R3 ;  /* 0x0000000113037824 */ /* 0x000fe200078e0203 */
[----:B--2---:R1:W-:Y:S04]  /*14080*/  @!P2 ST.E [R32.64], R7 ;  /* 0x000000072000a985 */ /* 0x0043e8000c101912 */
[----:B------:R1:W2:Y:S01]  /*14090*/  LDS.128 R60, [R76+0x1080] ;  /* 0x001080004c3c7984 */ /* 0x0002a20000000c00 */
[----:B------:R-:W-:-:S02]  /*140a0*/  LEA.HI.X R73, R18, c[0x0][0x384], R3, 0x1, P0 ;  /* 0x0000e10012497a11 */ /* 0x000fc400000f0c03 */
        /* <DEDUP_REMOVED lines=43> */
.L_x_2518:
[----:B--234-:R-:W-:Y:S05]  /*14360*/  BSYNC B0 ;  /* 0x0000000000007941 */ /* 0x01cfea0003800000 */
.L_x_2517:
        /* <DEDUP_REMOVED lines=30> */
.L_x_2520:
[----:B------:R-:W-:Y:S05]  /*14550*/  BSYNC B0 ;  /* 0x0000000000007941 */ /* 0x000fea0003800000 */
.L_x_2519:
        /* <DEDUP_REMOVED lines=30> */
.L_x_2522:
[----:B------:R-:W-:Y:S05]  /*14740*/  BSYNC B0 ;  /* 0x0000000000007941 */ /* 0x000fea0003800000 */
.L_x_2521:
        /* <DEDUP_REMOVED lines=31> */
.L_x_2515:
        /* <DEDUP_REMOVED lines=18> */
.L_x_2523:
        /* <DEDUP_REMOVED lines=15> */
[----:B------:R-:W-:Y:S01]  /*14b50*/  MOV R12, R10 ;  /* 0x0000000a000c7202 */ /* 0x000fe20000000f00 */
[----:B------:R-:W-:Y:S01]  /*14b60*/  IMAD.MOV.U32 R5, RZ, RZ, R7 ;  /* 0x000000ffff057224 */ /* 0x000fe200078e0007 */
[----:B------:R-:W-:-:S13]  /*14b70*/  ISETP.NE.AND P0, PT, R0, 0x1, PT ;  /* 0x000000010000780c */ /* 0x000fda0003f05270 */
[----:B------:R-:W-:-:S05]  /*14b80*/  @P0 IMAD.HI.U32 R2, R7, c[0x0][0x4ec], RZ ;  /* 0x00013b0007020a27 */ /* 0x000fca00078e00ff */
[----:B------:R-:W-:Y:S01]  /*14b90*/  @P0 SHF.R.U32.HI R5, RZ, c[0x0][0x4f0], R2 ;  /* 0x00013c00ff050a19 */ /* 0x000fe20000011602 */
[----:B-1----:R-:W-:Y:S01]  /*14ba0*/  IMAD.WIDE.U32 R12, R3, c[0x0][0x490], R12 ;  /* 0x00012400030c7a25 */ /* 0x002fe200078e000c */
[----:B------:R-:W-:Y:S02]  /*14bb0*/  SHF.R.S32.HI R0, RZ, 0x1f, R3 ;  /* 0x0000001fff007819 */ /* 0x000fe40000011403 */
[----:B------:R-:W-:-:S03]  /*14bc0*/  IADD3 R2, -R5, RZ, RZ ;  /* 0x000000ff05027210 */ /* 0x000fc60007ffe1ff */
[----:B------:R-:W-:Y:S02]  /*14bd0*/  IMAD R0, R0, c[0x0][0x490], RZ ;  /* 0x0001240000007a24 */ /* 0x000fe400078e02ff */
[----:B------:R-:W-:Y:S02]  /*14be0*/  IMAD R2, R2, c[0x0][0x4e8], R7 ;  /* 0x00013a0002027a24 */ /* 0x000fe400078e0207 */
[----:B------:R-:W-:Y:S02]  /*14bf0*/  IMAD R0, R3, c[0x0][0x494], R0 ;  /* 0x0001250003007a24 */ /* 0x000fe400078e0200 */
[----:B------:R-:W-:Y:S01]  /*14c00*/  IMAD R3, R6, c[0x0][0x498], RZ ;  /* 0x0001260006037a24 */ /* 0x000fe200078e02ff */
[----:B------:R-:W-:Y:S01]  /*14c10*/  SHF.R.S32.HI R7, RZ, 0x1f, R2 ;  /* 0x0000001fff077819 */ /* 0x000fe20000011402 */
[----:B------:R-:W-:Y:S01]  /*14c20*/  IMAD.IADD R13, R0, 0x1, R13 ;  /* 0x00000001000d7824 */ /* 0x000fe200078e020d */
[----:B------:R-:W-:Y:S01]  /*14c30*/  SHF.R.S32.HI R0, RZ, 0x1f, R5 ;  /* 0x0000001fff007819 */ /* 0x000fe20000011405 */
[----:B------:R-:W-:-:S02]  /*14c40*/  IMAD R3, R232, c[0x0][0x49c], R3 ;  /* 0x00012700e8037a24 */ /* 0x000fc400078e0203 */
[----:B------:R-:W-:-:S04]  /*14c50*/  IMAD.WIDE.U32 R12, R232, c[0x0][0x498], R12 ;  /* 0x00012600e80c7a25 */ /* 0x000fc800078e000c */
[----:B------:R-:W-:Y:S01]  /*14c60*/  IMAD R7, R7, c[0x0][0x488], RZ ;  /* 0x0001220007077a24 */ /* 0x000fe200078e02ff */
[----:B------:R-:W-:-:S03]  /*14c70*/  IADD3 R12, P0, R5, R12, RZ ;  /* 0x0000000c050c7210 */ /* 0x000fc60007f1e0ff */
[----:B------:R-:W-:Y:S01]  /*14c80*/  IMAD R7, R2, c[0x0][0x48c], R7 ;  /* 0x0001230002077a24 */ /* 0x000fe200078e0207 */
[----:B------:R-:W-:Y:S02]  /*14c90*/  IADD3.X R13, R0, R13, R3, P0, !PT ;  /* 0x0000000d000d7210 */ /* 0x000fe400007fe403 */
[----:B------:R-:W-:-:S03]  /*14ca0*/  MOV R0, 0xff800000 ;  /* 0xff80000000007802 */ /* 0x000fc60000000f00 */
[----:B------:R-:W-:-:S05]  /*14cb0*/  IMAD.WIDE.U32 R12, R2, c[0x0][0x488], R12 ;  /* 0x00012200020c7a25 */ /* 0x000fca00078e000c */
[----:B------:R-:W-:Y:S02]  /*14cc0*/  IADD3 R7, R13, R7, RZ ;  /* 0x000000070d077210 */ /* 0x000fe40007ffe0ff */
[----:B------:R-:W-:-:S04]  /*14cd0*/  LEA R2, P0, R12, c[0x0][0x450], 0x2 ;  /* 0x000114000c027a11 */ /* 0x000fc800078010ff */
[----:B------:R-:W-:-:S05]  /*14ce0*/  LEA.HI.X R3, R12, c[0x0][0x454], R7, 0x2, P0 ;  /* 0x000115000c037a11 */ /* 0x000fca00000f1407 */
[----:B------:R1:W-:Y:S04]  /*14cf0*/  STG.E [R2.64], R0 ;  /* 0x0000000002007986 */ /* 0x0003e8000c101912 */
.L_x_2525:
[----:B------:R-:W-:Y:S05]  /*14d00*/  BSYNC B0 ;  /* 0x0000000000007941 */ /* 0x000fea0003800000 */
.L_x_2524:
[----:B-1----:R-:W1:Y:S01]  /*14d10*/  S2R R3, SR_CTAID.Y ;  /* 0x0000000000037919 */ /* 0x002e620000002600 */
[----:B------:R-:W-:Y:S01]  /*14d20*/  SHF.R.S32.HI R0, RZ, 0x1f, R9 ;  /* 0x0000001fff007819 */ /* 0x000fe20000011409 */
[----:B------:R-:W-:Y:S01]  /*14d30*/  IMAD R13, R11, c[0x0][0x3a0], RZ ;  /* 0x0000e8000b0d7a24 */ /* 0x000fe200078e02ff */
[----:B------:R-:W-:Y:S01]  /*14d40*/  MOV R7, c[0x0][0x4e8] ;  /* 0x00013a0000077a02 */ /* 0x000fe20000000f00 */
[----:B------:R-:W2:Y:S01]  /*14d50*/  S2R R5, SR_CTAID.X ;  /* 0x0000000000057919 */ /* 0x000ea20000002500 */
[-C--:B------:R-:W-:Y:S01]  /*14d60*/  LEA.HI R0, R0, R9.reuse, RZ, 0x3 ;  /* 0x0000000900007211 */ /* 0x080fe200078f18ff */
[C---:B------:R-:W-:Y:S01]  /*14d70*/  IMAD R13, R10.reuse, c[0x0][0x3a4], R13 ;  /* 0x0000e9000a0d7a24 */ /* 0x040fe200078e020d */
[----:B------:R-:W-:Y:S01]  /*14d80*/  ISETP.NE.AND P0, PT, R7, 0x1, PT ;  /* 0x000000010700780c */ /* 0x000fe20003f05270 */
[----:B------:R-:W-:Y:S01]  /*14d90*/  IMAD.WIDE.U32 R10, R10, c[0x0][0x3a0], RZ ;  /* 0x0000e8000a0a7a25 */ /* 0x000fe200078e00ff */
[----:B------:R-:W-:Y:S01]  /*14da0*/  LOP3.LUT R8, R0, 0xfffffff8, RZ, 0xc0, !PT ;  /* 0xfffffff800087812 */ /* 0x000fe200078ec0ff */
[----:B------:R-:W-:Y:S01]  /*14db0*/  BSSY B0, `(.L_x_2526) ;  /* 0x000003f000007945 */ /* 0x000fe20003800000 */
[----:B------:R-:W-:Y:S01]  /*14dc0*/  SHF.R.S32.HI R0, RZ, 0x3, R0 ;  /* 0x00000003ff007819 */ /* 0x000fe20000011400 */
[----:B------:R-:W-:Y:S01]  /*14dd0*/  IMAD.IADD R11, R11, 0x1, R13 ;  /* 0x000000010b0b7824 */ /* 0x000fe200078e020d */
[----:B------:R-:W-:Y:S01]  /*14de0*/  IADD3 R9, -R8, R9, RZ ;  /* 0x0000000908097210 */ /* 0x000fe20007ffe1ff */
[----:B-----5:R-:W-:-:S04]  /*14df0*/  IMAD R4, R4, c[0x0][0x4e8], RZ ;  /* 0x00013a0004047a24 */ /* 0x020fc800078e02ff */
[C---:B------:R-:W-:Y:S01]  /*14e00*/  IMAD R8, R9.reuse, 0x20, R0 ;  /* 0x0000002009087824 */ /* 0x040fe200078e0200 */
[----:B------:R-:W-:Y:S02]  /*14e10*/  SHF.L.U32 R9, R9, 0x3, RZ ;  /* 0x0000000309097819 */ /* 0x000fe400000006ff */
[----:B-1----:R-:W-:Y:S01]  /*14e20*/  SHF.R.S32.HI R2, RZ, 0x1f, R3 ;  /* 0x0000001fff027819 */ /* 0x002fe20000011403 */
[----:B------:R-:W-:Y:S01]  /*14e30*/  IMAD.WIDE.U32 R10, R3, c[0x0][0x3e8], R10 ;  /* 0x0000fa00030a7a25 */ /* 0x000fe200078e000a */
[----:B--2---:R-:W-:-:S03]  /*14e40*/  LEA R8, R5, R8, 0x7 ;  /* 0x0000000805087211 */ /* 0x004fc600078e38ff */
[----:B------:R-:W-:Y:S01]  /*14e50*/  IMAD R2, R2, c[0x0][0x3e8], RZ ;  /* 0x0000fa0002027a24 */ /* 0x000fe200078e02ff */
[----:B------:R-:W-:-:S03]  /*14e60*/  LEA R5, R5, R0, 0x7 ;  /* 0x0000000005057211 */ /* 0x000fc600078e38ff */
[----:B------:R-:W-:Y:S02]  /*14e70*/  IMAD R2, R3, c[0x0][0x3ec], R2 ;  /* 0x0000fb0003027a24 */ /* 0x000fe400078e0202 */
[----:B------:R-:W-:Y:S01]  /*14e80*/  IMAD R3, R6, c[0x0][0x3f0], RZ ;  /* 0x0000fc0006037a24 */ /* 0x000fe200078e02ff */
[----:B------:R-:W-:Y:S01]  /*14e90*/  MOV R6, R8 ;  /* 0x0000000800067202 */ /* 0x000fe20000000f00 */
[----:B------:R-:W-:Y:S02]  /*14ea0*/  IMAD.IADD R11, R2, 0x1, R11 ;  /* 0x00000001020b7824 */ /* 0x000fe400078e020b */
[----:B------:R-:W-:-:S04]  /*14eb0*/  @P0 IMAD.HI.U32 R2, R8, c[0x0][0x4ec], RZ ;  /* 0x00013b0008020a27 */ /* 0x000fc800078e00ff */
[C---:B------:R-:W-:Y:S01]  /*14ec0*/  IMAD R3, R232.reuse, c[0x0][0x3f4], R3 ;  /* 0x0000fd00e8037a24 */ /* 0x040fe200078e0203 */
[----:B------:R-:W-:Y:S01]  /*14ed0*/  @P0 SHF.R.U32.HI R6, RZ, c[0x0][0x4f0], R2 ;  /* 0x00013c00ff060a19 */ /* 0x000fe20000011602 */
[----:B------:R-:W-:-:S03]  /*14ee0*/  IMAD.WIDE.U32 R10, R232, c[0x0][0x3f0], R10 ;  /* 0x0000fc00e80a7a25 */ /* 0x000fc600078e000a */
[--C-:B------:R-:W-:Y:S01]  /*14ef0*/  SHF.R.S32.HI R2, RZ, 0x1f, R6.reuse ;  /* 0x0000001fff027819 */ /* 0x100fe20000011406 */
[----:B------:R-:W-:Y:S01]  /*14f00*/  IMAD.MOV R7, RZ, RZ, -R6 ;  /* 0x000000ffff077224 */ /* 0x000fe200078e0a06 */
[----:B------:R-:W-:-:S03]  /*14f10*/  IADD3 R11, R11, R3, RZ ;  /* 0x000000030b0b7210 */ /* 0x000fc60007ffe0ff */
[----:B------:R-:W-:Y:S02]  /*14f20*/  IMAD R3, R2, c[0x0][0x3e0], RZ ;  /* 0x0000f80002037a24 */ /* 0x000fe400078e02ff */
[----:B------:R-:W-:Y:S01]  /*14f30*/  IMAD R7, R7, c[0x0][0x4e8], R8 ;  /* 0x00013a0007077a24 */ /* 0x000fe200078e0208 */
[----:B------:R-:W-:Y:S01]  /*14f40*/  IADD3 R8, R9, 0x40, RZ ;  /* 0x0000004009087810 */ /* 0x000fe20007ffe0ff */
[----:B------:R-:W-:-:S03]  /*14f50*/  IMAD.WIDE.U32 R10, R6, c[0x0][0x3e0], R10 ;  /* 0x0000f800060a7a25 */ /* 0x000fc600078e000a */
[----:B------:R-:W-:Y:S01]  /*14f60*/  SHF.R.S32.HI R2, RZ, 0x1f, R7 ;  /* 0x0000001fff027819 */ /* 0x000fe20000011407 */
[----:B------:R-:W-:Y:S01]  /*14f70*/  IMAD R3, R6, c[0x0][0x3e4], R3 ;  /* 0x0000f90006037a24 */ /* 0x000fe200078e0203 */
[----:B------:R-:W-:-:S03]  /*14f80*/  IADD3 R6, R9, 0xc0, RZ ;  /* 0x000000c009067810 */ /* 0x000fc60007ffe0ff */
[----:B------:R-:W-:Y:S01]  /*14f90*/  IMAD R2, R2, c[0x0][0x3d8], RZ ;  /* 0x0000f60002027a24 */ /* 0x000fe200078e02ff */
[----:B------:R-:W-:-:S03]  /*14fa0*/  IADD3 R11, R11, R3, RZ ;  /* 0x000000030b0b7210 */ /* 0x000fc60007ffe0ff */
[C---:B------:R-:W-:Y:S02]  /*14fb0*/  IMAD R2, R7.reuse, c[0x0][0x3dc], R2 ;  /* 0x0000f70007027a24 */ /* 0x040fe400078e0202 */
[----:B------:R-:W-:Y:S01]  /*14fc0*/  IMAD.WIDE.U32 R10, R7, c[0x0][0x3d8], R10 ;  /* 0x0000f600070a7a25 */ /* 0x000fe200078e000a */
[----:B------:R-:W-:-:S03]  /*14fd0*/  IADD3 R7, R9, 0x80, RZ ;  /* 0x0000008009077810 */ /* 0x000fc60007ffe0ff */
        /* <DEDUP_REMOVED lines=28> */
.L_x_2527:
[----:B------:R-:W-:Y:S05]  /*151a0*/  BSYNC B0 ;  /* 0x0000000000007941 */ /* 0x000fea0003800000 */
.L_x_2526:
        /* <DEDUP_REMOVED lines=27> */
.L_x_2529:
[----:B------:R-:W-:Y:S05]  /*15360*/  BSYNC B0 ;  /* 0x0000000000007941 */ /* 0x000fea0003800000 */
.L_x_2528:
        /* <DEDUP_REMOVED lines=27> */
.L_x_2531:
[----:B------:R-:W-:Y:S05]  /*15520*/  BSYNC B0 ;  /* 0x0000000000007941 */ /* 0x000fea0003800000 */
.L_x_2530:
        /* <DEDUP_REMOVED lines=28> */
.L_x_2532:
        /* <DEDUP_REMOVED lines=9> */
.L_x_3096:


//--------------------- .text._ZN7cutlass13device_kernelIN5flash19enable_sm80_to_sm89INS1_16FlashAttnFwdSm80INS1_25CollectiveMainloopFwdSm80ILi8ELi1ELb0EN4cute5tupleIJNS5_1CILi128EEENS7_ILi48EEENS7_ILi256EEEEEELi256ENS_10bfloat16_tEfNS_4arch4Sm80ELb0ELb1ELb0ELb1ELb0ELb1ELb1ELb0EEENS1_21CollectiveEpilogueFwdINS6_IJS8_SA_S9_EEENS6_IJNS7_ILi1EEESI_SI_EEESC_SE_Li256ELb1ELb1ELb0ELb0EEENS1_19SingleTileSchedulerILb1ELb0ELb1ELi128EEEEEEEEEvNT_6ParamsE --------------------------
	.section	.text._ZN7cutlass13device_kernelIN5flash19enable_sm80_to_sm89INS1_16FlashAttnFwdSm80INS1_25CollectiveMainloopFwdSm80ILi8ELi1ELb0EN4cute5tupleIJNS5_1CILi128EEENS7_ILi48EEENS7_ILi256EEEEEELi256ENS_10bfloat16_tEfNS_4arch4Sm80ELb0ELb1ELb0ELb1ELb0ELb1ELb1ELb0EEENS1_21CollectiveEpilogueFwdINS6_IJS8_SA_S9_EEENS6_IJNS7_ILi1EEESI_SI_EEESC_SE_Li256ELb1ELb1ELb0ELb0EEENS1_19SingleTileSchedulerILb1ELb0ELb1ELi128EEEEEEEEEvNT_6ParamsE,"ax",@progbits
	.sectioninfo	@"SHI_REGISTERS=255"
	.align	128
.text._ZN7cutlass13device_kernelIN5flash19enable_sm80_to_sm89INS1_16FlashAttnFwdSm80INS1_25CollectiveMainloopFwdSm80ILi8ELi1ELb0EN4cute5tupleIJNS5_1CILi128EEENS7_ILi48EEENS7_ILi256EEEEEELi256ENS_10bfloat16_tEfNS_4arch4Sm80ELb0ELb1ELb0ELb1ELb0ELb1ELb1ELb0EEENS1_21CollectiveEpilogueFwdINS6_IJS8_SA_S9_EEENS6_IJNS7_ILi1EEESI_SI_EEESC_SE_Li256ELb1ELb1ELb0ELb0EEENS1_19SingleTileSchedulerILb1ELb0ELb1ELi128EEEEEEEEEvNT_6ParamsE:
        .type           _ZN7cutlass13device_kernelIN5flash19enable_sm80_to_sm89INS1_16FlashAttnFwdSm80INS1_25CollectiveMainloopFwdSm80ILi8ELi1ELb0EN4cute5tupleIJNS5_1CILi128EEENS7_ILi48EEENS7_ILi256EEEEEELi256ENS_10bfloat16_tEfNS_4arch4Sm80ELb0ELb1ELb0ELb1ELb0ELb1ELb1ELb0EEENS1_21CollectiveEpilogueFwdINS6_IJS8_SA_S9_EEENS6_IJNS7_ILi1EEESI_SI_EEESC_SE_Li256ELb1ELb1ELb0ELb0EEENS1_19SingleTileSchedulerILb1ELb0ELb1ELi128EEEEEEEEEvNT_6ParamsE,@function
        .size           _ZN7cutlass13device_kernelIN5flash19enable_sm80_to_sm89INS1_16FlashAttnFwdSm80INS1_25CollectiveMainloopFwdSm80ILi8ELi1ELb0EN4cute5tupleIJNS5_1CILi128EEENS7_ILi48EEENS7_ILi256EEEEEELi256ENS_10bfloat16_tEfNS_4arch4Sm80ELb0ELb1ELb0ELb1ELb0ELb1ELb1ELb0EEENS1_21CollectiveEpilogueFwdINS6_IJS8_SA_S9_EEENS6_IJNS7_ILi1EEESI_SI_EEESC_SE_Li256ELb1ELb1ELb0ELb0EEENS1_19SingleTileSchedulerILb1ELb0ELb1ELi128EEEEEEEEEvNT_6ParamsE,(.L_x_3097 - _ZN7cutlass13device_kernelIN5flash19enable_sm80_to_sm89INS1_16FlashAttnFwdSm80INS1_25CollectiveMainloopFwdSm80ILi8ELi1ELb0EN4cute5tupleIJNS5_1CILi128EEENS7_ILi48EEENS7_ILi256EEEEEELi256ENS_10bfloat16_tEfNS_4arch4Sm80ELb0ELb1ELb0ELb1ELb0ELb1ELb1ELb0EEENS1_21CollectiveEpilogueFwdINS6_IJS8_SA_S9_EEENS6_IJNS7_ILi1EEESI_SI_EEESC_SE_Li256ELb1ELb1ELb0ELb0EEENS1_19SingleTileSchedulerILb1ELb0ELb1ELi128EEEEEEEEEvNT_6ParamsE)
        .other          _ZN7cutlass13device_kernelIN5flash19enable_sm80_to_sm89INS1_16FlashAttnFwdSm80INS1_25CollectiveMainloopFwdSm80ILi8ELi1ELb0EN4cute5tupleIJNS5_1CILi128EEENS7_ILi48EEENS7_ILi256EEEEEELi256ENS_10bfloat16_tEfNS_4arch4Sm80ELb0ELb1ELb0ELb1ELb0ELb1ELb1ELb0EEENS1_21CollectiveEpilogueFwdINS6_IJS8_SA_S9_EEENS6_IJNS7_ILi1EEESI_SI_EEESC_SE_Li256ELb1ELb1ELb0ELb0EEENS1_19SingleTileSchedulerILb1ELb0ELb1ELi128EEEEEEEEEvNT_6ParamsE,@"STO_CUDA_ENTRY STV_DEFAULT"
_ZN7cutlass13device_kernelIN5flash19enable_sm80_to_sm89INS1_16FlashAttnFwdSm80INS1_25CollectiveMainloopFwdSm80ILi8ELi1ELb0EN4cute5tupleIJNS5_1CILi128EEENS7_ILi48EEENS7_ILi256EEEEEELi256ENS_10bfloat16_tEfNS_4arch4Sm80ELb0ELb1ELb0ELb1ELb0ELb1ELb1ELb0EEENS1_21CollectiveEpilogueFwdINS6_IJS8_SA_S9_EEENS6_IJNS7_ILi1EEESI_SI_EEESC_SE_Li256ELb1ELb1ELb0ELb0EEENS1_19SingleTileSchedulerILb1ELb0ELb1ELi128EEEEEEEEEvNT_6ParamsE:
        /* <DEDUP_REMOVED lines=17> */
.L_x_2534:
        /* <DEDUP_REMOVED lines=8> */
.L_x_2536:
[----:B------:R-:W-:-:S05]  /*0190*/  MOV R0, c[0x0][0x54c] ;  /* 0x0001530000007a02 */ /* 0x000fca0000000f00 */
.L_x_2535:
[----:B-----5:R-:W-:Y:S01]  /*01a0*/  IMAD R0, R0, c[0x0][0x548], RZ ;  /* 0x0001520000007a24 */ /* 0x020fe200078e02ff */
[----:B------:R-:W-:-:S04]  /*01b0*/  SHF.L.U32 R105, R217, 0x7, RZ ;  /* 0x00000007d9697819 */ /* 0x000fc800000006ff */
[----:B------:R-:W-:-:S04]  /*01c0*/  ISETP.GE.AND P0, PT, R105, R0, PT ;  /* 0x000000006900720c */ /* 0x000fc80003f06270 */
[----:B------:R-:W-:Y:S01]  /*01d0*/  SEL R218, R218, 0xffffffff, !P0 ;  /* 0xffffffffdada7807 */ /* 0x000fe20004000000 */
[----:B------:R-:W-:Y:S05]  /*01e0*/  BRA `(.L_x_2537) ;  /* 0x0000012000007947 */ /* 0x000fea0003800000 */
.L_x_2533:
[----:B---3--:R-:W-:-:S04]  /*01f0*/  ISETP.NE.U32.AND P0, PT, RZ, c[0x0][0x568], PT ;  /* 0x00015a00ff007a0c */ /* 0x008fc80003f05070 */
[----:B------:R-:W-:-:S13]  /*0200*/  ISETP.NE.AND.EX P0, PT, RZ, c[0x0][0x56c], PT, P0 ;  /* 0x00015b00ff007a0c */ /* 0x000fda0003f05300 */
[----:B------:R-:W-:Y:S05]  /*0210*/  @!P0 BRA `(.L_x_2538) ;  /* 0x0000002000008947 */ /* 0x000fea0003800000 */
[----:B------:R1:W5:Y:S01]  /*0220*/  LDG.E R0, [R2.64] ;  /* 0x0000001602007981 */ /* 0x000362000c1e1900 */
[----:B------:R-:W-:Y:S05]  /*0230*/  BRA `(.L_x_2539) ;  /* 0x0000009000007947 */ /* 0x000fea0003800000 */
.L_x_2538:
        /* <DEDUP_REMOVED lines=8> */
.L_x_2540:
[----:B------:R-:W-:-:S05]  /*02c0*/  MOV R0, c[0x0][0x54c] ;  /* 0x0001530000007a02 */ /* 0x000fca0000000f00 */
.L_x_2539:
[----:B-----5:R-:W-:Y:S01]  /*02d0*/  IMAD R0, R0, c[0x0][0x548], RZ ;  /* 0x0001520000007a24 */ /* 0x020fe200078e02ff */
[----:B------:R-:W-:-:S04]  /*02e0*/  SHF.L.U32 R105, R217, 0x7, RZ ;  /* 0x00000007d9697819 */ /* 0x000fc800000006ff */
[----:B------:R-:W-:-:S04]  /*02f0*/  ISETP.GE.AND P0, PT, R105, R0, PT ;  /* 0x000000006900720c */ /* 0x000fc80003f06270 */
[----:B------:R-:W-:-:S04]  /*0300*/  SEL R218, R218, 0xffffffff, !P0 ;  /* 0xffffffffdada7807 */ /* 0x000fc80004000000 */
.L_x_2537:
        /* <DEDUP_REMOVED lines=41> */
.L_x_2541:
[----:B-----5:R2:W-:Y:S01]  /*05a0*/  STL [R1+0x58], R4 ;  /* 0x0000580401007387 */ /* 0x0205e20000100800 */
[----:B------:R-:W-:-:S04]  /*05b0*/  ISETP.NE.U32.AND P0, PT, RZ, c[0x0][0x368], PT ;  /* 0x0000da00ff007a0c */ /* 0x000fc80003f05070 */
[----:B------:R-:W-:-:S13]  /*05c0*/  ISETP.NE.AND.EX P0, PT, RZ, c[0x0][0x36c], PT, P0 ;  /* 0x0000db00ff007a0c */ /* 0x000fda0003f05300 */
[----:B------:R-:W-:Y:S05]  /*05d0*/  @!P0 BRA `(.L_x_2542) ;  /* 0x0000003000008947 */ /* 0x000fea0003800000 */
[----:B------:R-:W-:-:S05]  /*05e0*/  IMAD.WIDE R12, R218, R5, c[0x0][0x368] ;  /* 0x0000da00da0c7625 */ /* 0x000fca00078e0205 */
[----:B------:R3:W5:Y:S01]  /*05f0*/  LDG.E R7, [R12.64] ;  /* 0x000000160c077981 */ /* 0x000762000c1e1900 */
[----:B------:R-:W-:Y:S05]  /*0600*/  BRA `(.L_x_2543) ;  /* 0x0000004000007947 */ /* 0x000fea0003800000 */
.L_x_2542:
[----:B------:R-:W-:Y:S05]  /*0610*/  @!P5 BRA `(.L_x_2543) ;  /* 0x000000300000d947 */ /* 0x000fea0003800000 */
[----:B------:R-:W3:Y:S04]  /*0620*/  LDG.E R7, [R12.64] ;  /* 0x000000160c077981 */ /* 0x000ee8000c1e1900 */
[----:B-1----:R-:W3:Y:S02]  /*0630*/  LDG.E R0, [R12.64+0x4] ;  /* 0x000004160c007981 */ /* 0x002ee4000c1e1900 */
[----:B---3--:R-:W-:Y:S02]  /*0640*/  IADD3 R7, -R7, R0, RZ ;  /* 0x0000000007077210 */ /* 0x008fe40007ffe1ff */
.L_x_2543:
[----:B------:R-:W-:Y:S01]  /*0650*/  ISETP.NE.U32.AND P0, PT, RZ, c[0x0][0x378], PT ;  /* 0x0000de00ff007a0c */ /* 0x000fe20003f05070 */
[----:B-1----:R-:W4:Y:S03]  /*0660*/  @P4 LDG.E R0, [R10.64] ;  /* 0x000000160a004981 */ /* 0x002f26000c1e1900 */
[----:B------:R-:W-:Y:S01]  /*0670*/  ISETP.NE.AND.EX P0, PT, RZ, c[0x0][0x37c], PT, P0 ;  /* 0x0000df00ff007a0c */ /* 0x000fe20003f05300 */
[----:B------:R-:W4:Y:S01]  /*0680*/  @P4 LDG.E R9, [R10.64+0x4] ;  /* 0x000004160a094981 */ /* 0x000f22000c1e1900 */
        /* <DEDUP_REMOVED lines=14> */
[----:B---3--:R1:W-:Y:S04]  /*0770*/  STL [R1+0x68], R156 ;  /* 0x0000689c01007387 */ /* 0x0083e80000100800 */
[----:B------:R-:W-:Y:S02]  /*0780*/  ISETP.GE.AND P2, PT, R9, 0x1, PT ;  /* 0x000000010900780c */ /* 0x000fe40003f46270 */
[----:B------:R-:W-:-:S02]  /*0790*/  IADD3 R13, R3, 0x2f, RZ ;  /* 0x0000002f030d7810 */ /* 0x000fc40007ffe0ff */
[----:B------:R-:W-:-:S03]  /*07a0*/  IADD3 R11, R0, 0x1, R3 ;  /* 0x00000001000b7810 */ /* 0x000fc60007ffe003 */
        /* <DEDUP_REMOVED lines=15> */
.L_x_2545:
[----:B------:R-:W-:-:S13]  /*08a0*/  ISETP.NE.AND P0, PT, R9, 0x1, PT ;  /* 0x000000010900780c */ /* 0x000fda0003f05270 */
[----:B------:R-:W-:-:S05]  /*08b0*/  @P0 IMAD.HI.U32 R11, R10, c[0x0][0x330], RZ ;  /* 0x0000cc000a0b0a27 */ /* 0x000fca00078e00ff */
[----:B------:R-:W-:-:S05]  /*08c0*/  @P0 SHF.R.U32.HI R10, RZ, c[0x0][0x334], R11 ;  /* 0x0000cd00ff0a0a19 */ /* 0x000fca000001160b */
.L_x_2546:
[----:B------:R-:W-:-:S05]  /*08d0*/  IMAD R11, R10, R9, c[0x0][0x32c] ;  /* 0x0000cb000a0b7624 */ /* 0x000fca00078e0209 */
[----:B------:R-:W-:Y:S02]  /*08e0*/  IMNMX R12, R12, R11, PT ;  /* 0x0000000b0c0c7217 */ /* 0x000fe40003800200 */
.L_x_2544:
        /* <DEDUP_REMOVED lines=14> */
.L_x_2548:
[----:B------:R-:W-:-:S13]  /*09d0*/  ISETP.NE.AND P0, PT, R9, 0x1, PT ;  /* 0x000000010900780c */ /* 0x000fda0003f05270 */
[----:B------:R-:W-:-:S05]  /*09e0*/  @P0 IMAD.HI.U32 R9, R10, c[0x0][0x330], RZ ;  /* 0x0000cc000a090a27 */ /* 0x000fca00078e00ff */
[----:B------:R-:W-:-:S05]  /*09f0*/  @P0 SHF.R.U32.HI R10, RZ, c[0x0][0x334], R9 ;  /* 0x0000cd00ff0a0a19 */ /* 0x000fca0000011609 */
.L_x_2549:
[----:B------:R-:W-:-:S05]  /*0a00*/  IMAD R10, R10, c[0x0][0x32c], RZ ;  /* 0x0000cb000a0a7a24 */ /* 0x000fca00078e02ff */
[----:B------:R-:W-:-:S04]  /*0a10*/  IMNMX R11, R11, R10, !PT ;  /* 0x0000000a0b0b7217 */ /* 0x000fc80007800200 */
.L_x_2547:
        /* <DEDUP_REMOVED lines=23> */
[----:B------:R-:W-:Y:S01]  /*0b90*/  ISETP.NE.U32.AND P3, PT, RZ, c[0x0][0x340], PT ;  /* 0x0000d000ff007a0c */ /* 0x000fe20003f65070 */
[----:B------:R-:W-:Y:S02]  /*0ba0*/  IMAD.IADD R154, R154, 0x1, R7 ;  /* 0x000000019a9a7824 */ /* 0x000fe400078e0207 */
[C---:B------:R-:W-:Y:S01]  /*0bb0*/  IMAD R148, R106.reuse, c[0x0][0x240], RZ ;  /* 0x000090006a947a24 */ /* 0x040fe200078e02ff */
[----:B------:R-:W-:Y:S01]  /*0bc0*/  ISETP.NE.AND.EX P3, PT, RZ, c[0x0][0x344], PT, P3 ;  /* 0x0000d100ff007a0c */ /* 0x000fe20003f65330 */
[----:B------:R-:W-:Y:S01]  /*0bd0*/  IMAD R28, R106, c[0x0][0x1e8], RZ ;  /* 0x00007a006a1c7a24 */ /* 0x000fe200078e02ff */
[----:B------:R-:W-:Y:S02]  /*0be0*/  UMOV UR7, 0x30 ;  /* 0x0000003000077882 */ /* 0x000fe40000000000 */
[----:B------:R-:W-:-:S09]  /*0bf0*/  ULDC.64 UR4, c[0x0][0x238] ;  /* 0x00008e0000047ab9 */ /* 0x000fd20000000a00 */
[----:B------:R-:W-:-:S05]  /*0c00*/  @P3 IMAD.WIDE R10, R218, R5, c[0x0][0x340] ;  /* 0x0000d000da0a3625 */ /* 0x000fca00078e0205 */
[----:B------:R1:W3:Y:S01]  /*0c10*/  @P3 LDG.E R0, [R10.64] ;  /* 0x000000160a003981 */ /* 0x0002e2000c1e1900 */
[----:B------:R-:W-:Y:S01]  /*0c20*/  SHF.R.S32.HI R5, RZ, 0x1f, R216 ;  /* 0x0000001fff057819 */ /* 0x000fe200000114d8 */
[----:B------:R-:W-:Y:S01]  /*0c30*/  IMAD R148, R215, c[0x0][0x244], R148 ;  /* 0x00009100d7947a24 */ /* 0x000fe200078e0294 */
[----:B------:R-:W-:Y:S01]  /*0c40*/  SHF.R.S32.HI R7, RZ, 0x1f, R218 ;  /* 0x0000001fff077819 */ /* 0x000fe200000114da */
[----:B------:R-:W-:Y:S01]  /*0c50*/  UIMAD.WIDE.U32 UR18, UR7, UR4, URZ ;  /* 0x00000004071272a5 */ /* 0x000fe2000f8e003f */
[----:B------:R-:W-:Y:S01]  /*0c60*/  LEA.HI R113, R5, R216, RZ, 0x3 ;  /* 0x000000d805717211 */ /* 0x000fe200078f18ff */
[----:B------:R-:W-:Y:S01]  /*0c70*/  UIMAD UR9, UR7, UR5, URZ ;  /* 0x00000005070972a4 */ /* 0x000fe2000f8e023f */
[----:B------:R-:W-:Y:S01]  /*0c80*/  SEL R133, R7, RZ, !P4 ;  /* 0x000000ff07857207 */ /* 0x000fe20006000000 */
[----:B------:R-:W-:Y:S01]  /*0c90*/  IMAD.WIDE.U32 R12, R215, c[0x0][0x1e8], RZ ;  /* 0x00007a00d70c7a25 */ /* 0x000fe200078e00ff */
[----:B------:R-:W-:Y:S01]  /*0ca0*/  LOP3.LUT R3, R113, 0xfffffff8, RZ, 0xc0, !PT ;  /* 0xfffffff871037812 */ /* 0x000fe200078ec0ff */
[----:B------:R-:W-:Y:S01]  /*0cb0*/  UIADD3 UR9, UR19, UR9, URZ ;  /* 0x0000000913097290 */ /* 0x000fe2000fffe03f */
[----:B------:R-:W-:Y:S01]  /*0cc0*/  IADD3 R57, R9, -0x1, RZ ;  /* 0xffffffff09397810 */ /* 0x000fe20007ffe0ff */
[----:B------:R-:W-:Y:S01]  /*0cd0*/  IMAD R28, R215, c[0x0][0x1ec], R28 ;  /* 0x00007b00d71c7a24 */ /* 0x000fe200078e021c */
[----:B------:R-:W-:Y:S01]  /*0ce0*/  SHF.R.S32.HI R113, RZ, 0x3, R113 ;  /* 0x00000003ff717819 */ /* 0x000fe20000011471 */
[----:B------:R-:W-:Y:S01]  /*0cf0*/  IMAD.IADD R18, R216, 0x1, -R3 ;  /* 0x00000001d8127824 */ /* 0x000fe200078e0a03 */
[----:B------:R-:W-:Y:S01]  /*0d00*/  SEL R152, R218, RZ, !P4 ;  /* 0x000000ffda987207 */ /* 0x000fe20006000000 */
[----:B------:R-:W-:Y:S01]  /*0d10*/  IMAD R3, R133, c[0x0][0x248], RZ ;  /* 0x0000920085037a24 */ /* 0x000fe200078e02ff */
[----:B------:R-:W-:Y:S01]  /*0d20*/  SHF.R.S32.HI R8, RZ, 0x1f, R113 ;  /* 0x0000001fff087819 */ /* 0x000fe20000011471 */
[----:B------:R-:W-:Y:S01]  /*0d30*/  IMAD.SHL.U32 R16, R18, 0x8, RZ ;  /* 0x0000000812107824 */ /* 0x000fe200078e00ff */
[----:B------:R-:W-:Y:S01]  /*0d40*/  IADD3 R109, P0, R113, R6, RZ ;  /* 0x00000006716d7210 */ /* 0x000fe20007f1e0ff */
[----:B--2---:R-:W-:Y:S01]  /*0d50*/  IMAD R4, R57, -0x30, R2 ;  /* 0xffffffd039047824 */ /* 0x004fe200078e0202 */
[----:B------:R-:W-:Y:S01]  /*0d60*/  IADD3 R29, R13, R28, RZ ;  /* 0x0000001c0d1d7210 */ /* 0x000fe20007ffe0ff */
[----:B------:R-:W-:Y:S01]  /*0d70*/  IMAD R3, R152, c[0x0][0x24c], R3 ;  /* 0x0000930098037a24 */ /* 0x000fe200078e0203 */
[--C-:B------:R-:W-:Y:S01]  /*0d80*/  SHF.R.S32.HI R17, RZ, 0x1f, R16.reuse ;  /* 0x0000001fff117819 */ /* 0x100fe20000011410 */
[----:B------:R-:W-:Y:S01]  /*0d90*/  IMAD.SHL.U32 R18, R18, 0x4, RZ ;  /* 0x0000000412127824 */ /* 0x000fe200078e00ff */
[----:B------:R-:W-:Y:S01]  /*0da0*/  IMNMX R4, R4, 0x30, PT ;  /* 0x0000003004047817 */ /* 0x000fe20003800200 */
[----:B------:R-:W-:Y:S01]  /*0db0*/  IMAD R24, R106, c[0x0][0x260], RZ ;  /* 0x000098006a187a24 */ /* 0x000fe200078e02ff */
[----:B------:R-:W-:Y:S01]  /*0dc0*/  LEA.HI.X.SX32 R107, R6, R8, 0x1, P0 ;  /* 0x00000008066b7211 */ /* 0x000fe200000f0eff */
[----:B-1----:R-:W-:Y:S01]  /*0dd0*/  IMAD.WIDE.U32 R10, R215, c[0x0][0x240], R16 ;  /* 0x00009000d70a7a25 */ /* 0x002fe200078e0010 */
[----:B------:R-:W-:Y:S01]  /*0de0*/  SHF.R.S32.HI R19, RZ, 0x1f, R18 ;  /* 0x0000001fff137819 */ /* 0x000fe20000011412 */
[----:B------:R-:W-:Y:S01]  /*0df0*/  USHF.L.U32 UR13, UR4, 0x5, URZ ;  /* 0x00000005040d7899 */ /* 0x000fe2000800063f */
[----:B------:R-:W-:Y:S01]  /*0e00*/  SHF.R.S32.HI R9, RZ, 0x1f, R57 ;  /* 0x0000001fff097819 */ /* 0x000fe20000011439 */
[----:B------:R-:W-:Y:S01]  /*0e10*/  IMAD.IADD R149, R11, 0x1, R148 ;  /* 0x000000010b957824 */ /* 0x000fe200078e0294 */
[----:B------:R-:W-:Y:S01]  /*0e20*/  LEA.HI R6, R5, R216, RZ, 0x6 ;  /* 0x000000d805067211 */ /* 0x000fe200078f30ff */
[----:B------:R-:W-:Y:S01]  /*0e30*/  IMAD.MOV.U32 R148, RZ, RZ, R10 ;  /* 0x000000ffff947224 */ /* 0x000fe200078e000a */
[----:B------:R-:W-:Y:S01]  /*0e40*/  UMOV UR6, 0x5 ;  /* 0x0000000500067882 */ /* 0x000fe20000000000 */
[----:B------:R-:W-:Y:S01]  /*0e50*/  IMAD.MOV.U32 R28, RZ, RZ, R12 ;  /* 0x000000ffff1c7224 */ /* 0x000fe200078e000c */
[----:B------:R-:W-:Y:S01]  /*0e60*/  USHF.L.U64.HI UR12, UR4, UR6, UR5 ;  /* 0x00000006040c7299 */ /* 0x000fe20008010205 */
[----:B------:R-:W-:Y:S01]  /*0e70*/  IMAD.WIDE.U32 R148, R152, c[0x0][0x248], R148 ;  /* 0x0000920098947a25 */ /* 0x000fe200078e0094 */
[C---:B------:R-:W-:Y:S01]  /*0e80*/  IADD3 R121, R16.reuse, 0x80, RZ ;  /* 0x0000008010797810 */ /* 0x040fe20007ffe0ff */
[----:B------:R-:W-:Y:S01]  /*0e90*/  ULDC.64 UR4, c[0x0][0x1e0] ;  /* 0x0000780000047ab9 */ /* 0x000fe20000000a00 */
[----:B------:R-:W-:Y:S01]  /*0ea0*/  IADD3 R120, R16, 0xc0, RZ ;  /* 0x000000c010787810 */ /* 0x000fe20007ffe0ff */
[----:B------:R-:W-:Y:S01]  /*0eb0*/  IMAD R24, R215, c[0x0][0x264], R24 ;  /* 0x00009900d7187a24 */ /* 0x000fe200078e0218 */
[----:B------:R-:W-:Y:S01]  /*0ec0*/  IADD3 R149, R149, R3, RZ ;  /* 0x0000000395957210 */ /* 0x000fe20007ffe0ff */
[----:B------:R-:W-:Y:S01]  /*0ed0*/  IMAD.IADD R3, R4, 0x1, -R113 ;  /* 0x0000000104037824 */ /* 0x000fe200078e0a71 */
[----:B------:R-:W-:Y:S01]  /*0ee0*/  ISETP.GE.AND P6, PT, R120, c[0x0][0x1d4], PT ;  /* 0x0000750078007a0c */ /* 0x000fe20003fc6270 */
[----:B------:R-:W-:Y:S01]  /*0ef0*/  IMAD R4, R107, c[0x0][0x238], RZ ;  /* 0x00008e006b047a24 */ /* 0x000fe200078e02ff */
[----:B------:R-:W-:Y:S01]  /*0f00*/  IADD3 R118, R113, 0x20, RZ ;  /* 0x0000002071767810 */ /* 0x000fe20007ffe0ff */
[----:B------:R-:W-:Y:S01]  /*0f10*/  IMAD.WIDE.U32 R148, R109, c[0x0][0x238], R148 ;  /* 0x00008e006d947a25 */ /* 0x000fe200078e0094 */
[C---:B------:R-:W-:Y:S01]  /*0f20*/  ISETP.GE.AND P2, PT, R3.reuse, 0x1, PT ;  /* 0x000000010300780c */ /* 0x040fe20003f46270 */
[----:B------:R-:W-:Y:S01]  /*0f30*/  USHF.L.U64.HI UR10, UR4, UR6, UR5 ;  /* 0x00000006040a7299 */ /* 0x000fe20008010205 */
[----:B------:R-:W-:Y:S01]  /*0f40*/  ISETP.GT.AND P0, PT, R3, 0x20, PT ;  /* 0x000000200300780c */ /* 0x000fe20003f04270 */
[----:B------:R-:W-:Y:S01]  /*0f50*/  IMAD R151, R109, c[0x0][0x23c], R4 ;  /* 0x00008f006d977a24 */ /* 0x000fe200078e0204 */
[----:B------:R-:W-:Y:S01]  /*0f60*/  SHF.R.S32.HI R11, RZ, 0x1f, R118 ;  /* 0x0000001fff0b7819 */ /* 0x000fe20000011476 */
[----:B------:R-:W-:Y:S01]  /*0f70*/  IMAD.WIDE.U32 R12, R215, c[0x0][0x260], R16 ;  /* 0x00009800d70c7a25 */ /* 0x000fe200078e0010 */
[----:B------:R-:W-:Y:S01]  /*0f80*/  USHF.L.U32 UR11, UR4, 0x5, URZ ;  /* 0x00000005040b7899 */ /* 0x000fe2000800063f */
[----:B------:R-:W-:Y:S01]  /*0f90*/  SHF.R.S32.HI R127, RZ, 0x1f, R118 ;  /* 0x0000001fff7f7819 */ /* 0x000fe20000011476 */
[----:B------:R-:W-:Y:S01]  /*0fa0*/  ULDC UR26, c[0x0][0x1e0] ;  /* 0x00007800001a7ab9 */ /* 0x000fe20000000800 */
[----:B------:R-:W-:Y:S01]  /*0fb0*/  IMAD R158, R8, c[0x0][0x280], RZ ;  /* 0x0000a000089e7a24 */ /* 0x000fe200078e02ff */
[----:B------:R-:W-:Y:S01]  /*0fc0*/  LEA.HI R11, R11, R118, RZ, 0x3 ;  /* 0x000000760b0b7211 */ /* 0x000fe200078f18ff */
[----:B------:R-:W-:Y:S01]  /*0fd0*/  IMAD R10, R57, UR9, RZ ;  /* 0x00000009390a7c24 */ /* 0x000fe2000f8e02ff */
[----:B------:R-:W-:Y:S01]  /*0fe0*/  ULDC.64 UR4, c[0x0][0x280] ;  /* 0x0000a00000047ab9 */ /* 0x000fe20000000a00 */
[----:B------:R-:W-:Y:S01]  /*0ff0*/  IMAD.IADD R151, R149, 0x1, R151 ;  /* 0x0000000195977824 */ /* 0x000fe200078e0297 */
[----:B------:R-:W-:Y:S01]  /*1000*/  UIMAD.WIDE.U32 UR14, UR7, UR4, URZ ;  /* 0x00000004070e72a5 */ /* 0x000fe2000f8e003f */
[----:B------:R-:W-:Y:S01]  /*1010*/  IMAD.MOV.U32 R150, RZ, RZ, R148 ;  /* 0x000000ffff967224 */ /* 0x000fe200078e0094 */
[----:B------:R-:W-:Y:S01]  /*1020*/  UIMAD UR8, UR7, UR5, URZ ;  /* 0x00000005070872a4 */ /* 0x000fe2000f8e023f */
[----:B------:R-:W-:Y:S01]  /*1030*/  IMAD.IADD R25, R13, 0x1, R24 ;  /* 0x000000010d197824 */ /* 0x000fe200078e0218 */
[----:B------:R-:W-:Y:S01]  /*1040*/  MOV R24, R12 ;  /* 0x0000000c00187202 */ /* 0x000fe20000000f00 */
[C---:B------:R-:W-:Y:S01]  /*1050*/  IMAD R158, R113.reuse, c[0x0][0x284], R158 ;  /* 0x0000a100719e7a24 */ /* 0x040fe200078e029e */
[----:B------:R-:W-:Y:S01]  /*1060*/  USHF.L.U64.HI UR16, UR4, UR6, UR5 ;  /* 0x0000000604107299 */ /* 0x000fe20008010205 */
[C---:B------:R-:W-:Y:S01]  /*1070*/  IMAD.WIDE.U32 R14, R113.reuse, c[0x0][0x280], R16 ;  /* 0x0000a000710e7a25 */ /* 0x040fe200078e0010 */
[----:B------:R-:W-:Y:S01]  /*1080*/  USHF.L.U32 UR20, UR4, 0x5, URZ ;  /* 0x0000000504147899 */ /* 0x000fe2000800063f */
[C---:B------:R-:W-:Y:S01]  /*1090*/  IADD3 R128, -R113.reuse, 0x30, RZ ;  /* 0x0000003071807810 */ /* 0x040fe20007ffe1ff */
[----:B------:R-:W-:Y:S01]  /*10a0*/  UIMAD.WIDE.U32 UR26, UR7, UR26, URZ ;  /* 0x0000001a071a72a5 */ /* 0x000fe2000f8e003f */
[----:B------:R-:W-:Y:S01]  /*10b0*/  IMAD.WIDE.U32 R162, R113, c[0x0][0x280], R18 ;  /* 0x0000a00071a27a25 */ /* 0x000fe200078e0012 */
[----:B------:R-:W-:Y:S01]  /*10c0*/  IADD3 R159, R158, R15, RZ ;  /* 0x0000000f9e9f7210 */ /* 0x000fe20007ffe0ff */
[----:B------:R-:W-:-:S02]  /*10d0*/  ULDC.64 UR4, c[0x0][0x290] ;  /* 0x0000a40000047ab9 */ /* 0x000fc40000000a00 */
[----:B------:R-:W-:Y:S01]  /*10e0*/  IMAD R10, R9, UR18, R10 ;  /* 0x00000012090a7c24 */ /* 0x000fe2000f8e020a */
[----:B------:R-:W-:Y:S01]  /*10f0*/  UIMAD UR17, UR7, UR5, URZ ;  /* 0x00000005071172a4 */ /* 0x000fe2000f8e023f */
[----:B------:R-:W-:Y:S01]  /*1100*/  IMAD.WIDE.U32 R12, R57, UR18, R150 ;  /* 0x00000012390c7c25 */ /* 0x000fe2000f8e0096 */
[----:B------:R-:W-:Y:S02]  /*1110*/  USHF.L.U64.HI UR5, UR4, UR6, UR5 ;  /* 0x0000000604057299 */ /* 0x000fe40008010205 */
[----:B------:R-:W-:Y:S01]  /*1120*/  UIMAD.WIDE.U32 UR24, UR7, UR4, URZ ;  /* 0x00000004071872a5 */ /* 0x000fe2000f8e003f */
[----:B------:R-:W-:Y:S01]  /*1130*/  IMAD.IADD R163, R163, 0x1, R158 ;  /* 0x00000001a3a37824 */ /* 0x000fe200078e029e */
[C---:B------:R-:W-:Y:S01]  /*1140*/  @P2 LEA R32, P1, R12.reuse, c[0x0][0x220], 0x1 ;  /* 0x000088000c202a11 */ /* 0x040fe200078208ff */
[----:B------:R-:W-:Y:S01]  /*1150*/  IMAD.IADD R10, R13, 0x1, R10 ;  /* 0x000000010d0a7824 */ /* 0x000fe200078e020a */
[C---:B------:R-:W-:Y:S01]  /*1160*/  @P0 IADD3 R3, P4, R12.reuse, UR13, RZ ;  /* 0x0000000d0c030c10 */ /* 0x040fe2000ff9e0ff */
[----:B------:R-:W-:Y:S01]  /*1170*/  IMAD.MOV.U32 R158, RZ, RZ, R14 ;  /* 0x000000ffff9e7224 */ /* 0x000fe200078e000e */
[----:B------:R-:W-:Y:S01]  /*1180*/  USHF.L.U32 UR6, UR4, 0x5, URZ ;  /* 0x0000000504067899 */ /* 0x000fe2000800063f */
[----:B------:R-:W-:Y:S01]  /*1190*/  IMAD.SHL.U32 R111, R113, 0x40, RZ ;  /* 0x00000040716f7824 */ /* 0x000fe200078e00ff */
[----:B------:R-:W-:Y:S01]  /*11a0*/  @P2 LEA.HI.X R33, R12, c[0x0][0x224], R10, 0x1, P1 ;  /* 0x000089000c212a11 */ /* 0x000fe200008f0c0a */
[----:B------:R-:W-:Y:S01]  /*11b0*/  IMAD.SHL.U32 R6, R6, 0x8, RZ ;  /* 0x0000000806067824 */ /* 0x000fe200078e00ff */
[----:B------:R-:W-:Y:S01]  /*11c0*/  ISETP.GE.AND P1, PT, R16, c[0x0][0x1d4], PT ;  /* 0x0000750010007a0c */ /* 0x000fe20003f26270 */
[----:B------:R-:W-:Y:S01]  /*11d0*/  IMAD R20, R106, c[0x0][0x210], RZ ;  /* 0x000084006a147a24 */ /* 0x000fe200078e02ff */
[----:B------:R-:W-:Y:S01]  /*11e0*/  LOP3.LUT R111, R111, 0x1c0, RZ, 0xc0, !PT ;  /* 0x000001c06f6f7812 */ /* 0x000fe200078ec0ff */
[C---:B------:R-:W-:Y:S01]  /*11f0*/  IMAD.WIDE.U32 R26, R215.reuse, c[0x0][0x210], R16 ;  /* 0x00008400d71a7a25 */ /* 0x040fe200078e0010 */
[----:B------:R-:W-:Y:S01]  /*1200*/  P2R R126, PR, RZ, 0x2 ;  /* 0x00000002ff7e7803 */ /* 0x000fe20000000000 */
[----:B------:R-:W-:Y:S01]  /*1210*/  ULDC UR4, c[0x0][0x1e4] ;  /* 0x0000790000047ab9 */ /* 0x000fe20000000800 */
[----:B------:R-:W-:Y:S01]  /*1220*/  LOP3.LUT R6, R6, 0xfffffe00, RZ, 0xc0, !PT ;  /* 0xfffffe0006067812 */ /* 0x000fe200078ec0ff */
[----:B------:R-:W-:Y:S01]  /*1230*/  IMAD R20, R215, c[0x0][0x214], R20 ;  /* 0x00008500d7147a24 */ /* 0x000fe200078e0214 */
[----:B------:R-:W-:Y:S01]  /*1240*/  LOP3.LUT R122, R111, 0x38, R16, 0xf8, !PT ;  /* 0x000000386f7a7812 */ /* 0x000fe200078ef810 */
[----:B------:R-:W-:Y:S01]  /*1250*/  IMAD R22, R8, c[0x0][0x290], RZ ;  /* 0x0000a40008167a24 */ /* 0x000fe200078e02ff */
[----:B------:R-:W-:Y:S01]  /*1260*/  SHF.R.U32.HI R123, RZ, 0x3, R111 ;  /* 0x00000003ff7b7819 */ /* 0x000fe2000001166f */
[----:B------:R-:W-:Y:S01]  /*1270*/  IMAD.IADD R21, R27, 0x1, R20 ;  /* 0x000000011b157824 */ /* 0x000fe200078e0214 */
[----:B------:R-:W-:Y:S01]  /*1280*/  @P0 IADD3.X R10, R10, UR12, RZ, P4, !PT ;  /* 0x0000000c0a0a0c10 */ /* 0x000fe2000a7fe4ff */
[C---:B------:R-:W-:Y:S01]  /*1290*/  IMAD.WIDE.U32 R164, R113.reuse, c[0x0][0x1e0], RZ ;  /* 0x0000780071a47a25 */ /* 0x040fe200078e00ff */
[----:B------:R-:W-:Y:S01]  /*12a0*/  ISETP.NE.AND P4, PT, R126, RZ, PT ;  /* 0x000000ff7e00720c */ /* 0x000fe20003f85270 */
[----:B------:R-:W-:Y:S01]  /*12b0*/  UIMAD UR4, UR7, UR4, URZ ;  /* 0x00000004070472a4 */ /* 0x000fe2000f8e023f */
[----:B------:R-:W-:Y:S01]  /*12c0*/  LOP3.LUT R122, R6, R122, R123, 0xf6, !PT ;  /* 0x0000007a067a7212 */ /* 0x000fe200078ef67b */
[----:B------:R-:W-:Y:S01]  /*12d0*/  IMAD.SHL.U32 R119, R118, 0x40, RZ ;  /* 0x0000004076777824 */ /* 0x000fe200078e00ff */
[----:B------:R-:W-:Y:S01]  /*12e0*/  MOV R20, R26 ;  /* 0x0000001a00147202 */ /* 0x000fe20000000f00 */
[----:B------:R-:W-:Y:S01]  /*12f0*/  IMAD R22, R113, c[0x0][0x294], R22 ;  /* 0x0000a50071167a24 */ /* 0x000fe200078e0216 */
[----:B------:R-:W-:Y:S01]  /*1300*/  ISETP.GE.AND P1, PT, R16, c[0x0][0x27c], PT ;  /* 0x00009f0010007a0c */ /* 0x000fe20003f26270 */
[----:B------:R-:W-:Y:S01]  /*1310*/  IMAD.SHL.U32 R122, R122, 0x2, RZ ;  /* 0x000000027a7a7824 */ /* 0x000fe200078e00ff */
[----:B------:R-:W-:Y:S01]  /*1320*/  LOP3.LUT R119, R119, 0x1c0, RZ, 0xc0, !PT ;  /* 0x000001c077777812 */ /* 0x000fe200078ec0ff */
[C---:B------:R-:W-:Y:S01]  /*1330*/  IMAD.WIDE.U32 R160, R113.reuse, c[0x0][0x290], R18 ;  /* 0x0000a40071a07a25 */ /* 0x040fe200078e0012 */
[----:B------:R-:W-:Y:S01]  /*1340*/  SEL R5, RZ, c[0x0][0x27c], !P1 ;  /* 0x00009f00ff057a07 */ /* 0x000fe20004800000 */
[----:B------:R-:W-:Y:S01]  /*1350*/  UIADD3 UR7, UR27, UR4, URZ ;  /* 0x000000041b077290 */ /* 0x000fe2000fffe03f */
[----:B------:R-:W-:Y:S01]  /*1360*/  SHF.R.U32.HI R129, RZ, 0x3, R119 ;  /* 0x00000003ff817819 */ /* 0x000fe20000011677 */
[----:B------:R-:W-:Y:S01]  /*1370*/  @!PT LDS RZ, [RZ] ;  /* 0x00000000fffff984 */ /* 0x000fe20000000800 */
[----:B------:R-:W-:Y:S01]  /*1380*/  @!PT LDS RZ, [RZ] ;  /* 0x00000000fffff984 */ /* 0x000fe20000000800 */
[----:B------:R-:W-:Y:S01]  /*1390*/  @!PT LDS RZ, [RZ] ;  /* 0x00000000fffff984 */ /* 0x000fe20000000800 */
[----:B------:R1:W-:Y:S01]  /*13a0*/  @P2 LDGSTS.E.BYPASS.LTC128B.128 [R122+0xa080], [R32.64], !P4 ;  /* 0x0a080000207a2fae */ /* 0x0003e2000e101d56 */
[----:B------:R-:W-:Y:S01]  /*13b0*/  IADD3 R5, R16, R5, RZ ;  /* 0x0000000510057210 */ /* 0x000fe20007ffe0ff */
[----:B------:R-:W-:Y:S01]  /*13c0*/  IMAD.WIDE.U32 R30, R113, c[0x0][0x290], R16 ;  /* 0x0000a400711e7a25 */ /* 0x000fe200078e0010 */
[----:B------:R-:W-:Y:S01]  /*13d0*/  IADD3 R13, R18, 0x60, RZ ;  /* 0x00000060120d7810 */ /* 0x000fe20007ffe0ff */
[----:B------:R-:W-:-:S02]  /*13e0*/  UIADD3 UR8, UR15, UR8, URZ ;  /* 0x000000080f087290 */ /* 0x000fc4000fffe03f */
[----:B------:R-:W-:Y:S01]  /*13f0*/  IMAD R133, R133, c[0x0][0x268], RZ ;  /* 0x00009a0085857a24 */ /* 0x000fe200078e02ff */
[----:B------:R-:W-:Y:S01]  /*1400*/  UIADD3 UR17, UR25, UR17, URZ ;  /* 0x0000001119117290 */ /* 0x000fe2000fffe03f */
[----:B------:R-:W-:Y:S01]  /*1410*/  IMAD.SHL.U32 R11, R11, 0x40, RZ ;  /* 0x000000400b0b7824 */ /* 0x000fe200078e00ff */
[----:B------:R-:W-:Y:S01]  /*1420*/  ULDC.U8 UR4, c[0x0][0x298] ;  /* 0x0000a60000047ab9 */ /* 0x000fe20000000000 */
[----:B------:R-:W-:Y:S02]  /*1430*/  IMAD.IADD R161, R161, 0x1, R22 ;  /* 0x00000001a1a17824 */ /* 0x000fe400078e0216 */
[----:B------:R-:W-:Y:S01]  /*1440*/  IMAD.IADD R23, R22, 0x1, R31 ;  /* 0x0000000116177824 */ /* 0x000fe200078e021f */
[----:B------:R-:W-:Y:S01]  /*1450*/  LOP3.LUT R11, R11, 0xfffffe00, RZ, 0xc0, !PT ;  /* 0xfffffe000b0b7812 */ /* 0x000fe200078ec0ff */
[----:B------:R-:W-:Y:S02]  /*1460*/  IMAD R133, R152, c[0x0][0x26c], R133 ;  /* 0x00009b0098857a24 */ /* 0x000fe400078e0285 */
[----:B------:R-:W-:-:S02]  /*1470*/  IMAD.MOV.U32 R22, RZ, RZ, R30 ;  /* 0x000000ffff167224 */ /* 0x000fc400078e001e */
[----:B------:R-:W-:-:S04]  /*1480*/  IMAD.WIDE.U32 R152, R152, c[0x0][0x268], R24 ;  /* 0x00009a0098987a25 */ /* 0x000fc800078e0018 */
        /* <DEDUP_REMOVED lines=15> */
[----:B------:R-:W-:Y:S02]  /*1580*/  IADD3 R14, R18, 0x40, RZ ;  /* 0x00000040120e7810 */ /* 0x000fe40007ffe0ff */
[----:B------:R-:W-:Y:S01]  /*1590*/  SEL R4, R15, RZ, !P5 ;  /* 0x000000ff0f047207 */ /* 0x000fe20006800000 */
[----:B------:R-:W-:Y:S01]  /*15a0*/  IMAD.WIDE.U32 R28, R166, c[0x0][0x1f0], R28 ;  /* 0x00007c00a61c7a25 */ /* 0x000fe200078e001c */
[----:B------:R-:W-:Y:S02]  /*15b0*/  IADD3 R12, R18, R14, RZ ;  /* 0x0000000e120c7210 */ /* 0x000fe40007ffe0ff */
[----:B------:R-:W-:Y:S01]  /*15c0*/  ISETP.GE.AND P3, PT, R121, c[0x0][0x1d4], PT ;  /* 0x0000750079007a0c */ /* 0x000fe20003f66270 */
[----:B------:R-:W-:Y:S01]  /*15d0*/  IMAD R7, R4, c[0x0][0x1f0], RZ ;  /* 0x00007c0004077a24 */ /* 0x000fe200078e02ff */
[----:B------:R-:W-:Y:S01]  /*15e0*/  ISETP.GE.AND P5, PT, R12, c[0x0][0x1d4], PT ;  /* 0x000075000c007a0c */ /* 0x000fe20003fa6270 */
[----:B------:R-:W-:Y:S01]  /*15f0*/  IMAD R131, R4, c[0x0][0x218], RZ ;  /* 0x0000860004837a24 */ /* 0x000fe200078e02ff */
[----:B------:R-:W-:Y:S01]  /*1600*/  P2R R124, PR, RZ, 0x8 ;  /* 0x00000008ff7c7803 */ /* 0x000fe20000000000 */
[C---:B------:R-:W-:Y:S01]  /*1610*/  IMAD R0, R166.reuse, c[0x0][0x1f4], R7 ;  /* 0x00007d00a6007a24 */ /* 0x040fe200078e0207 */
[----:B------:R-:W-:Y:S01]  /*1620*/  P2R R125, PR, RZ, 0x20 ;  /* 0x00000020ff7d7803 */ /* 0x000fe20000000000 */
[----:B------:R-:W-:Y:S01]  /*1630*/  IMAD R131, R166, c[0x0][0x21c], R131 ;  /* 0x00008700a6837a24 */ /* 0x000fe200078e0283 */
[----:B------:R-:W-:Y:S01]  /*1640*/  IADD3 R15, R18, 0x20, RZ ;  /* 0x00000020120f7810 */ /* 0x000fe20007ffe0ff */
[----:B------:R-:W-:-:S02]  /*1650*/  IMAD.IADD R29, R29, 0x1, R0 ;  /* 0x000000011d1d7824 */ /* 0x000fc400078e0200 */
[----:B------:R-:W-:-:S04]  /*1660*/  IMAD.WIDE.U32 R166, R166, c[0x0][0x218], R20 ;  /* 0x00008600a6a67a25 */ /* 0x000fc800078e0014 */
[----:B------:R1:W-:Y:S01]  /*1670*/  @P2 LDGSTS.E.BYPASS.LTC128B.128 [R122+0xb880], [R32.64+0x80], !P5 ;  /* 0x0b880080207a2fae */ /* 0x0003e2000e901d56 */
[----:B------:R-:W-:-:S03]  /*1680*/  IADD3 R131, R167, R131, RZ ;  /* 0x00000083a7837210 */ /* 0x000fc60007ffe0ff */
[----:B------:R1:W-:Y:S04]  /*1690*/  @P2 LDGSTS.E.BYPASS.LTC128B.128 [R122+0xd080], [R32.64+0x100], !P3 ;  /* 0x0d080100207a2fae */ /* 0x0003e8000d901d56 */
[----:B------:R1:W-:Y:S01]  /*16a0*/  @P2 LDGSTS.E.BYPASS.LTC128B.128 [R122+0xe880], [R32.64+0x180], !P6 ;  /* 0x0e880180207a2fae */ /* 0x0003e2000f101d56 */
[----:B------:R-:W-:-:S04]  /*16b0*/  @P0 LEA R26, P2, R3, c[0x0][0x220], 0x1 ;  /* 0x00008800031a0a11 */ /* 0x000fc800078408ff */
[----:B------:R-:W-:Y:S02]  /*16c0*/  @P0 LEA.HI.X R27, R3, c[0x0][0x224], R10, 0x1, P2 ;  /* 0x00008900031b0a11 */ /* 0x000fe400010f0c0a */
[----:B------:R-:W-:Y:S02]  /*16d0*/  SHF.R.S32.HI R3, RZ, 0x1f, R154 ;  /* 0x0000001fff037819 */ /* 0x000fe4000001149a */
[----:B------:R-:W-:Y:S01]  /*16e0*/  IADD3 R112, P2, R154, R113, RZ ;  /* 0x000000719a707210 */ /* 0x000fe20007f5e0ff */
[----:B------:R2:W-:Y:S01]  /*16f0*/  @P0 LDGSTS.E.BYPASS.LTC128B.128 [R122+0xb080], [R26.64], !P4 ;  /* 0x0b0800001a7a0fae */ /* 0x0005e2000e101d56 */
[----:B------:R-:W-:Y:S01]  /*1700*/  SHF.R.S32.HI R10, RZ, 0x1f, R5 ;  /* 0x0000001fff0a7819 */ /* 0x000fe20000011405 */
[C---:B------:R-:W-:Y:S01]  /*1710*/  IMAD R117, R3.reuse, c[0x0][0x1e0], RZ ;  /* 0x0000780003757a24 */ /* 0x040fe200078e02ff */
[----:B------:R-:W-:Y:S01]  /*1720*/  IADD3.X R110, R3, R8, RZ, P2, !PT ;  /* 0x00000008036e7210 */ /* 0x000fe200017fe4ff */
[----:B------:R-:W-:Y:S01]  /*1730*/  IMAD R8, R8, c[0x0][0x1e0], RZ ;  /* 0x0000780008087a24 */ /* 0x000fe200078e02ff */
[----:B------:R2:W-:Y:S01]  /*1740*/  @P0 LDGSTS.E.BYPASS.LTC128B.128 [R122+0xc880], [R26.64+0x80], !P5 ;  /* 0x0c8800801a7a0fae */ /* 0x0005e2000e901d56 */
[----:B------:R-:W-:Y:S01]  /*1750*/  IMAD R117, R154, c[0x0][0x1e4], R117 ;  /* 0x000079009a757a24 */ /* 0x000fe200078e0275 */
[-C--:B------:R-:W-:Y:S01]  /*1760*/  LEA.HI R0, R10, R5.reuse, RZ, 0x3 ;  /* 0x000000050a007211 */ /* 0x080fe200078f18ff */
[----:B------:R-:W-:Y:S01]  /*1770*/  IMAD.WIDE.U32 R154, R154, c[0x0][0x1e0], R28 ;  /* 0x000078009a9a7a25 */ /* 0x000fe200078e001c */
[----:B------:R2:W-:Y:S01]  /*1780*/  @P0 LDGSTS.E.BYPASS.LTC128B.128 [R122+0xe080], [R26.64+0x100], !P3 ;  /* 0x0e0801001a7a0fae */ /* 0x0005e2000d901d56 */
[----:B------:R-:W-:-:S02]  /*1790*/  LEA.HI R10, R10, R5, RZ, 0x6 ;  /* 0x000000050a0a7211 */ /* 0x000fc400078f30ff */
[----:B------:R-:W-:Y:S01]  /*17a0*/  IMAD R3, R113, c[0x0][0x1e4], R8 ;  /* 0x0000790071037a24 */ /* 0x000fe200078e0208 */
[----:B------:R2:W-:Y:S01]  /*17b0*/  @P0 LDGSTS.E.BYPASS.LTC128B.128 [R122+0xf880], [R26.64+0x180], !P6 ;  /* 0x0f8801801a7a0fae */ /* 0x0005e2000f101d56 */
[----:B------:R-:W-:Y:S01]  /*17c0*/  IMAD.IADD R117, R155, 0x1, R117 ;  /* 0x000000019b757824 */ /* 0x000fe200078e0275 */
[----:B------:R-:W-:Y:S01]  /*17d0*/  IADD3 R115, P2, P0, R154, R164, R16 ;  /* 0x000000a49a737210 */ /* 0x000fe2000785e010 */
[----:B------:R-:W-:Y:S01]  /*17e0*/  IMAD.IADD R116, R165, 0x1, R3 ;  /* 0x00000001a5747824 */ /* 0x000fe200078e0203 */
[----:B------:R-:W-:Y:S01]  /*17f0*/  SHF.R.S32.HI R3, RZ, 0x1f, R156 ;  /* 0x0000001fff037819 */ /* 0x000fe2000001149c */
[----:B------:R-:W0:Y:S01]  /*1800*/  LDGDEPBAR ;  /* 0x00000000000079af */ /* 0x000e220000000000 */
[----:B------:R-:W-:Y:S02]  /*1810*/  SHF.R.S32.HI R10, RZ, 0x6, R10 ;  /* 0x00000006ff0a7819 */ /* 0x000fe4000001140a */
[----:B------:R-:W-:Y:S01]  /*1820*/  IADD3.X R114, R117, R116, R17, P2, P0 ;  /* 0x0000007475727210 */ /* 0x000fe200017e0411 */
[C---:B------:R-:W-:Y:S01]  /*1830*/  IMAD R135, R3.reuse, c[0x0][0x280], RZ ;  /* 0x0000a00003877a24 */ /* 0x040fe200078e02ff */
[----:B------:R-:W-:Y:S01]  /*1840*/  ISETP.GE.AND P2, PT, R12, c[0x0][0x27c], PT ;  /* 0x00009f000c007a0c */ /* 0x000fe20003f46270 */
[----:B------:R-:W-:Y:S01]  /*1850*/  IMAD R3, R3, c[0x0][0x290], RZ ;  /* 0x0000a40003037a24 */ /* 0x000fe200078e02ff */
[----:B------:R-:W-:Y:S01]  /*1860*/  LOP3.LUT R24, R119, 0x38, R0, 0xf8, !PT ;  /* 0x0000003877187812 */ /* 0x000fe200078ef800 */
[C---:B------:R-:W-:Y:S01]  /*1870*/  IMAD R135, R156.reuse, c[0x0][0x284], R135 ;  /* 0x0000a1009c877a24 */ /* 0x040fe200078e0287 */
[----:B------:R-:W-:Y:S01]  /*1880*/  SEL R5, RZ, c[0x0][0x27c], !P2 ;  /* 0x00009f00ff057a07 */ /* 0x000fe20005000000 */
[----:B------:R-:W-:Y:S01]  /*1890*/  IMAD R3, R156, c[0x0][0x294], R3 ;  /* 0x0000a5009c037a24 */ /* 0x000fe200078e0203 */
[----:B------:R-:W-:Y:S01]  /*18a0*/  LOP3.LUT R143, R24, R129, RZ, 0x3c, !PT ;  /* 0x00000081188f7212 */ /* 0x000fe200078e3cff */
[----:B------:R-:W-:Y:S01]  /*18b0*/  IMAD.WIDE.U32 R156, R156, c[0x0][0x290], R22 ;  /* 0x0000a4009c9c7a25 */ /* 0x000fe200078e0016 */
[----:B------:R-:W-:-:S02]  /*18c0*/  IADD3 R5, R12, R5, RZ ;  /* 0x000000050c057210 */ /* 0x000fc40007ffe0ff */
[----:B------:R-:W-:Y:S01]  /*18d0*/  LOP3.LUT R140, R0, 0xfffffff8, RZ, 0xc0, !PT ;  /* 0xfffffff8008c7812 */ /* 0x000fe200078ec0ff */
[C---:B------:R-:W-:Y:S01]  /*18e0*/  IMAD R22, R10.reuse, 0xc00, R6 ;  /* 0x00000c000a167824 */ /* 0x040fe200078e0206 */
[----:B------:R-:W-:Y:S01]  /*18f0*/  SHF.R.S32.HI R8, RZ, 0x1f, R5 ;  /* 0x0000001fff087819 */ /* 0x000fe20000011405 */
[----:B------:R-:W-:Y:S01]  /*1900*/  IMAD R10, R10, 0xc00, R11 ;  /* 0x00000c000a0a7824 */ /* 0x000fe200078e020b */
[----:B------:R-:W-:Y:S01]  /*1910*/  ISETP.GE.AND P0, PT, R72, 0x1, PT ;  /* 0x000000014800780c */ /* 0x000fe20003f06270 */
[----:B------:R-:W-:Y:S01]  /*1920*/  IMAD.IADD R137, R163, 0x1, R135 ;  /* 0x00000001a3897824 */ /* 0x000fe200078e0287 */
[-C--:B------:R-:W-:Y:S01]  /*1930*/  LEA.HI R74, R8, R5.reuse, RZ, 0x3 ;  /* 0x00000005084a7211 */ /* 0x080fe200078f18ff */
[----:B------:R-:W-:Y:S01]  /*1940*/  IMAD.IADD R143, R10, 0x1, R143 ;  /* 0x000000010a8f7824 */ /* 0x000fe200078e028f */
[----:B------:R-:W-:Y:S01]  /*1950*/  LEA.HI R8, R8, R5, RZ, 0x6 ;  /* 0x0000000508087211 */ /* 0x000fe200078f30ff */
[----:B------:R-:W-:Y:S01]  /*1960*/  IMAD.IADD R136, R161, 0x1, R3 ;  /* 0x00000001a1887824 */ /* 0x000fe200078e0203 */
[----:B------:R-:W-:Y:S01]  /*1970*/  LOP3.LUT R144, R111, 0x38, R74, 0xf8, !PT ;  /* 0x000000386f907812 */ /* 0x000fe200078ef84a */
[----:B------:R-:W-:Y:S01]  /*1980*/  IMAD.IADD R134, R3, 0x1, R157 ;  /* 0x0000000103867824 */ /* 0x000fe200078e029d */
[----:B------:R-:W-:Y:S01]  /*1990*/  SHF.R.S32.HI R8, RZ, 0x6, R8 ;  /* 0x00000006ff087819 */ /* 0x000fe20000011408 */
[----:B------:R-:W-:Y:S01]  /*19a0*/  IMAD.SHL.U32 R143, R143, 0x2, RZ ;  /* 0x000000028f8f7824 */ /* 0x000fe200078e00ff */
[----:B--2---:R-:W-:-:S02]  /*19b0*/  LOP3.LUT R26, R111, 0x38, R0, 0xf8, !PT ;  /* 0x000000386f1a7812 */ /* 0x004fc400078ef800 */
[----:B------:R-:W-:Y:S01]  /*19c0*/  LOP3.LUT R10, R119, 0x38, R74, 0xf8, !PT ;  /* 0x00000038770a7812 */ /* 0x000fe200078ef84a */
[----:B------:R-:W-:Y:S01]  /*19d0*/  IMAD R5, R8, 0xc00, R6 ;  /* 0x00000c0008057824 */ /* 0x000fe200078e0206 */
[-C--:B------:R-:W-:Y:S01]  /*19e0*/  LOP3.LUT R144, R144, R123.reuse, RZ, 0x3c, !PT ;  /* 0x0000007b90907212 */ /* 0x080fe200078e3cff */
[----:B------:R-:W-:Y:S01]  /*19f0*/  IMAD R8, R8, 0xc00, R11 ;  /* 0x00000c0008087824 */ /* 0x000fe200078e020b */
[----:B------:R-:W-:Y:S02]  /*1a00*/  LOP3.LUT R145, R26, R123, RZ, 0x3c, !PT ;  /* 0x0000007b1a917212 */ /* 0x000fe400078e3cff */
[----:B------:R-:W-:Y:S01]  /*1a10*/  LOP3.LUT R141, R10, R129, RZ, 0x3c, !PT ;  /* 0x000000810a8d7212 */ /* 0x000fe200078e3cff */
[----:B------:R-:W-:Y:S01]  /*1a20*/  IMAD.IADD R144, R5, 0x1, R144 ;  /* 0x0000000105907824 */ /* 0x000fe200078e0290 */
[----:B------:R-:W-:Y:S02]  /*1a30*/  IADD3 R145, R22, R145, RZ ;  /* 0x0000009116917210 */ /* 0x000fe40007ffe0ff */
[----:B------:R-:W-:-:S02]  /*1a40*/  IADD3 R141, R8, R141, RZ ;  /* 0x0000008d088d7210 */ /* 0x000fc40007ffe0ff */
[----:B------:R-:W-:Y:S01]  /*1a50*/  LOP3.LUT R139, R74, 0xfffffff8, RZ, 0xc0, !PT ;  /* 0xfffffff84a8b7812 */ /* 0x000fe200078ec0ff */
[----:B------:R-:W-:Y:S01]  /*1a60*/  IMAD.SHL.U32 R145, R145, 0x2, RZ ;  /* 0x0000000291917824 */ /* 0x000fe200078e00ff */
[----:B------:R-:W-:Y:S01]  /*1a70*/  SHF.R.S32.HI R75, RZ, 0x3, R0 ;  /* 0x00000003ff4b7819 */ /* 0x000fe20000011400 */
[----:B------:R-:W-:Y:S01]  /*1a80*/  IMAD.SHL.U32 R141, R141, 0x2, RZ ;  /* 0x000000028d8d7824 */ /* 0x000fe200078e00ff */
[----:B------:R-:W-:Y:S02]  /*1a90*/  IADD3 R135, R135, R159, RZ ;  /* 0x0000009f87877210 */ /* 0x000fe40007ffe0ff */
[----:B------:R-:W-:Y:S02]  /*1aa0*/  SHF.R.S32.HI R138, RZ, 0x1f, R140 ;  /* 0x0000001fff8a7819 */ /* 0x000fe4000001148c */
[----:B------:R-:W-:Y:S02]  /*1ab0*/  SHF.R.S32.HI R74, RZ, 0x3, R74 ;  /* 0x00000003ff4a7819 */ /* 0x000fe4000001144a */
[----:B------:R-:W-:-:S02]  /*1ac0*/  SHF.R.S32.HI R142, RZ, 0x1f, R139 ;  /* 0x0000001fff8e7819 */ /* 0x000fc4000001148b */
[----:B------:R-:W-:Y:S01]  /*1ad0*/  SHF.L.U32 R144, R144, 0x1, RZ ;  /* 0x0000000190907819 */ /* 0x000fe200000006ff */
[----:B-1----:R-:W-:Y:S06]  /*1ae0*/  BAR.SYNC.DEFER_BLOCKING 0x0 ;  /* 0x0000000000007b1d */ /* 0x002fec0000010000 */
.L_x_2590:
        /* <DEDUP_REMOVED lines=74> */
.L_x_2555:
[----:B------:R-:W-:Y:S05]  /*1f90*/  BSYNC B0 ;  /* 0x0000000000007941 */ /* 0x000fea0003800000 */
.L_x_2554:
        /* <DEDUP_REMOVED lines=74> */
.L_x_2557:
[----:B------:R-:W-:Y:S05]  /*2440*/  BSYNC B0 ;  /* 0x0000000000007941 */ /* 0x000fea0003800000 */
.L_x_2556:
        /* <DEDUP_REMOVED lines=90> */
.L_x_2561:
[----:B------:R-:W-:Y:S05]  /*29f0*/  BSYNC B0 ;  /* 0x0000000000007941 */ /* 0x000fea0003800000 */
.L_x_2560:
        /* <DEDUP_REMOVED lines=56> */
.L_x_2563:
[----:B------:R-:W-:Y:S05]  /*2d80*/  BSYNC B0 ;  /* 0x0000000000007941 */ /* 0x000fea0003800000 */
.L_x_2562:
        /* <DEDUP_REMOVED lines=56> */
.L_x_2565:
[----:B------:R-:W-:Y:S05]  /*3110*/  BSYNC B0 ;  /* 0x0000000000007941 */ /* 0x000fea0003800000 */
.L_x_2564:
        /* <DEDUP_REMOVED lines=55> */
.L_x_2559:
[----:B------:R-:W-:Y:S05]  /*3490*/  BSYNC B1 ;  /* 0x0000000000017941 */ /* 0x000fea0003800000 */
.L_x_2558:
        /* <DEDUP_REMOVED lines=57> */
.L_x_2568:
[----:B------:R-:W-:Y:S05]  /*3830*/  BSYNC B0 ;  /* 0x0000000000007941 */ /* 0x000fea0003800000 */
.L_x_2567:
        /* <DEDUP_REMOVED lines=56> */
.L_x_2570:
[----:B------:R-:W-:Y:S05]  /*3bc0*/  BSYNC B0 ;  /* 0x0000000000007941 */ /* 0x000fea0003800000 */
.L_x_2569:
        /* <DEDUP_REMOVED lines=56> */
.L_x_2572:
[----:B------:R-:W-:Y:S05]  /*3f50*/  BSYNC B0 ;  /* 0x0000000000007941 */ /* 0x000fea0003800000 */
.L_x_2571:
        /* <DEDUP_REMOVED lines=56> */
.L_x_2553:
        /* <DEDUP_REMOVED lines=36> */
.L_x_2574:
[----:B------:R-:W-:Y:S05]  /*4520*/  BSYNC B0 ;  /* 0x0000000000007941 */ /* 0x000fea0003800000 */
.L_x_2573:
        /* <DEDUP_REMOVED lines=66> */
.L_x_2576:
[----:B------:R-:W-:Y:S05]  /*4950*/  BSYNC B0 ;  /* 0x0000000000007941 */ /* 0x000fea0003800000 */
.L_x_2575:
        /* <DEDUP_REMOVED lines=165> */
.L_x_2580:
[----:B------:R-:W-:Y:S05]  /*53b0*/  BSYNC B0 ;  /* 0x0000000000007941 */ /* 0x000fea0003800000 */
.L_x_2579:
        /* <DEDUP_REMOVED lines=128> */
.L_x_2578:
[----:B------:R-:W-:Y:S05]  /*5bc0*/  BSYNC B1 ;  /* 0x0000000000017941 */ /* 0x000fea0003800000 */
.L_x_2577:
        /* <DEDUP_REMOVED lines=131> */
.L_x_2582:
[----:B------:R-:W-:Y:S05]  /*6400*/  BSYNC B0 ;  /* 0x0000000000007941 */ /* 0x000fea0003800000 */
.L_x_2581:
        /* <DEDUP_REMOVED lines=130> */
.L_x_2552:
        /* <DEDUP_REMOVED lines=22> */
.L_x_2584:
[----:B------:R-:W-:Y:S05]  /*6d90*/  BSYNC B0 ;  /* 0x0000000000007941 */ /* 0x000fea0003800000 */
.L_x_2583:
        /* <DEDUP_REMOVED lines=19> */
.L_x_2566:
[----:B------:R-:W-:Y:S05]  /*6ed0*/  BSYNC B2 ;  /* 0x0000000000027941 */ /* 0x000fea0003800000 */
.L_x_2551:
        /* <DEDUP_REMOVED lines=76> */
.L_x_2586:
[----:B-1----:R-:W-:Y:S05]  /*73a0*/  BSYNC B0 ;  /* 0x0000000000007941 */ /* 0x002fea0003800000 */
.L_x_2585:
        /* <DEDUP_REMOVED lines=29> */
.L_x_2588:
[----:B------:R-:W-:Y:S05]  /*7580*/  BSYNC B0 ;  /* 0x0000000000007941 */ /* 0x000fea0003800000 */
.L_x_2587:
        /* <DEDUP_REMOVED lines=40> */
.L_x_2589:
[----:B------:R-:W0:Y:S01]  /*7810*/  LDGDEPBAR ;  /* 0x00000000000079af */ /* 0x000e220000000000 */
[----:B------:R-:W-:Y:S01]  /*7820*/  IADD3 R57, R57, -0x1, RZ ;  /* 0xffffffff39397810 */ /* 0x000fe20007ffe0ff */
[----:B------:R-:W-:-:S05]  /*7830*/  @P5 BRA `(.L_x_2590) ;  /* 0xffffa2b000005947 */ /* 0x000fca000383ffff */
[----:B------:R-:W2:Y:S04]  /*7840*/  LDL R3, [R1+0x64] ;  /* 0x0000640001037983 */ /* 0x000ea80000100800 */
[----:B-1----:R1:W5:Y:S04]  /*7850*/  LDL R4, [R1+0x58] ;  /* 0x0000580001047983 */ /* 0x0023680000100800 */
[----:B------:R-:W-:Y:S01]  /*7860*/  BAR.SYNC.DEFER_BLOCKING 0x0 ;  /* 0x0000000000007b1d */ /* 0x000fe20000010000 */
[----:B--2---:R-:W-:-:S05]  /*7870*/  IADD3 R5, R3, 0x2f, RZ ;  /* 0x0000002f03057810 */ /* 0x004fca0007ffe0ff */
[----:B------:R-:W-:-:S05]  /*7880*/  IMAD.HI R5, R5, 0x2aaaaaab, RZ ;  /* 0x2aaaaaab05057827 */ /* 0x000fca00078e02ff */
[----:B------:R-:W-:-:S04]  /*7890*/  SHF.R.U32.HI R0, RZ, 0x1f, R5 ;  /* 0x0000001fff007819 */ /* 0x000fc80000011605 */
[----:B------:R-:W-:Y:S02]  /*78a0*/  LEA.HI.SX32 R0, R5, R0, 0x1d ;  /* 0x0000000005007211 */ /* 0x000fe400078feaff */
.L_x_2550:
[----:B-1----:R-:W-:Y:S01]  /*78b0*/  IMAD.MOV.U32 R2, RZ, RZ, c[0x0][0x2c4] ;  /* 0x0000b100ff027624 */ /* 0x002fe200078e00ff */
        /* <DEDUP_REMOVED lines=22> */
.L_x_2593:
[----:B------:R-:W-:-:S13]  /*7a20*/  ISETP.NE.AND P0, PT, R2, 0x1, PT ;  /* 0x000000010200780c */ /* 0x000fda0003f05270 */
[----:B------:R-:W-:-:S05]  /*7a30*/  @P0 IMAD.HI.U32 R6, R5, c[0x0][0x330], RZ ;  /* 0x0000cc0005060a27 */ /* 0x000fca00078e00ff */
[----:B------:R-:W-:Y:S02]  /*7a40*/  @P0 SHF.R.U32.HI R5, RZ, c[0x0][0x334], R6 ;  /* 0x0000cd00ff050a19 */ /* 0x000fe40000011606 */
.L_x_2594:
[----:B------:R-:W-:Y:S05]  /*7a50*/  BSYNC B0 ;  /* 0x0000000000007941 */ /* 0x000fea0003800000 */
.L_x_2592:
[----:B------:R-:W-:-:S05]  /*7a60*/  IMAD R6, R5, R2, c[0x0][0x32c] ;  /* 0x0000cb0005067624 */ /* 0x000fca00078e0202 */
[----:B------:R-:W-:-:S04]  /*7a70*/  IMNMX R7, R7, R6, PT ;  /* 0x0000000607077217 */ /* 0x000fc80003800200 */
.L_x_2591:
        /* <DEDUP_REMOVED lines=20> */
.L_x_2597:
[----:B------:R-:W-:-:S13]  /*7bc0*/  ISETP.NE.AND P0, PT, R2, 0x1, PT ;  /* 0x000000010200780c */ /* 0x000fda0003f05270 */
[----:B------:R-:W-:-:S05]  /*7bd0*/  @P0 IMAD.HI.U32 R0, R5, c[0x0][0x330], RZ ;  /* 0x0000cc0005000a27 */ /* 0x000fca00078e00ff */
[----:B------:R-:W-:Y:S02]  /*7be0*/  @P0 SHF.R.U32.HI R5, RZ, c[0x0][0x334], R0 ;  /* 0x0000cd00ff050a19 */ /* 0x000fe40000011600 */
.L_x_2598:
[----:B------:R-:W-:Y:S05]  /*7bf0*/  BSYNC B0 ;  /* 0x0000000000007941 */ /* 0x000fea0003800000 */
.L_x_2596:
[----:B------:R-:W-:-:S05]  /*7c00*/  IMAD R5, R5, c[0x0][0x32c], RZ ;  /* 0x0000cb0005057a24 */ /* 0x000fca00078e02ff */
[----:B------:R-:W-:-:S05]  /*7c10*/  IMNMX R6, R6, R5, !PT ;  /* 0x0000000506067217 */ /* 0x000fca0007800200 */
.L_x_2595:
        /* <DEDUP_REMOVED lines=19> */
[----:B------:R-:W-:Y:S01]  /*7d50*/  IMAD.MOV.U32 R5, RZ, RZ, RZ ;  /* 0x000000ffff057224 */ /* 0x000fe200078e00ff */
        /* <DEDUP_REMOVED lines=51> */
[----:B------:R-:W-:-:S02]  /*8090*/  IMAD.MOV.U32 R8, RZ, RZ, RZ ;  /* 0x000000ffff087224 */ /* 0x000fc400078e00ff */
        /* <DEDUP_REMOVED lines=13> */
[----:B------:R-:W-:-:S04]  /*8170*/  IMAD R5, R215, c[0x0][0x1ec], R2 ;  /* 0x00007b00d7057a24 */ /* 0x000fc800078e0202 */
[----:B------:R-:W-:Y:S01]  /*8180*/  IMAD.IADD R19, R19, 0x1, R5 ;  /* 0x0000000113137824 */ /* 0x000fe200078e0205 */
[CC--:B------:R-:W-:Y:S01]  /*8190*/  LEA.HI R13, R43.reuse, R216.reuse, RZ, 0x4 ;  /* 0x000000d82b0d7211 */ /* 0x0c0fe200078f20ff */
[----:B------:R-:W-:Y:S01]  /*81a0*/  IMAD R2, R106, c[0x0][0x210], RZ ;  /* 0x000084006a027a24 */ /* 0x000fe200078e02ff */
[----:B------:R-:W-:Y:S01]  /*81b0*/  LEA.HI R240, R43, R216, RZ, 0x3 ;  /* 0x000000d82bf07211 */ /* 0x000fe200078f18ff */
[C---:B------:R-:W-:Y:S01]  /*81c0*/  IMAD.WIDE.U32 R10, R215.reuse, c[0x0][0x210], RZ ;  /* 0x00008400d70a7a25 */ /* 0x040fe200078e00ff */
[----:B------:R-:W-:Y:S01]  /*81d0*/  UIADD3 UR4, UP0, UR4, 0x10080, URZ ;  /* 0x0001008004047890 */ /* 0x000fe2000ff1e03f */
[----:B------:R-:W-:Y:S02]  /*81e0*/  SHF.R.S32.HI R42, RZ, 0x4, R13 ;  /* 0x00000004ff2a7819 */ /* 0x000fe4000001140d */
[----:B------:R-:W-:Y:S01]  /*81f0*/  LOP3.LUT R41, R240, 0xfffffff8, RZ, 0xc0, !PT ;  /* 0xfffffff8f0297812 */ /* 0x000fe200078ec0ff */
[----:B------:R-:W-:Y:S01]  /*8200*/  UIADD3.X UR5, URZ, UR5, URZ, UP0, !UPT ;  /* 0x000000053f057290 */ /* 0x000fe200087fe43f */
[----:B------:R-:W-:Y:S01]  /*8210*/  IMAD R22, R106, c[0x0][0x1b8], RZ ;  /* 0x00006e006a167a24 */ /* 0x000fe200078e02ff */
[----:B------:R-:W-:Y:S01]  /*8220*/  SHF.R.S32.HI R240, RZ, 0x3, R240 ;  /* 0x00000003fff07819 */ /* 0x000fe200000114f0 */
[----:B-1----:R-:W-:-:S04]  /*8230*/  IMAD R7, R215, c[0x0][0x214], R2 ;  /* 0x00008500d7077a24 */ /* 0x002fc800078e0202 */
[----:B------:R-:W-:Y:S02]  /*8240*/  IMAD.IADD R11, R7, 0x1, R11 ;  /* 0x00000001070b7824 */ /* 0x000fe400078e020b */
[----:B------:R-:W-:Y:S01]  /*8250*/  IMAD.IADD R41, R216, 0x1, -R41 ;  /* 0x00000001d8297824 */ /* 0x000fe200078e0a29 */
[----:B------:R-:W-:Y:S01]  /*8260*/  ISETP.NE.U32.AND P1, PT, RZ, c[0x0][0x348], PT ;  /* 0x0000d200ff007a0c */ /* 0x000fe20003f25070 */
[----:B------:R-:W-:Y:S02]  /*8270*/  IMAD R22, R215, c[0x0][0x1bc], R22 ;  /* 0x00006f00d7167a24 */ /* 0x000fe400078e0216 */
[----:B------:R-:W-:Y:S02]  /*8280*/  IMAD.U32 R8, RZ, RZ, UR4 ;  /* 0x00000004ff087e24 */ /* 0x000fe4000f8e00ff */
[----:B------:R-:W-:Y:S02]  /*8290*/  IMAD.U32 R9, RZ, RZ, UR5 ;  /* 0x00000005ff097e24 */ /* 0x000fe4000f8e00ff */
[----:B------:R-:W-:-:S02]  /*82a0*/  IMAD R2, R41, 0x20, R240 ;  /* 0x0000002029027824 */ /* 0x000fc400078e02f0 */
[----:B------:R-:W-:Y:S01]  /*82b0*/  IMAD.SHL.U32 R220, R41, 0x8, RZ ;  /* 0x0000000829dc7824 */ /* 0x000fe200078e00ff */
[----:B------:R-:W-:Y:S01]  /*82c0*/  ISETP.NE.AND.EX P1, PT, RZ, c[0x0][0x34c], PT, P1 ;  /* 0x0000d300ff007a0c */ /* 0x000fe20003f25310 */
[----:B------:R1:W-:Y:S03]  /*82d0*/  STL.64 [R1+0x8], R8 ;  /* 0x0000080801007387 */ /* 0x0003e60000100a00 */
[----:B------:R-:W-:Y:S02]  /*82e0*/  IADD3 R219, R220, 0x80, RZ ;  /* 0x00000080dcdb7810 */ /* 0x000fe40007ffe0ff */
[----:B------:R-:W-:Y:S02]  /*82f0*/  SEL R20, R218, RZ, !P1 ;  /* 0x000000ffda147207 */ /* 0x000fe40004800000 */
[----:B------:R-:W-:Y:S02]  /*8300*/  LOP3.LUT R243, R243, 0xfffffbff, RZ, 0xc0, !PT ;  /* 0xfffffbfff3f37812 */ /* 0x000fe400078ec0ff */
[----:B------:R-:W-:Y:S01]  /*8310*/  IADD3 R217, R220, 0xc0, RZ ;  /* 0x000000c0dcd97810 */ /* 0x000fe20007ffe0ff */
[----:B-1----:R-:W-:-:S04]  /*8320*/  IMAD.IADD R9, R105, 0x1, R2 ;  /* 0x0000000169097824 */ /* 0x002fc800078e0202 */
[----:B------:R-:W-:Y:S01]  /*8330*/  @P2 IMAD.HI.U32 R2, R9, c[0x0][0x2c8], RZ ;  /* 0x0000b20009022a27 */ /* 0x000fe200078e00ff */
[C---:B------:R-:W-:Y:S01]  /*8340*/  ISETP.GE.AND P6, PT, R220.reuse, c[0x0][0x1d4], PT ;  /* 0x00007500dc007a0c */ /* 0x040fe20003fc6270 */
[----:B------:R1:W-:Y:S01]  /*8350*/  STL [R1+0x10], R4 ;  /* 0x0000100401007387 */ /* 0x0003e20000100800 */
[----:B------:R-:W-:Y:S02]  /*8360*/  IADD3 R222, R220, 0x40, RZ ;  /* 0x00000040dcde7810 */ /* 0x000fe40007ffe0ff */
[----:B------:R-:W-:Y:S02]  /*8370*/  ISETP.GE.AND P5, PT, R219, c[0x0][0x198], PT ;  /* 0x00006600db007a0c */ /* 0x000fe40003fa6270 */
[----:B------:R-:W-:Y:S02]  /*8380*/  ISETP.GE.AND P4, PT, R217, c[0x0][0x198], PT ;  /* 0x00006600d9007a0c */ /* 0x000fe40003f86270 */
[----:B------:R-:W-:Y:S02]  /*8390*/  IADD3 R73, R156, -0x1, RZ ;  /* 0xffffffff9c497810 */ /* 0x000fe40007ffe0ff */
[----:B------:R-:W-:-:S02]  /*83a0*/  ISETP.GE.AND P3, PT, R220, c[0x0][0x198], PT ;  /* 0x00006600dc007a0c */ /* 0x000fc40003f66270 */
[----:B------:R-:W-:Y:S02]  /*83b0*/  SEL R40, RZ, 0x1, P6 ;  /* 0x00000001ff287807 */ /* 0x000fe40003000000 */
[----:B---3--:R-:W-:-:S05]  /*83c0*/  SHF.R.S32.HI R5, RZ, 0x1f, R14 ;  /* 0x0000001fff057819 */ /* 0x008fca000001140e */
[----:B------:R-:W-:-:S04]  /*83d0*/  IMAD R5, R5, c[0x0][0x178], RZ ;  /* 0x00005e0005057a24 */ /* 0x000fc800078e02ff */
[C---:B------:R-:W-:Y:S02]  /*83e0*/  IMAD R6, R14.reuse, c[0x0][0x17c], R5 ;  /* 0x00005f000e067a24 */ /* 0x040fe400078e0205 */
[----:B------:R-:W-:Y:S01]  /*83f0*/  IMAD.WIDE.U32 R14, R14, c[0x0][0x178], RZ ;  /* 0x00005e000e0e7a25 */ /* 0x000fe200078e00ff */
[----:B------:R-:W-:-:S03]  /*8400*/  LEA.HI R5, R13, R42, RZ, 0x1 ;  /* 0x0000002a0d057211 */ /* 0x000fc600078f08ff */
[----:B------:R-:W-:Y:S02]  /*8410*/  IMAD.IADD R7, R15, 0x1, R6 ;  /* 0x000000010f077824 */ /* 0x000fe400078e0206 */
[----:B------:R-:W-:Y:S01]  /*8420*/  IMAD.MOV.U32 R6, RZ, RZ, R14 ;  /* 0x000000ffff067224 */ /* 0x000fe200078e000e */
[----:B------:R-:W-:-:S03]  /*8430*/  LOP3.LUT R5, R5, 0xfffffffe, RZ, 0xc0, !PT ;  /* 0xfffffffe05057812 */ /* 0x000fc600078ec0ff */
[----:B------:R-:W-:-:S04]  /*8440*/  IMAD.WIDE.U32 R6, R215, c[0x0][0x1b8], R6 ;  /* 0x00006e00d7067a25 */ /* 0x000fc800078e0006 */
[----:B------:R-:W-:Y:S02]  /*8450*/  IMAD.IADD R42, R42, 0x1, -R5 ;  /* 0x000000012a2a7824 */ /* 0x000fe400078e0a05 */
[----:B------:R-:W-:Y:S01]  /*8460*/  IMAD.IADD R23, R7, 0x1, R22 ;  /* 0x0000000107177824 */ /* 0x000fe200078e0216 */
[----:B------:R-:W-:Y:S01]  /*8470*/  SHF.R.S32.HI R7, RZ, 0x1f, R218 ;  /* 0x0000001fff077819 */ /* 0x000fe200000114da */
[----:B------:R-:W-:-:S03]  /*8480*/  IMAD.SHL.U32 R5, R240, 0x40, RZ ;  /* 0x00000040f0057824 */ /* 0x000fc600078e00ff */
[----:B------:R-:W-:Y:S02]  /*8490*/  SEL R21, R7, RZ, !P1 ;  /* 0x000000ff07157207 */ /* 0x000fe40004800000 */
[----:B------:R-:W-:Y:S01]  /*84a0*/  LOP3.LUT R5, R5, 0x1c0, RZ, 0xc0, !PT ;  /* 0x000001c005057812 */ /* 0x000fe200078ec0ff */
[----:B------:R-:W-:Y:S01]  /*84b0*/  IMAD.MOV.U32 R22, RZ, RZ, R6 ;  /* 0x000000ffff167224 */ /* 0x000fe200078e0006 */
[----:B------:R-:W-:Y:S01]  /*84c0*/  ISETP.GE.AND P1, PT, R219, c[0x0][0x1d4], PT ;  /* 0x00007500db007a0c */ /* 0x000fe20003f26270 */
[----:B------:R-:W-:Y:S01]  /*84d0*/  IMAD R21, R21, c[0x0][0x1c0], RZ ;  /* 0x0000700015157a24 */ /* 0x000fe200078e02ff */
[----:B------:R-:W-:Y:S02]  /*84e0*/  LOP3.LUT R15, R5, 0x38, R220, 0xf8, !PT ;  /* 0x00000038050f7812 */ /* 0x000fe400078ef8dc */
[----:B------:R-:W-:Y:S01]  /*84f0*/  SHF.R.U32.HI R6, RZ, 0x3, R5 ;  /* 0x00000003ff067819 */ /* 0x000fe20000011605 */
[----:B------:R-:W-:Y:S01]  /*8500*/  IMAD.MOV.U32 R5, RZ, RZ, R9 ;  /* 0x000000ffff057224 */ /* 0x000fe200078e0009 */
[----:B------:R-:W-:Y:S01]  /*8510*/  @P2 SHF.R.U32.HI R5, RZ, c[0x0][0x2cc], R2 ;  /* 0x0000b300ff052a19 */ /* 0x000fe20000011602 */
[----:B------:R-:W-:-:S02]  /*8520*/  IMAD R14, R20, c[0x0][0x1c4], R21 ;  /* 0x00007100140e7a24 */ /* 0x000fc400078e0215 */
[----:B------:R-:W-:Y:S01]  /*8530*/  IMAD.WIDE.U32 R20, R20, c[0x0][0x1c0], R22 ;  /* 0x0000700014147a25 */ /* 0x000fe200078e0016 */
[--C-:B------:R-:W-:Y:S02]  /*8540*/  SHF.R.S32.HI R8, RZ, 0x1f, R5.reuse ;  /* 0x0000001fff087819 */ /* 0x100fe40000011405 */
[----:B------:R-:W-:Y:S01]  /*8550*/  LOP3.LUT R6, R15, R6, RZ, 0x3c, !PT ;  /* 0x000000060f067212 */ /* 0x000fe200078e3cff */
[----:B------:R-:W-:Y:S01]  /*8560*/  IMAD.IADD R15, R21, 0x1, R14 ;  /* 0x00000001150f7824 */ /* 0x000fe200078e020e */
[----:B------:R-:W-:Y:S01]  /*8570*/  LOP3.LUT R13, R13, 0xfffffff0, RZ, 0xc0, !PT ;  /* 0xfffffff00d0d7812 */ /* 0x000fe200078ec0ff */
[----:B------:R-:W-:Y:S01]  /*8580*/  IMAD.MOV.U32 R14, RZ, RZ, R20 ;  /* 0x000000ffff0e7224 */ /* 0x000fe200078e0014 */
[----:B------:R-:W-:Y:S01]  /*8590*/  @P1 LOP3.LUT R243, R243, 0x400, RZ, 0xfc, !PT ;  /* 0x00000400f3f31812 */ /* 0x000fe200078efcff */
[----:B------:R-:W-:Y:S01]  /*85a0*/  IMAD R8, R8, c[0x0][0x1b0], RZ ;  /* 0x00006c0008087a24 */ /* 0x000fe200078e02ff */
[----:B------:R-:W-:Y:S01]  /*85b0*/  ISETP.GE.AND P1, PT, R217, c[0x0][0x1d4], PT ;  /* 0x00007500d9007a0c */ /* 0x000fe20003f26270 */
[----:B------:R-:W-:-:S02]  /*85c0*/  IMAD.MOV R20, RZ, RZ, -R5 ;  /* 0x000000ffff147224 */ /* 0x000fc400078e0a05 */
[----:B------:R-:W-:Y:S02]  /*85d0*/  IMAD.IADD R13, R216, 0x1, -R13 ;  /* 0x00000001d80d7824 */ /* 0x000fe400078e0a0d */
[C---:B------:R-:W-:Y:S02]  /*85e0*/  IMAD R8, R5.reuse, c[0x0][0x1b4], R8 ;  /* 0x00006d0005087a24 */ /* 0x040fe400078e0208 */
[----:B------:R-:W-:Y:S01]  /*85f0*/  IMAD.WIDE.U32 R14, R5, c[0x0][0x1b0], R14 ;  /* 0x00006c00050e7a25 */ /* 0x000fe200078e000e */
[----:B------:R-:W-:-:S03]  /*8600*/  SHF.R.S32.HI R2, RZ, 0x1f, R13 ;  /* 0x0000001fff027819 */ /* 0x000fc6000001140d */
[----:B------:R-:W-:Y:S02]  /*8610*/  IMAD R20, R20, c[0x0][0x2c4], R9 ;  /* 0x0000b10014147a24 */ /* 0x000fe400078e0209 */
[----:B------:R-:W-:Y:S01]  /*8620*/  IMAD.IADD R9, R15, 0x1, R8 ;  /* 0x000000010f097824 */ /* 0x000fe200078e0208 */
[----:B------:R-:W-:Y:S02]  /*8630*/  LOP3.LUT R243, R243, 0xfffffdff, RZ, 0xc0, !PT ;  /* 0xfffffdfff3f37812 */ /* 0x000fe400078ec0ff */
[----:B------:R-:W-:Y:S02]  /*8640*/  SHF.R.S32.HI R15, RZ, 0x1f, R20 ;  /* 0x0000001fff0f7819 */ /* 0x000fe40000011414 */
[----:B------:R-:W-:Y:S01]  /*8650*/  LEA.HI R5, R2, R13, RZ, 0x3 ;  /* 0x0000000d02057211 */ /* 0x000fe200078f18ff */
[----:B------:R-:W-:Y:S01]  /*8660*/  IMAD.MOV.U32 R8, RZ, RZ, R14 ;  /* 0x000000ffff087224 */ /* 0x000fe200078e000e */
[----:B------:R-:W-:Y:S01]  /*8670*/  @P1 LOP3.LUT R243, R243, 0x200, RZ, 0xfc, !PT ;  /* 0x00000200f3f31812 */ /* 0x000fe200078efcff */
[----:B------:R-:W-:Y:S01]  /*8680*/  IMAD R15, R15, c[0x0][0x1a8], RZ ;  /* 0x00006a000f0f7a24 */ /* 0x000fe200078e02ff */
[----:B------:R-:W-:-:S02]  /*8690*/  LOP3.LUT R12, R5, 0xfffffff8, RZ, 0xc0, !PT ;  /* 0xfffffff8050c7812 */ /* 0x000fc400078ec0ff */
[----:B------:R-:W-:Y:S01]  /*86a0*/  ISETP.NE.U32.AND P1, PT, RZ, c[0x0][0x350], PT ;  /* 0x0000d400ff007a0c */ /* 0x000fe20003f25070 */
[--C-:B-----5:R-:W-:Y:S01]  /*86b0*/  @P0 IMAD.MOV.U32 R22, RZ, RZ, R0.reuse ;  /* 0x000000ffff160224 */ /* 0x120fe200078e0000 */
[----:B------:R-:W-:Y:S01]  /*86c0*/  @P0 SHF.R.S32.HI R23, RZ, 0x1f, R0 ;  /* 0x0000001fff170819 */ /* 0x000fe20000011400 */
[----:B------:R-:W-:Y:S01]  /*86d0*/  @!P0 IMAD.MOV.U32 R23, RZ, RZ, R7 ;  /* 0x000000ffff178224 */ /* 0x000fe200078e0007 */
[----:B------:R-:W-:Y:S01]  /*86e0*/  ISETP.NE.AND.EX P1, PT, RZ, c[0x0][0x354], PT, P1 ;  /* 0x0000d500ff007a0c */ /* 0x000fe20003f25310 */
[C---:B------:R-:W-:Y:S02]  /*86f0*/  IMAD R15, R20.reuse, c[0x0][0x1ac], R15 ;  /* 0x00006b00140f7a24 */ /* 0x040fe400078e020f */
[----:B------:R-:W-:Y:S02]  /*8700*/  @!P0 IMAD.MOV.U32 R22, RZ, RZ, R218 ;  /* 0x000000ffff168224 */ /* 0x000fe400078e00da */
[----:B------:R-:W-:Y:S01]  /*8710*/  IMAD.WIDE.U32 R20, R20, c[0x0][0x1a8], R8 ;  /* 0x00006a0014147a25 */ /* 0x000fe200078e0008 */
[----:B------:R-:W-:-:S03]  /*8720*/  SEL R0, R23, RZ, !P1 ;  /* 0x000000ff17007207 */ /* 0x000fc60004800000 */
[----:B------:R-:W-:Y:S01]  /*8730*/  IMAD.IADD R12, R13, 0x1, -R12 ;  /* 0x000000010d0c7824 */ /* 0x000fe200078e0a0c */
[----:B------:R-:W-:Y:S01]  /*8740*/  LEA.HI R13, R43, R216, RZ, 0x6 ;  /* 0x000000d82b0d7211 */ /* 0x000fe200078f30ff */
[----:B------:R-:W-:Y:S01]  /*8750*/  IMAD.IADD R15, R21, 0x1, R15 ;  /* 0x00000001150f7824 */ /* 0x000fe200078e020f */
[----:B------:R-:W-:Y:S02]  /*8760*/  SEL R7, R22, RZ, !P1 ;  /* 0x000000ff16077207 */ /* 0x000fe40004800000 */
[----:B------:R-:W-:Y:S01]  /*8770*/  LEA R8, P0, R20, c[0x0][0x160], 0x1 ;  /* 0x0000580014087a11 */ /* 0x000fe200078008ff */
[----:B------:R-:W-:Y:S01]  /*8780*/  IMAD.SHL.U32 R13, R13, 0x8, RZ ;  /* 0x000000080d0d7824 */ /* 0x000fe200078e00ff */
[----:B----4-:R-:W-:Y:S01]  /*8790*/  SHF.R.S32.HI R229, RZ, 0x1f, R17 ;  /* 0x0000001fffe57819 */ /* 0x010fe20000011411 */
[----:B------:R-:W-:Y:S01]  /*87a0*/  IMAD R14, R0, c[0x0][0x1f0], RZ ;  /* 0x00007c00000e7a24 */ /* 0x000fe200078e02ff */
[----:B------:R-:W-:Y:S01]  /*87b0*/  LEA.HI.X R15, R20, c[0x0][0x164], R15, 0x1, P0 ;  /* 0x00005900140f7a11 */ /* 0x000fe200000f0c0f */
[----:B------:R-:W-:Y:S01]  /*87c0*/  IMAD.SHL.U32 R2, R12, 0x40, RZ ;  /* 0x000000400c027824 */ /* 0x000fe200078e00ff */
[----:B------:R-:W-:Y:S01]  /*87d0*/  IADD3 R224, P0, R240, R17, RZ ;  /* 0x00000011f0e07210 */ /* 0x000fe20007f1e0ff */
[----:B------:R-:W-:-:S02]  /*87e0*/  IMAD R0, R0, c[0x0][0x218], RZ ;  /* 0x0000860000007a24 */ /* 0x000fc400078e02ff */
[C---:B------:R-:W-:Y:S01]  /*87f0*/  IMAD.WIDE.U32 R10, R7.reuse, c[0x0][0x218], R10 ;  /* 0x00008600070a7a25 */ /* 0x040fe200078e000a */
[----:B------:R-:W-:Y:S02]  /*8800*/  LOP3.LUT R6, R6, 0xfffffe00, R13, 0xf8, !PT ;  /* 0xfffffe0006067812 */ /* 0x000fe400078ef80d */
[----:B------:R-:W-:Y:S01]  /*8810*/  LOP3.LUT R2, R2, 0x1c0, RZ, 0xc0, !PT ;  /* 0x000001c002027812 */ /* 0x000fe200078ec0ff */
[----:B------:R-:W-:Y:S01]  /*8820*/  IMAD.SHL.U32 R13, R42, 0x8, RZ ;  /* 0x000000082a0d7824 */ /* 0x000fe200078e00ff */
[----:B------:R-:W-:Y:S01]  /*8830*/  LEA.HI.X.SX32 R229, R240, R229, 0x1, P0 ;  /* 0x000000e5f0e57211 */ /* 0x000fe200000f0eff */
[C---:B------:R-:W-:Y:S01]  /*8840*/  IMAD.WIDE.U32 R18, R7.reuse, c[0x0][0x1f0], R18 ;  /* 0x00007c0007127a25 */ /* 0x040fe200078e0012 */
[----:B------:R-:W-:Y:S02]  /*8850*/  SHF.R.S32.HI R9, RZ, 0x1f, R220 ;  /* 0x0000001fff097819 */ /* 0x000fe400000114dc */
[----:B------:R-:W-:Y:S01]  /*8860*/  IADD3 R10, P0, R220, R10, RZ ;  /* 0x0000000adc0a7210 */ /* 0x000fe20007f1e0ff */
[C---:B------:R-:W-:Y:S01]  /*8870*/  IMAD R0, R7.reuse, c[0x0][0x21c], R0 ;  /* 0x0000870007007a24 */ /* 0x040fe200078e0200 */
[----:B------:R-:W-:Y:S01]  /*8880*/  LOP3.LUT R13, R2, 0x8, R13, 0xf8, !PT ;  /* 0x00000008020d7812 */ /* 0x000fe200078ef80d */
[----:B------:R-:W-:Y:S01]  /*8890*/  IMAD R14, R7, c[0x0][0x1f4], R14 ;  /* 0x00007d00070e7a24 */ /* 0x000fe200078e020e */
[----:B------:R-:W-:-:S02]  /*88a0*/  IADD3 R226, P1, R220, R18, RZ ;  /* 0x00000012dce27210 */ /* 0x000fc40007f3e0ff */
[----:B------:R-:W-:Y:S02]  /*88b0*/  SHF.R.U32.HI R2, RZ, 0x3, R2 ;  /* 0x00000003ff027819 */ /* 0x000fe40000011602 */
[----:B------:R-:W-:Y:S02]  /*88c0*/  IADD3.X R11, R9, R11, R0, P0, !PT ;  /* 0x0000000b090b7210 */ /* 0x000fe400007fe400 */
[----:B------:R-:W-:Y:S01]  /*88d0*/  ISETP.GE.AND P0, PT, R222, c[0x0][0x1d4], PT ;  /* 0x00007500de007a0c */ /* 0x000fe20003f06270 */
[----:B------:R-:W-:Y:S01]  /*88e0*/  IMAD.SHL.U32 R5, R5, 0x40, RZ ;  /* 0x0000004005057824 */ /* 0x000fe200078e00ff */
[----:B------:R-:W-:Y:S01]  /*88f0*/  LOP3.LUT R243, R243, 0xffffff7f, RZ, 0xc0, !PT ;  /* 0xffffff7ff3f37812 */ /* 0x000fe200078ec0ff */
[----:B------:R-:W-:Y:S01]  /*8900*/  IMAD R237, R229, c[0x0][0x1e0], RZ ;  /* 0x00007800e5ed7a24 */ /* 0x000fe200078e02ff */
[----:B------:R-:W-:Y:S01]  /*8910*/  IADD3.X R227, R9, R19, R14, P1, !PT ;  /* 0x0000001309e37210 */ /* 0x000fe20000ffe40e */
[----:B------:R-:W-:Y:S01]  /*8920*/  IMAD R229, R229, c[0x0][0x208], RZ ;  /* 0x00008200e5e57a24 */ /* 0x000fe200078e02ff */
[----:B------:R-:W-:-:S02]  /*8930*/  LOP3.LUT R2, R13, R2, RZ, 0x3c, !PT ;  /* 0x000000020d027212 */ /* 0x000fc400078e3cff */
        /* <DEDUP_REMOVED lines=18> */
[----:B-1----:R1:W3:Y:S02]  /*8a60*/  SHFL.IDX PT, R17, R15, RZ, 0x181f ;  /* 0x00181fff0f117589 */ /* 0x0022e400000e0000 */
.L_x_2690:
[----:B------:R-:W-:Y:S05]  /*8a70*/  BRA.DIV ~URZ, `(.L_x_2601) ;  /* 0x000105e27f007947 */ /* 0x000fea000b800000 */
[----:B------:R4:W1:Y:S02]  /*8a80*/  SHFL.IDX PT, R16, R8, RZ, 0x181f ;  /* 0x00181fff08107589 */ /* 0x00086400000e0000 */
.L_x_2691:
[----:B------:R-:W-:Y:S01]  /*8a90*/  IMAD R2, R4, c[0x0][0x2c4], RZ ;  /* 0x0000b10004027a24 */ /* 0x000fe200078e02ff */
[----:B------:R-:W-:Y:S01]  /*8aa0*/  IADD3 R105, R105, R240, RZ ;  /* 0x000000f069697210 */ /* 0x000fe20007ffe0ff */
[----:B------:R-:W-:Y:S03]  /*8ab0*/  BSSY B0, `(.L_x_2602) ;  /* 0x000001d000007945 */ /* 0x000fe60003800000 */
[----:B------:R-:W-:-:S13]  /*8ac0*/  ISETP.GE.AND P0, PT, R105, R2, PT ;  /* 0x000000026900720c */ /* 0x000fda0003f06270 */
[----:B------:R-:W-:Y:S05]  /*8ad0*/  @P0 BRA `(.L_x_2603) ;  /* 0x000001a000000947 */ /* 0x000fea0003800000 */
[C---:B------:R-:W-:Y:S01]  /*8ae0*/  IADD3 R10, R220.reuse, 0x80, RZ ;  /* 0x00000080dc0a7810 */ /* 0x040fe20007ffe0ff */
[----:B-1----:R-:W-:Y:S01]  /*8af0*/  IMAD.MOV.U32 R18, RZ, RZ, R16 ;  /* 0x000000ffff127224 */ /* 0x002fe200078e0010 */
[----:B--2---:R-:W-:Y:S02]  /*8b00*/  IADD3 R4, R220, 0xc0, RZ ;  /* 0x000000c0dc047810 */ /* 0x004fe40007ffe0ff */
[----:B------:R-:W-:Y:S02]  /*8b10*/  SHF.R.S32.HI R19, RZ, 0x1f, R222 ;  /* 0x0000001fff137819 */ /* 0x000fe400000114de */
[----:B------:R-:W-:Y:S02]  /*8b20*/  SHF.R.S32.HI R13, RZ, 0x1f, R10 ;  /* 0x0000001fff0d7819 */ /* 0x000fe4000001140a */
[----:B------:R-:W-:Y:S02]  /*8b30*/  SHF.R.S32.HI R11, RZ, 0x1f, R4 ;  /* 0x0000001fff0b7819 */ /* 0x000fe40000011404 */
[----:B------:R-:W-:Y:S01]  /*8b40*/  LEA.HI R12, R19, R222, RZ, 0x3 ;  /* 0x000000de130c7211 */ /* 0x000fe200078f18ff */
[----:B---3--:R-:W-:Y:S01]  /*8b50*/  IMAD.MOV.U32 R19, RZ, RZ, R17 ;  /* 0x000000ffff137224 */ /* 0x008fe200078e0011 */
        /* <DEDUP_REMOVED lines=18> */
.L_x_2603:
[----:B------:R-:W-:Y:S05]  /*8c80*/  BSYNC B0 ;  /* 0x0000000000007941 */ /* 0x000fea0003800000 */
.L_x_2602:
[----:B------:R-:W-:Y:S05]  /*8c90*/  BRA.DIV ~URZ, `(.L_x_2604) ;  /* 0x000104327f007947 */ /* 0x000fea000b800000 */
[----:B-1-3--:R1:W3:Y:S04]  /*8ca0*/  SHFL.IDX PT, R17, R15, 0x1, 0x181f ;  /* 0x00381f000f117f89 */ /* 0x00a2e800000e0000 */
[----:B------:R1:W2:Y:S02]  /*8cb0*/  SHFL.IDX PT, R16, R8, 0x1, 0x181f ;  /* 0x00381f0008107f89 */ /* 0x0002a400000e0000 */
.L_x_2692:
        /* <DEDUP_REMOVED lines=8> */
[----:B--2---:R-:W-:Y:S02]  /*8d40*/  SHF.R.S32.HI R4, RZ, 0x1f, R11 ;  /* 0x0000001fff047819 */ /* 0x004fe4000001140b */
[----:B------:R-:W-:-:S02]  /*8d50*/  LEA.HI R12, R19, R222, RZ, 0x3 ;  /* 0x000000de130c7211 */ /* 0x000fc400078f18ff */
[----:B------:R-:W-:Y:S02]  /*8d60*/  LEA.HI R10, R10, R13, RZ, 0x3 ;  /* 0x0000000d0a0a7211 */ /* 0x000fe400078f18ff */
[----:B------:R-:W-:Y:S01]  /*8d70*/  LEA.HI R4, R4, R11, RZ, 0x3 ;  /* 0x0000000b04047211 */ /* 0x000fe200078f18ff */
[----:B------:R-:W-:Y:S01]  /*8d80*/  IMAD.SHL.U32 R11, R6, 0x2, RZ ;  /* 0x00000002060b7824 */ /* 0x000fe200078e00ff */
[----:B------:R-:W-:Y:S02]  /*8d90*/  LEA R20, P0, R220, R16, 0x1 ;  /* 0x00000010dc147211 */ /* 0x000fe400078008ff */
[----:B------:R-:W-:Y:S02]  /*8da0*/  LOP3.LUT R12, R12, 0xfffffff8, RZ, 0xc0, !PT ;  /* 0xfffffff80c0c7812 */ /* 0x000fe400078ec0ff */
[----:B------:R-:W-:Y:S02]  /*8db0*/  LOP3.LUT R10, R10, 0xfffffff8, RZ, 0xc0, !PT ;  /* 0xfffffff80a0a7812 */ /* 0x000fe400078ec0ff */
[----:B------:R-:W-:Y:S01]  /*8dc0*/  LOP3.LUT R4, R4, 0xfffffff8, RZ, 0xc0, !PT ;  /* 0xfffffff804047812 */ /* 0x000fe200078ec0ff */
[----:B---3--:R-:W-:Y:S01]  /*8dd0*/  IMAD.WIDE R12, R12, 0x2, R16 ;  /* 0x000000020c0c7825 */ /* 0x008fe200078e0210 */
        /* <DEDUP_REMOVED lines=10> */
.L_x_2606:
[----:B------:R-:W-:Y:S05]  /*8e80*/  BSYNC B0 ;  /* 0x0000000000007941 */ /* 0x000fea0003800000 */
.L_x_2605:
[----:B------:R-:W-:Y:S05]  /*8e90*/  BRA.DIV ~URZ, `(.L_x_2607) ;  /* 0x000103127f007947 */ /* 0x000fea000b800000 */
[----:B--23--:R2:W3:Y:S02]  /*8ea0*/  SHFL.IDX PT, R17, R15, 0x2, 0x181f ;  /* 0x00581f000f117f89 */ /* 0x00c4e400000e0000 */
.L_x_2693:
[----:B------:R-:W-:Y:S05]  /*8eb0*/  BRA.DIV ~URZ, `(.L_x_2608) ;  /* 0x000103727f007947 */ /* 0x000fea000b800000 */
[----:B------:R1:W2:Y:S02]  /*8ec0*/  SHFL.IDX PT, R16, R8, 0x2, 0x181f ;  /* 0x00581f0008107f89 */ /* 0x0002a400000e0000 */
.L_x_2694:
        /* <DEDUP_REMOVED lines=13> */
[----:B--2---:R-:W-:Y:S02]  /*8fa0*/  LEA R20, P0, R220, R16, 0x1 ;  /* 0x00000010dc147211 */ /* 0x004fe400078008ff */
        /* <DEDUP_REMOVED lines=14> */
.L_x_2610:
[----:B------:R-:W-:Y:S05]  /*9090*/  BSYNC B0 ;  /* 0x0000000000007941 */ /* 0x000fea0003800000 */
.L_x_2609:
[----:B------:R-:W-:Y:S05]  /*90a0*/  BRA.DIV ~URZ, `(.L_x_2611) ;  /* 0x000101f27f007947 */ /* 0x000fea000b800000 */
[----:B-12---:R-:W1:Y:S04]  /*90b0*/  SHFL.IDX PT, R15, R15, 0x3, 0x181f ;  /* 0x00781f000f0f7f89 */ /* 0x006e6800000e0000 */
[----:B------:R2:W4:Y:S02]  /*90c0*/  SHFL.IDX PT, R16, R8, 0x3, 0x181f ;  /* 0x00781f0008107f89 */ /* 0x00052400000e0000 */
.L_x_2695:
        /* <DEDUP_REMOVED lines=10> */
[----:B------:R-:W-:-:S03]  /*9170*/  IADD3 R4, R71, R11, RZ ;  /* 0x0000000b47047210 */ /* 0x000fc60007ffe0ff */
[----:B------:R-:W-:Y:S01]  /*9180*/  IMAD.X R25, RZ, RZ, R19, P0 ;  /* 0x000000ffff197224 */ /* 0x000fe200000e0613 */
[----:B------:R-:W-:-:S04]  /*9190*/  IADD3 R20, P0, R18, 0x8, RZ ;  /* 0x0000000812147810 */ /* 0x000fc80007f1e0ff */
[----:B------:R-:W-:Y:S02]  /*91a0*/  IADD3.X R21, RZ, R19, RZ, P0, !PT ;  /* 0x00000013ff157210 */ /* 0x000fe400007fe4ff */
[----:B------:R-:W-:-:S05]  /*91b0*/  IADD3 R26, P0, R18, 0x10, RZ ;  /* 0x00000010121a7810 */ /* 0x000fca0007f1e0ff */
[----:B------:R-:W-:Y:S01]  /*91c0*/  IMAD.X R27, RZ, RZ, R19, P0 ;  /* 0x000000ffff1b7224 */ /* 0x000fe200000e0613 */
[----:B------:R-:W-:-:S13]  /*91d0*/  ISETP.GE.AND P0, PT, R105, R2, PT ;  /* 0x000000026900720c */ /* 0x000fda0003f06270 */
[----:B------:R-:W-:Y:S05]  /*91e0*/  @P0 BRA `(.L_x_2613) ;  /* 0x0000019000000947 */ /* 0x000fea0003800000 */
[C---:B----4-:R-:W-:Y:S01]  /*91f0*/  LEA R28, P0, R220.reuse, R16, 0x1 ;  /* 0x00000010dc1c7211 */ /* 0x050fe200078008ff */
[----:B-1-3--:R-:W-:Y:S01]  /*9200*/  IMAD.MOV.U32 R17, RZ, RZ, R15 ;  /* 0x000000ffff117224 */ /* 0x00afe200078e000f */
        /* <DEDUP_REMOVED lines=9> */
[----:B--2---:R-:W-:-:S02]  /*92a0*/  SHF.R.S32.HI R8, RZ, 0x1f, R11 ;  /* 0x0000001fff087819 */ /* 0x004fc4000001140b */
        /* <DEDUP_REMOVED lines=13> */
.L_x_2613:
[----:B------:R-:W-:Y:S05]  /*9380*/  BSYNC B0 ;  /* 0x0000000000007941 */ /* 0x000fea0003800000 */
.L_x_2612:
[----:B------:R-:W-:Y:S01]  /*9390*/  ULDC.64 UR4, c[0x0][0x40] ;  /* 0x0000100000047ab9 */ /* 0x000fe20000000a00 */
[----:B------:R2:W-:Y:S01]  /*93a0*/  STL.64 [R1+0x20], R18 ;  /* 0x0000201201007387 */ /* 0x0005e20000100a00 */
[----:B------:R-:W-:-:S03]  /*93b0*/  UIADD3 UR4, UP0, UR4, 0x160, URZ ;  /* 0x0000016004047890 */ /* 0x000fc6000ff1e03f */
[----:B------:R2:W-:Y:S01]  /*93c0*/  STL.64 [R1+0x28], R26 ;  /* 0x0000281a01007387 */ /* 0x0005e20000100a00 */
[----:B------:R-:W-:Y:S02]  /*93d0*/  UIADD3.X UR5, URZ, UR5, URZ, UP0, !UPT ;  /* 0x000000053f057290 */ /* 0x000fe400087fe43f */
[----:B-12-4-:R-:W-:Y:S01]  /*93e0*/  MOV R8, UR4 ;  /* 0x0000000400087c02 */ /* 0x016fe20008000f00 */
[----:B------:R1:W-:Y:S03]  /*93f0*/  STL.64 [R1+0x30], R24 ;  /* 0x0000301801007387 */ /* 0x0003e60000100a00 */
[----:B------:R-:W-:Y:S01]  /*9400*/  MOV R9, UR5 ;  /* 0x0000000500097c02 */ /* 0x000fe20008000f00 */
[----:B------:R1:W-:Y:S04]  /*9410*/  STL.64 [R1+0x38], R22 ;  /* 0x0000381601007387 */ /* 0x0003e80000100a00 */
[----:B------:R1:W-:Y:S04]  /*9420*/  STL.64 [R1+0x40], R20 ;  /* 0x0000401401007387 */ /* 0x0003e80000100a00 */
[----:B------:R1:W-:Y:S04]  /*9430*/  STL.64 [R1+0x18], R8 ;  /* 0x0000180801007387 */ /* 0x0003e80000100a00 */
[----:B------:R-:W0:Y:S01]  /*9440*/  LDGDEPBAR ;  /* 0x00000000000079af */ /* 0x000e220000000000 */
[----:B------:R-:W-:Y:S02]  /*9450*/  WARPSYNC 0xffffffff ;  /* 0xffffffff00007948 */ /* 0x000fe40003800000 */
[----:B------:R-:W2:Y:S01]  /*9460*/  LDL R2, [R1+0x64] ;  /* 0x0000640001027983 */ /* 0x000ea20000100800 */
[----:B------:R-:W-:Y:S01]  /*9470*/  IMAD R69, R156, -0x30, R69 ;  /* 0xffffffd09c457824 */ /* 0x000fe200078e0245 */
[----:B------:R-:W-:Y:S01]  /*9480*/  SHF.R.S32.HI R81, RZ, 0x1f, R73 ;  /* 0x0000001fff517819 */ /* 0x000fe20000011449 */
[----:B-1----:R-:W-:Y:S01]  /*9490*/  IMAD R8, R4, R73, RZ ;  /* 0x0000004904087224 */ /* 0x002fe200078e02ff */
        /* <DEDUP_REMOVED lines=17> */
[----:B--2---:R-:W-:-:S05]  /*95b0*/  IMAD.IADD R2, R69, 0x1, R2 ;  /* 0x0000000145027824 */ /* 0x004fca00078e0202 */
        /* <DEDUP_REMOVED lines=28> */
[----:B-1-3--:R-:W-:Y:S05]  /*9780*/  CALL.REL.NOINC `($_ZN7cutlass13device_kernelIN5flash19enable_sm80_to_sm89INS1_16FlashAttnFwdSm80INS1_25CollectiveMainloopFwdSm80ILi8ELi1ELb0EN4cute5tupleIJNS5_1CILi128EEENS7_ILi48EEENS7_ILi256EEEEEELi256ENS_10bfloat16_tEfNS_4arch4Sm80ELb0ELb1ELb0ELb1ELb0ELb1ELb1ELb0EEENS1_21CollectiveEpilogueFwdINS6_IJS8_SA_S9_EEENS6_IJNS7_ILi1EEESI_SI_EEESC_SE_Li256ELb1ELb1ELb0ELb0EEENS1_19SingleTileSchedulerILb1ELb0ELb1ELi128EEEEEEEEEvNT_6ParamsE$_ZZN5flash25CollectiveMainloopFwdSm80ILi8ELi1ELb0EN4cute5tupleIJNS1_1CILi128EEENS3_ILi48EEENS3_ILi256EEEEEELi256EN7cutlass10bfloat16_tEfNS8_4arch4Sm80ELb0ELb1ELb0ELb1ELb0ELb1ELb1ELb0EE3mmaINS_16FlashAttnFwdSm80ISC_NS_21CollectiveEpilogueFwdINS2_IJS4_S6_S5_EEENS2_IJNS3_ILi1EEESH_SH_EEES9_SB_Li256ELb1ELb1ELb0ELb0EEENS_19SingleTileSchedulerILb1ELb0ELb1ELi128EEEE13SharedStorageENS1_6TensorINS1_11ArrayEngineIfLm128EEENS1_6LayoutINS2_IJNS2_IJNS3_ILi2EEESS_EEESH_NS3_ILi32EEEEEENS2_IJNS2_IJSH_SS_EEENS3_ILi0EEENS3_ILi4EEEEEEEEEENS_7SoftmaxILi2ELi0EEEEEbRKNSC_6ParamsERT0_RT1_iRKNS_16SeqlenInfoQKNewKILb1ELb1EEENS2_IJiiiiEEERT_ENKUlvE_clEv) ;  /* 0x000100e000007944 */ /* 0x00afea0003c00000 */
[----:B------:R-:W-:Y:S05]  /*9790*/  BSYNC B2 ;  /* 0x0000000000027941 */ /* 0x000fea0003800000 */
.L_x_2614:
[----:B-1----:R-:W2:Y:S01]  /*97a0*/  LDL R12, [R1+0x64] ;  /* 0x00006400010c7983 */ /* 0x002ea20000100800 */
[----:B------:R-:W-:Y:S01]  /*97b0*/  IMAD R8, R81, c[0x0][0x208], RZ ;  /* 0x0000820051087a24 */ /* 0x000fe200078e02ff */
        /* <DEDUP_REMOVED lines=21> */
[----:B------:R-:W-:Y:S01]  /*9910*/  SHF.R.U32.HI R86, RZ, 0x3, R86 ;  /* 0x00000003ff567819 */ /* 0x000fe20000011656 */
[----:B------:R1:W5:Y:S01]  /*9920*/  LDL R6, [R1] ;  /* 0x0000000001067983 */ /* 0x0003620000100800 */
[----:B------:R-:W-:Y:S01]  /*9930*/  LEA.HI.X R25, R10, c[0x0][0x1fc], R8, 0x1, P0 ;  /* 0x00007f000a197a11 */ /* 0x000fe200000f0c08 */
[----:B------:R-:W-:Y:S01]  /*9940*/  IMAD.SHL.U32 R11, R11, 0x20, RZ ;  /* 0x000000200b0b7824 */ /* 0x000fe200078e00ff */
[----:B------:R-:W-:Y:S01]  /*9950*/  LOP3.LUT R213, R213, R86, RZ, 0x3c, !PT ;  /* 0x00000056d5d57212 */ /* 0x000fe200078e3cff */
[----:B------:R-:W-:Y:S01]  /*9960*/  @!P5 IMAD.MOV.U32 R8, RZ, RZ, c[0x0][0x20c] ;  /* 0x00008300ff08d624 */ /* 0x000fe200078e00ff */
[----:B------:R-:W-:-:S02]  /*9970*/  @!P5 LEA R64, P0, R9, R24, 0x6 ;  /* 0x000000180940d211 */ /* 0x000fc400078030ff */
        /* <DEDUP_REMOVED lines=15> */
[----:B------:R-:W-:Y:S01]  /*9a70*/  IMAD R210, R5, 0x2, R214 ;  /* 0x0000000205d27824 */ /* 0x000fe200078e02d6 */
[----:B------:R-:W-:Y:S01]  /*9a80*/  LOP3.LUT P1, RZ, R13, 0x4, RZ, 0xc0, !PT ;  /* 0x000000040dff7812 */ /* 0x000fe2000782c0ff */
[----:B------:R-:W-:Y:S01]  /*9a90*/  IMAD R209, R5, 0x2, R212 ;  /* 0x0000000205d17824 */ /* 0x000fe200078e02d4 */
[----:B--2---:R-:W-:Y:S01]  /*9aa0*/  IADD3 R12, R12, R69, -R240 ;  /* 0x000000450c0c7210 */ /* 0x004fe20007ffe8f0 */
[----:B------:R-:W-:Y:S01]  /*9ab0*/  LDSM.16.M88.4 R36, [R36+0x10080] ;  /* 0x010080002424783b */ /* 0x000fe20000000200 */
[----:B------:R-:W-:Y:S01]  /*9ac0*/  BSSY B0, `(.L_x_2615) ;  /* 0x00000ea000007945 */ /* 0x000fe20003800000 */
[----:B------:R-:W-:Y:S02]  /*9ad0*/  @P5 LOP3.LUT R243, R243, 0x40, RZ, 0xfc, !PT ;  /* 0x00000040f3f35812 */ /* 0x000fe400078efcff */
[C---:B------:R-:W-:Y:S01]  /*9ae0*/  ISETP.LT.OR P0, PT, R12.reuse, 0x1, !P3 ;  /* 0x000000010c00780c */ /* 0x040fe20005f01670 */
[----:B------:R-:W2:Y:S01]  /*9af0*/  LDSM.16.M88.4 R16, [R213+0xa080] ;  /* 0x00a08000d510783b */ /* 0x000ea20000000200 */
[----:B------:R-:W-:-:S03]  /*9b00*/  @!P5 ISETP.LT.OR P3, PT, R12, 0x21, !P3 ;  /* 0x000000210c00d80c */ /* 0x000fc60005f61670 */
[----:B------:R-:W-:Y:S04]  /*9b10*/  LDSM.16.M88.4 R60, [R213+0xa880] ;  /* 0x00a88000d53c783b */ /* 0x000fe80000000200 */
        /* <DEDUP_REMOVED lines=13> */
[--C-:B------:R-:W-:Y:S01]  /*9bf0*/  IMAD.IADD R207, R213, 0x1, R2.reuse ;  /* 0x00000001d5cf7824 */ /* 0x100fe200078e0202 */
[----:B--2---:R-:W-:Y:S01]  /*9c00*/  HMMA.16816.F32.BF16 R20, R36, R16, RZ ;  /* 0x000000102414723c */ /* 0x004fe200000418ff */
[----:B------:R-:W-:-:S08]  /*9c10*/  IMAD.IADD R201, R211, 0x1, R2 ;  /* 0x00000001d3c97824 */ /* 0x000fd000078e0202 */
[----:B------:R2:W-:Y:S01]  /*9c20*/  LDGSTS.E.BYPASS.LTC128B.128 [R223+0x5880], [R24.64+0x80], !P0 ;  /* 0x0588008018df7fae */ /* 0x0005e2000c101d56 */
[C---:B------:R-:W-:Y:S01]  /*9c30*/  ISETP.LT.OR P0, PT, R12.reuse, 0x1, !P1 ;  /* 0x000000010c00780c */ /* 0x040fe20004f01670 */
[----:B------:R-:W-:Y:S01]  /*9c40*/  HMMA.16816.F32.BF16 R16, R36, R18, RZ ;  /* 0x000000122410723c */ /* 0x000fe200000418ff */
[----:B------:R-:W-:-:S07]  /*9c50*/  @!P5 ISETP.LT.OR P1, PT, R12, 0x21, !P1 ;  /* 0x000000210c00d80c */ /* 0x000fce0004f21670 */
[----:B---3--:R-:W-:Y:S04]  /*9c60*/  HMMA.16816.F32.BF16 R40, R36, R56, RZ ;  /* 0x000000382428723c */ /* 0x008fe800000418ff */
[----:B------:R2:W-:Y:S01]  /*9c70*/  LDGSTS.E.BYPASS.LTC128B.128 [R223+0x7080], [R24.64+0x100], !P0 ;  /* 0x0708010018df7fae */ /* 0x0005e2000c101d56 */
[----:B------:R-:W-:-:S03]  /*9c80*/  LOP3.LUT P0, RZ, R13, 0x8, RZ, 0xc0, !PT ;  /* 0x000000080dff7812 */ /* 0x000fc6000780c0ff */
[----:B----4-:R-:W-:Y:S01]  /*9c90*/  HMMA.16816.F32.BF16 R20, R44, R52, R20 ;  /* 0x000000342c14723c */ /* 0x010fe20000041814 */
[C---:B------:R-:W-:Y:S02]  /*9ca0*/  ISETP.LT.OR P4, PT, R12.reuse, 0x1, !P0 ;  /* 0x000000010c00780c */ /* 0x040fe40004781670 */
[----:B------:R-:W-:-:S05]  /*9cb0*/  @!P5 ISETP.LT.OR P0, PT, R12, 0x21, !P0 ;  /* 0x000000210c00d80c */ /* 0x000fca0004701670 */
[C---:B------:R-:W-:Y:S06]  /*9cc0*/  HMMA.16816.F32.BF16 R12, R36.reuse, R60, RZ ;  /* 0x0000003c240c723c */ /* 0x040fec00000418ff */
[----:B------:R2:W-:Y:S02]  /*9cd0*/  LDGSTS.E.BYPASS.LTC128B.128 [R223+0x8880], [R24.64+0x180], !P4 ;  /* 0x0888018018df7fae */ /* 0x0005e4000e101d56 */
[C---:B------:R-:W-:Y:S02]  /*9ce0*/  HMMA.16816.F32.BF16 R60, R36.reuse, R62, RZ ;  /* 0x0000003e243c723c */ /* 0x040fe400000418ff */
[----:B------:R3:W-:Y:S04]  /*9cf0*/  @!P5 LDGSTS.E.BYPASS.LTC128B.128 [R223+0x5080], [R64.64], !P3 ;  /* 0x0508000040dfdfae */ /* 0x0007e8000d901d56 */
[----:B------:R3:W-:Y:S02]  /*9d00*/  @!P5 LDGSTS.E.BYPASS.LTC128B.128 [R223+0x6880], [R64.64+0x80], !P2 ;  /* 0x0688008040dfdfae */ /* 0x0007e4000d101d56 */
[----:B------:R-:W-:Y:S02]  /*9d10*/  HMMA.16816.F32.BF16 R36, R36, R58, RZ ;  /* 0x0000003a2424723c */ /* 0x000fe400000418ff */
[----:B------:R3:W-:Y:S04]  /*9d20*/  @!P5 LDGSTS.E.BYPASS.LTC128B.128 [R223+0x8080], [R64.64+0x100], !P1 ;  /* 0x0808010040dfdfae */ /* 0x0007e8000c901d56 */
[----:B------:R3:W-:Y:S02]  /*9d30*/  @!P5 LDGSTS.E.BYPASS.LTC128B.128 [R223+0x9880], [R64.64+0x180], !P0 ;  /* 0x0988018040dfdfae */ /* 0x0007e4000c101d56 */
[C---:B------:R-:W-:Y:S02]  /*9d40*/  HMMA.16816.F32.BF16 R16, R44.reuse, R54, R16 ;  /* 0x000000362c10723c */ /* 0x040fe40000041810 */
[----:B------:R-:W-:Y:S04]  /*9d50*/  LDSM.16.M88.4 R32, [R210] ;  /* 0x00000000d220783b */ /* 0x000fe80000000200 */
[----:B------:R-:W4:Y:S02]  /*9d60*/  LDSM.16.M88.4 R28, [R207+0xa080] ;  /* 0x00a08000cf1c783b */ /* 0x000f240000000200 */
[C---:B-1----:R-:W-:Y:S02]  /*9d70*/  HMMA.16816.F32.BF16 R12, R44.reuse, R48, R12 ;  /* 0x000000302c0c723c */ /* 0x042fe4000004180c */
[----:B--2---:R-:W1:Y:S04]  /*9d80*/  LDSM.16.M88.4 R24, [R207+0xa880] ;  /* 0x00a88000cf18783b */ /* 0x004e680000000200 */
[----:B------:R-:W-:Y:S02]  /*9d90*/  LDSM.16.M88.4 R56, [R209] ;  /* 0x00000000d138783b */ /* 0x000fe40000000200 */
[C---:B------:R-:W-:Y:S02]  /*9da0*/  HMMA.16816.F32.BF16 R60, R44.reuse, R50, R60 ;  /* 0x000000322c3c723c */ /* 0x040fe4000004183c */
[----:B------:R-:W-:Y:S04]  /*9db0*/  LDSM.16.M88.4 R52, [R201] ;  /* 0x00000000c934783b */ /* 0x000fe80000000200 */
[----:B------:R-:W-:Y:S02]  /*9dc0*/  LDSM.16.M88.4 R48, [R201+0x800] ;  /* 0x00080000c930783b */ /* 0x000fe40000000200 */
[C---:B------:R-:W-:Y:S02]  /*9dd0*/  HMMA.16816.F32.BF16 R40, R44.reuse, R8, R40 ;  /* 0x000000082c28723c */ /* 0x040fe40000041828 */
[----:B---3--:R-:W2:Y:S04]  /*9de0*/  LDSM.16.M88.4 R64, [R207+0xb080] ;  /* 0x00b08000cf40783b */ /* 0x008ea80000000200 */
[----:B------:R-:W0:Y:S02]  /*9df0*/  LDGDEPBAR ;  /* 0x00000000000079af */ /* 0x000e240000000000 */
[----:B------:R-:W-:Y:S02]  /*9e00*/  HMMA.16816.F32.BF16 R36, R44, R10, R36 ;  /* 0x0000000a2c24723c */ /* 0x000fe40000041824 */
[----:B------:R-:W3:Y:S04]  /*9e10*/  LDSM.16.M88.4 R8, [R201+0x1000] ;  /* 0x00100000c908783b */ /* 0x000ee80000000200 */
[----:B------:R-:W-:Y:S02]  /*9e20*/  LDSM.16.M88.4 R44, [R213+0xb880] ;  /* 0x00b88000d52c783b */ /* 0x000fe40000000200 */
[C---:B----4-:R-:W-:Y:S08]  /*9e30*/  HMMA.16816.F32.BF16 R20, R32.reuse, R28, R20 ;  /* 0x0000001c2014723c */ /* 0x050ff00000041814 */
[C---:B------:R-:W-:Y:S01]  /*9e40*/  HMMA.16816.F32.BF16 R16, R32.reuse, R30, R16 ;  /* 0x0000001e2010723c */ /* 0x040fe20000041810 */
[----:B------:R-:W-:Y:S07]  /*9e50*/  LDSM.16.M88.4 R28, [R213+0xc080] ;  /* 0x00c08000d51c783b */ /* 0x000fee0000000200 */
[C---:B-1----:R-:W-:Y:S08]  /*9e60*/  HMMA.16816.F32.BF16 R12, R32.reuse, R24, R12 ;  /* 0x00000018200c723c */ /* 0x042ff0000004180c */
[C---:B------:R-:W-:Y:S01]  /*9e70*/  HMMA.16816.F32.BF16 R60, R32.reuse, R26, R60 ;  /* 0x0000001a203c723c */ /* 0x040fe2000004183c */
[----:B------:R-:W1:Y:S07]  /*9e80*/  LDSM.16.M88.4 R24, [R214+0x4000] ;  /* 0x00400000d618783b */ /* 0x000e6e0000000200 */
[C---:B--2---:R-:W-:Y:S08]  /*9e90*/  HMMA.16816.F32.BF16 R40, R32.reuse, R64, R40 ;  /* 0x000000402028723c */ /* 0x044ff00000041828 */
[----:B------:R-:W-:Y:S08]  /*9ea0*/  HMMA.16816.F32.BF16 R36, R32, R66, R36 ;  /* 0x000000422024723c */ /* 0x000ff00000041824 */
[C---:B------:R-:W-:Y:S08]  /*9eb0*/  HMMA.16816.F32.BF16 R20, R56.reuse, R52, R20 ;  /* 0x000000343814723c */ /* 0x040ff00000041814 */
[C---:B------:R-:W-:Y:S01]  /*9ec0*/  HMMA.16816.F32.BF16 R16, R56.reuse, R54, R16 ;  /* 0x000000363810723c */ /* 0x040fe20000041810 */
[----:B------:R-:W-:Y:S07]  /*9ed0*/  LDSM.16.M88.4 R52, [R210+0x4000] ;  /* 0x00400000d234783b */ /* 0x000fee0000000200 */
[C---:B------:R-:W-:Y:S01]  /*9ee0*/  HMMA.16816.F32.BF16 R32, R56.reuse, R48, R12 ;  /* 0x000000303820723c */ /* 0x040fe2000004180c */
[----:B------:R-:W2:Y:S07]  /*9ef0*/  LDSM.16.M88.4 R12, [R213+0xc880] ;  /* 0x00c88000d50c783b */ /* 0x000eae0000000200 */
[C---:B------:R-:W-:Y:S01]  /*9f00*/  HMMA.16816.F32.BF16 R60, R56.reuse, R50, R60 ;  /* 0x00000032383c723c */ /* 0x040fe2000004183c */
[----:B------:R-:W-:Y:S07]  /*9f10*/  LDSM.16.M88.4 R48, [R212+0x4000] ;  /* 0x00400000d430783b */ /* 0x000fee0000000200 */
        /* <DEDUP_REMOVED lines=9> */
[C---:B--2---:R-:W-:Y:S08]  /*9fb0*/  HMMA.16816.F32.BF16 R40, R24.reuse, R12, R40 ;  /* 0x0000000c1828723c */ /* 0x044ff00000041828 */
[----:B------:R-:W-:Y:S01]  /*9fc0*/  HMMA.16816.F32.BF16 R56, R24, R14, R36 ;  /* 0x0000000e1838723c */ /* 0x000fe20000041824 */
[----:B------:R-:W2:Y:S04]  /*9fd0*/  LDSM.16.M88.4 R36, [R207+0xb880] ;  /* 0x00b88000cf24783b */ /* 0x000ea80000000200 */
[----:B------:R-:W4:Y:S04]  /*9fe0*/  LDSM.16.M88.4 R24, [R207+0xc080] ;  /* 0x00c08000cf18783b */ /* 0x000f280000000200 */
[----:B------:R-:W2:Y:S01]  /*9ff0*/  LDSM.16.M88.4 R12, [R207+0xc880] ;  /* 0x00c88000cf0c783b */ /* 0x000ea20000000200 */
        /* <DEDUP_REMOVED lines=13> */
[C---:B----4-:R-:W-:Y:S08]  /*a0d0*/  HMMA.16816.F32.BF16 R32, R52.reuse, R24, R32 ;  /* 0x000000183420723c */ /* 0x050ff00000041820 */
        /* <DEDUP_REMOVED lines=9> */
[C---:B---3--:R-:W-:Y:S08]  /*a170*/  HMMA.16816.F32.BF16 R32, R48.reuse, R28, R32 ;  /* 0x0000001c3020723c */ /* 0x048ff00000041820 */
[C---:B------:R-:W-:Y:S01]  /*a180*/  HMMA.16816.F32.BF16 R60, R48.reuse, R30, R60 ;  /* 0x0000001e303c723c */ /* 0x040fe2000004183c */
[----:B------:R-:W-:Y:S07]  /*a190*/  LDSM.16.M88.4 R28, [R211+0x3800] ;  /* 0x00380000d31c783b */ /* 0x000fee0000000200 */
[C---:B------:R-:W-:Y:S08]  /*a1a0*/  HMMA.16816.F32.BF16 R40, R48.reuse, R8, R40 ;  /* 0x000000083028723c */ /* 0x040ff00000041828 */
        /* <DEDUP_REMOVED lines=62> */
[----:B------:R-:W3:Y:S01]  /*a590*/  LDSM.16.M88.4 R8, [R201+0x5800] ;  /* 0x00580000c908783b */ /* 0x000ee20000000200 */
[----:B------:R-:W-:Y:S01]  /*a5a0*/  ISETP.GT.AND P0, PT, R73, R221, PT ;  /* 0x000000dd4900720c */ /* 0x000fe20003f04270 */
[----:B------:R-:W-:-:S04]  /*a5b0*/  DEPBAR.LE SB0, 0x0 ;  /* 0x000080000000791a */ /* 0x000fc80000000000 */
[C---:B--2---:R-:W-:Y:S08]  /*a5c0*/  HMMA.16816.F32.BF16 R20, R52.reuse, R36, R20 ;  /* 0x000000243414723c */ /* 0x044ff00000041814 */
[C---:B------:R-:W-:Y:S08]  /*a5d0*/  HMMA.16816.F32.BF16 R16, R52.reuse, R38, R16 ;  /* 0x000000263410723c */ /* 0x040ff00000041810 */
[C---:B------:R-:W-:Y:S08]  /*a5e0*/  HMMA.16816.F32.BF16 R32, R52.reuse, R24, R32 ;  /* 0x000000183420723c */ /* 0x040ff00000041820 */
[C---:B------:R-:W-:Y:S08]  /*a5f0*/  HMMA.16816.F32.BF16 R60, R52.reuse, R26, R60 ;  /* 0x0000001a343c723c */ /* 0x040ff0000004183c */
[C---:B----4-:R-:W-:Y:S08]  /*a600*/  HMMA.16816.F32.BF16 R40, R52.reuse, R12, R40 ;  /* 0x0000000c3428723c */ /* 0x050ff00000041828 */
[----:B------:R-:W-:Y:S01]  /*a610*/  HMMA.16816.F32.BF16 R56, R52, R14, R56 ;  /* 0x0000000e3438723c */ /* 0x000fe20000041838 */
[----:B------:R-:W-:-:S02]  /*a620*/  IADD3 R203, R211, 0x800, RZ ;  /* 0x00000800d3cb7810 */ /* 0x000fc40007ffe0ff */
[C---:B------:R-:W-:Y:S02]  /*a630*/  IADD3 R202, R211.reuse, 0x1000, RZ ;  /* 0x00001000d3ca7810 */ /* 0x040fe40007ffe0ff */
[----:B------:R-:W-:-:S03]  /*a640*/  IADD3 R200, R211, 0x1800, RZ ;  /* 0x00001800d3c87810 */ /* 0x000fc60007ffe0ff */
[----:B-1----:R-:W-:Y:S01]  /*a650*/  HMMA.16816.F32.BF16 R20, R48, R44, R20 ;  /* 0x0000002c3014723c */ /* 0x002fe20000041814 */
        /* <DEDUP_REMOVED lines=9> */
[----:B------:R-:W-:-:S05]  /*a6f0*/  IADD3 R192, R211, 0x5800, RZ ;  /* 0x00005800d3c07810 */ /* 0x000fca0007ffe0ff */
[C---:B------:R-:W-:Y:S08]  /*a700*/  HMMA.16816.F32.BF16 R60, R48.reuse, R30, R60 ;  /* 0x0000001e303c723c */ /* 0x040ff0000004183c */
[C---:B---3--:R-:W-:Y:S08]  /*a710*/  HMMA.16816.F32.BF16 R40, R48.reuse, R8, R40 ;  /* 0x000000083028723c */ /* 0x048ff00000041828 */
[----:B------:R-:W-:Y:S01]  /*a720*/  HMMA.16816.F32.BF16 R56, R48, R10, R56 ;  /* 0x0000000a3038723c */ /* 0x000fe20000041838 */
[----:B------:R-:W-:Y:S06]  /*a730*/  BAR.SYNC.DEFER_BLOCKING 0x0 ;  /* 0x0000000000007b1d */ /* 0x000fec0000010000 */
[----:B------:R-:W-:Y:S01]  /*a740*/  @!UPT UIADD3 URZ, URZ, URZ, URZ ;  /* 0x0000003f3f3ff290 */ /* 0x000fe2000fffe03f */
[----:B------:R-:W-:Y:S11]  /*a750*/  @!P0 BRA `(.L_x_2616) ;  /* 0x0000020000008947 */ /* 0x000ff60003800000 */
[----:B------:R-:W-:Y:S02]  /*a760*/  IADD3 R2, -R240, 0x30, RZ ;  /* 0x00000030f0027810 */ /* 0x000fe40007ffe1ff */
        /* <DEDUP_REMOVED lines=31> */
.L_x_2616:
[----:B------:R-:W-:Y:S05]  /*a960*/  BSYNC B0 ;  /* 0x0000000000007941 */ /* 0x000fea0003800000 */
.L_x_2615:
[----:B------:R-:W2:Y:S01]  /*a970*/  LDL R2, [R1+0x4] ;  /* 0x0000040001027983 */ /* 0x000ea20000100800 */
[----:B-1---5:R-:W-:Y:S01]  /*a980*/  SHF.R.S32.HI R9, RZ, 0x1f, R6 ;  /* 0x0000001fff097819 */ /* 0x022fe20000011406 */
[----:B------:R-:W-:Y:S01]  /*a990*/  IMAD.MOV.U32 R242, RZ, RZ, c[0x0][0x2c4] ;  /* 0x0000b100fff27624 */ /* 0x000fe200078e00ff */
[----:B------:R-:W-:Y:S01]  /*a9a0*/  LOP3.LUT R243, R243, 0xfffff7ff, RZ, 0xc0, !PT ;  /* 0xfffff7fff3f37812 */ /* 0x000fe200078ec0ff */
[----:B------:R-:W-:Y:S01]  /*a9b0*/  IMAD.MOV.U32 R241, RZ, RZ, c[0x0][0x32c] ;  /* 0x0000cb00fff17624 */ /* 0x000fe200078e00ff */
[CC--:B------:R-:W-:Y:S01]  /*a9c0*/  LEA.HI R11, R9.reuse, R6.reuse, RZ, 0x2 ;  /* 0x00000006090b7211 */ /* 0x0c0fe200078f10ff */
[----:B------:R-:W-:Y:S01]  /*a9d0*/  ULDC UR7, c[0x0][0x324] ;  /* 0x0000c90000077ab9 */ /* 0x000fe20000000800 */
[----:B------:R-:W-:Y:S01]  /*a9e0*/  LEA.HI R4, R9, R6, RZ, 0x5 ;  /* 0x0000000609047211 */ /* 0x000fe200078f28ff */
[----:B------:R-:W-:Y:S01]  /*a9f0*/  ULOP3.LUT UR7, URZ, UR7, URZ, 0x33, !UPT ;  /* 0x000000073f077292 */ /* 0x000fe2000f8e333f */
[----:B------:R-:W-:Y:S01]  /*aa00*/  LOP3.LUT R11, R11, 0xfffffffc, RZ, 0xc0, !PT ;  /* 0xfffffffc0b0b7812 */ /* 0x000fe200078ec0ff */
[----:B------:R-:W0:Y:S01]  /*aa10*/  LDGDEPBAR ;  /* 0x00000000000079af */ /* 0x000e220000000000 */
[----:B------:R-:W-:-:S02]  /*aa20*/  LOP3.LUT R9, R4, 0xffffffe0, RZ, 0xc0, !PT ;  /* 0xffffffe004097812 */ /* 0x000fc400078ec0ff */
[--C-:B------:R-:W-:Y:S01]  /*aa30*/  SHF.R.S32.HI R231, RZ, 0x5, R4.reuse ;  /* 0x00000005ffe77819 */ /* 0x100fe20000011404 */
[C---:B------:R-:W-:Y:S01]  /*aa40*/  IMAD.IADD R230, R6.reuse, 0x1, -R11 ;  /* 0x0000000106e67824 */ /* 0x040fe200078e0a0b */
[----:B------:R-:W-:Y:S01]  /*aa50*/  SHF.R.S32.HI R4, RZ, 0x1f, R4 ;  /* 0x0000001fff047819 */ /* 0x000fe20000011404 */
[----:B------:R-:W-:Y:S01]  /*aa60*/  IMAD.IADD R9, R6, 0x1, -R9 ;  /* 0x0000000106097824 */ /* 0x000fe200078e0a09 */
[----:B------:R-:W-:Y:S02]  /*aa70*/  ISETP.NE.AND P0, PT, R242, 0x1, PT ;  /* 0x00000001f200780c */ /* 0x000fe40003f05270 */
[----:B------:R-:W-:Y:S02]  /*aa80*/  LEA.HI R4, R4, R231, RZ, 0x3 ;  /* 0x000000e704047211 */ /* 0x000fe400078f18ff */
[----:B------:R-:W-:Y:S02]  /*aa90*/  LEA.HI R11, R230, R230, RZ, 0x1 ;  /* 0x000000e6e60b7211 */ /* 0x000fe400078f08ff */
[----:B------:R-:W-:-:S02]  /*aaa0*/  SHF.R.S32.HI R232, RZ, 0x1f, R9 ;  /* 0x0000001fffe87819 */ /* 0x000fc40000011409 */
[----:B------:R-:W-:Y:S02]  /*aab0*/  LOP3.LUT R4, R4, 0xffffff8, RZ, 0xc0, !PT ;  /* 0x0ffffff804047812 */ /* 0x000fe400078ec0ff */
[----:B------:R-:W-:Y:S02]  /*aac0*/  LOP3.LUT R11, R11, 0x1ffffffe, RZ, 0xc0, !PT ;  /* 0x1ffffffe0b0b7812 */ /* 0x000fe400078ec0ff */
        /* <DEDUP_REMOVED lines=8> */
[----:B------:R-:W-:-:S03]  /*ab50*/  LOP3.LUT R243, R243, 0xffffefff, RZ, 0xc0, !PT ;  /* 0xffffeffff3f37812 */ /* 0x000fc600078ec0ff */
[----:B------:R-:W-:Y:S02]  /*ab60*/  IMAD.IADD R232, R9, 0x1, -R232 ;  /* 0x0000000109e87824 */ /* 0x000fe400078e0ae8 */
[----:B------:R-:W-:Y:S02]  /*ab70*/  IMAD.IADD R9, R69, 0x1, R3 ;  /* 0x0000000145097824 */ /* 0x000fe400078e0203 */
[----:B------:R-:W-:-:S04]  /*ab80*/  IMAD.SHL.U32 R232, R232, 0x2, RZ ;  /* 0x00000002e8e87824 */ /* 0x000fc800078e00ff */
[--C-:B------:R-:W-:Y:S01]  /*ab90*/  IMAD.IADD R24, R9, 0x1, -R232.reuse ;  /* 0x0000000109187824 */ /* 0x100fe200078e0ae8 */
[----:B------:R-:W-:Y:S01]  /*aba0*/  IADD3 R11, -R232, 0x1, R9 ;  /* 0x00000001e80b7810 */ /* 0x000fe20007ffe109 */
[----:B------:R-:W-:-:S04]  /*abb0*/  IMAD.IADD R9, R69, 0x1, -R232 ;  /* 0x0000000145097824 */ /* 0x000fc800078e0ae8 */
[----:B------:R-:W-:-:S05]  /*abc0*/  IMAD.IADD R11, R11, 0x1, -R234 ;  /* 0x000000010b0b7824 */ /* 0x000fca00078e0aea */
[C---:B------:R-:W-:Y:S02]  /*abd0*/  IADD3 R15, R11.reuse, c[0x0][0x328], RZ ;  /* 0x0000ca000b0f7a10 */ /* 0x040fe40007ffe0ff */
[----:B------:R-:W-:Y:S01]  /*abe0*/  IADD3 R11, R11, UR7, RZ ;  /* 0x000000070b0b7c10 */ /* 0x000fe2000fffe0ff */
[----:B--2---:R-:W-:-:S05]  /*abf0*/  IMAD R25, R2, 0x80, R233 ;  /* 0x0000008002197824 */ /* 0x004fca00078e02e9 */
[----:B------:R-:W-:-:S05]  /*ac00*/  IADD3 R25, R230, R25, R231 ;  /* 0x00000019e6197210 */ /* 0x000fca0007ffe0e7 */
[----:B------:R-:W-:-:S05]  /*ac10*/  @P0 IMAD.HI.U32 R4, R25, c[0x0][0x2c8], RZ ;  /* 0x0000b20019040a27 */ /* 0x000fca00078e00ff */
[----:B------:R-:W-:Y:S02]  /*ac20*/  @P0 SHF.R.U32.HI R25, RZ, c[0x0][0x2cc], R4 ;  /* 0x0000b300ff190a19 */ /* 0x000fe40000011604 */
[----:B------:R-:W-:-:S03]  /*ac30*/  ISETP.GE.AND P0, PT, R241, 0x1, PT ;  /* 0x00000001f100780c */ /* 0x000fc60003f06270 */
[----:B------:R-:W1:Y:S10]  /*ac40*/  SHFL.IDX PT, R6, R25, RZ, 0x1c1f ;  /* 0x001c1fff19067589 */ /* 0x000e7400000e0000 */
[----:B------:R-:W-:Y:S01]  /*ac50*/  @P0 LOP3.LUT R243, R243, 0x1000, RZ, 0xfc, !PT ;  /* 0x00001000f3f30812 */ /* 0x000fe200078efcff */
[----:B-1----:R-:W-:-:S02]  /*ac60*/  IMAD.IADD R27, R15, 0x1, R6 ;  /* 0x000000010f1b7824 */ /* 0x002fc400078e0206 */
[----:B------:R-:W-:-:S03]  /*ac70*/  IMAD.IADD R26, R11, 0x1, R6 ;  /* 0x000000010b1a7824 */ /* 0x000fc600078e0206 */
[----:B------:R-:W-:Y:S01]  /*ac80*/  IMNMX R27, R24, R27, PT ;  /* 0x0000001b181b7217 */ /* 0x000fe20003800200 */
[----:B------:R-:W-:Y:S05]  /*ac90*/  @!P0 BRA `(.L_x_2617) ;  /* 0x0000012000008947 */ /* 0x000fea0003800000 */
[----:B------:R-:W-:Y:S01]  /*aca0*/  IADD3 R6, -R234, R3, R6 ;  /* 0x00000003ea067210 */ /* 0x000fe20007ffe106 */
        /* <DEDUP_REMOVED lines=9> */
.L_x_2619:
[----:B------:R-:W-:-:S13]  /*ad40*/  ISETP.NE.AND P0, PT, R241, 0x1, PT ;  /* 0x00000001f100780c */ /* 0x000fda0003f05270 */
[----:B------:R-:W-:-:S05]  /*ad50*/  @P0 IMAD.HI.U32 R4, R6, c[0x0][0x330], RZ ;  /* 0x0000cc0006040a27 */ /* 0x000fca00078e00ff */
[----:B------:R-:W-:Y:S02]  /*ad60*/  @P0 SHF.R.U32.HI R6, RZ, c[0x0][0x334], R4 ;  /* 0x0000cd00ff060a19 */ /* 0x000fe40000011604 */
.L_x_2620:
[----:B------:R-:W-:Y:S05]  /*ad70*/  BSYNC B0 ;  /* 0x0000000000007941 */ /* 0x000fea0003800000 */
.L_x_2618:
[----:B------:R-:W-:-:S05]  /*ad80*/  IMAD R13, R6, c[0x0][0x32c], R9 ;  /* 0x0000cb00060d7a24 */ /* 0x000fca00078e0209 */
[----:B------:R-:W-:Y:S02]  /*ad90*/  IADD3 R4, R13, c[0x0][0x32c], RZ ;  /* 0x0000cb000d047a10 */ /* 0x000fe40007ffe0ff */
[----:B------:R-:W-:Y:S02]  /*ada0*/  IMNMX R26, R26, R13, !PT ;  /* 0x0000000d1a1a7217 */ /* 0x000fe40007800200 */
[----:B------:R-:W-:Y:S02]  /*adb0*/  IMNMX R27, R27, R4, PT ;  /* 0x000000041b1b7217 */ /* 0x000fe40003800200 */
.L_x_2617:
[C---:B------:R-:W-:Y:S02]  /*adc0*/  ISETP.GE.AND P0, PT, R69.reuse, 0x2, PT ;  /* 0x000000024500780c */ /* 0x040fe40003f06270 */
[----:B------:R-:W-:Y:S02]  /*add0*/  ISETP.GE.AND P1, PT, R69, 0x9, PT ;  /* 0x000000094500780c */ /* 0x000fe40003f26270 */
[----:B------:R-:W-:Y:S02]  /*ade0*/  P2R R13, PR, RZ, 0x1 ;  /* 0x00000001ff0d7803 */ /* 0x000fe40000000000 */
[----:B------:R-:W-:-:S02]  /*adf0*/  ISETP.GT.AND P0, PT, R26, 0x1, !P0 ;  /* 0x000000011a00780c */ /* 0x000fc40004704270 */
[----:B------:R-:W-:Y:S02]  /*ae00*/  P2R R28, PR, RZ, 0x2 ;  /* 0x00000002ff1c7803 */ /* 0x000fe40000000000 */
[----:B------:R-:W-:Y:S02]  /*ae10*/  ISETP.LT.OR P0, PT, R27, 0x2, P0 ;  /* 0x000000021b00780c */ /* 0x000fe40000701670 */
[----:B------:R-:W-:Y:S02]  /*ae20*/  ISETP.GE.AND P6, PT, R69, 0x11, PT ;  /* 0x000000114500780c */ /* 0x000fe40003fc6270 */
[----:B------:R-:W-:Y:S02]  /*ae30*/  FSEL R14, R21, -INF , !P0 ;  /* 0xff800000150e7808 */ /* 0x000fe40004000000 */
[----:B------:R-:W-:Y:S02]  /*ae40*/  ISETP.GT.AND P0, PT, R26, 0x8, !P1 ;  /* 0x000000081a00780c */ /* 0x000fe40004f04270 */
[----:B------:R-:W-:-:S02]  /*ae50*/  ISETP.GE.AND P1, PT, R69, 0xa, PT ;  /* 0x0000000a4500780c */ /* 0x000fc40003f26270 */
[----:B------:R-:W-:Y:S02]  /*ae60*/  ISETP.LT.OR P0, PT, R27, 0x9, P0 ;  /* 0x000000091b00780c */ /* 0x000fe40000701670 */
[C---:B------:R-:W-:Y:S02]  /*ae70*/  ISETP.GE.AND P5, PT, R69.reuse, 0x12, PT ;  /* 0x000000124500780c */ /* 0x040fe40003fa6270 */
[----:B------:R-:W-:Y:S02]  /*ae80*/  FSEL R16, R16, -INF , !P0 ;  /* 0xff80000010107808 */ /* 0x000fe40004000000 */
[----:B------:R-:W-:Y:S02]  /*ae90*/  ISETP.GT.AND P0, PT, R26, 0x9, !P1 ;  /* 0x000000091a00780c */ /* 0x000fe40004f04270 */
[----:B------:R-:W-:Y:S02]  /*aea0*/  ISETP.GE.AND P4, PT, R69, 0x19, PT ;  /* 0x000000194500780c */ /* 0x000fe40003f86270 */
[----:B------:R-:W-:-:S02]  /*aeb0*/  ISETP.LT.OR P0, PT, R27, 0xa, P0 ;  /* 0x0000000a1b00780c */ /* 0x000fc40000701670 */
[----:B------:R-:W-:Y:S02]  /*aec0*/  ISETP.GE.AND P3, PT, R69, 0x1a, PT ;  /* 0x0000001a4500780c */ /* 0x000fe40003f66270 */
[----:B------:R-:W-:Y:S02]  /*aed0*/  FSEL R12, R17, -INF , !P0 ;  /* 0xff800000110c7808 */ /* 0x000fe40004000000 */
[----:B------:R-:W-:Y:S02]  /*aee0*/  ISETP.GT.AND P0, PT, R26, 0x10, !P6 ;  /* 0x000000101a00780c */ /* 0x000fe40007704270 */
[----:B------:R-:W-:Y:S02]  /*aef0*/  ISETP.GE.AND P2, PT, R69, 0x21, PT ;  /* 0x000000214500780c */ /* 0x000fe40003f46270 */
[----:B------:R-:W-:Y:S02]  /*af00*/  ISETP.LT.OR P0, PT, R27, 0x11, P0 ;  /* 0x000000111b00780c */ /* 0x000fe40000701670 */
[----:B------:R-:W-:-:S02]  /*af10*/  P2R R21, PR, RZ, 0x2 ;  /* 0x00000002ff157803 */ /* 0x000fc40000000000 */
[----:B------:R-:W-:Y:S02]  /*af20*/  FSEL R10, R32, -INF , !P0 ;  /* 0xff800000200a7808 */ /* 0x000fe40004000000 */
[----:B------:R-:W-:Y:S01]  /*af30*/  ISETP.GT.AND P0, PT, R26, 0x11, !P5 ;  /* 0x000000111a00780c */ /* 0x000fe20006f04270 */
[----:B------:R-:W1:Y:S01]  /*af40*/  SHFL.IDX PT, R32, R25, 0x1, 0x1c1f ;  /* 0x003c1f0019207f89 */ /* 0x000e6200000e0000 */
[----:B------:R-:W-:Y:S02]  /*af50*/  ISETP.GE.AND P1, PT, R69, 0x22, PT ;  /* 0x000000224500780c */ /* 0x000fe40003f26270 */
[----:B------:R-:W-:-:S04]  /*af60*/  ISETP.LT.OR P0, PT, R27, 0x12, P0 ;  /* 0x000000121b00780c */ /* 0x000fc80000701670 */
[----:B------:R-:W-:Y:S02]  /*af70*/  FSEL R6, R33, -INF , !P0 ;  /* 0xff80000021067808 */ /* 0x000fe40004000000 */
[----:B------:R-:W-:-:S04]  /*af80*/  ISETP.GT.AND P0, PT, R26, 0x18, !P4 ;  /* 0x000000181a00780c */ /* 0x000fc80006704270 */
[----:B------:R-:W-:-:S04]  /*af90*/  ISETP.LT.OR P0, PT, R27, 0x19, P0 ;  /* 0x000000191b00780c */ /* 0x000fc80000701670 */
[----:B------:R-:W-:Y:S02]  /*afa0*/  FSEL R4, R60, -INF , !P0 ;  /* 0xff8000003c047808 */ /* 0x000fe40004000000 */
[----:B------:R-:W-:-:S04]  /*afb0*/  ISETP.GT.AND P0, PT, R26, 0x19, !P3 ;  /* 0x000000191a00780c */ /* 0x000fc80005f04270 */
[----:B------:R-:W-:Y:S01]  /*afc0*/  ISETP.LT.OR P0, PT, R27, 0x1a, P0 ;  /* 0x0000001a1b00780c */ /* 0x000fe20000701670 */
[----:B-1----:R-:W-:-:S03]  /*afd0*/  IMAD.IADD R15, R15, 0x1, R32 ;  /* 0x000000010f0f7824 */ /* 0x002fc600078e0220 */
[----:B------:R-:W-:Y:S02]  /*afe0*/  FSEL R8, R61, -INF , !P0 ;  /* 0xff8000003d087808 */ /* 0x000fe40004000000 */
[----:B------:R-:W-:Y:S02]  /*aff0*/  ISETP.GT.AND P0, PT, R26, 0x20, !P2 ;  /* 0x000000201a00780c */ /* 0x000fe40005704270 */
[----:B------:R-:W-:Y:S02]  /*b000*/  IMNMX R24, R24, R15, PT ;  /* 0x0000000f18187217 */ /* 0x000fe40003800200 */
[----:B------:R-:W-:-:S04]  /*b010*/  ISETP.LT.OR P0, PT, R27, 0x21, P0 ;  /* 0x000000211b00780c */ /* 0x000fc80000701670 */
[----:B------:R-:W-:Y:S02]  /*b020*/  FSEL R188, R40, -INF , !P0 ;  /* 0xff80000028bc7808 */ /* 0x000fe40004000000 */
[----:B------:R-:W-:-:S04]  /*b030*/  ISETP.GT.AND P0, PT, R26, 0x21, !P1 ;  /* 0x000000211a00780c */ /* 0x000fc80004f04270 */
[----:B------:R-:W-:-:S04]  /*b040*/  ISETP.LT.OR P0, PT, R27, 0x22, P0 ;  /* 0x000000221b00780c */ /* 0x000fc80000701670 */
[----:B------:R-:W-:Y:S02]  /*b050*/  FSEL R244, R41, -INF , !P0 ;  /* 0xff80000029f47808 */ /* 0x000fe40004000000 */
[----:B------:R-:W-:-:S04]  /*b060*/  ISETP.GE.AND P0, PT, R69, 0x29, PT ;  /* 0x000000294500780c */ /* 0x000fc80003f06270 */
[----:B------:R-:W-:Y:S02]  /*b070*/  P2R R29, PR, RZ, 0x1 ;  /* 0x00000001ff1d7803 */ /* 0x000fe40000000000 */
[----:B------:R-:W-:-:S04]  /*b080*/  ISETP.GT.AND P0, PT, R26, 0x28, !P0 ;  /* 0x000000281a00780c */ /* 0x000fc80004704270 */
[----:B------:R-:W-:-:S04]  /*b090*/  ISETP.LT.OR P0, PT, R27, 0x29, P0 ;  /* 0x000000291b00780c */ /* 0x000fc80000701670 */
[----:B------:R-:W-:Y:S02]  /*b0a0*/  FSEL R190, R56, -INF , !P0 ;  /* 0xff80000038be7808 */ /* 0x000fe40004000000 */
[----:B------:R-:W-:-:S04]  /*b0b0*/  ISETP.GE.AND P0, PT, R69, 0x1, PT ;  /* 0x000000014500780c */ /* 0x000fc80003f06270 */
[----:B------:R-:W-:Y:S02]  /*b0c0*/  P2R R30, PR, RZ, 0x1 ;  /* 0x00000001ff1e7803 */ /* 0x000fe40000000000 */
[----:B------:R-:W-:-:S04]  /*b0d0*/  ISETP.GT.AND P0, PT, R26, RZ, !P0 ;  /* 0x000000ff1a00720c */ /* 0x000fc80004704270 */
[----:B------:R-:W-:-:S04]  /*b0e0*/  ISETP.LT.OR P0, PT, R27, 0x1, P0 ;  /* 0x000000011b00780c */ /* 0x000fc80000701670 */
[----:B------:R-:W-:Y:S02]  /*b0f0*/  FSEL R20, R20, -INF , !P0 ;  /* 0xff80000014147808 */ /* 0x000fe40004000000 */
[----:B------:R-:W-:-:S04]  /*b100*/  ISETP.GE.AND P0, PT, R69, 0x2a, PT ;  /* 0x0000002a4500780c */ /* 0x000fc80003f06270 */
[----:B------:R-:W-:Y:S02]  /*b110*/  P2R R31, PR, RZ, 0x1 ;  /* 0x00000001ff1f7803 */ /* 0x000fe40000000000 */
[----:B------:R-:W-:Y:S01]  /*b120*/  ISETP.GT.AND P0, PT, R26, 0x29, !P0 ;  /* 0x000000291a00780c */ /* 0x000fe20004704270 */
[----:B------:R-:W-:-:S03]  /*b130*/  IMAD.IADD R26, R11, 0x1, R32 ;  /* 0x000000010b1a7824 */ /* 0x000fc600078e0220 */
[----:B------:R-:W-:-:S04]  /*b140*/  ISETP.LT.OR P0, PT, R27, 0x2a, P0 ;  /* 0x0000002a1b00780c */ /* 0x000fc80000701670 */
[----:B------:R-:W-:Y:S02]  /*b150*/  FSEL R238, R57, -INF , !P0 ;  /* 0xff80000039ee7808 */ /* 0x000fe40004000000 */
[----:B------:R-:W-:-:S13]  /*b160*/  ISETP.GE.AND P0, PT, R241, 0x1, PT ;  /* 0x00000001f100780c */ /* 0x000fda0003f06270 */
        /* <DEDUP_REMOVED lines=11> */
.L_x_2623:
[----:B------:R-:W-:-:S13]  /*b220*/  ISETP.NE.AND P0, PT, R241, 0x1, PT ;  /* 0x00000001f100780c */ /* 0x000fda0003f05270 */
[----:B------:R-:W-:-:S05]  /*b230*/  @P0 IMAD.HI.U32 R11, R32, c[0x0][0x330], RZ ;  /* 0x0000cc00200b0a27 */ /* 0x000fca00078e00ff */
[----:B------:R-:W-:Y:S02]  /*b240*/  @P0 SHF.R.U32.HI R32, RZ, c[0x0][0x334], R11 ;  /* 0x0000cd00ff200a19 */ /* 0x000fe4000001160b */
.L_x_2624:
[----:B------:R-:W-:Y:S05]  /*b250*/  BSYNC B0 ;  /* 0x0000000000007941 */ /* 0x000fea0003800000 */
.L_x_2622:
[----:B------:R-:W-:-:S05]  /*b260*/  IMAD R11, R32, c[0x0][0x32c], R9 ;  /* 0x0000cb00200b7a24 */ /* 0x000fca00078e0209 */
[----:B------:R-:W-:Y:S02]  /*b270*/  IADD3 R9, R11, c[0x0][0x32c], RZ ;  /* 0x0000cb000b097a10 */ /* 0x000fe40007ffe0ff */
[----:B------:R-:W-:Y:S02]  /*b280*/  IMNMX R26, R26, R11, !PT ;  /* 0x0000000b1a1a7217 */ /* 0x000fe40007800200 */
[----:B------:R-:W-:Y:S02]  /*b290*/  IMNMX R24, R24, R9, PT ;  /* 0x0000000918187217 */ /* 0x000fe40003800200 */
.L_x_2621:
[----:B------:R-:W-:Y:S01]  /*b2a0*/  ISETP.NE.AND P0, PT, R28, RZ, PT ;  /* 0x000000ff1c00720c */ /* 0x000fe20003f05270 */
[----:B------:R-:W2:Y:S01]  /*b2b0*/  LDL R181, [R1+0x64] ;  /* 0x0000640001b57983 */ /* 0x000ea20000100800 */
[----:B------:R-:W-:Y:S02]  /*b2c0*/  IMAD.SHL.U32 R208, R0, 0x2, RZ ;  /* 0x0000000200d07824 */ /* 0x000fe400078e00ff */
[----:B------:R-:W-:Y:S01]  /*b2d0*/  ISETP.GT.AND P0, PT, R26, 0x8, !P0 ;  /* 0x000000081a00780c */ /* 0x000fe20004704270 */
[----:B------:R-:W2:Y:S01]  /*b2e0*/  LDL R176, [R1+0x58] ;  /* 0x0000580001b07983 */ /* 0x000ea20000100800 */
[----:B------:R-:W-:-:S02]  /*b2f0*/  IMAD R206, R7, 0x2, R208 ;  /* 0x0000000207ce7824 */ /* 0x000fc400078e02d0 */
[----:B------:R-:W-:Y:S01]  /*b300*/  ISETP.LT.OR P0, PT, R24, 0x9, P0 ;  /* 0x000000091800780c */ /* 0x000fe20000701670 */
[C---:B------:R-:W-:Y:S01]  /*b310*/  IMAD R205, R5.reuse, 0x2, R208 ;  /* 0x0000000205cd7824 */ /* 0x040fe200078e02d0 */
[----:B------:R-:W-:Y:S01]  /*b320*/  LDSM.16.MT88.4 R132, [R208+0x4080] ;  /* 0x00408000d084783b */ /* 0x000fe20000004200 */
[----:B------:R-:W-:Y:S01]  /*b330*/  IMAD R204, R5, 0x2, R206 ;  /* 0x0000000205cc7824 */ /* 0x000fe200078e02ce */
[----:B------:R-:W-:Y:S02]  /*b340*/  FSEL R17, R18, -INF , !P0 ;  /* 0xff80000012117808 */ /* 0x000fe40004000000 */
[----:B------:R-:W-:Y:S01]  /*b350*/  ISETP.NE.AND P0, PT, R21, RZ, PT ;  /* 0x000000ff1500720c */ /* 0x000fe20003f05270 */
[----:B------:R-:W-:Y:S01]  /*b360*/  LDSM.16.MT88.4 R140, [R206+0x4080] ;  /* 0x00408000ce8c783b */ /* 0x000fe20000004200 */
[----:B------:R-:W-:Y:S02]  /*b370*/  FMNMX.FTZ R21, R20, R14, !PT ;  /* 0x0000000e14157209 */ /* 0x000fe40007810000 */
[----:B------:R-:W-:Y:S01]  /*b380*/  ISETP.GT.AND P0, PT, R26, 0x9, !P0 ;  /* 0x000000091a00780c */ /* 0x000fe20004704270 */
[----:B------:R-:W-:Y:S01]  /*b390*/  LDSM.16.MT88.4 R148, [R205+0x4080] ;  /* 0x00408000cd94783b */ /* 0x000fe20000004200 */
[----:B------:R-:W-:-:S02]  /*b3a0*/  FMNMX.FTZ R21, R16, R21, !PT ;  /* 0x0000001510157209 */ /* 0x000fc40007810000 */
[----:B------:R-:W-:Y:S01]  /*b3b0*/  ISETP.LT.OR P0, PT, R24, 0xa, P0 ;  /* 0x0000000a1800780c */ /* 0x000fe20000701670 */
[----:B------:R-:W-:Y:S01]  /*b3c0*/  LDSM.16.MT88.4 R48, [R206+0x5880] ;  /* 0x00588000ce30783b */ /* 0x000fe20000004200 */
[----:B------:R-:W-:Y:S02]  /*b3d0*/  FMNMX.FTZ R21, R12, R21, !PT ;  /* 0x000000150c157209 */ /* 0x000fe40007810000 */
[----:B------:R-:W-:Y:S01]  /*b3e0*/  FSEL R19, R19, -INF , !P0 ;  /* 0xff80000013137808 */ /* 0x000fe20004000000 */
[----:B------:R-:W-:Y:S01]  /*b3f0*/  LDSM.16.MT88.4 R64, [R204+0x5880] ;  /* 0x00588000cc40783b */ /* 0x000fe20000004200 */
[----:B------:R-:W-:Y:S02]  /*b400*/  ISETP.GT.AND P0, PT, R26, 0x10, !P6 ;  /* 0x000000101a00780c */ /* 0x000fe40007704270 */
[----:B------:R-:W-:Y:S01]  /*b410*/  FMNMX.FTZ R21, R10, R21, !PT ;  /* 0x000000150a157209 */ /* 0x000fe20007810000 */
[----:B------:R-:W-:Y:S01]  /*b420*/  LDSM.16.MT88.4 R72, [R208+0x7080] ;  /* 0x00708000d048783b */ /* 0x000fe20000004200 */
[----:B------:R-:W-:-:S02]  /*b430*/  ISETP.LT.OR P0, PT, R24, 0x11, P0 ;  /* 0x000000111800780c */ /* 0x000fc40000701670 */
[----:B------:R-:W-:Y:S01]  /*b440*/  FMNMX.FTZ R21, R6, R21, !PT ;  /* 0x0000001506157209 */ /* 0x000fe20007810000 */
[----:B------:R-:W-:Y:S01]  /*b450*/  LDSM.16.MT88.4 R80, [R206+0x7080] ;  /* 0x00708000ce50783b */ /* 0x000fe20000004200 */
[----:B------:R-:W-:Y:S02]  /*b460*/  FSEL R11, R34, -INF , !P0 ;  /* 0xff800000220b7808 */ /* 0x000fe40004000000 */
        /* <DEDUP_REMOVED lines=8> */
[----:B------:R-:W-:Y:S02]  /*b4f0*/  ISETP.GT.AND P0, PT, R26, 0x18, !P4 ;  /* 0x000000181a00780c */ /* 0x000fe40006704270 */
[----:B------:R-:W-:Y:S01]  /*b500*/  ISETP.NE.AND P4, PT, R30, RZ, PT ;  /* 0x000000ff1e00720c */ /* 0x000fe20003f85270 */
[----:B------:R-:W-:Y:S01]  /*b510*/  LDSM.16.MT88.4 R32, [R204+0x4080] ;  /* 0x00408000cc20783b */ /* 0x000fe20000004200 */
[----:B------:R-:W-:Y:S02]  /*b520*/  ISETP.LT.OR P0, PT, R24, 0x19, P0 ;  /* 0x000000191800780c */ /* 0x000fe40000701670 */
[----:B------:R-:W-:Y:S01]  /*b530*/  ISETP.NE.AND P5, PT, R29, RZ, PT ;  /* 0x000000ff1d00720c */ /* 0x000fe20003fa5270 */
[----:B------:R-:W-:Y:S01]  /*b540*/  LDSM.16.MT88.4 R112, [R206+0x8880] ;  /* 0x00888000ce70783b */ /* 0x000fe20000004200 */
[----:B------:R-:W-:-:S02]  /*b550*/  FSEL R15, R62, -INF , !P0 ;  /* 0xff8000003e0f7808 */ /* 0x000fc40004000000 */
[----:B------:R-:W-:Y:S01]  /*b560*/  ISETP.GT.AND P0, PT, R26, 0x19, !P3 ;  /* 0x000000191a00780c */ /* 0x000fe20005f04270 */
[----:B------:R-:W-:Y:S01]  /*b570*/  LDSM.16.MT88.4 R120, [R205+0x8880] ;  /* 0x00888000cd78783b */ /* 0x000fe20000004200 */
[----:B------:R-:W-:Y:S02]  /*b580*/  ISETP.NE.AND P3, PT, R13, RZ, PT ;  /* 0x000000ff0d00720c */ /* 0x000fe40003f65270 */
[----:B------:R-:W-:Y:S01]  /*b590*/  ISETP.LT.OR P0, PT, R24, 0x1a, P0 ;  /* 0x0000001a1800780c */ /* 0x000fe20000701670 */
[----:B------:R-:W-:Y:S01]  /*b5a0*/  LDSM.16.MT88.4 R168, [R208+0x6080] ;  /* 0x00608000d0a8783b */ /* 0x000fe20000004200 */
[----:B------:R-:W-:Y:S02]  /*b5b0*/  FMNMX.FTZ R21, R188, R21, !PT ;  /* 0x00000015bc157209 */ /* 0x000fe40007810000 */
[----:B------:R-:W-:Y:S01]  /*b5c0*/  FSEL R13, R63, -INF , !P0 ;  /* 0xff8000003f0d7808 */ /* 0x000fe20004000000 */
[----:B------:R-:W-:Y:S01]  /*b5d0*/  LDSM.16.MT88.4 R164, [R205+0x6080] ;  /* 0x00608000cda4783b */ /* 0x000fe20000004200 */
[----:B------:R-:W-:-:S02]  /*b5e0*/  ISETP.GT.AND P0, PT, R26, 0x20, !P2 ;  /* 0x000000201a00780c */ /* 0x000fc40005704270 */
[----:B------:R-:W-:Y:S01]  /*b5f0*/  FMNMX.FTZ R21, R244, R21, !PT ;  /* 0x00000015f4157209 */ /* 0x000fe20007810000 */
[----:B------:R-:W-:Y:S01]  /*b600*/  LDSM.16.MT88.4 R160, [R208+0x7880] ;  /* 0x00788000d0a0783b */ /* 0x000fe20000004200 */
[----:B------:R-:W-:Y:S02]  /*b610*/  ISETP.LT.OR P0, PT, R24, 0x21, P0 ;  /* 0x000000211800780c */ /* 0x000fe40000701670 */
[----:B------:R-:W-:Y:S02]  /*b620*/  ISETP.NE.AND P6, PT, R31, RZ, PT ;  /* 0x000000ff1f00720c */ /* 0x000fe40003fc5270 */
[----:B------:R-:W-:Y:S02]  /*b630*/  FSEL R247, R42, -INF , !P0 ;  /* 0xff8000002af77808 */ /* 0x000fe40004000000 */
[----:B------:R-:W-:Y:S02]  /*b640*/  ISETP.GT.AND P0, PT, R26, 0x21, !P1 ;  /* 0x000000211a00780c */ /* 0x000fe40004f04270 */
[----:B------:R-:W-:-:S02]  /*b650*/  FMNMX.FTZ R21, R190, R21, !PT ;  /* 0x00000015be157209 */ /* 0x000fc40007810000 */
[----:B------:R-:W-:Y:S02]  /*b660*/  ISETP.LT.OR P0, PT, R24, 0x22, P0 ;  /* 0x000000221800780c */ /* 0x000fe40000701670 */
[----:B------:R-:W-:Y:S02]  /*b670*/  FMNMX.FTZ R21, R238, R21, !PT ;  /* 0x00000015ee157209 */ /* 0x000fe40007810000 */
[----:B------:R-:W-:Y:S02]  /*b680*/  FSEL R239, R43, -INF , !P0 ;  /* 0xff8000002bef7808 */ /* 0x000fe40004000000 */
[----:B------:R-:W-:Y:S01]  /*b690*/  ISETP.GT.AND P0, PT, R26, 0x1, !P3 ;  /* 0x000000011a00780c */ /* 0x000fe20005f04270 */
[----:B------:R-:W-:Y:S03]  /*b6a0*/  LDSM.16.MT88.4 R40, [R208+0x5880] ;  /* 0x00588000d028783b */ /* 0x000fe60000004200 */
[----:B------:R-:W-:-:S04]  /*b6b0*/  ISETP.LT.OR P0, PT, R24, 0x2, P0 ;  /* 0x000000021800780c */ /* 0x000fc80000701670 */
[----:B------:R-:W-:Y:S02]  /*b6c0*/  FSEL R23, R23, -INF , !P0 ;  /* 0xff80000017177808 */ /* 0x000fe40004000000 */
[----:B------:R-:W-:-:S04]  /*b6d0*/  ISETP.GT.AND P0, PT, R26, RZ, !P4 ;  /* 0x000000ff1a00720c */ /* 0x000fc80006704270 */
[----:B------:R-:W-:-:S04]  /*b6e0*/  ISETP.LT.OR P0, PT, R24, 0x1, P0 ;  /* 0x000000011800780c */ /* 0x000fc80000701670 */
[----:B------:R-:W-:Y:S02]  /*b6f0*/  FSEL R22, R22, -INF , !P0 ;  /* 0xff80000016167808 */ /* 0x000fe40004000000 */
[----:B------:R-:W-:Y:S02]  /*b700*/  ISETP.GT.AND P0, PT, R26, 0x28, !P5 ;  /* 0x000000281a00780c */ /* 0x000fe40006f04270 */
[----:B------:R-:W-:Y:S02]  /*b710*/  FMNMX.FTZ R18, R22, R23, !PT ;  /* 0x0000001716127209 */ /* 0x000fe40007810000 */
[----:B------:R-:W-:Y:S02]  /*b720*/  ISETP.LT.OR P0, PT, R24, 0x29, P0 ;  /* 0x000000291800780c */ /* 0x000fe40000701670 */
[----:B------:R-:W-:Y:S02]  /*b730*/  FMNMX.FTZ R18, R17, R18, !PT ;  /* 0x0000001211127209 */ /* 0x000fe40007810000 */
[----:B------:R-:W-:-:S02]  /*b740*/  FSEL R235, R58, -INF , !P0 ;  /* 0xff8000003aeb7808 */ /* 0x000fc40004000000 */
[----:B------:R-:W-:Y:S02]  /*b750*/  FMNMX.FTZ R18, R19, R18, !PT ;  /* 0x0000001213127209 */ /* 0x000fe40007810000 */
[----:B------:R-:W-:Y:S02]  /*b760*/  ISETP.GT.AND P0, PT, R26, 0x29, !P6 ;  /* 0x000000291a00780c */ /* 0x000fe40007704270 */
[----:B------:R-:W-:Y:S02]  /*b770*/  FMNMX.FTZ R18, R11, R18, !PT ;  /* 0x000000120b127209 */ /* 0x000fe40007810000 */
[----:B------:R-:W-:Y:S02]  /*b780*/  ISETP.LT.OR P0, PT, R24, 0x2a, P0 ;  /* 0x0000002a1800780c */ /* 0x000fe40000701670 */
[----:B------:R-:W1:Y:S01]  /*b790*/  SHFL.BFLY PT, R24, R21, 0x2, 0x1f ;  /* 0x0c401f0015187f89 */ /* 0x000e6200000e0000 */
[----:B------:R-:W-:Y:S02]  /*b7a0*/  FMNMX.FTZ R18, R9, R18, !PT ;  /* 0x0000001209127209 */ /* 0x000fe40007810000 */
[----:B------:R-:W-:-:S02]  /*b7b0*/  FSEL R191, R59, -INF , !P0 ;  /* 0xff8000003bbf7808 */ /* 0x000fc40004000000 */
[----:B------:R-:W-:Y:S01]  /*b7c0*/  FMNMX.FTZ R18, R15, R18, !PT ;  /* 0x000000120f127209 */ /* 0x000fe20007810000 */
[----:B------:R-:W-:Y:S03]  /*b7d0*/  LDSM.16.MT88.4 R56, [R205+0x5880] ;  /* 0x00588000cd38783b */ /* 0x000fe60000004200 */
[----:B------:R-:W-:-:S04]  /*b7e0*/  FMNMX.FTZ R18, R13, R18, !PT ;  /* 0x000000120d127209 */ /* 0x000fc80007810000 */
[----:B------:R-:W-:-:S04]  /*b7f0*/  FMNMX.FTZ R18, R247, R18, !PT ;  /* 0x00000012f7127209 */ /* 0x000fc80007810000 */
[----:B------:R-:W-:-:S04]  /*b800*/  FMNMX.FTZ R18, R239, R18, !PT ;  /* 0x00000012ef127209 */ /* 0x000fc80007810000 */
[----:B------:R-:W-:Y:S02]  /*b810*/  FMNMX.FTZ R18, R235, R18, !PT ;  /* 0x00000012eb127209 */ /* 0x000fe40007810000 */
[----:B-1----:R-:W-:Y:S02]  /*b820*/  FMNMX.FTZ R24, R21, R24, !PT ;  /* 0x0000001815187209 */ /* 0x002fe40007810000 */
[----:B------:R-:W-:-:S03]  /*b830*/  FMNMX.FTZ R21, R191, R18, !PT ;  /* 0x00000012bf157209 */ /* 0x000fc60007810000 */
[----:B------:R-:W1:Y:S04]  /*b840*/  SHFL.BFLY PT, R157, R24, 0x1, 0x1f ;  /* 0x0c201f00189d7f89 */ /* 0x000e6800000e0000 */
[----:B------:R-:W3:Y:S01]  /*b850*/  SHFL.BFLY PT, R18, R21, 0x2, 0x1f ;  /* 0x0c401f0015127f89 */ /* 0x000ee200000e0000 */
[----:B-1----:R-:W-:-:S03]  /*b860*/  FMNMX.FTZ R157, R24, R157, !PT ;  /* 0x0000009d189d7209 */ /* 0x002fc60007810000 */
[----:B------:R-:W-:Y:S01]  /*b870*/  LDSM.16.MT88.4 R24, [R206+0x7880] ;  /* 0x00788000ce18783b */ /* 0x000fe20000004200 */
[----:B---3--:R-:W-:Y:S01]  /*b880*/  FMNMX.FTZ R18, R21, R18, !PT ;  /* 0x0000001215127209 */ /* 0x008fe20007810000 */
[C---:B------:R-:W-:Y:S01]  /*b890*/  FMUL.FTZ R249, R157.reuse, c[0x0][0x2d0] ;  /* 0x0000b4009df97a20 */ /* 0x040fe20000410000 */
[----:B------:R-:W-:-:S03]  /*b8a0*/  FSETP.NEU.FTZ.AND P0, PT, R157, -INF , PT ;  /* 0xff8000009d00780b */ /* 0x000fc60003f1d000 */
[----:B------:R-:W1:Y:S01]  /*b8b0*/  SHFL.BFLY PT, R159, R18, 0x1, 0x1f ;  /* 0x0c201f00129f7f89 */ /* 0x000e6200000e0000 */
[----:B------:R-:W-:-:S05]  /*b8c0*/  FSEL R249, R249, RZ, P0 ;  /* 0x000000fff9f97208 */ /* 0x000fca0000000000 */
[--C-:B------:R-:W-:Y:S02]  /*b8d0*/  FFMA.FTZ R177, R20, c[0x0][0x2d0], -R249.reuse ;  /* 0x0000b40014b17a23 */ /* 0x100fe400000108f9 */
[--C-:B------:R-:W-:Y:S02]  /*b8e0*/  FFMA.FTZ R172, R14, c[0x0][0x2d0], -R249.reuse ;  /* 0x0000b4000eac7a23 */ /* 0x100fe400000108f9 */
[--C-:B------:R-:W-:Y:S02]  /*b8f0*/  FFMA.FTZ R173, R16, c[0x0][0x2d0], -R249.reuse ;  /* 0x0000b40010ad7a23 */ /* 0x100fe400000108f9 */
[--C-:B------:R-:W-:Y:S01]  /*b900*/  FFMA.FTZ R158, R12, c[0x0][0x2d0], -R249.reuse ;  /* 0x0000b4000c9e7a23 */ /* 0x100fe200000108f9 */
[----:B------:R-:W-:Y:S01]  /*b910*/  MUFU.EX2 R177, R177 ;  /* 0x000000b100b17308 */ /* 0x000fe20000000800 */
[--C-:B------:R-:W-:Y:S02]  /*b920*/  FFMA.FTZ R185, R6, c[0x0][0x2d0], -R249.reuse ;  /* 0x0000b40006b97a23 */ /* 0x100fe400000108f9 */
[----:B------:R-:W-:-:S02]  /*b930*/  FFMA.FTZ R178, R4, c[0x0][0x2d0], -R249 ;  /* 0x0000b40004b27a23 */ /* 0x000fc400000108f9 */
[----:B------:R-:W3:Y:S01]  /*b940*/  LDSM.16.MT88.4 R4, [R204+0x8880] ;  /* 0x00888000cc04783b */ /* 0x000ee20000004200 */
[--C-:B------:R-:W-:Y:S02]  /*b950*/  FFMA.FTZ R180, R10, c[0x0][0x2d0], -R249.reuse ;  /* 0x0000b4000ab47a23 */ /* 0x100fe400000108f9 */
[----:B------:R-:W4:Y:S01]  /*b960*/  MUFU.EX2 R172, R172 ;  /* 0x000000ac00ac7308 */ /* 0x000f220000000800 */
[----:B------:R-:W-:Y:S01]  /*b970*/  FFMA.FTZ R183, R8, c[0x0][0x2d0], -R249 ;  /* 0x0000b40008b77a23 */ /* 0x000fe200000108f9 */
[----:B-1----:R-:W-:-:S04]  /*b980*/  FMNMX.FTZ R159, R18, R159, !PT ;  /* 0x0000009f129f7209 */ /* 0x002fc80007810000 */
[C---:B------:R-:W-:Y:S01]  /*b990*/  FSETP.NEU.FTZ.AND P0, PT, R159.reuse, -INF , PT ;  /* 0xff8000009f00780b */ /* 0x040fe20003f1d000 */
[----:B------:R-:W-:Y:S01]  /*b9a0*/  FMUL.FTZ R186, R159, c[0x0][0x2d0] ;  /* 0x0000b4009fba7a20 */ /* 0x000fe20000410000 */
[----:B------:R-:W-:Y:S04]  /*b9b0*/  MUFU.EX2 R173, R173 ;  /* 0x000000ad00ad7308 */ /* 0x000fe80000000800 */
[----:B------:R-:W-:Y:S02]  /*b9c0*/  FSEL R186, R186, RZ, P0 ;  /* 0x000000ffbaba7208 */ /* 0x000fe40000000000 */
[----:B----4-:R-:W-:Y:S02]  /*b9d0*/  F2FP.BF16.PACK_AB R128, R172, R177 ;  /* 0x000000b1ac80723e */ /* 0x010fe400000010ff */
[----:B------:R-:W1:Y:S01]  /*b9e0*/  MUFU.EX2 R158, R158 ;  /* 0x0000009e009e7308 */ /* 0x000e620000000800 */
[----:B------:R-:W-:-:S02]  /*b9f0*/  FFMA.FTZ R174, R22, c[0x0][0x2d0], -R186 ;  /* 0x0000b40016ae7a23 */ /* 0x000fc400000108ba */
[--C-:B------:R-:W-:Y:S02]  /*ba00*/  FFMA.FTZ R179, R23, c[0x0][0x2d0], -R186.reuse ;  /* 0x0000b40017b37a23 */ /* 0x100fe400000108ba */
[--C-:B------:R-:W-:Y:S01]  /*ba10*/  FFMA.FTZ R0, R17, c[0x0][0x2d0], -R186.reuse ;  /* 0x0000b40011007a23 */ /* 0x100fe200000108ba */
[----:B------:R-:W-:Y:S01]  /*ba20*/  LDSM.16.MT88.4 R20, [R205+0x4880] ;  /* 0x00488000cd14783b */ /* 0x000fe20000004200 */
[--C-:B------:R-:W-:Y:S01]  /*ba30*/  FFMA.FTZ R175, R19, c[0x0][0x2d0], -R186.reuse ;  /* 0x0000b40013af7a23 */ /* 0x100fe200000108ba */
[----:B------:R-:W-:Y:S01]  /*ba40*/  MUFU.EX2 R174, R174 ;  /* 0x000000ae00ae7308 */ /* 0x000fe20000000800 */
[--C-:B------:R-:W-:Y:S01]  /*ba50*/  FFMA.FTZ R184, R11, c[0x0][0x2d0], -R186.reuse ;  /* 0x0000b4000bb87a23 */ /* 0x100fe200000108ba */
[----:B------:R-:W-:Y:S06]  /*ba60*/  LDSM.16.MT88.4 R16, [R208+0x4880] ;  /* 0x00488000d010783b */ /* 0x000fec0000004200 */
[----:B------:R-:W4:Y:S01]  /*ba70*/  MUFU.EX2 R179, R179 ;  /* 0x000000b300b37308 */ /* 0x000f220000000800 */
[--C-:B------:R-:W-:Y:S01]  /*ba80*/  FFMA.FTZ R189, R9, c[0x0][0x2d0], -R186.reuse ;  /* 0x0000b40009bd7a23 */ /* 0x100fe200000108ba */
[----:B-1----:R-:W-:Y:S01]  /*ba90*/  F2FP.BF16.PACK_AB R130, R158, R173 ;  /* 0x000000ad9e82723e */ /* 0x002fe200000010ff */
[----:B------:R-:W1:Y:S05]  /*baa0*/  LDSM.16.MT88.4 R8, [R206+0x4880] ;  /* 0x00488000ce08783b */ /* 0x000e6a0000004200 */
[----:B------:R-:W-:Y:S08]  /*bab0*/  MUFU.EX2 R0, R0 ;  /* 0x0000000000007308 */ /* 0x000ff00000000800 */
[----:B------:R-:W5:Y:S01]  /*bac0*/  MUFU.EX2 R175, R175 ;  /* 0x000000af00af7308 */ /* 0x000f620000000800 */
[--C-:B------:R-:W-:Y:S01]  /*bad0*/  FFMA.FTZ R182, R15, c[0x0][0x2d0], -R186.reuse ;  /* 0x0000b4000fb67a23 */ /* 0x100fe200000108ba */
[----:B----4-:R-:W-:Y:S01]  /*bae0*/  F2FP.BF16.PACK_AB R129, R179, R174 ;  /* 0x000000aeb381723e */ /* 0x010fe200000010ff */
[----:B------:R-:W-:-:S02]  /*baf0*/  FFMA.FTZ R187, R13, c[0x0][0x2d0], -R186 ;  /* 0x0000b4000dbb7a23 */ /* 0x000fc400000108ba */
[----:B------:R-:W4:Y:S03]  /*bb00*/  LDSM.16.MT88.4 R12, [R204+0x4880] ;  /* 0x00488000cc0c783b */ /* 0x000f260000004200 */
[----:B------:R-:W-:Y:S01]  /*bb10*/  MUFU.EX2 R180, R180 ;  /* 0x000000b400b47308 */ /* 0x000fe20000000800 */
[----:B-----5:R-:W-:-:S07]  /*bb20*/  F2FP.BF16.PACK_AB R131, R175, R0 ;  /* 0x00000000af83723e */ /* 0x020fce00000010ff */
[----:B------:R-:W5:Y:S01]  /*bb30*/  MUFU.EX2 R185, R185 ;  /* 0x000000b900b97308 */ /* 0x000f620000000800 */
[C---:B------:R-:W-:Y:S07]  /*bb40*/  HMMA.16816.F32.BF16 R136, R128.reuse, R140, RZ ;  /* 0x0000008c8088723c */ /* 0x040fee00000418ff */
[----:B------:R-:W-:Y:S01]  /*bb50*/  MUFU.EX2 R178, R178 ;  /* 0x000000b200b27308 */ /* 0x000fe20000000800 */
[C---:B------:R-:W-:Y:S07]  /*bb60*/  HMMA.16816.F32.BF16 R140, R128.reuse, R142, RZ ;  /* 0x0000008e808c723c */ /* 0x040fee00000418ff */
[----:B------:R-:W-:Y:S01]  /*bb70*/  MUFU.EX2 R183, R183 ;  /* 0x000000b700b77308 */ /* 0x000fe20000000800 */
[C---:B------:R-:W-:Y:S07]  /*bb80*/  HMMA.16816.F32.BF16 R28, R128.reuse, R32, RZ ;  /* 0x00000020801c723c */ /* 0x040fee00000418ff */
[----:B------:R-:W-:Y:S01]  /*bb90*/  MUFU.EX2 R184, R184 ;  /* 0x000000b800b87308 */ /* 0x000fe20000000800 */
[C---:B------:R-:W-:Y:S07]  /*bba0*/  HMMA.16816.F32.BF16 R32, R128.reuse, R34, RZ ;  /* 0x000000228020723c */ /* 0x040fee00000418ff */
[----:B------:R-:W1:Y:S01]  /*bbb0*/  MUFU.EX2 R189, R189 ;  /* 0x000000bd00bd7308 */ /* 0x000e620000000800 */
[C---:B------:R-:W-:Y:S07]  /*bbc0*/  HMMA.16816.F32.BF16 R152, R128.reuse, R132, RZ ;  /* 0x000000848098723c */ /* 0x040fee00000418ff */
[----:B------:R-:W-:Y:S01]  /*bbd0*/  MUFU.EX2 R182, R182 ;  /* 0x000000b600b67308 */ /* 0x000fe20000000800 */
[C---:B------:R-:W-:Y:S07]  /*bbe0*/  HMMA.16816.F32.BF16 R144, R128.reuse, R148, RZ ;  /* 0x000000948090723c */ /* 0x040fee00000418ff */
[----:B------:R-:W1:Y:S01]  /*bbf0*/  MUFU.EX2 R187, R187 ;  /* 0x000000bb00bb7308 */ /* 0x000e620000000800 */
        /* <DEDUP_REMOVED lines=25> */
[----:B-----5:R-:W-:Y:S01]  /*bd90*/  F2FP.BF16.PACK_AB R4, R185, R180 ;  /* 0x000000b4b904723e */ /* 0x020fe200000010ff */
[----:B------:R-:W-:Y:S01]  /*bda0*/  HMMA.16816.F32.BF16 R128, R128, R6, RZ ;  /* 0x000000068080723c */ /* 0x000fe200000418ff */
[----:B-1----:R-:W-:-:S06]  /*bdb0*/  F2FP.BF16.PACK_AB R5, R189, R184 ;  /* 0x000000b8bd05723e */ /* 0x002fcc00000010ff */
[----:B------:R-:W-:Y:S02]  /*bdc0*/  F2FP.BF16.PACK_AB R6, R183, R178 ;  /* 0x000000b2b706723e */ /* 0x000fe400000010ff */
[----:B------:R-:W-:-:S07]  /*bdd0*/  F2FP.BF16.PACK_AB R7, R187, R182 ;  /* 0x000000b6bb07723e */ /* 0x000fce00000010ff */
[C---:B------:R-:W-:Y:S08]  /*bde0*/  HMMA.16816.F32.BF16 R136, R4.reuse, R8, R136 ;  /* 0x000000080488723c */ /* 0x040ff00000041888 */
        /* <DEDUP_REMOVED lines=27> */
[----:B------:R-:W-:-:S04]  /*bfa0*/  FFMA.FTZ R245, R244, c[0x0][0x2d0], -R249 ;  /* 0x0000b400f4f57a23 */ /* 0x000fc800000108f9 */
[----:B---3--:R-:W-:Y:S01]  /*bfb0*/  HMMA.16816.F32.BF16 R116, R4, R12, R116 ;  /* 0x0000000c0474723c */ /* 0x008fe20000041874 */
[--C-:B------:R-:W-:Y:S02]  /*bfc0*/  FFMA.FTZ R190, R190, c[0x0][0x2d0], -R249.reuse ;  /* 0x0000b400bebe7a23 */ /* 0x100fe400000108f9 */
[----:B------:R-:W-:-:S05]  /*bfd0*/  FFMA.FTZ R249, R238, c[0x0][0x2d0], -R249 ;  /* 0x0000b400eef97a23 */ /* 0x000fca00000108f9 */
[C---:B------:R-:W-:Y:S01]  /*bfe0*/  HMMA.16816.F32.BF16 R120, R4.reuse, R14, R120 ;  /* 0x0000000e0478723c */ /* 0x040fe20000041878 */
[----:B------:R-:W3:Y:S01]  /*bff0*/  LDSM.16.MT88.4 R12, [R205+0x6880] ;  /* 0x00688000cd0c783b */ /* 0x000ee20000004200 */
[--C-:B------:R-:W-:Y:S02]  /*c000*/  FFMA.FTZ R238, R247, c[0x0][0x2d0], -R186.reuse ;  /* 0x0000b400f7ee7a23 */ /* 0x100fe400000108ba */
[--C-:B------:R-:W-:Y:S02]  /*c010*/  FFMA.FTZ R239, R239, c[0x0][0x2d0], -R186.reuse ;  /* 0x0000b400efef7a23 */ /* 0x100fe400000108ba */
[--C-:B------:R-:W-:Y:S02]  /*c020*/  FFMA.FTZ R235, R235, c[0x0][0x2d0], -R186.reuse ;  /* 0x0000b400ebeb7a23 */ /* 0x100fe400000108ba */
[----:B------:R-:W-:Y:S01]  /*c030*/  FFMA.FTZ R186, R191, c[0x0][0x2d0], -R186 ;  /* 0x0000b400bfba7a23 */ /* 0x000fe200000108ba */
[----:B------:R-:W-:Y:S01]  /*c040*/  MUFU.EX2 R188, R188 ;  /* 0x000000bc00bc7308 */ /* 0x000fe20000000800 */
[C---:B------:R-:W-:Y:S07]  /*c050*/  HMMA.16816.F32.BF16 R52, R4.reuse, R164, R52 ;  /* 0x000000a40434723c */ /* 0x040fee0000041834 */
[----:B------:R-:W1:Y:S01]  /*c060*/  MUFU.EX2 R245, R245 ;  /* 0x000000f500f57308 */ /* 0x000e620000000800 */
[C---:B------:R-:W-:Y:S01]  /*c070*/  HMMA.16816.F32.BF16 R56, R4.reuse, R166, R56 ;  /* 0x000000a60438723c */ /* 0x040fe20000041838 */
[----:B------:R-:W1:Y:S06]  /*c080*/  LDSM.16.MT88.4 R164, [R208+0x5080] ;  /* 0x00508000d0a4783b */ /* 0x000e6c0000004200 */
[----:B------:R-:W-:Y:S08]  /*c090*/  MUFU.EX2 R190, R190 ;  /* 0x000000be00be7308 */ /* 0x000ff00000000800 */
[----:B------:R-:W1:Y:S08]  /*c0a0*/  MUFU.EX2 R249, R249 ;  /* 0x000000f900f97308 */ /* 0x000e700000000800 */
[----:B------:R-:W-:Y:S08]  /*c0b0*/  MUFU.EX2 R238, R238 ;  /* 0x000000ee00ee7308 */ /* 0x000ff00000000800 */
[----:B------:R-:W1:Y:S08]  /*c0c0*/  MUFU.EX2 R239, R239 ;  /* 0x000000ef00ef7308 */ /* 0x000e700000000800 */
[----:B------:R-:W-:Y:S08]  /*c0d0*/  MUFU.EX2 R235, R235 ;  /* 0x000000eb00eb7308 */ /* 0x000ff00000000800 */
[----:B------:R-:W1:Y:S01]  /*c0e0*/  MUFU.EX2 R186, R186 ;  /* 0x000000ba00ba7308 */ /* 0x000e620000000800 */
        /* <DEDUP_REMOVED lines=23> */
[----:B------:R-:W-:Y:S01]  /*c260*/  HMMA.16816.F32.BF16 R56, R4, R14, R56 ;  /* 0x0000000e0438723c */ /* 0x000fe20000041838 */
[----:B------:R-:W3:Y:S01]  /*c270*/  LDSM.16.MT88.4 R12, [R205+0x9880] ;  /* 0x00988000cd0c783b */ /* 0x000ee20000004200 */
[----:B------:R-:W-:-:S02]  /*c280*/  FADD.FTZ R172, R177, R172 ;  /* 0x000000acb1ac7221 */ /* 0x000fc40000010000 */
[----:B------:R-:W-:-:S04]  /*c290*/  FADD.FTZ R179, R174, R179 ;  /* 0x000000b3aeb37221 */ /* 0x000fc80000010000 */
        /* <DEDUP_REMOVED lines=18> */
[----:B------:R-:W-:Y:S01]  /*c3c0*/  FADD.FTZ R0, R0, R179 ;  /* 0x000000b300007221 */ /* 0x000fe20000010000 */
[----:B------:R-:W-:-:S05]  /*c3d0*/  ISETP.NE.AND P6, PT, R242, 0x1, PT ;  /* 0x00000001f200780c */ /* 0x000fca0003fc5270 */
[----:B---3--:R-:W-:Y:S01]  /*c3e0*/  HMMA.16816.F32.BF16 R116, R4, R12, R116 ;  /* 0x0000000c0474723c */ /* 0x008fe20000041874 */
[----:B------:R-:W-:-:S06]  /*c3f0*/  FADD.FTZ R175, R175, R0 ;  /* 0x00000000afaf7221 */ /* 0x000fcc0000010000 */
[----:B------:R-:W-:-:S04]  /*c400*/  FADD.FTZ R13, R173, R172 ;  /* 0x000000acad0d7221 */ /* 0x000fc80000010000 */
[----:B------:R-:W-:Y:S02]  /*c410*/  FADD.FTZ R13, R158, R13 ;  /* 0x0000000d9e0d7221 */ /* 0x000fe40000010000 */
[----:B------:R-:W-:Y:S02]  /*c420*/  FADD.FTZ R184, R184, R175 ;  /* 0x000000afb8b87221 */ /* 0x000fe40000010000 */
[----:B------:R-:W-:Y:S02]  /*c430*/  FADD.FTZ R180, R180, R13 ;  /* 0x0000000db4b47221 */ /* 0x000fe40000010000 */
[----:B------:R-:W-:Y:S02]  /*c440*/  FADD.FTZ R189, R189, R184 ;  /* 0x000000b8bdbd7221 */ /* 0x000fe40000010000 */
[----:B------:R-:W-:Y:S02]  /*c450*/  FADD.FTZ R185, R185, R180 ;  /* 0x000000b4b9b97221 */ /* 0x000fe40000010000 */
[----:B------:R-:W-:-:S02]  /*c460*/  IMAD.SHL.U32 R180, R2, 0x80, RZ ;  /* 0x0000008002b47824 */ /* 0x000fc400078e00ff */
[----:B------:R-:W-:Y:S02]  /*c470*/  FADD.FTZ R178, R178, R185 ;  /* 0x000000b9b2b27221 */ /* 0x000fe40000010000 */
[----:B------:R-:W-:-:S04]  /*c480*/  @P6 IMAD.HI.U32 R0, R180, c[0x0][0x2c8], RZ ;  /* 0x0000b200b4006a27 */ /* 0x000fc800078e00ff */
[----:B------:R-:W-:Y:S02]  /*c490*/  FADD.FTZ R182, R182, R189 ;  /* 0x000000bdb6b67221 */ /* 0x000fe40000010000 */
[----:B------:R-:W-:Y:S01]  /*c4a0*/  IMAD.MOV.U32 R2, RZ, RZ, R180 ;  /* 0x000000ffff027224 */ /* 0x000fe200078e00b4 */
[----:B------:R-:W-:Y:S01]  /*c4b0*/  @P6 SHF.R.U32.HI R2, RZ, c[0x0][0x2cc], R0 ;  /* 0x0000b300ff026a19 */ /* 0x000fe20000011600 */
[----:B------:R-:W-:Y:S01]  /*c4c0*/  FADD.FTZ R183, R183, R178 ;  /* 0x000000b2b7b77221 */ /* 0x000fe20000010000 */
[----:B------:R-:W-:Y:S01]  /*c4d0*/  ISETP.GE.AND P6, PT, R241, 0x1, PT ;  /* 0x00000001f100780c */ /* 0x000fe20003fc6270 */
[----:B------:R-:W-:Y:S02]  /*c4e0*/  FADD.FTZ R187, R187, R182 ;  /* 0x000000b6bbbb7221 */ /* 0x000fe40000010000 */
[----:B------:R-:W-:Y:S02]  /*c4f0*/  FADD.FTZ R188, R188, R183 ;  /* 0x000000b7bcbc7221 */ /* 0x000fe40000010000 */
[----:B------:R-:W-:-:S02]  /*c500*/  FADD.FTZ R238, R238, R187 ;  /* 0x000000bbeeee7221 */ /* 0x000fc40000010000 */
[----:B------:R-:W-:Y:S02]  /*c510*/  FADD.FTZ R245, R245, R188 ;  /* 0x000000bcf5f57221 */ /* 0x000fe40000010000 */
[----:B------:R-:W-:Y:S01]  /*c520*/  FADD.FTZ R238, R239, R238 ;  /* 0x000000eeefee7221 */ /* 0x000fe20000010000 */
[----:B--2---:R-:W-:Y:S01]  /*c530*/  IADD3 R176, -R176, R181, R2 ;  /* 0x000000b5b0b07210 */ /* 0x004fe20007ffe102 */
[----:B------:R-:W-:Y:S01]  /*c540*/  FADD.FTZ R190, R190, R245 ;  /* 0x000000f5bebe7221 */ /* 0x000fe20000010000 */
[----:B------:R-:W-:Y:S01]  /*c550*/  HMMA.16816.F32.BF16 R68, R4, R168, R68 ;  /* 0x000000a80444723c */ /* 0x000fe20000041844 */
[----:B------:R-:W-:Y:S01]  /*c560*/  FADD.FTZ R235, R235, R238 ;  /* 0x000000eeebeb7221 */ /* 0x000fe20000010000 */
[----:B------:R-:W-:Y:S01]  /*c570*/  IADD3 R238, R156, -0x2, RZ ;  /* 0xfffffffe9cee7810 */ /* 0x000fe20007ffe0ff */
[----:B------:R-:W-:Y:S01]  /*c580*/  FADD.FTZ R239, R249, R190 ;  /* 0x000000bef9ef7221 */ /* 0x000fe20000010000 */
[----:B------:R-:W-:Y:S01]  /*c590*/  IADD3 R0, R176, c[0x0][0x328], RZ ;  /* 0x0000ca00b0007a10 */ /* 0x000fe20007ffe0ff */
[----:B------:R-:W-:-:S03]  /*c5a0*/  FADD.FTZ R235, R186, R235 ;  /* 0x000000ebbaeb7221 */ /* 0x000fc60000010000 */
        /* <DEDUP_REMOVED lines=9> */
[C---:B----4-:R-:W-:Y:S08]  /*c640*/  HMMA.16816.F32.BF16 R108, R4.reuse, R16, R108 ;  /* 0x00000010046c723c */ /* 0x050ff0000004186c */
[C---:B------:R-:W-:Y:S08]  /*c650*/  HMMA.16816.F32.BF16 R112, R4.reuse, R18, R112 ;  /* 0x000000120470723c */ /* 0x040ff00000041870 */
[C---:B------:R-:W-:Y:S08]  /*c660*/  HMMA.16816.F32.BF16 R120, R4.reuse, R14, R120 ;  /* 0x0000000e0478723c */ /* 0x040ff00000041878 */
[C---:B-1----:R-:W-:Y:S08]  /*c670*/  HMMA.16816.F32.BF16 R124, R4.reuse, R8, R124 ;  /* 0x00000008047c723c */ /* 0x042ff0000004187c */
[----:B------:R-:W-:Y:S01]  /*c680*/  HMMA.16816.F32.BF16 R128, R4, R10, R128 ;  /* 0x0000000a0480723c */ /* 0x000fe20000041880 */
[----:B------:R-:W-:Y:S07]  /*c690*/  @!P6 BRA `(.L_x_2625) ;  /* 0x000001000000e947 */ /* 0x000fee0003800000 */
        /* <DEDUP_REMOVED lines=10> */
.L_x_2627:
[----:B------:R-:W-:-:S13]  /*c740*/  ISETP.NE.AND P0, PT, R241, 0x1, PT ;  /* 0x00000001f100780c */ /* 0x000fda0003f05270 */
[----:B------:R-:W-:-:S05]  /*c750*/  @P0 IMAD.HI.U32 R4, R2, c[0x0][0x330], RZ ;  /* 0x0000cc0002040a27 */ /* 0x000fca00078e00ff */
[----:B------:R-:W-:Y:S02]  /*c760*/  @P0 SHF.R.U32.HI R2, RZ, c[0x0][0x334], R4 ;  /* 0x0000cd00ff020a19 */ /* 0x000fe40000011604 */
.L_x_2628:
[----:B------:R-:W-:Y:S05]  /*c770*/  BSYNC B0 ;  /* 0x0000000000007941 */ /* 0x000fea0003800000 */
.L_x_2626:
[----:B------:R-:W-:-:S05]  /*c780*/  IMAD R5, R2, R241, c[0x0][0x32c] ;  /* 0x0000cb0002057624 */ /* 0x000fca00078e02f1 */
[----:B------:R-:W-:-:S05]  /*c790*/  IMNMX R0, R0, R5, PT ;  /* 0x0000000500007217 */ /* 0x000fca0003800200 */
.L_x_2625:
[----:B------:R-:W-:-:S05]  /*c7a0*/  IMAD.HI R5, R0, 0x2aaaaaab, RZ ;  /* 0x2aaaaaab00057827 */ /* 0x000fca00078e02ff */
[----:B------:R-:W-:-:S04]  /*c7b0*/  SHF.R.U32.HI R0, RZ, 0x1f, R5 ;  /* 0x0000001fff007819 */ /* 0x000fc80000011605 */
[----:B------:R-:W-:-:S04]  /*c7c0*/  LEA.HI.SX32 R0, R5, R0, 0x1d ;  /* 0x0000000005007211 */ /* 0x000fc800078feaff */
[----:B------:R-:W-:-:S04]  /*c7d0*/  IMNMX R245, R221, R0, !PT ;  /* 0x00000000ddf57217 */ /* 0x000fc80007800200 */
[----:B------:R-:W-:-:S13]  /*c7e0*/  ISETP.GE.AND P0, PT, R238, R245, PT ;  /* 0x000000f5ee00720c */ /* 0x000fda0003f06270 */
[----:B------:R-:W-:Y:S05]  /*c7f0*/  @!P0 BRA `(.L_x_2629) ;  /* 0x0000336000008947 */ /* 0x000fea0003800000 */
.L_x_2642:
        /* <DEDUP_REMOVED lines=25> */
[----:B------:R-:W-:Y:S02]  /*c990*/  @!P1 IMAD.MOV.U32 R5, RZ, RZ, c[0x0][0x208] ;  /* 0x00008200ff059624 */ /* 0x000fe400078e00ff */
[----:B------:R-:W-:Y:S02]  /*c9a0*/  IMAD R7, R7, 0x30, RZ ;  /* 0x0000003007077824 */ /* 0x000fe400078e02ff */
[----:B------:R-:W-:Y:S03]  /*c9b0*/  @!P1 IMAD.MOV.U32 R0, RZ, RZ, c[0x0][0x20c] ;  /* 0x00008300ff009624 */ /* 0x000fe600078e00ff */
        /* <DEDUP_REMOVED lines=22> */
.L_x_2631:
[----:B------:R-:W-:Y:S05]  /*cb20*/  BSYNC B0 ;  /* 0x0000000000007941 */ /* 0x000fea0003800000 */
.L_x_2630:
[C---:B--234-:R-:W-:Y:S01]  /*cb30*/  HMMA.16816.F32.BF16 R4, R160.reuse, R164, RZ ;  /* 0x000000a4a004723c */ /* 0x05cfe200000418ff */
[----:B------:R-:W0:Y:S01]  /*cb40*/  LDGDEPBAR ;  /* 0x00000000000079af */ /* 0x000e220000000000 */
[----:B------:R-:W-:Y:S01]  /*cb50*/  BSSY B0, `(.L_x_2632) ;  /* 0x00000bd000007945 */ /* 0x000fe20003800000 */
[----:B------:R-:W-:Y:S05]  /*cb60*/  ISETP.GT.AND P0, PT, R238, R221, PT ;  /* 0x000000ddee00720c */ /* 0x000fea0003f04270 */
[C---:B------:R-:W-:Y:S01]  /*cb70*/  HMMA.16816.F32.BF16 R8, R160.reuse, R166, RZ ;  /* 0x000000a6a008723c */ /* 0x040fe200000418ff */
[----:B------:R-:W-:Y:S07]  /*cb80*/  LDSM.16.M88.4 R164, [R210] ;  /* 0x00000000d2a4783b */ /* 0x000fee0000000200 */
[C---:B------:R-:W-:Y:S08]  /*cb90*/  HMMA.16816.F32.BF16 R12, R160.reuse, R168, RZ ;  /* 0x000000a8a00c723c */ /* 0x040ff000000418ff */
[C---:B------:R-:W-:Y:S01]  /*cba0*/  HMMA.16816.F32.BF16 R16, R160.reuse, R170, RZ ;  /* 0x000000aaa010723c */ /* 0x040fe200000418ff */
[----:B------:R-:W2:Y:S07]  /*cbb0*/  LDSM.16.M88.4 R168, [R207+0xa080] ;  /* 0x00a08000cfa8783b */ /* 0x000eae0000000200 */
[C---:B-1----:R-:W-:Y:S08]  /*cbc0*/  HMMA.16816.F32.BF16 R20, R160.reuse, R172, RZ ;  /* 0x000000aca014723c */ /* 0x042ff000000418ff */
[----:B------:R-:W-:Y:S01]  /*cbd0*/  HMMA.16816.F32.BF16 R24, R160, R174, RZ ;  /* 0x000000aea018723c */ /* 0x000fe200000418ff */
[----:B------:R-:W1:Y:S05]  /*cbe0*/  LDSM.16.M88.4 R160, [R207+0xa880] ;  /* 0x00a88000cfa0783b */ /* 0x000e6a0000000200 */
[----:B------:R-:W3:Y:S02]  /*cbf0*/  LDSM.16.M88.4 R172, [R207+0xb080] ;  /* 0x00b08000cfac783b */ /* 0x000ee40000000200 */
[C---:B------:R-:W-:Y:S08]  /*cc00*/  HMMA.16816.F32.BF16 R4, R176.reuse, R180, R4 ;  /* 0x000000b4b004723c */ /* 0x040ff00000041804 */
[C---:B------:R-:W-:Y:S01]  /*cc10*/  HMMA.16816.F32.BF16 R8, R176.reuse, R182, R8 ;  /* 0x000000b6b008723c */ /* 0x040fe20000041808 */
[----:B------:R-:W-:Y:S07]  /*cc20*/  LDSM.16.M88.4 R180, [R209] ;  /* 0x00000000d1b4783b */ /* 0x000fee0000000200 */
[C---:B------:R-:W-:Y:S08]  /*cc30*/  HMMA.16816.F32.BF16 R12, R176.reuse, R184, R12 ;  /* 0x000000b8b00c723c */ /* 0x040ff0000004180c */
[C---:B------:R-:W-:Y:S01]  /*cc40*/  HMMA.16816.F32.BF16 R16, R176.reuse, R186, R16 ;  /* 0x000000bab010723c */ /* 0x040fe20000041810 */
[----:B------:R-:W4:Y:S07]  /*cc50*/  LDSM.16.M88.4 R184, [R201] ;  /* 0x00000000c9b8783b */ /* 0x000f2e0000000200 */
[C---:B------:R-:W-:Y:S08]  /*cc60*/  HMMA.16816.F32.BF16 R20, R176.reuse, R188, R20 ;  /* 0x000000bcb014723c */ /* 0x040ff00000041814 */
[----:B------:R-:W-:Y:S01]  /*cc70*/  HMMA.16816.F32.BF16 R24, R176, R190, R24 ;  /* 0x000000beb018723c */ /* 0x000fe20000041818 */
[----:B------:R-:W5:Y:S05]  /*cc80*/  LDSM.16.M88.4 R176, [R201+0x800] ;  /* 0x00080000c9b0783b */ /* 0x000f6a0000000200 */
[----:B------:R-:W4:Y:S02]  /*cc90*/  LDSM.16.M88.4 R188, [R201+0x1000] ;  /* 0x00100000c9bc783b */ /* 0x000f240000000200 */
[C---:B--2---:R-:W-:Y:S08]  /*cca0*/  HMMA.16816.F32.BF16 R4, R164.reuse, R168, R4 ;  /* 0x000000a8a404723c */ /* 0x044ff00000041804 */
[C---:B------:R-:W-:Y:S01]  /*ccb0*/  HMMA.16816.F32.BF16 R8, R164.reuse, R170, R8 ;  /* 0x000000aaa408723c */ /* 0x040fe20000041808 */
[----:B------:R-:W-:Y:S07]  /*ccc0*/  LDSM.16.M88.4 R168, [R213+0xb880] ;  /* 0x00b88000d5a8783b */ /* 0x000fee0000000200 */
[C---:B-1----:R-:W-:Y:S08]  /*ccd0*/  HMMA.16816.F32.BF16 R12, R164.reuse, R160, R12 ;  /* 0x000000a0a40c723c */ /* 0x042ff0000004180c */
[C---:B------:R-:W-:Y:S01]  /*cce0*/  HMMA.16816.F32.BF16 R16, R164.reuse, R162, R16 ;  /* 0x000000a2a410723c */ /* 0x040fe20000041810 */
[----:B------:R-:W1:Y:S07]  /*ccf0*/  LDSM.16.M88.4 R160, [R214+0x4000] ;  /* 0x00400000d6a0783b */ /* 0x000e6e0000000200 */
[C---:B---3--:R-:W-:Y:S08]  /*cd00*/  HMMA.16816.F32.BF16 R20, R164.reuse, R172, R20 ;  /* 0x000000aca414723c */ /* 0x048ff00000041814 */
[----:B------:R-:W-:Y:S01]  /*cd10*/  HMMA.16816.F32.BF16 R24, R164, R174, R24 ;  /* 0x000000aea418723c */ /* 0x000fe20000041818 */
[----:B------:R-:W2:Y:S05]  /*cd20*/  LDSM.16.M88.4 R164, [R213+0xc080] ;  /* 0x00c08000d5a4783b */ /* 0x000eaa0000000200 */
[----:B------:R-:W3:Y:S02]  /*cd30*/  LDSM.16.M88.4 R172, [R213+0xc880] ;  /* 0x00c88000d5ac783b */ /* 0x000ee40000000200 */
[C---:B----4-:R-:W-:Y:S08]  /*cd40*/  HMMA.16816.F32.BF16 R4, R180.reuse, R184, R4 ;  /* 0x000000b8b404723c */ /* 0x050ff00000041804 */
[C---:B------:R-:W-:Y:S01]  /*cd50*/  HMMA.16816.F32.BF16 R8, R180.reuse, R186, R8 ;  /* 0x000000bab408723c */ /* 0x040fe20000041808 */
[----:B------:R-:W-:Y:S07]  /*cd60*/  LDSM.16.M88.4 R184, [R200] ;  /* 0x00000000c8b8783b */ /* 0x000fee0000000200 */
[C---:B-----5:R-:W-:Y:S08]  /*cd70*/  HMMA.16816.F32.BF16 R12, R180.reuse, R176, R12 ;  /* 0x000000b0b40c723c */ /* 0x060ff0000004180c */
[C---:B------:R-:W-:Y:S01]  /*cd80*/  HMMA.16816.F32.BF16 R16, R180.reuse, R178, R16 ;  /* 0x000000b2b410723c */ /* 0x040fe20000041810 */
[----:B------:R-:W4:Y:S07]  /*cd90*/  LDSM.16.M88.4 R176, [R212+0x4000] ;  /* 0x00400000d4b0783b */ /* 0x000f2e0000000200 */
[C---:B------:R-:W-:Y:S08]  /*cda0*/  HMMA.16816.F32.BF16 R20, R180.reuse, R188, R20 ;  /* 0x000000bcb414723c */ /* 0x040ff00000041814 */
[----:B------:R-:W-:Y:S01]  /*cdb0*/  HMMA.16816.F32.BF16 R24, R180, R190, R24 ;  /* 0x000000beb418723c */ /* 0x000fe20000041818 */
[----:B------:R-:W5:Y:S05]  /*cdc0*/  LDSM.16.M88.4 R180, [R199] ;  /* 0x00000000c7b4783b */ /* 0x000f6a0000000200 */
[----:B------:R-:W4:Y:S02]  /*cdd0*/  LDSM.16.M88.4 R188, [R198] ;  /* 0x00000000c6bc783b */ /* 0x000f240000000200 */
        /* <DEDUP_REMOVED lines=12> */
[----:B------:R-:W-:Y:S07]  /*cea0*/  LDSM.16.M88.4 R184, [R201+0x1800] ;  /* 0x00180000c9b8783b */ /* 0x000fee0000000200 */
[C---:B-----5:R-:W-:Y:S08]  /*ceb0*/  HMMA.16816.F32.BF16 R12, R176.reuse, R180, R12 ;  /* 0x000000b4b00c723c */ /* 0x060ff0000004180c */
[C---:B------:R-:W-:Y:S01]  /*cec0*/  HMMA.16816.F32.BF16 R16, R176.reuse, R182, R16 ;  /* 0x000000b6b010723c */ /* 0x040fe20000041810 */
[----:B------:R-:W4:Y:S07]  /*ced0*/  LDSM.16.M88.4 R180, [R209+0x4000] ;  /* 0x00400000d1b4783b */ /* 0x000f2e0000000200 */
[C---:B------:R-:W-:Y:S08]  /*cee0*/  HMMA.16816.F32.BF16 R20, R176.reuse, R188, R20 ;  /* 0x000000bcb014723c */ /* 0x040ff00000041814 */
[----:B------:R-:W-:Y:S01]  /*cef0*/  HMMA.16816.F32.BF16 R24, R176, R190, R24 ;  /* 0x000000beb018723c */ /* 0x000fe20000041818 */
[----:B------:R-:W5:Y:S05]  /*cf00*/  LDSM.16.M88.4 R176, [R201+0x2000] ;  /* 0x00200000c9b0783b */ /* 0x000f6a0000000200 */
[----:B------:R-:W4:Y:S02]  /*cf10*/  LDSM.16.M88.4 R188, [R201+0x2800] ;  /* 0x00280000c9bc783b */ /* 0x000f240000000200 */
        /* <DEDUP_REMOVED lines=80> */
[C---:B-1----:R-:W-:Y:S01]  /*d420*/  HMMA.16816.F32.BF16 R4, R164.reuse, R168, R4 ;  /* 0x000000a8a404723c */ /* 0x042fe20000041804 */
[----:B------:R-:W-:Y:S04]  /*d430*/  DEPBAR.LE SB0, 0x0 ;  /* 0x000080000000791a */ /* 0x000fe80000000000 */
[----:B------:R-:W-:Y:S03]  /*d440*/  BAR.SYNC.DEFER_BLOCKING 0x0 ;  /* 0x0000000000007b1d */ /* 0x000fe60000010000 */
[C---:B------:R-:W-:Y:S08]  /*d450*/  HMMA.16816.F32.BF16 R8, R164.reuse, R170, R8 ;  /* 0x000000aaa408723c */ /* 0x040ff00000041808 */
[C---:B--2---:R-:W-:Y:S08]  /*d460*/  HMMA.16816.F32.BF16 R12, R164.reuse, R160, R12 ;  /* 0x000000a0a40c723c */ /* 0x044ff0000004180c */
[C---:B------:R-:W-:Y:S08]  /*d470*/  HMMA.16816.F32.BF16 R16, R164.reuse, R162, R16 ;  /* 0x000000a2a410723c */ /* 0x040ff00000041810 */
[C---:B---3--:R-:W-:Y:S08]  /*d480*/  HMMA.16816.F32.BF16 R20, R164.reuse, R172, R20 ;  /* 0x000000aca414723c */ /* 0x048ff00000041814 */
[----:B------:R-:W-:Y:S08]  /*d490*/  HMMA.16816.F32.BF16 R24, R164, R174, R24 ;  /* 0x000000aea418723c */ /* 0x000ff00000041818 */
[C---:B----4-:R-:W-:Y:S08]  /*d4a0*/  HMMA.16816.F32.BF16 R4, R180.reuse, R184, R4 ;  /* 0x000000b8b404723c */ /* 0x050ff00000041804 */
[C---:B------:R-:W-:Y:S08]  /*d4b0*/  HMMA.16816.F32.BF16 R8, R180.reuse, R186, R8 ;  /* 0x000000bab408723c */ /* 0x040ff00000041808 */
[C---:B-----5:R-:W-:Y:S08]  /*d4c0*/  HMMA.16816.F32.BF16 R12, R180.reuse, R176, R12 ;  /* 0x000000b0b40c723c */ /* 0x060ff0000004180c */
[C---:B------:R-:W-:Y:S08]  /*d4d0*/  HMMA.16816.F32.BF16 R16, R180.reuse, R178, R16 ;  /* 0x000000b2b410723c */ /* 0x040ff00000041810 */
[C---:B------:R-:W-:Y:S08]  /*d4e0*/  HMMA.16816.F32.BF16 R20, R180.reuse, R188, R20 ;  /* 0x000000bcb414723c */ /* 0x040ff00000041814 */
[----:B------:R-:W-:Y:S01]  /*d4f0*/  HMMA.16816.F32.BF16 R24, R180, R190, R24 ;  /* 0x000000beb418723c */ /* 0x000fe20000041818 */
[----:B------:R-:W-:Y:S07]  /*d500*/  @!UPT UIADD3 URZ, URZ, URZ, URZ ;  /* 0x0000003f3f3ff290 */ /* 0x000fee000fffe03f */
[----:B------:R-:W-:-:S11]  /*d510*/  @!P0 BRA `(.L_x_2633) ;  /* 0x0000020000008947 */ /* 0x000fd60003800000 */
[----:B------:R-:W-:Y:S04]  /*d520*/  IADD3 R161, R238, -0x1, RZ ;  /* 0xffffffffeea17810 */ /* 0x000fe80007ffe0ff */
        /* <DEDUP_REMOVED lines=31> */
.L_x_2633:
[----:B------:R-:W-:Y:S05]  /*d720*/  BSYNC B0 ;  /* 0x0000000000007941 */ /* 0x000fea0003800000 */
.L_x_2632:
[----:B------:R-:W-:Y:S01]  /*d730*/  ISETP.NE.AND P0, PT, R242, 0x1, PT ;  /* 0x00000001f200780c */ /* 0x000fe20003f05270 */
[----:B------:R-:W2:Y:S01]  /*d740*/  LDL R180, [R1+0x4] ;  /* 0x0000040001b47983 */ /* 0x000ea20000100800 */
[----:B------:R-:W-:Y:S03]  /*d750*/  IMAD R179, R238, -0x30, RZ ;  /* 0xffffffd0eeb37824 */ /* 0x000fe600078e02ff */
[----:B------:R-:W0:Y:S01]  /*d760*/  LDGDEPBAR ;  /* 0x00000000000079af */ /* 0x000e220000000000 */
[----:B------:R-:W-:Y:S01]  /*d770*/  IMAD.IADD R161, R179, 0x1, -R232 ;  /* 0x00000001b3a17824 */ /* 0x000fe200078e0ae8 */
[----:B-1----:R-:W-:Y:S04]  /*d780*/  IADD3 R162, -R232, 0x1, R179 ;  /* 0x00000001e8a27810 */ /* 0x002fe80007ffe1b3 */
        /* <DEDUP_REMOVED lines=25> */
.L_x_2636:
[----:B------:R-:W-:Y:S04]  /*d920*/  MOV R0, c[0x0][0x32c] ;  /* 0x0000cb0000007a02 */ /* 0x000fe80000000f00 */
[----:B------:R-:W-:Y:S11]  /*d930*/  ISETP.NE.AND P0, PT, R0, 0x1, PT ;  /* 0x000000010000780c */ /* 0x000ff60003f05270 */
[----:B------:R-:W-:Y:S02]  /*d940*/  @!UPT UIADD3 URZ, URZ, URZ, URZ ;  /* 0x0000003f3f3ff290 */ /* 0x000fe4000fffe03f */
[----:B------:R-:W-:Y:S05]  /*d950*/  @P0 IMAD.HI.U32 R0, R2, c[0x0][0x330], RZ ;  /* 0x0000cc0002000a27 */ /* 0x000fea00078e00ff */
[----:B------:R-:W-:Y:S02]  /*d960*/  @P0 SHF.R.U32.HI R2, RZ, c[0x0][0x334], R0 ;  /* 0x0000cd00ff020a19 */ /* 0x000fe40000011600 */
.L_x_2637:
[----:B------:R-:W-:Y:S05]  /*d970*/  BSYNC B0 ;  /* 0x0000000000007941 */ /* 0x000fea0003800000 */
.L_x_2635:
[----:B------:R-:W-:Y:S05]  /*d980*/  IMAD R165, R2, c[0x0][0x32c], R161 ;  /* 0x0000cb0002a57a24 */ /* 0x000fea00078e02a1 */
[----:B------:R-:W-:Y:S02]  /*d990*/  IADD3 R163, R165, c[0x0][0x32c], RZ ;  /* 0x0000cb00a5a37a10 */ /* 0x000fe40007ffe0ff */
[----:B------:R-:W-:Y:S02]  /*d9a0*/  IMNMX R160, R160, R165, !PT ;  /* 0x000000a5a0a07217 */ /* 0x000fe40007800200 */
[----:B------:R-:W-:Y:S02]  /*d9b0*/  IMNMX R168, R168, R163, PT ;  /* 0x000000a3a8a87217 */ /* 0x000fe40003800200 */
.L_x_2634:
[C---:B------:R-:W-:Y:S02]  /*d9c0*/  ISETP.GE.AND P0, PT, R179.reuse, 0x2, PT ;  /* 0x00000002b300780c */ /* 0x040fe40003f06270 */
        /* <DEDUP_REMOVED lines=8> */
[C---:B------:R-:W-:Y:S02]  /*da50*/  ISETP.GE.AND P1, PT, R179.reuse, 0xa, PT ;  /* 0x0000000ab300780c */ /* 0x040fe40003f26270 */
[----:B------:R-:W-:Y:S02]  /*da60*/  ISETP.LT.OR P0, PT, R168, 0x9, P0 ;  /* 0x00000009a800780c */ /* 0x000fe40000701670 */
[----:B------:R-:W-:Y:S02]  /*da70*/  P2R R5, PR, RZ, 0x2 ;  /* 0x00000002ff057803 */ /* 0x000fe40000000000 */
[----:B------:R-:W-:Y:S02]  /*da80*/  FSEL R167, R8, -INF , !P0 ;  /* 0xff80000008a77808 */ /* 0x000fe40004000000 */
[----:B------:R-:W-:Y:S02]  /*da90*/  ISETP.GT.AND P0, PT, R160, 0x9, !P1 ;  /* 0x00000009a000780c */ /* 0x000fe40004f04270 */
[----:B------:R-:W-:Y:S02]  /*daa0*/  ISETP.GE.AND P1, PT, R179, 0x11, PT ;  /* 0x00000011b300780c */ /* 0x000fe40003f26270 */
[----:B------:R-:W-:Y:S02]  /*dab0*/  ISETP.LT.OR P0, PT, R168, 0xa, P0 ;  /* 0x0000000aa800780c */ /* 0x000fe40000701670 */
[----:B------:R-:W-:Y:S02]  /*dac0*/  P2R R2, PR, RZ, 0x2 ;  /* 0x00000002ff027803 */ /* 0x000fe40000000000 */
[----:B------:R-:W-:Y:S02]  /*dad0*/  FSEL R165, R9, -INF , !P0 ;  /* 0xff80000009a57808 */ /* 0x000fe40004000000 */
[----:B------:R-:W-:Y:S01]  /*dae0*/  ISETP.GT.AND P0, PT, R160, 0x10, !P1 ;  /* 0x00000010a000780c */ /* 0x000fe20004f04270 */
[----:B------:R-:W1:Y:S01]  /*daf0*/  SHFL.IDX PT, R9, R166, 0x1, 0x1c1f ;  /* 0x003c1f00a6097f89 */ /* 0x000e6200000e0000 */
[C---:B------:R-:W-:Y:S02]  /*db00*/  ISETP.GE.AND P1, PT, R179.reuse, 0x12, PT ;  /* 0x00000012b300780c */ /* 0x040fe40003f26270 */
[----:B------:R-:W-:Y:S02]  /*db10*/  ISETP.LT.OR P0, PT, R168, 0x11, P0 ;  /* 0x00000011a800780c */ /* 0x000fe40000701670 */
[C---:B------:R-:W-:Y:S02]  /*db20*/  ISETP.GE.AND P5, PT, R179.reuse, 0x1a, PT ;  /* 0x0000001ab300780c */ /* 0x040fe40003fa6270 */
        /* <DEDUP_REMOVED lines=8> */
[----:B------:R-:W-:Y:S01]  /*dbb0*/  ISETP.LT.OR P0, PT, R168, 0x19, P0 ;  /* 0x00000019a800780c */ /* 0x000fe20000701670 */
[--C-:B-1----:R-:W-:Y:S01]  /*dbc0*/  IMAD.IADD R164, R164, 0x1, R9.reuse ;  /* 0x00000001a4a47824 */ /* 0x102fe200078e0209 */
        /* <DEDUP_REMOVED lines=17> */
[----:B------:R-:W-:Y:S01]  /*dce0*/  FSEL R13, R4, -INF , !P0 ;  /* 0xff800000040d7808 */ /* 0x000fe20004000000 */
[----:B------:R-:W-:Y:S01]  /*dcf0*/  IMAD.IADD R4, R162, 0x1, R9 ;  /* 0x00000001a2047824 */ /* 0x000fe200078e0209 */
        /* <DEDUP_REMOVED lines=21> */
.L_x_2640:
[----:B------:R-:W-:Y:S04]  /*de50*/  MOV R9, c[0x0][0x32c] ;  /* 0x0000cb0000097a02 */ /* 0x000fe80000000f00 */
[----:B------:R-:W-:Y:S11]  /*de60*/  ISETP.NE.AND P0, PT, R9, 0x1, PT ;  /* 0x000000010900780c */ /* 0x000ff60003f05270 */
[----:B------:R-:W-:Y:S02]  /*de70*/  @!UPT UIADD3 URZ, URZ, URZ, URZ ;  /* 0x0000003f3f3ff290 */ /* 0x000fe4000fffe03f */
[----:B------:R-:W-:Y:S05]  /*de80*/  @P0 IMAD.HI.U32 R9, R12, c[0x0][0x330], RZ ;  /* 0x0000cc000c090a27 */ /* 0x000fea00078e00ff */
[----:B------:R-:W-:Y:S02]  /*de90*/  @P0 SHF.R.U32.HI R12, RZ, c[0x0][0x334], R9 ;  /* 0x0000cd00ff0c0a19 */ /* 0x000fe40000011609 */
.L_x_2641:
[----:B------:R-:W-:Y:S05]  /*dea0*/  BSYNC B0 ;  /* 0x0000000000007941 */ /* 0x000fea0003800000 */
.L_x_2639:
[----:B------:R-:W-:Y:S05]  /*deb0*/  IMAD R161, R12, c[0x0][0x32c], R161 ;  /* 0x0000cb000ca17a24 */ /* 0x000fea00078e02a1 */
[----:B------:R-:W-:Y:S02]  /*dec0*/  IADD3 R9, R161, c[0x0][0x32c], RZ ;  /* 0x0000cb00a1097a10 */ /* 0x000fe40007ffe0ff */
[----:B------:R-:W-:Y:S02]  /*ded0*/  IMNMX R4, R4, R161, !PT ;  /* 0x000000a104047217 */ /* 0x000fe40007800200 */
[----:B------:R-:W-:Y:S02]  /*dee0*/  IMNMX R164, R164, R9, PT ;  /* 0x00000009a4a47217 */ /* 0x000fe40003800200 */
.L_x_2638:
[----:B------:R-:W-:Y:S02]  /*def0*/  ISETP.GT.AND P0, PT, R4, RZ, !P1 ;  /* 0x000000ff0400720c */ /* 0x000fe40004f04270 */
[----:B------:R-:W-:Y:S02]  /*df00*/  ISETP.NE.AND P1, PT, R8, RZ, PT ;  /* 0x000000ff0800720c */ /* 0x000fe40003f25270 */
[----:B------:R-:W-:Y:S04]  /*df10*/  ISETP.LT.OR P0, PT, R164, 0x1, P0 ;  /* 0x00000001a400780c */ /* 0x000fe80000701670 */
[----:B------:R-:W-:Y:S02]  /*df20*/  FSEL R16, R6, -INF , !P0 ;  /* 0xff80000006107808 */ /* 0x000fe40004000000 */
[----:B------:R-:W-:Y:S04]  /*df30*/  ISETP.NE.AND P0, PT, R158, RZ, PT ;  /* 0x000000ff9e00720c */ /* 0x000fe80003f05270 */
[----:B------:R-:W-:Y:S04]  /*df40*/  ISETP.GT.AND P0, PT, R4, 0x1, !P0 ;  /* 0x000000010400780c */ /* 0x000fe80004704270 */
        /* <DEDUP_REMOVED lines=38> */
[----:B------:R-:W-:Y:S02]  /*e1b0*/  FMNMX.FTZ R9, R16, R159, !PT ;  /* 0x0000009f10097209 */ /* 0x000fe40007810000 */
[----:B------:R-:W-:Y:S01]  /*e1c0*/  FSEL R244, R22, -INF , !P0 ;  /* 0xff80000016f47808 */ /* 0x000fe20004000000 */
[----:B------:R-:W1:Y:S01]  /*e1d0*/  SHFL.BFLY PT, R0, R7, 0x2, 0x1f ;  /* 0x0c401f0007007f89 */ /* 0x000e6200000e0000 */
[----:B------:R-:W-:Y:S02]  /*e1e0*/  FMNMX.FTZ R9, R12, R9, !PT ;  /* 0x000000090c097209 */ /* 0x000fe40007810000 */
[----:B------:R-:W-:Y:S02]  /*e1f0*/  ISETP.GT.AND P0, PT, R4, 0x21, !P3 ;  /* 0x000000210400780c */ /* 0x000fe40005f04270 */
[----:B------:R-:W-:Y:S02]  /*e200*/  FMNMX.FTZ R9, R10, R9, !PT ;  /* 0x000000090a097209 */ /* 0x000fe40007810000 */
[----:B------:R-:W-:Y:S02]  /*e210*/  ISETP.LT.OR P0, PT, R164, 0x22, P0 ;  /* 0x00000022a400780c */ /* 0x000fe40000701670 */
[----:B------:R-:W-:Y:S02]  /*e220*/  FMNMX.FTZ R9, R8, R9, !PT ;  /* 0x0000000908097209 */ /* 0x000fe40007810000 */
[----:B------:R-:W-:Y:S02]  /*e230*/  FSEL R190, R23, -INF , !P0 ;  /* 0xff80000017be7808 */ /* 0x000fe40004000000 */
[----:B------:R-:W-:Y:S01]  /*e240*/  FMNMX.FTZ R9, R174, R9, !PT ;  /* 0x00000009ae097209 */ /* 0x000fe20007810000 */
[----:B------:R-:W-:Y:S01]  /*e250*/  LDSM.16.MT88.4 R20, [R206+0x4080] ;  /* 0x00408000ce14783b */ /* 0x000fe20000004200 */
        /* <DEDUP_REMOVED lines=35> */
[----:B-1----:R-:W-:Y:S04]  /*e490*/  FMNMX.FTZ R0, R5, R0, !PT ;  /* 0x0000000005007209 */ /* 0x002fe80007810000 */
[C---:B------:R-:W-:Y:S01]  /*e4a0*/  FSETP.NEU.FTZ.AND P0, PT, R0.reuse, -INF , PT ;  /* 0xff8000000000780b */ /* 0x040fe20003f1d000 */
[C---:B------:R-:W-:Y:S04]  /*e4b0*/  FMUL.FTZ R161, R0.reuse, c[0x0][0x2d0] ;  /* 0x0000b40000a17a20 */ /* 0x040fe80000410000 */
[----:B------:R-:W-:Y:S01]  /*e4c0*/  MUFU.EX2 R182, R182 ;  /* 0x000000b600b67308 */ /* 0x000fe20000000800 */
[----:B------:R-:W-:Y:S02]  /*e4d0*/  FSEL R4, R0, RZ, P0 ;  /* 0x000000ff00047208 */ /* 0x000fe40000000000 */
[----:B------:R-:W-:Y:S02]  /*e4e0*/  FSEL R161, R161, RZ, P0 ;  /* 0x000000ffa1a17208 */ /* 0x000fe40000000000 */
[----:B------:R-:W-:Y:S01]  /*e4f0*/  ISETP.GT.AND P0, PT, R238, R245, PT ;  /* 0x000000f5ee00720c */ /* 0x000fe20003f04270 */
[----:B------:R-:W-:Y:S02]  /*e500*/  FADD.FTZ R4, -R4, R159 ;  /* 0x0000009f04047221 */ /* 0x000fe40000010100 */
[--C-:B------:R-:W-:Y:S02]  /*e510*/  FFMA.FTZ R187, R12, c[0x0][0x2d0], -R161.reuse ;  /* 0x0000b4000cbb7a23 */ /* 0x100fe400000108a1 */
        /* <DEDUP_REMOVED lines=8> */
[----:B------:R-:W-:Y:S02]  /*e5a0*/  FFMA.FTZ R159, R175, c[0x0][0x2d0], -R246 ;  /* 0x0000b400af9f7a23 */ /* 0x000fe400000108f6 */
[--C-:B------:R-:W-:Y:S02]  /*e5b0*/  FFMA.FTZ R252, R174, c[0x0][0x2d0], -R161.reuse ;  /* 0x0000b400aefc7a23 */ /* 0x100fe400000108a1 */
[--C-:B------:R-:W-:Y:S02]  /*e5c0*/  FFMA.FTZ R249, R172, c[0x0][0x2d0], -R161.reuse ;  /* 0x0000b400acf97a23 */ /* 0x100fe400000108a1 */
[----:B------:R-:W-:Y:S01]  /*e5d0*/  LDSM.16.MT88.4 R172, [R204+0x6080] ;  /* 0x00608000ccac783b */ /* 0x000fe20000004200 */
[--C-:B------:R-:W-:Y:S02]  /*e5e0*/  FFMA.FTZ R251, R170, c[0x0][0x2d0], -R161.reuse ;  /* 0x0000b400aafb7a23 */ /* 0x100fe400000108a1 */
[----:B------:R-:W-:Y:S01]  /*e5f0*/  MUFU.EX2 R188, R188 ;  /* 0x000000bc00bc7308 */ /* 0x000fe20000000800 */
[--C-:B------:R-:W-:Y:S02]  /*e600*/  FFMA.FTZ R168, R168, c[0x0][0x2d0], -R161.reuse ;  /* 0x0000b400a8a87a23 */ /* 0x100fe400000108a1 */
[----:B------:R-:W-:Y:S01]  /*e610*/  FFMA.FTZ R190, R190, c[0x0][0x2d0], -R161 ;  /* 0x0000b400bebe7a23 */ /* 0x000fe200000108a1 */
[----:B-1----:R-:W-:Y:S06]  /*e620*/  F2FP.BF16.PACK_AB R166, R181, R182 ;  /* 0x000000b6b5a6723e */ /* 0x002fec00000010ff */
        /* <DEDUP_REMOVED lines=33> */
[C---:B-1----:R-:W-:Y:S02]  /*e840*/  FMUL.FTZ R6, R157.reuse, R154 ;  /* 0x0000009a9d067220 */ /* 0x042fe40000410000 */
[C---:B------:R-:W-:Y:S02]  /*e850*/  FMUL.FTZ R7, R157.reuse, R155 ;  /* 0x0000009b9d077220 */ /* 0x040fe40000410000 */
[----:B------:R-:W1:Y:S01]  /*e860*/  LDSM.16.MT88.4 R152, [R205+0x4080] ;  /* 0x00408000cd98783b */ /* 0x000e620000004200 */
[C---:B------:R-:W-:Y:S01]  /*e870*/  FMUL.FTZ R8, R156.reuse, R132 ;  /* 0x000000849c087220 */ /* 0x040fe20000410000 */
[----:B------:R-:W2:Y:S01]  /*e880*/  MUFU.EX2 R248, R248 ;  /* 0x000000f800f87308 */ /* 0x000ea20000000800 */
[C---:B------:R-:W-:Y:S02]  /*e890*/  FMUL.FTZ R10, R157.reuse, R134 ;  /* 0x000000869d0a7220 */ /* 0x040fe40000410000 */
[C---:B---3--:R-:W-:Y:S03]  /*e8a0*/  HMMA.16816.F32.BF16 R4, R164.reuse, R12, R4 ;  /* 0x0000000ca404723c */ /* 0x048fe60000041804 */
[----:B----4-:R-:W-:Y:S02]  /*e8b0*/  LDSM.16.MT88.4 R168, [R205+0x6080] ;  /* 0x00608000cda8783b */ /* 0x010fe40000004200 */
[C---:B------:R-:W-:Y:S02]  /*e8c0*/  FMUL.FTZ R11, R157.reuse, R135 ;  /* 0x000000879d0b7220 */ /* 0x040fe40000410000 */
[C---:B------:R-:W-:Y:S01]  /*e8d0*/  FMUL.FTZ R12, R156.reuse, R136 ;  /* 0x000000889c0c7220 */ /* 0x040fe20000410000 */
[----:B------:R-:W-:Y:S01]  /*e8e0*/  MUFU.EX2 R247, R247 ;  /* 0x000000f700f77308 */ /* 0x000fe20000000800 */
[C---:B------:R-:W-:Y:S02]  /*e8f0*/  FMUL.FTZ R13, R156.reuse, R137 ;  /* 0x000000899c0d7220 */ /* 0x040fe40000410000 */
[----:B------:R-:W3:Y:S01]  /*e900*/  LDSM.16.MT88.4 R132, [R204+0x4080] ;  /* 0x00408000cc84783b */ /* 0x000ee20000004200 */
[C---:B------:R-:W-:Y:S03]  /*e910*/  HMMA.16816.F32.BF16 R8, R164.reuse, R14, R8 ;  /* 0x0000000ea408723c */ /* 0x040fe60000041808 */
[C---:B------:R-:W-:Y:S02]  /*e920*/  FMUL.FTZ R18, R157.reuse, R142 ;  /* 0x0000008e9d127220 */ /* 0x040fe40000410000 */
[C---:B------:R-:W-:Y:S01]  /*e930*/  FMUL.FTZ R19, R157.reuse, R143 ;  /* 0x0000008f9d137220 */ /* 0x040fe20000410000 */
[----:B------:R-:W-:Y:S01]  /*e940*/  MUFU.EX2 R250, R250 ;  /* 0x000000fa00fa7308 */ /* 0x000fe20000000800 */
[C---:B------:R-:W-:Y:S01]  /*e950*/  FMUL.FTZ R14, R157.reuse, R138 ;  /* 0x0000008a9d0e7220 */ /* 0x040fe20000410000 */
[----:B------:R-:W-:Y:S01]  /*e960*/  LDSM.16.MT88.4 R140, [R206+0x5880] ;  /* 0x00588000ce8c783b */ /* 0x000fe20000004200 */
[C---:B------:R-:W-:Y:S03]  /*e970*/  FMUL.FTZ R15, R157.reuse, R139 ;  /* 0x0000008b9d0f7220 */ /* 0x040fe60000410000 */
[C---:B------:R-:W-:Y:S02]  /*e980*/  FMUL.FTZ R26, R157.reuse, R150 ;  /* 0x000000969d1a7220 */ /* 0x040fe40000410000 */
[C---:B------:R-:W-:Y:S02]  /*e990*/  FMUL.FTZ R27, R157.reuse, R151 ;  /* 0x000000979d1b7220 */ /* 0x040fe40000410000 */
[C---:B------:R-:W-:Y:S01]  /*e9a0*/  HMMA.16816.F32.BF16 R12, R164.reuse, R20, R12 ;  /* 0x00000014a40c723c */ /* 0x040fe2000004180c */
[----:B------:R-:W4:Y:S01]  /*e9b0*/  LDSM.16.MT88.4 R136, [R208+0x5880] ;  /* 0x00588000d088783b */ /* 0x000f220000004200 */
        /* <DEDUP_REMOVED lines=11> */
[----:B------:R-:W-:Y:S01]  /*ea70*/  LDSM.16.MT88.4 R144, [R205+0x4880] ;  /* 0x00488000cd90783b */ /* 0x000fe20000004200 */
        /* <DEDUP_REMOVED lines=68> */
[C---:B---3--:R-:W-:Y:S03]  /*eec0*/  HMMA.16816.F32.BF16 R84, R164.reuse, R136, R84 ;  /* 0x00000088a454723c */ /* 0x048fe60000041854 */
[C---:B------:R-:W-:Y:S02]  /*eed0*/  FMUL.FTZ R91, R157.reuse, R91 ;  /* 0x0000005b9d5b7220 */ /* 0x040fe40000410000 */
[C---:B------:R-:W-:Y:S02]  /*eee0*/  FMUL.FTZ R92, R156.reuse, R92 ;  /* 0x0000005c9c5c7220 */ /* 0x040fe40000410000 */
[C---:B------:R-:W-:Y:S02]  /*eef0*/  FMUL.FTZ R93, R156.reuse, R93 ;  /* 0x0000005d9c5d7220 */ /* 0x040fe40000410000 */
[C---:B------:R-:W-:Y:S01]  /*ef00*/  FMUL.FTZ R94, R157.reuse, R94 ;  /* 0x0000005e9d5e7220 */ /* 0x040fe20000410000 */
[C---:B------:R-:W-:Y:S01]  /*ef10*/  HMMA.16816.F32.BF16 R88, R164.reuse, R138, R88 ;  /* 0x0000008aa458723c */ /* 0x040fe20000041858 */
[----:B------:R-:W3:Y:S02]  /*ef20*/  LDSM.16.MT88.4 R136, [R206+0x8880] ;  /* 0x00888000ce88783b */ /* 0x000ee40000004200 */
        /* <DEDUP_REMOVED lines=50> */
[----:B------:R-:W-:Y:S01]  /*f250*/  FFMA.FTZ R188, R157, R235, R188 ;  /* 0x000000eb9dbc7223 */ /* 0x000fe200000100bc */
[----:B------:R-:W-:Y:S01]  /*f260*/  MOV R157, R2 ;  /* 0x00000002009d7202 */ /* 0x000fe20000000f00 */
[----:B------:R-:W-:Y:S01]  /*f270*/  FFMA.FTZ R184, R156, R239, R184 ;  /* 0x000000ef9cb87223 */ /* 0x000fe200000100b8 */
[----:B--2---:R-:W-:Y:S01]  /*f280*/  F2FP.BF16.PACK_AB R132, R248, R159 ;  /* 0x0000009ff884723e */ /* 0x004fe200000010ff */
[----:B------:R-:W-:Y:S01]  /*f290*/  FADD.FTZ R187, R187, R188 ;  /* 0x000000bcbbbb7221 */ /* 0x000fe20000010000 */
[----:B------:R-:W-:Y:S01]  /*f2a0*/  HMMA.16816.F32.BF16 R128, R164, R134, R128 ;  /* 0x00000086a480723c */ /* 0x000fe20000041880 */
[----:B------:R-:W1:Y:S02]  /*f2b0*/  LDSM.16.MT88.4 R164, [R206+0x6080] ;  /* 0x00608000cea4783b */ /* 0x000e640000004200 */
[----:B-----5:R-:W-:Y:S01]  /*f2c0*/  F2FP.BF16.PACK_AB R133, R249, R252 ;  /* 0x000000fcf985723e */ /* 0x020fe200000010ff */
[----:B------:R-:W-:Y:S02]  /*f2d0*/  FADD.FTZ R186, R186, R187 ;  /* 0x000000bbbaba7221 */ /* 0x000fe40000010000 */
[----:B------:R-:W-:Y:S01]  /*f2e0*/  FADD.FTZ R183, R183, R184 ;  /* 0x000000b8b7b77221 */ /* 0x000fe20000010000 */
[----:B------:R-:W-:Y:S01]  /*f2f0*/  F2FP.BF16.PACK_AB R134, R250, R247 ;  /* 0x000000f7fa86723e */ /* 0x000fe200000010ff */
[----:B------:R-:W-:Y:S01]  /*f300*/  FADD.FTZ R185, R185, R186 ;  /* 0x000000bab9b97221 */ /* 0x000fe20000010000 */
[----:B------:R-:W-:Y:S03]  /*f310*/  F2FP.BF16.PACK_AB R135, R215, R251 ;  /* 0x000000fbd787723e */ /* 0x000fe600000010ff */
[----:B------:R-:W-:Y:S04]  /*f320*/  FADD.FTZ R252, R252, R185 ;  /* 0x000000b9fcfc7221 */ /* 0x000fe80000010000 */
[C---:B---3--:R-:W-:Y:S05]  /*f330*/  HMMA.16816.F32.BF16 R4, R132.reuse, R136, R4 ;  /* 0x000000888404723c */ /* 0x048fea0000041804 */
[----:B------:R-:W-:Y:S03]  /*f340*/  FADD.FTZ R252, R249, R252 ;  /* 0x000000fcf9fc7221 */ /* 0x000fe60000010000 */
[C---:B------:R-:W-:Y:S01]  /*f350*/  HMMA.16816.F32.BF16 R8, R132.reuse, R138, R8 ;  /* 0x0000008a8408723c */ /* 0x040fe20000041808 */
[----:B------:R-:W2:Y:S03]  /*f360*/  LDSM.16.MT88.4 R136, [R208+0x7880] ;  /* 0x00788000d088783b */ /* 0x000ea60000004200 */
[----:B------:R-:W-:Y:S04]  /*f370*/  FADD.FTZ R251, R251, R252 ;  /* 0x000000fcfbfb7221 */ /* 0x000fe80000010000 */
        /* <DEDUP_REMOVED lines=20> */
[C---:B--2---:R-:W-:Y:S08]  /*f4c0*/  HMMA.16816.F32.BF16 R68, R132.reuse, R136, R68 ;  /* 0x000000888444723c */ /* 0x044ff00000041844 */
[C---:B------:R-:W-:Y:S01]  /*f4d0*/  HMMA.16816.F32.BF16 R72, R132.reuse, R138, R72 ;  /* 0x0000008a8448723c */ /* 0x040fe20000041848 */
[----:B------:R-:W1:Y:S07]  /*f4e0*/  LDSM.16.MT88.4 R136, [R206+0x9080] ;  /* 0x00908000ce88783b */ /* 0x000e6e0000004200 */
[C---:B------:R-:W-:Y:S07]  /*f4f0*/  HMMA.16816.F32.BF16 R76, R132.reuse, R176, R76 ;  /* 0x000000b0844c723c */ /* 0x040fee000004184c */
[--C-:B------:R-:W-:Y:S01]  /*f500*/  FFMA.FTZ R176, R191, c[0x0][0x2d0], -R246.reuse ;  /* 0x0000b400bfb07a23 */ /* 0x100fe200000108f6 */
[C---:B------:R-:W-:Y:S04]  /*f510*/  HMMA.16816.F32.BF16 R80, R132.reuse, R178, R80 ;  /* 0x000000b28450723c */ /* 0x040fe80000041850 */
[--C-:B------:R-:W-:Y:S01]  /*f520*/  FFMA.FTZ R191, R162, c[0x0][0x2d0], -R161.reuse ;  /* 0x0000b400a2bf7a23 */ /* 0x100fe200000108a1 */
[----:B------:R-:W-:Y:S01]  /*f530*/  MUFU.EX2 R176, R176 ;  /* 0x000000b000b07308 */ /* 0x000fe20000000800 */
[--C-:B------:R-:W-:Y:S02]  /*f540*/  FFMA.FTZ R177, R189, c[0x0][0x2d0], -R246.reuse ;  /* 0x0000b400bdb17a23 */ /* 0x100fe400000108f6 */
[C---:B---3--:R-:W-:Y:S04]  /*f550*/  HMMA.16816.F32.BF16 R84, R132.reuse, R140, R84 ;  /* 0x0000008c8454723c */ /* 0x048fe80000041854 */
[--C-:B------:R-:W-:Y:S02]  /*f560*/  FFMA.FTZ R178, R163, c[0x0][0x2d0], -R246.reuse ;  /* 0x0000b400a3b27a23 */ /* 0x100fe400000108f6 */
[----:B------:R-:W-:Y:S01]  /*f570*/  FFMA.FTZ R246, R160, c[0x0][0x2d0], -R246 ;  /* 0x0000b400a0f67a23 */ /* 0x000fe200000108f6 */
[----:B------:R-:W2:Y:S01]  /*f580*/  MUFU.EX2 R177, R177 ;  /* 0x000000b100b17308 */ /* 0x000ea20000000800 */
[C---:B------:R-:W-:Y:S01]  /*f590*/  HMMA.16816.F32.BF16 R88, R132.reuse, R142, R88 ;  /* 0x0000008e8458723c */ /* 0x040fe20000041858 */
[----:B------:R-:W3:Y:S03]  /*f5a0*/  LDSM.16.MT88.4 R140, [R205+0x9080] ;  /* 0x00908000cd8c783b */ /* 0x000ee60000004200 */
[--C-:B------:R-:W-:Y:S02]  /*f5b0*/  FFMA.FTZ R189, R244, c[0x0][0x2d0], -R161.reuse ;  /* 0x0000b400f4bd7a23 */ /* 0x100fe400000108a1 */
[----:B------:R-:W-:Y:S02]  /*f5c0*/  FFMA.FTZ R161, R158, c[0x0][0x2d0], -R161 ;  /* 0x0000b4009ea17a23 */ /* 0x000fe400000108a1 */
[C---:B----4-:R-:W-:Y:S01]  /*f5d0*/  HMMA.16816.F32.BF16 R92, R132.reuse, R144, R92 ;  /* 0x00000090845c723c */ /* 0x050fe2000004185c */
[----:B------:R-:W-:Y:S07]  /*f5e0*/  MUFU.EX2 R178, R178 ;  /* 0x000000b200b27308 */ /* 0x000fee0000000800 */
[C---:B------:R-:W-:Y:S01]  /*f5f0*/  HMMA.16816.F32.BF16 R96, R132.reuse, R146, R96 ;  /* 0x000000928460723c */ /* 0x040fe20000041860 */
[----:B------:R-:W4:Y:S02]  /*f600*/  LDSM.16.MT88.4 R144, [R204+0x9080] ;  /* 0x00908000cc90783b */ /* 0x000f240000004200 */
[----:B------:R-:W3:Y:S01]  /*f610*/  MUFU.EX2 R179, R246 ;  /* 0x000000f600b37308 */ /* 0x000ee20000000800 */
[----:B--2---:R-:W-:Y:S04]  /*f620*/  F2FP.BF16.PACK_AB R160, R177, R176 ;  /* 0x000000b0b1a0723e */ /* 0x004fe800000010ff */
[C---:B-----5:R-:W-:Y:S05]  /*f630*/  HMMA.16816.F32.BF16 R100, R132.reuse, R148, R100 ;  /* 0x000000948464723c */ /* 0x060fea0000041864 */
[----:B------:R-:W2:Y:S03]  /*f640*/  MUFU.EX2 R189, R189 ;  /* 0x000000bd00bd7308 */ /* 0x000ea60000000800 */
[C---:B------:R-:W-:Y:S01]  /*f650*/  HMMA.16816.F32.BF16 R104, R132.reuse, R150, R104 ;  /* 0x000000968468723c */ /* 0x040fe20000041868 */
[----:B------:R-:W-:Y:S06]  /*f660*/  LDSM.16.MT88.4 R148, [R206+0x5080] ;  /* 0x00508000ce94783b */ /* 0x000fec0000004200 */
[----:B------:R-:W-:Y:S01]  /*f670*/  MUFU.EX2 R191, R191 ;  /* 0x000000bf00bf7308 */ /* 0x000fe20000000800 */
[C---:B-1----:R-:W-:Y:S04]  /*f680*/  HMMA.16816.F32.BF16 R108, R132.reuse, R136, R108 ;  /* 0x00000088846c723c */ /* 0x042fe8000004186c */
[----:B---3--:R-:W-:Y:S04]  /*f690*/  F2FP.BF16.PACK_AB R162, R179, R178 ;  /* 0x000000b2b3a2723e */ /* 0x008fe800000010ff */
[C---:B------:R-:W-:Y:S01]  /*f6a0*/  HMMA.16816.F32.BF16 R112, R132.reuse, R138, R112 ;  /* 0x0000008a8470723c */ /* 0x040fe20000041870 */
[----:B------:R-:W1:Y:S01]  /*f6b0*/  LDSM.16.MT88.4 R136, [R208+0x5080] ;  /* 0x00508000d088783b */ /* 0x000e620000004200 */
[----:B------:R2:W3:Y:S06]  /*f6c0*/  MUFU.EX2 R158, R161 ;  /* 0x000000a1009e7308 */ /* 0x0004ec0000000800 */
[C---:B------:R-:W-:Y:S08]  /*f6d0*/  HMMA.16816.F32.BF16 R116, R132.reuse, R140, R116 ;  /* 0x0000008c8474723c */ /* 0x040ff00000041874 */
[C---:B------:R-:W-:Y:S08]  /*f6e0*/  HMMA.16816.F32.BF16 R120, R132.reuse, R142, R120 ;  /* 0x0000008e8478723c */ /* 0x040ff00000041878 */
[C---:B----4-:R-:W-:Y:S04]  /*f6f0*/  HMMA.16816.F32.BF16 R124, R132.reuse, R144, R124 ;  /* 0x00000090847c723c */ /* 0x050fe8000004187c */
[----:B--2---:R-:W-:Y:S02]  /*f700*/  F2FP.BF16.PACK_AB R161, R190, R189 ;  /* 0x000000bdbea1723e */ /* 0x004fe400000010ff */
[----:B---3--:R-:W-:Y:S02]  /*f710*/  F2FP.BF16.PACK_AB R163, R158, R191 ;  /* 0x000000bf9ea3723e */ /* 0x008fe400000010ff */
        /* <DEDUP_REMOVED lines=27> */
[----:B------:R-:W-:Y:S01]  /*f8d0*/  FADD.FTZ R12, R182, R183 ;  /* 0x000000b7b60c7221 */ /* 0x000fe20000010000 */
[C---:B------:R-:W-:Y:S04]  /*f8e0*/  HMMA.16816.F32.BF16 R64, R160.reuse, R14, R64 ;  /* 0x0000000ea040723c */ /* 0x040fe80000041840 */
[----:B------:R-:W-:Y:S04]  /*f8f0*/  FADD.FTZ R12, R181, R12 ;  /* 0x0000000cb50c7221 */ /* 0x000fe80000010000 */
[C---:B----4-:R-:W-:Y:S04]  /*f900*/  HMMA.16816.F32.BF16 R68, R160.reuse, R16, R68 ;  /* 0x00000010a044723c */ /* 0x050fe80000041844 */
[----:B------:R-:W-:Y:S04]  /*f910*/  FADD.FTZ R159, R159, R12 ;  /* 0x0000000c9f9f7221 */ /* 0x000fe80000010000 */
[C---:B------:R-:W-:Y:S04]  /*f920*/  HMMA.16816.F32.BF16 R72, R160.reuse, R18, R72 ;  /* 0x00000012a048723c */ /* 0x040fe80000041848 */
[----:B------:R-:W-:Y:S01]  /*f930*/  FADD.FTZ R248, R248, R159 ;  /* 0x0000009ff8f87221 */ /* 0x000fe20000010000 */
[----:B------:R-:W-:Y:S03]  /*f940*/  MOV R159, R0 ;  /* 0x00000000009f7202 */ /* 0x000fe60000000f00 */
        /* <DEDUP_REMOVED lines=12> */
[C---:B------:R-:W-:Y:S01]  /*fa10*/  HMMA.16816.F32.BF16 R120, R160.reuse, R6, R120 ;  /* 0x00000006a078723c */ /* 0x040fe20000041878 */
[----:B------:R-:W1:Y:S03]  /*fa20*/  S2R R215, SR_CTAID.Y ;  /* 0x0000000000d77919 */ /* 0x000e660000002600 */
[----:B------:R-:W-:Y:S02]  /*fa30*/  FADD.FTZ R5, R247, R248 ;  /* 0x000000f8f7057221 */ /* 0x000fe40000010000 */
[----:B------:R-:W-:Y:S01]  /*fa40*/  FADD.FTZ R189, R189, R4 ;  /* 0x00000004bdbd7221 */ /* 0x000fe20000010000 */
[----:B------:R-:W-:Y:S01]  /*fa50*/  IADD3 R4, R238, -0x1, RZ ;  /* 0xffffffffee047810 */ /* 0x000fe20007ffe0ff */
[C---:B--2---:R-:W-:Y:S04]  /*fa60*/  HMMA.16816.F32.BF16 R124, R160.reuse, R8, R124 ;  /* 0x00000008a07c723c */ /* 0x044fe8000004187c */
[----:B------:R-:W-:Y:S01]  /*fa70*/  FADD.FTZ R5, R250, R5 ;  /* 0x00000005fa057221 */ /* 0x000fe20000010000 */
[----:B------:R-:W-:Y:S01]  /*fa80*/  MOV R238, R4 ;  /* 0x0000000400ee7202 */ /* 0x000fe20000000f00 */
[----:B------:R-:W-:Y:S02]  /*fa90*/  FADD.FTZ R190, R190, R189 ;  /* 0x000000bdbebe7221 */ /* 0x000fe40000010000 */
[----:B------:R-:W-:Y:S01]  /*faa0*/  FADD.FTZ R176, R176, R5 ;  /* 0x00000005b0b07221 */ /* 0x000fe20000010000 */
[----:B------:R-:W-:Y:S03]  /*fab0*/  HMMA.16816.F32.BF16 R128, R160, R10, R128 ;  /* 0x0000000aa080723c */ /* 0x000fe60000041880 */
[----:B------:R-:W-:Y:S02]  /*fac0*/  FADD.FTZ R177, R177, R176 ;  /* 0x000000b0b1b17221 */ /* 0x000fe40000010000 */
[----:B------:R-:W-:Y:S02]  /*fad0*/  FADD.FTZ R191, R191, R190 ;  /* 0x000000bebfbf7221 */ /* 0x000fe40000010000 */
[----:B------:R-:W-:Y:S02]  /*fae0*/  FADD.FTZ R178, R178, R177 ;  /* 0x000000b1b2b27221 */ /* 0x000fe40000010000 */
[----:B------:R-:W-:Y:S03]  /*faf0*/  FADD.FTZ R235, R158, R191 ;  /* 0x000000bf9eeb7221 */ /* 0x000fe60000010000 */
[----:B------:R-:W-:Y:S01]  /*fb00*/  FADD.FTZ R239, R179, R178 ;  /* 0x000000b2b3ef7221 */ /* 0x000fe20000010000 */
[----:B-1----:R-:W-:-:S05]  /*fb10*/  @P0 BRA `(.L_x_2642) ;  /* 0xffffcce000000947 */ /* 0x002fca000383ffff */
[----:B------:R-:W-:Y:S01]  /*fb20*/  IMAD.SHL.U32 R180, R180, 0x80, RZ ;  /* 0x00000080b4b47824 */ /* 0x000fe200078e00ff */
[----:B------:R-:W-:Y:S01]  /*fb30*/  MOV R157, R2 ;  /* 0x00000002009d7202 */ /* 0x000fe20000000f00 */
[----:B------:R-:W-:Y:S01]  /*fb40*/  IMAD.MOV.U32 R159, RZ, RZ, R0 ;  /* 0x000000ffff9f7224 */ /* 0x000fe200078e0000 */
[----:B------:R-:W-:-:S03]  /*fb50*/  MOV R238, R4 ;  /* 0x0000000400ee7202 */ /* 0x000fc60000000f00 */
.L_x_2629:
        /* <DEDUP_REMOVED lines=22> */
.L_x_2645:
[----:B------:R-:W-:-:S13]  /*fcc0*/  ISETP.NE.AND P0, PT, R241, 0x1, PT ;  /* 0x00000001f100780c */ /* 0x000fda0003f05270 */
[----:B------:R-:W-:-:S05]  /*fcd0*/  @P0 IMAD.HI.U32 R2, R4, c[0x0][0x330], RZ ;  /* 0x0000cc0004020a27 */ /* 0x000fca00078e00ff */
[----:B------:R-:W-:Y:S02]  /*fce0*/  @P0 SHF.R.U32.HI R4, RZ, c[0x0][0x334], R2 ;  /* 0x0000cd00ff040a19 */ /* 0x000fe40000011602 */
.L_x_2646:
[----:B------:R-:W-:Y:S05]  /*fcf0*/  BSYNC B0 ;  /* 0x0000000000007941 */ /* 0x000fea0003800000 */
.L_x_2644:
[----:B------:R-:W-:-:S05]  /*fd00*/  IMAD R5, R4, c[0x0][0x32c], RZ ;  /* 0x0000cb0004057a24 */ /* 0x000fca00078e02ff */
[----:B------:R-:W-:-:S04]  /*fd10*/  IMNMX R0, R0, R5, !PT ;  /* 0x0000000500007217 */ /* 0x000fc80007800200 */
.L_x_2643:
[----:B------:R-:W-:-:S05]  /*fd20*/  IADD3 R5, R0, 0x2f, RZ ;  /* 0x0000002f00057810 */ /* 0x000fca0007ffe0ff */
[----:B------:R-:W-:-:S05]  /*fd30*/  IMAD.HI R5, R5, 0x2aaaaaab, RZ ;  /* 0x2aaaaaab05057827 */ /* 0x000fca00078e02ff */
[----:B------:R-:W-:-:S04]  /*fd40*/  SHF.R.U32.HI R0, RZ, 0x1f, R5 ;  /* 0x0000001fff007819 */ /* 0x000fc80000011605 */
[----:B------:R-:W-:-:S04]  /*fd50*/  LEA.HI.SX32 R0, R5, R0, 0x1d ;  /* 0x0000000005007211 */ /* 0x000fc800078feaff */
[----:B------:R-:W-:-:S04]  /*fd60*/  IMNMX R244, R221, R0, !PT ;  /* 0x00000000ddf47217 */ /* 0x000fc80007800200 */
[----:B------:R-:W-:-:S13]  /*fd70*/  ISETP.GE.AND P0, PT, R238, R244, PT ;  /* 0x000000f4ee00720c */ /* 0x000fda0003f06270 */
[----:B------:R-:W-:Y:S05]  /*fd80*/  @!P0 BRA `(.L_x_2647) ;  /* 0x0000286000008947 */ /* 0x000fea0003800000 */
.L_x_2652:
        /* <DEDUP_REMOVED lines=52> */
.L_x_2649:
[----:B------:R-:W-:Y:S05]  /*100d0*/  BSYNC B0 ;  /* 0x0000000000007941 */ /* 0x000fea0003800000 */
.L_x_2648:
[C---:B--234-:R-:W-:Y:S01]  /*100e0*/  HMMA.16816.F32.BF16 R4, R160.reuse, R164, RZ ;  /* 0x000000a4a004723c */ /* 0x05cfe200000418ff */
[----:B------:R-:W-:Y:S01]  /*100f0*/  LDSM.16.M88.4 R184, [R207+0xa080] ;  /* 0x00a08000cfb8783b */ /* 0x000fe20000000200 */
[----:B------:R-:W-:Y:S01]  /*10100*/  BSSY B0, `(.L_x_2650) ;  /* 0x00000bd000007945 */ /* 0x000fe20003800000 */
[----:B------:R-:W-:Y:S03]  /*10110*/  ISETP.GT.AND P0, PT, R238, R221, PT ;  /* 0x000000ddee00720c */ /* 0x000fe60003f04270 */
[----:B------:R-:W0:Y:S02]  /*10120*/  LDGDEPBAR ;  /* 0x00000000000079af */ /* 0x000e240000000000 */
[C---:B------:R-:W-:Y:S03]  /*10130*/  HMMA.16816.F32.BF16 R8, R160.reuse, R166, RZ ;  /* 0x000000a6a008723c */ /* 0x040fe600000418ff */
[----:B------:R-:W2:Y:S05]  /*10140*/  LDSM.16.M88.4 R164, [R210] ;  /* 0x00000000d2a4783b */ /* 0x000eaa0000000200 */
[C---:B------:R-:W-:Y:S01]  /*10150*/  HMMA.16816.F32.BF16 R12, R160.reuse, R16, RZ ;  /* 0x00000010a00c723c */ /* 0x040fe200000418ff */
[----:B------:R-:W-:Y:S07]  /*10160*/  LDSM.16.M88.4 R188, [R207+0xb080] ;  /* 0x00b08000cfbc783b */ /* 0x000fee0000000200 */
[C---:B------:R-:W-:Y:S08]  /*10170*/  HMMA.16816.F32.BF16 R16, R160.reuse, R18, RZ ;  /* 0x00000012a010723c */ /* 0x040ff000000418ff */
[C---:B-1----:R-:W-:Y:S08]  /*10180*/  HMMA.16816.F32.BF16 R20, R160.reuse, R24, RZ ;  /* 0x00000018a014723c */ /* 0x042ff000000418ff */
[----:B------:R-:W-:Y:S01]  /*10190*/  HMMA.16816.F32.BF16 R24, R160, R26, RZ ;  /* 0x0000001aa018723c */ /* 0x000fe200000418ff */
[----:B------:R-:W1:Y:S07]  /*101a0*/  LDSM.16.M88.4 R160, [R207+0xa880] ;  /* 0x00a88000cfa0783b */ /* 0x000e6e0000000200 */
[C---:B------:R-:W-:Y:S08]  /*101b0*/  HMMA.16816.F32.BF16 R4, R168.reuse, R172, R4 ;  /* 0x000000aca804723c */ /* 0x040ff00000041804 */
[C---:B------:R-:W-:Y:S01]  /*101c0*/  HMMA.16816.F32.BF16 R8, R168.reuse, R174, R8 ;  /* 0x000000aea808723c */ /* 0x040fe20000041808 */
[----:B------:R-:W-:Y:S07]  /*101d0*/  LDSM.16.M88.4 R172, [R209] ;  /* 0x00000000d1ac783b */ /* 0x000fee0000000200 */
[C---:B------:R-:W-:Y:S08]  /*101e0*/  HMMA.16816.F32.BF16 R12, R168.reuse, R176, R12 ;  /* 0x000000b0a80c723c */ /* 0x040ff0000004180c */
[C---:B------:R-:W-:Y:S01]  /*101f0*/  HMMA.16816.F32.BF16 R16, R168.reuse, R178, R16 ;  /* 0x000000b2a810723c */ /* 0x040fe20000041810 */
[----:B------:R-:W3:Y:S07]  /*10200*/  LDSM.16.M88.4 R176, [R201] ;  /* 0x00000000c9b0783b */ /* 0x000eee0000000200 */
[C---:B------:R-:W-:Y:S08]  /*10210*/  HMMA.16816.F32.BF16 R20, R168.reuse, R180, R20 ;  /* 0x000000b4a814723c */ /* 0x040ff00000041814 */
[----:B------:R-:W-:Y:S01]  /*10220*/  HMMA.16816.F32.BF16 R24, R168, R182, R24 ;  /* 0x000000b6a818723c */ /* 0x000fe20000041818 */
[----:B------:R-:W4:Y:S05]  /*10230*/  LDSM.16.M88.4 R168, [R201+0x800] ;  /* 0x00080000c9a8783b */ /* 0x000f2a0000000200 */
[----:B------:R-:W5:Y:S02]  /*10240*/  LDSM.16.M88.4 R180, [R201+0x1000] ;  /* 0x00100000c9b4783b */ /* 0x000f640000000200 */
[C---:B--2---:R-:W-:Y:S08]  /*10250*/  HMMA.16816.F32.BF16 R4, R164.reuse, R184, R4 ;  /* 0x000000b8a404723c */ /* 0x044ff00000041804 */
[C---:B------:R-:W-:Y:S01]  /*10260*/  HMMA.16816.F32.BF16 R8, R164.reuse, R186, R8 ;  /* 0x000000baa408723c */ /* 0x040fe20000041808 */
[----:B------:R-:W-:Y:S07]  /*10270*/  LDSM.16.M88.4 R184, [R213+0xb880] ;  /* 0x00b88000d5b8783b */ /* 0x000fee0000000200 */
[C---:B-1----:R-:W-:Y:S08]  /*10280*/  HMMA.16816.F32.BF16 R12, R164.reuse, R160, R12 ;  /* 0x000000a0a40c723c */ /* 0x042ff0000004180c */
[C---:B------:R-:W-:Y:S01]  /*10290*/  HMMA.16816.F32.BF16 R16, R164.reuse, R162, R16 ;  /* 0x000000a2a410723c */ /* 0x040fe20000041810 */
[----:B------:R-:W1:Y:S07]  /*102a0*/  LDSM.16.M88.4 R160, [R214+0x4000] ;  /* 0x00400000d6a0783b */ /* 0x000e6e0000000200 */
[C---:B------:R-:W-:Y:S08]  /*102b0*/  HMMA.16816.F32.BF16 R20, R164.reuse, R188, R20 ;  /* 0x000000bca414723c */ /* 0x040ff00000041814 */
[----:B------:R-:W-:Y:S01]  /*102c0*/  HMMA.16816.F32.BF16 R24, R164, R190, R24 ;  /* 0x000000bea418723c */ /* 0x000fe20000041818 */
[----:B------:R-:W2:Y:S05]  /*102d0*/  LDSM.16.M88.4 R164, [R213+0xc080] ;  /* 0x00c08000d5a4783b */ /* 0x000eaa0000000200 */
[----:B------:R-:W1:Y:S02]  /*102e0*/  LDSM.16.M88.4 R188, [R213+0xc880] ;  /* 0x00c88000d5bc783b */ /* 0x000e640000000200 */
[C---:B---3--:R-:W-:Y:S08]  /*102f0*/  HMMA.16816.F32.BF16 R4, R172.reuse, R176, R4 ;  /* 0x000000b0ac04723c */ /* 0x048ff00000041804 */
[C---:B------:R-:W-:Y:S01]  /*10300*/  HMMA.16816.F32.BF16 R8, R172.reuse, R178, R8 ;  /* 0x000000b2ac08723c */ /* 0x040fe20000041808 */
[----:B------:R-:W-:Y:S07]  /*10310*/  LDSM.16.M88.4 R176, [R200] ;  /* 0x00000000c8b0783b */ /* 0x000fee0000000200 */
[C---:B----4-:R-:W-:Y:S08]  /*10320*/  HMMA.16816.F32.BF16 R12, R172.reuse, R168, R12 ;  /* 0x000000a8ac0c723c */ /* 0x050ff0000004180c */
[C---:B------:R-:W-:Y:S01]  /*10330*/  HMMA.16816.F32.BF16 R16, R172.reuse, R170, R16 ;  /* 0x000000aaac10723c */ /* 0x040fe20000041810 */
[----:B------:R-:W3:Y:S07]  /*10340*/  LDSM.16.M88.4 R168, [R212+0x4000] ;  /* 0x00400000d4a8783b */ /* 0x000eee0000000200 */
[C---:B-----5:R-:W-:Y:S08]  /*10350*/  HMMA.16816.F32.BF16 R20, R172.reuse, R180, R20 ;  /* 0x000000b4ac14723c */ /* 0x060ff00000041814 */
[----:B------:R-:W-:Y:S01]  /*10360*/  HMMA.16816.F32.BF16 R24, R172, R182, R24 ;  /* 0x000000b6ac18723c */ /* 0x000fe20000041818 */
[----:B------:R-:W4:Y:S05]  /*10370*/  LDSM.16.M88.4 R172, [R199] ;  /* 0x00000000c7ac783b */ /* 0x000f2a0000000200 */
[----:B------:R-:W5:Y:S02]  /*10380*/  LDSM.16.M88.4 R180, [R198] ;  /* 0x00000000c6b4783b */ /* 0x000f640000000200 */
        /* <DEDUP_REMOVED lines=18> */
[----:B------:R-:W4:Y:S05]  /*104b0*/  LDSM.16.M88.4 R168, [R201+0x2000] ;  /* 0x00200000c9a8783b */ /* 0x000f2a0000000200 */
[----:B------:R-:W5:Y:S02]  /*104c0*/  LDSM.16.M88.4 R180, [R201+0x2800] ;  /* 0x00280000c9b4783b */ /* 0x000f640000000200 */
        /* <DEDUP_REMOVED lines=80> */
[C---:B-1----:R-:W-:Y:S01]  /*109d0*/  HMMA.16816.F32.BF16 R4, R164.reuse, R184, R4 ;  /* 0x000000b8a404723c */ /* 0x042fe20000041804 */
[----:B------:R-:W-:Y:S04]  /*109e0*/  DEPBAR.LE SB0, 0x0 ;  /* 0x000080000000791a */ /* 0x000fe80000000000 */
[----:B------:R-:W-:Y:S03]  /*109f0*/  BAR.SYNC.DEFER_BLOCKING 0x0 ;  /* 0x0000000000007b1d */ /* 0x000fe60000010000 */
[C---:B------:R-:W-:Y:S08]  /*10a00*/  HMMA.16816.F32.BF16 R8, R164.reuse, R186, R8 ;  /* 0x000000baa408723c */ /* 0x040ff00000041808 */
[C---:B--2---:R-:W-:Y:S08]  /*10a10*/  HMMA.16816.F32.BF16 R12, R164.reuse, R160, R12 ;  /* 0x000000a0a40c723c */ /* 0x044ff0000004180c */
[C---:B------:R-:W-:Y:S08]  /*10a20*/  HMMA.16816.F32.BF16 R16, R164.reuse, R162, R16 ;  /* 0x000000a2a410723c */ /* 0x040ff00000041810 */
[C---:B------:R-:W-:Y:S08]  /*10a30*/  HMMA.16816.F32.BF16 R20, R164.reuse, R188, R20 ;  /* 0x000000bca414723c */ /* 0x040ff00000041814 */
[----:B------:R-:W-:Y:S08]  /*10a40*/  HMMA.16816.F32.BF16 R24, R164, R190, R24 ;  /* 0x000000bea418723c */ /* 0x000ff00000041818 */
[C---:B---3--:R-:W-:Y:S08]  /*10a50*/  HMMA.16816.F32.BF16 R4, R172.reuse, R176, R4 ;  /* 0x000000b0ac04723c */ /* 0x048ff00000041804 */
[C---:B------:R-:W-:Y:S08]  /*10a60*/  HMMA.16816.F32.BF16 R8, R172.reuse, R178, R8 ;  /* 0x000000b2ac08723c */ /* 0x040ff00000041808 */
[C---:B----4-:R-:W-:Y:S08]  /*10a70*/  HMMA.16816.F32.BF16 R12, R172.reuse, R168, R12 ;  /* 0x000000a8ac0c723c */ /* 0x050ff0000004180c */
[C---:B------:R-:W-:Y:S08]  /*10a80*/  HMMA.16816.F32.BF16 R16, R172.reuse, R170, R16 ;  /* 0x000000aaac10723c */ /* 0x040ff00000041810 */
[C---:B-----5:R-:W-:Y:S08]  /*10a90*/  HMMA.16816.F32.BF16 R20, R172.reuse, R180, R20 ;  /* 0x000000b4ac14723c */ /* 0x060ff00000041814 */
        /* <DEDUP_REMOVED lines=35> */
.L_x_2651:
[----:B------:R-:W-:Y:S05]  /*10cd0*/  BSYNC B0 ;  /* 0x0000000000007941 */ /* 0x000fea0003800000 */
.L_x_2650:
[----:B------:R-:W-:Y:S01]  /*10ce0*/  FMNMX.FTZ R2, R4, R157, !PT ;  /* 0x0000009d04027209 */ /* 0x000fe20007810000 */
[----:B------:R-:W-:Y:S01]  /*10cf0*/  LDSM.16.MT88.4 R168, [R205+0x4080] ;  /* 0x00408000cda8783b */ /* 0x000fe20000004200 */
[----:B------:R-:W-:Y:S02]  /*10d00*/  FMNMX.FTZ R156, R6, R159, !PT ;  /* 0x0000009f069c7209 */ /* 0x000fe40007810000 */
[----:B------:R-:W-:Y:S02]  /*10d10*/  FMNMX.FTZ R161, R5, R2, !PT ;  /* 0x0000000205a17209 */ /* 0x000fe40007810000 */
[----:B-1----:R-:W-:Y:S02]  /*10d20*/  FMNMX.FTZ R163, R7, R156, !PT ;  /* 0x0000009c07a37209 */ /* 0x002fe40007810000 */
        /* <DEDUP_REMOVED lines=28> */
[----:B------:R-:W1:Y:S08]  /*10ef0*/  SHFL.BFLY PT, R2, R161, 0x1, 0x1f ;  /* 0x0c201f00a1027f89 */ /* 0x000e7000000e0000 */
[----:B------:R-:W2:Y:S01]  /*10f00*/  SHFL.BFLY PT, R158, R165, 0x1, 0x1f ;  /* 0x0c201f00a59e7f89 */ /* 0x000ea200000e0000 */
[----:B-1----:R-:W-:Y:S05]  /*10f10*/  FMNMX.FTZ R2, R161, R2, !PT ;  /* 0x00000002a1027209 */ /* 0x002fea0007810000 */
[C---:B------:R-:W-:Y:S01]  /*10f20*/  FMUL.FTZ R176, R2.reuse, c[0x0][0x2d0] ;  /* 0x0000b40002b07a20 */ /* 0x040fe20000410000 */
[----:B--2---:R-:W-:Y:S01]  /*10f30*/  FMNMX.FTZ R157, R165, R158, !PT ;  /* 0x0000009ea59d7209 */ /* 0x004fe20007810000 */
[----:B------:R-:W-:Y:S01]  /*10f40*/  FADD.FTZ R158, -R2, R159 ;  /* 0x0000009f029e7221 */ /* 0x000fe20000010100 */
[----:B------:R-:W-:Y:S01]  /*10f50*/  LDSM.16.MT88.4 R164, [R206+0x4080] ;  /* 0x00408000cea4783b */ /* 0x000fe20000004200 */
[----:B------:R-:W-:Y:S02]  /*10f60*/  FFMA.FTZ R6, R6, c[0x0][0x2d0], -R176 ;  /* 0x0000b40006067a23 */ /* 0x000fe400000108b0 */
[C---:B------:R-:W-:Y:S02]  /*10f70*/  FADD.FTZ R0, -R157.reuse, R0 ;  /* 0x000000009d007221 */ /* 0x040fe40000010100 */
[----:B------:R-:W-:Y:S02]  /*10f80*/  FMUL.FTZ R177, R157, c[0x0][0x2d0] ;  /* 0x0000b4009db17a20 */ /* 0x000fe40000410000 */
[----:B------:R-:W-:Y:S01]  /*10f90*/  FMUL.FTZ R160, R0, c[0x0][0x2d0] ;  /* 0x0000b40000a07a20 */ /* 0x000fe20000410000 */
[----:B------:R-:W-:Y:S01]  /*10fa0*/  MUFU.EX2 R6, R6 ;  /* 0x0000000600067308 */ /* 0x000fe20000000800 */
[--C-:B------:R-:W-:Y:S02]  /*10fb0*/  FFMA.FTZ R162, R4, c[0x0][0x2d0], -R177.reuse ;  /* 0x0000b40004a27a23 */ /* 0x100fe400000108b1 */
[----:B------:R-:W-:Y:S02]  /*10fc0*/  FMUL.FTZ R156, R158, c[0x0][0x2d0] ;  /* 0x0000b4009e9c7a20 */ /* 0x000fe40000410000 */
        /* <DEDUP_REMOVED lines=9> */
[----:B------:R2:W-:Y:S01]  /*11060*/  MUFU.EX2 R158, R162 ;  /* 0x000000a2009e7308 */ /* 0x0005e20000000800 */
[--C-:B------:R-:W-:Y:S02]  /*11070*/  FFMA.FTZ R185, R14, c[0x0][0x2d0], -R176.reuse ;  /* 0x0000b4000eb97a23 */ /* 0x100fe400000108b0 */
[--C-:B------:R-:W-:Y:S02]  /*11080*/  FFMA.FTZ R186, R15, c[0x0][0x2d0], -R176.reuse ;  /* 0x0000b4000fba7a23 */ /* 0x100fe400000108b0 */
[----:B------:R-:W-:Y:S01]  /*11090*/  LDSM.16.MT88.4 R12, [R204+0x8880] ;  /* 0x00888000cc0c783b */ /* 0x000fe20000004200 */
[--C-:B------:R-:W-:Y:S02]  /*110a0*/  FFMA.FTZ R187, R16, c[0x0][0x2d0], -R177.reuse ;  /* 0x0000b40010bb7a23 */ /* 0x100fe400000108b1 */
[--C-:B------:R-:W-:Y:S02]  /*110b0*/  FFMA.FTZ R188, R17, c[0x0][0x2d0], -R177.reuse ;  /* 0x0000b40011bc7a23 */ /* 0x100fe400000108b1 */
[----:B------:R-:W3:Y:S01]  /*110c0*/  MUFU.EX2 R5, R5 ;  /* 0x0000000500057308 */ /* 0x000ee20000000800 */
[--C-:B------:R-:W-:Y:S02]  /*110d0*/  FFMA.FTZ R189, R18, c[0x0][0x2d0], -R176.reuse ;  /* 0x0000b40012bd7a23 */ /* 0x100fe400000108b0 */
[--C-:B------:R-:W-:Y:S02]  /*110e0*/  FFMA.FTZ R190, R19, c[0x0][0x2d0], -R176.reuse ;  /* 0x0000b40013be7a23 */ /* 0x100fe400000108b0 */
[C---:B-1----:R-:W-:Y:S01]  /*110f0*/  FMUL.FTZ R8, R0.reuse, R152 ;  /* 0x0000009800087220 */ /* 0x042fe20000410000 */
[----:B------:R-:W-:Y:S01]  /*11100*/  LDSM.16.MT88.4 R16, [R206+0x4880] ;  /* 0x00488000ce10783b */ /* 0x000fe20000004200 */
[C---:B------:R-:W-:Y:S02]  /*11110*/  FMUL.FTZ R9, R0.reuse, R153 ;  /* 0x0000009900097220 */ /* 0x040fe40000410000 */
[C---:B------:R-:W-:Y:S01]  /*11120*/  FMUL.FTZ R132, R0.reuse, R132 ;  /* 0x0000008400847220 */ /* 0x040fe20000410000 */
[----:B------:R-:W-:Y:S01]  /*11130*/  MUFU.EX2 R159, R159 ;  /* 0x0000009f009f7308 */ /* 0x000fe20000000800 */
[C---:B------:R-:W-:Y:S02]  /*11140*/  FMUL.FTZ R133, R0.reuse, R133 ;  /* 0x0000008500857220 */ /* 0x040fe40000410000 */
[C---:B------:R-:W-:Y:S01]  /*11150*/  FMUL.FTZ R136, R0.reuse, R136 ;  /* 0x0000008800887220 */ /* 0x040fe20000410000 */
[----:B--2---:R-:W1:Y:S01]  /*11160*/  LDSM.16.MT88.4 R160, [R208+0x4080] ;  /* 0x00408000d0a0783b */ /* 0x004e620000004200 */
[C---:B------:R-:W-:Y:S02]  /*11170*/  FMUL.FTZ R137, R0.reuse, R137 ;  /* 0x0000008900897220 */ /* 0x040fe40000410000 */
[C---:B------:R-:W-:Y:S02]  /*11180*/  FMUL.FTZ R140, R0.reuse, R140 ;  /* 0x0000008c008c7220 */ /* 0x040fe40000410000 */
[C---:B------:R-:W-:Y:S01]  /*11190*/  FMUL.FTZ R141, R0.reuse, R141 ;  /* 0x0000008d008d7220 */ /* 0x040fe20000410000 */
[----:B------:R-:W-:Y:S01]  /*111a0*/  MUFU.EX2 R180, R180 ;  /* 0x000000b400b47308 */ /* 0x000fe20000000800 */
[C---:B------:R-:W-:Y:S02]  /*111b0*/  FMUL.FTZ R144, R0.reuse, R144 ;  /* 0x0000009000907220 */ /* 0x040fe40000410000 */
[----:B------:R-:W-:Y:S01]  /*111c0*/  FMUL.FTZ R145, R0, R145 ;  /* 0x0000009100917220 */ /* 0x000fe20000410000 */
[----:B---3--:R-:W-:Y:S01]  /*111d0*/  F2FP.BF16.PACK_AB R152, R5, R158 ;  /* 0x0000009e0598723e */ /* 0x008fe200000010ff */
[--C-:B------:R-:W-:Y:S02]  /*111e0*/  FFMA.FTZ R191, R20, c[0x0][0x2d0], -R177.reuse ;  /* 0x0000b40014bf7a23 */ /* 0x100fe400000108b1 */
[--C-:B------:R-:W-:Y:S02]  /*111f0*/  FFMA.FTZ R246, R21, c[0x0][0x2d0], -R177.reuse ;  /* 0x0000b40015f67a23 */ /* 0x100fe400000108b1 */
[--C-:B------:R-:W-:Y:S01]  /*11200*/  FFMA.FTZ R245, R22, c[0x0][0x2d0], -R176.reuse ;  /* 0x0000b40016f57a23 */ /* 0x100fe200000108b0 */
[----:B------:R-:W2:Y:S01]  /*11210*/  MUFU.EX2 R7, R7 ;  /* 0x0000000700077308 */ /* 0x000ea20000000800 */
[--C-:B------:R-:W-:Y:S02]  /*11220*/  FFMA.FTZ R248, R23, c[0x0][0x2d0], -R176.reuse ;  /* 0x0000b40017f87a23 */ /* 0x100fe400000108b0 */
[----:B------:R-:W-:Y:S01]  /*11230*/  LDSM.16.MT88.4 R20, [R205+0x9080] ;  /* 0x00908000cd14783b */ /* 0x000fe20000004200 */
[--C-:B------:R-:W-:Y:S02]  /*11240*/  FFMA.FTZ R247, R24, c[0x0][0x2d0], -R177.reuse ;  /* 0x0000b40018f77a23 */ /* 0x100fe400000108b1 */
[--C-:B------:R-:W-:Y:S02]  /*11250*/  FFMA.FTZ R249, R26, c[0x0][0x2d0], -R176.reuse ;  /* 0x0000b4001af97a23 */ /* 0x100fe400000108b0 */
[----:B------:R-:W-:Y:S02]  /*11260*/  FFMA.FTZ R177, R25, c[0x0][0x2d0], -R177 ;  /* 0x0000b40019b17a23 */ /* 0x000fe400000108b1 */
[----:B------:R-:W-:Y:S01]  /*11270*/  MUFU.EX2 R181, R181 ;  /* 0x000000b500b57308 */ /* 0x000fe20000000800 */
[----:B------:R-:W-:Y:S02]  /*11280*/  FFMA.FTZ R176, R27, c[0x0][0x2d0], -R176 ;  /* 0x0000b4001bb07a23 */ /* 0x000fe400000108b0 */
[----:B------:R-:W-:Y:S01]  /*11290*/  LDSM.16.MT88.4 R24, [R206+0x5080] ;  /* 0x00508000ce18783b */ /* 0x000fe20000004200 */
[C---:B------:R-:W-:Y:S02]  /*112a0*/  FMUL.FTZ R148, R0.reuse, R148 ;  /* 0x0000009400947220 */ /* 0x040fe40000410000 */
[C---:B------:R-:W-:Y:S02]  /*112b0*/  FMUL.FTZ R149, R0.reuse, R149 ;  /* 0x0000009500957220 */ /* 0x040fe40000410000 */
[C---:B------:R-:W-:Y:S02]  /*112c0*/  FMUL.FTZ R28, R0.reuse, R28 ;  /* 0x0000001c001c7220 */ /* 0x040fe40000410000 */
[----:B------:R-:W-:Y:S01]  /*112d0*/  MUFU.EX2 R182, R182 ;  /* 0x000000b600b67308 */ /* 0x000fe20000000800 */
        /* <DEDUP_REMOVED lines=20> */
[----:B------:R-:W-:Y:S02]  /*11420*/  FMUL.FTZ R61, R0, R61 ;  /* 0x0000003d003d7220 */ /* 0x000fe40000410000 */
[----:B--2---:R-:W-:Y:S01]  /*11430*/  FMUL.FTZ R10, R156, R154 ;  /* 0x0000009a9c0a7220 */ /* 0x004fe20000410000 */
[----:B------:R-:W-:Y:S01]  /*11440*/  F2FP.BF16.PACK_AB R154, R180, R159 ;  /* 0x0000009fb49a723e */ /* 0x000fe200000010ff */
[----:B------:R-:W-:Y:S01]  /*11450*/  FMUL.FTZ R11, R156, R155 ;  /* 0x0000009b9c0b7220 */ /* 0x000fe20000410000 */
[----:B------:R-:W-:Y:S01]  /*11460*/  F2FP.BF16.PACK_AB R155, R182, R181 ;  /* 0x000000b5b69b723e */ /* 0x000fe200000010ff */
[C---:B------:R-:W-:Y:S01]  /*11470*/  FMUL.FTZ R134, R156.reuse, R134 ;  /* 0x000000869c867220 */ /* 0x040fe20000410000 */
[----:B------:R-:W-:Y:S01]  /*11480*/  MUFU.EX2 R183, R183 ;  /* 0x000000b700b77308 */ /* 0x000fe20000000800 */
[C---:B------:R-:W-:Y:S02]  /*11490*/  FMUL.FTZ R135, R156.reuse, R135 ;  /* 0x000000879c877220 */ /* 0x040fe40000410000 */
[C---:B------:R-:W-:Y:S02]  /*114a0*/  FMUL.FTZ R138, R156.reuse, R138 ;  /* 0x0000008a9c8a7220 */ /* 0x040fe40000410000 */
[C---:B-1----:R-:W-:Y:S05]  /*114b0*/  HMMA.16816.F32.BF16 R8, R152.reuse, R160, R8 ;  /* 0x000000a09808723c */ /* 0x042fea0000041808 */
[C---:B------:R-:W-:Y:S01]  /*114c0*/  FMUL.FTZ R139, R156.reuse, R139 ;  /* 0x0000008b9c8b7220 */ /* 0x040fe20000410000 */
[----:B------:R-:W1:Y:S01]  /*114d0*/  MUFU.EX2 R184, R184 ;  /* 0x000000b800b87308 */ /* 0x000e620000000800 */
[C---:B------:R-:W-:Y:S01]  /*114e0*/  FMUL.FTZ R142, R156.reuse, R142 ;  /* 0x0000008e9c8e7220 */ /* 0x040fe20000410000 */
[C---:B------:R-:W-:Y:S01]  /*114f0*/  HMMA.16816.F32.BF16 R132, R152.reuse, R162, R132 ;  /* 0x000000a29884723c */ /* 0x040fe20000041884 */
[----:B------:R-:W2:Y:S03]  /*11500*/  LDSM.16.MT88.4 R160, [R204+0x4080] ;  /* 0x00408000cca0783b */ /* 0x000ea60000004200 */
[C---:B------:R-:W-:Y:S02]  /*11510*/  FMUL.FTZ R143, R156.reuse, R143 ;  /* 0x0000008f9c8f7220 */ /* 0x040fe40000410000 */
[C---:B------:R-:W-:Y:S02]  /*11520*/  FMUL.FTZ R146, R156.reuse, R146 ;  /* 0x000000929c927220 */ /* 0x040fe40000410000 */
[C---:B------:R-:W-:Y:S01]  /*11530*/  HMMA.16816.F32.BF16 R136, R152.reuse, R164, R136 ;  /* 0x000000a49888723c */ /* 0x040fe20000041888 */
[----:B---3--:R-:W-:Y:S01]  /*11540*/  LDSM.16.MT88.4 R176, [R204+0x8080] ;  /* 0x00808000ccb0783b */ /* 0x008fe20000004200 */
[----:B------:R-:W-:Y:S02]  /*11550*/  MUFU.EX2 R185, R185 ;  /* 0x000000b900b97308 */ /* 0x000fe40000000800 */
[C---:B------:R-:W-:Y:S02]  /*11560*/  FMUL.FTZ R147, R156.reuse, R147 ;  /* 0x000000939c937220 */ /* 0x040fe40000410000 */
[C---:B------:R-:W-:Y:S02]  /*11570*/  FMUL.FTZ R150, R156.reuse, R150 ;  /* 0x000000969c967220 */ /* 0x040fe40000410000 */
[C---:B------:R-:W-:Y:S01]  /*11580*/  HMMA.16816.F32.BF16 R140, R152.reuse, R166, R140 ;  /* 0x000000a6988c723c */ /* 0x040fe2000004188c */
[----:B------:R-:W3:Y:S03]  /*11590*/  LDSM.16.MT88.4 R164, [R208+0x5880] ;  /* 0x00588000d0a4783b */ /* 0x000ee60000004200 */
[C---:B------:R-:W-:Y:S01]  /*115a0*/  FMUL.FTZ R151, R156.reuse, R151 ;  /* 0x000000979c977220 */ /* 0x040fe20000410000 */
[----:B------:R-:W4:Y:S01]  /*115b0*/  MUFU.EX2 R186, R186 ;  /* 0x000000ba00ba7308 */ /* 0x000f220000000800 */
[C---:B------:R-:W-:Y:S02]  /*115c0*/  FMUL.FTZ R30, R156.reuse, R30 ;  /* 0x0000001e9c1e7220 */ /* 0x040fe40000410000 */
[C---:B------:R-:W-:Y:S04]  /*115d0*/  HMMA.16816.F32.BF16 R144, R152.reuse, R168, R144 ;  /* 0x000000a89890723c */ /* 0x040fe80000041890 */
[C---:B------:R-:W-:Y:S02]  /*115e0*/  FMUL.FTZ R31, R156.reuse, R31 ;  /* 0x0000001f9c1f7220 */ /* 0x040fe40000410000 */
[C---:B------:R-:W-:Y:S01]  /*115f0*/  FMUL.FTZ R34, R156.reuse, R34 ;  /* 0x000000229c227220 */ /* 0x040fe20000410000 */
[----:B------:R-:W-:Y:S01]  /*11600*/  MUFU.EX2 R187, R187 ;  /* 0x000000bb00bb7308 */ /* 0x000fe20000000800 */
[C---:B------:R-:W-:Y:S01]  /*11610*/  HMMA.16816.F32.BF16 R148, R152.reuse, R170, R148 ;  /* 0x000000aa9894723c */ /* 0x040fe20000041894 */
[----:B------:R-:W5:Y:S03]  /*11620*/  LDSM.16.MT88.4 R168, [R206+0x5880] ;  /* 0x00588000cea8783b */ /* 0x000f660000004200 */
[C---:B------:R-:W-:Y:S02]  /*11630*/  FMUL.FTZ R35, R156.reuse, R35 ;  /* 0x000000239c237220 */ /* 0x040fe40000410000 */
[C---:B------:R-:W-:Y:S02]  /*11640*/  FMUL.FTZ R38, R156.reuse, R38 ;  /* 0x000000269c267220 */ /* 0x040fe40000410000 */
[C---:B------:R-:W-:Y:S01]  /*11650*/  FMUL.FTZ R39, R156.reuse, R39 ;  /* 0x000000279c277220 */ /* 0x040fe20000410000 */
[C---:B--2---:R-:W-:Y:S01]  /*11660*/  HMMA.16816.F32.BF16 R28, R152.reuse, R160, R28 ;  /* 0x000000a0981c723c */ /* 0x044fe2000004181c */
[----:B------:R-:W2:Y:S02]  /*11670*/  MUFU.EX2 R188, R188 ;  /* 0x000000bc00bc7308 */ /* 0x000ea40000000800 */
[C---:B------:R-:W-:Y:S02]  /*11680*/  FMUL.FTZ R42, R156.reuse, R42 ;  /* 0x0000002a9c2a7220 */ /* 0x040fe40000410000 */
[C---:B------:R-:W-:Y:S02]  /*11690*/  FMUL.FTZ R43, R156.reuse, R43 ;  /* 0x0000002b9c2b7220 */ /* 0x040fe40000410000 */
[C---:B------:R-:W-:Y:S01]  /*116a0*/  FMUL.FTZ R46, R156.reuse, R46 ;  /* 0x0000002e9c2e7220 */ /* 0x040fe20000410000 */
[C---:B------:R-:W-:Y:S01]  /*116b0*/  HMMA.16816.F32.BF16 R32, R152.reuse, R162, R32 ;  /* 0x000000a29820723c */ /* 0x040fe20000041820 */
[----:B------:R-:W1:Y:S02]  /*116c0*/  LDSM.16.MT88.4 R160, [R205+0x5880] ;  /* 0x00588000cda0783b */ /* 0x000e640000004200 */
[----:B------:R-:W-:Y:S01]  /*116d0*/  MUFU.EX2 R189, R189 ;  /* 0x000000bd00bd7308 */ /* 0x000fe20000000800 */
[C---:B------:R-:W-:Y:S02]  /*116e0*/  FMUL.FTZ R47, R156.reuse, R47 ;  /* 0x0000002f9c2f7220 */ /* 0x040fe40000410000 */
[C---:B------:R-:W-:Y:S02]  /*116f0*/  FMUL.FTZ R50, R156.reuse, R50 ;  /* 0x000000329c327220 */ /* 0x040fe40000410000 */
[C---:B---3--:R-:W-:Y:S04]  /*11700*/  HMMA.16816.F32.BF16 R36, R152.reuse, R164, R36 ;  /* 0x000000a49824723c */ /* 0x048fe80000041824 */
[C---:B------:R-:W-:Y:S01]  /*11710*/  FMUL.FTZ R51, R156.reuse, R51 ;  /* 0x000000339c337220 */ /* 0x040fe20000410000 */
[----:B------:R-:W3:Y:S01]  /*11720*/  MUFU.EX2 R190, R190 ;  /* 0x000000be00be7308 */ /* 0x000ee20000000800 */
[C---:B------:R-:W-:Y:S02]  /*11730*/  FMUL.FTZ R54, R156.reuse, R54 ;  /* 0x000000369c367220 */ /* 0x040fe40000410000 */
[C---:B------:R-:W-:Y:S01]  /*11740*/  HMMA.16816.F32.BF16 R40, R152.reuse, R166, R40 ;  /* 0x000000a69828723c */ /* 0x040fe20000041828 */
[----:B------:R-:W2:Y:S03]  /*11750*/  LDSM.16.MT88.4 R164, [R204+0x5880] ;  /* 0x00588000cca4783b */ /* 0x000ea60000004200 */
[C---:B------:R-:W-:Y:S02]  /*11760*/  FMUL.FTZ R55, R156.reuse, R55 ;  /* 0x000000379c377220 */ /* 0x040fe40000410000 */
[C---:B------:R-:W-:Y:S01]  /*11770*/  FMUL.FTZ R58, R156.reuse, R58 ;  /* 0x0000003a9c3a7220 */ /* 0x040fe20000410000 */
[----:B------:R-:W-:Y:S01]  /*11780*/  MUFU.EX2 R191, R191 ;  /* 0x000000bf00bf7308 */ /* 0x000fe20000000800 */
[C---:B-----5:R-:W-:Y:S04]  /*11790*/  HMMA.16816.F32.BF16 R44, R152.reuse, R168, R44 ;  /* 0x000000a8982c723c */ /* 0x060fe8000004182c */
[C---:B------:R-:W-:Y:S02]  /*117a0*/  FMUL.FTZ R59, R156.reuse, R59 ;  /* 0x0000003b9c3b7220 */ /* 0x040fe40000410000 */
[C---:B------:R-:W-:Y:S02]  /*117b0*/  FMUL.FTZ R62, R156.reuse, R62 ;  /* 0x0000003e9c3e7220 */ /* 0x040fe40000410000 */
[C---:B------:R-:W-:Y:S01]  /*117c0*/  HMMA.16816.F32.BF16 R48, R152.reuse, R170, R48 ;  /* 0x000000aa9830723c */ /* 0x040fe20000041830 */
[----:B------:R-:W5:Y:S01]  /*117d0*/  LDSM.16.MT88.4 R168, [R208+0x7080] ;  /* 0x00708000d0a8783b */ /* 0x000f620000004200 */
[----:B------:R-:W3:Y:S02]  /*117e0*/  MUFU.EX2 R246, R246 ;  /* 0x000000f600f67308 */ /* 0x000ee40000000800 */
        /* <DEDUP_REMOVED lines=12> */
[----:B------:R-:W1:Y:S01]  /*118b0*/  MUFU.EX2 R248, R248 ;  /* 0x000000f800f87308 */ /* 0x000e620000000800 */
[C---:B--2---:R-:W-:Y:S04]  /*118c0*/  HMMA.16816.F32.BF16 R60, R152.reuse, R164, R60 ;  /* 0x000000a4983c723c */ /* 0x044fe8000004183c */
[----:B------:R-:W-:Y:S02]  /*118d0*/  FMUL.FTZ R71, R156, R71 ;  /* 0x000000479c477220 */ /* 0x000fe40000410000 */
[C---:B------:R-:W-:Y:S02]  /*118e0*/  FMUL.FTZ R72, R0.reuse, R72 ;  /* 0x0000004800487220 */ /* 0x040fe40000410000 */
[C---:B------:R-:W-:Y:S01]  /*118f0*/  HMMA.16816.F32.BF16 R64, R152.reuse, R166, R64 ;  /* 0x000000a69840723c */ /* 0x040fe20000041840 */
[----:B------:R-:W2:Y:S01]  /*11900*/  LDSM.16.MT88.4 R164, [R205+0x7080] ;  /* 0x00708000cda4783b */ /* 0x000ea20000004200 */
[----:B------:R-:W1:Y:S02]  /*11910*/  MUFU.EX2 R247, R247 ;  /* 0x000000f700f77308 */ /* 0x000e640000000800 */
[----:B------:R-:W-:Y:S02]  /*11920*/  FMUL.FTZ R73, R0, R73 ;  /* 0x0000004900497220 */ /* 0x000fe40000410000 */
[C---:B------:R-:W-:Y:S02]  /*11930*/  FMUL.FTZ R74, R156.reuse, R74 ;  /* 0x0000004a9c4a7220 */ /* 0x040fe40000410000 */
[C---:B-----5:R-:W-:Y:S04]  /*11940*/  HMMA.16816.F32.BF16 R68, R152.reuse, R168, R68 ;  /* 0x000000a89844723c */ /* 0x060fe80000041844 */
[----:B------:R-:W-:Y:S01]  /*11950*/  FMUL.FTZ R75, R156, R75 ;  /* 0x0000004b9c4b7220 */ /* 0x000fe20000410000 */
[----:B------:R-:W5:Y:S01]  /*11960*/  MUFU.EX2 R249, R249 ;  /* 0x000000f900f97308 */ /* 0x000f620000000800 */
        /* <DEDUP_REMOVED lines=74> */
[C---:B------:R-:W-:Y:S03]  /*11e10*/  HMMA.16816.F32.BF16 R124, R152.reuse, R12, R124 ;  /* 0x0000000c987c723c */ /* 0x040fe6000004187c */
[C---:B------:R-:W-:Y:S02]  /*11e20*/  FMUL.FTZ R130, R156.reuse, R130 ;  /* 0x000000829c827220 */ /* 0x040fe40000410000 */
[----:B------:R-:W-:Y:S02]  /*11e30*/  FMUL.FTZ R131, R156, R131 ;  /* 0x000000839c837220 */ /* 0x000fe40000410000 */
[----:B------:R-:W-:Y:S01]  /*11e40*/  F2FP.BF16.PACK_AB R12, R184, R183 ;  /* 0x000000b7b80c723e */ /* 0x000fe200000010ff */
[----:B------:R-:W-:Y:S01]  /*11e50*/  FFMA.FTZ R158, R0, R239, R158 ;  /* 0x000000ef009e7223 */ /* 0x000fe2000001009e */
[----:B----4-:R-:W-:Y:S03]  /*11e60*/  F2FP.BF16.PACK_AB R13, R186, R185 ;  /* 0x000000b9ba0d723e */ /* 0x010fe600000010ff */
[----:B------:R-:W-:Y:S01]  /*11e70*/  HMMA.16816.F32.BF16 R128, R152, R14, R128 ;  /* 0x0000000e9880723c */ /* 0x000fe20000041880 */
[----:B------:R-:W4:Y:S02]  /*11e80*/  LDSM.16.MT88.4 R152, [R208+0x6080] ;  /* 0x00608000d098783b */ /* 0x000f240000004200 */
[----:B------:R-:W-:Y:S02]  /*11e90*/  FFMA.FTZ R6, R156, R235, R6 ;  /* 0x000000eb9c067223 */ /* 0x000fe40000010006 */
[----:B------:R-:W-:Y:S02]  /*11ea0*/  FADD.FTZ R158, R5, R158 ;  /* 0x0000009e059e7221 */ /* 0x000fe40000010000 */
[----:B------:R-:W-:Y:S01]  /*11eb0*/  F2FP.BF16.PACK_AB R14, R188, R187 ;  /* 0x000000bbbc0e723e */ /* 0x000fe200000010ff */
[----:B------:R-:W-:Y:S01]  /*11ec0*/  FADD.FTZ R6, R7, R6 ;  /* 0x0000000607067221 */ /* 0x000fe20000010000 */
[----:B------:R-:W-:Y:S03]  /*11ed0*/  F2FP.BF16.PACK_AB R15, R190, R189 ;  /* 0x000000bdbe0f723e */ /* 0x000fe600000010ff */
[----:B------:R-:W-:Y:S02]  /*11ee0*/  FADD.FTZ R159, R159, R158 ;  /* 0x0000009e9f9f7221 */ /* 0x000fe40000010000 */
[----:B------:R-:W-:Y:S02]  /*11ef0*/  FADD.FTZ R181, R181, R6 ;  /* 0x00000006b5b57221 */ /* 0x000fe40000010000 */
[C---:B-1----:R-:W-:Y:S05]  /*11f00*/  HMMA.16816.F32.BF16 R8, R12.reuse, R160, R8 ;  /* 0x000000a00c08723c */ /* 0x042fea0000041808 */
[----:B------:R-:W-:Y:S01]  /*11f10*/  FADD.FTZ R180, R180, R159 ;  /* 0x0000009fb4b47221 */ /* 0x000fe20000010000 */
[----:B------:R-:W-:Y:S01]  /*11f20*/  MOV R159, R2 ;  /* 0x00000002009f7202 */ /* 0x000fe20000000f00 */
        /* <DEDUP_REMOVED lines=43> */
[----:B------:R-:W-:Y:S07]  /*121e0*/  LDSM.16.MT88.4 R160, [R205+0x5080] ;  /* 0x00508000cda0783b */ /* 0x000fee0000004200 */
[C---:B------:R-:W-:Y:S08]  /*121f0*/  HMMA.16816.F32.BF16 R100, R12.reuse, R16, R100 ;  /* 0x000000100c64723c */ /* 0x040ff00000041864 */
[C---:B------:R-:W-:Y:S01]  /*12200*/  HMMA.16816.F32.BF16 R104, R12.reuse, R18, R104 ;  /* 0x000000120c68723c */ /* 0x040fe20000041868 */
[----:B------:R-:W1:Y:S07]  /*12210*/  LDSM.16.MT88.4 R16, [R208+0x5080] ;  /* 0x00508000d010783b */ /* 0x000e6e0000004200 */
[C---:B--2---:R-:W-:Y:S08]  /*12220*/  HMMA.16816.F32.BF16 R108, R12.reuse, R164, R108 ;  /* 0x000000a40c6c723c */ /* 0x044ff0000004186c */
[C---:B------:R-:W-:Y:S01]  /*12230*/  HMMA.16816.F32.BF16 R112, R12.reuse, R166, R112 ;  /* 0x000000a60c70723c */ /* 0x040fe20000041870 */
[----:B------:R-:W-:Y:S07]  /*12240*/  LDSM.16.MT88.4 R164, [R204+0x6880] ;  /* 0x00688000cca4783b */ /* 0x000fee0000004200 */
[C---:B------:R-:W-:Y:S08]  /*12250*/  HMMA.16816.F32.BF16 R116, R12.reuse, R20, R116 ;  /* 0x000000140c74723c */ /* 0x040ff00000041874 */
[C---:B------:R-:W-:Y:S01]  /*12260*/  HMMA.16816.F32.BF16 R120, R12.reuse, R22, R120 ;  /* 0x000000160c78723c */ /* 0x040fe20000041878 */
[----:B------:R-:W2:Y:S07]  /*12270*/  LDSM.16.MT88.4 R20, [R204+0x5080] ;  /* 0x00508000cc14783b */ /* 0x000eae0000004200 */
[C---:B---3--:R-:W-:Y:S08]  /*12280*/  HMMA.16816.F32.BF16 R124, R12.reuse, R152, R124 ;  /* 0x000000980c7c723c */ /* 0x048ff0000004187c */
[----:B------:R-:W-:Y:S07]  /*12290*/  HMMA.16816.F32.BF16 R128, R12, R154, R128 ;  /* 0x0000009a0c80723c */ /* 0x000fee0000041880 */
[----:B------:R-:W-:Y:S01]  /*122a0*/  F2FP.BF16.PACK_AB R12, R246, R191 ;  /* 0x000000bff60c723e */ /* 0x000fe200000010ff */
[----:B------:R-:W-:Y:S01]  /*122b0*/  FADD.FTZ R191, R191, R188 ;  /* 0x000000bcbfbf7221 */ /* 0x000fe20000010000 */
[----:B------:R-:W-:Y:S03]  /*122c0*/  F2FP.BF16.PACK_AB R13, R248, R245 ;  /* 0x000000f5f80d723e */ /* 0x000fe600000010ff */
[----:B------:R-:W-:Y:S01]  /*122d0*/  F2FP.BF16.PACK_AB R14, R250, R247 ;  /* 0x000000f7fa0e723e */ /* 0x000fe200000010ff */
[----:B------:R-:W-:Y:S01]  /*122e0*/  FADD.FTZ R245, R245, R190 ;  /* 0x000000bef5f57221 */ /* 0x000fe20000010000 */
[----:B-----5:R-:W-:Y:S01]  /*122f0*/  F2FP.BF16.PACK_AB R15, R252, R249 ;  /* 0x000000f9fc0f723e */ /* 0x020fe200000010ff */
[----:B------:R-:W-:Y:S02]  /*12300*/  FADD.FTZ R246, R246, R191 ;  /* 0x000000bff6f67221 */ /* 0x000fe40000010000 */
[----:B------:R-:W-:Y:S02]  /*12310*/  FADD.FTZ R248, R248, R245 ;  /* 0x000000f5f8f87221 */ /* 0x000fe40000010000 */
[----:B------:R-:W-:Y:S02]  /*12320*/  FADD.FTZ R239, R247, R246 ;  /* 0x000000f6f7ef7221 */ /* 0x000fe40000010000 */
[C---:B-1----:R-:W-:Y:S01]  /*12330*/  HMMA.16816.F32.BF16 R152, R12.reuse, R16, R8 ;  /* 0x000000100c98723c */ /* 0x042fe20000041808 */
[----:B------:R-:W1:Y:S02]  /*12340*/  LDSM.16.MT88.4 R8, [R208+0x6880] ;  /* 0x00688000d008783b */ /* 0x000e640000004200 */
[----:B------:R-:W-:Y:S02]  /*12350*/  FADD.FTZ R235, R249, R248 ;  /* 0x000000f8f9eb7221 */ /* 0x000fe40000010000 */
[----:B------:R-:W-:Y:S02]  /*12360*/  FADD.FTZ R239, R250, R239 ;  /* 0x000000effaef7221 */ /* 0x000fe40000010000 */
[----:B------:R-:W-:Y:S01]  /*12370*/  FADD.FTZ R235, R252, R235 ;  /* 0x000000ebfceb7221 */ /* 0x000fe20000010000 */
        /* <DEDUP_REMOVED lines=16> */
[----:B------:R-:W3:Y:S07]  /*12480*/  LDSM.16.MT88.4 R16, [R205+0x9880] ;  /* 0x00988000cd10783b */ /* 0x000eee0000004200 */
[C---:B----4-:R-:W-:Y:S08]  /*12490*/  HMMA.16816.F32.BF16 R52, R12.reuse, R24, R52 ;  /* 0x000000180c34723c */ /* 0x050ff00000041834 */
        /* <DEDUP_REMOVED lines=14> */
[C---:B-1----:R-:W-:Y:S08]  /*12580*/  HMMA.16816.F32.BF16 R108, R12.reuse, R8, R108 ;  /* 0x000000080c6c723c */ /* 0x042ff0000004186c */
[C---:B------:R-:W-:Y:S08]  /*12590*/  HMMA.16816.F32.BF16 R112, R12.reuse, R10, R112 ;  /* 0x0000000a0c70723c */ /* 0x040ff00000041870 */
[C---:B---3--:R-:W-:Y:S08]  /*125a0*/  HMMA.16816.F32.BF16 R116, R12.reuse, R16, R116 ;  /* 0x000000100c74723c */ /* 0x048ff00000041874 */
[C---:B------:R-:W-:Y:S08]  /*125b0*/  HMMA.16816.F32.BF16 R120, R12.reuse, R18, R120 ;  /* 0x000000120c78723c */ /* 0x040ff00000041878 */
[C---:B--2---:R-:W-:Y:S08]  /*125c0*/  HMMA.16816.F32.BF16 R124, R12.reuse, R20, R124 ;  /* 0x000000140c7c723c */ /* 0x044ff0000004187c */
[----:B------:R-:W-:Y:S01]  /*125d0*/  HMMA.16816.F32.BF16 R128, R12, R22, R128 ;  /* 0x000000160c80723c */ /* 0x000fe20000041880 */
[----:B------:R-:W-:-:S07]  /*125e0*/  @P0 BRA `(.L_x_2652) ;  /* 0xffffd7a000000947 */ /* 0x000fce000383ffff */
.L_x_2647:
        /* <DEDUP_REMOVED lines=10> */
.L_x_2664:
        /* <DEDUP_REMOVED lines=12> */
[----:B------:R-:W-:Y:S01]  /*12750*/  IMAD.IADD R5, R17, 0x1, R5 ;  /* 0x0000000111057824 */ /* 0x000fe200078e0205 */
[----:B------:R-:W-:Y:S01]  /*12760*/  ISETP.GE.AND P5, PT, R222, c[0x0][0x1d4], PT ;  /* 0x00007500de007a0c */ /* 0x000fe20003fa6270 */
[----:B------:R-:W-:Y:S01]  /*12770*/  @!P1 IMAD.MOV.U32 R4, RZ, RZ, c[0x0][0x20c] ;  /* 0x00008300ff049624 */ /* 0x000fe200078e00ff */
[----:B------:R-:W-:Y:S01]  /*12780*/  ISETP.GE.AND P4, PT, R219, c[0x0][0x1d4], PT ;  /* 0x00007500db007a0c */ /* 0x000fe20003f86270 */
[--C-:B------:R-:W-:Y:S01]  /*12790*/  IMAD.X R8, RZ, RZ, R229.reuse, P0 ;  /* 0x000000ffff087224 */ /* 0x100fe200000e06e5 */
[-C--:B------:R-:W-:Y:S02]  /*127a0*/  @!P1 LEA R13, P0, R11, R16.reuse, 0x5 ;  /* 0x000000100b0d9211 */ /* 0x080fe400078028ff */
[----:B------:R-:W-:Y:S02]  /*127b0*/  ISETP.GE.AND P3, PT, R217, c[0x0][0x1d4], PT ;  /* 0x00007500d9007a0c */ /* 0x000fe40003f66270 */
[----:B------:R-:W-:Y:S02]  /*127c0*/  @!P1 LEA.HI.X R11, R11, R5, R4, 0x5, P0 ;  /* 0x000000050b0b9211 */ /* 0x000fe400000f2c04 */
[-C--:B------:R-:W-:Y:S05]  /*127d0*/  IADD3 R9, P0, R224, R16.reuse, RZ ;  /* 0x00000010e0097210 */ /* 0x080fea0007f1e0ff */
[C-C-:B------:R-:W-:Y:S01]  /*127e0*/  IMAD.X R6, R5.reuse, 0x1, R229.reuse, P0 ;  /* 0x0000000105067824 */ /* 0x140fe200000e06e5 */
[-C--:B------:R-:W-:Y:S01]  /*127f0*/  IADD3 R7, P0, R14, R16.reuse, RZ ;  /* 0x000000100e077210 */ /* 0x080fe20007f1e0ff */
[----:B------:R-:W-:Y:S04]  /*12800*/  LDSM.16.M88.4 R24, [R214] ;  /* 0x00000000d618783b */ /* 0x000fe80000000200 */
[----:B------:R-:W-:Y:S01]  /*12810*/  IMAD.X R4, R5, 0x1, R8, P0 ;  /* 0x0000000105047824 */ /* 0x000fe200000e0608 */
[C---:B------:R-:W-:Y:S01]  /*12820*/  LEA R180, P0, R9.reuse, c[0x0][0x1f8], 0x1 ;  /* 0x00007e0009b47a11 */ /* 0x040fe200078008ff */
[----:B------:R-:W-:Y:S01]  /*12830*/  BSSY B0, `(.L_x_2654) ;  /* 0x000010e000007945 */ /* 0x000fe20003800000 */
[----:B------:R-:W-:Y:S02]  /*12840*/  LDSM.16.M88.4 R156, [R213+0xb080] ;  /* 0x00b08000d59c783b */ /* 0x000fe40000000200 */
[----:B------:R-:W-:Y:S02]  /*12850*/  LEA.HI.X R181, R9, c[0x0][0x1fc], R6, 0x1, P0 ;  /* 0x00007f0009b57a11 */ /* 0x000fe400000f0c06 */
[C---:B------:R-:W-:Y:S01]  /*12860*/  LEA R186, P0, R7.reuse, c[0x0][0x1f8], 0x1 ;  /* 0x00007e0007ba7a11 */ /* 0x040fe200078008ff */
[----:B------:R-:W-:Y:S03]  /*12870*/  LDSM.16.M88.4 R160, [R212] ;  /* 0x00000000d4a0783b */ /* 0x000fe60000000200 */
[----:B------:R-:W-:Y:S02]  /*12880*/  LEA.HI.X R187, R7, c[0x0][0x1fc], R4, 0x1, P0 ;  /* 0x00007f0007bb7a11 */ /* 0x000fe400000f0c04 */
[----:B------:R-:W-:Y:S01]  /*12890*/  IADD3 R12, P0, R224, 0x80, RZ ;  /* 0x00000080e00c7810 */ /* 0x000fe20007f1e0ff */
[----:B------:R-:W-:Y:S04]  /*128a0*/  LDSM.16.M88.4 R164, [R211] ;  /* 0x00000000d3a4783b */ /* 0x000fe80000000200 */
[--C-:B------:R-:W-:Y:S01]  /*128b0*/  IMAD.X R6, RZ, RZ, R229.reuse, P0 ;  /* 0x000000ffff067224 */ /* 0x100fe200000e06e5 */
[-C--:B------:R-:W-:Y:S01]  /*128c0*/  IADD3 R7, P0, R12, R16.reuse, RZ ;  /* 0x000000100c077210 */ /* 0x080fe20007f1e0ff */
[----:B------:R-:W-:Y:S04]  /*128d0*/  LDSM.16.M88.4 R168, [R203] ;  /* 0x00000000cba8783b */ /* 0x000fe80000000200 */
[----:B------:R-:W-:Y:S01]  /*128e0*/  IMAD.X R4, R5, 0x1, R6, P0 ;  /* 0x0000000105047824 */ /* 0x000fe200000e0606 */
[C---:B------:R-:W-:Y:S01]  /*128f0*/  LEA R184, P0, R7.reuse, c[0x0][0x1f8], 0x1 ;  /* 0x00007e0007b87a11 */ /* 0x040fe200078008ff */
[----:B------:R-:W-:Y:S03]  /*12900*/  LDSM.16.M88.4 R172, [R202] ;  /* 0x00000000caac783b */ /* 0x000fe60000000200 */
[----:B------:R-:W-:Y:S02]  /*12910*/  LEA.HI.X R185, R7, c[0x0][0x1fc], R4, 0x1, P0 ;  /* 0x00007f0007b97a11 */ /* 0x000fe400000f0c04 */
[----:B------:R-:W-:Y:S05]  /*12920*/  IADD3 R10, P0, R224, 0xc0, RZ ;  /* 0x000000c0e00a7810 */ /* 0x000fea0007f1e0ff */
[----:B------:R-:W-:Y:S01]  /*12930*/  IMAD.X R4, RZ, RZ, R229, P0 ;  /* 0x000000ffff047224 */ /* 0x000fe200000e06e5 */
[----:B------:R-:W-:Y:S05]  /*12940*/  IADD3 R16, P0, R10, R16, RZ ;  /* 0x000000100a107210 */ /* 0x000fea0007f1e0ff */
[----:B------:R-:W-:Y:S01]  /*12950*/  IMAD.X R5, R5, 0x1, R4, P0 ;  /* 0x0000000105057824 */ /* 0x000fe200000e0604 */
[C---:B------:R-:W-:Y:S04]  /*12960*/  LEA R250, P0, R16.reuse, c[0x0][0x1f8], 0x1 ;  /* 0x00007e0010fa7a11 */ /* 0x040fe800078008ff */
[----:B------:R-:W-:Y:S02]  /*12970*/  LEA.HI.X R251, R16, c[0x0][0x1fc], R5, 0x1, P0 ;  /* 0x00007f0010fb7a11 */ /* 0x000fe400000f0c05 */
[----:B------:R-:W-:Y:S01]  /*12980*/  @!P1 IADD3 R9, P0, R13, R14, RZ ;  /* 0x0000000e0d099210 */ /* 0x000fe20007f1e0ff */
[----:B------:R-:W-:Y:S04]  /*12990*/  LDSM.16.M88.4 R16, [R213+0xa880] ;  /* 0x00a88000d510783b */ /* 0x000fe80000000200 */
[----:B------:R-:W-:Y:S01]  /*129a0*/  @!P1 IMAD.X R8, R11, 0x1, R8, P0 ;  /* 0x000000010b089824 */ /* 0x000fe200000e0608 */
[----:B------:R-:W-:Y:S05]  /*129b0*/  @!P1 IADD3 R7, P0, R13, R12, RZ ;  /* 0x0000000c0d079210 */ /* 0x000fea0007f1e0ff */
[----:B------:R-:W-:Y:S01]  /*129c0*/  @!P1 IMAD.X R6, R11, 0x1, R6, P0 ;  /* 0x000000010b069824 */ /* 0x000fe200000e0606 */
        /* <DEDUP_REMOVED lines=8> */
[----:B------:R-:W1:Y:S01]  /*12a50*/  LDSM.16.M88.4 R8, [R213+0xa080] ;  /* 0x00a08000d508783b */ /* 0x000e620000000200 */
[C---:B------:R-:W-:Y:S04]  /*12a60*/  @!P1 LEA R244, P0, R7.reuse, c[0x0][0x1f8], 0x1 ;  /* 0x00007e0007f49a11 */ /* 0x040fe800078008ff */
[----:B------:R-:W-:Y:S01]  /*12a70*/  @!P1 LEA.HI.X R245, R7, c[0x0][0x1fc], R6, 0x1, P0 ;  /* 0x00007f0007f59a11 */ /* 0x000fe200000f0c06 */
[----:B------:R-:W-:Y:S01]  /*12a80*/  @!PT LDS RZ, [RZ] ;  /* 0x00000000fffff984 */ /* 0x000fe20000000800 */
[----:B------:R-:W-:Y:S01]  /*12a90*/  @!PT LDS RZ, [RZ] ;  /* 0x00000000fffff984 */ /* 0x000fe20000000800 */
[----:B------:R-:W-:Y:S01]  /*12aa0*/  @!PT LDS RZ, [RZ] ;  /* 0x00000000fffff984 */ /* 0x000fe20000000800 */
[----:B------:R2:W-:Y:S01]  /*12ab0*/  LDGSTS.E.BYPASS.LTC128B.128 [R223+0x4080], [R180.64], !P6 ;  /* 0x04080000b4df7fae */ /* 0x0005e2000f101d56 */
[C---:B------:R-:W-:Y:S04]  /*12ac0*/  @!P1 LEA R190, P0, R5.reuse, c[0x0][0x1f8], 0x1 ;  /* 0x00007e0005be9a11 */ /* 0x040fe800078008ff */
[----:B------:R-:W-:Y:S01]  /*12ad0*/  @!P1 LEA.HI.X R191, R5, c[0x0][0x1fc], R4, 0x1, P0 ;  /* 0x00007f0005bf9a11 */ /* 0x000fe200000f0c04 */
[----:B------:R3:W-:Y:S01]  /*12ae0*/  LDGSTS.E.BYPASS.LTC128B.128 [R223+0x5880], [R186.64], !P5 ;  /* 0x05880000badf7fae */ /* 0x0007e2000e901d56 */
[----:B------:R-:W-:Y:S04]  /*12af0*/  ISETP.GT.AND P0, PT, R238, R221, PT ;  /* 0x000000ddee00720c */ /* 0x000fe80003f04270 */
[----:B------:R3:W-:Y:S05]  /*12b00*/  LDGSTS.E.BYPASS.LTC128B.128 [R223+0x7080], [R184.64], !P4 ;  /* 0x07080000b8df7fae */ /* 0x0007ea000e101d56 */
[----:B------:R4:W-:Y:S05]  /*12b10*/  LDGSTS.E.BYPASS.LTC128B.128 [R223+0x8880], [R250.64], !P3 ;  /* 0x08880000fadf7fae */ /* 0x0009ea000d901d56 */
[----:B------:R4:W-:Y:S05]  /*12b20*/  @!P1 LDGSTS.E.BYPASS.LTC128B.128 [R223+0x5080], [R248.64], !P6 ;  /* 0x05080000f8df9fae */ /* 0x0009ea000f101d56 */
[----:B------:R4:W-:Y:S05]  /*12b30*/  @!P1 LDGSTS.E.BYPASS.LTC128B.128 [R223+0x6880], [R246.64], !P5 ;  /* 0x06880000f6df9fae */ /* 0x0009ea000e901d56 */
[----:B------:R4:W-:Y:S01]  /*12b40*/  @!P1 LDGSTS.E.BYPASS.LTC128B.128 [R223+0x8080], [R244.64], !P4 ;  /* 0x08080000f4df9fae */ /* 0x0009e2000e101d56 */
[C---:B-1----:R-:W-:Y:S04]  /*12b50*/  HMMA.16816.F32.BF16 R4, R24.reuse, R8, RZ ;  /* 0x000000081804723c */ /* 0x042fe800000418ff */
[----:B------:R4:W-:Y:S05]  /*12b60*/  @!P1 LDGSTS.E.BYPASS.LTC128B.128 [R223+0x9880], [R190.64], !P3 ;  /* 0x09880000bedf9fae */ /* 0x0009ea000d901d56 */
[----:B------:R-:W-:Y:S01]  /*12b70*/  LDSM.16.M88.4 R176, [R210] ;  /* 0x00000000d2b0783b */ /* 0x000fe20000000200 */
[C---:B------:R-:W-:Y:S04]  /*12b80*/  HMMA.16816.F32.BF16 R8, R24.reuse, R10, RZ ;  /* 0x0000000a1808723c */ /* 0x040fe800000418ff */
[----:B------:R-:W0:Y:S04]  /*12b90*/  LDGDEPBAR ;  /* 0x00000000000079af */ /* 0x000e280000000000 */
[C---:B------:R-:W-:Y:S01]  /*12ba0*/  HMMA.16816.F32.BF16 R12, R24.reuse, R16, RZ ;  /* 0x00000010180c723c */ /* 0x040fe200000418ff */
[----:B--2---:R-:W1:Y:S05]  /*12bb0*/  LDSM.16.M88.4 R180, [R207+0xa080] ;  /* 0x00a08000cfb4783b */ /* 0x004e6a0000000200 */
[----:B---3--:R-:W-:Y:S02]  /*12bc0*/  LDSM.16.M88.4 R184, [R207+0xb080] ;  /* 0x00b08000cfb8783b */ /* 0x008fe40000000200 */
[C---:B------:R-:W-:Y:S08]  /*12bd0*/  HMMA.16816.F32.BF16 R16, R24.reuse, R18, RZ ;  /* 0x000000121810723c */ /* 0x040ff000000418ff */
[C---:B------:R-:W-:Y:S08]  /*12be0*/  HMMA.16816.F32.BF16 R20, R24.reuse, R156, RZ ;  /* 0x0000009c1814723c */ /* 0x040ff000000418ff */
[----:B------:R-:W-:Y:S01]  /*12bf0*/  HMMA.16816.F32.BF16 R24, R24, R158, RZ ;  /* 0x0000009e1818723c */ /* 0x000fe200000418ff */
[----:B------:R-:W2:Y:S07]  /*12c00*/  LDSM.16.M88.4 R156, [R207+0xa880] ;  /* 0x00a88000cf9c783b */ /* 0x000eae0000000200 */
        /* <DEDUP_REMOVED lines=8> */
[----:B------:R-:W5:Y:S05]  /*12c90*/  LDSM.16.M88.4 R160, [R201+0x800] ;  /* 0x00080000c9a0783b */ /* 0x000f6a0000000200 */
[----:B------:R-:W3:Y:S02]  /*12ca0*/  LDSM.16.M88.4 R172, [R201+0x1000] ;  /* 0x00100000c9ac783b */ /* 0x000ee40000000200 */
        /* <DEDUP_REMOVED lines=13> */
[C---:B-----5:R-:W-:Y:S08]  /*12d80*/  HMMA.16816.F32.BF16 R12, R164.reuse, R160, R12 ;  /* 0x000000a0a40c723c */ /* 0x060ff0000004180c */
[C---:B------:R-:W-:Y:S01]  /*12d90*/  HMMA.16816.F32.BF16 R16, R164.reuse, R162, R16 ;  /* 0x000000a2a410723c */ /* 0x040fe20000041810 */
[----:B------:R-:W3:Y:S07]  /*12da0*/  LDSM.16.M88.4 R160, [R212+0x4000] ;  /* 0x00400000d4a0783b */ /* 0x000eee0000000200 */
[C---:B------:R-:W-:Y:S08]  /*12db0*/  HMMA.16816.F32.BF16 R20, R164.reuse, R172, R20 ;  /* 0x000000aca414723c */ /* 0x040ff00000041814 */
[----:B------:R-:W-:Y:S01]  /*12dc0*/  HMMA.16816.F32.BF16 R24, R164, R174, R24 ;  /* 0x000000aea418723c */ /* 0x000fe20000041818 */
[----:B------:R-:W5:Y:S05]  /*12dd0*/  LDSM.16.M88.4 R164, [R199] ;  /* 0x00000000c7a4783b */ /* 0x000f6a0000000200 */
[----:B------:R-:W3:Y:S02]  /*12de0*/  LDSM.16.M88.4 R172, [R198] ;  /* 0x00000000c6ac783b */ /* 0x000ee40000000200 */
        /* <DEDUP_REMOVED lines=13> */
[C---:B-----5:R-:W-:Y:S08]  /*12ec0*/  HMMA.16816.F32.BF16 R12, R160.reuse, R164, R12 ;  /* 0x000000a4a00c723c */ /* 0x060ff0000004180c */
[C---:B------:R-:W-:Y:S01]  /*12ed0*/  HMMA.16816.F32.BF16 R16, R160.reuse, R166, R16 ;  /* 0x000000a6a010723c */ /* 0x040fe20000041810 */
[----:B------:R-:W3:Y:S07]  /*12ee0*/  LDSM.16.M88.4 R164, [R209+0x4000] ;  /* 0x00400000d1a4783b */ /* 0x000eee0000000200 */
        /* <DEDUP_REMOVED lines=94> */
[C---:B-----5:R-:W-:Y:S08]  /*134d0*/  HMMA.16816.F32.BF16 R12, R164.reuse, R160, R12 ;  /* 0x000000a0a40c723c */ /* 0x060ff0000004180c */
[C---:B------:R-:W-:Y:S08]  /*134e0*/  HMMA.16816.F32.BF16 R16, R164.reuse, R162, R16 ;  /* 0x000000a2a410723c */ /* 0x040ff00000041810 */
[C---:B------:R-:W-:Y:S08]  /*134f0*/  HMMA.16816.F32.BF16 R20, R164.reuse, R172, R20 ;  /* 0x000000aca414723c */ /* 0x040ff00000041814 */
[----:B------:R-:W-:Y:S01]  /*13500*/  HMMA.16816.F32.BF16 R24, R164, R174, R24 ;  /* 0x000000aea418723c */ /* 0x000fe20000041818 */
[----:B------:R-:W-:Y:S07]  /*13510*/  @!UPT UIADD3 URZ, URZ, URZ, URZ ;  /* 0x0000003f3f3ff290 */ /* 0x000fee000fffe03f */
[----:B------:R-:W-:-:S11]  /*13520*/  @!P0 BRA `(.L_x_2655) ;  /* 0x000003e000008947 */ /* 0x000fd60003800000 */
[----:B----4-:R-:W-:Y:S02]  /*13530*/  IADD3 R156, R238, -0x1, RZ ;  /* 0xffffffffee9c7810 */ /* 0x010fe40007ffe0ff */
[----:B------:R-:W-:Y:S02]  /*13540*/  ISETP.GE.AND P1, PT, R240, 0x1, PT ;  /* 0x00000001f000780c */ /* 0x000fe40003f26270 */
[----:B------:R-:W-:Y:S01]  /*13550*/  SHF.R.S32.HI R163, RZ, 0x1f, R156 ;  /* 0x0000001fffa37819 */ /* 0x000fe2000001149c */
        /* <DEDUP_REMOVED lines=12> */
[----:B------:R-:W-:Y:S01]  /*13620*/  @P1 IMAD.X R164, R163, 0x1, R237, P0 ;  /* 0x00000001a3a41824 */ /* 0x000fe200000e06ed */
[-C--:B------:R-:W-:Y:S05]  /*13630*/  @P1 IADD3 R165, P0, R161, R172.reuse, RZ ;  /* 0x000000aca1a51210 */ /* 0x080fea0007f1e0ff */
[C---:B------:R-:W-:Y:S01]  /*13640*/  @P1 IMAD.X R162, R163.reuse, 0x1, R158, P0 ;  /* 0x00000001a3a21824 */ /* 0x040fe200000e069e */
        /* <DEDUP_REMOVED lines=24> */
[C---:B------:R-:W-:Y:S05]  /*137d0*/  @P0 IADD3 R161, P2, R162.reuse, R161, RZ ;  /* 0x000000a1a2a10210 */ /* 0x040fea0007f5e0ff */
[C---:B------:R-:W-:Y:S01]  /*137e0*/  @P0 IMAD.X R158, R163.reuse, 0x1, R158, P2 ;  /* 0x00000001a39e0824 */ /* 0x040fe200010e069e */
[C---:B------:R-:W-:Y:S05]  /*137f0*/  @P0 IADD3 R160, P2, R162.reuse, R160, RZ ;  /* 0x000000a0a2a00210 */ /* 0x040fea0007f5e0ff */
[C---:B------:R-:W-:Y:S01]  /*13800*/  @P0 IMAD.X R157, R163.reuse, 0x1, R157, P2 ;  /* 0x00000001a39d0824 */ /* 0x040fe200010e069d */
[C---:B------:R-:W-:Y:S05]  /*13810*/  @P0 IADD3 R159, P2, R162.reuse, R159, RZ ;  /* 0x0000009fa29f0210 */ /* 0x040fea0007f5e0ff */
[C---:B------:R-:W-:Y:S01]  /*13820*/  @P0 IMAD.X R156, R163.reuse, 0x1, R156, P2 ;  /* 0x00000001a39c0824 */ /* 0x040fe200010e069c */
        /* <DEDUP_REMOVED lines=14> */
.L_x_2655:
[----:B----4-:R-:W-:Y:S05]  /*13910*/  BSYNC B0 ;  /* 0x0000000000007941 */ /* 0x010fea0003800000 */
.L_x_2654:
        /* <DEDUP_REMOVED lines=33> */
.L_x_2658:
[----:B------:R-:W-:Y:S04]  /*13b30*/  MOV R156, c[0x0][0x32c] ;  /* 0x0000cb00009c7a02 */ /* 0x000fe80000000f00 */
[----:B------:R-:W-:Y:S11]  /*13b40*/  ISETP.NE.AND P0, PT, R156, 0x1, PT ;  /* 0x000000019c00780c */ /* 0x000ff60003f05270 */
[----:B------:R-:W-:Y:S02]  /*13b50*/  @!UPT UIADD3 URZ, URZ, URZ, URZ ;  /* 0x0000003f3f3ff290 */ /* 0x000fe4000fffe03f */
[----:B------:R-:W-:Y:S05]  /*13b60*/  @P0 IMAD.HI.U32 R156, R158, c[0x0][0x330], RZ ;  /* 0x0000cc009e9c0a27 */ /* 0x000fea00078e00ff */
[----:B------:R-:W-:Y:S02]  /*13b70*/  @P0 SHF.R.U32.HI R158, RZ, c[0x0][0x334], R156 ;  /* 0x0000cd00ff9e0a19 */ /* 0x000fe4000001169c */
.L_x_2659:
[----:B------:R-:W-:Y:S05]  /*13b80*/  BSYNC B0 ;  /* 0x0000000000007941 */ /* 0x000fea0003800000 */
.L_x_2657:
[----:B------:R-:W-:Y:S05]  /*13b90*/  IMAD R158, R158, c[0x0][0x32c], R161 ;  /* 0x0000cb009e9e7a24 */ /* 0x000fea00078e02a1 */
[----:B------:R-:W-:Y:S02]  /*13ba0*/  IADD3 R157, R158, c[0x0][0x32c], RZ ;  /* 0x0000cb009e9d7a10 */ /* 0x000fe40007ffe0ff */
[----:B------:R-:W-:Y:S02]  /*13bb0*/  IMNMX R167, R167, R158, !PT ;  /* 0x0000009ea7a77217 */ /* 0x000fe40007800200 */
[----:B------:R-:W-:Y:S02]  /*13bc0*/  IMNMX R168, R168, R157, PT ;  /* 0x0000009da8a87217 */ /* 0x000fe40003800200 */
.L_x_2656:
[C---:B------:R-:W-:Y:S01]  /*13bd0*/  ISETP.GE.AND P0, PT, R165.reuse, 0x2, PT ;  /* 0x00000002a500780c */ /* 0x040fe20003f06270 */
[----:B------:R-:W1:Y:S01]  /*13be0*/  SHFL.IDX PT, R164, R164, 0x1, 0x1c1f ;  /* 0x003c1f00a4a47f89 */ /* 0x000e6200000e0000 */
[----:B------:R-:W-:Y:S02]  /*13bf0*/  ISETP.GE.AND P1, PT, R165, 0x9, PT ;  /* 0x00000009a500780c */ /* 0x000fe40003f26270 */
[----:B------:R-:W-:Y:S02]  /*13c00*/  P2R R160, PR, RZ, 0x1 ;  /* 0x00000001ffa07803 */ /* 0x000fe40000000000 */
[----:B------:R-:W-:Y:S02]  /*13c10*/  ISETP.GT.AND P0, PT, R167, 0x1, !P0 ;  /* 0x00000001a700780c */ /* 0x000fe40004704270 */
[----:B------:R-:W-:Y:S02]  /*13c20*/  P2R R159, PR, RZ, 0x2 ;  /* 0x00000002ff9f7803 */ /* 0x000fe40000000000 */
[C---:B------:R-:W-:Y:S02]  /*13c30*/  ISETP.LT.OR P0, PT, R168.reuse, 0x2, P0 ;  /* 0x00000002a800780c */ /* 0x040fe40000701670 */
[----:B------:R-:W-:Y:S02]  /*13c40*/  ISETP.GE.AND P6, PT, R165, 0x19, PT ;  /* 0x00000019a500780c */ /* 0x000fe40003fc6270 */
[----:B------:R-:W-:Y:S02]  /*13c50*/  FSEL R158, R5, -INF , !P0 ;  /* 0xff800000059e7808 */ /* 0x000fe40004000000 */
[----:B------:R-:W-:Y:S02]  /*13c60*/  ISETP.GT.AND P0, PT, R167, 0x8, !P1 ;  /* 0x00000008a700780c */ /* 0x000fe40004f04270 */
[----:B------:R-:W-:Y:S02]  /*13c70*/  ISETP.GE.AND P1, PT, R165, 0xa, PT ;  /* 0x0000000aa500780c */ /* 0x000fe40003f26270 */
[----:B------:R-:W-:Y:S02]  /*13c80*/  ISETP.LT.OR P0, PT, R168, 0x9, P0 ;  /* 0x00000009a800780c */ /* 0x000fe40000701670 */
[----:B------:R-:W-:Y:S02]  /*13c90*/  P2R R157, PR, RZ, 0x2 ;  /* 0x00000002ff9d7803 */ /* 0x000fe40000000000 */
[----:B------:R-:W-:Y:S01]  /*13ca0*/  FSEL R176, R8, -INF , !P0 ;  /* 0xff80000008b07808 */ /* 0x000fe20004000000 */
[--C-:B-1----:R-:W-:Y:S01]  /*13cb0*/  IMAD.IADD R163, R163, 0x1, R164.reuse ;  /* 0x00000001a3a37824 */ /* 0x102fe200078e02a4 */
[----:B------:R-:W-:Y:S02]  /*13cc0*/  ISETP.GT.AND P0, PT, R167, 0x9, !P1 ;  /* 0x00000009a700780c */ /* 0x000fe40004f04270 */
[----:B------:R-:W-:Y:S02]  /*13cd0*/  ISETP.GE.AND P1, PT, R165, 0x11, PT ;  /* 0x00000011a500780c */ /* 0x000fe40003f26270 */
[C---:B------:R-:W-:Y:S02]  /*13ce0*/  ISETP.LT.OR P0, PT, R168.reuse, 0xa, P0 ;  /* 0x0000000aa800780c */ /* 0x040fe40000701670 */
        /* <DEDUP_REMOVED lines=9> */
[C---:B------:R-:W-:Y:S02]  /*13d80*/  ISETP.LT.OR P0, PT, R168.reuse, 0x12, P0 ;  /* 0x00000012a800780c */ /* 0x040fe40000701670 */
        /* <DEDUP_REMOVED lines=9> */
[C---:B------:R-:W-:Y:S04]  /*13e20*/  ISETP.LT.OR P0, PT, R168.reuse, 0x1a, P0 ;  /* 0x0000001aa800780c */ /* 0x040fe80000701670 */
[----:B------:R-:W-:Y:S02]  /*13e30*/  FSEL R166, R17, -INF , !P0 ;  /* 0xff80000011a67808 */ /* 0x000fe40004000000 */
[C---:B------:R-:W-:Y:S04]  /*13e40*/  ISETP.GT.AND P0, PT, R167.reuse, 0x20, !P4 ;  /* 0x00000020a700780c */ /* 0x040fe80006704270 */
[----:B------:R-:W-:Y:S04]  /*13e50*/  ISETP.LT.OR P0, PT, R168, 0x21, P0 ;  /* 0x00000021a800780c */ /* 0x000fe80000701670 */
[----:B------:R-:W-:Y:S02]  /*13e60*/  FSEL R243, R20, -INF , !P0 ;  /* 0xff80000014f37808 */ /* 0x000fe40004000000 */
[----:B------:R-:W-:Y:S04]  /*13e70*/  ISETP.GT.AND P0, PT, R167, 0x21, !P3 ;  /* 0x00000021a700780c */ /* 0x000fe80005f04270 */
[C---:B------:R-:W-:Y:S04]  /*13e80*/  ISETP.LT.OR P0, PT, R168.reuse, 0x22, P0 ;  /* 0x00000022a800780c */ /* 0x040fe80000701670 */
[----:B------:R-:W-:Y:S02]  /*13e90*/  FSEL R191, R21, -INF , !P0 ;  /* 0xff80000015bf7808 */ /* 0x000fe40004000000 */
[C---:B------:R-:W-:Y:S04]  /*13ea0*/  ISETP.GT.AND P0, PT, R167.reuse, 0x28, !P2 ;  /* 0x00000028a700780c */ /* 0x040fe80005704270 */
        /* <DEDUP_REMOVED lines=27> */
.L_x_2662:
[----:B------:R-:W-:Y:S04]  /*14060*/  MOV R12, c[0x0][0x32c] ;  /* 0x0000cb00000c7a02 */ /* 0x000fe80000000f00 */
[----:B------:R-:W-:Y:S11]  /*14070*/  ISETP.NE.AND P0, PT, R12, 0x1, PT ;  /* 0x000000010c00780c */ /* 0x000ff60003f05270 */
[----:B------:R-:W-:Y:S02]  /*14080*/  @!UPT UIADD3 URZ, URZ, URZ, URZ ;  /* 0x0000003f3f3ff290 */ /* 0x000fe4000fffe03f */
[----:B------:R-:W-:Y:S05]  /*14090*/  @P0 IMAD.HI.U32 R12, R164, c[0x0][0x330], RZ ;  /* 0x0000cc00a40c0a27 */ /* 0x000fea00078e00ff */
[----:B------:R-:W-:Y:S02]  /*140a0*/  @P0 SHF.R.U32.HI R164, RZ, c[0x0][0x334], R12 ;  /* 0x0000cd00ffa40a19 */ /* 0x000fe4000001160c */
.L_x_2663:
[----:B------:R-:W-:Y:S05]  /*140b0*/  BSYNC B0 ;  /* 0x0000000000007941 */ /* 0x000fea0003800000 */
.L_x_2661:
[----:B------:R-:W-:Y:S05]  /*140c0*/  IMAD R161, R164, c[0x0][0x32c], R161 ;  /* 0x0000cb00a4a17a24 */ /* 0x000fea00078e02a1 */
[----:B------:R-:W-:Y:S02]  /*140d0*/  IADD3 R12, R161, c[0x0][0x32c], RZ ;  /* 0x0000cb00a10c7a10 */ /* 0x000fe40007ffe0ff */
[----:B------:R-:W-:Y:S02]  /*140e0*/  IMNMX R4, R4, R161, !PT ;  /* 0x000000a104047217 */ /* 0x000fe40007800200 */
[----:B------:R-:W-:Y:S02]  /*140f0*/  IMNMX R163, R163, R12, PT ;  /* 0x0000000ca3a37217 */ /* 0x000fe40003800200 */
.L_x_2660:
[----:B------:R-:W-:Y:S02]  /*14100*/  ISETP.GT.AND P0, PT, R4, RZ, !P1 ;  /* 0x000000ff0400720c */ /* 0x000fe40004f04270 */
[----:B------:R-:W-:Y:S02]  /*14110*/  ISETP.NE.AND P1, PT, R9, RZ, PT ;  /* 0x000000ff0900720c */ /* 0x000fe40003f25270 */
[C---:B------:R-:W-:Y:S04]  /*14120*/  ISETP.LT.OR P0, PT, R163.reuse, 0x1, P0 ;  /* 0x00000001a300780c */ /* 0x040fe80000701670 */
[----:B------:R-:W-:Y:S02]  /*14130*/  FSEL R13, R6, -INF , !P0 ;  /* 0xff800000060d7808 */ /* 0x000fe40004000000 */
[----:B------:R-:W-:Y:S04]  /*14140*/  ISETP.NE.AND P0, PT, R160, RZ, PT ;  /* 0x000000ffa000720c */ /* 0x000fe80003f05270 */
[C---:B------:R-:W-:Y:S04]  /*14150*/  ISETP.GT.AND P0, PT, R4.reuse, 0x1, !P0 ;  /* 0x000000010400780c */ /* 0x040fe80004704270 */
        /* <DEDUP_REMOVED lines=24> */
[C---:B------:R-:W-:Y:S02]  /*142e0*/  ISETP.LT.OR P0, PT, R163.reuse, 0x19, P0 ;  /* 0x00000019a300780c */ /* 0x040fe40000701670 */
        /* <DEDUP_REMOVED lines=14> */
[C---:B------:R-:W-:Y:S01]  /*143d0*/  ISETP.GT.AND P0, PT, R4.reuse, 0x21, !P3 ;  /* 0x000000210400780c */ /* 0x040fe20005f04270 */
[----:B------:R-:W1:Y:S03]  /*143e0*/  SHFL.BFLY PT, R5, R6, 0x2, 0x1f ;  /* 0x0c401f0006057f89 */ /* 0x000e6600000e0000 */
[----:B------:R-:W-:Y:S04]  /*143f0*/  ISETP.LT.OR P0, PT, R163, 0x22, P0 ;  /* 0x00000022a300780c */ /* 0x000fe80000701670 */
[----:B------:R-:W-:Y:S02]  /*14400*/  FSEL R184, R23, -INF , !P0 ;  /* 0xff80000017b87808 */ /* 0x000fe40004000000 */
[----:B------:R-:W-:Y:S04]  /*14410*/  ISETP.GT.AND P0, PT, R4, 0x28, !P2 ;  /* 0x000000280400780c */ /* 0x000fe80005704270 */
[C---:B------:R-:W-:Y:S04]  /*14420*/  ISETP.LT.OR P0, PT, R163.reuse, 0x29, P0 ;  /* 0x00000029a300780c */ /* 0x040fe80000701670 */
[----:B------:R-:W-:Y:S02]  /*14430*/  FSEL R10, R26, -INF , !P0 ;  /* 0xff8000001a0a7808 */ /* 0x000fe40004000000 */
[----:B------:R-:W-:Y:S04]  /*14440*/  ISETP.GT.AND P0, PT, R4, 0x29, !P1 ;  /* 0x000000290400780c */ /* 0x000fe80004f04270 */
[----:B------:R-:W-:Y:S02]  /*14450*/  ISETP.LT.OR P0, PT, R163, 0x2a, P0 ;  /* 0x0000002aa300780c */ /* 0x000fe40000701670 */
[----:B-1----:R-:W-:Y:S02]  /*14460*/  FMNMX.FTZ R4, R6, R5, !PT ;  /* 0x0000000506047209 */ /* 0x002fe40007810000 */
[----:B------:R-:W-:Y:S02]  /*14470*/  FMNMX.FTZ R5, R13, R0, !PT ;  /* 0x000000000d057209 */ /* 0x000fe40007810000 */
[----:B------:R-:W-:Y:S01]  /*14480*/  FSEL R8, R27, -INF , !P0 ;  /* 0xff8000001b087808 */ /* 0x000fe20004000000 */
[----:B------:R-:W1:Y:S01]  /*14490*/  SHFL.BFLY PT, R157, R4, 0x1, 0x1f ;  /* 0x0c201f00049d7f89 */ /* 0x000e6200000e0000 */
[----:B------:R-:W-:Y:S04]  /*144a0*/  FMNMX.FTZ R5, R20, R5, !PT ;  /* 0x0000000514057209 */ /* 0x000fe80007810000 */
[----:B------:R-:W-:Y:S03]  /*144b0*/  FMNMX.FTZ R5, R16, R5, !PT ;  /* 0x0000000510057209 */ /* 0x000fe60007810000 */
[----:B------:R-:W-:Y:S01]  /*144c0*/  LDSM.16.MT88.4 R24, [R205+0x4080] ;  /* 0x00408000cd18783b */ /* 0x000fe20000004200 */
[----:B------:R-:W-:Y:S04]  /*144d0*/  FMNMX.FTZ R5, R12, R5, !PT ;  /* 0x000000050c057209 */ /* 0x000fe80007810000 */
[----:B------:R-:W-:Y:S04]  /*144e0*/  FMNMX.FTZ R5, R168, R5, !PT ;  /* 0x00000005a8057209 */ /* 0x000fe80007810000 */
[----:B------:R-:W-:Y:S04]  /*144f0*/  FMNMX.FTZ R5, R164, R5, !PT ;  /* 0x00000005a4057209 */ /* 0x000fe80007810000 */
[----:B------:R-:W-:Y:S02]  /*14500*/  FMNMX.FTZ R5, R162, R5, !PT ;  /* 0x00000005a2057209 */ /* 0x000fe40007810000 */
[----:B-1----:R-:W-:Y:S02]  /*14510*/  FMNMX.FTZ R157, R4, R157, !PT ;  /* 0x0000009d049d7209 */ /* 0x002fe40007810000 */
[----:B------:R-:W-:Y:S02]  /*14520*/  FMNMX.FTZ R5, R160, R5, !PT ;  /* 0x00000005a0057209 */ /* 0x000fe40007810000 */
[C---:B------:R-:W-:Y:S01]  /*14530*/  FSETP.NEU.FTZ.AND P0, PT, R157.reuse, -INF , PT ;  /* 0xff8000009d00780b */ /* 0x040fe20003f1d000 */
[C---:B------:R-:W-:Y:S01]  /*14540*/  FMUL.FTZ R11, R157.reuse, c[0x0][0x2d0] ;  /* 0x0000b4009d0b7a20 */ /* 0x040fe20000410000 */
[----:B------:R-:W-:Y:S02]  /*14550*/  FMNMX.FTZ R5, R188, R5, !PT ;  /* 0x00000005bc057209 */ /* 0x000fe40007810000 */
[----:B------:R-:W-:Y:S02]  /*14560*/  FSEL R7, R157, RZ, P0 ;  /* 0x000000ff9d077208 */ /* 0x000fe40000000000 */
[----:B------:R-:W-:Y:S02]  /*14570*/  FMNMX.FTZ R5, R184, R5, !PT ;  /* 0x00000005b8057209 */ /* 0x000fe40007810000 */
[----:B------:R-:W-:Y:S01]  /*14580*/  FSEL R11, R11, RZ, P0 ;  /* 0x000000ff0b0b7208 */ /* 0x000fe20000000000 */
[----:B------:R-:W-:Y:S01]  /*14590*/  FADD.FTZ R7, -R7, R2 ;  /* 0x0000000207077221 */ /* 0x000fe20000010100 */
[----:B------:R-:W-:Y:S03]  /*145a0*/  FMNMX.FTZ R5, R10, R5, !PT ;  /* 0x000000050a057209 */ /* 0x000fe60007810000 */
[--C-:B------:R-:W-:Y:S01]  /*145b0*/  FFMA.FTZ R183, R17, c[0x0][0x2d0], -R11.reuse ;  /* 0x0000b40011b77a23 */ /* 0x100fe2000001080b */
[----:B------:R-:W-:Y:S01]  /*145c0*/  FMNMX.FTZ R6, R8, R5, !PT ;  /* 0x0000000508067209 */ /* 0x000fe20007810000 */
[--C-:B------:R-:W-:Y:S02]  /*145d0*/  FFMA.FTZ R181, R176, c[0x0][0x2d0], -R11.reuse ;  /* 0x0000b400b0b57a23 */ /* 0x100fe4000001080b */
[----:B------:R-:W-:Y:S01]  /*145e0*/  FMUL.FTZ R2, R7, c[0x0][0x2d0] ;  /* 0x0000b40007027a20 */ /* 0x000fe20000410000 */
[----:B------:R-:W-:Y:S01]  /*145f0*/  LDSM.16.MT88.4 R176, [R206+0x7880] ;  /* 0x00788000ceb0783b */ /* 0x000fe20000004200 */
[--C-:B------:R-:W-:Y:S01]  /*14600*/  FFMA.FTZ R158, R158, c[0x0][0x2d0], -R11.reuse ;  /* 0x0000b4009e9e7a23 */ /* 0x100fe2000001080b */
[----:B------:R-:W-:Y:S01]  /*14610*/  MUFU.EX2 R183, R183 ;  /* 0x000000b700b77308 */ /* 0x000fe20000000800 */
[--C-:B------:R-:W-:Y:S02]  /*14620*/  FFMA.FTZ R156, R156, c[0x0][0x2d0], -R11.reuse ;  /* 0x0000b4009c9c7a23 */ /* 0x100fe4000001080b */
[--C-:B------:R-:W-:Y:S02]  /*14630*/  FFMA.FTZ R244, R174, c[0x0][0x2d0], -R11.reuse ;  /* 0x0000b400aef47a23 */ /* 0x100fe4000001080b */
[--C-:B------:R-:W-:Y:S01]  /*14640*/  FFMA.FTZ R245, R172, c[0x0][0x2d0], -R11.reuse ;  /* 0x0000b400acf57a23 */ /* 0x100fe2000001080b */
[----:B------:R-:W1:Y:S01]  /*14650*/  SHFL.BFLY PT, R5, R6, 0x2, 0x1f ;  /* 0x0c401f0006057f89 */ /* 0x000e6200000e0000 */
[--C-:B------:R-:W-:Y:S02]  /*14660*/  FFMA.FTZ R246, R170, c[0x0][0x2d0], -R11.reuse ;  /* 0x0000b400aaf67a23 */ /* 0x100fe4000001080b */
[----:B------:R-:W-:Y:S01]  /*14670*/  FFMA.FTZ R247, R166, c[0x0][0x2d0], -R11 ;  /* 0x0000b400a6f77a23 */ /* 0x000fe2000001080b */
[----:B------:R-:W2:Y:S04]  /*14680*/  MUFU.EX2 R2, R2 ;  /* 0x0000000200027308 */ /* 0x000ea80000000800 */
[----:B------:R-:W-:Y:S06]  /*14690*/  LDSM.16.MT88.4 R172, [R204+0x6080] ;  /* 0x00608000ccac783b */ /* 0x000fec0000004200 */
[----:B------:R-:W-:Y:S01]  /*146a0*/  MUFU.EX2 R158, R158 ;  /* 0x0000009e009e7308 */ /* 0x000fe20000000800 */
[----:B-1----:R-:W-:Y:S09]  /*146b0*/  FMNMX.FTZ R4, R6, R5, !PT ;  /* 0x0000000506047209 */ /* 0x002ff20007810000 */
[----:B------:R-:W-:Y:S01]  /*146c0*/  MUFU.EX2 R181, R181 ;  /* 0x000000b500b57308 */ /* 0x000fe20000000800 */
[C---:B--2---:R-:W-:Y:S01]  /*146d0*/  FMUL.FTZ R132, R2.reuse, R132 ;  /* 0x0000008402847220 */ /* 0x044fe20000410000 */
[----:B------:R-:W1:Y:S01]  /*146e0*/  SHFL.BFLY PT, R159, R4, 0x1, 0x1f ;  /* 0x0c201f00049f7f89 */ /* 0x000e6200000e0000 */
[C---:B------:R-:W-:Y:S02]  /*146f0*/  FMUL.FTZ R133, R2.reuse, R133 ;  /* 0x0000008502857220 */ /* 0x040fe40000410000 */
[C---:B------:R-:W-:Y:S02]  /*14700*/  FMUL.FTZ R136, R2.reuse, R136 ;  /* 0x0000008802887220 */ /* 0x040fe40000410000 */
[C---:B------:R-:W-:Y:S03]  /*14710*/  FMUL.FTZ R137, R2.reuse, R137 ;  /* 0x0000008902897220 */ /* 0x040fe60000410000 */
        /* <DEDUP_REMOVED lines=10> */
[----:B------:R-:W-:Y:S01]  /*147c0*/  FMUL.FTZ R32, R2, R32 ;  /* 0x0000002002207220 */ /* 0x000fe20000410000 */
[----:B-1----:R-:W-:Y:S01]  /*147d0*/  FMNMX.FTZ R159, R4, R159, !PT ;  /* 0x0000009f049f7209 */ /* 0x002fe20007810000 */
[C---:B------:R-:W-:Y:S01]  /*147e0*/  FMUL.FTZ R4, R2.reuse, R152 ;  /* 0x0000009802047220 */ /* 0x040fe20000410000 */
[----:B------:R-:W-:Y:S01]  /*147f0*/  MUFU.EX2 R245, R245 ;  /* 0x000000f500f57308 */ /* 0x000fe20000000800 */
[----:B------:R-:W-:Y:S01]  /*14800*/  FMUL.FTZ R33, R2, R33 ;  /* 0x0000002102217220 */ /* 0x000fe20000410000 */
[C---:B------:R-:W-:Y:S01]  /*14810*/  FSETP.NEU.FTZ.AND P0, PT, R159.reuse, -INF , PT ;  /* 0xff8000009f00780b */ /* 0x040fe20003f1d000 */
[C---:B------:R-:W-:Y:S01]  /*14820*/  FMUL.FTZ R9, R159.reuse, c[0x0][0x2d0] ;  /* 0x0000b4009f097a20 */ /* 0x040fe20000410000 */
[----:B--2---:R-:W-:Y:S01]  /*14830*/  F2FP.BF16.PACK_AB R14, R156, R181 ;  /* 0x000000b59c0e723e */ /* 0x004fe200000010ff */
[C---:B------:R-:W-:Y:S01]  /*14840*/  FMUL.FTZ R36, R2.reuse, R36 ;  /* 0x0000002402247220 */ /* 0x040fe20000410000 */
[----:B------:R-:W-:Y:S01]  /*14850*/  FSEL R5, R159, RZ, P0 ;  /* 0x000000ff9f057208 */ /* 0x000fe20000000000 */
[C---:B------:R-:W-:Y:S01]  /*14860*/  FMUL.FTZ R37, R2.reuse, R37 ;  /* 0x0000002502257220 */ /* 0x040fe20000410000 */
[----:B------:R-:W-:Y:S01]  /*14870*/  FSEL R9, R9, RZ, P0 ;  /* 0x000000ff09097208 */ /* 0x000fe20000000000 */
[----:B------:R-:W-:Y:S01]  /*14880*/  FMUL.FTZ R40, R2, R40 ;  /* 0x0000002802287220 */ /* 0x000fe20000410000 */
[----:B------:R-:W-:Y:S01]  /*14890*/  MUFU.EX2 R246, R246 ;  /* 0x000000f600f67308 */ /* 0x000fe20000000800 */
[----:B------:R-:W-:Y:S01]  /*148a0*/  FADD.FTZ R5, -R5, R0 ;  /* 0x0000000005057221 */ /* 0x000fe20000010100 */
[----:B------:R-:W-:Y:S01]  /*148b0*/  ISETP.GT.AND P0, PT, R238, R221, PT ;  /* 0x000000ddee00720c */ /* 0x000fe20003f04270 */
[--C-:B------:R-:W-:Y:S02]  /*148c0*/  FFMA.FTZ R185, R16, c[0x0][0x2d0], -R9.reuse ;  /* 0x0000b40010b97a23 */ /* 0x100fe40000010809 */
[----:B------:R-:W1:Y:S01]  /*148d0*/  LDSM.16.MT88.4 R16, [R208+0x4080] ;  /* 0x00408000d010783b */ /* 0x000e620000004200 */
[--C-:B------:R-:W-:Y:S02]  /*148e0*/  FFMA.FTZ R182, R20, c[0x0][0x2d0], -R9.reuse ;  /* 0x0000b40014b67a23 */ /* 0x100fe40000010809 */
[----:B------:R-:W-:Y:S02]  /*148f0*/  FMUL.FTZ R0, R5, c[0x0][0x2d0] ;  /* 0x0000b40005007a20 */ /* 0x000fe40000410000 */
[--C-:B------:R-:W-:Y:S01]  /*14900*/  FFMA.FTZ R187, R13, c[0x0][0x2d0], -R9.reuse ;  /* 0x0000b4000dbb7a23 */ /* 0x100fe20000010809 */
[----:B------:R-:W-:Y:S01]  /*14910*/  MUFU.EX2 R185, R185 ;  /* 0x000000b900b97308 */ /* 0x000fe20000000800 */
[--C-:B------:R-:W-:Y:S01]  /*14920*/  FFMA.FTZ R180, R12, c[0x0][0x2d0], -R9.reuse ;  /* 0x0000b4000cb47a23 */ /* 0x100fe20000010809 */
[----:B------:R-:W2:Y:S01]  /*14930*/  LDSM.16.MT88.4 R20, [R206+0x4080] ;  /* 0x00408000ce14783b */ /* 0x000ea20000004200 */
[----:B------:R-:W-:Y:S01]  /*14940*/  FMUL.FTZ R5, R2, R153 ;  /* 0x0000009902057220 */ /* 0x000fe20000410000 */
[----:B------:R-:W-:Y:S01]  /*14950*/  F2FP.BF16.PACK_AB R12, R158, R183 ;  /* 0x000000b79e0c723e */ /* 0x000fe200000010ff */
[--C-:B------:R-:W-:Y:S02]  /*14960*/  FFMA.FTZ R249, R168, c[0x0][0x2d0], -R9.reuse ;  /* 0x0000b400a8f97a23 */ /* 0x100fe40000010809 */
[--C-:B------:R-:W-:Y:S02]  /*14970*/  FFMA.FTZ R248, R164, c[0x0][0x2d0], -R9.reuse ;  /* 0x0000b400a4f87a23 */ /* 0x100fe40000010809 */
[--C-:B------:R-:W-:Y:S01]  /*14980*/  FFMA.FTZ R250, R162, c[0x0][0x2d0], -R9.reuse ;  /* 0x0000b400a2fa7a23 */ /* 0x100fe20000010809 */
[----:B------:R-:W3:Y:S01]  /*14990*/  MUFU.EX2 R0, R0 ;  /* 0x0000000000007308 */ /* 0x000ee20000000800 */
[----:B------:R-:W-:Y:S01]  /*149a0*/  LDSM.16.MT88.4 R164, [R208+0x6080] ;  /* 0x00608000d0a4783b */ /* 0x000fe20000004200 */
[----:B------:R-:W-:Y:S02]  /*149b0*/  FFMA.FTZ R251, R160, c[0x0][0x2d0], -R9 ;  /* 0x0000b400a0fb7a23 */ /* 0x000fe40000010809 */
[C---:B------:R-:W-:Y:S02]  /*149c0*/  FMUL.FTZ R41, R2.reuse, R41 ;  /* 0x0000002902297220 */ /* 0x040fe40000410000 */
[C---:B------:R-:W-:Y:S02]  /*149d0*/  FMUL.FTZ R44, R2.reuse, R44 ;  /* 0x0000002c022c7220 */ /* 0x040fe40000410000 */
[C---:B------:R-:W-:Y:S01]  /*149e0*/  FMUL.FTZ R45, R2.reuse, R45 ;  /* 0x0000002d022d7220 */ /* 0x040fe20000410000 */
[----:B------:R-:W-:Y:S01]  /*149f0*/  LDSM.16.MT88.4 R160, [R204+0x4880] ;  /* 0x00488000cca0783b */ /* 0x000fe20000004200 */
[----:B------:R-:W-:Y:S01]  /*14a00*/  MUFU.EX2 R187, R187 ;  /* 0x000000bb00bb7308 */ /* 0x000fe20000000800 */
[C---:B------:R-:W-:Y:S02]  /*14a10*/  FMUL.FTZ R48, R2.reuse, R48 ;  /* 0x0000003002307220 */ /* 0x040fe40000410000 */
[C---:B------:R-:W-:Y:S02]  /*14a20*/  FMUL.FTZ R49, R2.reuse, R49 ;  /* 0x0000003102317220 */ /* 0x040fe40000410000 */
[C---:B------:R-:W-:Y:S02]  /*14a30*/  FMUL.FTZ R52, R2.reuse, R52 ;  /* 0x0000003402347220 */ /* 0x040fe40000410000 */
[----:B------:R-:W-:Y:S01]  /*14a40*/  LDSM.16.MT88.4 R168, [R205+0x6080] ;  /* 0x00608000cda8783b */ /* 0x000fe20000004200 */
[C---:B------:R-:W-:Y:S02]  /*14a50*/  FMUL.FTZ R53, R2.reuse, R53 ;  /* 0x0000003502357220 */ /* 0x040fe40000410000 */
[----:B------:R-:W4:Y:S01]  /*14a60*/  MUFU.EX2 R182, R182 ;  /* 0x000000b600b67308 */ /* 0x000f220000000800 */
[C---:B------:R-:W-:Y:S02]  /*14a70*/  FMUL.FTZ R56, R2.reuse, R56 ;  /* 0x0000003802387220 */ /* 0x040fe40000410000 */
[----:B------:R-:W-:Y:S02]  /*14a80*/  FMUL.FTZ R57, R2, R57 ;  /* 0x0000003902397220 */ /* 0x000fe40000410000 */
[C---:B---3--:R-:W-:Y:S02]  /*14a90*/  FMUL.FTZ R6, R0.reuse, R154 ;  /* 0x0000009a00067220 */ /* 0x048fe40000410000 */
[C---:B------:R-:W-:Y:S02]  /*14aa0*/  FMUL.FTZ R7, R0.reuse, R155 ;  /* 0x0000009b00077220 */ /* 0x040fe40000410000 */
[C---:B------:R-:W-:Y:S01]  /*14ab0*/  FMUL.FTZ R134, R0.reuse, R134 ;  /* 0x0000008600867220 */ /* 0x040fe20000410000 */
[----:B------:R-:W3:Y:S01]  /*14ac0*/  MUFU.EX2 R180, R180 ;  /* 0x000000b400b47308 */ /* 0x000ee20000000800 */
[C---:B------:R-:W-:Y:S01]  /*14ad0*/  FMUL.FTZ R135, R0.reuse, R135 ;  /* 0x0000008700877220 */ /* 0x040fe20000410000 */
[----:B------:R-:W-:Y:S01]  /*14ae0*/  LDSM.16.MT88.4 R152, [R205+0x4880] ;  /* 0x00488000cd98783b */ /* 0x000fe20000004200 */
        /* <DEDUP_REMOVED lines=11> */
[----:B------:R-:W-:Y:S01]  /*14ba0*/  MUFU.EX2 R249, R249 ;  /* 0x000000f900f97308 */ /* 0x000fe20000000800 */
[C---:B------:R-:W-:Y:S02]  /*14bb0*/  FMUL.FTZ R31, R0.reuse, R31 ;  /* 0x0000001f001f7220 */ /* 0x040fe40000410000 */
[----:B------:R-:W-:Y:S01]  /*14bc0*/  FMUL.FTZ R34, R0, R34 ;  /* 0x0000002200227220 */ /* 0x000fe20000410000 */
[----:B---3--:R-:W-:Y:S01]  /*14bd0*/  F2FP.BF16.PACK_AB R15, R180, R185 ;  /* 0x000000b9b40f723e */ /* 0x008fe200000010ff */
[C---:B------:R-:W-:Y:S02]  /*14be0*/  FMUL.FTZ R35, R0.reuse, R35 ;  /* 0x0000002300237220 */ /* 0x040fe40000410000 */
[C---:B------:R-:W-:Y:S02]  /*14bf0*/  FMUL.FTZ R38, R0.reuse, R38 ;  /* 0x0000002600267220 */ /* 0x040fe40000410000 */
[C---:B------:R-:W-:Y:S01]  /*14c00*/  FMUL.FTZ R39, R0.reuse, R39 ;  /* 0x0000002700277220 */ /* 0x040fe20000410000 */
[----:B------:R-:W3:Y:S01]  /*14c10*/  MUFU.EX2 R248, R248 ;  /* 0x000000f800f87308 */ /* 0x000ee20000000800 */
        /* <DEDUP_REMOVED lines=8> */
[C---:B--2---:R-:W-:Y:S04]  /*14ca0*/  HMMA.16816.F32.BF16 R136, R12.reuse, R20, R136 ;  /* 0x000000140c88723c */ /* 0x044fe80000041888 */
[C---:B------:R-:W-:Y:S01]  /*14cb0*/  FMUL.FTZ R50, R0.reuse, R50 ;  /* 0x0000003200327220 */ /* 0x040fe20000410000 */
[----:B------:R-:W2:Y:S01]  /*14cc0*/  MUFU.EX2 R251, R251 ;  /* 0x000000fb00fb7308 */ /* 0x000ea20000000800 */
[C---:B------:R-:W-:Y:S02]  /*14cd0*/  FMUL.FTZ R51, R0.reuse, R51 ;  /* 0x0000003300337220 */ /* 0x040fe40000410000 */
[C---:B------:R-:W-:Y:S01]  /*14ce0*/  HMMA.16816.F32.BF16 R140, R12.reuse, R22, R140 ;  /* 0x000000160c8c723c */ /* 0x040fe2000004188c */
[----:B------:R-:W4:Y:S03]  /*14cf0*/  LDSM.16.MT88.4 R20, [R208+0x5880] ;  /* 0x00588000d014783b */ /* 0x000f260000004200 */
[C---:B------:R-:W-:Y:S02]  /*14d00*/  FMUL.FTZ R54, R0.reuse, R54 ;  /* 0x0000003600367220 */ /* 0x040fe40000410000 */
[C---:B------:R-:W-:Y:S02]  /*14d10*/  FMUL.FTZ R55, R0.reuse, R55 ;  /* 0x0000003700377220 */ /* 0x040fe40000410000 */
        /* <DEDUP_REMOVED lines=76> */
[C---:B------:R-:W-:Y:S04]  /*151e0*/  FMUL.FTZ R104, R2.reuse, R104 ;  /* 0x0000006802687220 */ /* 0x040fe80000410000 */
[----:B------:R-:W-:Y:S01]  /*151f0*/  FMUL.FTZ R105, R2, R105 ;  /* 0x0000006902697220 */ /* 0x000fe20000410000 */
        /* <DEDUP_REMOVED lines=36> */
[----:B------:R-:W-:Y:S01]  /*15440*/  FFMA.FTZ R183, R2, R239, R183 ;  /* 0x000000ef02b77223 */ /* 0x000fe200000100b7 */
[----:B------:R-:W-:Y:S01]  /*15450*/  MOV R2, R157 ;  /* 0x0000009d00027202 */ /* 0x000fe20000000f00 */
[----:B------:R-:W-:Y:S03]  /*15460*/  FFMA.FTZ R187, R0, R235, R187 ;  /* 0x000000eb00bb7223 */ /* 0x000fe600000100bb */
[----:B------:R-:W-:Y:S01]  /*15470*/  HMMA.16816.F32.BF16 R128, R12, R18, R128 ;  /* 0x000000120c80723c */ /* 0x000fe20000041880 */
[----:B------:R-:W1:Y:S02]  /*15480*/  LDSM.16.MT88.4 R16, [R206+0x6080] ;  /* 0x00608000ce10783b */ /* 0x000e640000004200 */
[----:B------:R-:W-:Y:S01]  /*15490*/  FADD.FTZ R158, R158, R183 ;  /* 0x000000b79e9e7221 */ /* 0x000fe20000010000 */
[----:B------:R-:W-:Y:S01]  /*154a0*/  IADD3 R0, R238, -0x1, RZ ;  /* 0xffffffffee007810 */ /* 0x000fe20007ffe0ff */
[----:B------:R-:W-:Y:S02]  /*154b0*/  FADD.FTZ R182, R182, R187 ;  /* 0x000000bbb6b67221 */ /* 0x000fe40000010000 */
[----:B------:R-:W-:Y:S02]  /*154c0*/  F2FP.BF16.PACK_AB R12, R245, R244 ;  /* 0x000000f4f50c723e */ /* 0x000fe400000010ff */
[----:B-----5:R-:W-:Y:S03]  /*154d0*/  F2FP.BF16.PACK_AB R14, R247, R246 ;  /* 0x000000f6f70e723e */ /* 0x020fe600000010ff */
[----:B---3--:R-:W-:Y:S01]  /*154e0*/  F2FP.BF16.PACK_AB R13, R248, R249 ;  /* 0x000000f9f80d723e */ /* 0x008fe200000010ff */
[----:B------:R-:W-:Y:S01]  /*154f0*/  FADD.FTZ R185, R185, R182 ;  /* 0x000000b6b9b97221 */ /* 0x000fe20000010000 */
[----:B------:R-:W-:Y:S02]  /*15500*/  F2FP.BF16.PACK_AB R15, R251, R250 ;  /* 0x000000fafb0f723e */ /* 0x000fe400000010ff */
[----:B------:R-:W-:Y:S01]  /*15510*/  MOV R238, R0 ;  /* 0x0000000000ee7202 */ /* 0x000fe20000000f00 */
[----:B------:R-:W-:Y:S01]  /*15520*/  FADD.FTZ R180, R180, R185 ;  /* 0x000000b9b4b47221 */ /* 0x000fe20000010000 */
[----:B------:R-:W-:Y:S03]  /*15530*/  MOV R0, R159 ;  /* 0x0000009f00007202 */ /* 0x000fe60000000f00 */
[C---:B----4-:R-:W-:Y:S03]  /*15540*/  HMMA.16816.F32.BF16 R4, R12.reuse, R20, R4 ;  /* 0x000000140c04723c */ /* 0x050fe60000041804 */
[----:B------:R-:W-:Y:S04]  /*15550*/  FADD.FTZ R249, R249, R180 ;  /* 0x000000b4f9f97221 */ /* 0x000fe80000010000 */
[----:B------:R-:W-:Y:S01]  /*15560*/  FADD.FTZ R249, R248, R249 ;  /* 0x000000f9f8f97221 */ /* 0x000fe20000010000 */
[C---:B------:R-:W-:Y:S01]  /*15570*/  HMMA.16816.F32.BF16 R132, R12.reuse, R22, R132 ;  /* 0x000000160c84723c */ /* 0x040fe20000041884 */
[----:B------:R-:W3:Y:S03]  /*15580*/  LDSM.16.MT88.4 R20, [R208+0x7880] ;  /* 0x00788000d014783b */ /* 0x000ee60000004200 */
[----:B------:R-:W-:Y:S04]  /*15590*/  FADD.FTZ R250, R250, R249 ;  /* 0x000000f9fafa7221 */ /* 0x000fe80000010000 */
[C---:B--2---:R-:W-:Y:S04]  /*155a0*/  HMMA.16816.F32.BF16 R136, R12.reuse, R24, R136 ;  /* 0x000000180c88723c */ /* 0x044fe80000041888 */
[----:B------:R-:W-:Y:S04]  /*155b0*/  FADD.FTZ R251, R251, R250 ;  /* 0x000000fafbfb7221 */ /* 0x000fe80000010000 */
[C---:B------:R-:W-:Y:S01]  /*155c0*/  HMMA.16816.F32.BF16 R140, R12.reuse, R26, R140 ;  /* 0x0000001a0c8c723c */ /* 0x040fe2000004188c */
[----:B------:R-:W2:Y:S07]  /*155d0*/  LDSM.16.MT88.4 R24, [R205+0x7880] ;  /* 0x00788000cd18783b */ /* 0x000eae0000004200 */
        /* <DEDUP_REMOVED lines=25> */
[----:B------:R-:W-:Y:S01]  /*15770*/  MUFU.EX2 R176, R176 ;  /* 0x000000b000b07308 */ /* 0x000fe20000000800 */
[--C-:B------:R-:W-:Y:S02]  /*15780*/  FFMA.FTZ R191, R184, c[0x0][0x2d0], -R9.reuse ;  /* 0x0000b400b8bf7a23 */ /* 0x100fe40000010809 */
[C---:B--2---:R-:W-:Y:S04]  /*15790*/  HMMA.16816.F32.BF16 R84, R12.reuse, R24, R84 ;  /* 0x000000180c54723c */ /* 0x044fe80000041854 */
[----:B------:R-:W-:Y:S02]  /*157a0*/  FFMA.FTZ R184, R10, c[0x0][0x2d0], -R9 ;  /* 0x0000b4000ab87a23 */ /* 0x000fe40000010809 */
[--C-:B------:R-:W-:Y:S01]  /*157b0*/  FFMA.FTZ R178, R190, c[0x0][0x2d0], -R11.reuse ;  /* 0x0000b400beb27a23 */ /* 0x100fe2000001080b */
[----:B------:R-:W2:Y:S01]  /*157c0*/  MUFU.EX2 R177, R177 ;  /* 0x000000b100b17308 */ /* 0x000ea20000000800 */
[C---:B------:R-:W-:Y:S01]  /*157d0*/  HMMA.16816.F32.BF16 R88, R12.reuse, R26, R88 ;  /* 0x0000001a0c58723c */ /* 0x040fe20000041858 */
[----:B------:R-:W5:Y:S03]  /*157e0*/  LDSM.16.MT88.4 R24, [R205+0x9080] ;  /* 0x00908000cd18783b */ /* 0x000f660000004200 */
[----:B------:R-:W-:Y:S02]  /*157f0*/  FFMA.FTZ R11, R186, c[0x0][0x2d0], -R11 ;  /* 0x0000b400ba0b7a23 */ /* 0x000fe4000001080b */
[--C-:B------:R-:W-:Y:S02]  /*15800*/  FFMA.FTZ R186, R188, c[0x0][0x2d0], -R9.reuse ;  /* 0x0000b400bcba7a23 */ /* 0x100fe40000010809 */
[C---:B----4-:R-:W-:Y:S01]  /*15810*/  HMMA.16816.F32.BF16 R92, R12.reuse, R152, R92 ;  /* 0x000000980c5c723c */ /* 0x050fe2000004185c */
[----:B------:R-:W-:Y:S03]  /*15820*/  MUFU.EX2 R178, R178 ;  /* 0x000000b200b27308 */ /* 0x000fe60000000800 */
[----:B------:R-:W-:Y:S04]  /*15830*/  FFMA.FTZ R9, R8, c[0x0][0x2d0], -R9 ;  /* 0x0000b40008097a23 */ /* 0x000fe80000010809 */
[C---:B------:R-:W-:Y:S01]  /*15840*/  HMMA.16816.F32.BF16 R96, R12.reuse, R154, R96 ;  /* 0x0000009a0c60723c */ /* 0x040fe20000041860 */
[----:B------:R-:W4:Y:S02]  /*15850*/  LDSM.16.MT88.4 R152, [R204+0x9080] ;  /* 0x00908000cc98783b */ /* 0x000f240000004200 */
[----:B------:R-:W5:Y:S01]  /*15860*/  MUFU.EX2 R179, R11 ;  /* 0x0000000b00b37308 */ /* 0x000f620000000800 */
[----:B--2---:R-:W-:Y:S04]  /*15870*/  F2FP.BF16.PACK_AB R8, R177, R176 ;  /* 0x000000b0b108723e */ /* 0x004fe800000010ff */
[C---:B-1----:R-:W-:Y:S05]  /*15880*/  HMMA.16816.F32.BF16 R100, R12.reuse, R16, R100 ;  /* 0x000000100c64723c */ /* 0x042fea0000041864 */
[----:B------:R-:W-:Y:S03]  /*15890*/  MUFU.EX2 R186, R186 ;  /* 0x000000ba00ba7308 */ /* 0x000fe60000000800 */
[C---:B------:R-:W-:Y:S01]  /*158a0*/  HMMA.16816.F32.BF16 R104, R12.reuse, R18, R104 ;  /* 0x000000120c68723c */ /* 0x040fe20000041868 */
[----:B------:R-:W1:Y:S06]  /*158b0*/  LDSM.16.MT88.4 R16, [R208+0x5080] ;  /* 0x00508000d010783b */ /* 0x000e6c0000004200 */
[----:B------:R-:W2:Y:S01]  /*158c0*/  MUFU.EX2 R191, R191 ;  /* 0x000000bf00bf7308 */ /* 0x000ea20000000800 */
[C---:B---3--:R-:W-:Y:S04]  /*158d0*/  HMMA.16816.F32.BF16 R108, R12.reuse, R20, R108 ;  /* 0x000000140c6c723c */ /* 0x048fe8000004186c */
[----:B-----5:R-:W-:Y:S04]  /*158e0*/  F2FP.BF16.PACK_AB R10, R179, R178 ;  /* 0x000000b2b30a723e */ /* 0x020fe800000010ff */
[C---:B------:R-:W-:Y:S01]  /*158f0*/  HMMA.16816.F32.BF16 R112, R12.reuse, R22, R112 ;  /* 0x000000160c70723c */ /* 0x040fe20000041870 */
[----:B------:R-:W3:Y:S01]  /*15900*/  LDSM.16.MT88.4 R20, [R206+0x5080] ;  /* 0x00508000ce14783b */ /* 0x000ee20000004200 */
[----:B------:R-:W-:Y:S06]  /*15910*/  MUFU.EX2 R184, R184 ;  /* 0x000000b800b87308 */ /* 0x000fec0000000800 */
[C---:B------:R-:W-:Y:S04]  /*15920*/  HMMA.16816.F32.BF16 R116, R12.reuse, R24, R116 ;  /* 0x000000180c74723c */ /* 0x040fe80000041874 */
[----:B------:R2:W5:Y:S04]  /*15930*/  MUFU.EX2 R243, R9 ;  /* 0x0000000900f37308 */ /* 0x0005680000000800 */
[C---:B------:R-:W-:Y:S01]  /*15940*/  HMMA.16816.F32.BF16 R120, R12.reuse, R26, R120 ;  /* 0x0000001a0c78723c */ /* 0x040fe20000041878 */
[----:B------:R-:W3:Y:S07]  /*15950*/  LDSM.16.MT88.4 R24, [R205+0x5080] ;  /* 0x00508000cd18783b */ /* 0x000eee0000004200 */
[C---:B----4-:R-:W-:Y:S08]  /*15960*/  HMMA.16816.F32.BF16 R124, R12.reuse, R152, R124 ;  /* 0x000000980c7c723c */ /* 0x050ff0000004187c */
[----:B------:R-:W-:Y:S01]  /*15970*/  HMMA.16816.F32.BF16 R128, R12, R154, R128 ;  /* 0x0000009a0c80723c */ /* 0x000fe20000041880 */
[----:B------:R-:W4:Y:S03]  /*15980*/  LDSM.16.MT88.4 R12, [R208+0x6880] ;  /* 0x00688000d00c783b */ /* 0x000f260000004200 */
[----:B--2---:R-:W-:Y:S01]  /*15990*/  F2FP.BF16.PACK_AB R9, R191, R186 ;  /* 0x000000babf09723e */ /* 0x004fe200000010ff */
[----:B------:R-:W-:Y:S01]  /*159a0*/  FADD.FTZ R186, R186, R251 ;  /* 0x000000fbbaba7221 */ /* 0x000fe20000010000 */
[----:B-----5:R-:W-:Y:S03]  /*159b0*/  F2FP.BF16.PACK_AB R11, R243, R184 ;  /* 0x000000b8f30b723e */ /* 0x020fe600000010ff */
[----:B------:R-:W-:Y:S04]  /*159c0*/  FADD.FTZ R191, R191, R186 ;  /* 0x000000babfbf7221 */ /* 0x000fe80000010000 */
[C---:B-1----:R-:W-:Y:S01]  /*159d0*/  HMMA.16816.F32.BF16 R152, R8.reuse, R16, R4 ;  /* 0x000000100898723c */ /* 0x042fe20000041804 */
[----:B------:R-:W1:Y:S04]  /*159e0*/  LDSM.16.MT88.4 R4, [R206+0x6880] ;  /* 0x00688000ce04783b */ /* 0x000e680000004200 */
[----:B------:R-:W-:Y:S03]  /*159f0*/  FADD.FTZ R184, R184, R191 ;  /* 0x000000bfb8b87221 */ /* 0x000fe60000010000 */
[C---:B------:R-:W-:Y:S01]  /*15a00*/  HMMA.16816.F32.BF16 R132, R8.reuse, R18, R132 ;  /* 0x000000120884723c */ /* 0x040fe20000041884 */
[----:B------:R-:W2:Y:S03]  /*15a10*/  LDSM.16.MT88.4 R16, [R205+0x6880] ;  /* 0x00688000cd10783b */ /* 0x000ea60000004200 */
[----:B------:R-:W-:Y:S04]  /*15a20*/  FADD.FTZ R235, R243, R184 ;  /* 0x000000b8f3eb7221 */ /* 0x000fe80000010000 */
        /* <DEDUP_REMOVED lines=30> */
[C---:B----4-:R-:W-:Y:S07]  /*15c10*/  HMMA.16816.F32.BF16 R108, R8.reuse, R12, R108 ;  /* 0x0000000c086c723c */ /* 0x050fee000004186c */
[----:B------:R-:W-:Y:S01]  /*15c20*/  FADD.FTZ R13, R181, R158 ;  /* 0x0000009eb50d7221 */ /* 0x000fe20000010000 */
[C---:B------:R-:W-:Y:S04]  /*15c30*/  HMMA.16816.F32.BF16 R112, R8.reuse, R14, R112 ;  /* 0x0000000e0870723c */ /* 0x040fe80000041870 */
[----:B------:R-:W-:Y:S04]  /*15c40*/  FADD.FTZ R13, R156, R13 ;  /* 0x0000000d9c0d7221 */ /* 0x000fe80000010000 */
[C---:B-1----:R-:W-:Y:S04]  /*15c50*/  HMMA.16816.F32.BF16 R116, R8.reuse, R4, R116 ;  /* 0x000000040874723c */ /* 0x042fe80000041874 */
[----:B------:R-:W-:Y:S04]  /*15c60*/  FADD.FTZ R244, R244, R13 ;  /* 0x0000000df4f47221 */ /* 0x000fe80000010000 */
[C---:B------:R-:W-:Y:S04]  /*15c70*/  HMMA.16816.F32.BF16 R120, R8.reuse, R6, R120 ;  /* 0x000000060878723c */ /* 0x040fe80000041878 */
[----:B------:R-:W-:Y:S04]  /*15c80*/  FADD.FTZ R245, R245, R244 ;  /* 0x000000f4f5f57221 */ /* 0x000fe80000010000 */
[C---:B--2---:R-:W-:Y:S04]  /*15c90*/  HMMA.16816.F32.BF16 R124, R8.reuse, R16, R124 ;  /* 0x00000010087c723c */ /* 0x044fe8000004187c */
[----:B------:R-:W-:Y:S04]  /*15ca0*/  FADD.FTZ R246, R246, R245 ;  /* 0x000000f5f6f67221 */ /* 0x000fe80000010000 */
[----:B------:R-:W-:Y:S01]  /*15cb0*/  FADD.FTZ R247, R247, R246 ;  /* 0x000000f6f7f77221 */ /* 0x000fe20000010000 */
[----:B------:R-:W-:Y:S03]  /*15cc0*/  HMMA.16816.F32.BF16 R128, R8, R18, R128 ;  /* 0x000000120880723c */ /* 0x000fe60000041880 */
[----:B------:R-:W-:Y:S04]  /*15cd0*/  FADD.FTZ R176, R176, R247 ;  /* 0x000000f7b0b07221 */ /* 0x000fe80000010000 */
[----:B------:R-:W-:Y:S05]  /*15ce0*/  FADD.FTZ R177, R177, R176 ;  /* 0x000000b0b1b17221 */ /* 0x000fea0000010000 */
[----:B------:R-:W-:Y:S04]  /*15cf0*/  FADD.FTZ R178, R178, R177 ;  /* 0x000000b1b2b27221 */ /* 0x000fe80000010000 */
[----:B------:R-:W-:Y:S01]  /*15d00*/  FADD.FTZ R239, R179, R178 ;  /* 0x000000b2b3ef7221 */ /* 0x000fe20000010000 */
[----:B------:R-:W-:-:S05]  /*15d10*/  @P0 BRA `(.L_x_2664) ;  /* 0xffffc97000000947 */ /* 0x000fca000383ffff */
.L_x_2653:
[----:B------:R-:W-:Y:S02]  /*15d20*/  MOV R3, 0x1f ;  /* 0x0000001f00037802 */ /* 0x000fe40000000f00 */
[----:B------:R-:W-:Y:S01]  /*15d30*/  MOV R0, 0xffffffff ;  /* 0xffffffff00007802 */ /* 0x000fe20000000f00 */
[----:B------:R-:W-:Y:S05]  /*15d40*/  BRA.DIV ~URZ, `(.L_x_2665) ;  /* 0x000036327f007947 */ /* 0x000fea000b800000 */
[----:B------:R1:W2:Y:S02]  /*15d50*/  SHFL.BFLY PT, R2, R239, 0x2, 0x1f ;  /* 0x0c401f00ef027f89 */ /* 0x0002a400000e0000 */
.L_x_2696:
[----:B-12---:R-:W-:Y:S01]  /*15d60*/  FADD.FTZ R239, R2, R239 ;  /* 0x000000ef02ef7221 */ /* 0x006fe20000010000 */
[----:B------:R-:W-:Y:S05]  /*15d70*/  BRA.DIV ~URZ, `(.L_x_2666) ;  /* 0x000036427f007947 */ /* 0x000fea000b800000 */
[----:B------:R-:W1:Y:S04]  /*15d80*/  SHFL.BFLY PT, R8, R235, 0x2, 0x1f ;  /* 0x0c401f00eb087f89 */ /* 0x000e6800000e0000 */
[----:B------:R-:W2:Y:S01]  /*15d90*/  SHFL.BFLY PT, R0, R239, 0x1, 0x1f ;  /* 0x0c201f00ef007f89 */ /* 0x000ea200000e0000 */
[----:B-1----:R-:W-:-:S02]  /*15da0*/  FADD.FTZ R8, R8, R235 ;  /* 0x000000eb08087221 */ /* 0x002fc40000010000 */
[----:B--2---:R-:W-:-:S03]  /*15db0*/  FADD.FTZ R7, R239, R0 ;  /* 0x00000000ef077221 */ /* 0x004fc60000010000 */
[----:B------:R1:W2:Y:S04]  /*15dc0*/  SHFL.BFLY PT, R2, R8, 0x1, 0x1f ;  /* 0x0c201f0008027f89 */ /* 0x0002a800000e0000 */
.L_x_2697:
[----:B--2---:R-:W-:Y:S01]  /*15dd0*/  FADD.FTZ R2, R2, R8 ;  /* 0x0000000802027221 */ /* 0x004fe20000010000 */
[----:B------:R-:W-:Y:S02]  /*15de0*/  FSETP.NE.FTZ.AND P1, PT, R7, RZ, PT ;  /* 0x000000ff0700720b */ /* 0x000fe40003f35000 */
[----:B------:R-:W-:Y:S02]  /*15df0*/  MOV R4, RZ ;  /* 0x000000ff00047202 */ /* 0x000fe40000000f00 */
[----:B------:R-:W-:Y:S02]  /*15e00*/  FSETP.NE.FTZ.AND P0, PT, R2, RZ, PT ;  /* 0x000000ff0200720b */ /* 0x000fe40003f15000 */
[----:B------:R-:W-:Y:S02]  /*15e10*/  MOV R6, RZ ;  /* 0x000000ff00067202 */ /* 0x000fe40000000f00 */
[----:B------:R-:W-:-:S05]  /*15e20*/  MOV R0, 0xff800000 ;  /* 0xff80000000007802 */ /* 0x000fca0000000f00 */
[----:B------:R-:W2:Y:S01]  /*15e30*/  @P1 MUFU.LG2 R5, R7 ;  /* 0x0000000700051308 */ /* 0x000ea20000000c00 */
[----:B------:R-:W-:-:S03]  /*15e40*/  @P1 MOV R3, 0x3f317218 ;  /* 0x3f31721800031802 */ /* 0x000fc60000000f00 */
[----:B------:R-:W-:Y:S02]  /*15e50*/  @P0 MOV R9, 0x3f317218 ;  /* 0x3f31721800090802 */ /* 0x000fe40000000f00 */
[----:B------:R-:W-:Y:S02]  /*15e60*/  @P1 FMUL.FTZ R3, R3, c[0x0][0x2d0] ;  /* 0x0000b40003031a20 */ /* 0x000fe40000410000 */
[----:B------:R-:W3:Y:S08]  /*15e70*/  @P0 MUFU.RCP R4, R2 ;  /* 0x0000000200040308 */ /* 0x000ef00000001000 */
[----:B------:R-:W4:Y:S01]  /*15e80*/  @P0 MUFU.LG2 R2, R2 ;  /* 0x0000000200020308 */ /* 0x000f220000000c00 */
[----:B-12---:R-:W-:-:S04]  /*15e90*/  @P1 FMUL.FTZ R8, R5, 0.69314718246459960938 ;  /* 0x3f31721805081820 */ /* 0x006fc80000410000 */
[----:B------:R-:W-:Y:S01]  /*15ea0*/  @P1 FFMA.FTZ R0, R3, R157, R8 ;  /* 0x0000009d03001223 */ /* 0x000fe20000010008 */
[----:B------:R-:W-:Y:S02]  /*15eb0*/  MOV R8, 0xff800000 ;  /* 0xff80000000087802 */ /* 0x000fe40000000f00 */
[----:B------:R-:W1:Y:S01]  /*15ec0*/  @P1 MUFU.RCP R6, R7 ;  /* 0x0000000700061308 */ /* 0x000e620000001000 */
[C---:B---3--:R-:W-:Y:S01]  /*15ed0*/  FMUL.FTZ R154, R4.reuse, R154 ;  /* 0x0000009a049a7220 */ /* 0x048fe20000410000 */
[----:B------:R-:W-:Y:S01]  /*15ee0*/  PLOP3.LUT P1, PT, PT, PT, PT, 0x8, 0x0 ;  /* 0x000000000000781c */ /* 0x000fe20003f2e170 */
[C---:B------:R-:W-:Y:S02]  /*15ef0*/  FMUL.FTZ R155, R4.reuse, R155 ;  /* 0x0000009b049b7220 */ /* 0x040fe40000410000 */
[C---:B------:R-:W-:Y:S02]  /*15f00*/  FMUL.FTZ R134, R4.reuse, R134 ;  /* 0x0000008604867220 */ /* 0x040fe40000410000 */
[----:B------:R-:W-:-:S02]  /*15f10*/  FMUL.FTZ R135, R4, R135 ;  /* 0x0000008704877220 */ /* 0x000fc40000410000 */
[----:B----4-:R-:W-:Y:S02]  /*15f20*/  @P0 FMUL.FTZ R3, R2, 0.69314718246459960938 ;  /* 0x3f31721802030820 */ /* 0x010fe40000410000 */
[----:B------:R-:W-:Y:S02]  /*15f30*/  @P0 FMUL.FTZ R2, R9, c[0x0][0x2d0] ;  /* 0x0000b40009020a20 */ /* 0x000fe40000410000 */
[C---:B------:R-:W-:Y:S02]  /*15f40*/  FMUL.FTZ R138, R4.reuse, R138 ;  /* 0x0000008a048a7220 */ /* 0x040fe40000410000 */
[----:B------:R-:W-:Y:S02]  /*15f50*/  FMUL.FTZ R139, R4, R139 ;  /* 0x0000008b048b7220 */ /* 0x000fe40000410000 */
[C---:B-1----:R-:W-:Y:S02]  /*15f60*/  FMUL.FTZ R152, R6.reuse, R152 ;  /* 0x0000009806987220 */ /* 0x042fe40000410000 */
        /* <DEDUP_REMOVED lines=122> */
.L_x_2599:
[----:B------:R-:W-:Y:S01]  /*16710*/  SHF.R.S32.HI R2, RZ, 0x1f, R215 ;  /* 0x0000001fff027819 */ /* 0x000fe200000114d7 */
        /* <DEDUP_REMOVED lines=16> */
[----:B-12---:R-:W-:Y:S02]  /*16820*/  SHF.R.S32.HI R4, RZ, 0x1f, R3 ;  /* 0x0000001fff047819 */ /* 0x006fe40000011403 */
        /* <DEDUP_REMOVED lines=39> */
[--C-:B------:R-:W-:Y:S01]  /*16aa0*/  IMAD.IADD R17, R10, 0x1, R11.reuse ;  /* 0x000000010a117824 */ /* 0x100fe200078e020b */
[----:B------:R-:W-:Y:S01]  /*16ab0*/  SEL R14, R14, 0xffffffc0, !P2 ;  /* 0xffffffc00e0e7807 */ /* 0x000fe20005000000 */
[----:B------:R-:W-:Y:S01]  /*16ac0*/  STS [R11], R132 ;  /* 0x000000840b007388 */ /* 0x000fe20000000800 */
[----:B------:R-:W-:Y:S02]  /*16ad0*/  F2FP.BF16.PACK_AB R48, R49, R48 ;  /* 0x000000303130723e */ /* 0x000fe400000010ff */
        /* <DEDUP_REMOVED lines=99> */
[----:B------:R-:W-:Y:S04]  /*17110*/  STS [R17+0xc000], R112 ;  /* 0x00c0007011007388 */ /* 0x000fe80000000800 */
[----:B------:R3:W-:Y:S04]  /*17120*/  STS [R17+0xc400], R114 ;  /* 0x00c4007211007388 */ /* 0x0007e80000000800 */
[----:B------:R4:W-:Y:S01]  /*17130*/  STS [R19+0xc080], R116 ;  /* 0x00c0807413007388 */ /* 0x0009e20000000800 */
[----:B-1----:R-:W-:-:S03]  /*17140*/  IMAD.MOV.U32 R7, RZ, RZ, 0x4 ;  /* 0x00000004ff077424 */ /* 0x002fc600078e00ff */
[----:B------:R4:W-:Y:S04]  /*17150*/  STS [R19+0xc480], R118 ;  /* 0x00c4807613007388 */ /* 0x0009e80000000800 */
[----:B------:R4:W-:Y:S04]  /*17160*/  STS [R21+0xc000], R120 ;  /* 0x00c0007815007388 */ /* 0x0009e80000000800 */
[----:B------:R4:W-:Y:S01]  /*17170*/  STS [R21+0xc400], R122 ;  /* 0x00c4007a15007388 */ /* 0x0009e20000000800 */
[----:B--2---:R-:W-:-:S03]  /*17180*/  IMAD.WIDE R14, R218, R7, c[0x0][0x500] ;  /* 0x00014000da0e7625 */ /* 0x004fc600078e0207 */
        /* <DEDUP_REMOVED lines=17> */
.L_x_2668:
        /* <DEDUP_REMOVED lines=11> */
[----:B------:R-:W-:Y:S01]  /*17350*/  LOP3.LUT R16, R16, 0xffffff8, RZ, 0xc0, !PT ;  /* 0x0ffffff810107812 */ /* 0x000fe200078ec0ff */
[----:B------:R-:W-:Y:S01]  /*17360*/  IMAD.IADD R12, R12, 0x1, -R7 ;  /* 0x000000010c0c7824 */ /* 0x000fe200078e0a07 */
[----:B------:R-:W-:Y:S02]  /*17370*/  LEA.HI R13, R13, R14, RZ, 0x2 ;  /* 0x0000000e0d0d7211 */ /* 0x000fe400078f10ff */
[----:B------:R-:W-:Y:S02]  /*17380*/  IADD3 R9, R9, -R16, RZ ;  /* 0x8000001009097210 */ /* 0x000fe40007ffe0ff */
[----:B------:R-:W-:Y:S02]  /*17390*/  SHF.R.S32.HI R16, RZ, 0x2, R13 ;  /* 0x00000002ff107819 */ /* 0x000fe4000001140d */
[----:B------:R-:W-:Y:S01]  /*173a0*/  ISETP.NE.AND P1, PT, R6, 0x1, PT ;  /* 0x000000010600780c */ /* 0x000fe20003f25270 */
[----:B------:R-:W-:Y:S01]  /*173b0*/  IMAD R6, R2, c[0x0][0x490], RZ ;  /* 0x0001240002067a24 */ /* 0x000fe200078e02ff */
[----:B------:R-:W-:Y:S01]  /*173c0*/  MOV R18, R10 ;  /* 0x0000000a00127202 */ /* 0x000fe20000000f00 */
[----:B------:R-:W-:Y:S01]  /*173d0*/  IMAD R7, R9, 0x10, R16 ;  /* 0x0000001009077824 */ /* 0x000fe200078e0210 */
[CC--:B------:R-:W-:Y:S01]  /*173e0*/  LEA.HI R17, R4.reuse, R3.reuse, RZ, 0x3 ;  /* 0x0000000304117211 */ /* 0x0c0fe200078f18ff */
[----:B------:R-:W-:Y:S01]  /*173f0*/  IMAD R9, R11, c[0x0][0x3a0], RZ ;  /* 0x0000e8000b097a24 */ /* 0x000fe200078e02ff */
[----:B------:R-:W-:Y:S01]  /*17400*/  LEA.HI R4, R4, R3, RZ, 0x6 ;  /* 0x0000000304047211 */ /* 0x000fe200078f30ff */
[----:B------:R-:W-:Y:S01]  /*17410*/  IMAD R15, R12, 0x8, R7 ;  /* 0x000000080c0f7824 */ /* 0x000fe200078e0207 */
[----:B------:R-:W-:Y:S01]  /*17420*/  LOP3.LUT P2, RZ, R14, 0x3, RZ, 0xc0, !PT ;  /* 0x000000030eff7812 */ /* 0x000fe2000784c0ff */
[----:B------:R-:W-:-:S02]  /*17430*/  IMAD R9, R10, c[0x0][0x3a4], R9 ;  /* 0x0000e9000a097a24 */ /* 0x000fc400078e0209 */
[----:B------:R-:W-:Y:S01]  /*17440*/  IMAD.WIDE.U32 R12, R10, c[0x0][0x3a0], RZ ;  /* 0x0000e8000a0c7a25 */ /* 0x000fe200078e00ff */
[----:B-1----:R-:W-:-:S03]  /*17450*/  LEA R10, R76, R15, 0x7 ;  /* 0x0000000f4c0a7211 */ /* 0x002fc600078e38ff */
[----:B------:R-:W-:Y:S01]  /*17460*/  IMAD.WIDE.U32 R18, R215, c[0x0][0x490], R18 ;  /* 0x00012400d7127a25 */ /* 0x000fe200078e0012 */
[----:B------:R-:W-:-:S03]  /*17470*/  IADD3 R13, R13, R9, RZ ;  /* 0x000000090d0d7210 */ /* 0x000fc60007ffe0ff */
[----:B------:R-:W-:Y:S01]  /*17480*/  IMAD R11, R215, c[0x0][0x494], R6 ;  /* 0x00012500d70b7a24 */ /* 0x000fe200078e0206 */
[----:B------:R-:W-:Y:S01]  /*17490*/  LOP3.LUT R6, R17, 0xfffffff8, RZ, 0xc0, !PT ;  /* 0xfffffff811067812 */ /* 0x000fe200078ec0ff */
[----:B------:R-:W-:Y:S01]  /*174a0*/  IMAD.MOV.U32 R9, RZ, RZ, R10 ;  /* 0x000000ffff097224 */ /* 0x000fe200078e000a */
[----:B------:R-:W-:Y:S01]  /*174b0*/  SHF.R.S32.HI R17, RZ, 0x3, R17 ;  /* 0x00000003ff117819 */ /* 0x000fe20000011411 */
[----:B------:R-:W-:Y:S02]  /*174c0*/  IMAD.IADD R19, R19, 0x1, R11 ;  /* 0x0000000113137824 */ /* 0x000fe400078e020b */
[----:B------:R-:W-:-:S04]  /*174d0*/  @P1 IMAD.HI.U32 R11, R10, c[0x0][0x4ec], RZ ;  /* 0x00013b000a0b1a27 */ /* 0x000fc800078e00ff */
[----:B------:R-:W-:Y:S01]  /*174e0*/  IMAD.IADD R6, R3, 0x1, -R6 ;  /* 0x0000000103067824 */ /* 0x000fe200078e0a06 */
[----:B------:R-:W-:Y:S01]  /*174f0*/  SHF.R.S32.HI R3, RZ, 0x1f, R218 ;  /* 0x0000001fff037819 */ /* 0x000fe200000114da */
[----:B------:R-:W-:Y:S01]  /*17500*/  IMAD R2, R2, c[0x0][0x3e8], RZ ;  /* 0x0000fa0002027a24 */ /* 0x000fe200078e02ff */
[----:B------:R-:W-:Y:S01]  /*17510*/  @P1 SHF.R.U32.HI R9, RZ, c[0x0][0x4f0], R11 ;  /* 0x00013c00ff091a19 */ /* 0x000fe2000001160b */
[----:B------:R-:W-:Y:S01]  /*17520*/  IMAD.WIDE.U32 R12, R215, c[0x0][0x3e8], R12 ;  /* 0x0000fa00d70c7a25 */ /* 0x000fe200078e000c */
[----:B------:R-:W-:Y:S02]  /*17530*/  SEL R218, R218, RZ, !P0 ;  /* 0x000000ffdada7207 */ /* 0x000fe40004000000 */
[----:B------:R-:W-:Y:S01]  /*17540*/  SEL R3, R3, RZ, !P0 ;  /* 0x000000ff03037207 */ /* 0x000fe20004000000 */
[----:B------:R-:W-:Y:S01]  /*17550*/  IMAD.MOV R11, RZ, RZ, -R9 ;  /* 0x000000ffff0b7224 */ /* 0x000fe200078e0a09 */
[----:B------:R-:W-:Y:S01]  /*17560*/  LEA R23, R6, R17, 0x5 ;  /* 0x0000001106177211 */ /* 0x000fe200078e28ff */
[----:B------:R-:W-:-:S02]  /*17570*/  IMAD R15, R215, c[0x0][0x3ec], R2 ;  /* 0x0000fb00d70f7a24 */ /* 0x000fc400078e0202 */
[----:B------:R-:W-:-:S03]  /*17580*/  IMAD.WIDE.U32 R18, R218, c[0x0][0x498], R18 ;  /* 0x00012600da127a25 */ /* 0x000fc600078e0012 */
[----:B------:R-:W-:Y:S01]  /*17590*/  IADD3 R13, R13, R15, RZ ;  /* 0x0000000f0d0d7210 */ /* 0x000fe20007ffe0ff */
[----:B------:R-:W-:Y:S01]  /*175a0*/  IMAD R11, R11, c[0x0][0x4e8], R10 ;  /* 0x00013a000b0b7a24 */ /* 0x000fe200078e020a */
[----:B------:R-:W-:Y:S01]  /*175b0*/  IADD3 R20, P0, R9, R18, RZ ;  /* 0x0000001209147210 */ /* 0x000fe20007f1e0ff */
[----:B------:R-:W-:Y:S01]  /*175c0*/  IMAD R21, R3, c[0x0][0x498], RZ ;  /* 0x0001260003157a24 */ /* 0x000fe200078e02ff */
[----:B------:R-:W-:Y:S01]  /*175d0*/  SHF.R.S32.HI R15, RZ, 0x1f, R9 ;  /* 0x0000001fff0f7819 */ /* 0x000fe20000011409 */
[----:B------:R-:W-:Y:S01]  /*175e0*/  IMAD.SHL.U32 R2, R17, 0x40, RZ ;  /* 0x0000004011027824 */ /* 0x000fe200078e00ff */
[----:B------:R-:W-:Y:S01]  /*175f0*/  SHF.R.S32.HI R18, RZ, 0x1f, R11 ;  /* 0x0000001fff127819 */ /* 0x000fe2000001140b */
[----:B------:R-:W-:Y:S02]  /*17600*/  IMAD R14, R218, c[0x0][0x49c], R21 ;  /* 0x00012700da0e7a24 */ /* 0x000fe400078e0215 */
[----:B------:R-:W-:Y:S02]  /*17610*/  IMAD R10, R76, 0x80, R23 ;  /* 0x000000804c0a7824 */ /* 0x000fe400078e0217 */
[----:B------:R-:W-:Y:S01]  /*17620*/  IMAD R18, R18, c[0x0][0x488], RZ ;  /* 0x0001220012127a24 */ /* 0x000fe200078e02ff */
[----:B------:R-:W-:Y:S01]  /*17630*/  IADD3.X R21, R15, R19, R14, P0, !PT ;  /* 0x000000130f157210 */ /* 0x000fe200007fe40e */
[----:B------:R-:W-:Y:S01]  /*17640*/  @P1 IMAD.HI.U32 R16, R10, c[0x0][0x4ec], RZ ;  /* 0x00013b000a101a27 */ /* 0x000fe200078e00ff */
[----:B------:R-:W-:-:S03]  /*17650*/  LOP3.LUT R15, R2, 0x1c0, RZ, 0xc0, !PT ;  /* 0x000001c0020f7812 */ /* 0x000fc600078ec0ff */
[----:B------:R-:W-:Y:S02]  /*17660*/  IMAD.SHL.U32 R2, R6, 0x8, RZ ;  /* 0x0000000806027824 */ /* 0x000fe400078e00ff */
[----:B------:R-:W-:-:S03]  /*17670*/  IMAD.WIDE.U32 R20, R11, c[0x0][0x488], R20 ;  /* 0x000122000b147a25 */ /* 0x000fc600078e0014 */
[----:B------:R-:W-:Y:S01]  /*17680*/  LOP3.LUT R6, R15, 0x38, R2, 0xf8, !PT ;  /* 0x000000380f067812 */ /* 0x000fe200078ef802 */
[----:B------:R-:W-:Y:S01]  /*17690*/  IMAD R18, R11, c[0x0][0x48c], R18 ;  /* 0x000123000b127a24 */ /* 0x000fe200078e0212 */
[----:B------:R-:W-:Y:S01]  /*176a0*/  LEA R14, P0, R20, c[0x0][0x450], 0x2 ;  /* 0x00011400140e7a11 */ /* 0x000fe200078010ff */
[----:B------:R-:W-:Y:S01]  /*176b0*/  IMAD R11, R3, c[0x0][0x3f0], RZ ;  /* 0x0000fc00030b7a24 */ /* 0x000fe200078e02ff */
[----:B------:R-:W-:Y:S01]  /*176c0*/  SHF.R.U32.HI R3, RZ, 0x3, R15 ;  /* 0x00000003ff037819 */ /* 0x000fe2000001160f */
[----:B------:R-:W-:Y:S01]  /*176d0*/  IMAD.MOV.U32 R9, RZ, RZ, R10 ;  /* 0x000000ffff097224 */ /* 0x000fe200078e000a */
[----:B------:R-:W-:Y:S01]  /*176e0*/  IADD3 R15, R21, R18, RZ ;  /* 0x00000012150f7210 */ /* 0x000fe20007ffe0ff */
[----:B------:R-:W-:Y:S01]  /*176f0*/  SHFL.IDX PT, R32, R14, 0x1, 0x1c1f ;  /* 0x003c1f000e207f89 */ /* 0x000fe200000e0000 */
[----:B------:R-:W-:Y:S01]  /*17700*/  @P1 SHF.R.U32.HI R9, RZ, c[0x0][0x4f0], R16 ;  /* 0x00013c00ff091a19 */ /* 0x000fe20000011610 */
[----:B------:R-:W-:Y:S01]  /*17710*/  IMAD R11, R218, c[0x0][0x3f4], R11 ;  /* 0x0000fd00da0b7a24 */ /* 0x000fe200078e020b */
[----:B------:R-:W-:Y:S01]  /*17720*/  LEA.HI.X R15, R20, c[0x0][0x454], R15, 0x2, P0 ;  /* 0x00011500140f7a11 */ /* 0x000fe200000f140f */
[----:B------:R-:W-:Y:S01]  /*17730*/  SHFL.IDX PT, R18, R14, RZ, 0x1c1f ;  /* 0x001c1fff0e127589 */ /* 0x000fe200000e0000 */
[----:B------:R-:W-:Y:S01]  /*17740*/  LOP3.LUT R6, R6, R3, RZ, 0x3c, !PT ;  /* 0x0000000306067212 */ /* 0x000fe200078e3cff */
[--C-:B------:R-:W-:Y:S01]  /*17750*/  IMAD.MOV R3, RZ, RZ, -R9.reuse ;  /* 0x000000ffff037224 */ /* 0x100fe200078e0a09 */
[----:B------:R-:W-:Y:S01]  /*17760*/  SHF.R.S32.HI R16, RZ, 0x1f, R9 ;  /* 0x0000001fff107819 */ /* 0x000fe20000011409 */
[----:B------:R-:W1:Y:S01]  /*17770*/  SHFL.IDX PT, R19, R15, RZ, 0x1c1f ;  /* 0x001c1fff0f137589 */ /* 0x000e6200000e0000 */
[----:B------:R-:W-:-:S03]  /*17780*/  IMAD.WIDE.U32 R12, R218, c[0x0][0x3f0], R12 ;  /* 0x0000fc00da0c7a25 */ /* 0x000fc600078e000c */
[----:B------:R-:W2:Y:S01]  /*17790*/  SHFL.IDX PT, R33, R15, 0x1, 0x1c1f ;  /* 0x003c1f000f217f89 */ /* 0x000ea200000e0000 */
[----:B------:R-:W-:Y:S01]  /*177a0*/  IMAD R72, R3, c[0x0][0x4e8], R10 ;  /* 0x00013a0003487a24 */ /* 0x000fe200078e020a */
[----:B------:R-:W-:Y:S01]  /*177b0*/  IADD3 R13, R13, R11, RZ ;  /* 0x0000000b0d0d7210 */ /* 0x000fe20007ffe0ff */
[----:B------:R-:W-:Y:S01]  /*177c0*/  IMAD R10, R76, 0x80, R7 ;  /* 0x000000804c0a7824 */ /* 0x000fe200078e0207 */
[----:B------:R-:W-:Y:S01]  /*177d0*/  SHF.L.U32 R7, R4, 0x3, RZ ;  /* 0x0000000304077819 */ /* 0x000fe200000006ff */
[----:B-----5:R-:W-:Y:S01]  /*177e0*/  IMAD R3, R5, c[0x0][0x4e8], RZ ;  /* 0x00013a0005037a24 */ /* 0x020fe200078e02ff */
[----:B------:R-:W-:Y:S01]  /*177f0*/  SHF.R.S32.HI R5, RZ, 0x1f, R72 ;  /* 0x0000001fff057819 */ /* 0x000fe20000011448 */
[----:B------:R-:W-:Y:S01]  /*17800*/  IMAD R16, R16, c[0x0][0x3e0], RZ ;  /* 0x0000f80010107a24 */ /* 0x000fe200078e02ff */
[C---:B------:R-:W-:Y:S01]  /*17810*/  IADD3 R20, R10.reuse, 0x8, RZ ;  /* 0x000000080a147810 */ /* 0x040fe20007ffe0ff */
[----:B------:R-:W-:Y:S01]  /*17820*/  IMAD.WIDE.U32 R12, R9, c[0x0][0x3e0], R12 ;  /* 0x0000f800090c7a25 */ /* 0x000fe200078e000c */
[----:B------:R-:W-:-:S02]  /*17830*/  ISETP.GE.OR P1, PT, R10, R3, P2 ;  /* 0x000000030a00720c */ /* 0x000fc40001726670 */
[----:B------:R-:W-:Y:S01]  /*17840*/  ISETP.GE.OR P0, PT, R20, R3, P2 ;  /* 0x000000031400720c */ /* 0x000fe20001706670 */
[----:B------:R-:W-:Y:S01]  /*17850*/  IMAD R16, R9, c[0x0][0x3e4], R16 ;  /* 0x0000f90009107a24 */ /* 0x000fe200078e0210 */
[----:B------:R-:W-:Y:S01]  /*17860*/  LOP3.LUT R6, R6, 0x7ffffe00, R7, 0xf8, !PT ;  /* 0x7ffffe0006067812 */ /* 0x000fe200078ef807 */
[----:B------:R-:W-:Y:S01]  /*17870*/  IMAD R5, R5, c[0x0][0x3d8], RZ ;  /* 0x0000f60005057a24 */ /* 0x000fe200078e02ff */
[----:B------:R-:W-:Y:S01]  /*17880*/  LEA R76, R76, R17, 0x7 ;  /* 0x000000114c4c7211 */ /* 0x000fe200078e38ff */
[----:B------:R-:W-:Y:S01]  /*17890*/  IMAD.IADD R13, R13, 0x1, R16 ;  /* 0x000000010d0d7824 */ /* 0x000fe200078e0210 */
[----:B------:R-:W-:Y:S01]  /*178a0*/  SHF.L.U32 R75, R6, 0x1, RZ ;  /* 0x00000001064b7819 */ /* 0x000fe200000006ff */
[C---:B------:R-:W-:Y:S02]  /*178b0*/  IMAD R16, R72.reuse, c[0x0][0x3dc], R5 ;  /* 0x0000f70048107a24 */ /* 0x040fe400078e0205 */
[----:B------:R-:W-:Y:S02]  /*178c0*/  IMAD.WIDE.U32 R72, R72, c[0x0][0x3d8], R12 ;  /* 0x0000f60048487a25 */ /* 0x000fe400078e000c */
[----:B-1----:R1:W-:Y:S02]  /*178d0*/  @!P1 ST.E [R18.64], R0 ;  /* 0x0000000012009985 */ /* 0x0023e4000c101916 */
[----:B------:R-:W-:-:S02]  /*178e0*/  IMAD.IADD R16, R73, 0x1, R16 ;  /* 0x0000000149107824 */ /* 0x000fc400078e0210 */
[----:B--2---:R1:W-:Y:S01]  /*178f0*/  @!P0 ST.E [R32.64], R8 ;  /* 0x0000000820008985 */ /* 0x0043e2000c101916 */
        /* <DEDUP_REMOVED lines=22> */
[C---:B------:R-:W-:Y:S02]  /*17a60*/  IADD3 R69, R2.reuse, 0xc0, RZ ;  /* 0x000000c002457810 */ /* 0x040fe40007ffe0ff */
[----:B------:R-:W-:Y:S01]  /*17a70*/  ISETP.GE.AND P2, PT, R73, c[0x0][0x3c8], PT ;  /* 0x0000f20049007a0c */ /* 0x000fe20003f46270 */
[----:B-1----:R-:W1:Y:S01]  /*17a80*/  LDS.128 R32, [R75+0x8080] ;  /* 0x008080004b207984 */ /* 0x002e620000000c00 */
[----:B------:R-:W-:Y:S02]  /*17a90*/  ISETP.GE.AND P1, PT, R71, c[0x0][0x3c8], PT ;  /* 0x0000f20047007a0c */ /* 0x000fe40003f26270 */
[----:B------:R-:W-:Y:S01]  /*17aa0*/  ISETP.GE.AND P0, PT, R69, c[0x0][0x3c8], PT ;  /* 0x0000f20045007a0c */ /* 0x000fe20003f06270 */
[----:B------:R-:W4:Y:S01]  /*17ab0*/  LDS.128 R16, [R75+0xc080] ;  /* 0x00c080004b107984 */ /* 0x000f220000000c00 */
        /* <DEDUP_REMOVED lines=16> */
[----:B-1----:R2:W-:Y:S04]  /*17bc0*/  @!P1 ST.E.128 [R68.64], R32 ;  /* 0x0000002044009985 */ /* 0x0025e8000c101d16 */
[----:B----4-:R2:W-:Y:S02]  /*17bd0*/  @!P0 ST.E.128 [R78.64], R16 ;  /* 0x000000104e008985 */ /* 0x0105e4000c101d16 */
.L_x_2670:
[----:B--234-:R-:W-:Y:S05]  /*17be0*/  BSYNC B0 ;  /* 0x0000000000007941 */ /* 0x01cfea0003800000 */
.L_x_2669:
        /* <DEDUP_REMOVED lines=30> */
.L_x_2672:
[----:B------:R-:W-:Y:S05]  /*17dd0*/  BSYNC B0 ;  /* 0x0000000000007941 */ /* 0x000fea0003800000 */
.L_x_2671:
        /* <DEDUP_REMOVED lines=30> */
.L_x_2674:
[----:B------:R-:W-:Y:S05]  /*17fc0*/  BSYNC B0 ;  /* 0x0000000000007941 */ /* 0x000fea0003800000 */
.L_x_2673:
        /* <DEDUP_REMOVED lines=31> */
.L_x_2667:
[----:B------:R-:W-:Y:S01]  /*181c0*/  ISETP.NE.U32.AND P1, PT, RZ, c[0x0][0x508], PT ;  /* 0x00014200ff007a0c */ /* 0x000fe20003f25070 */
[----:B------:R-:W-:Y:S01]  /*181d0*/  IMAD.MOV.U32 R7, RZ, RZ, 0x4 ;  /* 0x00000004ff077424 */ /* 0x000fe200078e00ff */
[----:B------:R-:W-:Y:S02]  /*181e0*/  ISETP.NE.U32.AND P0, PT, RZ, c[0x0][0x500], PT ;  /* 0x00014000ff007a0c */ /* 0x000fe40003f05070 */
[----:B------:R-:W-:Y:S01]  /*181f0*/  ISETP.NE.AND.EX P1, PT, RZ, c[0x0][0x50c], PT, P1 ;  /* 0x00014300ff007a0c */ /* 0x000fe20003f25310 */
[----:B--2---:R-:W-:Y:S01]  /*18200*/  IMAD.WIDE R4, R218, R7, c[0x0][0x500] ;  /* 0x00014000da047625 */ /* 0x004fe200078e0207 */
        /* <DEDUP_REMOVED lines=13> */
.L_x_2675:
        /* <DEDUP_REMOVED lines=41> */
.L_x_2677:
[----:B------:R-:W-:Y:S05]  /*18570*/  BSYNC B0 ;  /* 0x0000000000007941 */ /* 0x000fea0003800000 */
.L_x_2676:
        /* <DEDUP_REMOVED lines=46> */
.L_x_2698:
[----:B------:R-:W-:Y:S05]  /*18860*/  BRA.DIV ~URZ, `(.L_x_2679) ;  /* 0x00000cb27f007947 */ /* 0x000fea000b800000 */
[----:B------:R3:W4:Y:S02]  /*18870*/  SHFL.IDX PT, R12, R8, RZ, 0x181f ;  /* 0x00181fff080c7589 */ /* 0x00072400000e0000 */
.L_x_2699:
        /* <DEDUP_REMOVED lines=26> */
.L_x_2681:
[----:B------:R-:W-:Y:S05]  /*18a20*/  BSYNC B0 ;  /* 0x0000000000007941 */ /* 0x000fea0003800000 */
.L_x_2680:
[----:B------:R-:W-:Y:S05]  /*18a30*/  BRA.DIV ~URZ, `(.L_x_2682) ;  /* 0x00000b627f007947 */ /* 0x000fea000b800000 */
[----:B------:R1:W2:Y:S04]  /*18a40*/  SHFL.IDX PT, R9, R7, 0x1, 0x181f ;  /* 0x00381f0007097f89 */ /* 0x0002a800000e0000 */
[----:B--2-4-:R1:W2:Y:S02]  /*18a50*/  SHFL.IDX PT, R12, R8, 0x1, 0x181f ;  /* 0x00381f00080c7f89 */ /* 0x0142a400000e0000 */
.L_x_2700:
        /* <DEDUP_REMOVED lines=26> */
.L_x_2684:
[----:B------:R-:W-:Y:S05]  /*18c00*/  BSYNC B0 ;  /* 0x0000000000007941 */ /* 0x000fea0003800000 */
.L_x_2683:
[----:B------:R-:W-:Y:S05]  /*18c10*/  BRA.DIV ~URZ, `(.L_x_2685) ;  /* 0x00000a727f007947 */ /* 0x000fea000b800000 */
[----:B------:R4:W1:Y:S02]  /*18c20*/  SHFL.IDX PT, R9, R7, 0x2, 0x181f ;  /* 0x00581f0007097f89 */ /* 0x00086400000e0000 */
.L_x_2701:
[----:B------:R-:W-:Y:S05]  /*18c30*/  BRA.DIV ~URZ, `(.L_x_2686) ;  /* 0x00000ad27f007947 */ /* 0x000fea000b800000 */
[----:B--2---:R2:W3:Y:S02]  /*18c40*/  SHFL.IDX PT, R12, R8, 0x2, 0x181f ;  /* 0x00581f00080c7f89 */ /* 0x0044e400000e0000 */
.L_x_2702:
        /* <DEDUP_REMOVED lines=26> */
.L_x_2688:
[----:B------:R-:W-:Y:S05]  /*18df0*/  BSYNC B0 ;  /* 0x0000000000007941 */ /* 0x000fea0003800000 */
.L_x_2687:
[----:B------:R-:W-:Y:S05]  /*18e00*/  BRA.DIV ~URZ, `(.L_x_2689) ;  /* 0x000009827f007947 */ /* 0x000fea000b800000 */
[----:B----4-:R-:W4:Y:S04]  /*18e10*/  SHFL.IDX PT, R7, R7, 0x3, 0x181f ;  /* 0x00781f0007077f89 */ /* 0x010f2800000e0000 */
[----:B-1----:R1:W2:Y:S02]  /*18e20*/  SHFL.IDX PT, R16, R8, 0x3, 0x181f ;  /* 0x00781f0008107f89 */ /* 0x0022a400000e0000 */
.L_x_2703:
        /* <DEDUP_REMOVED lines=27> */
.L_x_2600:
[----:B-1----:R-:W-:Y:S01]  /*18fe0*/  IMAD.MOV.U32 R14, RZ, RZ, R15 ;  /* 0x000000ffff0e7224 */ /* 0x002fe200078e000f */
[----:B------:R-:W-:Y:S01]  /*18ff0*/  MOV R12, 0x181f ;  /* 0x0000181f000c7802 */ /* 0x000fe20000000f00 */
[----:B------:R-:W-:Y:S01]  /*19000*/  IMAD.MOV.U32 R13, RZ, RZ, RZ ;  /* 0x000000ffff0d7224 */ /* 0x000fe200078e00ff */
[----:B------:R-:W-:Y:S02]  /*19010*/  MOV R11, 0xffffffff ;  /* 0xffffffff000b7802 */ /* 0x000fe40000000f00 */
[----:B------:R-:W-:Y:S02]  /*19020*/  MOV R10, 0x19040 ;  /* 0x00019040000a7802 */ /* 0x000fe40000000f00 */
[----:B--2---:R-:W-:Y:S05]  /*19030*/  CALL.REL.NOINC `($__internal_9_$__cuda_sm70_shflsync_idx_p) ;  /* 0x0000b9e000007944 */ /* 0x004fea0003c00000 */
[----:B--2---:R-:W-:Y:S01]  /*19040*/  MOV R17, R16 ;  /* 0x0000001000117202 */ /* 0x004fe20000000f00 */
[----:B-1----:R-:W-:Y:S05]  /*19050*/  BRA `(.L_x_2690) ;  /* 0xfffefa1000007947 */ /* 0x002fea000383ffff */
.L_x_2601:
[----:B------:R-:W-:Y:S01]  /*19060*/  IMAD.MOV.U32 R14, RZ, RZ, R8 ;  /* 0x000000ffff0e7224 */ /* 0x000fe200078e0008 */
[----:B------:R-:W-:Y:S01]  /*19070*/  MOV R12, 0x181f ;  /* 0x0000181f000c7802 */ /* 0x000fe20000000f00 */
[----:B------:R-:W-:Y:S01]  /*19080*/  IMAD.MOV.U32 R13, RZ, RZ, RZ ;  /* 0x000000ffff0d7224 */ /* 0x000fe200078e00ff */
[----:B------:R-:W-:-:S02]  /*19090*/  MOV R11, 0xffffffff ;  /* 0xffffffff000b7802 */ /* 0x000fc40000000f00 */
[----:B------:R-:W-:Y:S02]  /*190a0*/  MOV R10, 0x190c0 ;  /* 0x000190c0000a7802 */ /* 0x000fe40000000f00 */
[----:B-123--:R-:W-:Y:S05]  /*190b0*/  CALL.REL.NOINC `($__internal_9_$__cuda_sm70_shflsync_idx_p) ;  /* 0x0000b96000007944 */ /* 0x00efea0003c00000 */
[----:B-12---:R-:W-:Y:S05]  /*190c0*/  BRA `(.L_x_2691) ;  /* 0xfffef9c000007947 */ /* 0x006fea000383ffff */
.L_x_2604:
[----:B------:R-:W-:Y:S01]  /*190d0*/  IMAD.MOV.U32 R14, RZ, RZ, R15 ;  /* 0x000000ffff0e7224 */ /* 0x000fe200078e000f */
[----:B-1----:R-:W-:Y:S01]  /*190e0*/  MOV R12, 0x181f ;  /* 0x0000181f000c7802 */ /* 0x002fe20000000f00 */
[----:B------:R-:W-:Y:S01]  /*190f0*/  IMAD.MOV.U32 R13, RZ, RZ, 0x1 ;  /* 0x00000001ff0d7424 */ /* 0x000fe200078e00ff */
[----:B------:R-:W-:Y:S02]  /*19100*/  MOV R11, 0xffffffff ;  /* 0xffffffff000b7802 */ /* 0x000fe40000000f00 */
[----:B------:R-:W-:Y:S02]  /*19110*/  MOV R10, 0x19130 ;  /* 0x00019130000a7802 */ /* 0x000fe40000000f00 */
[----:B--234-:R-:W-:Y:S05]  /*19120*/  CALL.REL.NOINC `($__internal_9_$__cuda_sm70_shflsync_idx_p) ;  /* 0x0000b8f000007944 */ /* 0x01cfea0003c00000 */
[----:B--2---:R-:W-:Y:S01]  /*19130*/  IMAD.MOV.U32 R17, RZ, RZ, R16 ;  /* 0x000000ffff117224 */ /* 0x004fe200078e0010 */
[----:B-1----:R-:W-:Y:S01]  /*19140*/  MOV R14, R8 ;  /* 0x00000008000e7202 */ /* 0x002fe20000000f00 */
[----:B------:R-:W-:Y:S01]  /*19150*/  IMAD.MOV.U32 R13, RZ, RZ, 0x1 ;  /* 0x00000001ff0d7424 */ /* 0x000fe200078e00ff */
[----:B------:R-:W-:Y:S01]  /*19160*/  MOV R12, 0x181f ;  /* 0x0000181f000c7802 */ /* 0x000fe20000000f00 */
[----:B------:R-:W-:Y:S01]  /*19170*/  IMAD.MOV.U32 R11, RZ, RZ, -0x1 ;  /* 0xffffffffff0b7424 */ /* 0x000fe200078e00ff */
[----:B------:R-:W-:-:S02]  /*19180*/  MOV R10, 0x191a0 ;  /* 0x000191a0000a7802 */ /* 0x000fc40000000f00 */
[----:B------:R-:W-:Y:S05]  /*19190*/  CALL.REL.NOINC `($__internal_9_$__cuda_sm70_shflsync_idx_p) ;  /* 0x0000b88000007944 */ /* 0x000fea0003c00000 */
[----:B-12---:R-:W-:Y:S05]  /*191a0*/  BRA `(.L_x_2692) ;  /* 0xfffefb1000007947 */ /* 0x006fea000383ffff */
.L_x_2607:
[----:B------:R-:W-:Y:S01]  /*191b0*/  IMAD.MOV.U32 R14, RZ, RZ, R15 ;  /* 0x000000ffff0e7224 */ /* 0x000fe200078e000f */
[----:B--2---:R-:W-:Y:S01]  /*191c0*/  MOV R12, 0x181f ;  /* 0x0000181f000c7802 */ /* 0x004fe20000000f00 */
[----:B------:R-:W-:Y:S01]  /*191d0*/  IMAD.MOV.U32 R13, RZ, RZ, 0x2 ;  /* 0x00000002ff0d7424 */ /* 0x000fe200078e00ff */
[----:B------:R-:W-:-:S02]  /*191e0*/  MOV R11, 0xffffffff ;  /* 0xffffffff000b7802 */ /* 0x000fc40000000f00 */
[----:B------:R-:W-:Y:S02]  /*191f0*/  MOV R10, 0x19210 ;  /* 0x00019210000a7802 */ /* 0x000fe40000000f00 */
[----:B-1-34-:R-:W-:Y:S05]  /*19200*/  CALL.REL.NOINC `($__internal_9_$__cuda_sm70_shflsync_idx_p) ;  /* 0x0000b81000007944 */ /* 0x01afea0003c00000 */
[----:B--2---:R-:W-:Y:S01]  /*19210*/  MOV R17, R16 ;  /* 0x0000001000117202 */ /* 0x004fe20000000f00 */
[----:B-1----:R-:W-:Y:S05]  /*19220*/  BRA `(.L_x_2693) ;  /* 0xfffefc8000007947 */ /* 0x002fea000383ffff */
.L_x_2608:
[----:B------:R-:W-:Y:S01]  /*19230*/  IMAD.MOV.U32 R14, RZ, RZ, R8 ;  /* 0x000000ffff0e7224 */ /* 0x000fe200078e0008 */
[----:B------:R-:W-:Y:S01]  /*19240*/  MOV R12, 0x181f ;  /* 0x0000181f000c7802 */ /* 0x000fe20000000f00 */
[----:B------:R-:W-:Y:S01]  /*19250*/  IMAD.MOV.U32 R13, RZ, RZ, 0x2 ;  /* 0x00000002ff0d7424 */ /* 0x000fe200078e00ff */
[----:B------:R-:W-:Y:S02]  /*19260*/  MOV R11, 0xffffffff ;  /* 0xffffffff000b7802 */ /* 0x000fe40000000f00 */
[----:B------:R-:W-:Y:S02]  /*19270*/  MOV R10, 0x19290 ;  /* 0x00019290000a7802 */ /* 0x000fe40000000f00 */
[----:B-1234-:R-:W-:Y:S05]  /*19280*/  CALL.REL.NOINC `($__internal_9_$__cuda_sm70_shflsync_idx_p) ;  /* 0x0000b79000007944 */ /* 0x01efea0003c00000 */
[----:B-12---:R-:W-:Y:S05]  /*19290*/  BRA `(.L_x_2694) ;  /* 0xfffefc3000007947 */ /* 0x006fea000383ffff */
.L_x_2611:
[----:B------:R-:W-:Y:S01]  /*192a0*/  IMAD.MOV.U32 R14, RZ, RZ, R15 ;  /* 0x000000ffff0e7224 */ /* 0x000fe200078e000f */
[----:B--2---:R-:W-:Y:S01]  /*192b0*/  MOV R12, 0x181f ;  /* 0x0000181f000c7802 */ /* 0x004fe20000000f00 */
[----:B------:R-:W-:Y:S01]  /*192c0*/  IMAD.MOV.U32 R13, RZ, RZ, 0x3 ;  /* 0x00000003ff0d7424 */ /* 0x000fe200078e00ff */
[----:B------:R-:W-:Y:S02]  /*192d0*/  MOV R11, 0xffffffff ;  /* 0xffffffff000b7802 */ /* 0x000fe40000000f00 */
[----:B------:R-:W-:-:S02]  /*192e0*/  MOV R10, 0x19300 ;  /* 0x00019300000a7802 */ /* 0x000fc40000000f00 */
[----:B-1-34-:R-:W-:Y:S05]  /*192f0*/  CALL.REL.NOINC `($__internal_9_$__cuda_sm70_shflsync_idx_p) ;  /* 0x0000b72000007944 */ /* 0x01afea0003c00000 */
        /* <DEDUP_REMOVED lines=8> */
.L_x_2665:
[----:B------:R-:W-:Y:S02]  /*19380*/  MOV R2, 0x2 ;  /* 0x0000000200027802 */ /* 0x000fe40000000f00 */
[----:B------:R-:W-:-:S02]  /*19390*/  MOV R4, 0x193b0 ;  /* 0x000193b000047802 */ /* 0x000fc40000000f00 */
[----:B------:R-:W-:Y:S05]  /*193a0*/  CALL.REL.NOINC `($__internal_8_$__cuda_sm70_shflsync_bfly_p) ;  /* 0x0000b63000007944 */ /* 0x000fea0003c00000 */
[----:B-12---:R-:W-:Y:S05]  /*193b0*/  BRA `(.L_x_2696) ;  /* 0xffffc9a000007947 */ /* 0x006fea000383ffff */
.L_x_2666:
[----:B------:R-:W-:Y:S02]  /*193c0*/  MOV R2, 0x1 ;  /* 0x0000000100027802 */ /* 0x000fe40000000f00 */
[----:B------:R-:W-:-:S02]  /*193d0*/  MOV R4, 0x193f0 ;  /* 0x000193f000047802 */ /* 0x000fc40000000f00 */
[----:B------:R-:W-:Y:S05]  /*193e0*/  CALL.REL.NOINC `($__internal_8_$__cuda_sm70_shflsync_bfly_p) ;  /* 0x0000b5f000007944 */ /* 0x000fea0003c00000 */
[----:B--2---:R-:W-:Y:S01]  /*193f0*/  FADD.FTZ R7, R239, R2 ;  /* 0x00000002ef077221 */ /* 0x004fe20000010000 */
[----:B-1----:R-:W-:-:S02]  /*19400*/  MOV R239, R235 ;  /* 0x000000eb00ef7202 */ /* 0x002fc40000000f00 */
[----:B------:R-:W-:Y:S02]  /*19410*/  MOV R2, 0x2 ;  /* 0x0000000200027802 */ /* 0x000fe40000000f00 */
[----:B------:R-:W-:Y:S02]  /*19420*/  MOV R4, 0x19440 ;  /* 0x0001944000047802 */ /* 0x000fe40000000f00 */
[----:B------:R-:W-:Y:S05]  /*19430*/  CALL.REL.NOINC `($__internal_8_$__cuda_sm70_shflsync_bfly_p) ;  /* 0x0000b5a000007944 */ /* 0x000fea0003c00000 */
[----:B--2---:R-:W-:Y:S01]  /*19440*/  FADD.FTZ R8, R235, R2 ;  /* 0x00000002eb087221 */ /* 0x004fe20000010000 */
[----:B------:R-:W-:Y:S02]  /*19450*/  MOV R2, 0x1 ;  /* 0x0000000100027802 */ /* 0x000fe40000000f00 */
[----:B------:R-:W-:Y:S02]  /*19460*/  MOV R4, 0x19490 ;  /* 0x0001949000047802 */ /* 0x000fe40000000f00 */
[----:B-1----:R-:W-:Y:S02]  /*19470*/  MOV R239, R8 ;  /* 0x0000000800ef7202 */ /* 0x002fe40000000f00 */
[----:B------:R-:W-:Y:S05]  /*19480*/  CALL.REL.NOINC `($__internal_8_$__cuda_sm70_shflsync_bfly_p) ;  /* 0x0000b55000007944 */ /* 0x000fea0003c00000 */
[----:B-12---:R-:W-:Y:S05]  /*19490*/  BRA `(.L_x_2697) ;  /* 0xffffc93000007947 */ /* 0x006fea000383ffff */
.L_x_2678:
[----:B------:R-:W-:Y:S01]  /*194a0*/  IMAD.MOV.U32 R14, RZ, RZ, R7 ;  /* 0x000000ffff0e7224 */ /* 0x000fe200078e0007 */
[----:B------:R-:W-:Y:S01]  /*194b0*/  MOV R12, 0x181f ;  /* 0x0000181f000c7802 */ /* 0x000fe20000000f00 */
[----:B------:R-:W-:Y:S01]  /*194c0*/  IMAD.MOV.U32 R13, RZ, RZ, RZ ;  /* 0x000000ffff0d7224 */ /* 0x000fe200078e00ff */
[----:B------:R-:W-:-:S02]  /*194d0*/  MOV R11, 0xffffffff ;  /* 0xffffffff000b7802 */ /* 0x000fc40000000f00 */
[----:B------:R-:W-:Y:S02]  /*194e0*/  MOV R10, 0x19500 ;  /* 0x00019500000a7802 */ /* 0x000fe40000000f00 */
[----:B-----5:R-:W-:Y:S05]  /*194f0*/  CALL.REL.NOINC `($__internal_9_$__cuda_sm70_shflsync_idx_p) ;  /* 0x0000b52000007944 */ /* 0x020fea0003c00000 */
[----:B--2---:R-:W-:Y:S01]  /*19500*/  MOV R9, R16 ;  /* 0x0000001000097202 */ /* 0x004fe20000000f00 */
[----:B-1----:R-:W-:Y:S05]  /*19510*/  BRA `(.L_x_2698) ;  /* 0xfffff34000007947 */ /* 0x002fea000383ffff */
.L_x_2679:
[----:B------:R-:W-:Y:S01]  /*19520*/  IMAD.MOV.U32 R14, RZ, RZ, R8 ;  /* 0x000000ffff0e7224 */ /* 0x000fe200078e0008 */
[----:B------:R-:W-:Y:S01]  /*19530*/  MOV R12, 0x181f ;  /* 0x0000181f000c7802 */ /* 0x000fe20000000f00 */
[----:B------:R-:W-:Y:S01]  /*19540*/  IMAD.MOV.U32 R13, RZ, RZ, RZ ;  /* 0x000000ffff0d7224 */ /* 0x000fe200078e00ff */
[----:B------:R-:W-:Y:S02]  /*19550*/  MOV R11, 0xffffffff ;  /* 0xffffffff000b7802 */ /* 0x000fe40000000f00 */
[----:B------:R-:W-:Y:S02]  /*19560*/  MOV R10, 0x19580 ;  /* 0x00019580000a7802 */ /* 0x000fe40000000f00 */
[----:B-12--5:R-:W-:Y:S05]  /*19570*/  CALL.REL.NOINC `($__internal_9_$__cuda_sm70_shflsync_idx_p) ;  /* 0x0000b4a000007944 */ /* 0x026fea0003c00000 */
[----:B-12---:R-:W-:Y:S01]  /*19580*/  MOV R12, R16 ;  /* 0x00000010000c7202 */ /* 0x006fe20000000f00 */
[----:B------:R-:W-:Y:S05]  /*19590*/  BRA `(.L_x_2699) ;  /* 0xfffff2e000007947 */ /* 0x000fea000383ffff */
.L_x_2682:
[----:B------:R-:W-:Y:S01]  /*195a0*/  IMAD.MOV.U32 R14, RZ, RZ, R7 ;  /* 0x000000ffff0e7224 */ /* 0x000fe200078e0007 */
[----:B--2-4-:R-:W-:Y:S01]  /*195b0*/  MOV R12, 0x181f ;  /* 0x0000181f000c7802 */ /* 0x014fe20000000f00 */
[----:B------:R-:W-:Y:S01]  /*195c0*/  IMAD.MOV.U32 R13, RZ, RZ, 0x1 ;  /* 0x00000001ff0d7424 */ /* 0x000fe200078e00ff */
[----:B------:R-:W-:-:S02]  /*195d0*/  MOV R11, 0xffffffff ;  /* 0xffffffff000b7802 */ /* 0x000fc40000000f00 */
[----:B------:R-:W-:Y:S02]  /*195e0*/  MOV R10, 0x19600 ;  /* 0x00019600000a7802 */ /* 0x000fe40000000f00 */
[----:B-1-3--:R-:W-:Y:S05]  /*195f0*/  CALL.REL.NOINC `($__internal_9_$__cuda_sm70_shflsync_idx_p) ;  /* 0x0000b42000007944 */ /* 0x00afea0003c00000 */
[----:B--2---:R-:W-:Y:S01]  /*19600*/  IMAD.MOV.U32 R9, RZ, RZ, R16 ;  /* 0x000000ffff097224 */ /* 0x004fe200078e0010 */
[----:B-1----:R-:W-:Y:S01]  /*19610*/  MOV R14, R8 ;  /* 0x00000008000e7202 */ /* 0x002fe20000000f00 */
[----:B------:R-:W-:Y:S01]  /*19620*/  IMAD.MOV.U32 R13, RZ, RZ, 0x1 ;  /* 0x00000001ff0d7424 */ /* 0x000fe200078e00ff */
[----:B------:R-:W-:Y:S01]  /*19630*/  MOV R12, 0x181f ;  /* 0x0000181f000c7802 */ /* 0x000fe20000000f00 */
[----:B------:R-:W-:Y:S01]  /*19640*/  IMAD.MOV.U32 R11, RZ, RZ, -0x1 ;  /* 0xffffffffff0b7424 */ /* 0x000fe200078e00ff */
[----:B------:R-:W-:Y:S02]  /*19650*/  MOV R10, 0x19670 ;  /* 0x00019670000a7802 */ /* 0x000fe40000000f00 */
[----:B------:R-:W-:Y:S05]  /*19660*/  CALL.REL.NOINC `($__internal_9_$__cuda_sm70_shflsync_idx_p) ;  /* 0x0000b3b000007944 */ /* 0x000fea0003c00000 */
[----:B-12---:R-:W-:Y:S01]  /*19670*/  MOV R12, R16 ;  /* 0x00000010000c7202 */ /* 0x006fe20000000f00 */
[----:B------:R-:W-:Y:S05]  /*19680*/  BRA `(.L_x_2700) ;  /* 0xfffff3d000007947 */ /* 0x000fea000383ffff */
.L_x_2685:
[----:B------:R-:W-:Y:S01]  /*19690*/  IMAD.MOV.U32 R14, RZ, RZ, R7 ;  /* 0x000000ffff0e7224 */ /* 0x000fe200078e0007 */
[----:B--2---:R-:W-:Y:S01]  /*196a0*/  MOV R12, 0x181f ;  /* 0x0000181f000c7802 */ /* 0x004fe20000000f00 */
[----:B------:R-:W-:Y:S01]  /*196b0*/  IMAD.MOV.U32 R13, RZ, RZ, 0x2 ;  /* 0x00000002ff0d7424 */ /* 0x000fe200078e00ff */
[----:B------:R-:W-:Y:S02]  /*196c0*/  MOV R11, 0xffffffff ;  /* 0xffffffff000b7802 */ /* 0x000fe40000000f00 */
[----:B------:R-:W-:-:S02]  /*196d0*/  MOV R10, 0x196f0 ;  /* 0x000196f0000a7802 */ /* 0x000fc40000000f00 */
[----:B-1-3--:R-:W-:Y:S05]  /*196e0*/  CALL.REL.NOINC `($__internal_9_$__cuda_sm70_shflsync_idx_p) ;  /* 0x0000b33000007944 */ /* 0x00afea0003c00000 */
[----:B--2---:R-:W-:Y:S01]  /*196f0*/  MOV R9, R16 ;  /* 0x0000001000097202 */ /* 0x004fe20000000f00 */
[----:B-1----:R-:W-:Y:S05]  /*19700*/  BRA `(.L_x_2701) ;  /* 0xfffff52000007947 */ /* 0x002fea000383ffff */
.L_x_2686:
[----:B------:R-:W-:Y:S01]  /*19710*/  IMAD.MOV.U32 R14, RZ, RZ, R8 ;  /* 0x000000ffff0e7224 */ /* 0x000fe200078e0008 */
[----:B--2---:R-:W-:Y:S01]  /*19720*/  MOV R12, 0x181f ;  /* 0x0000181f000c7802 */ /* 0x004fe20000000f00 */
[----:B------:R-:W-:Y:S01]  /*19730*/  IMAD.MOV.U32 R13, RZ, RZ, 0x2 ;  /* 0x00000002ff0d7424 */ /* 0x000fe200078e00ff */
[----:B------:R-:W-:-:S02]  /*19740*/  MOV R11, 0xffffffff ;  /* 0xffffffff000b7802 */ /* 0x000fc40000000f00 */
[----:B------:R-:W-:Y:S02]  /*19750*/  MOV R10, 0x19770 ;  /* 0x00019770000a7802 */ /* 0x000fe40000000f00 */
[----:B-1-34-:R-:W-:Y:S05]  /*19760*/  CALL.REL.NOINC `($__internal_9_$__cuda_sm70_shflsync_idx_p) ;  /* 0x0000b2b000007944 */ /* 0x01afea0003c00000 */
[----:B-12---:R-:W-:Y:S01]  /*19770*/  MOV R12, R16 ;  /* 0x00000010000c7202 */ /* 0x006fe20000000f00 */
[----:B------:R-:W-:Y:S05]  /*19780*/  BRA `(.L_x_2702) ;  /* 0xfffff4c000007947 */ /* 0x000fea000383ffff */
.L_x_2689:
[----:B------:R-:W-:Y:S01]  /*19790*/  IMAD.MOV.U32 R14, RZ, RZ, R7 ;  /* 0x000000ffff0e7224 */ /* 0x000fe200078e0007 */
[----:B-1-3--:R-:W-:Y:S01]  /*197a0*/  MOV R12, 0x181f ;  /* 0x0000181f000c7802 */ /* 0x00afe20000000f00 */
[----:B------:R-:W-:Y:S01]  /*197b0*/  IMAD.MOV.U32 R13, RZ, RZ, 0x3 ;  /* 0x00000003ff0d7424 */ /* 0x000fe200078e00ff */
[----:B------:R-:W-:Y:S02]  /*197c0*/  MOV R11, 0xffffffff ;  /* 0xffffffff000b7802 */ /* 0x000fe40000000f00 */
[----:B------:R-:W-:Y:S02]  /*197d0*/  MOV R10, 0x197f0 ;  /* 0x000197f0000a7802 */ /* 0x000fe40000000f00 */
[----:B--2-4-:R-:W-:Y:S05]  /*197e0*/  CALL.REL.NOINC `($__internal_9_$__cuda_sm70_shflsync_idx_p) ;  /* 0x0000b23000007944 */ /* 0x014fea0003c00000 */
        /* <DEDUP_REMOVED lines=8> */
        .type           $_ZN7cutlass13device_kernelIN5flash19enable_sm80_to_sm89INS1_16FlashAttnFwdSm80INS1_25CollectiveMainloopFwdSm80ILi8ELi1ELb0EN4cute5tupleIJNS5_1CILi128EEENS7_ILi48EEENS7_ILi256EEEEEELi256ENS_10bfloat16_tEfNS_4arch4Sm80ELb0ELb1ELb0ELb1ELb0ELb1ELb1ELb0EEENS1_21CollectiveEpilogueFwdINS6_IJS8_SA_S9_EEENS6_IJNS7_ILi1EEESI_SI_EEESC_SE_Li256ELb1ELb1ELb0ELb0EEENS1_19SingleTileSchedulerILb1ELb0ELb1ELi128EEEEEEEEEvNT_6ParamsE$_ZZN5flash25CollectiveMainloopFwdSm80ILi8ELi1ELb0EN4cute5tupleIJNS1_1CILi128EEENS3_ILi48EEENS3_ILi256EEEEEELi256EN7cutlass10bfloat16_tEfNS8_4arch4Sm80ELb0ELb1ELb0ELb1ELb0ELb1ELb1ELb0EE3mmaINS_16FlashAttnFwdSm80ISC_NS_21CollectiveEpilogueFwdINS2_IJS4_S6_S5_EEENS2_IJNS3_ILi1EEESH_SH_EEES9_SB_Li256ELb1ELb1ELb0ELb0EEENS_19SingleTileSchedulerILb1ELb0ELb1ELi128EEEE13SharedStorageENS1_6TensorINS1_11ArrayEngineIfLm128EEENS1_6LayoutINS2_IJNS2_IJNS3_ILi2EEESS_EEESH_NS3_ILi32EEEEEENS2_IJNS2_IJSH_SS_EEENS3_ILi0EEENS3_ILi4EEEEEEEEEENS_7SoftmaxILi2ELi0EEEEEbRKNSC_6ParamsERT0_RT1_iRKNS_16SeqlenInfoQKNewKILb1ELb1EEENS2_IJiiiiEEERT_ENKUlvE_clEv,@function
        .size           $_ZN7cutlass13device_kernelIN5flash19enable_sm80_to_sm89INS1_16FlashAttnFwdSm80INS1_25CollectiveMainloopFwdSm80ILi8ELi1ELb0EN4cute5tupleIJNS5_1CILi128EEENS7_ILi48EEENS7_ILi256EEEEEELi256ENS_10bfloat16_tEfNS_4arch4Sm80ELb0ELb1ELb0ELb1ELb0ELb1ELb1ELb0EEENS1_21CollectiveEpilogueFwdINS6_IJS8_SA_S9_EEENS6_IJNS7_ILi1EEESI_SI_EEESC_SE_Li256ELb1ELb1ELb0ELb0EEENS1_19SingleTileSchedulerILb1ELb0ELb1ELi128EEEEEEEEEvNT_6ParamsE$_ZZN5flash25CollectiveMainloopFwdSm80ILi8ELi1ELb0EN4cute5tupleIJNS1_1CILi128EEENS3_ILi48EEENS3_ILi256EEEEEELi256EN7cutlass10bfloat16_tEfNS8_4arch4Sm80ELb0ELb1ELb0ELb1ELb0ELb1ELb1ELb0EE3mmaINS_16FlashAttnFwdSm80ISC_NS_21CollectiveEpilogueFwdINS2_IJS4_S6_S5_EEENS2_IJNS3_ILi1EEESH_SH_EEES9_SB_Li256ELb1ELb1ELb0ELb0EEENS_19SingleTileSchedulerILb1ELb0ELb1ELi128EEEE13SharedStorageENS1_6TensorINS1_11ArrayEngineIfLm128EEENS1_6LayoutINS2_IJNS2_IJNS3_ILi2EEESS_EEESH_NS3_ILi32EEEEEENS2_IJNS2_IJSH_SS_EEENS3_ILi0EEENS3_ILi4EEEEEEEEEENS_7SoftmaxILi2ELi0EEEEEbRKNSC_6ParamsERT0_RT1_iRKNS_16SeqlenInfoQKNewKILb1ELb1EEENS2_IJiiiiEEERT_ENKUlvE_clEv,($__internal_8_$__cuda_sm70_shflsync_bfly_p - $_ZN7cutlass13device_kernelIN5flash19enable_sm80_to_sm89INS1_16FlashAttnFwdSm80INS1_25CollectiveMainloopFwdSm80ILi8ELi1ELb0EN4cute5tupleIJNS5_1CILi128EEENS7_ILi48EEENS7_ILi256EEEEEELi256ENS_10bfloat16_tEfNS_4arch4Sm80ELb0ELb1ELb0ELb1ELb0ELb1ELb1ELb0EEENS1_21CollectiveEpilogueFwdINS6_IJS8_SA_S9_EEENS6_IJNS7_ILi1EEESI_SI_EEESC_SE_Li256ELb1ELb1ELb0ELb0EEENS1_19SingleTileSchedulerILb1ELb0ELb1ELi128EEEEEEEEEvNT_6ParamsE$_ZZN5flash25CollectiveMainloopFwdSm80ILi8ELi1ELb0EN4cute5tupleIJNS1_1CILi128EEENS3_ILi48EEENS3_ILi256EEEEEELi256EN7cutlass10bfloat16_tEfNS8_4arch4Sm80ELb0ELb1ELb0ELb1ELb0ELb1ELb1ELb0EE3mmaINS_16FlashAttnFwdSm80ISC_NS_21CollectiveEpilogueFwdINS2_IJS4_S6_S5_EEENS2_IJNS3_ILi1EEESH_SH_EEES9_SB_Li256ELb1ELb1ELb0ELb0EEENS_19SingleTileSchedulerILb1ELb0ELb1ELi128EEEE13SharedStorageENS1_6TensorINS1_11ArrayEngineIfLm128EEENS1_6LayoutINS2_IJNS2_IJNS3_ILi2EEESS_EEESH_NS3_ILi32EEEEEENS2_IJNS2_IJSH_SS_EEENS3_ILi0EEENS3_ILi4EEEEEEEEEENS_7SoftmaxILi2ELi0EEEEEbRKNSC_6ParamsERT0_RT1_iRKNS_16SeqlenInfoQKNewKILb1ELb1EEENS2_IJiiiiEEERT_ENKUlvE_clEv)
$_ZN7cutlass13device_kernelIN5flash19enable_sm80_to_sm89INS1_16FlashAttnFwdSm80INS1_25CollectiveMainloopFwdSm80ILi8ELi1ELb0EN4cute5tupleIJNS5_1CILi128EEENS7_ILi48EEENS7_ILi256EEEEEELi256ENS_10bfloat16_tEfNS_4arch4Sm80ELb0ELb1ELb0ELb1ELb0ELb1ELb1ELb0EEENS1_21CollectiveEpilogueFwdINS6_IJS8_SA_S9_EEENS6_IJNS7_ILi1EEESI_SI_EEESC_SE_Li256ELb1ELb1ELb0ELb0EEENS1_19SingleTileSchedulerILb1ELb0ELb1ELi128EEEEEEEEEvNT_6ParamsE$_ZZN5flash25CollectiveMainloopFwdSm80ILi8ELi1ELb0EN4cute5tupleIJNS1_1CILi128EEENS3_ILi48EEENS3_ILi256EEEEEELi256EN7cutlass10bfloat16_tEfNS8_4arch4Sm80ELb0ELb1ELb0ELb1ELb0ELb1ELb1ELb0EE3mmaINS_16FlashAttnFwdSm80ISC_NS_21CollectiveEpilogueFwdINS2_IJS4_S6_S5_EEENS2_IJNS3_ILi1EEESH_SH_EEES9_SB_Li256ELb1ELb1ELb0ELb0EEENS_19SingleTileSchedulerILb1ELb0ELb1ELi128EEEE13SharedStorageENS1_6TensorINS1_11ArrayEngineIfLm128EEENS1_6LayoutINS2_IJNS2_IJNS3_ILi2EEESS_EEESH_NS3_ILi32EEEEEENS2_IJNS2_IJSH_SS_EEENS3_ILi0EEENS3_ILi4EEEEEEEEEENS_7SoftmaxILi2ELi0EEEEEbRKNSC_6ParamsERT0_RT1_iRKNS_16SeqlenInfoQKNewKILb1ELb1EEENS2_IJiiiiEEERT_ENKUlvE_clEv:
[----:B------:R-:W-:-:S05]  /*19870*/  IADD3 R11, R9, -c[0x0][0x20], RZ ;  /* 0x80000800090b7a10 */ /* 0x000fca0007ffe0ff */
[----:B------:R-:W2:Y:S01]  /*19880*/  LDL.64 R30, [R11] ;  /* 0x000000000b1e7983 */ /* 0x000ea20000100a00 */
[----:B------:R-:W-:-:S03]  /*19890*/  ULDC.64 UR8, c[0x0][0x118] ;  /* 0x0000460000087ab9 */ /* 0x000fc60000000a00 */
[----:B--2---:R-:W2:Y:S02]  /*198a0*/  LD.E R83, [R30.64+0x11c] ;  /* 0x00011c081e537980 */ /* 0x004ea4000c101900 */
[----:B--2---:R-:W-:-:S13]  /*198b0*/  ISETP.GT.AND P0, PT, R83, RZ, PT ;  /* 0x000000ff5300720c */ /* 0x004fda0003f04270 */
[----:B------:R-:W-:Y:S05]  /*198c0*/  @P0 BRA `(.L_x_2704) ;  /* 0x0000003000000947 */ /* 0x000fea0003800000 */
[----:B------:R-:W-:Y:S01]  /*198d0*/  MOV R83, 0x0 ;  /* 0x0000000000537802 */ /* 0x000fe20000000f00 */
[----:B------:R-:W-:-:S04]  /*198e0*/  DEPBAR.LE SB0, 0x1 ;  /* 0x000080400000791a */ /* 0x000fc80000000000 */
[----:B------:R-:W-:Y:S05]  /*198f0*/  RET.REL.NODEC R82 `(_ZN7cutlass13device_kernelIN5flash19enable_sm80_to_sm89INS1_16FlashAttnFwdSm80INS1_25CollectiveMainloopFwdSm80ILi8ELi1ELb0EN4cute5tupleIJNS5_1CILi128EEENS7_ILi48EEENS7_ILi256EEEEEELi256ENS_10bfloat16_tEfNS_4arch4Sm80ELb0ELb1ELb0ELb1ELb0ELb1ELb1ELb0EEENS1_21CollectiveEpilogueFwdINS6_IJS8_SA_S9_EEENS6_IJNS7_ILi1EEESI_SI_EEESC_SE_Li256ELb1ELb1ELb0ELb0EEENS1_19SingleTileSchedulerILb1ELb0ELb1ELi128EEEEEEEEEvNT_6ParamsE) ;  /* 0xfffe670052007950 */ /* 0x000fea0003c3ffff */
.L_x_2704:
        /* <DEDUP_REMOVED lines=11> */
[----:B---3--:R-:W3:Y:S04]  /*199b0*/  LD.E R15, [R18.64] ;  /* 0x00000008120f7980 */ /* 0x008ee8000c101900 */
[----:B----4-:R3:W4:Y:S01]  /*199c0*/  LD.E R16, [R16.64+0x20] ;  /* 0x0000200810107980 */ /* 0x010722000c101900 */
[----:B------:R-:W-:-:S03]  /*199d0*/  ISETP.NE.AND P0, PT, R10, RZ, PT ;  /* 0x000000ff0a00720c */ /* 0x000fc60003f05270 */
[----:B------:R4:W5:Y:S01]  /*199e0*/  LD.E R25, [R12.64] ;  /* 0x000000080c197980 */ /* 0x000962000c101900 */
[----:B--2---:R-:W-:-:S04]  /*199f0*/  SHF.R.S32.HI R106, RZ, 0x1f, R157 ;  /* 0x0000001fff6a7819 */ /* 0x004fc8000001149d */
[----:B------:R-:W-:-:S04]  /*19a00*/  LEA.HI R106, R106, R157, RZ, 0x3 ;  /* 0x0000009d6a6a7211 */ /* 0x000fc800078f18ff */
[----:B------:R-:W-:Y:S02]  /*19a10*/  LOP3.LUT R14, R106, 0xfffffff8, RZ, 0xc0, !PT ;  /* 0xfffffff86a0e7812 */ /* 0x000fe400078ec0ff */
[----:B------:R-:W-:-:S03]  /*19a20*/  SHF.R.S32.HI R106, RZ, 0x3, R106 ;  /* 0x00000003ff6a7819 */ /* 0x000fc6000001146a */
[----:B------:R-:W-:Y:S02]  /*19a30*/  IMAD.IADD R14, R157, 0x1, -R14 ;  /* 0x000000019d0e7824 */ /* 0x000fe400078e0a0e */
[----:B---3--:R-:W-:Y:S01]  /*19a40*/  IMAD R17, R15, 0x80, R106 ;  /* 0x000000800f117824 */ /* 0x008fe200078e026a */
[----:B----4-:R-:W-:-:S03]  /*19a50*/  SHF.R.S32.HI R12, RZ, 0x1f, R16 ;  /* 0x0000001fff0c7819 */ /* 0x010fc60000011410 */
[----:B------:R-:W-:Y:S01]  /*19a60*/  IMAD R14, R14, 0x20, R17 ;  /* 0x000000200e0e7824 */ /* 0x000fe200078e0211 */
[----:B------:R-:W-:Y:S05]  /*19a70*/  @!P0 BRA `(.L_x_2705) ;  /* 0x00004e7000008947 */ /* 0x000fea0003800000 */
[----:B-1---5:R-:W-:-:S13]  /*19a80*/  ISETP.NE.AND P0, PT, R8, 0x1, PT ;  /* 0x000000010800780c */ /* 0x022fda0003f05270 */
        /* <DEDUP_REMOVED lines=27> */
.L_x_2780:
[----:B------:R-:W-:Y:S05]  /*19c40*/  BRA.DIV ~URZ, `(.L_x_2707) ;  /* 0x00009f527f007947 */ /* 0x000fea000b800000 */
[----:B------:R3:W4:Y:S04]  /*19c50*/  SHFL.IDX PT, R26, R23, RZ, 0x181f ;  /* 0x00181fff171a7589 */ /* 0x00072800000e0000 */
[----:B------:R3:W1:Y:S04]  /*19c60*/  SHFL.IDX PT, R21, R22, RZ, 0x181f ;  /* 0x00181fff16157589 */ /* 0x00066800000e0000 */
[----:B------:R3:W2:Y:S02]  /*19c70*/  SHFL.IDX PT, R16, R19, RZ, 0x181f ;  /* 0x00181fff13107589 */ /* 0x0006a400000e0000 */
.L_x_2781:
        /* <DEDUP_REMOVED lines=59> */
.L_x_2709:
[----:B------:R-:W-:Y:S05]  /*1a030*/  BSYNC B0 ;  /* 0x0000000000007941 */ /* 0x000fea0003800000 */
.L_x_2708:
        /* <DEDUP_REMOVED lines=37> */
.L_x_2782:
        /* <DEDUP_REMOVED lines=53> */
.L_x_2712:
[----:B------:R-:W-:Y:S05]  /*1a5e0*/  BSYNC B0 ;  /* 0x0000000000007941 */ /* 0x000fea0003800000 */
.L_x_2711:
        /* <DEDUP_REMOVED lines=34> */
.L_x_2783:
[----:B------:R-:W-:Y:S05]  /*1a810*/  BRA.DIV ~URZ, `(.L_x_2714) ;  /* 0x000097227f007947 */ /* 0x000fea000b800000 */
[----:B----4-:R4:W1:Y:S01]  /*1a820*/  SHFL.IDX PT, R26, R23, 0x2, 0x181f ;  /* 0x00581f00171a7f89 */ /* 0x01086200000e0000 */
[----:B--23--:R-:W-:-:S03]  /*1a830*/  MOV R27, R25 ;  /* 0x00000019001b7202 */ /* 0x00cfc60000000f00 */
[----:B------:R4:W2:Y:S04]  /*1a840*/  SHFL.IDX PT, R21, R22, 0x2, 0x181f ;  /* 0x00581f0016157f89 */ /* 0x0008a800000e0000 */
[----:B------:R4:W3:Y:S02]  /*1a850*/  SHFL.IDX PT, R16, R19, 0x2, 0x181f ;  /* 0x00581f0013107f89 */ /* 0x0008e400000e0000 */
.L_x_2784:
        /* <DEDUP_REMOVED lines=53> */
.L_x_2716:
[----:B------:R-:W-:Y:S05]  /*1abb0*/  BSYNC B0 ;  /* 0x0000000000007941 */ /* 0x000fea0003800000 */
.L_x_2715:
        /* <DEDUP_REMOVED lines=35> */
.L_x_2785:
        /* <DEDUP_REMOVED lines=9> */
.L_x_2786:
        /* <DEDUP_REMOVED lines=52> */
.L_x_2720:
[----:B------:R-:W-:Y:S05]  /*1b1c0*/  BSYNC B0 ;  /* 0x0000000000007941 */ /* 0x000fea0003800000 */
.L_x_2719:
[----:B--2---:R-:W-:Y:S01]  /*1b1d0*/  IADD3 R12, R9, -c[0x0][0x20], RZ ;  /* 0x80000800090c7a10 */ /* 0x004fe20007ffe0ff */
[----:B------:R-:W-:-:S04]  /*1b1e0*/  DEPBAR.LE SB0, 0x1 ;  /* 0x000080400000791a */ /* 0x000fc80000000000 */
[----:B------:R-:W2:Y:S04]  /*1b1f0*/  LDL.64 R14, [R12+0x20] ;  /* 0x000020000c0e7983 */ /* 0x000ea80000100a00 */
[----:B----4-:R-:W4:Y:S01]  /*1b200*/  LDL.64 R146, [R12+0x28] ;  /* 0x000028000c927983 */ /* 0x010f220000100a00 */
[----:B------:R-:W-:Y:S03]  /*1b210*/  WARPSYNC 0xffffffff ;  /* 0xffffffff00007948 */ /* 0x000fe60003800000 */
[----:B------:R-:W-:Y:S01]  /*1b220*/  BAR.SYNC.DEFER_BLOCKING 0x0 ;  /* 0x0000000000007b1d */ /* 0x000fe20000010000 */
[----:B------:R-:W-:-:S05]  /*1b230*/  SHF.R.S32.HI R30, RZ, 0x1f, R157 ;  /* 0x0000001fff1e7819 */ /* 0x000fca000001149d */
[----:B--23--:R2:W3:Y:S04]  /*1b240*/  LD.E R45, [R14.64] ;  /* 0x000000080e2d7980 */ /* 0x00c4e8000c101900 */
[----:B----4-:R-:W4:Y:S01]  /*1b250*/  LD.E.64 R146, [R146.64] ;  /* 0x0000000892927980 */ /* 0x010f22000c101b00 */
[----:B------:R-:W-:Y:S01]  /*1b260*/  LEA.HI R24, R30, R157, RZ, 0x3 ;  /* 0x0000009d1e187211 */ /* 0x000fe200078f18ff */
[----:B-----5:R-:W-:Y:S01]  /*1b270*/  IMAD.MOV.U32 R11, RZ, RZ, R21 ;  /* 0x000000ffff0b7224 */ /* 0x020fe200078e0015 */
[----:B------:R-:W-:Y:S01]  /*1b280*/  BSSY B1, `(.L_x_2721) ;  /* 0x00000f9000017945 */ /* 0x000fe20003800000 */
[----:B------:R-:W-:Y:S01]  /*1b290*/  IMAD.MOV.U32 R10, RZ, RZ, R62 ;  /* 0x000000ffff0a7224 */ /* 0x000fe200078e003e */
[----:B------:R-:W-:Y:S01]  /*1b2a0*/  LOP3.LUT R24, R24, 0xfffffff8, RZ, 0xc0, !PT ;  /* 0xfffffff818187812 */ /* 0x000fe200078ec0ff */
[----:B------:R-:W-:Y:S01]  /*1b2b0*/  IMAD.MOV.U32 R9, RZ, RZ, R20 ;  /* 0x000000ffff097224 */ /* 0x000fe200078e0014 */
[----:B------:R-:W-:Y:S01]  /*1b2c0*/  PRMT R12, R11, 0x7610, R12 ;  /* 0x000076100b0c7816 */ /* 0x000fe2000000000c */
[----:B-1----:R-:W-:Y:S01]  /*1b2d0*/  IMAD.SHL.U32 R22, R106, 0x40, RZ ;  /* 0x000000406a167824 */ /* 0x002fe200078e00ff */
[----:B------:R-:W-:Y:S01]  /*1b2e0*/  PRMT R17, R10, 0x7610, R17 ;  /* 0x000076100a117816 */ /* 0x000fe20000000011 */
[----:B------:R-:W-:Y:S01]  /*1b2f0*/  IMAD.IADD R11, R157, 0x1, -R24 ;  /* 0x000000019d0b7824 */ /* 0x000fe200078e0a18 */
[----:B------:R-:W-:Y:S01]  /*1b300*/  PRMT R13, R9, 0x7610, R13 ;  /* 0x00007610090d7816 */ /* 0x000fe2000000000d */
[----:B------:R-:W-:Y:S01]  /*1b310*/  IMAD.MOV.U32 R10, RZ, RZ, R77 ;  /* 0x000000ffff0a7224 */ /* 0x000fe200078e004d */
[----:B------:R-:W-:Y:S01]  /*1b320*/  LOP3.LUT R22, R22, 0x1c0, RZ, 0xc0, !PT ;  /* 0x000001c016167812 */ /* 0x000fe200078ec0ff */
[----:B------:R-:W-:-:S02]  /*1b330*/  IMAD.MOV.U32 R9, RZ, RZ, R63 ;  /* 0x000000ffff097224 */ /* 0x000fc400078e003f */
[----:B------:R-:W-:Y:S01]  /*1b340*/  IMAD.SHL.U32 R11, R11, 0x8, RZ ;  /* 0x000000080b0b7824 */ /* 0x000fe200078e00ff */
[----:B------:R-:W-:Y:S01]  /*1b350*/  PRMT R31, R10, 0x7610, R31 ;  /* 0x000076100a1f7816 */ /* 0x000fe2000000001f */
[----:B------:R-:W-:Y:S01]  /*1b360*/  IMAD.MOV.U32 R10, RZ, RZ, R54 ;  /* 0x000000ffff0a7224 */ /* 0x000fe200078e0036 */
[----:B------:R-:W-:Y:S01]  /*1b370*/  PRMT R16, R9, 0x7610, R16 ;  /* 0x0000761009107816 */ /* 0x000fe20000000010 */
[----:B--2---:R-:W-:Y:S01]  /*1b380*/  IMAD.MOV.U32 R14, RZ, RZ, R76 ;  /* 0x000000ffff0e7224 */ /* 0x004fe200078e004c */
[----:B------:R-:W-:Y:S01]  /*1b390*/  LOP3.LUT R11, R22, 0x38, R11, 0xf8, !PT ;  /* 0x00000038160b7812 */ /* 0x000fe200078ef80b */
[----:B------:R-:W-:Y:S01]  /*1b3a0*/  IMAD.MOV.U32 R15, RZ, RZ, R92 ;  /* 0x000000ffff0f7224 */ /* 0x000fe200078e005c */
[----:B------:R-:W-:Y:S02]  /*1b3b0*/  LEA.HI R9, R30, R157, RZ, 0x6 ;  /* 0x0000009d1e097211 */ /* 0x000fe400078f30ff */
[----:B------:R-:W-:Y:S02]  /*1b3c0*/  SHF.R.U32.HI R22, RZ, 0x3, R22 ;  /* 0x00000003ff167819 */ /* 0x000fe40000011616 */
[----:B------:R-:W-:Y:S01]  /*1b3d0*/  PRMT R32, R14, 0x7610, R32 ;  /* 0x000076100e207816 */ /* 0x000fe20000000020 */
[----:B------:R-:W-:Y:S01]  /*1b3e0*/  IMAD.MOV.U32 R14, RZ, RZ, R93 ;  /* 0x000000ffff0e7224 */ /* 0x000fe200078e005d */
[----:B------:R-:W-:Y:S01]  /*1b3f0*/  PRMT R44, R15, 0x7610, R44 ;  /* 0x000076100f2c7816 */ /* 0x000fe2000000002c */
[----:B------:R-:W-:Y:S01]  /*1b400*/  IMAD.SHL.U32 R9, R9, 0x8, RZ ;  /* 0x0000000809097824 */ /* 0x000fe200078e00ff */
[----:B------:R-:W-:Y:S01]  /*1b410*/  PRMT R15, R10, 0x7610, R15 ;  /* 0x000076100a0f7816 */ /* 0x000fe2000000000f */
[----:B------:R-:W-:Y:S01]  /*1b420*/  IMAD.MOV.U32 R10, RZ, RZ, R60 ;  /* 0x000000ffff0a7224 */ /* 0x000fe200078e003c */
[----:B------:R-:W-:Y:S01]  /*1b430*/  LOP3.LUT R22, R11, R22, RZ, 0x3c, !PT ;  /* 0x000000160b167212 */ /* 0x000fe200078e3cff */
[----:B------:R-:W-:Y:S01]  /*1b440*/  IMAD.MOV.U32 R11, RZ, RZ, R55 ;  /* 0x000000ffff0b7224 */ /* 0x000fe200078e0037 */
[----:B------:R-:W-:-:S02]  /*1b450*/  PRMT R39, R14, 0x7610, R39 ;  /* 0x000076100e277816 */ /* 0x000fc40000000027 */
[----:B------:R-:W-:Y:S01]  /*1b460*/  PRMT R24, R10, 0x7610, R24 ;  /* 0x000076100a187816 */ /* 0x000fe20000000018 */
[----:B------:R-:W-:Y:S01]  /*1b470*/  IMAD.MOV.U32 R10, RZ, RZ, R75 ;  /* 0x000000ffff0a7224 */ /* 0x000fe200078e004b */
[----:B------:R-:W-:Y:S01]  /*1b480*/  PRMT R14, R11, 0x7610, R14 ;  /* 0x000076100b0e7816 */ /* 0x000fe2000000000e */
[----:B------:R-:W-:Y:S01]  /*1b490*/  IMAD.MOV.U32 R11, RZ, RZ, R74 ;  /* 0x000000ffff0b7224 */ /* 0x000fe200078e004a */
[----:B------:R-:W-:Y:S01]  /*1b4a0*/  LOP3.LUT R22, R22, 0xfffffe00, R9, 0xf8, !PT ;  /* 0xfffffe0016167812 */ /* 0x000fe200078ef809 */
[----:B------:R-:W-:Y:S01]  /*1b4b0*/  IMAD.MOV.U32 R9, RZ, RZ, R90 ;  /* 0x000000ffff097224 */ /* 0x000fe200078e005a */
[----:B------:R-:W-:Y:S02]  /*1b4c0*/  PRMT R29, R10, 0x7610, R29 ;  /* 0x000076100a1d7816 */ /* 0x000fe4000000001d */
[----:B------:R-:W-:Y:S02]  /*1b4d0*/  PRMT R30, R11, 0x7610, R30 ;  /* 0x000076100b1e7816 */ /* 0x000fe4000000001e */
[----:B------:R-:W-:Y:S01]  /*1b4e0*/  PRMT R38, R9, 0x7610, R38 ;  /* 0x0000761009267816 */ /* 0x000fe20000000026 */
[----:B---3--:R-:W-:-:S02]  /*1b4f0*/  IMAD R45, R45, -0x80, R8 ;  /* 0xffffff802d2d7824 */ /* 0x008fc400078e0208 */
        /* <DEDUP_REMOVED lines=57> */
.L_x_2724:
[----:B------:R-:W-:Y:S05]  /*1b890*/  BSYNC B0 ;  /* 0x0000000000007941 */ /* 0x000fea0003800000 */
.L_x_2723:
        /* <DEDUP_REMOVED lines=50> */
.L_x_2726:
[----:B------:R-:W-:Y:S05]  /*1bbc0*/  BSYNC B0 ;  /* 0x0000000000007941 */ /* 0x000fea0003800000 */
.L_x_2725:
        /* <DEDUP_REMOVED lines=50> */
.L_x_2728:
[----:B------:R-:W-:Y:S05]  /*1bef0*/  BSYNC B0 ;  /* 0x0000000000007941 */ /* 0x000fea0003800000 */
.L_x_2727:
        /* <DEDUP_REMOVED lines=49> */
.L_x_2722:
[----:B------:R-:W-:Y:S05]  /*1c210*/  BSYNC B1 ;  /* 0x0000000000017941 */ /* 0x000fea0003800000 */
.L_x_2721:
        /* <DEDUP_REMOVED lines=53> */
.L_x_2732:
[----:B------:R-:W-:Y:S05]  /*1c570*/  BSYNC B0 ;  /* 0x0000000000007941 */ /* 0x000fea0003800000 */
.L_x_2731:
        /* <DEDUP_REMOVED lines=50> */
.L_x_2734:
[----:B------:R-:W-:Y:S05]  /*1c8a0*/  BSYNC B0 ;  /* 0x0000000000007941 */ /* 0x000fea0003800000 */
.L_x_2733:
        /* <DEDUP_REMOVED lines=50> */
.L_x_2736:
[----:B------:R-:W-:Y:S05]  /*1cbd0*/  BSYNC B0 ;  /* 0x0000000000007941 */ /* 0x000fea0003800000 */
.L_x_2735:
        /* <DEDUP_REMOVED lines=49> */
.L_x_2730:
[----:B------:R-:W-:Y:S05]  /*1cef0*/  BSYNC B1 ;  /* 0x0000000000017941 */ /* 0x000fea0003800000 */
.L_x_2729:
        /* <DEDUP_REMOVED lines=53> */
.L_x_2740:
[----:B------:R-:W-:Y:S05]  /*1d250*/  BSYNC B0 ;  /* 0x0000000000007941 */ /* 0x000fea0003800000 */
.L_x_2739:
        /* <DEDUP_REMOVED lines=50> */
.L_x_2742:
[----:B------:R-:W-:Y:S05]  /*1d580*/  BSYNC B0 ;  /* 0x0000000000007941 */ /* 0x000fea0003800000 */
.L_x_2741:
        /* <DEDUP_REMOVED lines=50> */
.L_x_2744:
[----:B------:R-:W-:Y:S05]  /*1d8b0*/  BSYNC B0 ;  /* 0x0000000000007941 */ /* 0x000fea0003800000 */
.L_x_2743:
        /* <DEDUP_REMOVED lines=49> */
.L_x_2738:
[----:B------:R-:W-:Y:S05]  /*1dbd0*/  BSYNC B1 ;  /* 0x0000000000017941 */ /* 0x000fea0003800000 */
.L_x_2737:
[----:B------:R-:W-:Y:S01]  /*1dbe0*/  IADD3 R106, R106, 0x60, RZ ;  /* 0x000000606a6a7810 */ /* 0x000fe20007ffe0ff */
[----:B-1----:R-:W-:Y:S02]  /*1dbf0*/  IMAD.MOV.U32 R8, RZ, RZ, R82 ;  /* 0x000000ffff087224 */ /* 0x002fe400078e0052 */
[----:B------:R-:W-:Y:S01]  /*1dc00*/  IMAD.MOV.U32 R9, RZ, RZ, 0x0 ;  /* 0x00000000ff097424 */ /* 0x000fe200078e00ff */
[----:B------:R-:W-:-:S13]  /*1dc10*/  ISETP.GE.AND P0, PT, R106, R45, PT ;  /* 0x0000002d6a00720c */ /* 0x000fda0003f06270 */
[----:B------:R-:W-:Y:S05]  /*1dc20*/  @P0 RET.REL.NODEC R8 `(_ZN7cutlass13device_kernelIN5flash19enable_sm80_to_sm89INS1_16FlashAttnFwdSm80INS1_25CollectiveMainloopFwdSm80ILi8ELi1ELb0EN4cute5tupleIJNS5_1CILi128EEENS7_ILi48EEENS7_ILi256EEEEEELi256ENS_10bfloat16_tEfNS_4arch4Sm80ELb0ELb1ELb0ELb1ELb0ELb1ELb1ELb0EEENS1_21CollectiveEpilogueFwdINS6_IJS8_SA_S9_EEENS6_IJNS7_ILi1EEESI_SI_EEESC_SE_Li256ELb1ELb1ELb0ELb0EEENS1_19SingleTileSchedulerILb1ELb0ELb1ELi128EEEEEEEEEvNT_6ParamsE) ;  /* 0xfffe23d008000950 */ /* 0x000fea0003c3ffff */
        /* <DEDUP_REMOVED lines=49> */
.L_x_2746:
[----:B------:R-:W-:Y:S05]  /*1df40*/  BSYNC B0 ;  /* 0x0000000000007941 */ /* 0x000fea0003800000 */
.L_x_2745:
        /* <DEDUP_REMOVED lines=50> */
.L_x_2748:
[----:B------:R-:W-:Y:S05]  /*1e270*/  BSYNC B0 ;  /* 0x0000000000007941 */ /* 0x000fea0003800000 */
.L_x_2747:
        /* <DEDUP_REMOVED lines=50> */
.L_x_2750:
[----:B------:R-:W-:Y:S05]  /*1e5a0*/  BSYNC B0 ;  /* 0x0000000000007941 */ /* 0x000fea0003800000 */
.L_x_2749:
[----:B------:R-:W-:-:S04]  /*1e5b0*/  IADD3 R18, R18, 0x60, RZ ;  /* 0x0000006012127810 */ /* 0x000fc80007ffe0ff */
[----:B------:R-:W-:Y:S01]  /*1e5c0*/  ISETP.GE.AND P0, PT, R18, R83, PT ;  /* 0x000000531200720c */ /* 0x000fe20003f06270 */
[----:B------:R-:W-:-:S12]  /*1e5d0*/  IMAD.MOV.U32 R83, RZ, RZ, 0x0 ;  /* 0x00000000ff537424 */ /* 0x000fd800078e00ff */
[----:B------:R-:W-:Y:S05]  /*1e5e0*/  @P0 RET.REL.NODEC R82 `(_ZN7cutlass13device_kernelIN5flash19enable_sm80_to_sm89INS1_16FlashAttnFwdSm80INS1_25CollectiveMainloopFwdSm80ILi8ELi1ELb0EN4cute5tupleIJNS5_1CILi128EEENS7_ILi48EEENS7_ILi256EEEEEELi256ENS_10bfloat16_tEfNS_4arch4Sm80ELb0ELb1ELb0ELb1ELb0ELb1ELb1ELb0EEENS1_21CollectiveEpilogueFwdINS6_IJS8_SA_S9_EEENS6_IJNS7_ILi1EEESI_SI_EEESC_SE_Li256ELb1ELb1ELb0ELb0EEENS1_19SingleTileSchedulerILb1ELb0ELb1ELi128EEEEEEEEEvNT_6ParamsE) ;  /* 0xfffe1a1052000950 */ /* 0x000fea0003c3ffff */
[----:B-1----:R-:W2:Y:S01]  /*1e5f0*/  LD.E.128 R8, [R22.64+0xf000] ;  /* 0x00f0000816087980 */ /* 0x002ea2000c101d00 */
        /* <DEDUP_REMOVED lines=9> */
[----:B------:R-:W-:Y:S02]  /*1e690*/  LOP3.LUT R25, R14, 0xffff0000, RZ, 0xc0, !PT ;  /* 0xffff00000e197812 */ /* 0x000fe400078ec0ff */
[----:B------:R-:W-:Y:S01]  /*1e6a0*/  MOV R83, 0x0 ;  /* 0x0000000000537802 */ /* 0x000fe20000000f00 */
[C---:B--2---:R-:W-:Y:S01]  /*1e6b0*/  IMAD.U32 R17, R10.reuse, 0x10000, RZ ;  /* 0x000100000a117824 */ /* 0x044fe200078e00ff */
[----:B------:R-:W-:Y:S01]  /*1e6c0*/  LOP3.LUT R16, R10, 0xffff0000, RZ, 0xc0, !PT ;  /* 0xffff00000a107812 */ /* 0x000fe200078ec0ff */
[C---:B------:R-:W-:Y:S01]  /*1e6d0*/  IMAD.U32 R10, R11.reuse, 0x10000, RZ ;  /* 0x000100000b0a7824 */ /* 0x040fe200078e00ff */
[----:B------:R-:W-:Y:S01]  /*1e6e0*/  LOP3.LUT R18, R11, 0xffff0000, RZ, 0xc0, !PT ;  /* 0xffff00000b127812 */ /* 0x000fe200078ec0ff */
[----:B------:R-:W-:Y:S01]  /*1e6f0*/  IMAD.U32 R19, R9, 0x10000, RZ ;  /* 0x0001000009137824 */ /* 0x000fe200078e00ff */
[----:B------:R-:W-:-:S02]  /*1e700*/  SHF.L.U32 R21, R8, 0x10, RZ ;  /* 0x0000001008157819 */ /* 0x000fc400000006ff */
[----:B------:R-:W-:Y:S01]  /*1e710*/  LOP3.LUT R20, R8, 0xffff0000, RZ, 0xc0, !PT ;  /* 0xffff000008147812 */ /* 0x000fe200078ec0ff */
[----:B------:R-:W-:Y:S01]  /*1e720*/  IMAD.U32 R8, R14, 0x10000, RZ ;  /* 0x000100000e087824 */ /* 0x000fe200078e00ff */
[----:B------:R-:W-:Y:S02]  /*1e730*/  SHF.L.U32 R11, R12, 0x10, RZ ;  /* 0x000000100c0b7819 */ /* 0x000fe400000006ff */
[----:B------:R-:W-:Y:S01]  /*1e740*/  LOP3.LUT R14, R9, 0xffff0000, RZ, 0xc0, !PT ;  /* 0xffff0000090e7812 */ /* 0x000fe200078ec0ff */
[CC--:B------:R-:W-:Y:S02]  /*1e750*/  FMUL.FTZ R12, R16.reuse, R8.reuse ;  /* 0x00000008100c7220 */ /* 0x0c0fe40000410000 */
[-C--:B------:R-:W-:Y:S02]  /*1e760*/  FMUL.FTZ R16, R16, R11.reuse ;  /* 0x0000000b10107220 */ /* 0x080fe40000410000 */
[C---:B------:R-:W-:Y:S02]  /*1e770*/  FFMA.FTZ R12, R17.reuse, R11, -R12 ;  /* 0x0000000b110c7223 */ /* 0x040fe4000001080c */
[----:B------:R-:W-:Y:S01]  /*1e780*/  FFMA.FTZ R17, R17, R8, R16 ;  /* 0x0000000811117223 */ /* 0x000fe20000010010 */
[C---:B------:R-:W-:Y:S01]  /*1e790*/  SHF.L.U32 R8, R15.reuse, 0x10, RZ ;  /* 0x000000100f087819 */ /* 0x040fe200000006ff */
[C---:B------:R-:W-:Y:S01]  /*1e7a0*/  FMUL.FTZ R9, R18.reuse, R25 ;  /* 0x0000001912097220 */ /* 0x040fe20000410000 */
[----:B------:R-:W-:Y:S01]  /*1e7b0*/  LOP3.LUT R15, R15, 0xffff0000, RZ, 0xc0, !PT ;  /* 0xffff00000f0f7812 */ /* 0x000fe200078ec0ff */
[----:B------:R-:W-:-:S02]  /*1e7c0*/  FMUL.FTZ R18, R18, R27 ;  /* 0x0000001b12127220 */ /* 0x000fc40000410000 */
[C---:B------:R-:W-:Y:S01]  /*1e7d0*/  IMAD.U32 R11, R13.reuse, 0x10000, RZ ;  /* 0x000100000d0b7824 */ /* 0x040fe200078e00ff */
[----:B------:R-:W-:Y:S01]  /*1e7e0*/  LOP3.LUT R13, R13, 0xffff0000, RZ, 0xc0, !PT ;  /* 0xffff00000d0d7812 */ /* 0x000fe200078ec0ff */
[C---:B------:R-:W-:Y:S02]  /*1e7f0*/  FFMA.FTZ R9, R10.reuse, R27, -R9 ;  /* 0x0000001b0a097223 */ /* 0x040fe40000010809 */
[----:B------:R-:W-:Y:S02]  /*1e800*/  FFMA.FTZ R18, R10, R25, R18 ;  /* 0x000000190a127223 */ /* 0x000fe40000010012 */
[----:B------:R-:W-:Y:S02]  /*1e810*/  FMUL.FTZ R10, R20, R8 ;  /* 0x00000008140a7220 */ /* 0x000fe40000410000 */
[----:B------:R-:W-:Y:S02]  /*1e820*/  FMUL.FTZ R16, R14, R15 ;  /* 0x0000000f0e107220 */ /* 0x000fe40000410000 */
[----:B------:R-:W-:-:S02]  /*1e830*/  FMUL.FTZ R20, R20, R11 ;  /* 0x0000000b14147220 */ /* 0x000fc40000410000 */
        /* <DEDUP_REMOVED lines=9> */
[----:B------:R1:W-:Y:S01]  /*1e8d0*/  ST.E.128 [R22.64+0xf000], R8 ;  /* 0x00f0000816007985 */ /* 0x0003e2000c101d08 */
[----:B------:R-:W-:Y:S05]  /*1e8e0*/  RET.REL.NODEC R82 `(_ZN7cutlass13device_kernelIN5flash19enable_sm80_to_sm89INS1_16FlashAttnFwdSm80INS1_25CollectiveMainloopFwdSm80ILi8ELi1ELb0EN4cute5tupleIJNS5_1CILi128EEENS7_ILi48EEENS7_ILi256EEEEEELi256ENS_10bfloat16_tEfNS_4arch4Sm80ELb0ELb1ELb0ELb1ELb0ELb1ELb1ELb0EEENS1_21CollectiveEpilogueFwdINS6_IJS8_SA_S9_EEENS6_IJNS7_ILi1EEESI_SI_EEESC_SE_Li256ELb1ELb1ELb0ELb0EEENS1_19SingleTileSchedulerILb1ELb0ELb1ELi128EEEEEEEEEvNT_6ParamsE) ;  /* 0xfffe171052007950 */ /* 0x000fea0003c3ffff */
.L_x_2705:
        /* <DEDUP_REMOVED lines=28> */
.L_x_2787:
[----:B------:R-:W-:Y:S05]  /*1eab0*/  BRA.DIV ~URZ, `(.L_x_2752) ;  /* 0x000058427f007947 */ /* 0x000fea000b800000 */
[----:B------:R3:W4:Y:S04]  /*1eac0*/  SHFL.IDX PT, R26, R21, RZ, 0x181f ;  /* 0x00181fff151a7589 */ /* 0x00072800000e0000 */
[----:B------:R3:W1:Y:S04]  /*1ead0*/  SHFL.IDX PT, R23, R20, RZ, 0x181f ;  /* 0x00181fff14177589 */ /* 0x00066800000e0000 */
[----:B------:R3:W2:Y:S02]  /*1eae0*/  SHFL.IDX PT, R16, R18, RZ, 0x181f ;  /* 0x00181fff12107589 */ /* 0x0006a400000e0000 */
.L_x_2788:
        /* <DEDUP_REMOVED lines=41> */
.L_x_2754:
[----:B------:R-:W-:Y:S05]  /*1ed80*/  BSYNC B0 ;  /* 0x0000000000007941 */ /* 0x000fea0003800000 */
.L_x_2753:
        /* <DEDUP_REMOVED lines=37> */
.L_x_2789:
        /* <DEDUP_REMOVED lines=34> */
.L_x_2757:
[----:B------:R-:W-:Y:S05]  /*1f200*/  BSYNC B0 ;  /* 0x0000000000007941 */ /* 0x000fea0003800000 */
.L_x_2756:
        /* <DEDUP_REMOVED lines=34> */
.L_x_2790:
[----:B------:R-:W-:Y:S05]  /*1f430*/  BRA.DIV ~URZ, `(.L_x_2759) ;  /* 0x000052627f007947 */ /* 0x000fea000b800000 */
[----:B----4-:R4:W1:Y:S04]  /*1f440*/  SHFL.IDX PT, R24, R21, 0x2, 0x181f ;  /* 0x00581f0015187f89 */ /* 0x01086800000e0000 */
[----:B------:R4:W2:Y:S04]  /*1f450*/  SHFL.IDX PT, R23, R20, 0x2, 0x181f ;  /* 0x00581f0014177f89 */ /* 0x0008a800000e0000 */
[----:B------:R4:W3:Y:S02]  /*1f460*/  SHFL.IDX PT, R16, R18, 0x2, 0x181f ;  /* 0x00581f0012107f89 */ /* 0x0008e400000e0000 */
.L_x_2791:
        /* <DEDUP_REMOVED lines=35> */
.L_x_2761:
[----:B------:R-:W-:Y:S05]  /*1f6a0*/  BSYNC B0 ;  /* 0x0000000000007941 */ /* 0x000fea0003800000 */
.L_x_2760:
        /* <DEDUP_REMOVED lines=35> */
.L_x_2792:
        /* <DEDUP_REMOVED lines=9> */
.L_x_2793:
        /* <DEDUP_REMOVED lines=33> */
.L_x_2765:
[----:B------:R-:W-:Y:S05]  /*1fb80*/  BSYNC B0 ;  /* 0x0000000000007941 */ /* 0x000fea0003800000 */
.L_x_2764:
        /* <DEDUP_REMOVED lines=76> */
[----:B------:R-:W-:Y:S02]  /*20050*/  PRMT R159, R159, 0x5410, R108 ;  /* 0x000054109f9f7816 */ /* 0x000fe4000000006c */
[----:B------:R-:W-:Y:S02]  /*20060*/  PRMT R158, R158, 0x5410, R109 ;  /* 0x000054109e9e7816 */ /* 0x000fe4000000006d */
[----:B------:R-:W-:Y:S02]  /*20070*/  SHF.R.U64 R114, R114, 0x10, R115 ;  /* 0x0000001072727819 */ /* 0x000fe40000001273 */
[----:B------:R-:W-:Y:S02]  /*20080*/  PRMT R160, R160, 0x5410, R111 ;  /* 0x00005410a0a07816 */ /* 0x000fe4000000006f */
[----:B------:R-:W-:Y:S02]  /*20090*/  SHF.R.U32.HI R115, RZ, 0x10, R115 ;  /* 0x00000010ff737819 */ /* 0x000fe40000011673 */
[----:B------:R-:W-:-:S02]  /*200a0*/  PRMT R163, R163, 0x5410, R112 ;  /* 0x00005410a3a37816 */ /* 0x000fc40000000070 */
[----:B------:R-:W-:Y:S02]  /*200b0*/  PRMT R162, R162, 0x5410, R113 ;  /* 0x00005410a2a27816 */ /* 0x000fe40000000071 */
[----:B------:R-:W-:Y:S01]  /*200c0*/  PRMT R164, R164, 0x5410, R115 ;  /* 0x00005410a4a47816 */ /* 0x000fe20000000073 */
[C---:B------:R-:W-:Y:S01]  /*200d0*/  IMAD.U32 R115, R163.reuse, 0x10000, RZ ;  /* 0x00010000a3737824 */ /* 0x040fe200078e00ff */
[----:B------:R-:W-:Y:S01]  /*200e0*/  LOP3.LUT R174, R163, 0xffff0000, RZ, 0xc0, !PT ;  /* 0xffff0000a3ae7812 */ /* 0x000fe200078ec0ff */
        /* <DEDUP_REMOVED lines=51> */
[-C--:B------:R-:W-:Y:S02]  /*20420*/  FMUL.FTZ R167, R167, R162.reuse ;  /* 0x000000a2a7a77220 */ /* 0x080fe40000410000 */
[----:B------:R-:W-:Y:S02]  /*20430*/  FMUL.FTZ R114, R114, R159 ;  /* 0x0000009f72727220 */ /* 0x000fe40000410000 */
[C---:B------:R-:W-:Y:S02]  /*20440*/  FFMA.FTZ R111, R110.reuse, R162, -R163 ;  /* 0x000000a26e6f7223 */ /* 0x040fe400000108a3 */
[----:B------:R-:W-:-:S02]  /*20450*/  FFMA.FTZ R167, R110, R8, R167 ;  /* 0x000000086ea77223 */ /* 0x000fc400000100a7 */
[----:B------:R-:W-:Y:S02]  /*20460*/  FFMA.FTZ R114, R13, R12, R114 ;  /* 0x0000000c0d727223 */ /* 0x000fe40000010072 */
[C---:B------:R-:W-:Y:S02]  /*20470*/  FMUL.FTZ R110, R166.reuse, R161 ;  /* 0x000000a1a66e7220 */ /* 0x040fe40000410000 */
[C---:B------:R-:W-:Y:S02]  /*20480*/  FMUL.FTZ R12, R11.reuse, R160 ;  /* 0x000000a00b0c7220 */ /* 0x040fe40000410000 */
[----:B------:R-:W-:Y:S02]  /*20490*/  FMUL.FTZ R162, R166, R165 ;  /* 0x000000a5a6a27220 */ /* 0x000fe40000410000 */
[----:B------:R-:W-:Y:S02]  /*204a0*/  FMUL.FTZ R8, R11, R164 ;  /* 0x000000a40b087220 */ /* 0x000fe40000410000 */
[----:B------:R-:W-:Y:S01]  /*204b0*/  FFMA.FTZ R168, R13, R159, -R168 ;  /* 0x0000009f0da87223 */ /* 0x000fe200000108a8 */
[----:B------:R-:W-:Y:S01]  /*204c0*/  F2FP.BF16.PACK_AB R13, R108, R109 ;  /* 0x0000006d6c0d723e */ /* 0x000fe200000010ff */
[----:B------:R-:W-:-:S02]  /*204d0*/  FFMA.FTZ R110, R14, R165, -R110 ;  /* 0x000000a50e6e7223 */ /* 0x000fc4000001086e */
[----:B------:R-:W-:Y:S01]  /*204e0*/  FFMA.FTZ R11, R113, R164, -R12 ;  /* 0x000000a4710b7223 */ /* 0x000fe2000001080c */
[----:B------:R-:W-:Y:S01]  /*204f0*/  F2FP.BF16.PACK_AB R12, R115, R10 ;  /* 0x0000000a730c723e */ /* 0x000fe200000010ff */
[----:B------:R-:W-:Y:S01]  /*20500*/  FFMA.FTZ R162, R14, R161, R162 ;  /* 0x000000a10ea27223 */ /* 0x000fe200000100a2 */
[----:B------:R-:W-:Y:S01]  /*20510*/  F2FP.BF16.PACK_AB R14, R110, R111 ;  /* 0x0000006f6e0e723e */ /* 0x000fe200000010ff */
[----:B------:R-:W-:Y:S01]  /*20520*/  FFMA.FTZ R113, R113, R160, R8 ;  /* 0x000000a071717223 */ /* 0x000fe20000010008 */
[----:B------:R-:W-:Y:S02]  /*20530*/  F2FP.BF16.PACK_AB R8, R15, R112 ;  /* 0x000000700f08723e */ /* 0x000fe400000010ff */
[----:B------:R-:W-:Y:S02]  /*20540*/  F2FP.BF16.PACK_AB R15, R11, R168 ;  /* 0x000000a80b0f723e */ /* 0x000fe400000010ff */
[----:B------:R-:W-:Y:S02]  /*20550*/  F2FP.BF16.PACK_AB R10, R162, R167 ;  /* 0x000000a7a20a723e */ /* 0x000fe400000010ff */
[----:B------:R-:W-:Y:S01]  /*20560*/  F2FP.BF16.PACK_AB R11, R113, R114 ;  /* 0x00000072710b723e */ /* 0x000fe200000010ff */
[----:B------:R1:W-:Y:S04]  /*20570*/  ST.E.128 [R172.64], R12 ;  /* 0x0000000cac007985 */ /* 0x0003e8000c101d08 */
[----:B------:R1:W-:Y:S02]  /*20580*/  ST.E.128 [R170.64], R8 ;  /* 0x00000008aa007985 */ /* 0x0003e4000c101d08 */
.L_x_2769:
[----:B------:R-:W-:Y:S05]  /*20590*/  BSYNC B0 ;  /* 0x0000000000007941 */ /* 0x000fea0003800000 */
.L_x_2768:
        /* <DEDUP_REMOVED lines=122> */
.L_x_2767:
[----:B------:R-:W-:Y:S05]  /*20d40*/  BSYNC B1 ;  /* 0x0000000000017941 */ /* 0x000fea0003800000 */
.L_x_2766:
        /* <DEDUP_REMOVED lines=119> */
.L_x_2773:
[----:B------:R-:W-:Y:S05]  /*214c0*/  BSYNC B0 ;  /* 0x0000000000007941 */ /* 0x000fea0003800000 */
.L_x_2772:
        /* <DEDUP_REMOVED lines=122> */
.L_x_2771:
[----:B------:R-:W-:Y:S05]  /*21c70*/  BSYNC B1 ;  /* 0x0000000000017941 */ /* 0x000fea0003800000 */
.L_x_2770:
        /* <DEDUP_REMOVED lines=119> */
.L_x_2777:
[----:B------:R-:W-:Y:S05]  /*223f0*/  BSYNC B0 ;  /* 0x0000000000007941 */ /* 0x000fea0003800000 */
.L_x_2776:
        /* <DEDUP_REMOVED lines=122> */
.L_x_2775:
[----:B------:R-:W-:Y:S05]  /*22ba0*/  BSYNC B1 ;  /* 0x0000000000017941 */ /* 0x000fea0003800000 */
.L_x_2774:
        /* <DEDUP_REMOVED lines=38> */
[----:B------:R-:W-:-:S02]  /*22e10*/  PRMT R98, R98, 0x5410, R25 ;  /* 0x0000541062627816 */ /* 0x000fc40000000019 */
[----:B------:R-:W-:Y:S01]  /*22e20*/  SHF.R.U32.HI R26, RZ, 0x10, R27 ;  /* 0x00000010ff1a7819 */ /* 0x000fe2000001161b */
[----:B------:R-:W-:Y:S01]  /*22e30*/  IMAD.U32 R39, R87, 0x10000, RZ ;  /* 0x0001000057277824 */ /* 0x000fe200078e00ff */
[----:B------:R-:W-:Y:S02]  /*22e40*/  PRMT R96, R96, 0x5410, R31 ;  /* 0x0000541060607816 */ /* 0x000fe4000000001f */
[----:B------:R-:W-:Y:S02]  /*22e50*/  PRMT R100, R100, 0x5410, R33 ;  /* 0x0000541064647816 */ /* 0x000fe40000000021 */
[----:B------:R-:W-:Y:S02]  /*22e60*/  PRMT R102, R102, 0x5410, R29 ;  /* 0x0000541066667816 */ /* 0x000fe4000000001d */
[----:B------:R-:W-:Y:S01]  /*22e70*/  PRMT R99, R99, 0x5410, R28 ;  /* 0x0000541063637816 */ /* 0x000fe2000000001c */
[C---:B------:R-:W-:Y:S01]  /*22e80*/  IMAD.U32 R31, R100.reuse, 0x10000, RZ ;  /* 0x00010000641f7824 */ /* 0x040fe200078e00ff */
[----:B------:R-:W-:Y:S01]  /*22e90*/  LOP3.LUT R100, R100, 0xffff0000, RZ, 0xc0, !PT ;  /* 0xffff000064647812 */ /* 0x000fe200078ec0ff */
[----:B------:R-:W-:Y:S01]  /*22ea0*/  IMAD.U32 R44, R102, 0x10000, RZ ;  /* 0x00010000662c7824 */ /* 0x000fe200078e00ff */
[----:B------:R-:W-:-:S02]  /*22eb0*/  LOP3.LUT R87, R87, 0xffff0000, RZ, 0xc0, !PT ;  /* 0xffff000057577812 */ /* 0x000fc400078ec0ff */
        /* <DEDUP_REMOVED lines=30> */
[C---:B------:R-:W-:Y:S02]  /*230a0*/  FMUL.FTZ R12, R38.reuse, R87 ;  /* 0x00000057260c7220 */ /* 0x040fe40000410000 */
[-C--:B------:R-:W-:Y:S02]  /*230b0*/  FMUL.FTZ R38, R38, R24.reuse ;  /* 0x0000001826267220 */ /* 0x080fe40000410000 */
[----:B------:R-:W-:Y:S02]  /*230c0*/  IMAD.U32 R8, R98, 0x10000, RZ ;  /* 0x0001000062087824 */ /* 0x000fe400078e00ff */
[----:B------:R-:W-:Y:S02]  /*230d0*/  FFMA.FTZ R24, R27, R24, -R12 ;  /* 0x000000181b187223 */ /* 0x000fe4000001080c */
[C---:B------:R-:W-:Y:S01]  /*230e0*/  IMAD.U32 R30, R11.reuse, 0x10000, RZ ;  /* 0x000100000b1e7824 */ /* 0x040fe200078e00ff */
[----:B------:R-:W-:Y:S01]  /*230f0*/  LOP3.LUT R11, R11, 0xffff0000, RZ, 0xc0, !PT ;  /* 0xffff00000b0b7812 */ /* 0x000fe200078ec0ff */
[----:B------:R-:W-:-:S02]  /*23100*/  IMAD.U32 R12, R97, 0x10000, RZ ;  /* 0x00010000610c7824 */ /* 0x000fc400078e00ff */
[----:B------:R-:W-:Y:S02]  /*23110*/  FMUL.FTZ R45, R33, R8 ;  /* 0x00000008212d7220 */ /* 0x000fe40000410000 */
[C---:B------:R-:W-:Y:S01]  /*23120*/  IMAD.U32 R26, R14.reuse, 0x10000, RZ ;  /* 0x000100000e1a7824 */ /* 0x040fe200078e00ff */
[----:B------:R-:W-:Y:S01]  /*23130*/  LOP3.LUT R14, R14, 0xffff0000, RZ, 0xc0, !PT ;  /* 0xffff00000e0e7812 */ /* 0x000fe200078ec0ff */
[----:B------:R-:W-:Y:S02]  /*23140*/  IMAD.U32 R39, R101, 0x10000, RZ ;  /* 0x0001000065277824 */ /* 0x000fe400078e00ff */
[----:B------:R-:W-:Y:S02]  /*23150*/  FMUL.FTZ R33, R33, R44 ;  /* 0x0000002c21217220 */ /* 0x000fe40000410000 */
[----:B------:R-:W-:Y:S02]  /*23160*/  FMUL.FTZ R46, R30, R12 ;  /* 0x0000000c1e2e7220 */ /* 0x000fe40000410000 */
[----:B------:R-:W-:-:S02]  /*23170*/  FFMA.FTZ R38, R27, R87, R38 ;  /* 0x000000571b267223 */ /* 0x000fc40000010026 */
[----:B------:R-:W-:Y:S01]  /*23180*/  FFMA.FTZ R33, R26, R8, R33 ;  /* 0x000000081a217223 */ /* 0x000fe20000010021 */
[----:B------:R-:W-:Y:S01]  /*23190*/  LOP3.LUT R8, R97, 0xffff0000, RZ, 0xc0, !PT ;  /* 0xffff000061087812 */ /* 0x000fe200078ec0ff */
[----:B------:R-:W-:Y:S01]  /*231a0*/  FMUL.FTZ R30, R30, R39 ;  /* 0x000000271e1e7220 */ /* 0x000fe20000410000 */
[----:B------:R-:W-:Y:S01]  /*231b0*/  F2FP.BF16.PACK_AB R9, R38, R9 ;  /* 0x000000092609723e */ /* 0x000fe200000010ff */
[C---:B------:R-:W-:Y:S01]  /*231c0*/  FFMA.FTZ R46, R13.reuse, R39, -R46 ;  /* 0x000000270d2e7223 */ /* 0x040fe2000001082e */
[----:B------:R-:W-:Y:S01]  /*231d0*/  LOP3.LUT R39, R98, 0xffff0000, RZ, 0xc0, !PT ;  /* 0xffff000062277812 */ /* 0x000fe200078ec0ff */
[----:B------:R-:W-:Y:S01]  /*231e0*/  FFMA.FTZ R27, R26, R44, -R45 ;  /* 0x0000002c1a1b7223 */ /* 0x000fe2000001082d */
[----:B------:R-:W-:Y:S01]  /*231f0*/  LOP3.LUT R45, R102, 0xffff0000, RZ, 0xc0, !PT ;  /* 0xffff0000662d7812 */ /* 0x000fe200078ec0ff */
[----:B------:R-:W-:Y:S01]  /*23200*/  FFMA.FTZ R30, R13, R12, R30 ;  /* 0x0000000c0d1e7223 */ /* 0x000fe2000001001e */
[----:B------:R-:W-:Y:S01]  /*23210*/  LOP3.LUT R26, R101, 0xffff0000, RZ, 0xc0, !PT ;  /* 0xffff0000651a7812 */ /* 0x000fe200078ec0ff */
[----:B------:R-:W-:-:S02]  /*23220*/  FMUL.FTZ R47, R32, R39 ;  /* 0x00000027202f7220 */ /* 0x000fc40000410000 */
[C---:B------:R-:W-:Y:S02]  /*23230*/  FMUL.FTZ R13, R11.reuse, R8 ;  /* 0x000000080b0d7220 */ /* 0x040fe40000410000 */
[-C--:B------:R-:W-:Y:S02]  /*23240*/  FMUL.FTZ R44, R32, R45.reuse ;  /* 0x0000002d202c7220 */ /* 0x080fe40000410000 */
[-C--:B------:R-:W-:Y:S02]  /*23250*/  FMUL.FTZ R12, R11, R26.reuse ;  /* 0x0000001a0b0c7220 */ /* 0x080fe40000410000 */
[----:B------:R-:W-:Y:S02]  /*23260*/  FFMA.FTZ R32, R14, R45, -R47 ;  /* 0x0000002d0e207223 */ /* 0x000fe4000001082f */
[C---:B------:R-:W-:Y:S01]  /*23270*/  FFMA.FTZ R11, R29.reuse, R26, -R13 ;  /* 0x0000001a1d0b7223 */ /* 0x040fe2000001080d */
        /* <DEDUP_REMOVED lines=9> */
[----:B------:R1:W-:Y:S04]  /*23310*/  ST.E.128 [R36.64], R12 ;  /* 0x0000000c24007985 */ /* 0x0003e8000c101d08 */
[----:B------:R1:W-:Y:S02]  /*23320*/  ST.E.128 [R34.64], R8 ;  /* 0x0000000822007985 */ /* 0x0003e4000c101d08 */
.L_x_2779:
[----:B------:R-:W-:Y:S05]  /*23330*/  BSYNC B0 ;  /* 0x0000000000007941 */ /* 0x000fea0003800000 */
.L_x_2778:
[----:B------:R-:W-:Y:S01]  /*23340*/  IADD3 R80, R80, 0x40, RZ ;  /* 0x0000004050507810 */ /* 0x000fe20007ffe0ff */
[----:B-1----:R-:W-:-:S02]  /*23350*/  IMAD.MOV.U32 R8, RZ, RZ, R82 ;  /* 0x000000ffff087224 */ /* 0x002fc400078e0052 */
[----:B------:R-:W-:Y:S01]  /*23360*/  IMAD.MOV.U32 R9, RZ, RZ, 0x0 ;  /* 0x00000000ff097424 */ /* 0x000fe200078e00ff */
[----:B------:R-:W-:-:S13]  /*23370*/  ISETP.GE.AND P0, PT, R80, R83, PT ;  /* 0x000000535000720c */ /* 0x000fda0003f06270 */
[----:B------:R-:W-:Y:S05]  /*23380*/  @P0 RET.REL.NODEC R8 `(_ZN7cutlass13device_kernelIN5flash19enable_sm80_to_sm89INS1_16FlashAttnFwdSm80INS1_25CollectiveMainloopFwdSm80ILi8ELi1ELb0EN4cute5tupleIJNS5_1CILi128EEENS7_ILi48EEENS7_ILi256EEEEEELi256ENS_10bfloat16_tEfNS_4arch4Sm80ELb0ELb1ELb0ELb1ELb0ELb1ELb1ELb0EEENS1_21CollectiveEpilogueFwdINS6_IJS8_SA_S9_EEENS6_IJNS7_ILi1EEESI_SI_EEESC_SE_Li256ELb1ELb1ELb0ELb0EEENS1_19SingleTileSchedulerILb1ELb0ELb1ELi128EEEEEEEEEvNT_6ParamsE) ;  /* 0xfffdcc7008000950 */ /* 0x000fea0003c3ffff */
        /* <DEDUP_REMOVED lines=29> */
[--C-:B------:R-:W-:Y:S01]  /*23560*/  SHF.R.U64 R25, R16, 0x10, R17.reuse ;  /* 0x0000001010197819 */ /* 0x100fe20000001211 */
[----:B------:R-:W-:Y:S01]  /*23570*/  IMAD.MOV.U32 R83, RZ, RZ, 0x0 ;  /* 0x00000000ff537424 */ /* 0x000fe200078e00ff */
        /* <DEDUP_REMOVED lines=16> */
[----:B------:R-:W-:Y:S02]  /*23680*/  LOP3.LUT R29, R72, 0xffff0000, RZ, 0xc0, !PT ;  /* 0xffff0000481d7812 */ /* 0x000fe400078ec0ff */
[----:B------:R-:W-:Y:S02]  /*23690*/  LOP3.LUT R77, R77, 0xffff0000, RZ, 0xc0, !PT ;  /* 0xffff00004d4d7812 */ /* 0x000fe400078ec0ff */
[----:B------:R-:W-:-:S02]  /*236a0*/  LOP3.LUT R68, R68, 0xffff0000, RZ, 0xc0, !PT ;  /* 0xffff000044447812 */ /* 0x000fc400078ec0ff */
        /* <DEDUP_REMOVED lines=13> */
[----:B------:R-:W-:Y:S01]  /*23780*/  IMAD.U32 R13, R72, 0x10000, RZ ;  /* 0x00010000480d7824 */ /* 0x000fe200078e00ff */
[----:B------:R-:W-:Y:S01]  /*23790*/  LOP3.LUT R12, R12, 0xffff0000, RZ, 0xc0, !PT ;  /* 0xffff00000c0c7812 */ /* 0x000fe200078ec0ff */
[----:B------:R-:W-:-:S02]  /*237a0*/  IMAD.U32 R25, R14, 0x10000, RZ ;  /* 0x000100000e197824 */ /* 0x000fc400078e00ff */
[C---:B------:R-:W-:Y:S02]  /*237b0*/  FMUL.FTZ R14, R20.reuse, R13 ;  /* 0x0000000d140e7220 */ /* 0x040fe40000410000 */
[-C--:B------:R-:W-:Y:S02]  /*237c0*/  FMUL.FTZ R20, R20, R23.reuse ;  /* 0x0000001714147220 */ /* 0x080fe40000410000 */
[C---:B------:R-:W-:Y:S02]  /*237d0*/  FFMA.FTZ R14, R17.reuse, R23, -R14 ;  /* 0x00000017110e7223 */ /* 0x040fe4000001080e */
[----:B------:R-:W-:Y:S02]  /*237e0*/  FFMA.FTZ R20, R17, R13, R20 ;  /* 0x0000000d11147223 */ /* 0x000fe40000010014 */
[----:B------:R-:W-:Y:S02]  /*237f0*/  FMUL.FTZ R23, R12, R29 ;  /* 0x0000001d0c177220 */ /* 0x000fe40000410000 */
[----:B------:R-:W-:-:S02]  /*23800*/  IMAD.U32 R13, R76, 0x10000, RZ ;  /* 0x000100004c0d7824 */ /* 0x000fc400078e00ff */
[----:B------:R-:W-:Y:S02]  /*23810*/  FMUL.FTZ R12, R12, R77 ;  /* 0x0000004d0c0c7220 */ /* 0x000fe40000410000 */
[C---:B------:R-:W-:Y:S02]  /*23820*/  FMUL.FTZ R17, R11.reuse, R30 ;  /* 0x0000001e0b117220 */ /* 0x040fe40000410000 */
[----:B------:R-:W-:Y:S02]  /*23830*/  FMUL.FTZ R11, R11, R13 ;  /* 0x0000000d0b0b7220 */ /* 0x000fe40000410000 */
[C---:B------:R-:W-:Y:S02]  /*23840*/  FFMA.FTZ R23, R16.reuse, R77, -R23 ;  /* 0x0000004d10177223 */ /* 0x040fe40000010817 */
[----:B------:R-:W-:Y:S01]  /*23850*/  FFMA.FTZ R29, R16, R29, R12 ;  /* 0x0000001d101d7223 */ /* 0x000fe2000001000c */
[----:B------:R-:W-:Y:S01]  /*23860*/  LOP3.LUT R16, R76, 0xffff0000, RZ, 0xc0, !PT ;  /* 0xffff00004c107812 */ /* 0x000fe200078ec0ff */
[----:B------:R-:W-:-:S02]  /*23870*/  FFMA.FTZ R13, R8, R13, -R17 ;  /* 0x0000000d080d7223 */ /* 0x000fc40000010811 */
[----:B------:R-:W-:Y:S02]  /*23880*/  FFMA.FTZ R11, R8, R30, R11 ;  /* 0x0000001e080b7223 */ /* 0x000fe4000001000b */
[C---:B------:R-:W-:Y:S02]  /*23890*/  FMUL.FTZ R12, R28.reuse, R68 ;  /* 0x000000441c0c7220 */ /* 0x040fe40000410000 */
[C---:B------:R-:W-:Y:S01]  /*238a0*/  IMAD.U32 R8, R75.reuse, 0x10000, RZ ;  /* 0x000100004b087824 */ /* 0x040fe200078e00ff */
[----:B------:R-:W-:Y:S01]  /*238b0*/  LOP3.LUT R75, R75, 0xffff0000, RZ, 0xc0, !PT ;  /* 0xffff00004b4b7812 */ /* 0x000fe200078ec0ff */
[C---:B------:R-:W-:Y:S01]  /*238c0*/  IMAD.U32 R17, R79.reuse, 0x10000, RZ ;  /* 0x000100004f117824 */ /* 0x040fe200078e00ff */
[----:B------:R-:W-:Y:S01]  /*238d0*/  LOP3.LUT R79, R79, 0xffff0000, RZ, 0xc0, !PT ;  /* 0xffff00004f4f7812 */ /* 0x000fe200078ec0ff */
[-C--:B------:R-:W-:Y:S02]  /*238e0*/  FMUL.FTZ R31, R28, R16.reuse ;  /* 0x000000101c1f7220 */ /* 0x080fe40000410000 */
[----:B------:R-:W-:-:S02]  /*238f0*/  FFMA.FTZ R16, R19, R16, -R12 ;  /* 0x0000001013107223 */ /* 0x000fc4000001080c */
        /* <DEDUP_REMOVED lines=8> */
[----:B------:R-:W-:Y:S02]  /*23980*/  FMUL.FTZ R25, R25, R17 ;  /* 0x0000001119197220 */ /* 0x000fe40000410000 */
[----:B------:R-:W-:-:S02]  /*23990*/  FFMA.FTZ R68, R19, R68, R31 ;  /* 0x0000004413447223 */ /* 0x000fc4000001001f */
[C---:B------:R-:W-:Y:S02]  /*239a0*/  FFMA.FTZ R17, R18.reuse, R17, -R30 ;  /* 0x0000001112117223 */ /* 0x040fe4000001081e */
[----:B------:R-:W-:Y:S02]  /*239b0*/  FFMA.FTZ R25, R18, R8, R25 ;  /* 0x0000000812197223 */ /* 0x000fe40000010019 */
[----:B------:R-:W-:Y:S02]  /*239c0*/  FMUL.FTZ R19, R22, R12 ;  /* 0x0000000c16137220 */ /* 0x000fe40000410000 */
[----:B------:R-:W-:Y:S02]  /*239d0*/  FMUL.FTZ R18, R24, R75 ;  /* 0x0000004b18127220 */ /* 0x000fe40000410000 */
[----:B------:R-:W-:Y:S02]  /*239e0*/  FMUL.FTZ R8, R15, R74 ;  /* 0x0000004a0f087220 */ /* 0x000fe40000410000 */
[----:B------:R-:W-:-:S02]  /*239f0*/  FMUL.FTZ R22, R22, R28 ;  /* 0x0000001c16167220 */ /* 0x000fc40000410000 */
        /* <DEDUP_REMOVED lines=16> */
[----:B------:R1:W-:Y:S01]  /*23b00*/  ST.E.128 [R146.64], R8 ;  /* 0x0000000892007985 */ /* 0x0003e2000c101d08 */
[----:B------:R-:W-:Y:S05]  /*23b10*/  RET.REL.NODEC R82 `(_ZN7cutlass13device_kernelIN5flash19enable_sm80_to_sm89INS1_16FlashAttnFwdSm80INS1_25CollectiveMainloopFwdSm80ILi8ELi1ELb0EN4cute5tupleIJNS5_1CILi128EEENS7_ILi48EEENS7_ILi256EEEEEELi256ENS_10bfloat16_tEfNS_4arch4Sm80ELb0ELb1ELb0ELb1ELb0ELb1ELb1ELb0EEENS1_21CollectiveEpilogueFwdINS6_IJS8_SA_S9_EEENS6_IJNS7_ILi1EEESI_SI_EEESC_SE_Li256ELb1ELb1ELb0ELb0EEENS1_19SingleTileSchedulerILb1ELb0ELb1ELi128EEEEEEEEEvNT_6ParamsE) ;  /* 0xfffdc4e052007950 */ /* 0x000fea0003c3ffff */
.L_x_2706:
[----:B------:R-:W-:Y:S01]  /*23b20*/  IMAD.MOV.U32 R14, RZ, RZ, R24 ;  /* 0x000000ffff0e7224 */ /* 0x000fe200078e0018 */
[----:B------:R-:W-:Y:S01]  /*23b30*/  MOV R12, 0x181f ;  /* 0x0000181f000c7802 */ /* 0x000fe20000000f00 */
[----:B------:R-:W-:Y:S01]  /*23b40*/  IMAD.MOV.U32 R13, RZ, RZ, RZ ;  /* 0x000000ffff0d7224 */ /* 0x000fe200078e00ff */
[----:B------:R-:W-:-:S02]  /*23b50*/  MOV R11, 0xffffffff ;  /* 0xffffffff000b7802 */ /* 0x000fc40000000f00 */
[----:B------:R-:W-:Y:S02]  /*23b60*/  MOV R10, 0x23b80 ;  /* 0x00023b80000a7802 */ /* 0x000fe40000000f00 */
[----:B------:R-:W-:Y:S05]  /*23b70*/  CALL.REL.NOINC `($__internal_9_$__cuda_sm70_shflsync_idx_p) ;  /* 0x00000ea000007944 */ /* 0x000fea0003c00000 */
[----:B--2---:R-:W-:Y:S01]  /*23b80*/  MOV R27, R16 ;  /* 0x00000010001b7202 */ /* 0x004fe20000000f00 */
[----:B-1----:R-:W-:Y:S05]  /*23b90*/  BRA `(.L_x_2780) ;  /* 0xffff60a000007947 */ /* 0x002fea000383ffff */
.L_x_2707:
[----:B------:R-:W-:Y:S01]  /*23ba0*/  IMAD.MOV.U32 R14, RZ, RZ, R23 ;  /* 0x000000ffff0e7224 */ /* 0x000fe200078e0017 */
[----:B------:R-:W-:Y:S01]  /*23bb0*/  MOV R12, 0x181f ;  /* 0x0000181f000c7802 */ /* 0x000fe20000000f00 */
[----:B------:R-:W-:Y:S01]  /*23bc0*/  IMAD.MOV.U32 R13, RZ, RZ, RZ ;  /* 0x000000ffff0d7224 */ /* 0x000fe200078e00ff */
[----:B------:R-:W-:Y:S02]  /*23bd0*/  MOV R11, 0xffffffff ;  /* 0xffffffff000b7802 */ /* 0x000fe40000000f00 */
[----:B------:R-:W-:Y:S02]  /*23be0*/  MOV R10, 0x23c00 ;  /* 0x00023c00000a7802 */ /* 0x000fe40000000f00 */
[----:B-12---:R-:W-:Y:S05]  /*23bf0*/  CALL.REL.NOINC `($__internal_9_$__cuda_sm70_shflsync_idx_p) ;  /* 0x00000e2000007944 */ /* 0x006fea0003c00000 */
[----:B-1----:R-:W-:Y:S01]  /*23c00*/  IMAD.MOV.U32 R14, RZ, RZ, R22 ;  /* 0x000000ffff0e7224 */ /* 0x002fe200078e0016 */
[----:B------:R-:W-:Y:S01]  /*23c10*/  MOV R13, RZ ;  /* 0x000000ff000d7202 */ /* 0x000fe20000000f00 */
[----:B------:R-:W-:Y:S01]  /*23c20*/  IMAD.MOV.U32 R12, RZ, RZ, 0x181f ;  /* 0x0000181fff0c7424 */ /* 0x000fe200078e00ff */
[----:B------:R-:W-:Y:S01]  /*23c30*/  MOV R11, 0xffffffff ;  /* 0xffffffff000b7802 */ /* 0x000fe20000000f00 */
[----:B--2---:R-:W-:Y:S01]  /*23c40*/  IMAD.MOV.U32 R26, RZ, RZ, R16 ;  /* 0x000000ffff1a7224 */ /* 0x004fe200078e0010 */
[----:B------:R-:W-:-:S02]  /*23c50*/  MOV R10, 0x23c70 ;  /* 0x00023c70000a7802 */ /* 0x000fc40000000f00 */
[----:B------:R-:W-:Y:S05]  /*23c60*/  CALL.REL.NOINC `($__internal_9_$__cuda_sm70_shflsync_idx_p) ;  /* 0x00000db000007944 */ /* 0x000fea0003c00000 */
[----:B--2---:R-:W-:Y:S01]  /*23c70*/  IMAD.MOV.U32 R21, RZ, RZ, R16 ;  /* 0x000000ffff157224 */ /* 0x004fe200078e0010 */
[----:B-1----:R-:W-:Y:S01]  /*23c80*/  MOV R14, R19 ;  /* 0x00000013000e7202 */ /* 0x002fe20000000f00 */
[----:B------:R-:W-:Y:S01]  /*23c90*/  IMAD.MOV.U32 R13, RZ, RZ, RZ ;  /* 0x000000ffff0d7224 */ /* 0x000fe200078e00ff */
[----:B------:R-:W-:Y:S01]  /*23ca0*/  MOV R12, 0x181f ;  /* 0x0000181f000c7802 */ /* 0x000fe20000000f00 */
[----:B------:R-:W-:Y:S01]  /*23cb0*/  IMAD.MOV.U32 R11, RZ, RZ, -0x1 ;  /* 0xffffffffff0b7424 */ /* 0x000fe200078e00ff */
[----:B------:R-:W-:-:S02]  /*23cc0*/  MOV R10, 0x23ce0 ;  /* 0x00023ce0000a7802 */ /* 0x000fc40000000f00 */
[----:B------:R-:W-:Y:S05]  /*23cd0*/  CALL.REL.NOINC `($__internal_9_$__cuda_sm70_shflsync_idx_p) ;  /* 0x00000d4000007944 */ /* 0x000fea0003c00000 */
[----:B-12---:R-:W-:Y:S05]  /*23ce0*/  BRA `(.L_x_2781) ;  /* 0xffff5f9000007947 */ /* 0x006fea000383ffff */
.L_x_2710:
[----:B------:R-:W-:Y:S01]  /*23cf0*/  IMAD.MOV.U32 R14, RZ, RZ, R24 ;  /* 0x000000ffff0e7224 */ /* 0x000fe200078e0018 */
[----:B------:R-:W-:Y:S01]  /*23d00*/  MOV R12, 0x181f ;  /* 0x0000181f000c7802 */ /* 0x000fe20000000f00 */
[----:B------:R-:W-:Y:S01]  /*23d10*/  IMAD.MOV.U32 R13, RZ, RZ, 0x1 ;  /* 0x00000001ff0d7424 */ /* 0x000fe200078e00ff */
[----:B------:R-:W-:-:S02]  /*23d20*/  MOV R11, 0xffffffff ;  /* 0xffffffff000b7802 */ /* 0x000fc40000000f00 */
[----:B------:R-:W-:Y:S02]  /*23d30*/  MOV R10, 0x23d50 ;  /* 0x00023d50000a7802 */ /* 0x000fe40000000f00 */
[----:B-1-34-:R-:W-:Y:S05]  /*23d40*/  CALL.REL.NOINC `($__internal_9_$__cuda_sm70_shflsync_idx_p) ;  /* 0x00000cd000007944 */ /* 0x01afea0003c00000 */
[----:B--2---:R-:W-:Y:S01]  /*23d50*/  IMAD.MOV.U32 R21, RZ, RZ, R16 ;  /* 0x000000ffff157224 */ /* 0x004fe200078e0010 */
[----:B-1----:R-:W-:Y:S01]  /*23d60*/  MOV R14, R23 ;  /* 0x00000017000e7202 */ /* 0x002fe20000000f00 */
[----:B------:R-:W-:Y:S01]  /*23d70*/  IMAD.MOV.U32 R13, RZ, RZ, 0x1 ;  /* 0x00000001ff0d7424 */ /* 0x000fe200078e00ff */
[----:B------:R-:W-:Y:S01]  /*23d80*/  MOV R12, 0x181f ;  /* 0x0000181f000c7802 */ /* 0x000fe20000000f00 */
[----:B------:R-:W-:Y:S01]  /*23d90*/  IMAD.MOV.U32 R11, RZ, RZ, -0x1 ;  /* 0xffffffffff0b7424 */ /* 0x000fe200078e00ff */
[----:B------:R-:W-:Y:S02]  /*23da0*/  MOV R10, 0x23dc0 ;  /* 0x00023dc0000a7802 */ /* 0x000fe40000000f00 */
[----:B------:R-:W-:Y:S05]  /*23db0*/  CALL.REL.NOINC `($__internal_9_$__cuda_sm70_shflsync_idx_p) ;  /* 0x00000c6000007944 */ /* 0x000fea0003c00000 */
[----:B-1----:R-:W-:Y:S01]  /*23dc0*/  IMAD.MOV.U32 R14, RZ, RZ, R22 ;  /* 0x000000ffff0e7224 */ /* 0x002fe200078e0016 */
[----:B------:R-:W-:Y:S01]  /*23dd0*/  MOV R12, 0x181f ;  /* 0x0000181f000c7802 */ /* 0x000fe20000000f00 */
[----:B------:R-:W-:Y:S01]  /*23de0*/  IMAD.MOV.U32 R13, RZ, RZ, 0x1 ;  /* 0x00000001ff0d7424 */ /* 0x000fe200078e00ff */
[----:B--2---:R-:W-:Y:S01]  /*23df0*/  MOV R26, R16 ;  /* 0x00000010001a7202 */ /* 0x004fe20000000f00 */
[----:B------:R-:W-:Y:S01]  /*23e00*/  IMAD.MOV.U32 R11, RZ, RZ, -0x1 ;  /* 0xffffffffff0b7424 */ /* 0x000fe200078e00ff */
[----:B------:R-:W-:-:S02]  /*23e10*/  MOV R27, R21 ;  /* 0x00000015001b7202 */ /* 0x000fc40000000f00 */
[----:B------:R-:W-:Y:S02]  /*23e20*/  MOV R10, 0x23e40 ;  /* 0x00023e40000a7802 */ /* 0x000fe40000000f00 */
[----:B------:R-:W-:Y:S05]  /*23e30*/  CALL.REL.NOINC `($__internal_9_$__cuda_sm70_shflsync_idx_p) ;  /* 0x00000be000007944 */ /* 0x000fea0003c00000 */
[----:B--2---:R-:W-:Y:S01]  /*23e40*/  IMAD.MOV.U32 R21, RZ, RZ, R16 ;  /* 0x000000ffff157224 */ /* 0x004fe200078e0010 */
[----:B-1----:R-:W-:Y:S01]  /*23e50*/  MOV R14, R19 ;  /* 0x00000013000e7202 */ /* 0x002fe20000000f00 */
[----:B------:R-:W-:Y:S01]  /*23e60*/  IMAD.MOV.U32 R13, RZ, RZ, 0x1 ;  /* 0x00000001ff0d7424 */ /* 0x000fe200078e00ff */
[----:B------:R-:W-:Y:S01]  /*23e70*/  MOV R12, 0x181f ;  /* 0x0000181f000c7802 */ /* 0x000fe20000000f00 */
[----:B------:R-:W-:Y:S01]  /*23e80*/  IMAD.MOV.U32 R11, RZ, RZ, -0x1 ;  /* 0xffffffffff0b7424 */ /* 0x000fe200078e00ff */
[----:B------:R-:W-:Y:S02]  /*23e90*/  MOV R10, 0x23eb0 ;  /* 0x00023eb0000a7802 */ /* 0x000fe40000000f00 */
[----:B------:R-:W-:Y:S05]  /*23ea0*/  CALL.REL.NOINC `($__internal_9_$__cuda_sm70_shflsync_idx_p) ;  /* 0x00000b7000007944 */ /* 0x000fea0003c00000 */
[----:B-12---:R-:W-:Y:S05]  /*23eb0*/  BRA `(.L_x_2782) ;  /* 0xffff63d000007947 */ /* 0x006fea000383ffff */
.L_x_2713:
[----:B------:R-:W-:Y:S01]  /*23ec0*/  IMAD.MOV.U32 R14, RZ, RZ, R24 ;  /* 0x000000ffff0e7224 */ /* 0x000fe200078e0018 */
[----:B------:R-:W-:Y:S01]  /*23ed0*/  MOV R12, 0x181f ;  /* 0x0000181f000c7802 */ /* 0x000fe20000000f00 */
[----:B------:R-:W-:Y:S01]  /*23ee0*/  IMAD.MOV.U32 R13, RZ, RZ, 0x2 ;  /* 0x00000002ff0d7424 */ /* 0x000fe200078e00ff */
[----:B------:R-:W-:Y:S02]  /*23ef0*/  MOV R11, 0xffffffff ;  /* 0xffffffff000b7802 */ /* 0x000fe40000000f00 */
[----:B------:R-:W-:-:S02]  /*23f00*/  MOV R10, 0x23f20 ;  /* 0x00023f20000a7802 */ /* 0x000fc40000000f00 */
[----:B--234-:R-:W-:Y:S05]  /*23f10*/  CALL.REL.NOINC `($__internal_9_$__cuda_sm70_shflsync_idx_p) ;  /* 0x00000b0000007944 */ /* 0x01cfea0003c00000 */
[----:B--2---:R-:W-:Y:S01]  /*23f20*/  MOV R25, R16 ;  /* 0x0000001000197202 */ /* 0x004fe20000000f00 */
[----:B-1----:R-:W-:Y:S05]  /*23f30*/  BRA `(.L_x_2783) ;  /* 0xffff68d000007947 */ /* 0x002fea000383ffff */
.L_x_2714:
[----:B------:R-:W-:Y:S01]  /*23f40*/  IMAD.MOV.U32 R14, RZ, RZ, R23 ;  /* 0x000000ffff0e7224 */ /* 0x000fe200078e0017 */
[----:B------:R-:W-:Y:S01]  /*23f50*/  MOV R12, 0x181f ;  /* 0x0000181f000c7802 */ /* 0x000fe20000000f00 */
[----:B------:R-:W-:Y:S01]  /*23f60*/  IMAD.MOV.U32 R13, RZ, RZ, 0x2 ;  /* 0x00000002ff0d7424 */ /* 0x000fe200078e00ff */
[----:B------:R-:W-:-:S02]  /*23f70*/  MOV R11, 0xffffffff ;  /* 0xffffffff000b7802 */ /* 0x000fc40000000f00 */
[----:B------:R-:W-:Y:S02]  /*23f80*/  MOV R10, 0x23fa0 ;  /* 0x00023fa0000a7802 */ /* 0x000fe40000000f00 */
[----:B-1234-:R-:W-:Y:S05]  /*23f90*/  CALL.REL.NOINC `($__internal_9_$__cuda_sm70_shflsync_idx_p) ;  /* 0x00000a8000007944 */ /* 0x01efea0003c00000 */
[----:B-1----:R-:W-:Y:S01]  /*23fa0*/  IMAD.MOV.U32 R14, RZ, RZ, R22 ;  /* 0x000000ffff0e7224 */ /* 0x002fe200078e0016 */
[----:B------:R-:W-:Y:S01]  /*23fb0*/  MOV R12, 0x181f ;  /* 0x0000181f000c7802 */ /* 0x000fe20000000f00 */
[----:B------:R-:W-:Y:S01]  /*23fc0*/  IMAD.MOV.U32 R13, RZ, RZ, 0x2 ;  /* 0x00000002ff0d7424 */ /* 0x000fe200078e00ff */
[----:B--2---:R-:W-:Y:S01]  /*23fd0*/  MOV R26, R16 ;  /* 0x00000010001a7202 */ /* 0x004fe20000000f00 */
[----:B------:R-:W-:Y:S01]  /*23fe0*/  IMAD.MOV.U32 R11, RZ, RZ, -0x1 ;  /* 0xffffffffff0b7424 */ /* 0x000fe200078e00ff */
[----:B------:R-:W-:Y:S02]  /*23ff0*/  MOV R27, R25 ;  /* 0x00000019001b7202 */ /* 0x000fe40000000f00 */
[----:B------:R-:W-:Y:S02]  /*24000*/  MOV R10, 0x24020 ;  /* 0x00024020000a7802 */ /* 0x000fe40000000f00 */
[----:B------:R-:W-:Y:S05]  /*24010*/  CALL.REL.NOINC `($__internal_9_$__cuda_sm70_shflsync_idx_p) ;  /* 0x00000a0000007944 */ /* 0x000fea0003c00000 */
        /* <DEDUP_REMOVED lines=8> */
.L_x_2717:
[----:B------:R-:W-:Y:S01]  /*240a0*/  IMAD.MOV.U32 R14, RZ, RZ, R24 ;  /* 0x000000ffff0e7224 */ /* 0x000fe200078e0018 */
[----:B------:R-:W-:Y:S01]  /*240b0*/  MOV R12, 0x181f ;  /* 0x0000181f000c7802 */ /* 0x000fe20000000f00 */
[----:B------:R-:W-:Y:S01]  /*240c0*/  IMAD.MOV.U32 R13, RZ, RZ, 0x3 ;  /* 0x00000003ff0d7424 */ /* 0x000fe200078e00ff */
[----:B------:R-:W-:-:S02]  /*240d0*/  MOV R11, 0xffffffff ;  /* 0xffffffff000b7802 */ /* 0x000fc40000000f00 */
[----:B------:R-:W-:Y:S02]  /*240e0*/  MOV R10, 0x24100 ;  /* 0x00024100000a7802 */ /* 0x000fe40000000f00 */
[----:B----4-:R-:W-:Y:S05]  /*240f0*/  CALL.REL.NOINC `($__internal_9_$__cuda_sm70_shflsync_idx_p) ;  /* 0x0000092000007944 */ /* 0x010fea0003c00000 */
[----:B--2---:R-:W-:Y:S01]  /*24100*/  MOV R17, R16 ;  /* 0x0000001000117202 */ /* 0x004fe20000000f00 */
[----:B-1----:R-:W-:Y:S05]  /*24110*/  BRA `(.L_x_2785) ;  /* 0xffff6cd000007947 */ /* 0x002fea000383ffff */
.L_x_2718:
[----:B------:R-:W-:Y:S01]  /*24120*/  IMAD.MOV.U32 R14, RZ, RZ, R23 ;  /* 0x000000ffff0e7224 */ /* 0x000fe200078e0017 */
[----:B------:R-:W-:Y:S01]  /*24130*/  MOV R12, 0x181f ;  /* 0x0000181f000c7802 */ /* 0x000fe20000000f00 */
[----:B------:R-:W-:Y:S01]  /*24140*/  IMAD.MOV.U32 R13, RZ, RZ, 0x3 ;  /* 0x00000003ff0d7424 */ /* 0x000fe200078e00ff */
[----:B------:R-:W-:Y:S02]  /*24150*/  MOV R11, 0xffffffff ;  /* 0xffffffff000b7802 */ /* 0x000fe40000000f00 */
[----:B------:R-:W-:Y:S02]  /*24160*/  MOV R10, 0x24180 ;  /* 0x00024180000a7802 */ /* 0x000fe40000000f00 */
[----:B--2-4-:R-:W-:Y:S05]  /*24170*/  CALL.REL.NOINC `($__internal_9_$__cuda_sm70_shflsync_idx_p) ;  /* 0x000008a000007944 */ /* 0x014fea0003c00000 */
        /* <DEDUP_REMOVED lines=16> */
.L_x_2751:
[----:B------:R-:W-:Y:S01]  /*24280*/  IMAD.MOV.U32 R14, RZ, RZ, R19 ;  /* 0x000000ffff0e7224 */ /* 0x000fe200078e0013 */
[----:B------:R-:W-:Y:S01]  /*24290*/  MOV R12, 0x181f ;  /* 0x0000181f000c7802 */ /* 0x000fe20000000f00 */
[----:B------:R-:W-:Y:S01]  /*242a0*/  IMAD.MOV.U32 R13, RZ, RZ, RZ ;  /* 0x000000ffff0d7224 */ /* 0x000fe200078e00ff */
[----:B------:R-:W-:Y:S02]  /*242b0*/  MOV R11, 0xffffffff ;  /* 0xffffffff000b7802 */ /* 0x000fe40000000f00 */
[----:B------:R-:W-:-:S02]  /*242c0*/  MOV R10, 0x242e0 ;  /* 0x000242e0000a7802 */ /* 0x000fc40000000f00 */
[----:B------:R-:W-:Y:S05]  /*242d0*/  CALL.REL.NOINC `($__internal_9_$__cuda_sm70_shflsync_idx_p) ;  /* 0x0000074000007944 */ /* 0x000fea0003c00000 */
[----:B--2---:R-:W-:Y:S01]  /*242e0*/  MOV R27, R16 ;  /* 0x00000010001b7202 */ /* 0x004fe20000000f00 */
[----:B-1----:R-:W-:Y:S05]  /*242f0*/  BRA `(.L_x_2787) ;  /* 0xffffa7b000007947 */ /* 0x002fea000383ffff */
.L_x_2752:
[----:B------:R-:W-:Y:S01]  /*24300*/  IMAD.MOV.U32 R14, RZ, RZ, R21 ;  /* 0x000000ffff0e7224 */ /* 0x000fe200078e0015 */
[----:B------:R-:W-:Y:S01]  /*24310*/  MOV R12, 0x181f ;  /* 0x0000181f000c7802 */ /* 0x000fe20000000f00 */
[----:B------:R-:W-:Y:S01]  /*24320*/  IMAD.MOV.U32 R13, RZ, RZ, RZ ;  /* 0x000000ffff0d7224 */ /* 0x000fe200078e00ff */
[----:B------:R-:W-:-:S02]  /*24330*/  MOV R11, 0xffffffff ;  /* 0xffffffff000b7802 */ /* 0x000fc40000000f00 */
[----:B------:R-:W-:Y:S02]  /*24340*/  MOV R10, 0x24360 ;  /* 0x00024360000a7802 */ /* 0x000fe40000000f00 */
[----:B-12---:R-:W-:Y:S05]  /*24350*/  CALL.REL.NOINC `($__internal_9_$__cuda_sm70_shflsync_idx_p) ;  /* 0x000006c000007944 */ /* 0x006fea0003c00000 */
[----:B-1----:R-:W-:Y:S01]  /*24360*/  IMAD.MOV.U32 R14, RZ, RZ, R20 ;  /* 0x000000ffff0e7224 */ /* 0x002fe200078e0014 */
[----:B------:R-:W-:Y:S01]  /*24370*/  MOV R13, RZ ;  /* 0x000000ff000d7202 */ /* 0x000fe20000000f00 */
[----:B------:R-:W-:Y:S01]  /*24380*/  IMAD.MOV.U32 R12, RZ, RZ, 0x181f ;  /* 0x0000181fff0c7424 */ /* 0x000fe200078e00ff */
[----:B------:R-:W-:Y:S01]  /*24390*/  MOV R11, 0xffffffff ;  /* 0xffffffff000b7802 */ /* 0x000fe20000000f00 */
[----:B--2---:R-:W-:Y:S01]  /*243a0*/  IMAD.MOV.U32 R26, RZ, RZ, R16 ;  /* 0x000000ffff1a7224 */ /* 0x004fe200078e0010 */
[----:B------:R-:W-:Y:S02]  /*243b0*/  MOV R10, 0x243d0 ;  /* 0x000243d0000a7802 */ /* 0x000fe40000000f00 */
        /* <DEDUP_REMOVED lines=9> */
.L_x_2755:
        /* <DEDUP_REMOVED lines=29> */
.L_x_2758:
        /* <DEDUP_REMOVED lines=8> */
.L_x_2759:
        /* <DEDUP_REMOVED lines=9> */
[----:B------:R-:W-:Y:S01]  /*24730*/  MOV R11, 0xffffffff ;  /* 0xffffffff000b7802 */ /* 0x000fe20000000f00 */
[----:B--2---:R-:W-:Y:S01]  /*24740*/  IMAD.MOV.U32 R24, RZ, RZ, R16 ;  /* 0x000000ffff187224 */ /* 0x004fe200078e0010 */
        /* <DEDUP_REMOVED lines=10> */
.L_x_2762:
[----:B------:R-:W-:Y:S01]  /*247f0*/  IMAD.MOV.U32 R14, RZ, RZ, R19 ;  /* 0x000000ffff0e7224 */ /* 0x000fe200078e0013 */
[----:B------:R-:W-:Y:S01]  /*24800*/  MOV R12, 0x181f ;  /* 0x0000181f000c7802 */ /* 0x000fe20000000f00 */
[----:B------:R-:W-:Y:S01]  /*24810*/  IMAD.MOV.U32 R13, RZ, RZ, 0x3 ;  /* 0x00000003ff0d7424 */ /* 0x000fe200078e00ff */
[----:B------:R-:W-:-:S02]  /*24820*/  MOV R11, 0xffffffff ;  /* 0xffffffff000b7802 */ /* 0x000fc40000000f00 */
[----:B------:R-:W-:Y:S02]  /*24830*/  MOV R10, 0x24850 ;  /* 0x00024850000a7802 */ /* 0x000fe40000000f00 */
[----:B---34-:R-:W-:Y:S05]  /*24840*/  CALL.REL.NOINC `($__internal_9_$__cuda_sm70_shflsync_idx_p) ;  /* 0x000001d000007944 */ /* 0x018fea0003c00000 */
[----:B--2---:R-:W-:Y:S01]  /*24850*/  MOV R17, R16 ;  /* 0x0000001000117202 */ /* 0x004fe20000000f00 */
[----:B-1----:R-:W-:Y:S05]  /*24860*/  BRA `(.L_x_2792) ;  /* 0xffffb07000007947 */ /* 0x002fea000383ffff */
.L_x_2763:
[----:B------:R-:W-:Y:S01]  /*24870*/  IMAD.MOV.U32 R14, RZ, RZ, R21 ;  /* 0x000000ffff0e7224 */ /* 0x000fe200078e0015 */
[----:B------:R-:W-:Y:S01]  /*24880*/  MOV R12, 0x181f ;  /* 0x0000181f000c7802 */ /* 0x000fe20000000f00 */
[----:B------:R-:W-:Y:S01]  /*24890*/  IMAD.MOV.U32 R13, RZ, RZ, 0x3 ;  /* 0x00000003ff0d7424 */ /* 0x000fe200078e00ff */
[----:B------:R-:W-:Y:S02]  /*248a0*/  MOV R11, 0xffffffff ;  /* 0xffffffff000b7802 */ /* 0x000fe40000000f00 */
[----:B------:R-:W-:Y:S02]  /*248b0*/  MOV R10, 0x248d0 ;  /* 0x000248d0000a7802 */ /* 0x000fe40000000f00 */
[----:B--234-:R-:W-:Y:S05]  /*248c0*/  CALL.REL.NOINC `($__internal_9_$__cuda_sm70_shflsync_idx_p) ;  /* 0x0000015000007944 */ /* 0x01cfea0003c00000 */
        /* <DEDUP_REMOVED lines=17> */
        .weak           $__internal_8_$__cuda_sm70_shflsync_bfly_p
        .type           $__internal_8_$__cuda_sm70_shflsync_bfly_p,@function
        .size           $__internal_8_$__cuda_sm70_shflsync_bfly_p,($__internal_9_$__cuda_sm70_shflsync_idx_p - $__internal_8_$__cuda_sm70_shflsync_bfly_p)
$__internal_8_$__cuda_sm70_shflsync_bfly_p:
[----:B------:R-:W-:Y:S01]  /*249e0*/  MOV R5, 0x0 ;  /* 0x0000000000057802 */ /* 0x000fe20000000f00 */
[----:B------:R-:W-:Y:S04]  /*249f0*/  WARPSYNC R0 ;  /* 0x0000000000007348 */ /* 0x000fe80003800000 */
[----:B------:R1:W2:Y:S01]  /*24a00*/  SHFL.BFLY PT, R2, R239, R2, R3 ;  /* 0x0c000002ef027389 */ /* 0x0002a200000e0003 */
[----:B------:R-:W-:Y:S05]  /*24a10*/  RET.REL.NODEC R4 `(_ZN7cutlass13device_kernelIN5flash19enable_sm80_to_sm89INS1_16FlashAttnFwdSm80INS1_25CollectiveMainloopFwdSm80ILi8ELi1ELb0EN4cute5tupleIJNS5_1CILi128EEENS7_ILi48EEENS7_ILi256EEEEEELi256ENS_10bfloat16_tEfNS_4arch4Sm80ELb0ELb1ELb0ELb1ELb0ELb1ELb1ELb0EEENS1_21CollectiveEpilogueFwdINS6_IJS8_SA_S9_EEENS6_IJNS7_ILi1EEESI_SI_EEESC_SE_Li256ELb1ELb1ELb0ELb0EEENS1_19SingleTileSchedulerILb1ELb0ELb1ELi128EEEEEEEEEvNT_6ParamsE) ;  /* 0xfffdb5e004007950 */ /* 0x000fea0003c3ffff */
        .weak           $__internal_9_$__cuda_sm70_shflsync_idx_p
        .type           $__internal_9_$__cuda_sm70_shflsync_idx_p,@function
        .size           $__internal_9_$__cuda_sm70_shflsync_idx_p,(.L_x_3097 - $__internal_9_$__cuda_sm70_shflsync_idx_p)
$__internal_9_$__cuda_sm70_shflsync_idx_p:
[----:B------:R-:W-:Y:S01]  /*24a20*/  MOV R30, R10 ;  /* 0x0000000a001e7202 */ /* 0x000fe20000000f00 */
[----:B------:R-:W-:Y:S04]  /*24a30*/  WARPSYNC R11 ;  /* 0x0000000b00007348 */ /* 0x000fe80003800000 */
[----:B------:R-:W-:Y:S01]  /*24a40*/  MOV R31, 0x0 ;  /* 0x00000000001f7802 */ /* 0x000fe20000000f00 */
[----:B------:R1:W2:Y:S03]  /*24a50*/  SHFL.IDX PT, R16, R14, R13, R12 ;  /* 0x0000000d0e107389 */ /* 0x0002a600000e000c */
[----:B------:R-:W-:Y:S05]  /*24a60*/  RET.REL.NODEC R30 `(_ZN7cutlass13device_kernelIN5flash19enable_sm80_to_sm89INS1_16FlashAttnFwdSm80INS1_25CollectiveMainloopFwdSm80ILi8ELi1ELb0EN4cute5tupleIJNS5_1CILi128EEENS7_ILi48EEENS7_ILi256EEEEEELi256ENS_10bfloat16_tEfNS_4arch4Sm80ELb0ELb1ELb0ELb1ELb0ELb1ELb1ELb0EEENS1_21CollectiveEpilogueFwdINS6_IJS8_SA_S9_EEENS6_IJNS7_ILi1EEESI_SI_EEESC_SE_Li256ELb1ELb1ELb0ELb0EEENS1_19SingleTileSchedulerILb1ELb0ELb1ELi128EEEEEEEEEvNT_6ParamsE) ;  /* 0xfffdb5901e007950 */ /* 0x000fea0003c3ffff */
.L_x_2794:
        /* <DEDUP_REMOVED lines=9> */
.L_x_3097:


//--------------------- .text._ZN7cutlass13device_kernelIN5flash19enable_sm80_to_sm89INS1_16FlashAttnFwdSm80INS1_25CollectiveMainloopFwdSm80ILi8ELi1ELb0EN4cute5tupleIJNS5_1CILi128EEENS7_ILi96EEENS7_ILi256EEEEEELi256ENS_10bfloat16_tEfNS_4arch4Sm80ELb1ELb0ELb0ELb0ELb0ELb0ELb1ELb0EEENS1_21CollectiveEpilogueFwdINS6_IJS8_SA_S9_EEENS6_IJNS7_ILi1EEESI_SI_EEESC_SE_Li256ELb0ELb1ELb0ELb0EEENS1_30DynamicPersistentTileSchedulerILi256ELi256ELb0ELb1ELb0EEEEEEEEEvNT_6ParamsE --------------------------
	.section	.text._ZN7cutlass13device_kernelIN5flash19enable_sm80_to_sm89INS1_16FlashAttnFwdSm80INS1_25CollectiveMainloopFwdSm80ILi8ELi1ELb0EN4cute5tupleIJNS5_1CILi128EEENS7_ILi96EEENS7_ILi256EEEEEELi256ENS_10bfloat16_tEfNS_4arch4Sm80ELb1ELb0ELb0ELb0ELb0ELb0ELb1ELb0EEENS1_21CollectiveEpilogueFwdINS6_IJS8_SA_S9_EEENS6_IJNS7_ILi1EEESI_SI_EEESC_SE_Li256ELb0ELb1ELb0ELb0EEENS1_30DynamicPersistentTileSchedulerILi256ELi256ELb0ELb1ELb0EEEEEEEEEvNT_6ParamsE,"ax",@progbits
	.sectioninfo	@"SHI_REGISTERS=255"
	.align	128
.text._ZN7cutlass13device_kernelIN5flash19enable_sm80_to_sm89INS1_16FlashAttnFwdSm80INS1_25CollectiveMainloopFwdSm80ILi8ELi1ELb0EN4cute5tupleIJNS5_1CILi128EEENS7_ILi96EEENS7_ILi256EEEEEELi256ENS_10bfloat16_tEfNS_4arch4Sm80ELb1ELb0ELb0ELb0ELb0ELb0ELb1ELb0EEENS1_21CollectiveEpilogueFwdINS6_IJS8_SA_S9_EEENS6_IJNS7_ILi1EEESI_SI_EEESC_SE_Li256ELb0ELb1ELb0ELb0EEENS1_30DynamicPersistentTileSchedulerILi256ELi256ELb0ELb1ELb0EEEEEEEEEvNT_6ParamsE:
        .type           _ZN7cutlass13device_kernelIN5flash19enable_sm80_to_sm89INS1_16FlashAttnFwdSm80INS1_25CollectiveMainloopFwdSm80ILi8ELi1ELb0EN4cute5tupleIJNS5_1CILi128EEENS7_ILi96EEENS7_ILi256EEEEEELi256ENS_10bfloat16_tEfNS_4arch4Sm80ELb1ELb0ELb0ELb0ELb0ELb0ELb1ELb0EEENS1_21CollectiveEpilogueFwdINS6_IJS8_SA_S9_EEENS6_IJNS7_ILi1EEESI_SI_EEESC_SE_Li256ELb0ELb1ELb0ELb0EEENS1_30DynamicPersistentTileSchedulerILi256ELi256ELb0ELb1ELb0EEEEEEEEEvNT_6ParamsE,@function
        .size           _ZN7cutlass13device_kernelIN5flash19enable_sm80_to_sm89INS1_16FlashAttnFwdSm80INS1_25CollectiveMainloopFwdSm80ILi8ELi1ELb0EN4cute5tupleIJNS5_1CILi128EEENS7_ILi96EEENS7_ILi256EEEEEELi256ENS_10bfloat16_tEfNS_4arch4Sm80ELb1ELb0ELb0ELb0ELb0ELb0ELb1ELb0EEENS1_21CollectiveEpilogueFwdINS6_IJS8_SA_S9_EEENS6_IJNS7_ILi1EEESI_SI_EEESC_SE_Li256ELb0ELb1ELb0ELb0EEENS1_30DynamicPersistentTileSchedulerILi256ELi256ELb0ELb1ELb0EEEEEEEEEvNT_6ParamsE,(.L_x_3101 - _ZN7cutlass13device_kernelIN5flash19enable_sm80_to_sm89INS1_16FlashAttnFwdSm80INS1_25CollectiveMainloopFwdSm80ILi8ELi1ELb0EN4cute5tupleIJNS5_1CILi128EEENS7_ILi96EEENS7_ILi256EEEEEELi256ENS_10bfloat16_tEfNS_4arch4Sm80ELb1ELb0ELb0ELb0ELb0ELb0ELb1ELb0EEENS1_21CollectiveEpilogueFwdINS6_IJS8_SA_S9_EEENS6_IJNS7_ILi1EEESI_SI_EEESC_SE_Li256ELb0ELb1ELb0ELb0EEENS1_30DynamicPersistentTileSchedulerILi256ELi256ELb0ELb1ELb0EEEEEEEEEvNT_6ParamsE)
        .other          _ZN7cutlass13device_kernelIN5flash19enable_sm80_to_sm89INS1_16FlashAttnFwdSm80INS1_25CollectiveMainloopFwdSm80ILi8ELi1ELb0EN4cute5tupleIJNS5_1CILi128EEENS7_ILi96EEENS7_ILi256EEEEEELi256ENS_10bfloat16_tEfNS_4arch4Sm80ELb1ELb0ELb0ELb0ELb0ELb0ELb1ELb0EEENS1_21CollectiveEpilogueFwdINS6_IJS8_SA_S9_EEENS6_IJNS7_ILi1EEESI_SI_EEESC_SE_Li256ELb0ELb1ELb0ELb0EEENS1_30DynamicPersistentTileSchedulerILi256ELi256ELb0ELb1ELb0EEEEEEEEEvNT_6ParamsE,@"STO_CUDA_ENTRY STV_DEFAULT"
_ZN7cutlass13device_kernelIN5flash19enable_sm80_to_sm89INS1_16FlashAttnFwdSm80INS1_25CollectiveMainloopFwdSm80ILi8ELi1ELb0EN4cute5tupleIJNS5_1CILi128EEENS7_ILi96EEENS7_ILi256EEEEEELi256ENS_10bfloat16_tEfNS_4arch4Sm80ELb1ELb0ELb0ELb0ELb0ELb0ELb1ELb0EEENS1_21CollectiveEpilogueFwdINS6_IJS8_SA_S9_EEENS6_IJNS7_ILi1EEESI_SI_EEESC_SE_Li256ELb0ELb1ELb0ELb0EEENS1_30DynamicPersistentTileSchedulerILi256ELi256ELb0ELb1ELb0EEEEEEEEEvNT_6ParamsE:
        /* <DEDUP_REMOVED lines=175> */
.L_x_2848:
        /* <DEDUP_REMOVED lines=19> */
.L_x_2796:
[----:B------:R-:W-:-:S04]  /*0c20*/  MOV R0, c[0x0][0x554] ;  /* 0x0001550000007a02 */ /* 0x000fc80000000f00 */
[----:B------:R-:W-:Y:S02]  /*0c30*/  ISETP.NE.AND P0, PT, R0, 0x1, PT ;  /* 0x000000010000780c */ /* 0x000fe40003f05270 */
[----:B------:R-:W-:-:S11]  /*0c40*/  MOV R0, R2 ;  /* 0x0000000200007202 */ /* 0x000fd60000000f00 */
[----:B------:R-:W-:-:S05]  /*0c50*/  @P0 IMAD.HI.U32 R4, R2, c[0x0][0x558], RZ ;  /* 0x0001560002040a27 */ /* 0x000fca00078e00ff */
[----:B------:R-:W-:-:S05]  /*0c60*/  @P0 SHF.R.U32.HI R0, RZ, c[0x0][0x55c], R4 ;  /* 0x00015700ff000a19 */ /* 0x000fca0000011604 */
[----:B------:R-:W-:Y:S02]  /*0c70*/  IMAD R4, R0, c[0x0][0x554], RZ ;  /* 0x0001550000047a24 */ /* 0x000fe400078e02ff */
.L_x_2797:
[----:B------:R-:W-:Y:S05]  /*0c80*/  BSYNC B0 ;  /* 0x0000000000007941 */ /* 0x000fea0003800000 */
.L_x_2795:
[----:B------:R-:W2:Y:S01]  /*0c90*/  LDL.LU R55, [R1] ;  /* 0x0000000001377983 */ /* 0x000ea20000300800 */
        /* <DEDUP_REMOVED lines=94> */
[----:B------:R-:W-:Y:S01]  /*1280*/  CS2R R46, SRZ ;  /* 0x00000000002e7805 */ /* 0x000fe2000001ff00 */
[----:B------:R-:W-:Y:S01]  /*1290*/  MOV R158, RZ ;  /* 0x000000ff009e7202 */ /* 0x000fe20000000f00 */
        /* <DEDUP_REMOVED lines=24> */
[----:B------:R1:W-:Y:S04]  /*1420*/  STL [R1], R55 ;  /* 0x0000003701007387 */ /* 0x0003e80000100800 */
        /* <DEDUP_REMOVED lines=77> */
[----:B------:R-:W-:Y:S03]  /*1900*/  STL [R1], R62 ;  /* 0x0000003e01007387 */ /* 0x000fe60000100800 */
        /* <DEDUP_REMOVED lines=26> */
.L_x_2849:
[----:B------:R-:W-:Y:S05]  /*1ab0*/  BRA.DIV ~URZ, `(.L_x_2800) ;  /* 0x00011f527f007947 */ /* 0x000fea000b800000 */
[----:B--2---:R2:W4:Y:S02]  /*1ac0*/  SHFL.IDX PT, R0, R14, RZ, 0x181f ;  /* 0x00181fff0e007589 */ /* 0x00452400000e0000 */
.L_x_2850:
        /* <DEDUP_REMOVED lines=28> */
.L_x_2802:
[----:B------:R-:W-:Y:S05]  /*1c90*/  BSYNC B0 ;  /* 0x0000000000007941 */ /* 0x000fea0003800000 */
.L_x_2801:
[----:B------:R-:W-:Y:S05]  /*1ca0*/  BRA.DIV ~URZ, `(.L_x_2803) ;  /* 0x00011dc27f007947 */ /* 0x000fea000b800000 */
[----:B---3--:R3:W1:Y:S04]  /*1cb0*/  SHFL.IDX PT, R2, R12, 0x1, 0x181f ;  /* 0x00381f000c027f89 */ /* 0x00866800000e0000 */
[----:B----4-:R3:W4:Y:S02]  /*1cc0*/  SHFL.IDX PT, R0, R14, 0x1, 0x181f ;  /* 0x00381f000e007f89 */ /* 0x01072400000e0000 */
.L_x_2851:
        /* <DEDUP_REMOVED lines=27> */
.L_x_2805:
[----:B------:R-:W-:Y:S05]  /*1e80*/  BSYNC B0 ;  /* 0x0000000000007941 */ /* 0x000fea0003800000 */
.L_x_2804:
[----:B------:R-:W-:Y:S05]  /*1e90*/  BRA.DIV ~URZ, `(.L_x_2806) ;  /* 0x00011c927f007947 */ /* 0x000fea000b800000 */
[----:B-1----:R1:W2:Y:S02]  /*1ea0*/  SHFL.IDX PT, R2, R12, 0x2, 0x181f ;  /* 0x00581f000c027f89 */ /* 0x0022a400000e0000 */
.L_x_2852:
[----:B------:R-:W-:Y:S05]  /*1eb0*/  BRA.DIV ~URZ, `(.L_x_2807) ;  /* 0x00011ce27f007947 */ /* 0x000fea000b800000 */
[----:B----4-:R4:W1:Y:S02]  /*1ec0*/  SHFL.IDX PT, R0, R14, 0x2, 0x181f ;  /* 0x00581f000e007f89 */ /* 0x01086400000e0000 */
.L_x_2853:
        /* <DEDUP_REMOVED lines=27> */
.L_x_2809:
[----:B------:R-:W-:Y:S05]  /*2080*/  BSYNC B0 ;  /* 0x0000000000007941 */ /* 0x000fea0003800000 */
.L_x_2808:
[----:B------:R-:W-:Y:S05]  /*2090*/  BRA.DIV ~URZ, `(.L_x_2810) ;  /* 0x00011b627f007947 */ /* 0x000fea000b800000 */
[----:B--2---:R2:W3:Y:S04]  /*20a0*/  SHFL.IDX PT, R2, R12, 0x3, 0x181f ;  /* 0x00781f000c027f89 */ /* 0x0044e800000e0000 */
[----:B-1----:R2:W1:Y:S02]  /*20b0*/  SHFL.IDX PT, R0, R14, 0x3, 0x181f ;  /* 0x00781f000e007f89 */ /* 0x00246400000e0000 */
.L_x_2854:
        /* <DEDUP_REMOVED lines=31> */
[----:B------:R-:W5:Y:S04]  /*22b0*/  LDL R125, [R1] ;  /* 0x00000000017d7983 */ /* 0x000f680000100800 */
[----:B--2---:R-:W2:Y:S04]  /*22c0*/  LDL R11, [R1+0x30] ;  /* 0x00003000010b7983 */ /* 0x004ea80000100800 */
[----:B------:R-:W2:Y:S04]  /*22d0*/  LDL.64 R12, [R1+0x28] ;  /* 0x00002800010c7983 */ /* 0x000ea80000100a00 */
[----:B------:R-:W1:Y:S01]  /*22e0*/  S2R R18, SR_TID.X ;  /* 0x0000000000127919 */ /* 0x000e620000002100 */
[----:B------:R-:W-:Y:S01]  /*22f0*/  IMAD.MOV.U32 R120, RZ, RZ, -0x60 ;  /* 0xffffffa0ff787424 */ /* 0x000fe200078e00ff */
[----:B------:R-:W-:-:S03]  /*2300*/  SHF.R.S32.HI R8, RZ, 0x1f, R6 ;  /* 0x0000001fff087819 */ /* 0x000fc60000011406 */
[----:B------:R-:W-:Y:S02]  /*2310*/  IMAD R120, R126, R120, 0x60 ;  /* 0x000000607e787424 */ /* 0x000fe400078e0278 */
[----:B------:R-:W-:Y:S01]  /*2320*/  IMAD R2, R8, c[0x0][0x1e0], RZ ;  /* 0x0000780008027a24 */ /* 0x000fe200078e02ff */
[----:B-1----:R-:W-:-:S04]  /*2330*/  SHF.R.S32.HI R14, RZ, 0x1f, R18 ;  /* 0x0000001fff0e7819 */ /* 0x002fc80000011412 */
[----:B------:R-:W-:-:S04]  /*2340*/  LEA.HI R14, R14, R18, RZ, 0x3 ;  /* 0x000000120e0e7211 */ /* 0x000fc800078f18ff */
[----:B------:R-:W-:-:S04]  /*2350*/  SHF.R.S32.HI R14, RZ, 0x3, R14 ;  /* 0x00000003ff0e7819 */ /* 0x000fc8000001140e */
[----:B------:R-:W-:Y:S01]  /*2360*/  IADD3 R0, R120, c[0x0][0x1d0], -R14 ;  /* 0x0000740078007a10 */ /* 0x000fe20007ffe80e */
[----:B------:R-:W-:-:S03]  /*2370*/  IMAD.WIDE.U32 R4, R6, c[0x0][0x1e0], RZ ;  /* 0x0000780006047a25 */ /* 0x000fc600078e00ff */
[----:B------:R-:W-:Y:S01]  /*2380*/  ISETP.GE.AND P0, PT, R0, 0x1, PT ;  /* 0x000000010000780c */ /* 0x000fe20003f06270 */
[----:B------:R-:W-:-:S04]  /*2390*/  IMAD R2, R6, c[0x0][0x1e4], R2 ;  /* 0x0000790006027a24 */ /* 0x000fc800078e0202 */
[----:B------:R-:W-:-:S04]  /*23a0*/  IMAD.IADD R2, R5, 0x1, R2 ;  /* 0x0000000105027824 */ /* 0x000fc800078e0202 */
[----:B------:R-:W-:Y:S02]  /*23b0*/  IMAD R3, R2, 0x60, RZ ;  /* 0x0000006002037824 */ /* 0x000fe400078e02ff */
[----:B------:R-:W-:Y:S02]  /*23c0*/  IMAD.MOV.U32 R121, RZ, RZ, c[0x0][0x1e0] ;  /* 0x00007800ff797624 */ /* 0x000fe400078e00ff */
[----:B------:R-:W-:Y:S02]  /*23d0*/  IMAD.MOV.U32 R124, RZ, RZ, c[0x0][0x1e4] ;  /* 0x00007900ff7c7624 */ /* 0x000fe400078e00ff */
[----:B------:R-:W-:Y:S02]  /*23e0*/  IMAD.MOV.U32 R22, RZ, RZ, c[0x0][0x208] ;  /* 0x00008200ff167624 */ /* 0x000fe400078e00ff */
[----:B------:R-:W-:-:S05]  /*23f0*/  IMAD.MOV.U32 R21, RZ, RZ, 0x6 ;  /* 0x00000006ff157424 */ /* 0x000fca00078e00ff */
[C---:B------:R-:W-:Y:S01]  /*2400*/  SHF.L.U64.HI R21, R22.reuse, R21, c[0x0][0x20c] ;  /* 0x0000830016157619 */ /* 0x040fe20000010215 */
[----:B------:R-:W-:Y:S01]  /*2410*/  IMAD.SHL.U32 R22, R22, 0x40, RZ ;  /* 0x0000004016167824 */ /* 0x000fe200078e00ff */
[----:B------:R-:W-:Y:S01]  /*2420*/  BAR.SYNC.DEFER_BLOCKING 0x0 ;  /* 0x0000000000007b1d */ /* 0x000fe20000010000 */
[----:B------:R-:W-:Y:S01]  /*2430*/  LOP3.LUT P3, RZ, R20, 0x4, RZ, 0xc0, !PT ;  /* 0x0000000414ff7812 */ /* 0x000fe2000786c0ff */
[----:B---3--:R-:W-:Y:S02]  /*2440*/  IMAD.MOV.U32 R123, RZ, RZ, R10 ;  /* 0x000000ffff7b7224 */ /* 0x008fe400078e000a */
[----:B----4-:R-:W-:-:S04]  /*2450*/  IMAD.MOV.U32 R122, RZ, RZ, R16 ;  /* 0x000000ffff7a7224 */ /* 0x010fc800078e0010 */
[----:B------:R-:W-:Y:S01]  /*2460*/  IMAD.WIDE.U32 R4, R4, 0x60, R122 ;  /* 0x0000006004047825 */ /* 0x000fe200078e007a */
[----:B-----5:R-:W-:-:S03]  /*2470*/  LOP3.LUT P4, RZ, R125, 0x2, RZ, 0xc0, !PT ;  /* 0x000000027dff7812 */ /* 0x020fc6000788c0ff */
[----:B------:R-:W-:Y:S01]  /*2480*/  IMAD.IADD R5, R5, 0x1, R3 ;  /* 0x0000000105057824 */ /* 0x000fe200078e0203 */
[C---:B------:R-:W-:Y:S02]  /*2490*/  @P0 LEA R2, P1, R4.reuse, c[0x0][0x1c8], 0x1 ;  /* 0x0000720004020a11 */ /* 0x040fe400078208ff */
[----:B------:R-:W-:Y:S02]  /*24a0*/  LOP3.LUT P2, RZ, R125, 0x1, RZ, 0xc0, !PT ;  /* 0x000000017dff7812 */ /* 0x000fe4000784c0ff */
[----:B------:R-:W-:Y:S02]  /*24b0*/  @P0 LEA.HI.X R3, R4, c[0x0][0x1cc], R5, 0x1, P1 ;  /* 0x0000730004030a11 */ /* 0x000fe400008f0c05 */
[----:B------:R-:W-:-:S03]  /*24c0*/  ISETP.GE.AND P1, PT, R0, 0x21, PT ;  /* 0x000000210000780c */ /* 0x000fc60003f26270 */
[----:B------:R-:W-:Y:S01]  /*24d0*/  @!PT LDS RZ, [RZ] ;  /* 0x00000000fffff984 */ /* 0x000fe20000000800 */
[----:B------:R-:W-:Y:S01]  /*24e0*/  @!PT LDS RZ, [RZ] ;  /* 0x00000000fffff984 */ /* 0x000fe20000000800 */
[----:B------:R-:W-:Y:S01]  /*24f0*/  @!PT LDS RZ, [RZ] ;  /* 0x00000000fffff984 */ /* 0x000fe20000000800 */
[----:B------:R1:W-:Y:S06]  /*2500*/  @P0 LDGSTS.E.BYPASS.LTC128B.128 [R251+0xc100], [R2.64], !P4 ;  /* 0x0c10000002fb0fae */ /* 0x0003ec000e101d48 */
[----:B------:R1:W-:Y:S04]  /*2510*/  @P0 LDGSTS.E.BYPASS.LTC128B.128 [R251+0xf100], [R2.64+0x80], !P2 ;  /* 0x0f10008002fb0fae */ /* 0x0003e8000d101d48 */
[----:B------:R1:W-:Y:S04]  /*2520*/  @P0 LDGSTS.E.BYPASS.LTC128B.128 [R251+0x12100], [R2.64+0x100], !P6 ;  /* 0x1210010002fb0fae */ /* 0x0003e8000f101d48 */
[----:B------:R1:W-:Y:S01]  /*2530*/  @P0 LDGSTS.E.BYPASS.LTC128B.128 [R251+0x15100], [R2.64+0x180], !P5 ;  /* 0x1510018002fb0fae */ /* 0x0003e2000e901d48 */
[----:B------:R-:W-:-:S02]  /*2540*/  IMAD R10, R8, c[0x0][0x208], RZ ;  /* 0x00008200080a7a24 */ /* 0x000fc400078e02ff */
[----:B------:R-:W-:-:S04]  /*2550*/  IMAD.WIDE.U32 R8, R6, c[0x0][0x208], RZ ;  /* 0x0000820006087a25 */ /* 0x000fc800078e00ff */
[----:B------:R-:W-:Y:S02]  /*2560*/  IMAD R10, R6, c[0x0][0x20c], R10 ;  /* 0x00008300060a7a24 */ /* 0x000fe400078e020a */
[----:B--2---:R-:W-:Y:S01]  /*2570*/  IMAD.MOV.U32 R6, RZ, RZ, R12 ;  /* 0x000000ffff067224 */ /* 0x004fe200078e000c */
[----:B-1----:R-:W-:-:S04]  /*2580*/  @P1 LEA R3, P0, R121, R4, 0x5 ;  /* 0x0000000479031211 */ /* 0x002fc800078028ff */
[----:B------:R-:W-:Y:S02]  /*2590*/  @P1 LEA.HI.X R7, R121, R5, R124, 0x5, P0 ;  /* 0x0000000579071211 */ /* 0x000fe400000f2c7c */
[----:B------:R-:W-:-:S04]  /*25a0*/  @P1 LEA R2, P0, R3, c[0x0][0x1c8], 0x1 ;  /* 0x0000720003021a11 */ /* 0x000fc800078008ff */
[----:B------:R-:W-:Y:S02]  /*25b0*/  @P1 LEA.HI.X R3, R3, c[0x0][0x1cc], R7, 0x1, P0 ;  /* 0x0000730003031a11 */ /* 0x000fe400000f0c07 */
[----:B------:R-:W-:Y:S01]  /*25c0*/  ISETP.GE.AND P0, PT, R0, 0x41, PT ;  /* 0x000000410000780c */ /* 0x000fe20003f06270 */
[----:B------:R-:W-:Y:S02]  /*25d0*/  IMAD.MOV.U32 R7, RZ, RZ, R11 ;  /* 0x000000ffff077224 */ /* 0x000fe400078e000b */
[----:B------:R-:W-:Y:S01]  /*25e0*/  IMAD.IADD R9, R9, 0x1, R10 ;  /* 0x0000000109097824 */ /* 0x000fe200078e020a */
[----:B------:R1:W-:Y:S01]  /*25f0*/  @P1 LDGSTS.E.BYPASS.LTC128B.128 [R251+0xd100], [R2.64], !P4 ;  /* 0x0d10000002fb1fae */ /* 0x0003e2000e101d48 */
[----:B------:R-:W-:-:S03]  /*2600*/  IMAD.WIDE.U32 R10, R121, 0x40, RZ ;  /* 0x00000040790a7825 */ /* 0x000fc600078e00ff */
[----:B------:R1:W-:Y:S01]  /*2610*/  @P1 LDGSTS.E.BYPASS.LTC128B.128 [R251+0x10100], [R2.64+0x80], !P2 ;  /* 0x1010008002fb1fae */ /* 0x0003e2000d101d48 */
[----:B------:R-:W-:-:S03]  /*2620*/  IMAD.WIDE.U32 R6, R8, 0x60, R6 ;  /* 0x0000006008067825 */ /* 0x000fc600078e0006 */
[----:B------:R1:W-:Y:S04]  /*2630*/  @P1 LDGSTS.E.BYPASS.LTC128B.128 [R251+0x13100], [R2.64+0x100], !P6 ;  /* 0x1310010002fb1fae */ /* 0x0003e8000f101d48 */
[----:B------:R1:W-:Y:S01]  /*2640*/  @P1 LDGSTS.E.BYPASS.LTC128B.128 [R251+0x16100], [R2.64+0x180], !P5 ;  /* 0x1610018002fb1fae */ /* 0x0003e2000e901d48 */
[----:B------:R-:W-:Y:S01]  /*2650*/  @P0 IADD3 R8, P1, R4, R10, RZ ;  /* 0x0000000a04080210 */ /* 0x000fe20007f3e0ff */
[----:B-1----:R-:W-:Y:S02]  /*2660*/  IMAD.SHL.U32 R2, R124, 0x40, RZ ;  /* 0x000000407c027824 */ /* 0x002fe400078e00ff */
[----:B------:R-:W-:-:S03]  /*2670*/  IMAD R3, R9, 0x60, RZ ;  /* 0x0000006009037824 */ /* 0x000fc600078e02ff */
[----:B------:R-:W-:Y:S01]  /*2680*/  @P0 IADD3.X R5, R5, R11, R2, P1, !PT ;  /* 0x0000000b05050210 */ /* 0x000fe20000ffe402 */
[----:B------:R-:W-:Y:S01]  /*2690*/  IMAD.IADD R3, R7, 0x1, R3 ;  /* 0x0000000107037824 */ /* 0x000fe200078e0203 */
[----:B------:R-:W-:-:S04]  /*26a0*/  LEA R2, P1, R6, c[0x0][0x1f8], 0x1 ;  /* 0x00007e0006027a11 */ /* 0x000fc800078208ff */
        /* <DEDUP_REMOVED lines=22> */
[----:B------:R-:W-:Y:S04]  /*2810*/  LDSM.16.M88.4 R32, [R216] ;  /* 0x00000000d820783b */ /* 0x000fe80000000200 */
[----:B------:R-:W1:Y:S04]  /*2820*/  LDSM.16.M88.4 R28, [R216+0x800] ;  /* 0x00080000d81c783b */ /* 0x000e680000000200 */
[----:B------:R-:W2:Y:S04]  /*2830*/  LDSM.16.M88.4 R24, [R216+0x1000] ;  /* 0x00100000d818783b */ /* 0x000ea80000000200 */
[----:B------:R-:W3:Y:S04]  /*2840*/  LDSM.16.M88.4 R48, [R216+0x1800] ;  /* 0x00180000d830783b */ /* 0x000ee80000000200 */
[----:B------:R-:W4:Y:S04]  /*2850*/  LDSM.16.M88.4 R56, [R216+0x2000] ;  /* 0x00200000d838783b */ /* 0x000f280000000200 */
[----:B------:R-:W5:Y:S04]  /*2860*/  LDSM.16.M88.4 R68, [R216+0x2800] ;  /* 0x00280000d844783b */ /* 0x000f680000000200 */
[----:B------:R-:W-:Y:S04]  /*2870*/  LDSM.16.M88.4 R8, [R224] ;  /* 0x00000000e008783b */ /* 0x000fe80000000200 */
[----:B------:R-:W-:Y:S04]  /*2880*/  LDSM.16.M88.4 R64, [R227] ;  /* 0x00000000e340783b */ /* 0x000fe80000000200 */
[----:B------:R-:W1:Y:S04]  /*2890*/  LDSM.16.M88.4 R60, [R250] ;  /* 0x00000000fa3c783b */ /* 0x000e680000000200 */
[----:B------:R-:W1:Y:S04]  /*28a0*/  LDSM.16.M88.4 R80, [R249] ;  /* 0x00000000f950783b */ /* 0x000e680000000200 */
        /* <DEDUP_REMOVED lines=16> */
[----:B-1----:R-:W-:-:S05]  /*29b0*/  IADD3 R2, P0, R12, R22, RZ ;  /* 0x000000160c027210 */ /* 0x002fca0007f1e0ff */
[----:B------:R-:W-:Y:S01]  /*29c0*/  IMAD.X R3, R13, 0x1, R21, P0 ;  /* 0x000000010d037824 */ /* 0x000fe200000e0615 */
        /* <DEDUP_REMOVED lines=8> */
[----:B------:R-:W-:-:S13]  /*2a50*/  ISETP.LT.OR P0, PT, R0, 0x41, P1 ;  /* 0x000000410000780c */ /* 0x000fda0000f01670 */
[----:B------:R1:W-:Y:S01]  /*2a60*/  LDGSTS.E.BYPASS.LTC128B.128 [R251+0x2100], [R2.64], !P0 ;  /* 0x0210000002fb7fae */ /* 0x0003e2000c101d48 */
[C---:B------:R-:W-:Y:S02]  /*2a70*/  ISETP.LT.OR P0, PT, R0.reuse, 0x41, !P4 ;  /* 0x000000410000780c */ /* 0x040fe40006701670 */
[C---:B------:R-:W-:Y:S01]  /*2a80*/  ISETP.LT.OR P1, PT, R0.reuse, 0x41, !P3 ;  /* 0x000000410000780c */ /* 0x040fe20005f21670 */
[C---:B------:R-:W-:Y:S10]  /*2a90*/  HMMA.16816.F32.BF16 R40, R4.reuse, R28, RZ ;  /* 0x0000001c0428723c */ /* 0x040ff400000418ff */
[----:B------:R1:W-:Y:S01]  /*2aa0*/  LDGSTS.E.BYPASS.LTC128B.128 [R251+0x5100], [R2.64+0x80], !P0 ;  /* 0x0510008002fb7fae */ /* 0x0003e2000c101d48 */
[----:B------:R-:W-:Y:S01]  /*2ab0*/  ISETP.LT.OR P0, PT, R0, 0x41, !P2 ;  /* 0x000000410000780c */ /* 0x000fe20005701670 */
[C---:B------:R-:W-:Y:S02]  /*2ac0*/  HMMA.16816.F32.BF16 R52, R4.reuse, R32, RZ ;  /* 0x000000200434723c */ /* 0x040fe400000418ff */
[----:B------:R1:W-:Y:S06]  /*2ad0*/  LDGSTS.E.BYPASS.LTC128B.128 [R251+0x8100], [R2.64+0x100], !P1 ;  /* 0x0810010002fb7fae */ /* 0x0003ec000c901d48 */
[C---:B------:R-:W-:Y:S04]  /*2ae0*/  HMMA.16816.F32.BF16 R44, R4.reuse, R34, RZ ;  /* 0x00000022042c723c */ /* 0x040fe800000418ff */
[----:B------:R1:W-:Y:S04]  /*2af0*/  LDGSTS.E.BYPASS.LTC128B.128 [R251+0xb100], [R2.64+0x180], !P0 ;  /* 0x0b10018002fb7fae */ /* 0x0003e8000c101d48 */
[C---:B------:R-:W-:Y:S01]  /*2b00*/  HMMA.16816.F32.BF16 R32, R4.reuse, R30, RZ ;  /* 0x0000001e0420723c */ /* 0x040fe200000418ff */
[----:B------:R-:W0:Y:S07]  /*2b10*/  LDGDEPBAR ;  /* 0x00000000000079af */ /* 0x000e2e0000000000 */
[C---:B--2---:R-:W-:Y:S08]  /*2b20*/  HMMA.16816.F32.BF16 R36, R4.reuse, R24, RZ ;  /* 0x000000180424723c */ /* 0x044ff000000418ff */
[C---:B------:R-:W-:Y:S08]  /*2b30*/  HMMA.16816.F32.BF16 R28, R4.reuse, R26, RZ ;  /* 0x0000001a041c723c */ /* 0x040ff000000418ff */
[C---:B---3--:R-:W-:Y:S08]  /*2b40*/  HMMA.16816.F32.BF16 R24, R4.reuse, R48, RZ ;  /* 0x000000300418723c */ /* 0x048ff000000418ff */
[C---:B------:R-:W-:Y:S08]  /*2b50*/  HMMA.16816.F32.BF16 R20, R4.reuse, R50, RZ ;  /* 0x000000320414723c */ /* 0x040ff000000418ff */
[C---:B----4-:R-:W-:Y:S08]  /*2b60*/  HMMA.16816.F32.BF16 R16, R4.reuse, R56, RZ ;  /* 0x000000380410723c */ /* 0x050ff000000418ff */
[C---:B-1----:R-:W-:Y:S08]  /*2b70*/  HMMA.16816.F32.BF16 R12, R4.reuse, R58, RZ ;  /* 0x0000003a040c723c */ /* 0x042ff000000418ff */
[C---:B-----5:R-:W-:Y:S08]  /*2b80*/  HMMA.16816.F32.BF16 R96, R4.reuse, R68, RZ ;  /* 0x000000440460723c */ /* 0x060ff000000418ff */
[----:B------:R-:W-:Y:S01]  /*2b90*/  HMMA.16816.F32.BF16 R92, R4, R70, RZ ;  /* 0x00000046045c723c */ /* 0x000fe200000418ff */
[----:B------:R-:W-:Y:S04]  /*2ba0*/  LDSM.16.M88.4 R4, [R226] ;  /* 0x00000000e204783b */ /* 0x000fe80000000200 */
[----:B------:R-:W1:Y:S03]  /*2bb0*/  LDSM.16.M88.4 R68, [R222+0x800] ;  /* 0x00080000de44783b */ /* 0x000e660000000200 */
[C---:B------:R-:W-:Y:S01]  /*2bc0*/  HMMA.16816.F32.BF16 R48, R8.reuse, R60, R40 ;  /* 0x0000003c0830723c */ /* 0x040fe20000041828 */
[----:B------:R-:W2:Y:S07]  /*2bd0*/  LDSM.16.M88.4 R40, [R222] ;  /* 0x00000000de28783b */ /* 0x000eae0000000200 */
[C---:B------:R-:W-:Y:S01]  /*2be0*/  HMMA.16816.F32.BF16 R76, R8.reuse, R62, R32 ;  /* 0x0000003e084c723c */ /* 0x040fe20000041820 */
[----:B------:R-:W3:Y:S04]  /*2bf0*/  LDSM.16.M88.4 R60, [R222+0x1000] ;  /* 0x00100000de3c783b */ /* 0x000ee80000000200 */
[----:B------:R-:W-:Y:S03]  /*2c00*/  LDSM.16.M88.4 R32, [R222+0x2000] ;  /* 0x00200000de20783b */ /* 0x000fe60000000200 */
[C---:B------:R-:W-:Y:S01]  /*2c10*/  HMMA.16816.F32.BF16 R72, R8.reuse, R80, R36 ;  /* 0x000000500848723c */ /* 0x040fe20000041824 */
[----:B------:R-:W4:Y:S07]  /*2c20*/  LDSM.16.M88.4 R36, [R222+0x1800] ;  /* 0x00180000de24783b */ /* 0x000f2e0000000200 */
[C---:B------:R-:W-:Y:S08]  /*2c30*/  HMMA.16816.F32.BF16 R88, R8.reuse, R64, R52 ;  /* 0x000000400858723c */ /* 0x040ff00000041834 */
[C---:B------:R-:W-:Y:S08]  /*2c40*/  HMMA.16816.F32.BF16 R84, R8.reuse, R66, R44 ;  /* 0x000000420854723c */ /* 0x040ff0000004182c */
[C---:B------:R-:W-:Y:S01]  /*2c50*/  HMMA.16816.F32.BF16 R64, R8.reuse, R82, R28 ;  /* 0x000000520840723c */ /* 0x040fe2000004181c */
[----:B------:R-:W5:Y:S04]  /*2c60*/  LDSM.16.M88.4 R28, [R222+0x2800] ;  /* 0x00280000de1c783b */ /* 0x000f680000000200 */
[----:B------:R-:W-:Y:S03]  /*2c70*/  LDSM.16.M88.4 R80, [R219] ;  /* 0x00000000db50783b */ /* 0x000fe60000000200 */
[C---:B------:R-:W-:Y:S08]  /*2c80*/  HMMA.16816.F32.BF16 R56, R8.reuse, R100, R24 ;  /* 0x000000640838723c */ /* 0x040ff00000041818 */
[C---:B------:R-:W-:Y:S01]  /*2c90*/  HMMA.16816.F32.BF16 R52, R8.reuse, R102, R20 ;  /* 0x000000660834723c */ /* 0x040fe20000041814 */
[----:B------:R-:W-:Y:S07]  /*2ca0*/  LDSM.16.M88.4 R100, [R219+0x800] ;  /* 0x00080000db64783b */ /* 0x000fee0000000200 */
[C---:B------:R-:W-:Y:S01]  /*2cb0*/  HMMA.16816.F32.BF16 R20, R8.reuse, R108, R96 ;  /* 0x0000006c0814723c */ /* 0x040fe20000041860 */
[----:B------:R-:W-:Y:S07]  /*2cc0*/  LDSM.16.M88.4 R96, [R219+0x2000] ;  /* 0x00200000db60783b */ /* 0x000fee0000000200 */
[C---:B------:R-:W-:Y:S01]  /*2cd0*/  HMMA.16816.F32.BF16 R44, R8.reuse, R104, R16 ;  /* 0x00000068082c723c */ /* 0x040fe20000041810 */
[----:B------:R-:W3:Y:S07]  /*2ce0*/  LDSM.16.M88.4 R16, [R225] ;  /* 0x00000000e110783b */ /* 0x000eee0000000200 */
[C---:B------:R-:W-:Y:S01]  /*2cf0*/  HMMA.16816.F32.BF16 R24, R8.reuse, R106, R12 ;  /* 0x0000006a0818723c */ /* 0x040fe2000004180c */
[----:B------:R-:W-:Y:S07]  /*2d00*/  LDSM.16.M88.4 R104, [R245] ;  /* 0x00000000f568783b */ /* 0x000fee0000000200 */
[----:B------:R-:W-:Y:S01]  /*2d10*/  HMMA.16816.F32.BF16 R12, R8, R110, R92 ;  /* 0x0000006e080c723c */ /* 0x000fe2000004185c */
[----:B------:R-:W4:Y:S04]  /*2d20*/  LDSM.16.M88.4 R92, [R219+0x1000] ;  /* 0x00100000db5c783b */ /* 0x000f280000000200 */
[----:B------:R-:W-:Y:S03]  /*2d30*/  LDSM.16.M88.4 R108, [R242] ;  /* 0x00000000f26c783b */ /* 0x000fe60000000200 */
[C---:B-1----:R-:W-:Y:S08]  /*2d40*/  HMMA.16816.F32.BF16 R48, R4.reuse, R68, R48 ;  /* 0x000000440430723c */ /* 0x042ff00000041830 */
[C---:B------:R-:W-:Y:S01]  /*2d50*/  HMMA.16816.F32.BF16 R76, R4.reuse, R70, R76 ;  /* 0x00000046044c723c */ /* 0x040fe2000004184c */
[----:B------:R-:W1:Y:S07]  /*2d60*/  LDSM.16.M88.4 R68, [R219+0x1800] ;  /* 0x00180000db44783b */ /* 0x000e6e0000000200 */
[C---:B--2---:R-:W-:Y:S08]  /*2d70*/  HMMA.16816.F32.BF16 R8, R4.reuse, R40, R88 ;  /* 0x000000280408723c */ /* 0x044ff00000041858 */
[C---:B------:R-:W-:Y:S08]  /*2d80*/  HMMA.16816.F32.BF16 R40, R4.reuse, R42, R84 ;  /* 0x0000002a0428723c */ /* 0x040ff00000041854 */
[C---:B---3--:R-:W-:Y:S08]  /*2d90*/  HMMA.16816.F32.BF16 R72, R4.reuse, R60, R72 ;  /* 0x0000003c0448723c */ /* 0x048ff00000041848 */
[C---:B------:R-:W-:Y:S08]  /*2da0*/  HMMA.16816.F32.BF16 R64, R4.reuse, R62, R64 ;  /* 0x0000003e0440723c */ /* 0x040ff00000041840 */
[C---:B----4-:R-:W-:Y:S08]  /*2db0*/  HMMA.16816.F32.BF16 R60, R4.reuse, R36, R56 ;  /* 0x00000024043c723c */ /* 0x050ff00000041838 */
[C---:B------:R-:W-:Y:S08]  /*2dc0*/  HMMA.16816.F32.BF16 R56, R4.reuse, R38, R52 ;  /* 0x000000260438723c */ /* 0x040ff00000041834 */
[C---:B-----5:R-:W-:Y:S01]  /*2dd0*/  HMMA.16816.F32.BF16 R88, R4.reuse, R28, R20 ;  /* 0x0000001c0458723c */ /* 0x060fe20000041814 */
[----:B------:R-:W2:Y:S07]  /*2de0*/  LDSM.16.M88.4 R20, [R219+0x2800] ;  /* 0x00280000db14783b */ /* 0x000eae0000000200 */
[C---:B------:R-:W-:Y:S01]  /*2df0*/  HMMA.16816.F32.BF16 R52, R4.reuse, R32, R44 ;  /* 0x000000200434723c */ /* 0x040fe2000004182c */
[----:B------:R-:W-:Y:S07]  /*2e00*/  LDSM.16.M88.4 R44, [R216+0x3800] ;  /* 0x00380000d82c783b */ /* 0x000fee0000000200 */
[C---:B------:R-:W-:Y:S08]  /*2e10*/  HMMA.16816.F32.BF16 R32, R4.reuse, R34, R24 ;  /* 0x000000220420723c */ /* 0x040ff00000041818 */
[----:B------:R-:W-:Y:S01]  /*2e20*/  HMMA.16816.F32.BF16 R24, R4, R30, R12 ;  /* 0x0000001e0418723c */ /* 0x000fe2000004180c */
[----:B------:R-:W-:Y:S04]  /*2e30*/  LDSM.16.M88.4 R4, [R223+0x4000] ;  /* 0x00400000df04783b */ /* 0x000fe80000000200 */
[----:B------:R-:W3:Y:S03]  /*2e40*/  LDSM.16.M88.4 R28, [R216+0x3000] ;  /* 0x00300000d81c783b */ /* 0x000ee60000000200 */
[C---:B------:R-:W-:Y:S01]  /*2e50*/  HMMA.16816.F32.BF16 R8, R16.reuse, R80, R8 ;  /* 0x000000501008723c */ /* 0x040fe20000041808 */
[----:B------:R-:W-:Y:S07]  /*2e60*/  LDSM.16.M88.4 R12, [R224+0x4000] ;  /* 0x00400000e00c783b */ /* 0x000fee0000000200 */
[C---:B------:R-:W-:Y:S08]  /*2e70*/  HMMA.16816.F32.BF16 R36, R16.reuse, R82, R40 ;  /* 0x000000521024723c */ /* 0x040ff00000041828 */
[C---:B------:R-:W-:Y:S08]  /*2e80*/  HMMA.16816.F32.BF16 R80, R16.reuse, R92, R72 ;  /* 0x0000005c1050723c */ /* 0x040ff00000041848 */
[C---:B-1----:R-:W-:Y:S01]  /*2e90*/  HMMA.16816.F32.BF16 R72, R16.reuse, R68, R60 ;  /* 0x000000441048723c */ /* 0x042fe2000004183c */
[----:B------:R-:W1:Y:S07]  /*2ea0*/  LDSM.16.M88.4 R60, [R216+0x4800] ;  /* 0x00480000d83c783b */ /* 0x000e6e0000000200 */
[C---:B------:R-:W-:Y:S08]  /*2eb0*/  HMMA.16816.F32.BF16 R84, R16.reuse, R102, R76 ;  /* 0x000000661054723c */ /* 0x040ff0000004184c */
[C---:B------:R-:W-:Y:S01]  /*2ec0*/  HMMA.16816.F32.BF16 R68, R16.reuse, R70, R56 ;  /* 0x000000461044723c */ /* 0x040fe20000041838 */
[----:B------:R-:W4:Y:S07]  /*2ed0*/  LDSM.16.M88.4 R56, [R216+0x5000] ;  /* 0x00500000d838783b */ /* 0x000f2e0000000200 */
[C---:B------:R-:W-:Y:S01]  /*2ee0*/  HMMA.16816.F32.BF16 R76, R16.reuse, R94, R64 ;  /* 0x0000005e104c723c */ /* 0x040fe20000041840 */
[----:B------:R-:W5:Y:S04]  /*2ef0*/  LDSM.16.M88.4 R64, [R216+0x4000] ;  /* 0x00400000d840783b */ /* 0x000f680000000200 */
[----:B------:R-:W1:Y:S03]  /*2f00*/  LDSM.16.M88.4 R92, [R216+0x5800] ;  /* 0x00580000d85c783b */ /* 0x000e660000000200 */
[C---:B------:R-:W-:Y:S01]  /*2f10*/  HMMA.16816.F32.BF16 R40, R16.reuse, R100, R48 ;  /* 0x000000641028723c */ /* 0x040fe20000041830 */
[----:B------:R-:W-:Y:S07]  /*2f20*/  LDSM.16.M88.4 R100, [R243] ;  /* 0x00000000f364783b */ /* 0x000fee0000000200 */
[C---:B------:R-:W-:Y:S08]  /*2f30*/  HMMA.16816.F32.BF16 R52, R16.reuse, R96, R52 ;  /* 0x000000601034723c */ /* 0x040ff00000041834 */
[C---:B------:R-:W-:Y:S01]  /*2f40*/  HMMA.16816.F32.BF16 R48, R16.reuse, R98, R32 ;  /* 0x000000621030723c */ /* 0x040fe20000041820 */
[----:B------:R-:W1:Y:S07]  /*2f50*/  LDSM.16.M88.4 R96, [R244] ;  /* 0x00000000f460783b */ /* 0x000e6e0000000200 */
[C---:B--2---:R-:W-:Y:S08]  /*2f60*/  HMMA.16816.F32.BF16 R88, R16.reuse, R20, R88 ;  /* 0x000000141058723c */ /* 0x044ff00000041858 */
[----:B------:R-:W-:Y:S08]  /*2f70*/  HMMA.16816.F32.BF16 R32, R16, R22, R24 ;  /* 0x000000161020723c */ /* 0x000ff00000041818 */
[C---:B---3--:R-:W-:Y:S08]  /*2f80*/  HMMA.16816.F32.BF16 R24, R4.reuse, R28, R8 ;  /* 0x0000001c0418723c */ /* 0x048ff00000041808 */
[C---:B------:R-:W-:Y:S01]  /*2f90*/  HMMA.16816.F32.BF16 R20, R4.reuse, R30, R36 ;  /* 0x0000001e0414723c */ /* 0x040fe20000041824 */
[----:B------:R-:W-:Y:S04]  /*2fa0*/  LDSM.16.M88.4 R36, [R240] ;  /* 0x00000000f024783b */ /* 0x000fe80000000200 */
[----:B------:R-:W-:Y:S03]  /*2fb0*/  LDSM.16.M88.4 R28, [R222+0x3000] ;  /* 0x00300000de1c783b */ /* 0x000fe60000000200 */
[C---:B------:R-:W-:Y:S08]  /*2fc0*/  HMMA.16816.F32.BF16 R8, R4.reuse, R46, R84 ;  /* 0x0000002e0408723c */ /* 0x040ff00000041854 */
[C---:B-1----:R-:W-:Y:S08]  /*2fd0*/  HMMA.16816.F32.BF16 R72, R4.reuse, R60, R72 ;  /* 0x0000003c0448723c */ /* 0x042ff00000041848 */
[C---:B------:R-:W-:Y:S08]  /*2fe0*/  HMMA.16816.F32.BF16 R84, R4.reuse, R62, R68 ;  /* 0x0000003e0454723c */ /* 0x040ff00000041844 */
[C---:B------:R-:W-:Y:S01]  /*2ff0*/  HMMA.16816.F32.BF16 R16, R4.reuse, R44, R40 ;  /* 0x0000002c0410723c */ /* 0x040fe20000041828 */
[----:B------:R-:W1:Y:S07]  /*3000*/  LDSM.16.M88.4 R44, [R241] ;  /* 0x00000000f12c783b */ /* 0x000e6e0000000200 */
        /* <DEDUP_REMOVED lines=8> */
[----:B------:R-:W2:Y:S07]  /*3090*/  LDSM.16.M88.4 R4, [R226+0x4000] ;  /* 0x00400000e204783b */ /* 0x000eae0000000200 */
[C---:B------:R-:W-:Y:S01]  /*30a0*/  HMMA.16816.F32.BF16 R48, R12.reuse, R104, R24 ;  /* 0x000000680c30723c */ /* 0x040fe20000041818 */
[----:B------:R-:W3:Y:S07]  /*30b0*/  LDSM.16.M88.4 R24, [R222+0x3800] ;  /* 0x00380000de18783b */ /* 0x000eee0000000200 */
[C---:B------:R-:W-:Y:S01]  /*30c0*/  HMMA.16816.F32.BF16 R40, R12.reuse, R106, R20 ;  /* 0x0000006a0c28723c */ /* 0x040fe20000041814 */
[----:B------:R-:W-:Y:S07]  /*30d0*/  LDSM.16.M88.4 R104, [R219+0x3800] ;  /* 0x00380000db68783b */ /* 0x000fee0000000200 */
[C---:B------:R-:W-:Y:S08]  /*30e0*/  HMMA.16816.F32.BF16 R32, R12.reuse, R96, R16 ;  /* 0x000000600c20723c */ /* 0x040ff00000041810 */
[C---:B------:R-:W-:Y:S01]  /*30f0*/  HMMA.16816.F32.BF16 R16, R12.reuse, R100, R80 ;  /* 0x000000640c10723c */ /* 0x040fe20000041850 */
[----:B------:R-:W4:Y:S07]  /*3100*/  LDSM.16.M88.4 R80, [R222+0x4800] ;  /* 0x00480000de50783b */ /* 0x000f2e0000000200 */
[C---:B------:R-:W-:Y:S08]  /*3110*/  HMMA.16816.F32.BF16 R76, R12.reuse, R102, R76 ;  /* 0x000000660c4c723c */ /* 0x040ff0000004184c */
[C---:B------:R-:W-:Y:S01]  /*3120*/  HMMA.16816.F32.BF16 R20, R12.reuse, R98, R8 ;  /* 0x000000620c14723c */ /* 0x040fe20000041808 */
[----:B------:R-:W5:Y:S04]  /*3130*/  LDSM.16.M88.4 R96, [R222+0x5800] ;  /* 0x00580000de60783b */ /* 0x000f680000000200 */
[----:B------:R-:W-:Y:S03]  /*3140*/  LDSM.16.M88.4 R8, [R225+0x4000] ;  /* 0x00400000e108783b */ /* 0x000fe60000000200 */
[C---:B------:R-:W-:Y:S08]  /*3150*/  HMMA.16816.F32.BF16 R72, R12.reuse, R108, R72 ;  /* 0x0000006c0c48723c */ /* 0x040ff00000041848 */
[C---:B------:R-:W-:Y:S01]  /*3160*/  HMMA.16816.F32.BF16 R84, R12.reuse, R110, R84 ;  /* 0x0000006e0c54723c */ /* 0x040fe20000041854 */
[----:B------:R-:W3:Y:S07]  /*3170*/  LDSM.16.M88.4 R108, [R219+0x3000] ;  /* 0x00300000db6c783b */ /* 0x000eee0000000200 */
[C---:B-1----:R-:W-:Y:S08]  /*3180*/  HMMA.16816.F32.BF16 R68, R12.reuse, R44, R68 ;  /* 0x0000002c0c44723c */ /* 0x042ff00000041844 */
[C---:B------:R-:W-:Y:S08]  /*3190*/  HMMA.16816.F32.BF16 R60, R12.reuse, R46, R60 ;  /* 0x0000002e0c3c723c */ /* 0x040ff0000004183c */
[C---:B------:R-:W-:Y:S08]  /*31a0*/  HMMA.16816.F32.BF16 R56, R12.reuse, R36, R56 ;  /* 0x000000240c38723c */ /* 0x040ff00000041838 */
[----:B------:R-:W-:Y:S08]  /*31b0*/  HMMA.16816.F32.BF16 R52, R12, R38, R52 ;  /* 0x000000260c34723c */ /* 0x000ff00000041834 */
[C---:B--2---:R-:W-:Y:S01]  /*31c0*/  HMMA.16816.F32.BF16 R12, R4.reuse, R30, R40 ;  /* 0x0000001e040c723c */ /* 0x044fe20000041828 */
[----:B------:R-:W1:Y:S07]  /*31d0*/  LDSM.16.M88.4 R40, [R219+0x4000] ;  /* 0x00400000db28783b */ /* 0x000e6e0000000200 */
[C---:B------:R-:W-:Y:S08]  /*31e0*/  HMMA.16816.F32.BF16 R48, R4.reuse, R28, R48 ;  /* 0x0000001c0430723c */ /* 0x040ff00000041830 */
[C---:B---3--:R-:W-:Y:S08]  /*31f0*/  HMMA.16816.F32.BF16 R44, R4.reuse, R24, R32 ;  /* 0x00000018042c723c */ /* 0x048ff00000041820 */
[C---:B------:R-:W-:Y:S01]  /*3200*/  HMMA.16816.F32.BF16 R32, R4.reuse, R64, R16 ;  /* 0x000000400420723c */ /* 0x040fe20000041810 */
[----:B------:R-:W2:Y:S07]  /*3210*/  LDSM.16.M88.4 R16, [R219+0x4800] ;  /* 0x00480000db10783b */ /* 0x000eae0000000200 */
[C---:B------:R-:W-:Y:S08]  /*3220*/  HMMA.16816.F32.BF16 R28, R4.reuse, R66, R76 ;  /* 0x00000042041c723c */ /* 0x040ff0000004184c */
[C---:B------:R-:W-:Y:S08]  /*3230*/  HMMA.16816.F32.BF16 R36, R4.reuse, R26, R20 ;  /* 0x0000001a0424723c */ /* 0x040ff00000041814 */
[C---:B----4-:R-:W-:Y:S01]  /*3240*/  HMMA.16816.F32.BF16 R24, R4.reuse, R80, R72 ;  /* 0x000000500418723c */ /* 0x050fe20000041848 */
[----:B------:R-:W-:Y:S07]  /*3250*/  LDSM.16.M88.4 R72, [R216+0x6000] ;  /* 0x00600000d848783b */ /* 0x000fee0000000200 */
[C---:B------:R-:W-:Y:S08]  /*3260*/  HMMA.16816.F32.BF16 R20, R4.reuse, R82, R84 ;  /* 0x000000520414723c */ /* 0x040ff00000041854 */
[C---:B------:R-:W-:Y:S08]  /*3270*/  HMMA.16816.F32.BF16 R84, R4.reuse, R88, R68 ;  /* 0x000000580454723c */ /* 0x040ff00000041844 */
[C---:B-----5:R-:W-:Y:S01]  /*3280*/  HMMA.16816.F32.BF16 R100, R4.reuse, R96, R56 ;  /* 0x000000600464723c */ /* 0x060fe20000041838 */
[----:B------:R-:W3:Y:S07]  /*3290*/  LDSM.16.M88.4 R56, [R219+0x5800] ;  /* 0x00580000db38783b */ /* 0x000eee0000000200 */
[C---:B------:R-:W-:Y:S08]  /*32a0*/  HMMA.16816.F32.BF16 R80, R4.reuse, R90, R60 ;  /* 0x0000005a0450723c */ /* 0x040ff0000004183c */
[----:B------:R-:W-:Y:S01]  /*32b0*/  HMMA.16816.F32.BF16 R96, R4, R98, R52 ;  /* 0x000000620460723c */ /* 0x000fe20000041834 */
[----:B------:R-:W-:Y:S04]  /*32c0*/  LDSM.16.M88.4 R4, [R223+0x8000] ;  /* 0x00800000df04783b */ /* 0x000fe80000000200 */
[----:B------:R-:W-:Y:S03]  /*32d0*/  LDSM.16.M88.4 R52, [R216+0x7000] ;  /* 0x00700000d834783b */ /* 0x000fe60000000200 */
[C---:B------:R-:W-:Y:S08]  /*32e0*/  HMMA.16816.F32.BF16 R92, R8.reuse, R108, R48 ;  /* 0x0000006c085c723c */ /* 0x040ff00000041830 */
[C---:B-1----:R-:W-:Y:S01]  /*32f0*/  HMMA.16816.F32.BF16 R68, R8.reuse, R42, R28 ;  /* 0x0000002a0844723c */ /* 0x042fe2000004181c */
[----:B------:R-:W1:Y:S07]  /*3300*/  LDSM.16.M88.4 R28, [R216+0x6800] ;  /* 0x00680000d81c783b */ /* 0x000e6e0000000200 */
[C---:B------:R-:W-:Y:S01]  /*3310*/  HMMA.16816.F32.BF16 R108, R8.reuse, R110, R12 ;  /* 0x0000006e086c723c */ /* 0x040fe2000004180c */
[----:B------:R-:W4:Y:S07]  /*3320*/  LDSM.16.M88.4 R12, [R219+0x5000] ;  /* 0x00500000db0c783b */ /* 0x000f2e0000000200 */
[C---:B------:R-:W-:Y:S01]  /*3330*/  HMMA.16816.F32.BF16 R88, R8.reuse, R104, R44 ;  /* 0x000000680858723c */ /* 0x040fe2000004182c */
[----:B------:R-:W-:Y:S07]  /*3340*/  LDSM.16.M88.4 R44, [R216+0x8000] ;  /* 0x00800000d82c783b */ /* 0x000fee0000000200 */
[C---:B--2---:R-:W-:Y:S01]  /*3350*/  HMMA.16816.F32.BF16 R60, R8.reuse, R16, R24 ;  /* 0x00000010083c723c */ /* 0x044fe20000041818 */
[----:B------:R-:W2:Y:S07]  /*3360*/  LDSM.16.M88.4 R24, [R216+0x7800] ;  /* 0x00780000d818783b */ /* 0x000eae0000000200 */
[C---:B------:R-:W-:Y:S08]  /*3370*/  HMMA.16816.F32.BF16 R76, R8.reuse, R106, R36 ;  /* 0x0000006a084c723c */ /* 0x040ff00000041824 */
[C---:B------:R-:W-:Y:S08]  /*3380*/  HMMA.16816.F32.BF16 R64, R8.reuse, R40, R32 ;  /* 0x000000280840723c */ /* 0x040ff00000041820 */
[C---:B------:R-:W-:Y:S01]  /*3390*/  HMMA.16816.F32.BF16 R40, R8.reuse, R18, R20 ;  /* 0x000000120828723c */ /* 0x040fe20000041814 */
[----:B------:R-:W5:Y:S07]  /*33a0*/  LDSM.16.M88.4 R20, [R216+0x8800] ;  /* 0x00880000d814783b */ /* 0x000f6e0000000200 */
[----:B---3--:R-:W-:Y:S08]  /*33b0*/  HMMA.16816.F32.BF16 R16, R8, R58, R96 ;  /* 0x0000003a0810723c */ /* 0x008ff00000041860 */
[----:B-1----:R-:W-:Y:S08]  /*33c0*/  HMMA.16816.F32.BF16 R96, R4, R28, R88 ;  /* 0x0000001c0460723c */ /* 0x002ff00000041858 */
[C---:B----4-:R-:W-:Y:S08]  /*33d0*/  HMMA.16816.F32.BF16 R48, R8.reuse, R12, R84 ;  /* 0x0000000c0830723c */ /* 0x050ff00000041854 */
[----:B------:R-:W-:Y:S01]  /*33e0*/  HMMA.16816.F32.BF16 R36, R8, R14, R80 ;  /* 0x0000000e0824723c */ /* 0x000fe20000041850 */
[----:B------:R-:W-:Y:S07]  /*33f0*/  LDSM.16.M88.4 R12, [R224+0x8000] ;  /* 0x00800000e00c783b */ /* 0x000fee0000000200 */
[----:B------:R-:W-:Y:S01]  /*3400*/  HMMA.16816.F32.BF16 R88, R4, R30, R76 ;  /* 0x0000001e0458723c */ /* 0x000fe2000004184c */
[----:B------:R-:W1:Y:S04]  /*3410*/  LDSM.16.M88.4 R28, [R239] ;  /* 0x00000000ef1c783b */ /* 0x000e680000000200 */
[----:B------:R-:W-:Y:S03]  /*3420*/  LDSM.16.M88.4 R76, [R235] ;  /* 0x00000000eb4c783b */ /* 0x000fe60000000200 */
[----:B------:R-:W-:Y:S01]  /*3430*/  HMMA.16816.F32.BF16 R32, R8, R56, R100 ;  /* 0x000000380820723c */ /* 0x000fe20000041864 */
[----:B------:R-:W-:Y:S07]  /*3440*/  LDSM.16.M88.4 R56, [R222+0x6000] ;  /* 0x00600000de38783b */ /* 0x000fee0000000200 */
[C---:B------:R-:W-:Y:S08]  /*3450*/  HMMA.16816.F32.BF16 R104, R4.reuse, R74, R108 ;  /* 0x0000004a0468723c */ /* 0x040ff0000004186c */
[C---:B--2---:R-:W-:Y:S08]  /*3460*/  HMMA.16816.F32.BF16 R108, R4.reuse, R24, R60 ;  /* 0x00000018046c723c */ /* 0x044ff0000004183c */
[C---:B------:R-:W-:Y:S01]  /*3470*/  HMMA.16816.F32.BF16 R100, R4.reuse, R26, R40 ;  /* 0x0000001a0464723c */ /* 0x040fe20000041828 */
[----:B------:R-:W2:Y:S04]  /*3480*/  LDSM.16.M88.4 R24, [R238] ;  /* 0x00000000ee18783b */ /* 0x000ea80000000200 */
[----:B------:R-:W-:Y:S03]  /*3490*/  LDSM.16.M88.4 R40, [R222+0x7000] ;  /* 0x00700000de28783b */ /* 0x000fe60000000200 */
[C---:B------:R-:W-:Y:S01]  /*34a0*/  HMMA.16816.F32.BF16 R8, R4.reuse, R72, R92 ;  /* 0x000000480408723c */ /* 0x040fe2000004185c */
[----:B------:R-:W3:Y:S07]  /*34b0*/  LDSM.16.M88.4 R72, [R237] ;  /* 0x00000000ed48783b */ /* 0x000eee0000000200 */
[C---:B------:R-:W-:Y:S01]  /*34c0*/  HMMA.16816.F32.BF16 R112, R4.reuse, R54, R68 ;  /* 0x000000360470723c */ /* 0x040fe20000041844 */
[----:B------:R-:W4:Y:S07]  /*34d0*/  LDSM.16.M88.4 R68, [R236] ;  /* 0x00000000ec44783b */ /* 0x000f2e0000000200 */
[C---:B------:R-:W-:Y:S01]  /*34e0*/  HMMA.16816.F32.BF16 R116, R4.reuse, R52, R64 ;  /* 0x000000340474723c */ /* 0x040fe20000041840 */
[----:B------:R-:W2:Y:S07]  /*34f0*/  LDSM.16.M88.4 R64, [R234] ;  /* 0x00000000ea40783b */ /* 0x000eae0000000200 */
[C---:B------:R-:W-:Y:S08]  /*3500*/  HMMA.16816.F32.BF16 R92, R4.reuse, R44, R48 ;  /* 0x0000002c045c723c */ /* 0x040ff00000041830 */
[C---:B------:R-:W-:Y:S01]  /*3510*/  HMMA.16816.F32.BF16 R84, R4.reuse, R46, R36 ;  /* 0x0000002e0454723c */ /* 0x040fe20000041824 */
[----:B------:R-:W-:Y:S04]  /*3520*/  LDSM.16.M88.4 R44, [R222+0x6800] ;  /* 0x00680000de2c783b */ /* 0x000fe80000000200 */
[----:B------:R-:W-:Y:S03]  /*3530*/  LDSM.16.M88.4 R36, [R222+0x7800] ;  /* 0x00780000de24783b */ /* 0x000fe60000000200 */
[C---:B-----5:R-:W-:Y:S08]  /*3540*/  HMMA.16816.F32.BF16 R80, R4.reuse, R20, R32 ;  /* 0x000000140450723c */ /* 0x060ff00000041820 */
[----:B------:R-:W-:Y:S08]  /*3550*/  HMMA.16816.F32.BF16 R60, R4, R22, R16 ;  /* 0x00000016043c723c */ /* 0x000ff00000041810 */
[C---:B-1----:R-:W-:Y:S01]  /*3560*/  HMMA.16816.F32.BF16 R4, R12.reuse, R28, R8 ;  /* 0x0000001c0c04723c */ /* 0x042fe20000041808 */
[----:B------:R-:W1:Y:S07]  /*3570*/  LDSM.16.M88.4 R8, [R226+0x8000] ;  /* 0x00800000e208783b */ /* 0x000e6e0000000200 */
[C---:B------:R-:W-:Y:S01]  /*3580*/  HMMA.16816.F32.BF16 R52, R12.reuse, R30, R104 ;  /* 0x0000001e0c34723c */ /* 0x040fe20000041868 */
[----:B------:R-:W-:Y:S07]  /*3590*/  LDSM.16.M88.4 R104, [R222+0x8800] ;  /* 0x00880000de68783b */ /* 0x000fee0000000200 */
[C---:B--2---:R-:W-:Y:S08]  /*35a0*/  HMMA.16816.F32.BF16 R48, R12.reuse, R24, R96 ;  /* 0x000000180c30723c */ /* 0x044ff00000041860 */
[C---:B------:R-:W-:Y:S08]  /*35b0*/  HMMA.16816.F32.BF16 R32, R12.reuse, R26, R88 ;  /* 0x0000001a0c20723c */ /* 0x040ff00000041858 */
[C---:B---3--:R-:W-:Y:S01]  /*35c0*/  HMMA.16816.F32.BF16 R28, R12.reuse, R72, R116 ;  /* 0x000000480c1c723c */ /* 0x048fe20000041874 */
[----:B------:R-:W2:Y:S07]  /*35d0*/  LDSM.16.M88.4 R116, [R222+0x8000] ;  /* 0x00800000de74783b */ /* 0x000eae0000000200 */
[C---:B------:R-:W-:Y:S01]  /*35e0*/  HMMA.16816.F32.BF16 R24, R12.reuse, R74, R112 ;  /* 0x0000004a0c18723c */ /* 0x040fe20000041870 */
[----:B------:R-:W-:Y:S07]  /*35f0*/  LDSM.16.M88.4 R112, [R222+0x9000] ;  /* 0x00900000de70783b */ /* 0x000fee0000000200 */
[C---:B----4-:R-:W-:Y:S01]  /*3600*/  HMMA.16816.F32.BF16 R20, R12.reuse, R68, R108 ;  /* 0x000000440c14723c */ /* 0x050fe2000004186c */
[----:B------:R-:W-:Y:S07]  /*3610*/  LDSM.16.M88.4 R108, [R228] ;  /* 0x00000000e46c783b */ /* 0x000fee0000000200 */
[C---:B------:R-:W-:Y:S08]  /*3620*/  HMMA.16816.F32.BF16 R16, R12.reuse, R70, R100 ;  /* 0x000000460c10723c */ /* 0x040ff00000041864 */
[C---:B------:R-:W-:Y:S01]  /*3630*/  HMMA.16816.F32.BF16 R68, R12.reuse, R76, R92 ;  /* 0x0000004c0c44723c */ /* 0x040fe2000004185c */
[----:B------:R-:W-:Y:S07]  /*3640*/  LDSM.16.M88.4 R92, [R219+0x6000] ;  /* 0x00600000db5c783b */ /* 0x000fee0000000200 */
[C---:B------:R-:W-:Y:S08]  /*3650*/  HMMA.16816.F32.BF16 R84, R12.reuse, R78, R84 ;  /* 0x0000004e0c54723c */ /* 0x040ff00000041854 */
[C---:B------:R-:W-:Y:S08]  /*3660*/  HMMA.16816.F32.BF16 R100, R12.reuse, R64, R80 ;  /* 0x000000400c64723c */ /* 0x040ff00000041850 */
[----:B------:R-:W-:Y:S01]  /*3670*/  HMMA.16816.F32.BF16 R96, R12, R66, R60 ;  /* 0x000000420c60723c */ /* 0x000fe2000004183c */
[----:B------:R-:W-:Y:S07]  /*3680*/  LDSM.16.M88.4 R12, [R223+0xc000] ;  /* 0x00c00000df0c783b */ /* 0x000fee0000000200 */
[C---:B-1----:R-:W-:Y:S01]  /*3690*/  HMMA.16816.F32.BF16 R88, R8.reuse, R56, R4 ;  /* 0x000000380858723c */ /* 0x042fe20000041804 */
[----:B------:R-:W-:Y:S07]  /*36a0*/  LDSM.16.M88.4 R4, [R225+0x8000] ;  /* 0x00800000e104783b */ /* 0x000fee0000000200 */
[C---:B------:R-:W-:Y:S08]  /*36b0*/  HMMA.16816.F32.BF16 R72, R8.reuse, R40, R28 ;  /* 0x000000280848723c */ /* 0x040ff0000004181c */
[C---:B------:R-:W-:Y:S01]  /*36c0*/  HMMA.16816.F32.BF16 R60, R8.reuse, R42, R24 ;  /* 0x0000002a083c723c */ /* 0x040fe20000041818 */
[----:B------:R-:W1:Y:S07]  /*36d0*/  LDSM.16.M88.4 R40, [R219+0x7800] ;  /* 0x00780000db28783b */ /* 0x000e6e0000000200 */
[C---:B------:R-:W-:Y:S01]  /*36e0*/  HMMA.16816.F32.BF16 R76, R8.reuse, R46, R32 ;  /* 0x0000002e084c723c */ /* 0x040fe20000041820 */
[----:B------:R-:W3:Y:S07]  /*36f0*/  LDSM.16.M88.4 R32, [R219+0x8800] ;  /* 0x00880000db20783b */ /* 0x000eee0000000200 */
[C---:B------:R-:W-:Y:S01]  /*3700*/  HMMA.16816.F32.BF16 R80, R8.reuse, R44, R48 ;  /* 0x0000002c0850723c */ /* 0x040fe20000041830 */
[----:B------:R-:W4:Y:S04]  /*3710*/  LDSM.16.M88.4 R48, [R219+0x6800] ;  /* 0x00680000db30783b */ /* 0x000f280000000200 */
[----:B------:R-:W5:Y:S03]  /*3720*/  LDSM.16.M88.4 R44, [R219+0x7000] ;  /* 0x00700000db2c783b */ /* 0x000f660000000200 */
[C---:B------:R-:W-:Y:S08]  /*3730*/  HMMA.16816.F32.BF16 R64, R8.reuse, R58, R52 ;  /* 0x0000003a0840723c */ /* 0x040ff00000041834 */
[C---:B------:R-:W-:Y:S08]  /*3740*/  HMMA.16816.F32.BF16 R56, R8.reuse, R36, R20 ;  /* 0x000000240838723c */ /* 0x040ff00000041814 */
[C---:B------:R-:W-:Y:S01]  /*3750*/  HMMA.16816.F32.BF16 R28, R8.reuse, R38, R16 ;  /* 0x00000026081c723c */ /* 0x040fe20000041810 */
[----:B------:R-:W3:Y:S07]  /*3760*/  LDSM.16.M88.4 R36, [R219+0x8000] ;  /* 0x00800000db24783b */ /* 0x000eee0000000200 */
[C---:B--2---:R-:W-:Y:S08]  /*3770*/  HMMA.16816.F32.BF16 R24, R8.reuse, R116, R68 ;  /* 0x000000740818723c */ /* 0x044ff00000041844 */
[C---:B------:R-:W-:Y:S08]  /*3780*/  HMMA.16816.F32.BF16 R20, R8.reuse, R118, R84 ;  /* 0x000000760814723c */ /* 0x040ff00000041854 */
[C---:B------:R-:W-:Y:S01]  /*3790*/  HMMA.16816.F32.BF16 R16, R8.reuse, R104, R100 ;  /* 0x000000680810723c */ /* 0x040fe20000041864 */
[----:B------:R-:W2:Y:S07]  /*37a0*/  LDSM.16.M88.4 R100, [R216+0x9000] ;  /* 0x00900000d864783b */ /* 0x000eae0000000200 */
[----:B------:R-:W-:Y:S01]  /*37b0*/  HMMA.16816.F32.BF16 R8, R8, R106, R96 ;  /* 0x0000006a0808723c */ /* 0x000fe20000041860 */
[----:B------:R-:W2:Y:S04]  /*37c0*/  LDSM.16.M88.4 R96, [R216+0x9800] ;  /* 0x00980000d860783b */ /* 0x000ea80000000200 */
[----:B------:R-:W2:Y:S03]  /*37d0*/  LDSM.16.M88.4 R104, [R216+0xa000] ;  /* 0x00a00000d868783b */ /* 0x000ea60000000200 */
[C---:B-1----:R-:W-:Y:S08]  /*37e0*/  HMMA.16816.F32.BF16 R84, R4.reuse, R40, R56 ;  /* 0x000000280454723c */ /* 0x042ff00000041838 */
[C---:B---3--:R-:W-:Y:S01]  /*37f0*/  HMMA.16816.F32.BF16 R56, R4.reuse, R32, R16 ;  /* 0x000000200438723c */ /* 0x048fe20000041810 */
[----:B------:R-:W-:Y:S07]  /*3800*/  LDSM.16.M88.4 R16, [R216+0xb000] ;  /* 0x00b00000d810783b */ /* 0x000fee0000000200 */
[C---:B------:R-:W-:Y:S01]  /*3810*/  HMMA.16816.F32.BF16 R32, R4.reuse, R34, R8 ;  /* 0x000000220420723c */ /* 0x040fe20000041808 */
[----:B------:R-:W1:Y:S07]  /*3820*/  LDSM.16.M88.4 R8, [R216+0xa800] ;  /* 0x00a80000d808783b */ /* 0x000e6e0000000200 */
[C---:B------:R-:W-:Y:S08]  /*3830*/  HMMA.16816.F32.BF16 R52, R4.reuse, R92, R88 ;  /* 0x0000005c0434723c */ /* 0x040ff00000041858 */
[C---:B----4-:R-:W-:Y:S08]  /*3840*/  HMMA.16816.F32.BF16 R68, R4.reuse, R48, R80 ;  /* 0x000000300444723c */ /* 0x050ff00000041850 */
[C---:B------:R-:W-:Y:S08]  /*3850*/  HMMA.16816.F32.BF16 R64, R4.reuse, R94, R64 ;  /* 0x0000005e0440723c */ /* 0x040ff00000041840 */
[C---:B------:R-:W-:Y:S08]  /*3860*/  HMMA.16816.F32.BF16 R48, R4.reuse, R50, R76 ;  /* 0x000000320430723c */ /* 0x040ff0000004184c */
[C---:B-----5:R-:W-:Y:S08]  /*3870*/  HMMA.16816.F32.BF16 R88, R4.reuse, R44, R72 ;  /* 0x0000002c0458723c */ /* 0x060ff00000041848 */
[C---:B------:R-:W-:Y:S01]  /*3880*/  HMMA.16816.F32.BF16 R92, R4.reuse, R46, R60 ;  /* 0x0000002e045c723c */ /* 0x040fe2000004183c */
[----:B------:R-:W-:Y:S04]  /*3890*/  LDSM.16.M88.4 R44, [R232] ;  /* 0x00000000e82c783b */ /* 0x000fe80000000200 */
[----:B------:R-:W-:Y:S03]  /*38a0*/  LDSM.16.M88.4 R60, [R231] ;  /* 0x00000000e73c783b */ /* 0x000fe60000000200 */
[C---:B------:R-:W-:Y:S08]  /*38b0*/  HMMA.16816.F32.BF16 R76, R4.reuse, R36, R24 ;  /* 0x00000024044c723c */ /* 0x040ff00000041818 */
[C---:B------:R-:W-:Y:S01]  /*38c0*/  HMMA.16816.F32.BF16 R72, R4.reuse, R38, R20 ;  /* 0x000000260448723c */ /* 0x040fe20000041814 */
[----:B------:R-:W3:Y:S07]  /*38d0*/  LDSM.16.M88.4 R36, [R216+0xb800] ;  /* 0x00b80000d824783b */ /* 0x000eee0000000200 */
[----:B------:R-:W-:Y:S01]  /*38e0*/  HMMA.16816.F32.BF16 R80, R4, R42, R28 ;  /* 0x0000002a0450723c */ /* 0x000fe2000004181c */
[----:B------:R-:W-:Y:S04]  /*38f0*/  LDSM.16.M88.4 R4, [R224+0xc000] ;  /* 0x00c00000e004783b */ /* 0x000fe80000000200 */
[----:B------:R-:W4:Y:S03]  /*3900*/  LDSM.16.M88.4 R28, [R233] ;  /* 0x00000000e91c783b */ /* 0x000f260000000200 */
[C---:B--2---:R-:W-:Y:S08]  /*3910*/  HMMA.16816.F32.BF16 R24, R12.reuse, R100, R52 ;  /* 0x000000640c18723c */ /* 0x044ff00000041834 */
[C---:B------:R-:W-:Y:S01]  /*3920*/  HMMA.16816.F32.BF16 R20, R12.reuse, R102, R64 ;  /* 0x000000660c14723c */ /* 0x040fe20000041840 */
[----:B------:R-:W2:Y:S07]  /*3930*/  LDSM.16.M88.4 R100, [R230] ;  /* 0x00000000e664783b */ /* 0x000eae0000000200 */
[C---:B------:R-:W-:Y:S08]  /*3940*/  HMMA.16816.F32.BF16 R40, R12.reuse, R96, R68 ;  /* 0x000000600c28723c */ /* 0x040ff00000041844 */
[C---:B------:R-:W-:Y:S01]  /*3950*/  HMMA.16816.F32.BF16 R48, R12.reuse, R98, R48 ;  /* 0x000000620c30723c */ /* 0x040fe20000041830 */
[----:B------:R-:W-:Y:S07]  /*3960*/  LDSM.16.M88.4 R96, [R222+0xb000] ;  /* 0x00b00000de60783b */ /* 0x000fee0000000200 */
[C---:B------:R-:W-:Y:S01]  /*3970*/  HMMA.16816.F32.BF16 R68, R12.reuse, R106, R92 ;  /* 0x0000006a0c44723c */ /* 0x040fe2000004185c */
[----:B------:R-:W5:Y:S07]  /*3980*/  LDSM.16.M88.4 R92, [R229] ;  /* 0x00000000e55c783b */ /* 0x000f6e0000000200 */
[C---:B-1----:R-:W-:Y:S08]  /*3990*/  HMMA.16816.F32.BF16 R84, R12.reuse, R8, R84 ;  /* 0x000000080c54723c */ /* 0x042ff00000041854 */
[C---:B------:R-:W-:Y:S01]  /*39a0*/  HMMA.16816.F32.BF16 R80, R12.reuse, R10, R80 ;  /* 0x0000000a0c50723c */ /* 0x040fe20000041850 */
[----:B------:R-:W1:Y:S07]  /*39b0*/  LDSM.16.M88.4 R8, [R226+0xc000] ;  /* 0x00c00000e208783b */ /* 0x000e6e0000000200 */
[C---:B------:R-:W-:Y:S01]  /*39c0*/  HMMA.16816.F32.BF16 R52, R12.reuse, R104, R88 ;  /* 0x000000680c34723c */ /* 0x040fe20000041858 */
[----:B------:R-:W-:Y:S07]  /*39d0*/  LDSM.16.M88.4 R104, [R222+0xb800] ;  /* 0x00b80000de68783b */ /* 0x000fee0000000200 */
[C---:B------:R-:W-:Y:S08]  /*39e0*/  HMMA.16816.F32.BF16 R88, R12.reuse, R16, R76 ;  /* 0x000000100c58723c */ /* 0x040ff0000004184c */
[C---:B------:R-:W-:Y:S08]  /*39f0*/  HMMA.16816.F32.BF16 R76, R12.reuse, R18, R72 ;  /* 0x000000120c4c723c */ /* 0x040ff00000041848 */
[C---:B---3--:R-:W-:Y:S08]  /*3a00*/  HMMA.16816.F32.BF16 R72, R12.reuse, R36, R56 ;  /* 0x000000240c48723c */ /* 0x048ff00000041838 */
[----:B------:R-:W-:Y:S01]  /*3a10*/  HMMA.16816.F32.BF16 R64, R12, R38, R32 ;  /* 0x000000260c40723c */ /* 0x000fe20000041820 */
[----:B------:R-:W3:Y:S04]  /*3a20*/  LDSM.16.M88.4 R36, [R222+0x9800] ;  /* 0x00980000de24783b */ /* 0x000ee80000000200 */
[----:B------:R-:W1:Y:S03]  /*3a30*/  LDSM.16.M88.4 R32, [R222+0xa000] ;  /* 0x00a00000de20783b */ /* 0x000e660000000200 */
[C---:B----4-:R-:W-:Y:S08]  /*3a40*/  HMMA.16816.F32.BF16 R56, R4.reuse, R28, R24 ;  /* 0x0000001c0438723c */ /* 0x050ff00000041818 */
[C---:B------:R-:W-:Y:S08]  /*3a50*/  HMMA.16816.F32.BF16 R28, R4.reuse, R30, R20 ;  /* 0x0000001e041c723c */ /* 0x040ff00000041814 */
[C---:B------:R-:W-:Y:S08]  /*3a60*/  HMMA.16816.F32.BF16 R24, R4.reuse, R44, R40 ;  /* 0x0000002c0418723c */ /* 0x040ff00000041828 */
[C---:B------:R-:W-:Y:S01]  /*3a70*/  HMMA.16816.F32.BF16 R20, R4.reuse, R46, R48 ;  /* 0x0000002e0414723c */ /* 0x040fe20000041830 */
[----:B------:R-:W4:Y:S07]  /*3a80*/  LDSM.16.M88.4 R44, [R222+0xa800] ;  /* 0x00a80000de2c783b */ /* 0x000f2e0000000200 */
[C---:B------:R-:W-:Y:S08]  /*3a90*/  HMMA.16816.F32.BF16 R16, R4.reuse, R60, R52 ;  /* 0x0000003c0410723c */ /* 0x040ff00000041834 */
[C---:B------:R-:W-:Y:S01]  /*3aa0*/  HMMA.16816.F32.BF16 R12, R4.reuse, R62, R68 ;  /* 0x0000003e040c723c */ /* 0x040fe20000041844 */
[----:B------:R-:W-:Y:S07]  /*3ab0*/  LDSM.16.M88.4 R68, [R219+0x9800] ;  /* 0x00980000db44783b */ /* 0x000fee0000000200 */
[C---:B--2---:R-:W-:Y:S08]  /*3ac0*/  HMMA.16816.F32.BF16 R40, R4.reuse, R100, R84 ;  /* 0x000000640428723c */ /* 0x044ff00000041854 */
[C---:B------:R-:W-:Y:S01]  /*3ad0*/  HMMA.16816.F32.BF16 R52, R4.reuse, R102, R80 ;  /* 0x000000660434723c */ /* 0x040fe20000041850 */
[----:B------:R-:W-:Y:S07]  /*3ae0*/  LDSM.16.M88.4 R100, [R219+0xa800] ;  /* 0x00a80000db64783b */ /* 0x000fee0000000200 */
[C---:B-----5:R-:W-:Y:S08]  /*3af0*/  HMMA.16816.F32.BF16 R88, R4.reuse, R92, R88 ;  /* 0x0000005c0458723c */ /* 0x060ff00000041858 */
[C---:B------:R-:W-:Y:S01]  /*3b00*/  HMMA.16816.F32.BF16 R84, R4.reuse, R94, R76 ;  /* 0x0000005e0454723c */ /* 0x040fe2000004184c */
[----:B------:R-:W-:Y:S04]  /*3b10*/  LDSM.16.M88.4 R92, [R219+0xa000] ;  /* 0x00a00000db5c783b */ /* 0x000fe80000000200 */
[----:B------:R-:W-:Y:S03]  /*3b20*/  LDSM.16.M88.4 R76, [R219+0x9000] ;  /* 0x00900000db4c783b */ /* 0x000fe60000000200 */
[C---:B------:R-:W-:Y:S08]  /*3b30*/  HMMA.16816.F32.BF16 R80, R4.reuse, R108, R72 ;  /* 0x0000006c0450723c */ /* 0x040ff00000041848 */
[----:B------:R-:W-:Y:S01]  /*3b40*/  HMMA.16816.F32.BF16 R72, R4, R110, R64 ;  /* 0x0000006e0448723c */ /* 0x000fe20000041840 */
[----:B------:R-:W2:Y:S04]  /*3b50*/  LDSM.16.M88.4 R4, [R225+0xc000] ;  /* 0x00c00000e104783b */ /* 0x000ea80000000200 */
[----:B------:R-:W5:Y:S03]  /*3b60*/  LDSM.16.M88.4 R108, [R219+0xb000] ;  /* 0x00b00000db6c783b */ /* 0x000f660000000200 */
[C---:B-1----:R-:W-:Y:S08]  /*3b70*/  HMMA.16816.F32.BF16 R64, R8.reuse, R112, R56 ;  /* 0x000000700840723c */ /* 0x042ff00000041838 */
[----:B------:R-:W-:Y:S01]  /*3b80*/  HMMA.16816.F32.BF16 R60, R8, R114, R28 ;  /* 0x00000072083c723c */ /* 0x000fe2000004181c */
[----:B------:R-:W1:Y:S01]  /*3b90*/  LDSM.16.M88.4 R112, [R219+0xb800] ;  /* 0x00b80000db70783b */ /* 0x000e620000000200 */
[----:B------:R-:W-:-:S06]  /*3ba0*/  DEPBAR.LE SB0, 0x0 ;  /* 0x000080000000791a */ /* 0x000fcc0000000000 */
[C---:B---3--:R-:W-:Y:S08]  /*3bb0*/  HMMA.16816.F32.BF16 R56, R8.reuse, R36, R24 ;  /* 0x000000240838723c */ /* 0x048ff00000041818 */
        /* <DEDUP_REMOVED lines=8> */
[----:B------:R-:W-:Y:S01]  /*3c40*/  HMMA.16816.F32.BF16 R8, R8, R106, R72 ;  /* 0x0000006a0808723c */ /* 0x000fe20000041848 */
[----:B------:R-:W-:-:S05]  /*3c50*/  IMAD.MOV.U32 R105, RZ, RZ, R126 ;  /* 0x000000ffff697224 */ /* 0x000fca00078e007e */
[----:B------:R-:W-:Y:S01]  /*3c60*/  ISETP.GE.AND P0, PT, R105, 0x2, PT ;  /* 0x000000026900780c */ /* 0x000fe20003f06270 */
[----:B------:R-:W-:Y:S01]  /*3c70*/  BSSY B0, `(.L_x_2811) ;  /* 0x0000038000007945 */ /* 0x000fe20003800000 */
        /* <DEDUP_REMOVED lines=10> */
[C---:B-1----:R-:W-:Y:S08]  /*3d20*/  HMMA.16816.F32.BF16 R52, R4.reuse, R112, R12 ;  /* 0x000000700434723c */ /* 0x042ff0000004180c */
[----:B------:R-:W-:Y:S01]  /*3d30*/  HMMA.16816.F32.BF16 R44, R4, R114, R8 ;  /* 0x00000072042c723c */ /* 0x000fe20000041808 */
[----:B------:R-:W-:Y:S06]  /*3d40*/  BAR.SYNC.DEFER_BLOCKING 0x0 ;  /* 0x0000000000007b1d */ /* 0x000fec0000010000 */
[----:B------:R-:W-:Y:S01]  /*3d50*/  @!UPT UIADD3 URZ, URZ, URZ, URZ ;  /* 0x0000003f3f3ff290 */ /* 0x000fe2000fffe03f */
[----:B------:R-:W-:Y:S11]  /*3d60*/  @!P0 BRA `(.L_x_2812) ;  /* 0x0000028000008947 */ /* 0x000ff60003800000 */
[----:B------:R-:W-:Y:S01]  /*3d70*/  IADD3 R0, R105, -0x2, RZ ;  /* 0xfffffffe69007810 */ /* 0x000fe20007ffe0ff */
[----:B------:R-:W-:Y:S01]  /*3d80*/  IMAD.SHL.U32 R7, R121, 0x40, RZ ;  /* 0x0000004079077824 */ /* 0x000fe200078e00ff */
[----:B------:R-:W-:-:S02]  /*3d90*/  LOP3.LUT P3, RZ, R125, 0x2, RZ, 0xc0, !PT ;  /* 0x000000027dff7812 */ /* 0x000fc4000786c0ff */
[----:B------:R-:W-:Y:S02]  /*3da0*/  SHF.R.S32.HI R2, RZ, 0x1f, R0 ;  /* 0x0000001fff027819 */ /* 0x000fe40000011400 */
[----:B------:R-:W-:-:S03]  /*3db0*/  LOP3.LUT P4, RZ, R125, 0x1, RZ, 0xc0, !PT ;  /* 0x000000017dff7812 */ /* 0x000fc6000788c0ff */
[----:B------:R-:W-:Y:S02]  /*3dc0*/  IMAD R4, R2, c[0x0][0x1e0], RZ ;  /* 0x0000780002047a24 */ /* 0x000fe400078e02ff */
[----:B------:R-:W-:-:S04]  /*3dd0*/  IMAD.WIDE.U32 R2, R0, c[0x0][0x1e0], RZ ;  /* 0x0000780000027a25 */ /* 0x000fc800078e00ff */
[----:B------:R-:W-:Y:S02]  /*3de0*/  IMAD R0, R0, c[0x0][0x1e4], R4 ;  /* 0x0000790000007a24 */ /* 0x000fe400078e0204 */
[----:B------:R-:W-:-:S04]  /*3df0*/  IMAD.WIDE.U32 R4, R2, 0x60, R122 ;  /* 0x0000006002047825 */ /* 0x000fc800078e007a */
[----:B------:R-:W-:Y:S01]  /*3e00*/  IMAD.IADD R0, R3, 0x1, R0 ;  /* 0x0000000103007824 */ /* 0x000fe200078e0200 */
[----:B------:R-:W-:-:S03]  /*3e10*/  LEA R2, P0, R4, c[0x0][0x1c8], 0x1 ;  /* 0x0000720004027a11 */ /* 0x000fc600078008ff */
[----:B------:R-:W-:-:S04]  /*3e20*/  IMAD R0, R0, 0x60, RZ ;  /* 0x0000006000007824 */ /* 0x000fc800078e02ff */
        /* <DEDUP_REMOVED lines=28> */
.L_x_2812:
[----:B------:R-:W-:Y:S05]  /*3ff0*/  BSYNC B0 ;  /* 0x0000000000007941 */ /* 0x000fea0003800000 */
.L_x_2811:
[----:B-1----:R-:W2:Y:S04]  /*4000*/  LDL R2, [R1+0x58] ;  /* 0x0000580001027983 */ /* 0x002ea80000100800 */
        /* <DEDUP_REMOVED lines=8> */
[----:B------:R-:W0:Y:S01]  /*4090*/  LDGDEPBAR ;  /* 0x00000000000079af */ /* 0x000e220000000000 */
[----:B--2---:R-:W-:-:S04]  /*40a0*/  IMAD.IADD R0, R0, 0x1, R2 ;  /* 0x0000000100007824 */ /* 0x004fc800078e0202 */
[----:B------:R-:W-:-:S05]  /*40b0*/  @P2 IMAD.HI.U32 R2, R0, c[0x0][0x2c8], RZ ;  /* 0x0000b20000022a27 */ /* 0x000fca00078e00ff */
[----:B------:R-:W-:Y:S02]  /*40c0*/  @P2 SHF.R.U32.HI R0, RZ, c[0x0][0x2cc], R2 ;  /* 0x0000b300ff002a19 */ /* 0x000fe40000011602 */
[----:B------:R-:W-:-:S03]  /*40d0*/  IADD3 R2, R120, c[0x0][0x1d0], RZ ;  /* 0x0000740078027a10 */ /* 0x000fc60007ffe0ff */
[----:B------:R-:W1:Y:S01]  /*40e0*/  SHFL.IDX PT, R5, R0, RZ, 0x1c1f ;  /* 0x001c1fff00057589 */ /* 0x000e6200000e0000 */
[----:B---3--:R-:W-:-:S03]  /*40f0*/  IADD3 R3, -R6, 0x1, R2 ;  /* 0x0000000106037810 */ /* 0x008fc60007ffe102 */
[----:B------:R-:W2:Y:S01]  /*4100*/  SHFL.IDX PT, R0, R0, 0x1, 0x1c1f ;  /* 0x003c1f0000007f89 */ /* 0x000ea200000e0000 */
[----:B------:R-:W-:Y:S02]  /*4110*/  IADD3 R4, R3, -c[0x0][0x168], RZ ;  /* 0x80005a0003047a10 */ /* 0x000fe40007ffe0ff */
[----:B------:R-:W-:-:S03]  /*4120*/  IADD3 R3, -R6, R2, RZ ;  /* 0x0000000206037210 */ /* 0x000fc60007ffe1ff */
[C---:B-1----:R-:W-:Y:S02]  /*4130*/  IMAD.IADD R2, R4.reuse, 0x1, R5 ;  /* 0x0000000104027824 */ /* 0x042fe400078e0205 */
[----:B--2---:R-:W-:-:S03]  /*4140*/  IMAD.IADD R0, R4, 0x1, R0 ;  /* 0x0000000104007824 */ /* 0x004fc600078e0200 */
[----:B------:R-:W-:-:S04]  /*4150*/  IMNMX R2, R3, R2, PT ;  /* 0x0000000203027217 */ /* 0x000fc80003800200 */
[C---:B------:R-:W-:Y:S02]  /*4160*/  ISETP.GT.AND P0, PT, R2.reuse, RZ, PT ;  /* 0x000000ff0200720c */ /* 0x040fe40003f04270 */
        /* <DEDUP_REMOVED lines=23> */
[----:B------:R-:W-:Y:S02]  /*42e0*/  IMNMX R0, R3, R0, PT ;  /* 0x0000000003007217 */ /* 0x000fe40003800200 */
        /* <DEDUP_REMOVED lines=9> */
[----:B------:R-:W-:Y:S02]  /*4380*/  ISETP.GT.AND P0, PT, R2, 0x40, PT ;  /* 0x000000400200780c */ /* 0x000fe40003f04270 */
[----:B------:R-:W-:-:S02]  /*4390*/  FMNMX.FTZ R3, R9, R3, !PT ;  /* 0x0000000309037209 */ /* 0x000fc40007810000 */
[----:B------:R-:W-:Y:S02]  /*43a0*/  FSEL R214, R25, -INF , P1 ;  /* 0xff80000019d67808 */ /* 0x000fe40000800000 */
[----:B------:R-:W-:Y:S02]  /*43b0*/  ISETP.GT.AND P1, PT, R2, 0x41, PT ;  /* 0x000000410200780c */ /* 0x000fe40003f24270 */
[----:B------:R-:W-:Y:S02]  /*43c0*/  FSEL R95, R20, -INF , P0 ;  /* 0xff800000145f7808 */ /* 0x000fe40000000000 */
[----:B------:R-:W-:Y:S02]  /*43d0*/  ISETP.GT.AND P0, PT, R2, 0x48, PT ;  /* 0x000000480200780c */ /* 0x000fe40003f04270 */
[----:B------:R-:W-:Y:S02]  /*43e0*/  FMNMX.FTZ R3, R10, R3, !PT ;  /* 0x000000030a037209 */ /* 0x000fe40007810000 */
[----:B------:R-:W-:-:S02]  /*43f0*/  FSEL R107, R21, -INF , P1 ;  /* 0xff800000156b7808 */ /* 0x000fc40000800000 */
[----:B------:R-:W-:Y:S02]  /*4400*/  ISETP.GT.AND P1, PT, R0, RZ, PT ;  /* 0x000000ff0000720c */ /* 0x000fe40003f24270 */
[----:B------:R-:W-:Y:S02]  /*4410*/  FSEL R106, R36, -INF , P0 ;  /* 0xff800000246a7808 */ /* 0x000fe40000000000 */
[----:B------:R-:W-:Y:S02]  /*4420*/  FMNMX.FTZ R3, R13, R3, !PT ;  /* 0x000000030d037209 */ /* 0x000fe40007810000 */
[----:B------:R-:W-:Y:S02]  /*4430*/  ISETP.GT.AND P0, PT, R0, 0x1, PT ;  /* 0x000000010000780c */ /* 0x000fe40003f04270 */
[----:B------:R-:W-:Y:S02]  /*4440*/  FSEL R8, R66, -INF , P1 ;  /* 0xff80000042087808 */ /* 0x000fe40000800000 */
[----:B------:R-:W-:-:S02]  /*4450*/  FMNMX.FTZ R3, R17, R3, !PT ;  /* 0x0000000311037209 */ /* 0x000fc40007810000 */
[C---:B------:R-:W-:Y:S02]  /*4460*/  ISETP.GT.AND P1, PT, R0.reuse, 0x8, PT ;  /* 0x000000080000780c */ /* 0x040fe40003f24270 */
[----:B------:R-:W-:Y:S02]  /*4470*/  FSEL R12, R67, -INF , P0 ;  /* 0xff800000430c7808 */ /* 0x000fe40000000000 */
[----:B------:R-:W-:Y:S01]  /*4480*/  ISETP.GT.AND P0, PT, R0, 0x9, PT ;  /* 0x000000090000780c */ /* 0x000fe20003f04270 */
[----:B------:R-:W-:Y:S01]  /*4490*/  LDSM.16.MT88.4 R64, [R221+0x6000] ;  /* 0x00600000dd40783b */ /* 0x000fe20000004200 */
[----:B------:R-:W-:Y:S02]  /*44a0*/  FMNMX.FTZ R3, R18, R3, !PT ;  /* 0x0000000312037209 */ /* 0x000fe40007810000 */
[----:B------:R-:W-:Y:S02]  /*44b0*/  FSEL R11, R62, -INF , P1 ;  /* 0xff8000003e0b7808 */ /* 0x000fe40000800000 */
[----:B------:R-:W-:-:S02]  /*44c0*/  FMNMX.FTZ R4, R8, R12, !PT ;  /* 0x0000000c08047209 */ /* 0x000fc40007810000 */
[----:B------:R-:W-:Y:S02]  /*44d0*/  FSEL R14, R63, -INF , P0 ;  /* 0xff8000003f0e7808 */ /* 0x000fe40000000000 */
[----:B------:R-:W-:Y:S01]  /*44e0*/  ISETP.GT.AND P0, PT, R0, 0x11, PT ;  /* 0x000000110000780c */ /* 0x000fe20003f04270 */
[----:B------:R-:W-:Y:S01]  /*44f0*/  LDSM.16.MT88.4 R60, [R220+0x800] ;  /* 0x00080000dc3c783b */ /* 0x000fe20000004200 */
[----:B------:R-:W-:Y:S02]  /*4500*/  FMNMX.FTZ R3, R76, R3, !PT ;  /* 0x000000034c037209 */ /* 0x000fe40007810000 */
[----:B------:R-:W-:Y:S02]  /*4510*/  ISETP.GT.AND P1, PT, R0, 0x10, PT ;  /* 0x000000100000780c */ /* 0x000fe40003f24270 */
[----:B------:R-:W-:Y:S02]  /*4520*/  FMNMX.FTZ R4, R11, R4, !PT ;  /* 0x000000040b047209 */ /* 0x000fe40007810000 */
[----:B------:R-:W-:-:S02]  /*4530*/  FSEL R19, R59, -INF , P0 ;  /* 0xff8000003b137808 */ /* 0x000fc40000000000 */
[----:B------:R-:W-:Y:S02]  /*4540*/  ISETP.GT.AND P0, PT, R0, 0x19, PT ;  /* 0x000000190000780c */ /* 0x000fe40003f04270 */
[----:B------:R-:W-:Y:S02]  /*4550*/  FMNMX.FTZ R3, R79, R3, !PT ;  /* 0x000000034f037209 */ /* 0x000fe40007810000 */
[----:B------:R-:W-:Y:S02]  /*4560*/  FSEL R16, R58, -INF , P1 ;  /* 0xff8000003a107808 */ /* 0x000fe40000800000 */
[----:B------:R-:W-:Y:S01]  /*4570*/  FMNMX.FTZ R4, R14, R4, !PT ;  /* 0x000000040e047209 */ /* 0x000fe20007810000 */
[----:B------:R-:W-:Y:S01]  /*4580*/  LDSM.16.MT88.4 R56, [R217+0x3000] ;  /* 0x00300000d938783b */ /* 0x000fe20000004200 */
[----:B------:R-:W-:Y:S02]  /*4590*/  FSEL R25, R51, -INF , P0 ;  /* 0xff80000033197808 */ /* 0x000fe40000000000 */
[----:B------:R-:W-:-:S02]  /*45a0*/  FMNMX.FTZ R3, R78, R3, !PT ;  /* 0x000000034e037209 */ /* 0x000fc40007810000 */
[C---:B------:R-:W-:Y:S02]  /*45b0*/  ISETP.GT.AND P1, PT, R0.reuse, 0x18, PT ;  /* 0x000000180000780c */ /* 0x040fe40003f24270 */
[----:B------:R-:W-:Y:S02]  /*45c0*/  ISETP.GT.AND P0, PT, R0, 0x20, PT ;  /* 0x000000200000780c */ /* 0x000fe40003f04270 */
[----:B------:R-:W-:Y:S02]  /*45d0*/  FMNMX.FTZ R4, R16, R4, !PT ;  /* 0x0000000410047209 */ /* 0x000fe40007810000 */
[----:B------:R-:W-:Y:S02]  /*45e0*/  FMNMX.FTZ R3, R77, R3, !PT ;  /* 0x000000034d037209 */ /* 0x000fe40007810000 */
[----:B------:R-:W-:Y:S02]  /*45f0*/  FSEL R24, R50, -INF , P1 ;  /* 0xff80000032187808 */ /* 0x000fe40000800000 */
[----:B------:R-:W-:Y:S01]  /*4600*/  FSEL R75, R42, -INF , P0 ;  /* 0xff8000002a4b7808 */ /* 0x000fe20000000000 */
[----:B------:R-:W-:Y:S01]  /*4610*/  LDSM.16.MT88.4 R48, [R221+0x800] ;  /* 0x00080000dd30783b */ /* 0x000fe20000004200 */
[----:B------:R-:W-:-:S02]  /*4620*/  FMNMX.FTZ R4, R19, R4, !PT ;  /* 0x0000000413047209 */ /* 0x000fc40007810000 */
[C---:B------:R-:W-:Y:S02]  /*4630*/  ISETP.GT.AND P0, PT, R2.reuse, 0x50, PT ;  /* 0x000000500200780c */ /* 0x040fe40003f04270 */
[----:B------:R-:W-:Y:S02]  /*4640*/  ISETP.GT.AND P1, PT, R2, 0x49, PT ;  /* 0x000000490200780c */ /* 0x000fe40003f24270 */
[----:B------:R-:W-:Y:S02]  /*4650*/  FMNMX.FTZ R3, R99, R3, !PT ;  /* 0x0000000363037209 */ /* 0x000fe40007810000 */
[----:B------:R-:W-:Y:S02]  /*4660*/  FMNMX.FTZ R4, R24, R4, !PT ;  /* 0x0000000418047209 */ /* 0x000fe40007810000 */
[----:B------:R-:W-:Y:S02]  /*4670*/  FSEL R93, R52, -INF , P0 ;  /* 0xff800000345d7808 */ /* 0x000fe40000000000 */
[----:B------:R-:W-:-:S02]  /*4680*/  ISETP.GT.AND P0, PT, R0, 0x28, PT ;  /* 0x000000280000780c */ /* 0x000fc40003f04270 */
[----:B------:R-:W-:Y:S02]  /*4690*/  FSEL R104, R37, -INF , P1 ;  /* 0xff80000025687808 */ /* 0x000fe40000800000 */
[----:B------:R-:W-:Y:S02]  /*46a0*/  FMNMX.FTZ R3, R252, R3, !PT ;  /* 0x00000003fc037209 */ /* 0x000fe40007810000 */
[----:B------:R-:W-:Y:S02]  /*46b0*/  ISETP.GT.AND P1, PT, R0, 0x21, PT ;  /* 0x000000210000780c */ /* 0x000fe40003f24270 */
[----:B------:R-:W-:Y:S02]  /*46c0*/  FMNMX.FTZ R4, R25, R4, !PT ;  /* 0x0000000419047209 */ /* 0x000fe40007810000 */
[----:B------:R-:W-:Y:S02]  /*46d0*/  FSEL R73, R34, -INF , P0 ;  /* 0xff80000022497808 */ /* 0x000fe40000000000 */
[----:B------:R-:W-:-:S02]  /*46e0*/  ISETP.GT.AND P0, PT, R2, 0x51, PT ;  /* 0x000000510200780c */ /* 0x000fc40003f04270 */
[----:B------:R-:W-:Y:S02]  /*46f0*/  FMNMX.FTZ R3, R215, R3, !PT ;  /* 0x00000003d7037209 */ /* 0x000fe40007810000 */
[----:B------:R-:W-:Y:S02]  /*4700*/  FSEL R74, R43, -INF , P1 ;  /* 0xff8000002b4a7808 */ /* 0x000fe40000800000 */
[----:B------:R-:W-:Y:S01]  /*4710*/  FMNMX.FTZ R4, R75, R4, !PT ;  /* 0x000000044b047209 */ /* 0x000fe20007810000 */
[----:B------:R-:W-:Y:S01]  /*4720*/  LDSM.16.MT88.4 R40, [R221] ;  /* 0x00000000dd28783b */ /* 0x000fe20000004200 */
[----:B------:R-:W-:Y:S02]  /*4730*/  FSEL R92, R53, -INF , P0 ;  /* 0xff800000355c7808 */ /* 0x000fe40000000000 */
[----:B------:R-:W-:Y:S02]  /*4740*/  FMNMX.FTZ R3, R214, R3, !PT ;  /* 0x00000003d6037209 */ /* 0x000fe40007810000 */
[----:B------:R-:W-:-:S02]  /*4750*/  ISETP.GT.AND P1, PT, R0, 0x29, PT ;  /* 0x000000290000780c */ /* 0x000fc40003f24270 */
[----:B------:R-:W-:Y:S02]  /*4760*/  ISETP.GT.AND P0, PT, R0, 0x30, PT ;  /* 0x000000300000780c */ /* 0x000fe40003f04270 */
[----:B------:R-:W-:Y:S02]  /*4770*/  FMNMX.FTZ R4, R74, R4, !PT ;  /* 0x000000044a047209 */ /* 0x000fe40007810000 */
[----:B------:R-:W-:Y:S02]  /*4780*/  FMNMX.FTZ R3, R95, R3, !PT ;  /* 0x000000035f037209 */ /* 0x000fe40007810000 */
[----:B------:R-:W-:Y:S02]  /*4790*/  FSEL R72, R35, -INF , P1 ;  /* 0xff80000023487808 */ /* 0x000fe40000800000 */
[----:B------:R-:W-:Y:S01]  /*47a0*/  FSEL R211, R30, -INF , P0 ;  /* 0xff8000001ed37808 */ /* 0x000fe20000000000 */
[----:B------:R-:W-:Y:S01]  /*47b0*/  LDSM.16.MT88.4 R32, [R218+0x800] ;  /* 0x00080000da20783b */ /* 0x000fe20000004200 */
[----:B------:R-:W-:-:S02]  /*47c0*/  FMNMX.FTZ R4, R73, R4, !PT ;  /* 0x0000000449047209 */ /* 0x000fc40007810000 */
[----:B------:R-:W-:Y:S02]  /*47d0*/  ISETP.GT.AND P0, PT, R2, 0x58, PT ;  /* 0x000000580200780c */ /* 0x000fe40003f04270 */
[----:B------:R-:W-:Y:S02]  /*47e0*/  FMNMX.FTZ R3, R107, R3, !PT ;  /* 0x000000036b037209 */ /* 0x000fe40007810000 */
[----:B------:R-:W-:Y:S02]  /*47f0*/  ISETP.GT.AND P1, PT, R0, 0x31, PT ;  /* 0x000000310000780c */ /* 0x000fe40003f24270 */
[----:B------:R-:W-:Y:S02]  /*4800*/  FMNMX.FTZ R4, R72, R4, !PT ;  /* 0x0000000448047209 */ /* 0x000fe40007810000 */
[----:B------:R-:W-:Y:S02]  /*4810*/  FSEL R223, R44, -INF , P0 ;  /* 0xff8000002cdf7808 */ /* 0x000fe40000000000 */
[----:B------:R-:W-:-:S02]  /*4820*/  ISETP.GT.AND P0, PT, R0, 0x38, PT ;  /* 0x000000380000780c */ /* 0x000fc40003f04270 */
[----:B------:R-:W-:Y:S02]  /*4830*/  FMNMX.FTZ R173, R106, R3, !PT ;  /* 0x000000036aad7209 */ /* 0x000fe40007810000 */
[----:B------:R-:W-:Y:S02]  /*4840*/  FSEL R213, R31, -INF , P1 ;  /* 0xff8000001fd57808 */ /* 0x000fe40000800000 */
[----:B------:R-:W-:Y:S02]  /*4850*/  FMNMX.FTZ R3, R211, R4, !PT ;  /* 0x00000004d3037209 */ /* 0x000fe40007810000 */
[----:B------:R-:W-:Y:S02]  /*4860*/  FSEL R212, R26, -INF , P0 ;  /* 0xff8000001ad47808 */ /* 0x000fe40000000000 */
[----:B------:R-:W-:Y:S02]  /*4870*/  ISETP.GT.AND P1, PT, R0, 0x39, PT ;  /* 0x000000390000780c */ /* 0x000fe40003f24270 */
[----:B------:R-:W-:-:S02]  /*4880*/  ISETP.GT.AND P0, PT, R2, 0x59, PT ;  /* 0x000000590200780c */ /* 0x000fc40003f04270 */
[----:B------:R-:W-:Y:S02]  /*4890*/  FMNMX.FTZ R173, R104, R173, !PT ;  /* 0x000000ad68ad7209 */ /* 0x000fe40007810000 */
[----:B------:R-:W-:Y:S02]  /*48a0*/  FMNMX.FTZ R2, R213, R3, !PT ;  /* 0x00000003d5027209 */ /* 0x000fe40007810000 */
[----:B------:R-:W-:Y:S02]  /*48b0*/  FSEL R210, R27, -INF , P1 ;  /* 0xff8000001bd27808 */ /* 0x000fe40000800000 */
[----:B------:R-:W-:Y:S02]  /*48c0*/  FMNMX.FTZ R173, R93, R173, !PT ;  /* 0x000000ad5dad7209 */ /* 0x000fe40007810000 */
[----:B------:R-:W-:Y:S02]  /*48d0*/  ISETP.GT.AND P1, PT, R0, 0x40, PT ;  /* 0x000000400000780c */ /* 0x000fe40003f24270 */
[----:B------:R-:W-:-:S02]  /*48e0*/  FMNMX.FTZ R2, R212, R2, !PT ;  /* 0x00000002d4027209 */ /* 0x000fc40007810000 */
[----:B------:R-:W-:Y:S02]  /*48f0*/  FSEL R100, R45, -INF , P0 ;  /* 0xff8000002d647808 */ /* 0x000fe40000000000 */
[----:B------:R-:W-:Y:S02]  /*4900*/  FMNMX.FTZ R173, R92, R173, !PT ;  /* 0x000000ad5cad7209 */ /* 0x000fe40007810000 */
[----:B------:R-:W-:Y:S02]  /*4910*/  ISETP.GT.AND P0, PT, R0, 0x41, PT ;  /* 0x000000410000780c */ /* 0x000fe40003f04270 */
[----:B------:R-:W-:Y:S02]  /*4920*/  FSEL R96, R22, -INF , P1 ;  /* 0xff80000016607808 */ /* 0x000fe40000800000 */
[----:B------:R-:W-:Y:S02]  /*4930*/  FMNMX.FTZ R2, R210, R2, !PT ;  /* 0x00000002d2027209 */ /* 0x000fe40007810000 */
[----:B------:R-:W-:-:S02]  /*4940*/  FMNMX.FTZ R173, R223, R173, !PT ;  /* 0x000000addfad7209 */ /* 0x000fc40007810000 */
[----:B------:R-:W-:Y:S02]  /*4950*/  FSEL R111, R23, -INF , P0 ;  /* 0xff800000176f7808 */ /* 0x000fe40000000000 */
[----:B------:R-:W-:Y:S02]  /*4960*/  ISETP.GT.AND P1, PT, R0, 0x48, PT ;  /* 0x000000480000780c */ /* 0x000fe40003f24270 */
[----:B------:R-:W-:Y:S02]  /*4970*/  FMNMX.FTZ R2, R96, R2, !PT ;  /* 0x0000000260027209 */ /* 0x000fe40007810000 */
[----:B------:R-:W-:Y:S02]  /*4980*/  FMNMX.FTZ R173, R100, R173, !PT ;  /* 0x000000ad64ad7209 */ /* 0x000fe40007810000 */
[----:B------:R-:W-:Y:S02]  /*4990*/  ISETP.GT.AND P0, PT, R0, 0x49, PT ;  /* 0x000000490000780c */ /* 0x000fe40003f04270 */
[----:B------:R-:W-:Y:S01]  /*49a0*/  FSEL R216, R38, -INF , P1 ;  /* 0xff80000026d87808 */ /* 0x000fe20000800000 */
[----:B------:R-:W1:Y:S01]  /*49b0*/  SHFL.BFLY PT, R3, R173, 0x2, 0x1f ;  /* 0x0c401f00ad037f89 */ /* 0x000e6200000e0000 */
[----:B------:R-:W-:-:S02]  /*49c0*/  FMNMX.FTZ R2, R111, R2, !PT ;  /* 0x000000026f027209 */ /* 0x000fc40007810000 */
[----:B------:R-:W-:Y:S02]  /*49d0*/  FSEL R109, R39, -INF , P0 ;  /* 0xff800000276d7808 */ /* 0x000fe40000000000 */
[----:B------:R-:W-:Y:S01]  /*49e0*/  ISETP.GT.AND P1, PT, R0, 0x50, PT ;  /* 0x000000500000780c */ /* 0x000fe20003f24270 */
[----:B------:R-:W-:Y:S01]  /*49f0*/  LDSM.16.MT88.4 R36, [R217+0x800] ;  /* 0x00080000d924783b */ /* 0x000fe20000004200 */
[----:B------:R-:W-:Y:S02]  /*4a00*/  FMNMX.FTZ R2, R216, R2, !PT ;  /* 0x00000002d8027209 */ /* 0x000fe40007810000 */
[----:B------:R-:W-:Y:S02]  /*4a10*/  ISETP.GT.AND P0, PT, R0, 0x51, PT ;  /* 0x000000510000780c */ /* 0x000fe40003f04270 */
[----:B------:R-:W-:Y:S02]  /*4a20*/  FSEL R103, R54, -INF , P1 ;  /* 0xff80000036677808 */ /* 0x000fe40000800000 */
[----:B------:R-:W-:-:S02]  /*4a30*/  FMNMX.FTZ R2, R109, R2, !PT ;  /* 0x000000026d027209 */ /* 0x000fc40007810000 */
[----:B------:R-:W-:Y:S02]  /*4a40*/  FSEL R108, R55, -INF , P0 ;  /* 0xff800000376c7808 */ /* 0x000fe40000000000 */
[C---:B------:R-:W-:Y:S01]  /*4a50*/  ISETP.GT.AND P1, PT, R0.reuse, 0x58, PT ;  /* 0x000000580000780c */ /* 0x040fe20003f24270 */
[----:B------:R-:W-:Y:S01]  /*4a60*/  LDSM.16.MT88.4 R52, [R218+0x3800] ;  /* 0x00380000da34783b */ /* 0x000fe20000004200 */
[----:B------:R-:W-:Y:S02]  /*4a70*/  FMNMX.FTZ R2, R103, R2, !PT ;  /* 0x0000000267027209 */ /* 0x000fe40007810000 */
[----:B------:R-:W-:Y:S02]  /*4a80*/  ISETP.GT.AND P0, PT, R0, 0x59, PT ;  /* 0x000000590000780c */ /* 0x000fe40003f04270 */
[----:B------:R-:W-:Y:S02]  /*4a90*/  FSEL R97, R46, -INF , P1 ;  /* 0xff8000002e617808 */ /* 0x000fe40000800000 */
[----:B------:R-:W-:-:S02]  /*4aa0*/  FMNMX.FTZ R0, R108, R2, !PT ;  /* 0x000000026c007209 */ /* 0x000fc40007810000 */
[----:B------:R-:W-:Y:S02]  /*4ab0*/  FSEL R98, R47, -INF , P0 ;  /* 0xff8000002f627808 */ /* 0x000fe40000000000 */
[----:B------:R-:W-:Y:S01]  /*4ac0*/  FMNMX.FTZ R0, R97, R0, !PT ;  /* 0x0000000061007209 */ /* 0x000fe20007810000 */
[----:B------:R-:W-:Y:S01]  /*4ad0*/  LDSM.16.MT88.4 R44, [R220] ;  /* 0x00000000dc2c783b */ /* 0x000fe20000004200 */
        /* <DEDUP_REMOVED lines=21> */
[----:B------:R-:W1:Y:S01]  /*4c30*/  LDSM.16.MT88.4 R4, [R217] ;  /* 0x00000000d904783b */ /* 0x000e620000004200 */
[----:B---3--:R-:W-:Y:S01]  /*4c40*/  FADD.FTZ R123, R71, R70 ;  /* 0x00000046477b7221 */ /* 0x008fe20000010000 */
[----:B------:R2:W3:Y:S02]  /*4c50*/  MUFU.EX2 R207, R3 ;  /* 0x0000000300cf7308 */ /* 0x0004e40000000800 */
[----:B--2---:R-:W-:Y:S01]  /*4c60*/  FFMA.FTZ R3, R10, c[0x0][0x2d0], -R2 ;  /* 0x0000b4000a037a23 */ /* 0x004fe20000010802 */
[----:B---3--:R-:W-:-:S05]  /*4c70*/  F2FP.BF16.PACK_AB R10, R206, R207 ;  /* 0x000000cfce0a723e */ /* 0x008fca00000010ff */
[----:B------:R2:W-:Y:S02]  /*4c80*/  MUFU.EX2 R209, R3 ;  /* 0x0000000300d17308 */ /* 0x0005e40000000800 */
[----:B--2---:R-:W-:-:S06]  /*4c90*/  FFMA.FTZ R3, R13, c[0x0][0x2d0], -R2 ;  /* 0x0000b4000d037a23 */ /* 0x004fcc0000010802 */
[----:B------:R2:W-:Y:S02]  /*4ca0*/  MUFU.EX2 R208, R3 ;  /* 0x0000000300d07308 */ /* 0x0005e40000000800 */
[----:B--2---:R-:W-:Y:S01]  /*4cb0*/  FFMA.FTZ R3, R8, c[0x0][0x2d0], -R0 ;  /* 0x0000b40008037a23 */ /* 0x004fe20000010800 */
[----:B------:R-:W-:-:S05]  /*4cc0*/  F2FP.BF16.PACK_AB R8, R70, R71 ;  /* 0x000000474608723e */ /* 0x000fca00000010ff */
[----:B------:R2:W-:Y:S02]  /*4cd0*/  MUFU.EX2 R69, R3 ;  /* 0x0000000300457308 */ /* 0x0005e40000000800 */
[----:B--2---:R-:W-:-:S06]  /*4ce0*/  FFMA.FTZ R3, R12, c[0x0][0x2d0], -R0 ;  /* 0x0000b4000c037a23 */ /* 0x004fcc0000010800 */
[----:B------:R2:W3:Y:S02]  /*4cf0*/  MUFU.EX2 R68, R3 ;  /* 0x0000000300447308 */ /* 0x0004e40000000800 */
[----:B--2---:R-:W-:Y:S01]  /*4d00*/  FFMA.FTZ R3, R11, c[0x0][0x2d0], -R0 ;  /* 0x0000b4000b037a23 */ /* 0x004fe20000010800 */
[----:B---3--:R-:W-:Y:S01]  /*4d10*/  F2FP.BF16.PACK_AB R9, R68, R69 ;  /* 0x000000454409723e */ /* 0x008fe200000010ff */
[----:B------:R-:W-:Y:S01]  /*4d20*/  FADD.FTZ R122, R69, R68 ;  /* 0x00000044457a7221 */ /* 0x000fe20000010000 */
[----:B------:R-:W-:-:S03]  /*4d30*/  MOV R68, R93 ;  /* 0x0000005d00447202 */ /* 0x000fc60000000f00 */
[----:B------:R2:W-:Y:S01]  /*4d40*/  MUFU.EX2 R174, R3 ;  /* 0x0000000300ae7308 */ /* 0x0005e20000000800 */
[----:B------:R-:W-:Y:S02]  /*4d50*/  IMAD.MOV.U32 R69, RZ, RZ, R92 ;  /* 0x000000ffff457224 */ /* 0x000fe400078e005c */
[----:B--2---:R-:W-:Y:S02]  /*4d60*/  FFMA.FTZ R3, R14, c[0x0][0x2d0], -R0 ;  /* 0x0000b4000e037a23 */ /* 0x004fe40000010800 */
[----:B------:R-:W2:Y:S03]  /*4d70*/  LDSM.16.MT88.4 R12, [R218] ;  /* 0x00000000da0c783b */ /* 0x000ea60000004200 */
[----:B------:R3:W4:Y:S02]  /*4d80*/  MUFU.EX2 R204, R3 ;  /* 0x0000000300cc7308 */ /* 0x0007240000000800 */
[----:B---3--:R-:W-:Y:S01]  /*4d90*/  FFMA.FTZ R3, R17, c[0x0][0x2d0], -R2 ;  /* 0x0000b40011037a23 */ /* 0x008fe20000010802 */
[----:B----4-:R-:W-:-:S05]  /*4da0*/  F2FP.BF16.PACK_AB R11, R204, R174 ;  /* 0x000000aecc0b723e */ /* 0x010fca00000010ff */
[----:B------:R3:W-:Y:S02]  /*4db0*/  MUFU.EX2 R110, R3 ;  /* 0x00000003006e7308 */ /* 0x0007e40000000800 */
[C---:B-1----:R-:W-:Y:S07]  /*4dc0*/  HMMA.16816.F32.BF16 R28, R8.reuse, R4, RZ ;  /* 0x00000004081c723c */ /* 0x042fee00000418ff */
[----:B------:R-:W-:Y:S01]  /*4dd0*/  F2FP.BF16.PACK_AB R4, R208, R209 ;  /* 0x000000d1d004723e */ /* 0x000fe200000010ff */
[----:B------:R-:W-:Y:S01]  /*4de0*/  HMMA.16816.F32.BF16 R20, R8, R6, RZ ;  /* 0x000000060814723c */ /* 0x000fe200000418ff */
[----:B---3--:R-:W-:-:S04]  /*4df0*/  FFMA.FTZ R3, R18, c[0x0][0x2d0], -R2 ;  /* 0x0000b40012037a23 */ /* 0x008fc80000010802 */
[----:B------:R1:W3:Y:S02]  /*4e00*/  MUFU.EX2 R101, R3 ;  /* 0x0000000300657308 */ /* 0x0002e40000000800 */
[----:B-1----:R-:W-:Y:S01]  /*4e10*/  FFMA.FTZ R3, R16, c[0x0][0x2d0], -R0 ;  /* 0x0000b40010037a23 */ /* 0x002fe20000010800 */
[----:B---3--:R-:W-:-:S05]  /*4e20*/  F2FP.BF16.PACK_AB R6, R101, R110 ;  /* 0x0000006e6506723e */ /* 0x008fca00000010ff */
[----:B------:R1:W-:Y:S02]  /*4e30*/  MUFU.EX2 R205, R3 ;  /* 0x0000000300cd7308 */ /* 0x0003e40000000800 */
[--C-:B-1----:R-:W-:Y:S02]  /*4e40*/  FFMA.FTZ R3, R19, c[0x0][0x2d0], -R0.reuse ;  /* 0x0000b40013037a23 */ /* 0x102fe40000010800 */
[C---:B--2---:R-:W-:Y:S04]  /*4e50*/  HMMA.16816.F32.BF16 R16, R8.reuse, R12, RZ ;  /* 0x0000000c0810723c */ /* 0x044fe800000418ff */
[----:B------:R1:W2:Y:S04]  /*4e60*/  MUFU.EX2 R175, R3 ;  /* 0x0000000300af7308 */ /* 0x0002a80000000800 */
[----:B------:R-:W-:Y:S01]  /*4e70*/  HMMA.16816.F32.BF16 R12, R8, R14, RZ ;  /* 0x0000000e080c723c */ /* 0x000fe200000418ff */
[----:B-1----:R-:W-:Y:S01]  /*4e80*/  FFMA.FTZ R3, R24, c[0x0][0x2d0], -R0 ;  /* 0x0000b40018037a23 */ /* 0x002fe20000010800 */
[----:B--2---:R-:W-:-:S03]  /*4e90*/  F2FP.BF16.PACK_AB R5, R175, R205 ;  /* 0x000000cdaf05723e */ /* 0x004fc600000010ff */
[----:B------:R1:W2:Y:S02]  /*4ea0*/  MUFU.EX2 R94, R3 ;  /* 0x00000003005e7308 */ /* 0x0002a40000000800 */
[----:B-1----:R-:W-:Y:S02]  /*4eb0*/  FFMA.FTZ R3, R25, c[0x0][0x2d0], -R0 ;  /* 0x0000b40019037a23 */ /* 0x002fe40000010800 */
[----:B------:R-:W-:Y:S01]  /*4ec0*/  HMMA.16816.F32.BF16 R24, R8, R40, RZ ;  /* 0x000000280818723c */ /* 0x000fe200000418ff */
[----:B--2---:R-:W-:-:S03]  /*4ed0*/  IMAD.MOV.U32 R70, RZ, RZ, R94 ;  /* 0x000000ffff467224 */ /* 0x004fc600078e005e */
[----:B------:R-:W1:Y:S02]  /*4ee0*/  MUFU.EX2 R102, R3 ;  /* 0x0000000300667308 */ /* 0x000e640000000800 */
[----:B-1----:R-:W-:Y:S01]  /*4ef0*/  F2FP.BF16.PACK_AB R7, R102, R94 ;  /* 0x0000005e6607723e */ /* 0x002fe200000010ff */
[----:B------:R-:W-:-:S05]  /*4f00*/  FFMA.FTZ R3, R76, c[0x0][0x2d0], -R2 ;  /* 0x0000b4004c037a23 */ /* 0x000fca0000010802 */
[----:B------:R1:W-:Y:S01]  /*4f10*/  MUFU.EX2 R121, R3 ;  /* 0x0000000300797308 */ /* 0x0003e20000000800 */
[C---:B------:R-:W-:Y:S08]  /*4f20*/  HMMA.16816.F32.BF16 R200, R4.reuse, R32, R16 ;  /* 0x0000002004c8723c */ /* 0x040ff00000041810 */
[----:B------:R-:W-:Y:S01]  /*4f30*/  HMMA.16816.F32.BF16 R88, R4, R36, R28 ;  /* 0x000000240458723c */ /* 0x000fe2000004181c */
[----:B------:R-:W2:Y:S01]  /*4f40*/  LDSM.16.MT88.4 R28, [R218+0x3000] ;  /* 0x00300000da1c783b */ /* 0x000ea20000004200 */
[----:B-1----:R-:W-:-:S06]  /*4f50*/  FFMA.FTZ R3, R79, c[0x0][0x2d0], -R2 ;  /* 0x0000b4004f037a23 */ /* 0x002fcc0000010802 */
[----:B------:R-:W-:Y:S01]  /*4f60*/  HMMA.16816.F32.BF16 R16, R8, R42, RZ ;  /* 0x0000002a0810723c */ /* 0x000fe200000418ff */
[----:B------:R-:W-:Y:S07]  /*4f70*/  LDSM.16.MT88.4 R40, [R221+0x3000] ;  /* 0x00300000dd28783b */ /* 0x000fee0000004200 */
[----:B------:R-:W-:Y:S01]  /*4f80*/  HMMA.16816.F32.BF16 R196, R4, R34, R12 ;  /* 0x0000002204c4723c */ /* 0x000fe2000004180c */
[----:B------:R-:W1:Y:S07]  /*4f90*/  LDSM.16.MT88.4 R32, [R217+0x3800] ;  /* 0x00380000d920783b */ /* 0x000e6e0000004200 */
[----:B------:R-:W-:Y:S08]  /*4fa0*/  HMMA.16816.F32.BF16 R12, R8, R44, RZ ;  /* 0x0000002c080c723c */ /* 0x000ff000000418ff */
[C---:B------:R-:W-:Y:S01]  /*4fb0*/  HMMA.16816.F32.BF16 R84, R4.reuse, R38, R20 ;  /* 0x000000260454723c */ /* 0x040fe20000041814 */
[----:B------:R-:W-:Y:S07]  /*4fc0*/  LDSM.16.MT88.4 R36, [R217+0x6000] ;  /* 0x00600000d924783b */ /* 0x000fee0000004200 */
        /* <DEDUP_REMOVED lines=9> */
[----:B--2---:R-:W-:Y:S08]  /*5060*/  HMMA.16816.F32.BF16 R12, R8, R28, RZ ;  /* 0x0000001c080c723c */ /* 0x004ff000000418ff */
[C---:B-1----:R-:W-:Y:S08]  /*5070*/  HMMA.16816.F32.BF16 R180, R4.reuse, R32, R20 ;  /* 0x0000002004b4723c */ /* 0x042ff00000041814 */
[----:B------:R-:W-:Y:S01]  /*5080*/  HMMA.16816.F32.BF16 R168, R4, R34, R16 ;  /* 0x0000002204a8723c */ /* 0x000fe20000041810 */
[----:B------:R-:W1:Y:S07]  /*5090*/  LDSM.16.MT88.4 R32, [R220+0x3800] ;  /* 0x00380000dc20783b */ /* 0x000e6e0000004200 */
[----:B------:R-:W-:Y:S08]  /*50a0*/  HMMA.16816.F32.BF16 R28, R8, R30, RZ ;  /* 0x0000001e081c723c */ /* 0x000ff000000418ff */
[----:B------:R-:W-:Y:S01]  /*50b0*/  HMMA.16816.F32.BF16 R184, R4, R62, R24 ;  /* 0x0000003e04b8723c */ /* 0x000fe20000041818 */
[----:B------:R-:W2:Y:S07]  /*50c0*/  LDSM.16.MT88.4 R60, [R217+0x6800] ;  /* 0x00680000d93c783b */ /* 0x000eae0000004200 */
[----:B------:R-:W-:Y:S08]  /*50d0*/  HMMA.16816.F32.BF16 R24, R8, R40, RZ ;  /* 0x000000280818723c */ /* 0x000ff000000418ff */
[----:B------:R-:W-:Y:S08]  /*50e0*/  HMMA.16816.F32.BF16 R164, R4, R52, R12 ;  /* 0x0000003404a4723c */ /* 0x000ff0000004180c */
[C---:B---3--:R-:W-:Y:S08]  /*50f0*/  HMMA.16816.F32.BF16 R16, R8.reuse, R44, RZ ;  /* 0x0000002c0810723c */ /* 0x048ff000000418ff */
[C---:B------:R-:W-:Y:S01]  /*5100*/  HMMA.16816.F32.BF16 R12, R8.reuse, R46, RZ ;  /* 0x0000002e080c723c */ /* 0x040fe200000418ff */
[----:B------:R-:W-:Y:S07]  /*5110*/  LDSM.16.MT88.4 R44, [R220+0x6000] ;  /* 0x00600000dc2c783b */ /* 0x000fee0000004200 */
[----:B------:R-:W-:Y:S01]  /*5120*/  HMMA.16816.F32.BF16 R20, R8, R42, RZ ;  /* 0x0000002a0814723c */ /* 0x000fe200000418ff */
[----:B------:R-:W-:Y:S07]  /*5130*/  LDSM.16.MT88.4 R40, [R218+0x6800] ;  /* 0x00680000da28783b */ /* 0x000fee0000004200 */
[----:B------:R-:W-:Y:S01]  /*5140*/  HMMA.16816.F32.BF16 R156, R4, R54, R28 ;  /* 0x00000036049c723c */ /* 0x000fe2000004181c */
[----:B------:R-:W3:Y:S07]  /*5150*/  LDSM.16.MT88.4 R52, [R221+0x6800] ;  /* 0x00680000dd34783b */ /* 0x000eee0000004200 */
[----:B------:R-:W-:Y:S08]  /*5160*/  HMMA.16816.F32.BF16 R28, R8, R36, RZ ;  /* 0x00000024081c723c */ /* 0x000ff000000418ff */
[----:B------:R-:W-:Y:S08]  /*5170*/  HMMA.16816.F32.BF16 R160, R4, R48, R24 ;  /* 0x0000003004a0723c */ /* 0x000ff00000041818 */
[----:B------:R-:W-:Y:S01]  /*5180*/  HMMA.16816.F32.BF16 R24, R8, R38, RZ ;  /* 0x000000260818723c */ /* 0x000fe200000418ff */
[----:B------:R-:W-:Y:S07]  /*5190*/  LDSM.16.MT88.4 R36, [R218+0x9000] ;  /* 0x00900000da24783b */ /* 0x000fee0000004200 */
[C---:B-1----:R-:W-:Y:S08]  /*51a0*/  HMMA.16816.F32.BF16 R152, R4.reuse, R32, R16 ;  /* 0x000000200498723c */ /* 0x042ff00000041810 */
[C---:B------:R-:W-:Y:S01]  /*51b0*/  HMMA.16816.F32.BF16 R144, R4.reuse, R34, R12 ;  /* 0x000000220490723c */ /* 0x040fe2000004180c */
[----:B------:R-:W1:Y:S07]  /*51c0*/  LDSM.16.MT88.4 R32, [R220+0x6800] ;  /* 0x00680000dc20783b */ /* 0x000e6e0000004200 */
[----:B------:R-:W-:Y:S08]  /*51d0*/  HMMA.16816.F32.BF16 R148, R4, R50, R20 ;  /* 0x000000320494723c */ /* 0x000ff00000041814 */
[C---:B------:R-:W-:Y:S08]  /*51e0*/  HMMA.16816.F32.BF16 R16, R8.reuse, R58, RZ ;  /* 0x0000003a0810723c */ /* 0x040ff000000418ff */
[C---:B------:R-:W-:Y:S07]  /*51f0*/  HMMA.16816.F32.BF16 R12, R8.reuse, R64, RZ ;  /* 0x00000040080c723c */ /* 0x040fee00000418ff */
[----:B------:R-:W-:Y:S01]  /*5200*/  MOV R65, R99 ;  /* 0x0000006300417202 */ /* 0x000fe20000000f00 */
[----:B------:R-:W-:Y:S08]  /*5210*/  HMMA.16816.F32.BF16 R20, R8, R56, RZ ;  /* 0x000000380814723c */ /* 0x000ff000000418ff */
[C---:B--2---:R-:W-:Y:S01]  /*5220*/  HMMA.16816.F32.BF16 R56, R4.reuse, R60, R28 ;  /* 0x0000003c0438723c */ /* 0x044fe2000004181c */
[----:B------:R-:W2:Y:S06]  /*5230*/  LDSM.16.MT88.4 R28, [R217+0x9000] ;  /* 0x00900000d91c783b */ /* 0x000eac0000004200 */
[----:B------:R-:W-:Y:S01]  /*5240*/  IMAD.MOV.U32 R61, RZ, RZ, R98 ;  /* 0x000000ffff3d7224 */ /* 0x000fe200078e0062 */
[C---:B------:R-:W-:Y:S01]  /*5250*/  HMMA.16816.F32.BF16 R140, R4.reuse, R62, R24 ;  /* 0x0000003e048c723c */ /* 0x040fe20000041818 */
[----:B------:R-:W-:Y:S01]  /*5260*/  IMAD.MOV.U32 R60, RZ, RZ, R97 ;  /* 0x000000ffff3c7224 */ /* 0x000fe200078e0061 */
[----:B------:R-:W4:Y:S01]  /*5270*/  LDSM.16.MT88.4 R24, [R217+0x9800] ;  /* 0x00980000d918783b */ /* 0x000f220000004200 */
[----:B------:R1:W1:Y:S04]  /*5280*/  MUFU.EX2 R63, R3 ;  /* 0x00000003003f7308 */ /* 0x0002680000000800 */
[----:B------:R-:W-:Y:S01]  /*5290*/  MOV R62, R96 ;  /* 0x00000060003e7202 */ /* 0x000fe20000000f00 */
[C---:B---3--:R-:W-:Y:S08]  /*52a0*/  HMMA.16816.F32.BF16 R136, R4.reuse, R52, R12 ;  /* 0x000000340488723c */ /* 0x048ff0000004180c */
[----:B------:R-:W-:Y:S01]  /*52b0*/  HMMA.16816.F32.BF16 R96, R4, R42, R16 ;  /* 0x0000002a0460723c */ /* 0x000fe20000041810 */
[----:B-1----:R-:W-:-:S04]  /*52c0*/  FFMA.FTZ R3, R78, c[0x0][0x2d0], -R2 ;  /* 0x0000b4004e037a23 */ /* 0x002fc80000010802 */
[----:B------:R1:W-:Y:S03]  /*52d0*/  MUFU.EX2 R222, R3 ;  /* 0x0000000300de7308 */ /* 0x0003e60000000800 */
[----:B------:R-:W-:Y:S08]  /*52e0*/  HMMA.16816.F32.BF16 R176, R4, R40, R20 ;  /* 0x0000002804b0723c */ /* 0x000ff00000041814 */
[----:B------:R-:W-:Y:S01]  /*52f0*/  HMMA.16816.F32.BF16 R16, R8, R44, RZ ;  /* 0x0000002c0810723c */ /* 0x000fe200000418ff */
[----:B-1----:R-:W-:-:S07]  /*5300*/  FFMA.FTZ R3, R77, c[0x0][0x2d0], -R2 ;  /* 0x0000b4004d037a23 */ /* 0x002fce0000010802 */
[C---:B------:R-:W-:Y:S01]  /*5310*/  HMMA.16816.F32.BF16 R12, R8.reuse, R46, RZ ;  /* 0x0000002e080c723c */ /* 0x040fe200000418ff */
[----:B------:R1:W-:Y:S07]  /*5320*/  MUFU.EX2 R64, R3 ;  /* 0x0000000300407308 */ /* 0x0003ee0000000800 */
[----:B------:R-:W-:Y:S07]  /*5330*/  HMMA.16816.F32.BF16 R20, R8, R66, RZ ;  /* 0x000000420814723c */ /* 0x000fee00000418ff */
[----:B------:R-:W-:Y:S01]  /*5340*/  IMAD.MOV.U32 R67, RZ, RZ, R111 ;  /* 0x000000ffff437224 */ /* 0x000fe200078e006f */
[----:B------:R-:W-:Y:S01]  /*5350*/  HMMA.16816.F32.BF16 R128, R4, R32, R16 ;  /* 0x000000200480723c */ /* 0x000fe20000041810 */
[----:B------:R-:W-:-:S02]  /*5360*/  IMAD.MOV.U32 R66, RZ, RZ, R110 ;  /* 0x000000ffff427224 */ /* 0x000fc400078e006e */
[----:B-1----:R-:W-:-:S04]  /*5370*/  FFMA.FTZ R3, R75, c[0x0][0x2d0], -R0 ;  /* 0x0000b4004b037a23 */ /* 0x002fc80000010800 */
[----:B------:R1:W-:Y:S01]  /*5380*/  MUFU.EX2 R120, R3 ;  /* 0x0000000300787308 */ /* 0x0003e20000000800 */
[C---:B------:R-:W-:Y:S01]  /*5390*/  HMMA.16816.F32.BF16 R124, R4.reuse, R34, R12 ;  /* 0x00000022047c723c */ /* 0x040fe2000004180c */
[----:B------:R-:W3:Y:S07]  /*53a0*/  LDSM.16.MT88.4 R32, [R218+0x9800] ;  /* 0x00980000da20783b */ /* 0x000eee0000004200 */
[----:B------:R-:W-:Y:S01]  /*53b0*/  HMMA.16816.F32.BF16 R132, R4, R54, R20 ;  /* 0x000000360484723c */ /* 0x000fe20000041814 */
[----:B-1----:R-:W-:-:S07]  /*53c0*/  FFMA.FTZ R3, R74, c[0x0][0x2d0], -R0 ;  /* 0x0000b4004a037a23 */ /* 0x002fce0000010800 */
[C---:B--2---:R-:W-:Y:S01]  /*53d0*/  HMMA.16816.F32.BF16 R20, R8.reuse, R28, RZ ;  /* 0x0000001c0814723c */ /* 0x044fe200000418ff */
[----:B------:R1:W2:Y:S06]  /*53e0*/  MUFU.EX2 R219, R3 ;  /* 0x0000000300db7308 */ /* 0x0002ac0000000800 */
[----:B------:R-:W-:Y:S01]  /*53f0*/  MOV R29, R109 ;  /* 0x0000006d001d7202 */ /* 0x000fe20000000f00 */
[----:B------:R-:W-:Y:S01]  /*5400*/  HMMA.16816.F32.BF16 R12, R8, R36, RZ ;  /* 0x00000024080c723c */ /* 0x000fe200000418ff */
[----:B------:R-:W-:-:S07]  /*5410*/  IMAD.MOV.U32 R28, RZ, RZ, R108 ;  /* 0x000000ffff1c7224 */ /* 0x000fce00078e006c */
[----:B------:R-:W-:Y:S01]  /*5420*/  HMMA.16816.F32.BF16 R16, R8, R30, RZ ;  /* 0x0000001e0810723c */ /* 0x000fe200000418ff */
[----:B-1----:R-:W-:-:S06]  /*5430*/  FFMA.FTZ R3, R73, c[0x0][0x2d0], -R0 ;  /* 0x0000b40049037a23 */ /* 0x002fcc0000010800 */
[----:B------:R-:W-:Y:S01]  /*5440*/  IMAD.MOV.U32 R31, RZ, RZ, R107 ;  /* 0x000000ffff1f7224 */ /* 0x000fe200078e006b */
[----:B----4-:R-:W-:Y:S01]  /*5450*/  HMMA.16816.F32.BF16 R116, R4, R24, R20 ;  /* 0x000000180474723c */ /* 0x010fe20000041814 */
[----:B------:R-:W1:Y:S01]  /*5460*/  LDSM.16.MT88.4 R20, [R221+0x9000] ;  /* 0x00900000dd14783b */ /* 0x000e620000004200 */
[----:B------:R-:W-:-:S05]  /*5470*/  MOV R30, R106 ;  /* 0x0000006a001e7202 */ /* 0x000fca0000000f00 */
[----:B------:R-:W-:Y:S01]  /*5480*/  IMAD.MOV.U32 R25, RZ, RZ, R104 ;  /* 0x000000ffff197224 */ /* 0x000fe200078e0068 */
[----:B---3--:R-:W-:Y:S01]  /*5490*/  HMMA.16816.F32.BF16 R108, R4, R32, R12 ;  /* 0x00000020046c723c */ /* 0x008fe2000004180c */
[----:B------:R-:W-:-:S06]  /*54a0*/  IMAD.MOV.U32 R24, RZ, RZ, R103 ;  /* 0x000000ffff187224 */ /* 0x000fcc00078e0067 */
[----:B------:R-:W-:Y:S01]  /*54b0*/  IMAD.MOV.U32 R33, RZ, RZ, R102 ;  /* 0x000000ffff217224 */ /* 0x000fe200078e0066 */
[----:B------:R-:W-:Y:S01]  /*54c0*/  HMMA.16816.F32.BF16 R12, R8, R38, RZ ;  /* 0x00000026080c723c */ /* 0x000fe200000418ff */
[----:B------:R-:W-:-:S07]  /*54d0*/  IMAD.MOV.U32 R32, RZ, RZ, R101 ;  /* 0x000000ffff207224 */ /* 0x000fce00078e0065 */
[----:B------:R-:W-:Y:S01]  /*54e0*/  HMMA.16816.F32.BF16 R112, R4, R26, R16 ;  /* 0x0000001a0470723c */ /* 0x000fe20000041810 */
[----:B------:R-:W3:Y:S01]  /*54f0*/  LDSM.16.MT88.4 R16, [R221+0x9800] ;  /* 0x00980000dd10783b */ /* 0x000ee20000004200 */
[----:B------:R4:W-:Y:S05]  /*5500*/  MUFU.EX2 R27, R3 ;  /* 0x00000003001b7308 */ /* 0x0009ea0000000800 */
[----:B------:R-:W-:-:S09]  /*5510*/  MOV R26, R105 ;  /* 0x00000069001a7202 */ /* 0x000fd20000000f00 */
[----:B------:R-:W-:Y:S01]  /*5520*/  HMMA.16816.F32.BF16 R104, R4, R34, R12 ;  /* 0x000000220468723c */ /* 0x000fe2000004180c */
[----:B----4-:R-:W-:-:S04]  /*5530*/  FFMA.FTZ R3, R72, c[0x0][0x2d0], -R0 ;  /* 0x0000b40048037a23 */ /* 0x010fc80000010800 */
[----:B------:R4:W2:Y:S02]  /*5540*/  MUFU.EX2 R71, R3 ;  /* 0x0000000300477308 */ /* 0x0008a40000000800 */
[----:B------:R-:W-:Y:S01]  /*5550*/  MOV R35, R100 ;  /* 0x0000006400237202 */ /* 0x000fe20000000f00 */
[----:B-1----:R-:W-:Y:S01]  /*5560*/  HMMA.16816.F32.BF16 R12, R8, R20, RZ ;  /* 0x00000014080c723c */ /* 0x002fe200000418ff */
[----:B------:R-:W-:Y:S02]  /*5570*/  IMAD.MOV.U32 R34, RZ, RZ, R95 ;  /* 0x000000ffff227224 */ /* 0x000fe400078e005f */
[----:B----4-:R-:W-:-:S04]  /*5580*/  IMAD.MOV.U32 R3, RZ, RZ, R65 ;  /* 0x000000ffff037224 */ /* 0x010fc800078e0041 */
[----:B------:R-:W-:Y:S11]  /*5590*/  FFMA.FTZ R3, R3, c[0x0][0x2d0], -R2 ;  /* 0x0000b40003037a23 */ /* 0x000ff60000010802 */
[----:B------:R-:W-:Y:S06]  /*55a0*/  @!UPT UIADD3 URZ, URZ, URZ, URZ ;  /* 0x0000003f3f3ff290 */ /* 0x000fec000fffe03f */
[----:B---3--:R-:W-:Y:S08]  /*55b0*/  HMMA.16816.F32.BF16 R100, R4, R16, R12 ;  /* 0x000000100464723c */ /* 0x008ff0000004180c */
        /* <DEDUP_REMOVED lines=15> */
[----:B------:R-:W-:-:S07]  /*56b0*/  F2FP.BF16.PACK_AB R7, R71, R27 ;  /* 0x0000001b4707723e */ /* 0x000fce00000010ff */
        /* <DEDUP_REMOVED lines=40> */
[----:B------:R-:W-:-:S02]  /*5940*/  IMAD.MOV.U32 R185, RZ, RZ, R186 ;  /* 0x000000ffffb97224 */ /* 0x000fc400078e00ba */
        /* <DEDUP_REMOVED lines=24> */
[----:B------:R-:W-:-:S02]  /*5ad0*/  MOV R129, R182 ;  /* 0x000000b600817202 */ /* 0x000fc40000000f00 */
[----:B------:R-:W-:Y:S02]  /*5ae0*/  MOV R128, R200 ;  /* 0x000000c800807202 */ /* 0x000fe40000000f00 */
        /* <DEDUP_REMOVED lines=10> */
[----:B------:R-:W-:-:S04]  /*5b90*/  IMAD.MOV.U32 R119, RZ, RZ, R194 ;  /* 0x000000ffff777224 */ /* 0x000fc800078e00c2 */
        /* <DEDUP_REMOVED lines=16> */
[----:B------:R-:W-:Y:S01]  /*5ca0*/  FADD.FTZ R5, R174, R122 ;  /* 0x0000007aae057221 */ /* 0x000fe20000010000 */
[----:B------:R-:W-:Y:S01]  /*5cb0*/  MOV R122, R129 ;  /* 0x00000081007a7202 */ /* 0x000fe20000000f00 */
[----:B------:R-:W-:Y:S02]  /*5cc0*/  MUFU.EX2 R106, R4 ;  /* 0x00000004006a7308 */ /* 0x000fe40000000800 */
[----:B------:R-:W-:Y:S02]  /*5cd0*/  FADD.FTZ R5, R204, R5 ;  /* 0x00000005cc057221 */ /* 0x000fe40000010000 */
[----:B-1----:R-:W-:-:S04]  /*5ce0*/  FFMA.FTZ R3, R214, c[0x0][0x2d0], -R2 ;  /* 0x0000b400d6037a23 */ /* 0x002fc80000010802 */
[----:B------:R1:W-:Y:S02]  /*5cf0*/  MUFU.EX2 R104, R3 ;  /* 0x0000000300687308 */ /* 0x0003e40000000800 */
[----:B-1----:R-:W-:Y:S02]  /*5d00*/  FADD.FTZ R3, R207, R123 ;  /* 0x0000007bcf037221 */ /* 0x002fe40000010000 */
[----:B------:R-:W-:Y:S02]  /*5d10*/  IMAD.MOV.U32 R123, RZ, RZ, R128 ;  /* 0x000000ffff7b7224 */ /* 0x000fe400078e0080 */
[----:B------:R-:W-:Y:S02]  /*5d20*/  FADD.FTZ R4, R206, R3 ;  /* 0x00000003ce047221 */ /* 0x000fe40000010000 */
[----:B------:R-:W-:Y:S02]  /*5d30*/  FFMA.FTZ R3, R213, c[0x0][0x2d0], -R0 ;  /* 0x0000b400d5037a23 */ /* 0x000fe40000010800 */
[----:B------:R-:W-:-:S02]  /*5d40*/  FADD.FTZ R4, R209, R4 ;  /* 0x00000004d1047221 */ /* 0x000fc40000010000 */
        /* <DEDUP_REMOVED lines=10> */
[----:B------:R-:W-:Y:S01]  /*5df0*/  FADD.FTZ R93, R175, R3 ;  /* 0x00000003af5d7221 */ /* 0x000fe20000010000 */
[----:B------:R-:W-:-:S04]  /*5e00*/  MOV R175, R6 ;  /* 0x0000000600af7202 */ /* 0x000fc80000000f00 */
        /* <DEDUP_REMOVED lines=13> */
[----:B------:R-:W-:Y:S02]  /*5ee0*/  IMAD.MOV.U32 R45, RZ, RZ, R191 ;  /* 0x000000ffff2d7224 */ /* 0x000fe400078e00bf */
[----:B------:R-:W-:-:S05]  /*5ef0*/  IMAD.MOV.U32 R44, RZ, RZ, R197 ;  /* 0x000000ffff2c7224 */ /* 0x000fca00078e00c5 */
        /* <DEDUP_REMOVED lines=9> */
[----:B------:R-:W-:Y:S01]  /*5f90*/  MOV R80, R185 ;  /* 0x000000b900507202 */ /* 0x000fe20000000f00 */
[----:B------:R-:W-:Y:S01]  /*5fa0*/  HMMA.16816.F32.BF16 R204, R4, R10, R40 ;  /* 0x0000000a04cc723c */ /* 0x000fe20000041828 */
[----:B------:R-:W1:Y:S01]  /*5fb0*/  LDSM.16.MT88.4 R8, [R220+0x1800] ;  /* 0x00180000dc08783b */ /* 0x000e620000004200 */
[----:B------:R-:W-:Y:S01]  /*5fc0*/  IMAD.MOV.U32 R81, RZ, RZ, R186 ;  /* 0x000000ffff517224 */ /* 0x000fe200078e00ba */
[----:B------:R-:W-:Y:S01]  /*5fd0*/  MOV R83, R196 ;  /* 0x000000c400537202 */ /* 0x000fe20000000f00 */
[----:B------:R-:W-:-:S03]  /*5fe0*/  IMAD.MOV.U32 R82, RZ, RZ, R187 ;  /* 0x000000ffff527224 */ /* 0x000fc600078e00bb */
[----:B------:R-:W-:Y:S01]  /*5ff0*/  MOV R41, R3 ;  /* 0x0000000300297202 */ /* 0x000fe20000000f00 */
[----:B------:R-:W-:Y:S02]  /*6000*/  IMAD.MOV.U32 R43, RZ, RZ, R184 ;  /* 0x000000ffff2b7224 */ /* 0x000fe400078e00b8 */
[----:B------:R-:W-:Y:S02]  /*6010*/  IMAD.MOV.U32 R3, RZ, RZ, R199 ;  /* 0x000000ffff037224 */ /* 0x000fe400078e00c7 */
[----:B------:R-:W-:Y:S02]  /*6020*/  IMAD.MOV.U32 R42, RZ, RZ, R131 ;  /* 0x000000ffff2a7224 */ /* 0x000fe400078e0083 */
[----:B------:R-:W-:Y:S02]  /*6030*/  IMAD.MOV.U32 R40, RZ, RZ, R48 ;  /* 0x000000ffff287224 */ /* 0x000fe400078e0030 */
[----:B------:R-:W-:Y:S01]  /*6040*/  FFMA.FTZ R3, R3, c[0x0][0x2d0], -R2 ;  /* 0x0000b40003037a23 */ /* 0x000fe20000010802 */
[C---:B-1----:R-:W-:Y:S07]  /*6050*/  HMMA.16816.F32.BF16 R200, R4.reuse, R8, R76 ;  /* 0x0000000804c8723c */ /* 0x042fee000004184c */
[----:B------:R-:W-:Y:S01]  /*6060*/  MOV R76, R124 ;  /* 0x0000007c004c7202 */ /* 0x000fe20000000f00 */
[----:B------:R-:W-:Y:S01]  /*6070*/  HMMA.16816.F32.BF16 R188, R4, R10, R36 ;  /* 0x0000000a04bc723c */ /* 0x000fe20000041824 */
[----:B------:R-:W1:Y:S01]  /*6080*/  LDSM.16.MT88.4 R8, [R217+0x4800] ;  /* 0x00480000d908783b */ /* 0x000e620000004200 */
[----:B------:R-:W-:Y:S01]  /*6090*/  IMAD.MOV.U32 R77, RZ, RZ, R116 ;  /* 0x000000ffff4d7224 */ /* 0x000fe200078e0074 */
[----:B------:R-:W-:Y:S01]  /*60a0*/  MOV R79, R49 ;  /* 0x00000031004f7202 */ /* 0x000fe20000000f00 */
[----:B------:R-:W-:-:S03]  /*60b0*/  IMAD.MOV.U32 R78, RZ, RZ, R50 ;  /* 0x000000ffff4e7224 */ /* 0x000fc600078e0032 */
[----:B------:R-:W-:Y:S02]  /*60c0*/  IMAD.MOV.U32 R39, RZ, RZ, R125 ;  /* 0x000000ffff277224 */ /* 0x000fe400078e007d */
[----:B------:R-:W-:Y:S02]  /*60d0*/  IMAD.MOV.U32 R38, RZ, RZ, R126 ;  /* 0x000000ffff267224 */ /* 0x000fe400078e007e */
        /* <DEDUP_REMOVED lines=35> */
[----:B------:R-:W-:Y:S01]  /*6310*/  MOV R97, R42 ;  /* 0x0000002a00617202 */ /* 0x000fe20000000f00 */
[----:B------:R-:W-:Y:S02]  /*6320*/  IMAD.MOV.U32 R96, RZ, RZ, R43 ;  /* 0x000000ffff607224 */ /* 0x000fe400078e002b */
        /* <DEDUP_REMOVED lines=26> */
[----:B------:R-:W-:Y:S02]  /*64d0*/  IMAD.MOV.U32 R178, RZ, RZ, R174 ;  /* 0x000000ffffb27224 */ /* 0x000fe400078e00ae */
[----:B------:R2:W-:Y:S01]  /*64e0*/  MUFU.EX2 R174, R3 ;  /* 0x0000000300ae7308 */ /* 0x0005e20000000800 */
[C---:B-1----:R-:W-:Y:S07]  /*64f0*/  HMMA.16816.F32.BF16 R68, R4.reuse, R8, R164 ;  /* 0x000000080444723c */ /* 0x042fee00000418a4 */
[----:B------:R-:W-:Y:S01]  /*6500*/  MOV R167, R145 ;  /* 0x0000009100a77202 */ /* 0x000fe20000000f00 */
[----:B------:R-:W-:Y:S01]  /*6510*/  HMMA.16816.F32.BF16 R56, R4, R10, R140 ;  /* 0x0000000a0438723c */ /* 0x000fe2000004188c */
[----:B------:R-:W1:Y:S01]  /*6520*/  LDSM.16.MT88.4 R8, [R217+0xa800] ;  /* 0x00a80000d908783b */ /* 0x000e620000004200 */
[----:B--2---:R-:W-:-:S02]  /*6530*/  FFMA.FTZ R3, R144, c[0x0][0x2d0], -R2 ;  /* 0x0000b40090037a23 */ /* 0x004fc40000010802 */
        /* <DEDUP_REMOVED lines=8> */
[C---:B-1----:R-:W-:Y:S08]  /*65c0*/  HMMA.16816.F32.BF16 R44, R4.reuse, R8, R160 ;  /* 0x00000008042c723c */ /* 0x042ff000000418a0 */
[----:B------:R-:W-:Y:S01]  /*65d0*/  HMMA.16816.F32.BF16 R32, R4, R10, R136 ;  /* 0x0000000a0420723c */ /* 0x000fe20000041888 */
[----:B------:R-:W1:Y:S01]  /*65e0*/  LDSM.16.MT88.4 R8, [R218+0xa800] ;  /* 0x00a80000da08783b */ /* 0x000e620000004200 */
[----:B------:R2:W-:Y:S01]  /*65f0*/  MUFU.EX2 R177, R3 ;  /* 0x0000000300b17308 */ /* 0x0005e20000000800 */
[----:B------:R-:W-:Y:S01]  /*6600*/  IMAD.MOV.U32 R96, RZ, RZ, R97 ;  /* 0x000000ffff607224 */ /* 0x000fe200078e0061 */
[----:B------:R-:W-:Y:S01]  /*6610*/  MOV R97, R98 ;  /* 0x0000006200617202 */ /* 0x000fe20000000f00 */
[----:B------:R-:W-:-:S02]  /*6620*/  IMAD.MOV.U32 R98, RZ, RZ, R99 ;  /* 0x000000ffff627224 */ /* 0x000fc400078e0063 */
[----:B------:R-:W-:Y:S02]  /*6630*/  IMAD.MOV.U32 R99, RZ, RZ, R176 ;  /* 0x000000ffff637224 */ /* 0x000fe400078e00b0 */
[----:B------:R-:W-:Y:S02]  /*6640*/  IMAD.MOV.U32 R176, RZ, RZ, R178 ;  /* 0x000000ffffb07224 */ /* 0x000fe400078e00b2 */
[----:B------:R-:W-:Y:S01]  /*6650*/  IMAD.MOV.U32 R178, RZ, RZ, R16 ;  /* 0x000000ffffb27224 */ /* 0x000fe200078e0010 */
[----:B------:R-:W-:Y:S01]  /*6660*/  MOV R16, R223 ;  /* 0x000000df00107202 */ /* 0x000fe20000000f00 */
[--C-:B------:R-:W-:Y:S01]  /*6670*/  FFMA.FTZ R26, R26, c[0x0][0x2d0], -R2.reuse ;  /* 0x0000b4001a1a7a23 */ /* 0x100fe20000010802 */
[----:B------:R3:W5:Y:S01]  /*6680*/  LDL.LU R223, [R1+0xa4] ;  /* 0x0000a40001df7983 */ /* 0x0007620000300800 */
        /* <DEDUP_REMOVED lines=10> */
[----:B------:R-:W-:Y:S01]  /*6730*/  IMAD.MOV.U32 R169, RZ, RZ, R170 ;  /* 0x000000ffffa97224 */ /* 0x000fe200078e00aa */
[C---:B-1----:R-:W-:Y:S08]  /*6740*/  HMMA.16816.F32.BF16 R64, R4.reuse, R8, R152 ;  /* 0x000000080440723c */ /* 0x042ff00000041898 */
[----:B------:R-:W-:Y:S01]  /*6750*/  HMMA.16816.F32.BF16 R52, R4, R10, R100 ;  /* 0x0000000a0434723c */ /* 0x000fe20000041864 */
[----:B------:R-:W1:Y:S01]  /*6760*/  LDSM.16.MT88.4 R8, [R220+0xa800] ;  /* 0x00a80000dc08783b */ /* 0x000e620000004200 */
[----:B------:R-:W-:Y:S01]  /*6770*/  IMAD.MOV.U32 R170, RZ, RZ, R171 ;  /* 0x000000ffffaa7224 */ /* 0x000fe200078e00ab */
[----:B------:R-:W-:Y:S01]  /*6780*/  MOV R171, R176 ;  /* 0x000000b000ab7202 */ /* 0x000fe20000000f00 */
[----:B------:R-:W-:-:S02]  /*6790*/  IMAD.MOV.U32 R176, RZ, RZ, R178 ;  /* 0x000000ffffb07224 */ /* 0x000fc400078e00b2 */
[----:B------:R2:W-:Y:S02]  /*67a0*/  MUFU.EX2 R178, R3 ;  /* 0x0000000300b27308 */ /* 0x0005e40000000800 */
[----:B--2---:R-:W-:Y:S02]  /*67b0*/  FFMA.FTZ R3, R167, c[0x0][0x2d0], -R2 ;  /* 0x0000b400a7037a23 */ /* 0x004fe40000010802 */
        /* <DEDUP_REMOVED lines=14> */
[----:B------:R-:W1:Y:S01]  /*68a0*/  LDSM.16.MT88.4 R12, [R221+0x2000] ;  /* 0x00200000dd0c783b */ /* 0x000e620000004200 */
[----:B------:R2:W4:Y:S01]  /*68b0*/  MUFU.EX2 R136, R3 ;  /* 0x0000000300887308 */ /* 0x0005220000000800 */
[----:B------:R-:W-:-:S02]  /*68c0*/  IMAD.MOV.U32 R144, RZ, RZ, R146 ;  /* 0x000000ffff907224 */ /* 0x000fc400078e0092 */
[----:B------:R-:W-:Y:S01]  /*68d0*/  IMAD.MOV.U32 R146, RZ, RZ, R168 ;  /* 0x000000ffff927224 */ /* 0x000fe200078e00a8 */
[----:B------:R-:W-:Y:S01]  /*68e0*/  MOV R168, R170 ;  /* 0x000000aa00a87202 */ /* 0x000fe20000000f00 */
[----:B------:R-:W-:Y:S01]  /*68f0*/  IMAD.MOV.U32 R122, RZ, RZ, R222 ;  /* 0x000000ffff7a7224 */ /* 0x000fe200078e00de */
[----:B------:R-:W-:Y:S01]  /*6900*/  HMMA.16816.F32.BF16 R40, R4, R8, R148 ;  /* 0x000000080428723c */ /* 0x000fe20000041894 */
[----:B------:R-:W-:Y:S01]  /*6910*/  IMAD.MOV.U32 R170, RZ, RZ, R176 ;  /* 0x000000ffffaa7224 */ /* 0x000fe200078e00b0 */
[----:B------:R-:W1:Y:S01]  /*6920*/  LDSM.16.MT88.4 R8, [R217+0x2000] ;  /* 0x00200000d908783b */ /* 0x000e620000004200 */
[----:B------:R-:W-:Y:S02]  /*6930*/  IMAD.MOV.U32 R176, RZ, RZ, R175 ;  /* 0x000000ffffb07224 */ /* 0x000fe400078e00af */
[----:B------:R-:W-:Y:S01]  /*6940*/  FFMA.FTZ R25, R25, c[0x0][0x2d0], -R2 ;  /* 0x0000b40019197a23 */ /* 0x000fe20000010802 */
[----:B------:R3:W5:Y:S01]  /*6950*/  LDL.LU R222, [R1+0xa0] ;  /* 0x0000a00001de7983 */ /* 0x0007620000300800 */
[----:B------:R-:W-:-:S02]  /*6960*/  FFMA.FTZ R4, R166, c[0x0][0x2d0], -R0 ;  /* 0x0000b400a6047a23 */ /* 0x000fc40000010800 */
[----:B--2---:R-:W-:Y:S02]  /*6970*/  FFMA.FTZ R3, R167, c[0x0][0x2d0], -R0 ;  /* 0x0000b400a7037a23 */ /* 0x004fe40000010800 */
[----:B------:R-:W-:Y:S01]  /*6980*/  IMAD.MOV.U32 R167, RZ, RZ, R145 ;  /* 0x000000ffffa77224 */ /* 0x000fe200078e0091 */
[----:B------:R-:W-:Y:S01]  /*6990*/  MOV R145, R147 ;  /* 0x0000009300917202 */ /* 0x000fe20000000f00 */
[----:B------:R-:W-:Y:S01]  /*69a0*/  IMAD.MOV.U32 R147, RZ, RZ, R169 ;  /* 0x000000ffff937224 */ /* 0x000fe200078e00a9 */
[----:B------:R-:W-:Y:S01]  /*69b0*/  MOV R166, R144 ;  /* 0x0000009000a67202 */ /* 0x000fe20000000f00 */
        /* <DEDUP_REMOVED lines=11> */
[----:B------:R2:W-:Y:S01]  /*6a70*/  MUFU.EX2 R175, R3 ;  /* 0x0000000300af7308 */ /* 0x0005e20000000800 */
[----:B------:R-:W-:Y:S02]  /*6a80*/  IMAD.MOV.U32 R147, RZ, RZ, R169 ;  /* 0x000000ffff937224 */ /* 0x000fe400078e00a9 */
[----:B------:R-:W-:Y:S01]  /*6a90*/  IMAD.MOV.U32 R169, RZ, RZ, R171 ;  /* 0x000000ffffa97224 */ /* 0x000fe200078e00ab */
[----:B------:R-:W-:Y:S01]  /*6aa0*/  MOV R171, R16 ;  /* 0x0000001000ab7202 */ /* 0x000fe20000000f00 */
[----:B------:R-:W-:-:S03]  /*6ab0*/  IMAD.MOV.U32 R16, RZ, RZ, R122 ;  /* 0x000000ffff107224 */ /* 0x000fc600078e007a */
[----:B------:R1:W1:Y:S01]  /*6ac0*/  MUFU.EX2 R176, R4 ;  /* 0x0000000400b07308 */ /* 0x0002620000000800 */
[----:B------:R-:W-:Y:S02]  /*6ad0*/  IMAD.MOV.U32 R122, RZ, RZ, R252 ;  /* 0x000000ffff7a7224 */ /* 0x000fe400078e00fc */
[----:B------:R-:W-:Y:S02]  /*6ae0*/  FADD.FTZ R5, R179, R93 ;  /* 0x0000005db3057221 */ /* 0x000fe40000010000 */
[----:B--2---:R-:W-:-:S04]  /*6af0*/  FFMA.FTZ R3, R216, c[0x0][0x2d0], -R0 ;  /* 0x0000b400d8037a23 */ /* 0x004fc80000010800 */
[----:B------:R-:W-:Y:S01]  /*6b00*/  MUFU.EX2 R252, R3 ;  /* 0x0000000300fc7308 */ /* 0x000fe20000000800 */
[----:B-1----:R-:W-:-:S07]  /*6b10*/  FFMA.FTZ R4, R166, c[0x0][0x2d0], -R0 ;  /* 0x0000b400a6047a23 */ /* 0x002fce0000010800 */
[----:B------:R1:W2:Y:S01]  /*6b20*/  MUFU.EX2 R179, R4 ;  /* 0x0000000400b37308 */ /* 0x0002a20000000800 */
[--C-:B------:R-:W-:Y:S02]  /*6b30*/  FFMA.FTZ R24, R24, c[0x0][0x2d0], -R2.reuse ;  /* 0x0000b40018187a23 */ /* 0x100fe40000010802 */
[----:B------:R-:W-:Y:S01]  /*6b40*/  FFMA.FTZ R23, R23, c[0x0][0x2d0], -R2 ;  /* 0x0000b40017177a23 */ /* 0x000fe20000010802 */
[----:B----4-:R-:W-:Y:S01]  /*6b50*/  F2FP.BF16.PACK_AB R6, R136, R178 ;  /* 0x000000b28806723e */ /* 0x010fe200000010ff */
[----:B------:R-:W-:Y:S01]  /*6b60*/  FADD.FTZ R2, R144, R5 ;  /* 0x0000000590027221 */ /* 0x000fe20000010000 */
[----:B------:R-:W-:Y:S02]  /*6b70*/  F2FP.BF16.PACK_AB R5, R176, R175 ;  /* 0x000000afb005723e */ /* 0x000fe400000010ff */
[----:B-1----:R-:W-:Y:S02]  /*6b80*/  F2FP.BF16.PACK_AB R4, R177, R174 ;  /* 0x000000aeb104723e */ /* 0x002fe400000010ff */
[----:B--2---:R-:W-:-:S07]  /*6b90*/  F2FP.BF16.PACK_AB R7, R179, R252 ;  /* 0x000000fcb307723e */ /* 0x004fce00000010ff */
[C---:B------:R-:W-:Y:S08]  /*6ba0*/  HMMA.16816.F32.BF16 R140, R4.reuse, R12, R208 ;  /* 0x0000000c048c723c */ /* 0x040ff000000418d0 */
[----:B------:R-:W-:Y:S01]  /*6bb0*/  HMMA.16816.F32.BF16 R100, R4, R14, R204 ;  /* 0x0000000e0464723c */ /* 0x000fe200000418cc */
[----:B------:R-:W1:Y:S01]  /*6bc0*/  LDSM.16.MT88.4 R12, [R218+0x5000] ;  /* 0x00500000da0c783b */ /* 0x000e620000004200 */
[----:B------:R-:W-:-:S02]  /*6bd0*/  FADD.FTZ R3, R165, R92 ;  /* 0x0000005ca5037221 */ /* 0x000fc40000010000 */
[----:B------:R-:W-:Y:S02]  /*6be0*/  IMAD.MOV.U32 R166, RZ, RZ, R146 ;  /* 0x000000ffffa67224 */ /* 0x000fe400078e0092 */
[----:B------:R-:W-:Y:S01]  /*6bf0*/  IMAD.MOV.U32 R165, RZ, RZ, R147 ;  /* 0x000000ffffa57224 */ /* 0x000fe200078e0093 */
[----:B------:R-:W-:Y:S01]  /*6c00*/  MOV R147, R170 ;  /* 0x000000aa00937202 */ /* 0x000fe20000000f00 */
[----:B------:R-:W-:Y:S01]  /*6c10*/  IMAD.MOV.U32 R146, RZ, RZ, R171 ;  /* 0x000000ffff927224 */ /* 0x000fe200078e00ab */
[----:B------:R-:W-:Y:S01]  /*6c20*/  MOV R171, R95 ;  /* 0x0000005f00ab7202 */ /* 0x000fe20000000f00 */
[----:B------:R-:W-:Y:S01]  /*6c30*/  IMAD.MOV.U32 R170, RZ, RZ, R94 ;  /* 0x000000ffffaa7224 */ /* 0x000fe200078e005e */
[C---:B------:R-:W-:Y:S08]  /*6c40*/  HMMA.16816.F32.BF16 R180, R4.reuse, R8, R180 ;  /* 0x0000000804b4723c */ /* 0x040ff000000418b4 */
[----:B------:R-:W-:Y:S01]  /*6c50*/  HMMA.16816.F32.BF16 R92, R4, R10, R192 ;  /* 0x0000000a045c723c */ /* 0x000fe200000418c0 */
[----:B------:R-:W2:Y:S01]  /*6c60*/  LDSM.16.MT88.4 R8, [R220+0x2000] ;  /* 0x00200000dc08783b */ /* 0x000ea20000004200 */
[----:B------:R-:W-:Y:S01]  /*6c70*/  FADD.FTZ R3, R167, R3 ;  /* 0x00000003a7037221 */ /* 0x000fe20000010000 */
[----:B------:R-:W-:Y:S01]  /*6c80*/  MOV R167, R145 ;  /* 0x0000009100a77202 */ /* 0x000fe20000000f00 */
[----:B------:R-:W-:-:S02]  /*6c90*/  IMAD.MOV.U32 R163, RZ, RZ, R18 ;  /* 0x000000ffffa37224 */ /* 0x000fc400078e0012 */
[----:B------:R-:W-:Y:S01]  /*6ca0*/  IMAD.MOV.U32 R164, RZ, RZ, R19 ;  /* 0x000000ffffa47224 */ /* 0x000fe200078e0013 */
[----:B------:R-:W-:Y:S01]  /*6cb0*/  MOV R162, R166 ;  /* 0x000000a600a27202 */ /* 0x000fe20000000f00 */
[----:B------:R-:W-:Y:S01]  /*6cc0*/  IMAD.MOV.U32 R137, RZ, RZ, R167 ;  /* 0x000000ffff897224 */ /* 0x000fe200078e00a7 */
[----:B------:R-:W-:Y:S01]  /*6cd0*/  MOV R139, R163 ;  /* 0x000000a3008b7202 */ /* 0x000fe20000000f00 */
[----:B------:R-:W-:Y:S02]  /*6ce0*/  IMAD.MOV.U32 R138, RZ, RZ, R164 ;  /* 0x000000ffff8a7224 */ /* 0x000fe400078e00a4 */
[----:B------:R-:W-:Y:S02]  /*6cf0*/  IMAD.MOV.U32 R163, RZ, RZ, R165 ;  /* 0x000000ffffa37224 */ /* 0x000fe400078e00a5 */
        /* <DEDUP_REMOVED lines=8> */
[----:B------:R-:W-:Y:S01]  /*6d80*/  IMAD.MOV.U32 R145, RZ, RZ, R16 ;  /* 0x000000ffff917224 */ /* 0x000fe200078e0010 */
[----:B------:R-:W-:-:S02]  /*6d90*/  MOV R144, R17 ;  /* 0x0000001100907202 */ /* 0x000fc40000000f00 */
[----:B------:R-:W1:Y:S04]  /*6da0*/  LDSM.16.MT88.4 R16, [R218+0x2000] ;  /* 0x00200000da10783b */ /* 0x000e680000004200 */
[C---:B--2---:R-:W-:Y:S08]  /*6db0*/  HMMA.16816.F32.BF16 R116, R4.reuse, R8, R116 ;  /* 0x000000080474723c */ /* 0x044ff00000041874 */
[----:B------:R-:W-:Y:S01]  /*6dc0*/  HMMA.16816.F32.BF16 R108, R4, R10, R108 ;  /* 0x0000000a046c723c */ /* 0x000fe2000004186c */
[----:B------:R-:W2:Y:S07]  /*6dd0*/  LDSM.16.MT88.4 R8, [R218+0x8000] ;  /* 0x00800000da08783b */ /* 0x000eae0000004200 */
[----:B------:R-:W-:Y:S01]  /*6de0*/  MOV R153, R12 ;  /* 0x0000000c00997202 */ /* 0x000fe20000000f00 */
[----:B------:R-:W-:Y:S01]  /*6df0*/  IMAD.MOV.U32 R152, RZ, RZ, R13 ;  /* 0x000000ffff987224 */ /* 0x000fe200078e000d */
[----:B------:R-:W-:Y:S01]  /*6e00*/  MOV R60, R15 ;  /* 0x0000000f003c7202 */ /* 0x000fe20000000f00 */
[----:B------:R-:W-:-:S02]  /*6e10*/  IMAD.MOV.U32 R61, RZ, RZ, R14 ;  /* 0x000000ffff3d7224 */ /* 0x000fc400078e000e */
[----:B------:R-:W4:Y:S01]  /*6e20*/  LDSM.16.MT88.4 R12, [R220+0x8000] ;  /* 0x00800000dc0c783b */ /* 0x000f220000004200 */
[C---:B-1----:R-:W-:Y:S08]  /*6e30*/  HMMA.16816.F32.BF16 R132, R4.reuse, R16, R96 ;  /* 0x000000100484723c */ /* 0x042ff00000041860 */
[C---:B------:R-:W-:Y:S01]  /*6e40*/  HMMA.16816.F32.BF16 R96, R4.reuse, R18, R212 ;  /* 0x000000120460723c */ /* 0x040fe200000418d4 */
[----:B------:R-:W1:Y:S07]  /*6e50*/  LDSM.16.MT88.4 R16, [R217+0x5000] ;  /* 0x00500000d910783b */ /* 0x000e6e0000004200 */
[C---:B--2---:R-:W-:Y:S08]  /*6e60*/  HMMA.16816.F32.BF16 R212, R4.reuse, R8, R48 ;  /* 0x0000000804d4723c */ /* 0x044ff00000041830 */
[C---:B------:R-:W-:Y:S01]  /*6e70*/  HMMA.16816.F32.BF16 R204, R4.reuse, R10, R36 ;  /* 0x0000000a04cc723c */ /* 0x040fe20000041824 */
[----:B------:R-:W-:Y:S01]  /*6e80*/  IMAD.MOV.U32 R123, RZ, RZ, R219 ;  /* 0x000000ffff7b7224 */ /* 0x000fe200078e00db */
[----:B------:R-:W-:Y:S01]  /*6e90*/  MOV R160, R157 ;  /* 0x0000009d00a07202 */ /* 0x000fe20000000f00 */
[----:B------:R-:W-:Y:S01]  /*6ea0*/  IMAD.MOV.U32 R161, RZ, RZ, R156 ;  /* 0x000000ffffa17224 */ /* 0x000fe200078e009c */
[----:B------:R3:W5:Y:S04]  /*6eb0*/  LDL.LU R219, [R1+0x9c] ;  /* 0x00009c0001db7983 */ /* 0x0007680000300800 */
[----:B----4-:R-:W-:Y:S01]  /*6ec0*/  HMMA.16816.F32.BF16 R48, R4, R12, R68 ;  /* 0x0000000c0430723c */ /* 0x010fe20000041844 */
[----:B------:R-:W-:Y:S01]  /*6ed0*/  IMAD.MOV.U32 R155, RZ, RZ, R158 ;  /* 0x000000ffff9b7224 */ /* 0x000fe200078e009e */
[----:B------:R3:W5:Y:S01]  /*6ee0*/  LDL.LU R216, [R1+0x98] ;  /* 0x0000980001d87983 */ /* 0x0007620000300800 */
[----:B------:R-:W-:-:S03]  /*6ef0*/  IMAD.MOV.U32 R154, RZ, RZ, R159 ;  /* 0x000000ffff9a7224 */ /* 0x000fc600078e009f */
[----:B------:R-:W-:Y:S02]  /*6f00*/  LDSM.16.MT88.4 R8, [R217+0xb000] ;  /* 0x00b00000d908783b */ /* 0x000fe40000004200 */
[C---:B------:R-:W-:Y:S02]  /*6f10*/  HMMA.16816.F32.BF16 R36, R4.reuse, R14, R56 ;  /* 0x0000000e0424723c */ /* 0x040fe40000041838 */
[----:B------:R-:W2:Y:S01]  /*6f20*/  LDSM.16.MT88.4 R12, [R221+0xb000] ;  /* 0x00b00000dd0c783b */ /* 0x000ea20000004200 */
[--C-:B------:R-:W-:Y:S02]  /*6f30*/  FFMA.FTZ R22, R22, c[0x0][0x2d0], -R0.reuse ;  /* 0x0000b40016167a23 */ /* 0x100fe40000010800 */
[--C-:B------:R-:W-:Y:S02]  /*6f40*/  FFMA.FTZ R21, R21, c[0x0][0x2d0], -R0.reuse ;  /* 0x0000b40015157a23 */ /* 0x100fe40000010800 */
[--C-:B------:R-:W-:Y:S02]  /*6f50*/  FFMA.FTZ R20, R20, c[0x0][0x2d0], -R0.reuse ;  /* 0x0000b40014147a23 */ /* 0x100fe40000010800 */
[----:B------:R-:W-:Y:S01]  /*6f60*/  FFMA.FTZ R27, R27, c[0x0][0x2d0], -R0 ;  /* 0x0000b4001b1b7a23 */ /* 0x000fe20000010800 */
[C---:B-1----:R-:W-:Y:S01]  /*6f70*/  HMMA.16816.F32.BF16 R156, R4.reuse, R16, R196 ;  /* 0x00000010049c723c */ /* 0x042fe200000418c4 */
[----:B------:R-:W-:Y:S01]  /*6f80*/  FADD.FTZ R2, R120, R2 ;  /* 0x0000000278027221 */ /* 0x000fe20000010000 */
[----:B------:R-:W-:Y:S01]  /*6f90*/  MOV R62, R122 ;  /* 0x0000007a003e7202 */ /* 0x000fe20000000f00 */
[----:B------:R-:W-:Y:S01]  /*6fa0*/  IMAD.MOV.U32 R63, RZ, RZ, R144 ;  /* 0x000000ffff3f7224 */ /* 0x000fe200078e0090 */
[----:B------:R-:W-:Y:S01]  /*6fb0*/  MOV R130, R89 ;  /* 0x0000005900827202 */ /* 0x000fe20000000f00 */
[----:B------:R-:W-:Y:S01]  /*6fc0*/  IMAD.MOV.U32 R128, RZ, RZ, R91 ;  /* 0x000000ffff807224 */ /* 0x000fe200078e005b */
[----:B------:R-:W-:Y:S02]  /*6fd0*/  LDSM.16.MT88.4 R56, [R221+0x5800] ;  /* 0x00580000dd38783b */ /* 0x000fe40000004200 */
[C---:B--2---:R-:W-:Y:S02]  /*6fe0*/  HMMA.16816.F32.BF16 R196, R4.reuse, R14, R52 ;  /* 0x0000000e04c4723c */ /* 0x044fe40000041834 */
[----:B------:R-:W2:Y:S06]  /*6ff0*/  LDL R15, [R1+0x58] ;  /* 0x00005800010f7983 */ /* 0x000eac0000100800 */
[----:B------:R-:W-:Y:S01]  /*7000*/  HMMA.16816.F32.BF16 R208, R4, R18, R184 ;  /* 0x0000001204d0723c */ /* 0x000fe200000418b8 */
[----:B------:R-:W1:Y:S01]  /*7010*/  LDSM.16.MT88.4 R16, [R220+0x5000] ;  /* 0x00500000dc10783b */ /* 0x000e620000004200 */
[----:B------:R-:W-:-:S06]  /*7020*/  FADD.FTZ R0, R121, R3 ;  /* 0x0000000379007221 */ /* 0x000fcc0000010000 */
[C---:B------:R-:W-:Y:S08]  /*7030*/  HMMA.16816.F32.BF16 R44, R4.reuse, R8, R44 ;  /* 0x00000008042c723c */ /* 0x040ff0000004182c */
[C---:B------:R-:W-:Y:S01]  /*7040*/  HMMA.16816.F32.BF16 R188, R4.reuse, R10, R32 ;  /* 0x0000000a04bc723c */ /* 0x040fe20000041820 */
[----:B------:R-:W-:Y:S01]  /*7050*/  IMAD.MOV.U32 R131, RZ, RZ, R88 ;  /* 0x000000ffff837224 */ /* 0x000fe200078e0058 */
[----:B------:R-:W-:Y:S01]  /*7060*/  LDSM.16.MT88.4 R8, [R220+0xb000] ;  /* 0x00b00000dc08783b */ /* 0x000fe20000004200 */
[----:B------:R-:W-:Y:S01]  /*7070*/  IMAD.MOV.U32 R129, RZ, RZ, R90 ;  /* 0x000000ffff817224 */ /* 0x000fe200078e005a */
[----:B------:R-:W-:Y:S01]  /*7080*/  MOV R89, R138 ;  /* 0x0000008a00597202 */ /* 0x000fe20000000f00 */
[----:B------:R-:W-:Y:S01]  /*7090*/  IMAD.MOV.U32 R91, RZ, RZ, R137 ;  /* 0x000000ffff5b7224 */ /* 0x000fe200078e0089 */
[----:B------:R-:W-:Y:S01]  /*70a0*/  MOV R69, R130 ;  /* 0x0000008200457202 */ /* 0x000fe20000000f00 */
[----:B------:R-:W-:Y:S01]  /*70b0*/  LDSM.16.MT88.4 R184, [R217+0x2800] ;  /* 0x00280000d9b8783b */ /* 0x000fe20000004200 */
[C---:B-1----:R-:W-:Y:S08]  /*70c0*/  HMMA.16816.F32.BF16 R112, R4.reuse, R16, R112 ;  /* 0x000000100470723c */ /* 0x042ff00000041870 */
[----:B------:R-:W-:Y:S01]  /*70d0*/  HMMA.16816.F32.BF16 R104, R4, R18, R104 ;  /* 0x000000120468723c */ /* 0x000fe20000041868 */
[----:B------:R-:W1:Y:S01]  /*70e0*/  LDSM.16.MT88.4 R16, [R221+0x8000] ;  /* 0x00800000dd10783b */ /* 0x000e620000004200 */
[----:B------:R-:W-:-:S04]  /*70f0*/  IMAD.MOV.U32 R3, RZ, RZ, R123 ;  /* 0x000000ffff037224 */ /* 0x000fc800078e007b */
[----:B------:R-:W-:Y:S02]  /*7100*/  FADD.FTZ R3, R3, R2 ;  /* 0x0000000203037221 */ /* 0x000fe40000010000 */
[----:B------:R-:W-:Y:S01]  /*7110*/  IMAD.MOV.U32 R90, RZ, RZ, R136 ;  /* 0x000000ffff5a7224 */ /* 0x000fe200078e0088 */
[C---:B-1----:R-:W-:Y:S08]  /*7120*/  HMMA.16816.F32.BF16 R84, R4.reuse, R16, R84 ;  /* 0x000000100454723c */ /* 0x042ff00000041854 */
[----:B------:R-:W-:Y:S01]  /*7130*/  HMMA.16816.F32.BF16 R120, R4, R18, R76 ;  /* 0x000000120478723c */ /* 0x000fe2000004184c */
[----:B------:R-:W1:Y:S06]  /*7140*/  LDSM.16.MT88.4 R16, [R218+0xb000] ;  /* 0x00b00000da10783b */ /* 0x000e6c0000004200 */
[----:B------:R-:W-:Y:S01]  /*7150*/  IMAD.MOV.U32 R77, RZ, RZ, R145 ;  /* 0x000000ffff4d7224 */ /* 0x000fe200078e0091 */
[----:B------:R-:W-:Y:S01]  /*7160*/  MOV R78, R146 ;  /* 0x00000092004e7202 */ /* 0x000fe20000000f00 */
[----:B------:R-:W-:-:S02]  /*7170*/  IMAD.MOV.U32 R79, RZ, RZ, R147 ;  /* 0x000000ffff4f7224 */ /* 0x000fc400078e0093 */
[----:B------:R-:W-:Y:S02]  /*7180*/  FADD.FTZ R0, R77, R0 ;  /* 0x000000004d007221 */ /* 0x000fe40000010000 */
[----:B------:R-:W-:Y:S01]  /*7190*/  IMAD.MOV.U32 R88, RZ, RZ, R139 ;  /* 0x000000ffff587224 */ /* 0x000fe200078e008b */
[C---:B------:R-:W-:Y:S01]  /*71a0*/  HMMA.16816.F32.BF16 R32, R4.reuse, R12, R64 ;  /* 0x0000000c0420723c */ /* 0x040fe20000041840 */
[----:B------:R-:W-:Y:S01]  /*71b0*/  FADD.FTZ R0, R78, R0 ;  /* 0x000000004e007221 */ /* 0x000fe20000010000 */
[----:B------:R-:W-:Y:S01]  /*71c0*/  MOV R71, R128 ;  /* 0x0000008000477202 */ /* 0x000fe20000000f00 */
[----:B------:R-:W-:Y:S01]  /*71d0*/  FADD.FTZ R3, R79, R3 ;  /* 0x000000034f037221 */ /* 0x000fe20000010000 */
[----:B------:R4:W-:Y:S01]  /*71e0*/  MUFU.EX2 R12, R23 ;  /* 0x00000017000c7308 */ /* 0x0009e20000000800 */
[----:B------:R-:W-:Y:S01]  /*71f0*/  FADD.FTZ R2, R62, R0 ;  /* 0x000000003e027221 */ /* 0x000fe20000010000 */
[----:B------:R-:W3:Y:S01]  /*7200*/  LDSM.16.MT88.4 R136, [R218+0x2800] ;  /* 0x00280000da88783b */ /* 0x000ee20000004200 */
[----:B------:R-:W-:Y:S01]  /*7210*/  FADD.FTZ R0, R63, R3 ;  /* 0x000000033f007221 */ /* 0x000fe20000010000 */
[----:B------:R-:W-:Y:S01]  /*7220*/  MOV R78, R91 ;  /* 0x0000005b004e7202 */ /* 0x000fe20000000f00 */
[----:B------:R-:W-:Y:S01]  /*7230*/  FADD.FTZ R2, R88, R2 ;  /* 0x0000000258027221 */ /* 0x000fe20000010000 */
[----:B------:R-:W-:Y:S01]  /*7240*/  HMMA.16816.F32.BF16 R40, R4, R8, R40 ;  /* 0x000000080428723c */ /* 0x000fe20000041828 */
[----:B------:R-:W-:Y:S01]  /*7250*/  FADD.FTZ R3, R89, R0 ;  /* 0x0000000059037221 */ /* 0x000fe20000010000 */
[----:B------:R-:W-:Y:S01]  /*7260*/  LDSM.16.MT88.4 R64, [R220+0x5800] ;  /* 0x00580000dc40783b */ /* 0x000fe20000004200 */
[----:B------:R-:W-:Y:S01]  /*7270*/  IMAD.MOV.U32 R79, RZ, RZ, R90 ;  /* 0x000000ffff4f7224 */ /* 0x000fe200078e005a */
[----:B------:R-:W-:Y:S01]  /*7280*/  MOV R90, R170 ;  /* 0x000000aa005a7202 */ /* 0x000fe20000000f00 */
[----:B------:R-:W-:Y:S01]  /*7290*/  IMAD.MOV.U32 R88, RZ, RZ, R168 ;  /* 0x000000ffff587224 */ /* 0x000fe200078e00a8 */
[----:B------:R-:W-:Y:S01]  /*72a0*/  LDSM.16.MT88.4 R144, [R221+0x2800] ;  /* 0x00280000dd90783b */ /* 0x000fe20000004200 */
[----:B------:R-:W-:-:S02]  /*72b0*/  IMAD.MOV.U32 R89, RZ, RZ, R169 ;  /* 0x000000ffff597224 */ /* 0x000fc400078e00a9 */
[----:B------:R-:W-:Y:S01]  /*72c0*/  IMAD.MOV.U32 R91, RZ, RZ, R171 ;  /* 0x000000ffff5b7224 */ /* 0x000fe200078e00ab */
[----:B------:R-:W-:Y:S01]  /*72d0*/  HMMA.16816.F32.BF16 R28, R4, R10, R28 ;  /* 0x0000000a041c723c */ /* 0x000fe2000004181c */
[----:B------:R3:W-:Y:S01]  /*72e0*/  MUFU.EX2 R11, R24 ;  /* 0x00000018000b7308 */ /* 0x0007e20000000800 */
[----:B----4-:R-:W-:-:S06]  /*72f0*/  IMAD.MOV.U32 R23, RZ, RZ, R90 ;  /* 0x000000ffff177224 */ /* 0x010fcc00078e005a */
[C---:B-1----:R-:W-:Y:S08]  /*7300*/  HMMA.16816.F32.BF16 R200, R4.reuse, R16, R80 ;  /* 0x0000001004c8723c */ /* 0x042ff00000041850 */
[----:B------:R-:W-:Y:S01]  /*7310*/  HMMA.16816.F32.BF16 R124, R4, R18, R72 ;  /* 0x00000012047c723c */ /* 0x000fe20000041848 */
[----:B------:R1:W-:Y:S01]  /*7320*/  MUFU.EX2 R5, R22 ;  /* 0x0000001600057308 */ /* 0x0003e20000000800 */
[----:B------:R-:W-:Y:S01]  /*7330*/  MOV R82, R155 ;  /* 0x0000009b00527202 */ /* 0x000fe20000000f00 */
[----:B------:R-:W-:Y:S01]  /*7340*/  IMAD.MOV.U32 R83, RZ, RZ, R154 ;  /* 0x000000ffff537224 */ /* 0x000fe200078e009a */
[----:B------:R-:W-:Y:S01]  /*7350*/  MOV R17, R152 ;  /* 0x0000009800117202 */ /* 0x000fe20000000f00 */
[----:B------:R-:W-:Y:S01]  /*7360*/  IMAD.MOV.U32 R16, RZ, RZ, R153 ;  /* 0x000000ffff107224 */ /* 0x000fe200078e0099 */
[----:B------:R-:W-:Y:S01]  /*7370*/  LDSM.16.MT88.4 R72, [R217+0x8800] ;  /* 0x00880000d948783b */ /* 0x000fe20000004200 */
[----:B---3--:R-:W-:Y:S01]  /*7380*/  IMAD.MOV.U32 R24, RZ, RZ, R88 ;  /* 0x000000ffff187224 */ /* 0x008fe200078e0058 */
[----:B------:R-:W-:-:S02]  /*7390*/  MOV R4, R89 ;  /* 0x0000005900047202 */ /* 0x000fc40000000f00 */
[----:B------:R-:W3:Y:S01]  /*73a0*/  LDSM.16.MT88.4 R152, [R220+0x2800] ;  /* 0x00280000dc98783b */ /* 0x000ee20000004200 */
[----:B------:R4:W-:Y:S01]  /*73b0*/  MUFU.EX2 R9, R26 ;  /* 0x0000001a00097308 */ /* 0x0009e20000000800 */
[----:B------:R-:W-:Y:S01]  /*73c0*/  IMAD.MOV.U32 R62, RZ, RZ, R162 ;  /* 0x000000ffff3e7224 */ /* 0x000fe200078e00a2 */
[----:B------:R-:W-:Y:S01]  /*73d0*/  MOV R63, R163 ;  /* 0x000000a3003f7202 */ /* 0x000fe20000000f00 */
[----:B------:R-:W-:-:S05]  /*73e0*/  IMAD.MOV.U32 R68, RZ, RZ, R131 ;  /* 0x000000ffff447224 */ /* 0x000fca00078e0083 */
[----:B------:R-:W-:Y:S01]  /*73f0*/  MUFU.EX2 R8, R20 ;  /* 0x0000001400087308 */ /* 0x000fe20000000800 */
[----:B-1----:R-:W-:Y:S01]  /*7400*/  MOV R22, R91 ;  /* 0x0000005b00167202 */ /* 0x002fe20000000f00 */
[----:B------:R-:W-:Y:S01]  /*7410*/  IMAD.MOV.U32 R70, RZ, RZ, R129 ;  /* 0x000000ffff467224 */ /* 0x000fe200078e0081 */
[----:B------:R-:W1:Y:S01]  /*7420*/  LDSM.16.MT88.4 R88, [R221+0x8800] ;  /* 0x00880000dd58783b */ /* 0x000e620000004200 */
[----:B------:R-:W-:Y:S01]  /*7430*/  FADD.FTZ R3, R23, R3 ;  /* 0x0000000317037221 */ /* 0x000fe20000010000 */
[----:B------:R-:W-:Y:S02]  /*7440*/  MOV R14, R79 ;  /* 0x0000004f000e7202 */ /* 0x000fe40000000f00 */
[----:B------:R-:W-:Y:S01]  /*7450*/  LDSM.16.MT88.4 R168, [R218+0x5800] ;  /* 0x00580000daa8783b */ /* 0x000fe20000004200 */
[----:B------:R4:W3:Y:S01]  /*7460*/  MUFU.EX2 R10, R25 ;  /* 0x00000019000a7308 */ /* 0x0008e20000000800 */
[----:B------:R-:W-:-:S07]  /*7470*/  FADD.FTZ R0, R22, R2 ;  /* 0x0000000216007221 */ /* 0x000fce0000010000 */
[----:B------:R-:W3:Y:S08]  /*7480*/  MUFU.EX2 R7, R21 ;  /* 0x0000001500077308 */ /* 0x000ef00000000800 */
[----:B------:R-:W1:Y:S01]  /*7490*/  MUFU.EX2 R6, R27 ;  /* 0x0000001b00067308 */ /* 0x000e620000000800 */
[----:B----4-:R-:W-:Y:S01]  /*74a0*/  IMAD.MOV.U32 R26, RZ, RZ, R62 ;  /* 0x000000ffff1a7224 */ /* 0x010fe200078e003e */
[----:B------:R-:W-:Y:S01]  /*74b0*/  MOV R25, R63 ;  /* 0x0000003f00197202 */ /* 0x000fe20000000f00 */
[----:B------:R-:W-:-:S02]  /*74c0*/  FADD.FTZ R3, R24, R3 ;  /* 0x0000000318037221 */ /* 0x000fc40000010000 */
[----:B------:R-:W-:Y:S02]  /*74d0*/  FADD.FTZ R4, R4, R0 ;  /* 0x0000000004047221 */ /* 0x000fe40000010000 */
[----:B------:R-:W-:Y:S01]  /*74e0*/  FADD.FTZ R3, R26, R3 ;  /* 0x000000031a037221 */ /* 0x000fe20000010000 */
[----:B---3--:R-:W-:Y:S01]  /*74f0*/  F2FP.BF16.PACK_AB R128, R10, R9 ;  /* 0x000000090a80723e */ /* 0x008fe200000010ff */
[----:B------:R-:W-:Y:S01]  /*7500*/  IMAD.MOV.U32 R80, RZ, RZ, R161 ;  /* 0x000000ffff507224 */ /* 0x000fe200078e00a1 */
[----:B------:R-:W-:Y:S01]  /*7510*/  F2FP.BF16.PACK_AB R129, R7, R5 ;  /* 0x000000050781723e */ /* 0x000fe200000010ff */
[----:B------:R-:W-:Y:S01]  /*7520*/  FADD.FTZ R3, R175, R3 ;  /* 0x00000003af037221 */ /* 0x000fe20000010000 */
[----:B------:R-:W-:Y:S01]  /*7530*/  F2FP.BF16.PACK_AB R130, R12, R11 ;  /* 0x0000000b0c82723e */ /* 0x000fe200000010ff */
[----:B------:R-:W-:Y:S01]  /*7540*/  IMAD.MOV.U32 R81, RZ, RZ, R160 ;  /* 0x000000ffff517224 */ /* 0x000fe200078e00a0 */
[----:B------:R-:W-:Y:S02]  /*7550*/  MOV R19, R60 ;  /* 0x0000003c00137202 */ /* 0x000fe40000000f00 */
[----:B-1----:R-:W-:Y:S01]  /*7560*/  F2FP.BF16.PACK_AB R131, R6, R8 ;  /* 0x000000080683723e */ /* 0x002fe200000010ff */
[----:B------:R-:W-:Y:S01]  /*7570*/  IMAD.MOV.U32 R18, RZ, RZ, R61 ;  /* 0x000000ffff127224 */ /* 0x000fe200078e003d */
[----:B------:R-:W-:Y:S01]  /*7580*/  LDSM.16.MT88.4 R160, [R217+0x5800] ;  /* 0x00580000d9a0783b */ /* 0x000fe20000004200 */
[----:B------:R-:W-:-:S04]  /*7590*/  FADD.FTZ R3, R176, R3 ;  /* 0x00000003b0037221 */ /* 0x000fc80000010000 */
[C---:B------:R-:W-:Y:S08]  /*75a0*/  HMMA.16816.F32.BF16 R132, R128.reuse, R136, R132 ;  /* 0x000000888084723c */ /* 0x040ff00000041884 */
[C---:B------:R-:W-:Y:S08]  /*75b0*/  HMMA.16816.F32.BF16 R148, R128.reuse, R152, R148 ;  /* 0x000000988094723c */ /* 0x040ff00000041894 */
[C---:B------:R-:W-:Y:S01]  /*75c0*/  HMMA.16816.F32.BF16 R60, R128.reuse, R64, R112 ;  /* 0x00000040803c723c */ /* 0x040fe20000041870 */
[----:B------:R-:W1:Y:S07]  /*75d0*/  LDSM.16.MT88.4 R112, [R218+0xb800] ;  /* 0x00b80000da70783b */ /* 0x000e6e0000004200 */
[C---:B------:R-:W-:Y:S08]  /*75e0*/  HMMA.16816.F32.BF16 R84, R128.reuse, R88, R84 ;  /* 0x000000588054723c */ /* 0x040ff00000041854 */
[C---:B------:R-:W-:Y:S01]  /*75f0*/  HMMA.16816.F32.BF16 R136, R128.reuse, R138, R96 ;  /* 0x0000008a8088723c */ /* 0x040fe20000041860 */
[----:B------:R-:W-:Y:S07]  /*7600*/  LDSM.16.MT88.4 R96, [R220+0x8800] ;  /* 0x00880000dc60783b */ /* 0x000fee0000004200 */
[C---:B------:R-:W-:Y:S01]  /*7610*/  HMMA.16816.F32.BF16 R152, R128.reuse, R154, R80 ;  /* 0x0000009a8098723c */ /* 0x040fe20000041850 */
[----:B------:R-:W3:Y:S07]  /*7620*/  LDSM.16.MT88.4 R80, [R218+0x8800] ;  /* 0x00880000da50783b */ /* 0x000eee0000004200 */
[C---:B------:R-:W-:Y:S01]  /*7630*/  HMMA.16816.F32.BF16 R64, R128.reuse, R66, R104 ;  /* 0x000000428040723c */ /* 0x040fe20000041868 */
[----:B------:R-:W4:Y:S07]  /*7640*/  LDSM.16.MT88.4 R104, [R217+0xb800] ;  /* 0x00b80000d968783b */ /* 0x000f2e0000004200 */
        /* <DEDUP_REMOVED lines=8> */
[----:B------:R-:W-:Y:S01]  /*76d0*/  FADD.FTZ R2, R177, R2 ;  /* 0x00000002b1027221 */ /* 0x000fe20000010000 */
[C---:B------:R-:W-:Y:S01]  /*76e0*/  HMMA.16816.F32.BF16 R88, R128.reuse, R90, R120 ;  /* 0x0000005a8058723c */ /* 0x040fe20000041878 */
[----:B------:R-:W-:Y:S01]  /*76f0*/  IMAD.HI R4, R0, 0x2aaaaaab, RZ ;  /* 0x2aaaaaab00047827 */ /* 0x000fe200078e02ff */
[----:B------:R-:W2:Y:S03]  /*7700*/  LDSM.16.MT88.4 R120, [R221+0xb800] ;  /* 0x00b80000dd78783b */ /* 0x000ea60000004200 */
[----:B------:R-:W-:Y:S02]  /*7710*/  FADD.FTZ R0, R252, R3 ;  /* 0x00000003fc007221 */ /* 0x000fe40000010000 */
[----:B------:R-:W-:Y:S01]  /*7720*/  FADD.FTZ R2, R178, R2 ;  /* 0x00000002b2027221 */ /* 0x000fe20000010000 */
[----:B------:R-:W-:Y:S01]  /*7730*/  HMMA.16816.F32.BF16 R72, R128, R74, R16 ;  /* 0x0000004a8048723c */ /* 0x000fe20000041810 */
[----:B------:R-:W1:Y:S01]  /*7740*/  LDSM.16.MT88.4 R16, [R220+0xb800] ;  /* 0x00b80000dc10783b */ /* 0x000e620000004200 */
[----:B------:R-:W-:-:S02]  /*7750*/  FADD.FTZ R0, R179, R0 ;  /* 0x00000000b3007221 */ /* 0x000fc40000010000 */
[----:B------:R-:W-:Y:S02]  /*7760*/  FADD.FTZ R2, R14, R2 ;  /* 0x000000020e027221 */ /* 0x000fe40000010000 */
[----:B------:R-:W-:Y:S02]  /*7770*/  FADD.FTZ R0, R5, R0 ;  /* 0x0000000005007221 */ /* 0x000fe40000010000 */
[----:B------:R-:W-:Y:S01]  /*7780*/  FADD.FTZ R2, R9, R2 ;  /* 0x0000000209027221 */ /* 0x000fe20000010000 */
[----:B------:R-:W-:Y:S01]  /*7790*/  SHF.R.U32.HI R3, RZ, 0x1f, R4 ;  /* 0x0000001fff037819 */ /* 0x000fe20000011604 */
[----:B------:R-:W-:Y:S02]  /*77a0*/  FADD.FTZ R0, R7, R0 ;  /* 0x0000000007007221 */ /* 0x000fe40000010000 */
[----:B------:R-:W-:Y:S01]  /*77b0*/  FADD.FTZ R2, R10, R2 ;  /* 0x000000020a027221 */ /* 0x000fe20000010000 */
[----:B------:R-:W-:Y:S01]  /*77c0*/  LEA.HI.SX32 R3, R4, R3, 0x1c ;  /* 0x0000000304037211 */ /* 0x000fe200078fe2ff */
[----:B------:R-:W-:-:S02]  /*77d0*/  FADD.FTZ R0, R8, R0 ;  /* 0x0000000008007221 */ /* 0x000fc40000010000 */
[----:B------:R-:W-:Y:S01]  /*77e0*/  FADD.FTZ R2, R11, R2 ;  /* 0x000000020b027221 */ /* 0x000fe20000010000 */
[----:B------:R-:W-:Y:S01]  /*77f0*/  IMNMX R3, RZ, R3, !PT ;  /* 0x00000003ff037217 */ /* 0x000fe20007800200 */
[----:B------:R-:W-:Y:S02]  /*7800*/  FADD.FTZ R0, R6, R0 ;  /* 0x0000000006007221 */ /* 0x000fe40000010000 */
[----:B------:R-:W-:Y:S02]  /*7810*/  FADD.FTZ R2, R12, R2 ;  /* 0x000000020c027221 */ /* 0x000fe40000010000 */
[----:B------:R-:W-:Y:S01]  /*7820*/  IMAD.MOV.U32 R13, RZ, RZ, R78 ;  /* 0x000000ffff0d7224 */ /* 0x000fe200078e004e */
[----:B------:R1:W-:Y:S04]  /*7830*/  STL [R1+0x10], R3 ;  /* 0x0000100301007387 */ /* 0x0003e80000100800 */
[----:B------:R1:W-:Y:S01]  /*7840*/  STL [R1+0x8], R0 ;  /* 0x0000080001007387 */ /* 0x0003e20000100800 */
[----:B------:R-:W-:-:S03]  /*7850*/  IADD3 R252, R13, -0x2, RZ ;  /* 0xfffffffe0dfc7810 */ /* 0x000fc60007ffe0ff */
[----:B------:R1:W-:Y:S01]  /*7860*/  STL [R1+0x4], R2 ;  /* 0x0000040201007387 */ /* 0x0003e20000100800 */
[----:B------:R-:W-:Y:S01]  /*7870*/  ISETP.GE.AND P0, PT, R252, R3, PT ;  /* 0x00000003fc00720c */ /* 0x000fe20003f06270 */
        /* <DEDUP_REMOVED lines=23> */
[----:B------:R-:W2:Y:S01]  /*79f0*/  LDL R13, [R1+0x8c] ;  /* 0x00008c00010d7983 */ /* 0x000ea20000100800 */
[----:B------:R-:W-:Y:S01]  /*7a00*/  IMAD.MOV.U32 R176, RZ, RZ, R172 ;  /* 0x000000ffffb07224 */ /* 0x000fe200078e00ac */
[----:B------:R-:W-:-:S02]  /*7a10*/  MOV R175, R173 ;  /* 0x000000ad00af7202 */ /* 0x000fc40000000f00 */
[----:B------:R-:W-:Y:S01]  /*7a20*/  MOV R201, R252 ;  /* 0x000000fc00c97202 */ /* 0x000fe20000000f00 */
[----:B--2---:R-:W-:-:S05]  /*7a30*/  IMAD.IADD R0, R13, 0x1, R15 ;  /* 0x000000010d007824 */ /* 0x004fca00078e020f */
[----:B------:R1:W-:Y:S02]  /*7a40*/  STL [R1+0xc], R0 ;  /* 0x00000c0001007387 */ /* 0x0003e40000100800 */
[----:B-1----:R-:W-:-:S05]  /*7a50*/  @P2 IMAD.HI.U32 R0, R0, c[0x0][0x2c8], RZ ;  /* 0x0000b20000002a27 */ /* 0x002fca00078e00ff */
[----:B------:R-:W-:-:S05]  /*7a60*/  @P2 SHF.R.U32.HI R0, RZ, c[0x0][0x2cc], R0 ;  /* 0x0000b300ff002a19 */ /* 0x000fca0000011600 */
[----:B------:R1:W-:Y:S02]  /*7a70*/  @P2 STL [R1+0x14], R0 ;  /* 0x0000140001002387 */ /* 0x0003e40000100800 */
.L_x_2814:
        /* <DEDUP_REMOVED lines=11> */
[----:B------:R-:W-:Y:S02]  /*7b30*/  @P0 IADD3 R0, R3, R0, RZ ;  /* 0x0000000003000210 */ /* 0x000fe40007ffe0ff */
[----:B------:R-:W1:Y:S03]  /*7b40*/  LDSM.16.M88.4 R8, [R216] ;  /* 0x00000000d808783b */ /* 0x000e660000000200 */
[----:B------:R-:W-:Y:S03]  /*7b50*/  @P0 IMAD R0, R0, 0x60, RZ ;  /* 0x0000006000000824 */ /* 0x000fe600078e02ff */
[----:B------:R-:W2:Y:S06]  /*7b60*/  LDSM.16.M88.4 R16, [R216+0x800] ;  /* 0x00080000d810783b */ /* 0x000eac0000000200 */
[----:B------:R-:W3:Y:S06]  /*7b70*/  LDL R174, [R1+0x30] ;  /* 0x0000300001ae7983 */ /* 0x000eec0000100800 */
[----:B------:R-:W4:Y:S06]  /*7b80*/  LDL.64 R172, [R1+0x28] ;  /* 0x0000280001ac7983 */ /* 0x000f2c0000100a00 */
[----:B------:R-:W2:Y:S06]  /*7b90*/  LDSM.16.M88.4 R24, [R216+0x1000] ;  /* 0x00100000d818783b */ /* 0x000eac0000000200 */
[----:B------:R2:W-:Y:S06]  /*7ba0*/  STL [R1+0x98], R220 ;  /* 0x000098dc01007387 */ /* 0x0005ec0000100800 */
[----:B------:R-:W2:Y:S01]  /*7bb0*/  LDSM.16.M88.4 R32, [R216+0x1800] ;  /* 0x00180000d820783b */ /* 0x000ea20000000200 */
[C---:B-1----:R-:W-:Y:S05]  /*7bc0*/  HMMA.16816.F32.BF16 R4, R48.reuse, R8, RZ ;  /* 0x000000083004723c */ /* 0x042fea00000418ff */
[----:B------:R-:W1:Y:S03]  /*7bd0*/  LDSM.16.M88.4 R40, [R216+0x2000] ;  /* 0x00200000d828783b */ /* 0x000e660000000200 */
[C---:B------:R-:W-:Y:S03]  /*7be0*/  HMMA.16816.F32.BF16 R8, R48.reuse, R10, RZ ;  /* 0x0000000a3008723c */ /* 0x040fe600000418ff */
[----:B------:R-:W1:Y:S06]  /*7bf0*/  LDSM.16.M88.4 R188, [R216+0x2800] ;  /* 0x00280000d8bc783b */ /* 0x000e6c0000000200 */
[----:B--2---:R-:W2:Y:S01]  /*7c00*/  LDL R220, [R1] ;  /* 0x0000000001dc7983 */ /* 0x004ea20000100800 */
[C---:B------:R-:W-:Y:S05]  /*7c10*/  HMMA.16816.F32.BF16 R12, R48.reuse, R16, RZ ;  /* 0x00000010300c723c */ /* 0x040fea00000418ff */
[----:B------:R-:W-:Y:S03]  /*7c20*/  LDSM.16.M88.4 R192, [R227] ;  /* 0x00000000e3c0783b */ /* 0x000fe60000000200 */
[C---:B------:R-:W-:Y:S03]  /*7c30*/  HMMA.16816.F32.BF16 R16, R48.reuse, R18, RZ ;  /* 0x000000123010723c */ /* 0x040fe600000418ff */
[----:B------:R-:W2:Y:S05]  /*7c40*/  LDL R177, [R1+0x14] ;  /* 0x0000140001b17983 */ /* 0x000eaa0000100800 */
[C---:B------:R-:W-:Y:S08]  /*7c50*/  HMMA.16816.F32.BF16 R20, R48.reuse, R24, RZ ;  /* 0x000000183014723c */ /* 0x040ff000000418ff */
        /* <DEDUP_REMOVED lines=16> */
[----:B------:R-:W1:Y:S03]  /*7d60*/  LDSM.16.M88.4 R192, [R248] ;  /* 0x00000000f8c0783b */ /* 0x000e660000000200 */
[----:B---3--:R-:W-:Y:S03]  /*7d70*/  @P0 MOV R179, R174 ;  /* 0x000000ae00b30202 */ /* 0x008fe60000000f00 */
[----:B------:R-:W3:Y:S01]  /*7d80*/  LDL R174, [R1+0x54] ;  /* 0x0000540001ae7983 */ /* 0x000ee20000100800 */
[C---:B-1----:R-:W-:Y:S04]  /*7d90*/  HMMA.16816.F32.BF16 R28, R188.reuse, R192, R28 ;  /* 0x000000c0bc1c723c */ /* 0x042fe8000004181c */
[----:B----4-:R-:W-:Y:S04]  /*7da0*/  @P0 IMAD.MOV.U32 R178, RZ, RZ, R172 ;  /* 0x000000ffffb20224 */ /* 0x010fe800078e00ac */
[----:B------:R-:W-:Y:S01]  /*7db0*/  @P0 IMAD.WIDE.U32 R178, R2, 0x60, R178 ;  /* 0x0000006002b20825 */ /* 0x000fe200078e00b2 */
[C---:B------:R-:W-:Y:S01]  /*7dc0*/  HMMA.16816.F32.BF16 R32, R188.reuse, R194, R32 ;  /* 0x000000c2bc20723c */ /* 0x040fe20000041820 */
[----:B------:R-:W1:Y:S02]  /*7dd0*/  LDSM.16.M88.4 R192, [R247] ;  /* 0x00000000f7c0783b */ /* 0x000e640000000200 */
[----:B------:R-:W-:Y:S01]  /*7de0*/  @P0 IMAD.SHL.U32 R172, R178, 0x2, RZ ;  /* 0x00000002b2ac0824 */ /* 0x000fe200078e00ff */
[----:B------:R-:W-:Y:S04]  /*7df0*/  @P0 IADD3 R0, R179, R0, RZ ;  /* 0x00000000b3000210 */ /* 0x000fe80007ffe0ff */
[----:B------:R-:W-:Y:S04]  /*7e00*/  @P0 IADD3 R2, P1, R172, c[0x0][0x1f8], RZ ;  /* 0x00007e00ac020a10 */ /* 0x000fe80007f3e0ff */
        /* <DEDUP_REMOVED lines=9> */
[----:B------:R-:W1:Y:S06]  /*7ea0*/  LDSM.16.M88.4 R192, [R246] ;  /* 0x00000000f6c0783b */ /* 0x000e6c0000000200 */
[----:B------:R-:W-:Y:S01]  /*7eb0*/  @!PT LDS RZ, [RZ] ;  /* 0x00000000fffff984 */ /* 0x000fe20000000800 */
[----:B------:R-:W-:Y:S01]  /*7ec0*/  @!PT LDS RZ, [RZ] ;  /* 0x00000000fffff984 */ /* 0x000fe20000000800 */
[----:B------:R-:W-:Y:S01]  /*7ed0*/  @!PT LDS RZ, [RZ] ;  /* 0x00000000fffff984 */ /* 0x000fe20000000800 */
[----:B------:R2:W-:Y:S06]  /*7ee0*/  @P0 LDGSTS.E.BYPASS.LTC128B.128 [R251+0x100], [R2.64], !P4 ;  /* 0x0010000002fb0fae */ /* 0x0005ec000e101d48 */
[----:B------:R4:W-:Y:S02]  /*7ef0*/  @P0 LDGSTS.E.BYPASS.LTC128B.128 [R251+0x3100], [R178.64], !P3 ;  /* 0x03100000b2fb0fae */ /* 0x0009e4000d901d48 */
[----:B----4-:R-:W-:Y:S01]  /*7f00*/  @P0 IADD3 R178, P2, R172, 0x100, RZ ;  /* 0x00000100acb20810 */ /* 0x010fe20007f5e0ff */
[C---:B-1----:R-:W-:Y:S03]  /*7f10*/  HMMA.16816.F32.BF16 R44, R188.reuse, R192, R44 ;  /* 0x000000c0bc2c723c */ /* 0x042fe6000004182c */
[----:B------:R-:W-:Y:S04]  /*7f20*/  @P0 IADD3 R178, P1, R178, c[0x0][0x1f8], RZ ;  /* 0x00007e00b2b20a10 */ /* 0x000fe80007f3e0ff */
[--C-:B------:R-:W-:Y:S01]  /*7f30*/  @P0 IADD3.X R179, RZ, c[0x0][0x1fc], R0.reuse, P1, P2 ;  /* 0x00007f00ffb30a10 */ /* 0x100fe20000fe4400 */
[----:B------:R-:W-:Y:S04]  /*7f40*/  HMMA.16816.F32.BF16 R48, R188, R194, R48 ;  /* 0x000000c2bc30723c */ /* 0x000fe80000041830 */
[----:B------:R-:W-:Y:S01]  /*7f50*/  @P0 IADD3 R172, P2, R172, 0x180, RZ ;  /* 0x00000180acac0810 */ /* 0x000fe20007f5e0ff */
[----:B------:R1:W-:Y:S03]  /*7f60*/  @P0 LDGSTS.E.BYPASS.LTC128B.128 [R251+0x6100], [R178.64], !P6 ;  /* 0x06100000b2fb0fae */ /* 0x0003e6000f101d48 */
[----:B------:R-:W-:Y:S04]  /*7f70*/  @P0 IADD3 R172, P1, R172, c[0x0][0x1f8], RZ ;  /* 0x00007e00acac0a10 */ /* 0x000fe80007f3e0ff */
[----:B------:R-:W-:Y:S01]  /*7f80*/  @P0 IADD3.X R173, RZ, c[0x0][0x1fc], R0, P1, P2 ;  /* 0x00007f00ffad0a10 */ /* 0x000fe20000fe4400 */
[----:B------:R-:W-:Y:S04]  /*7f90*/  @P0 IMAD.MOV.U32 R0, RZ, RZ, c[0x0][0x208] ;  /* 0x00008200ff000624 */ /* 0x000fe800078e00ff */
[----:B------:R4:W-:Y:S02]  /*7fa0*/  @P0 LDGSTS.E.BYPASS.LTC128B.128 [R251+0x9100], [R172.64], !P5 ;  /* 0x09100000acfb0fae */ /* 0x0009e4000e901d48 */
[C---:B----4-:R-:W-:Y:S01]  /*7fb0*/  @P0 IMAD.SHL.U32 R172, R0.reuse, 0x40, RZ ;  /* 0x0000004000ac0824 */ /* 0x050fe200078e00ff */
[----:B------:R-:W-:Y:S04]  /*7fc0*/  @P0 MOV R173, 0x6 ;  /* 0x0000000600ad0802 */ /* 0x000fe80000000f00 */
[----:B------:R-:W-:Y:S02]  /*7fd0*/  @P0 SHF.L.U64.HI R0, R0, R173, c[0x0][0x20c] ;  /* 0x0000830000000619 */ /* 0x000fe400000102ad */
[----:B--2---:R-:W-:Y:S04]  /*7fe0*/  @P0 IADD3 R2, P1, R2, R172, RZ ;  /* 0x000000ac02020210 */ /* 0x004fe80007f3e0ff */
[----:B------:R-:W-:Y:S02]  /*7ff0*/  @P0 IADD3.X R3, R3, R0, RZ, P1, !PT ;  /* 0x0000000003030210 */ /* 0x000fe40000ffe4ff */
[----:B------:R-:W-:Y:S03]  /*8000*/  @P0 IADD3 R172, P1, R172, R2, RZ ;  /* 0x00000002acac0210 */ /* 0x000fe60007f3e0ff */
[----:B------:R2:W-:Y:S02]  /*8010*/  @P0 LDGSTS.E.BYPASS.LTC128B.128 [R251+0x1100], [R2.64], !P4 ;  /* 0x0110000002fb0fae */ /* 0x0005e4000e101d48 */
[----:B------:R-:W-:Y:S01]  /*8020*/  @P0 IMAD.X R173, R0, 0x1, R3, P1 ;  /* 0x0000000100ad0824 */ /* 0x000fe200008e0603 */
[----:B------:R-:W-:Y:S03]  /*8030*/  ISETP.NE.AND P1, PT, R196, 0x1, PT ;  /* 0x00000001c400780c */ /* 0x000fe60003f25270 */
[----:B------:R2:W-:Y:S06]  /*8040*/  @P0 LDGSTS.E.BYPASS.LTC128B.128 [R251+0x4100], [R2.64+0x80], !P3 ;  /* 0x0410008002fb0fae */ /* 0x0005ec000d901d48 */
[----:B------:R2:W-:Y:S06]  /*8050*/  @P0 LDGSTS.E.BYPASS.LTC128B.128 [R251+0x7100], [R2.64+0x100], !P6 ;  /* 0x0710010002fb0fae */ /* 0x0005ec000f101d48 */
[----:B------:R2:W-:Y:S06]  /*8060*/  @P0 LDGSTS.E.BYPASS.LTC128B.128 [R251+0xa100], [R2.64+0x180], !P5 ;  /* 0x0a10018002fb0fae */ /* 0x0005ec000e901d48 */
[----:B------:R4:W-:Y:S06]  /*8070*/  @P0 LDGSTS.E.BYPASS.LTC128B.128 [R251+0x2100], [R172.64], !P4 ;  /* 0x02100000acfb0fae */ /* 0x0009ec000e101d48 */
[----:B------:R4:W-:Y:S06]  /*8080*/  @P0 LDGSTS.E.BYPASS.LTC128B.128 [R251+0x5100], [R172.64+0x80], !P3 ;  /* 0x05100080acfb0fae */ /* 0x0009ec000d901d48 */
[----:B------:R4:W-:Y:S06]  /*8090*/  @P0 LDGSTS.E.BYPASS.LTC128B.128 [R251+0x8100], [R172.64+0x100], !P6 ;  /* 0x08100100acfb0fae */ /* 0x0009ec000f101d48 */
[----:B------:R4:W-:Y:S06]  /*80a0*/  @P0 LDGSTS.E.BYPASS.LTC128B.128 [R251+0xb100], [R172.64+0x180], !P5 ;  /* 0x0b100180acfb0fae */ /* 0x0009ec000e901d48 */
[----:B------:R-:W-:Y:S06]  /*80b0*/  LDSM.16.M88.4 R188, [R226] ;  /* 0x00000000e2bc783b */ /* 0x000fec0000000200 */
[----:B------:R-:W1:Y:S06]  /*80c0*/  LDSM.16.M88.4 R192, [R222] ;  /* 0x00000000dec0783b */ /* 0x000e6c0000000200 */
[----:B------:R-:W0:Y:S06]  /*80d0*/  LDGDEPBAR ;  /* 0x00000000000079af */ /* 0x000e2c0000000000 */
[----:B------:R1:W2:Y:S02]  /*80e0*/  LDL R0, [R1+0xc] ;  /* 0x00000c0001007983 */ /* 0x0002a40000100800 */
        /* <DEDUP_REMOVED lines=17> */
[----:B------:R-:W-:Y:S06]  /*8200*/  LDSM.16.M88.4 R188, [R225] ;  /* 0x00000000e1bc783b */ /* 0x000fec0000000200 */
[----:B------:R-:W1:Y:S01]  /*8210*/  LDSM.16.M88.4 R192, [R219] ;  /* 0x00000000dbc0783b */ /* 0x000e620000000200 */
[----:B--2---:R-:W-:Y:S05]  /*8220*/  @P1 MOV R0, R177 ;  /* 0x000000b100001202 */ /* 0x004fea0000000f00 */
[----:B------:R-:W2:Y:S06]  /*8230*/  SHFL.IDX PT, R2, R0, RZ, 0x1c1f ;  /* 0x001c1fff00027589 */ /* 0x000eac00000e0000 */
[----:B------:R2:W3:Y:S01]  /*8240*/  SHFL.IDX PT, R3, R0, 0x1, 0x1c1f ;  /* 0x003c1f0000037f89 */ /* 0x0004e200000e0000 */
[C---:B-1----:R-:W-:Y:S03]  /*8250*/  HMMA.16816.F32.BF16 R4, R188.reuse, R192, R4 ;  /* 0x000000c0bc04723c */ /* 0x042fe60000041804 */
[----:B--2---:R-:W-:Y:S05]  /*8260*/  IMAD R0, R201, -0x60, RZ ;  /* 0xffffffa0c9007824 */ /* 0x004fea00078e02ff */
[C---:B------:R-:W-:Y:S01]  /*8270*/  HMMA.16816.F32.BF16 R8, R188.reuse, R194, R8 ;  /* 0x000000c2bc08723c */ /* 0x040fe20000041808 */
[----:B------:R-:W1:Y:S03]  /*8280*/  LDSM.16.M88.4 R192, [R219+0x800] ;  /* 0x00080000dbc0783b */ /* 0x000e660000000200 */
[----:B---3--:R-:W-:Y:S04]  /*8290*/  IADD3 R0, -R174, 0x1, R0 ;  /* 0x00000001ae007810 */ /* 0x008fe80007ffe100 */
[----:B------:R-:W-:Y:S04]  /*82a0*/  IADD3 R0, R0, c[0x0][0x1d0], RZ ;  /* 0x0000740000007a10 */ /* 0x000fe80007ffe0ff */
[----:B------:R-:W-:Y:S05]  /*82b0*/  IADD3 R0, R0, -c[0x0][0x168], RZ ;  /* 0x80005a0000007a10 */ /* 0x000fea0007ffe0ff */
[C---:B------:R-:W-:Y:S01]  /*82c0*/  IMAD.IADD R2, R0.reuse, 0x1, R2 ;  /* 0x0000000100027824 */ /* 0x040fe200078e0202 */
[----:B------:R-:W-:Y:S04]  /*82d0*/  IADD3 R0, R0, R3, RZ ;  /* 0x0000000300007210 */ /* 0x000fe80007ffe0ff */
[----:B------:R-:W-:Y:S02]  /*82e0*/  ISETP.GT.AND P1, PT, R0, RZ, PT ;  /* 0x000000ff0000720c */ /* 0x000fe40003f24270 */
[C---:B------:R-:W-:Y:S02]  /*82f0*/  ISETP.GT.AND P2, PT, R2.reuse, 0x1, PT ;  /* 0x000000010200780c */ /* 0x040fe40003f44270 */
[----:B------:R-:W-:Y:S01]  /*8300*/  ISETP.GT.AND P0, PT, R2, RZ, PT ;  /* 0x000000ff0200720c */ /* 0x000fe20003f04270 */
        /* <DEDUP_REMOVED lines=14> */
[----:B------:R-:W-:Y:S06]  /*83f0*/  LDSM.16.M88.4 R188, [R223+0x4000] ;  /* 0x00400000dfbc783b */ /* 0x000fec0000000200 */
        /* <DEDUP_REMOVED lines=212> */
[----:B------:R-:W1:Y:S11]  /*9140*/  LDSM.16.M88.4 R192, [R219+0x9800] ;  /* 0x00980000dbc0783b */ /* 0x000e760000000200 */
[----:B------:R-:W-:Y:S04]  /*9150*/  @!UPT UIADD3 URZ, URZ, URZ, URZ ;  /* 0x0000003f3f3ff290 */ /* 0x000fe8000fffe03f */
[----:B------:R-:W-:Y:S02]  /*9160*/  FSEL R179, R5, -INF , P2 ;  /* 0xff80000005b37808 */ /* 0x000fe40001000000 */
[----:B------:R-:W-:Y:S02]  /*9170*/  FSEL R177, R6, -INF , P1 ;  /* 0xff80000006b17808 */ /* 0x000fe40000800000 */
[----:B------:R-:W-:Y:S02]  /*9180*/  ISETP.GT.AND P1, PT, R2, 0x8, PT ;  /* 0x000000080200780c */ /* 0x000fe40003f24270 */
[----:B------:R-:W-:Y:S02]  /*9190*/  FSEL R178, R4, -INF , P0 ;  /* 0xff80000004b27808 */ /* 0x000fe40000000000 */
[----:B------:R-:W-:Y:S02]  /*91a0*/  ISETP.GT.AND P0, PT, R0, 0x1, PT ;  /* 0x000000010000780c */ /* 0x000fe40003f04270 */
[----:B------:R-:W-:Y:S02]  /*91b0*/  FMNMX.FTZ R3, R177, R176, !PT ;  /* 0x000000b0b1037209 */ /* 0x000fe40007810000 */
[----:B----4-:R-:W-:Y:S02]  /*91c0*/  FMNMX.FTZ R173, R178, R175, !PT ;  /* 0x000000afb2ad7209 */ /* 0x010fe40007810000 */
[C---:B------:R-:W-:Y:S02]  /*91d0*/  ISETP.GT.AND P2, PT, R2.reuse, 0x39, PT ;  /* 0x000000390200780c */ /* 0x040fe40003f44270 */
[----:B------:R-:W-:Y:S01]  /*91e0*/  FMNMX.FTZ R173, R179, R173, !PT ;  /* 0x000000adb3ad7209 */ /* 0x000fe20007810000 */
        /* <DEDUP_REMOVED lines=8> */
[----:B------:R-:W1:Y:S11]  /*9270*/  LDSM.16.M88.4 R192, [R219+0xb000] ;  /* 0x00b00000dbc0783b */ /* 0x000e760000000200 */
[----:B------:R-:W-:Y:S11]  /*9280*/  @!UPT UIADD3 URZ, URZ, URZ, URZ ;  /* 0x0000003f3f3ff290 */ /* 0x000ff6000fffe03f */
[----:B------:R-:W-:Y:S01]  /*9290*/  @!UPT UIADD3 URZ, URZ, URZ, URZ ;  /* 0x0000003f3f3ff290 */ /* 0x000fe2000fffe03f */
[----:B------:R-:W-:Y:S02]  /*92a0*/  FSEL R213, R33, -INF , P2 ;  /* 0xff80000021d57808 */ /* 0x000fe40001000000 */
[C---:B------:R-:W-:Y:S01]  /*92b0*/  ISETP.GT.AND P2, PT, R2.reuse, 0x41, PT ;  /* 0x000000410200780c */ /* 0x040fe20003f44270 */
[C---:B-1----:R-:W-:Y:S08]  /*92c0*/  HMMA.16816.F32.BF16 R36, R188.reuse, R192, R36 ;  /* 0x000000c0bc24723c */ /* 0x042ff00000041824 */
[C---:B------:R-:W-:Y:S01]  /*92d0*/  HMMA.16816.F32.BF16 R40, R188.reuse, R194, R40 ;  /* 0x000000c2bc28723c */ /* 0x040fe20000041828 */
[----:B------:R-:W1:Y:S01]  /*92e0*/  LDSM.16.M88.4 R192, [R219+0xb800] ;  /* 0x00b80000dbc0783b */ /* 0x000e620000000200 */
[----:B------:R-:W-:Y:S05]  /*92f0*/  DEPBAR.LE SB0, 0x0 ;  /* 0x000080000000791a */ /* 0x000fea0000000000 */
[----:B------:R-:W-:Y:S09]  /*9300*/  BAR.SYNC.DEFER_BLOCKING 0x0 ;  /* 0x0000000000007b1d */ /* 0x000ff20000010000 */
[----:B------:R-:W-:Y:S02]  /*9310*/  FSEL R37, R37, -INF , P2 ;  /* 0xff80000025257808 */ /* 0x000fe40001000000 */
[----:B------:R-:W-:Y:S06]  /*9320*/  ISETP.GT.AND P2, PT, R2, 0x49, PT ;  /* 0x000000490200780c */ /* 0x000fec0003f44270 */
[----:B------:R-:W-:Y:S02]  /*9330*/  FSEL R41, R41, -INF , P2 ;  /* 0xff80000029297808 */ /* 0x000fe40001000000 */
[----:B------:R-:W-:Y:S11]  /*9340*/  ISETP.GE.AND P2, PT, R201, 0x1, PT ;  /* 0x00000001c900780c */ /* 0x000ff60003f46270 */
[----:B------:R-:W-:Y:S02]  /*9350*/  @!UPT UIADD3 URZ, URZ, URZ, URZ ;  /* 0x0000003f3f3ff290 */ /* 0x000fe4000fffe03f */
[----:B------:R-:W-:Y:S01]  /*9360*/  @P2 SHF.R.S32.HI R6, RZ, 0x1f, R252 ;  /* 0x0000001fff062819 */ /* 0x000fe200000114fc */
[C---:B-1----:R-:W-:Y:S05]  /*9370*/  HMMA.16816.F32.BF16 R44, R188.reuse, R192, R44 ;  /* 0x000000c0bc2c723c */ /* 0x042fea000004182c */
[----:B------:R-:W-:Y:S03]  /*9380*/  @P2 IMAD R6, R6, c[0x0][0x1e0], RZ ;  /* 0x0000780006062a24 */ /* 0x000fe600078e02ff */
[----:B------:R-:W-:Y:S01]  /*9390*/  HMMA.16816.F32.BF16 R48, R188, R194, R48 ;  /* 0x000000c2bc30723c */ /* 0x000fe20000041830 */
[----:B------:R-:W2:Y:S06]  /*93a0*/  LDL R191, [R1+0x18] ;  /* 0x0000180001bf7983 */ /* 0x000eac0000100800 */
[----:B------:R-:W-:Y:S02]  /*93b0*/  FSEL R188, R7, -INF , P0 ;  /* 0xff80000007bc7808 */ /* 0x000fe40000000000 */
[----:B------:R-:W-:Y:S03]  /*93c0*/  ISETP.GT.AND P0, PT, R2, 0x9, PT ;  /* 0x000000090200780c */ /* 0x000fe60003f04270 */
[----:B------:R-:W-:Y:S02]  /*93d0*/  FSEL R189, R8, -INF , P1 ;  /* 0xff80000008bd7808 */ /* 0x000fe40000800000 */
[----:B------:R-:W-:Y:S02]  /*93e0*/  FSEL R190, R9, -INF , P0 ;  /* 0xff80000009be7808 */ /* 0x000fe40000000000 */
[----:B------:R-:W3:Y:S01]  /*93f0*/  LDL.64 R8, [R1+0x20] ;  /* 0x0000200001087983 */ /* 0x000ee20000100a00 */
[C---:B------:R-:W-:Y:S02]  /*9400*/  ISETP.GT.AND P0, PT, R0.reuse, 0x9, PT ;  /* 0x000000090000780c */ /* 0x040fe40003f04270 */
[----:B------:R-:W-:Y:S02]  /*9410*/  ISETP.GT.AND P1, PT, R0, 0x8, PT ;  /* 0x000000080000780c */ /* 0x000fe40003f24270 */
[----:B------:R-:W-:Y:S02]  /*9420*/  FSEL R192, R11, -INF , P0 ;  /* 0xff8000000bc07808 */ /* 0x000fe40000000000 */
[----:B------:R-:W-:Y:S01]  /*9430*/  FSEL R10, R10, -INF , P1 ;  /* 0xff8000000a0a7808 */ /* 0x000fe20000800000 */
[----:B------:R-:W4:Y:S01]  /*9440*/  LDL.LU R11, [R1+0x4] ;  /* 0x00000400010b7983 */ /* 0x000f220000300800 */
[C---:B------:R-:W-:Y:S02]  /*9450*/  ISETP.GT.AND P1, PT, R2.reuse, 0x10, PT ;  /* 0x000000100200780c */ /* 0x040fe40003f24270 */
[----:B------:R-:W-:Y:S02]  /*9460*/  ISETP.GT.AND P0, PT, R2, 0x11, PT ;  /* 0x000000110200780c */ /* 0x000fe40003f04270 */
[----:B------:R-:W-:Y:S02]  /*9470*/  FMNMX.FTZ R3, R188, R3, !PT ;  /* 0x00000003bc037209 */ /* 0x000fe40007810000 */
[----:B------:R-:W-:Y:S02]  /*9480*/  FSEL R193, R12, -INF , P1 ;  /* 0xff8000000cc17808 */ /* 0x000fe40000800000 */
[----:B------:R-:W-:Y:S02]  /*9490*/  FSEL R194, R13, -INF , P0 ;  /* 0xff8000000dc27808 */ /* 0x000fe40000000000 */
[----:B------:R-:W-:Y:S02]  /*94a0*/  ISETP.GT.AND P0, PT, R0, 0x11, PT ;  /* 0x000000110000780c */ /* 0x000fe40003f04270 */
[----:B------:R-:W-:Y:S02]  /*94b0*/  FMNMX.FTZ R3, R10, R3, !PT ;  /* 0x000000030a037209 */ /* 0x000fe40007810000 */
        /* <DEDUP_REMOVED lines=10> */
[C---:B------:R-:W-:Y:S02]  /*9560*/  ISETP.GT.AND P1, PT, R0.reuse, 0x18, PT ;  /* 0x000000180000780c */ /* 0x040fe40003f24270 */
[----:B------:R-:W-:Y:S02]  /*9570*/  ISETP.GT.AND P0, PT, R0, 0x19, PT ;  /* 0x000000190000780c */ /* 0x000fe40003f04270 */
[----:B------:R-:W-:Y:S02]  /*9580*/  FMNMX.FTZ R3, R195, R3, !PT ;  /* 0x00000003c3037209 */ /* 0x000fe40007810000 */
[----:B------:R-:W-:Y:S02]  /*9590*/  FMNMX.FTZ R173, R193, R173, !PT ;  /* 0x000000adc1ad7209 */ /* 0x000fe40007810000 */
[----:B------:R-:W-:Y:S02]  /*95a0*/  FSEL R199, R18, -INF , P1 ;  /* 0xff80000012c77808 */ /* 0x000fe40000800000 */
[----:B------:R-:W-:Y:S02]  /*95b0*/  FSEL R200, R19, -INF , P0 ;  /* 0xff80000013c87808 */ /* 0x000fe40000000000 */
[----:B------:R-:W-:Y:S02]  /*95c0*/  FMNMX.FTZ R3, R196, R3, !PT ;  /* 0x00000003c4037209 */ /* 0x000fe40007810000 */
[C---:B------:R-:W-:Y:S02]  /*95d0*/  ISETP.GT.AND P1, PT, R2.reuse, 0x20, PT ;  /* 0x000000200200780c */ /* 0x040fe40003f24270 */
[----:B------:R-:W-:Y:S02]  /*95e0*/  ISETP.GT.AND P0, PT, R2, 0x21, PT ;  /* 0x000000210200780c */ /* 0x000fe40003f04270 */
[----:B------:R-:W-:Y:S02]  /*95f0*/  FMNMX.FTZ R173, R194, R173, !PT ;  /* 0x000000adc2ad7209 */ /* 0x000fe40007810000 */
[----:B------:R-:W-:Y:S02]  /*9600*/  FSEL R202, R20, -INF , P1 ;  /* 0xff80000014ca7808 */ /* 0x000fe40000800000 */
[C---:B------:R-:W-:Y:S02]  /*9610*/  ISETP.GT.AND P1, PT, R0.reuse, 0x20, PT ;  /* 0x000000200000780c */ /* 0x040fe40003f24270 */
[----:B------:R-:W-:Y:S02]  /*9620*/  FSEL R203, R21, -INF , P0 ;  /* 0xff80000015cb7808 */ /* 0x000fe40000000000 */
[----:B------:R-:W-:Y:S02]  /*9630*/  ISETP.GT.AND P0, PT, R0, 0x21, PT ;  /* 0x000000210000780c */ /* 0x000fe40003f04270 */
[----:B------:R-:W-:Y:S02]  /*9640*/  FMNMX.FTZ R3, R199, R3, !PT ;  /* 0x00000003c7037209 */ /* 0x000fe40007810000 */
        /* <DEDUP_REMOVED lines=8> */
[----:B------:R-:W-:Y:S02]  /*96d0*/  ISETP.GT.AND P1, PT, R0, 0x28, PT ;  /* 0x000000280000780c */ /* 0x000fe40003f24270 */
[----:B------:R-:W-:Y:S02]  /*96e0*/  FSEL R207, R25, -INF , P0 ;  /* 0xff80000019cf7808 */ /* 0x000fe40000000000 */
[----:B------:R-:W-:Y:S02]  /*96f0*/  FMNMX.FTZ R3, R204, R3, !PT ;  /* 0x00000003cc037209 */ /* 0x000fe40007810000 */
[----:B------:R-:W-:Y:S02]  /*9700*/  ISETP.GT.AND P0, PT, R0, 0x29, PT ;  /* 0x000000290000780c */ /* 0x000fe40003f04270 */
[----:B------:R-:W-:Y:S02]  /*9710*/  FMNMX.FTZ R173, R202, R173, !PT ;  /* 0x000000adcaad7209 */ /* 0x000fe40007810000 */
[----:B------:R-:W-:Y:S02]  /*9720*/  FSEL R208, R26, -INF , P1 ;  /* 0xff8000001ad07808 */ /* 0x000fe40000800000 */
[----:B------:R-:W-:Y:S02]  /*9730*/  FMNMX.FTZ R3, R205, R3, !PT ;  /* 0x00000003cd037209 */ /* 0x000fe40007810000 */
[----:B------:R-:W-:Y:S02]  /*9740*/  FSEL R209, R27, -INF , P0 ;  /* 0xff8000001bd17808 */ /* 0x000fe40000000000 */
[C---:B------:R-:W-:Y:S02]  /*9750*/  ISETP.GT.AND P1, PT, R2.reuse, 0x30, PT ;  /* 0x000000300200780c */ /* 0x040fe40003f24270 */
[----:B------:R-:W-:Y:S02]  /*9760*/  ISETP.GT.AND P0, PT, R2, 0x31, PT ;  /* 0x000000310200780c */ /* 0x000fe40003f04270 */
[----:B------:R-:W-:Y:S02]  /*9770*/  FMNMX.FTZ R173, R203, R173, !PT ;  /* 0x000000adcbad7209 */ /* 0x000fe40007810000 */
[----:B------:R-:W-:Y:S02]  /*9780*/  FMNMX.FTZ R3, R208, R3, !PT ;  /* 0x00000003d0037209 */ /* 0x000fe40007810000 */
[----:B------:R-:W-:Y:S02]  /*9790*/  FSEL R211, R28, -INF , P1 ;  /* 0xff8000001cd37808 */ /* 0x000fe40000800000 */
[----:B------:R-:W-:Y:S02]  /*97a0*/  FSEL R29, R29, -INF , P0 ;  /* 0xff8000001d1d7808 */ /* 0x000fe40000000000 */
[C---:B------:R-:W-:Y:S02]  /*97b0*/  ISETP.GT.AND P1, PT, R0.reuse, 0x30, PT ;  /* 0x000000300000780c */ /* 0x040fe40003f24270 */
[----:B------:R-:W-:Y:S02]  /*97c0*/  ISETP.GT.AND P0, PT, R0, 0x31, PT ;  /* 0x000000310000780c */ /* 0x000fe40003f04270 */
[----:B------:R-:W-:Y:S02]  /*97d0*/  FMNMX.FTZ R173, R206, R173, !PT ;  /* 0x000000adcead7209 */ /* 0x000fe40007810000 */
[----:B------:R-:W-:Y:S02]  /*97e0*/  FSEL R30, R30, -INF , P1 ;  /* 0xff8000001e1e7808 */ /* 0x000fe40000800000 */
[----:B------:R-:W-:Y:S02]  /*97f0*/  FSEL R31, R31, -INF , P0 ;  /* 0xff8000001f1f7808 */ /* 0x000fe40000000000 */
[----:B------:R-:W-:Y:S02]  /*9800*/  ISETP.GT.AND P0, PT, R2, 0x38, PT ;  /* 0x000000380200780c */ /* 0x000fe40003f04270 */
[----:B------:R-:W-:Y:S02]  /*9810*/  FMNMX.FTZ R3, R209, R3, !PT ;  /* 0x00000003d1037209 */ /* 0x000fe40007810000 */
[----:B------:R-:W-:Y:S02]  /*9820*/  FMNMX.FTZ R173, R207, R173, !PT ;  /* 0x000000adcfad7209 */ /* 0x000fe40007810000 */
[----:B------:R-:W-:Y:S02]  /*9830*/  FSEL R214, R32, -INF , P0 ;  /* 0xff80000020d67808 */ /* 0x000fe40000000000 */
[----:B------:R-:W-:Y:S02]  /*9840*/  FMNMX.FTZ R3, R30, R3, !PT ;  /* 0x000000031e037209 */ /* 0x000fe40007810000 */
        /* <DEDUP_REMOVED lines=21> */
[----:B------:R-:W-:Y:S02]  /*99a0*/  ISETP.GT.AND P1, PT, R0, 0x48, PT ;  /* 0x000000480000780c */ /* 0x000fe40003f24270 */
        /* <DEDUP_REMOVED lines=14> */
[----:B------:R-:W-:Y:S02]  /*9a90*/  FSEL R212, R48, -INF , P1 ;  /* 0xff80000030d47808 */ /* 0x000fe40000800000 */
[----:B------:R-:W-:Y:S02]  /*9aa0*/  ISETP.GT.AND P0, PT, R0, 0x51, PT ;  /* 0x000000510000780c */ /* 0x000fe40003f04270 */
        /* <DEDUP_REMOVED lines=15> */
[----:B------:R-:W-:Y:S02]  /*9ba0*/  FMNMX.FTZ R0, R174, R0, !PT ;  /* 0x00000000ae007209 */ /* 0x000fe40007810000 */
[----:B------:R-:W-:Y:S03]  /*9bb0*/  FMNMX.FTZ R173, R210, R173, !PT ;  /* 0x000000add2ad7209 */ /* 0x000fe60007810000 */
[----:B------:R-:W1:Y:S06]  /*9bc0*/  SHFL.BFLY PT, R2, R0, 0x2, 0x1f ;  /* 0x0c401f0000027f89 */ /* 0x000e6c00000e0000 */
[----:B------:R-:W1:Y:S02]  /*9bd0*/  SHFL.BFLY PT, R3, R173, 0x2, 0x1f ;  /* 0x0c401f00ad037f89 */ /* 0x000e6400000e0000 */
[----:B-1----:R-:W-:Y:S02]  /*9be0*/  FMNMX.FTZ R0, R0, R2, !PT ;  /* 0x0000000200007209 */ /* 0x002fe40007810000 */
[----:B------:R-:W-:Y:S03]  /*9bf0*/  FMNMX.FTZ R173, R173, R3, !PT ;  /* 0x00000003adad7209 */ /* 0x000fe60007810000 */
[----:B------:R-:W1:Y:S01]  /*9c00*/  SHFL.BFLY PT, R3, R0, 0x1, 0x1f ;  /* 0x0c201f0000037f89 */ /* 0x000e6200000e0000 */
[----:B--2---:R-:W-:Y:S05]  /*9c10*/  @P2 MOV R7, R191 ;  /* 0x000000bf00072202 */ /* 0x004fea0000000f00 */
[----:B------:R-:W2:Y:S01]  /*9c20*/  SHFL.BFLY PT, R4, R173, 0x1, 0x1f ;  /* 0x0c201f00ad047f89 */ /* 0x000ea200000e0000 */
[----:B-1----:R-:W-:Y:S04]  /*9c30*/  FMNMX.FTZ R172, R0, R3, !PT ;  /* 0x0000000300ac7209 */ /* 0x002fe80007810000 */
[----:B------:R-:W-:Y:S02]  /*9c40*/  FSETP.NEU.FTZ.AND P0, PT, R172, -INF , PT ;  /* 0xff800000ac00780b */ /* 0x000fe40003f1d000 */
[----:B--2---:R-:W-:Y:S01]  /*9c50*/  FMNMX.FTZ R173, R173, R4, !PT ;  /* 0x00000004adad7209 */ /* 0x004fe20007810000 */
[----:B------:R-:W-:Y:S01]  /*9c60*/  @P2 IMAD.WIDE.U32 R4, R252, c[0x0][0x1e0], RZ ;  /* 0x00007800fc042a25 */ /* 0x000fe200078e00ff */
[----:B------:R-:W-:Y:S02]  /*9c70*/  FSEL R0, R172, RZ, P0 ;  /* 0x000000ffac007208 */ /* 0x000fe40000000000 */
[C---:B------:R-:W-:Y:S03]  /*9c80*/  FSETP.NEU.FTZ.AND P1, PT, R173.reuse, -INF , PT ;  /* 0xff800000ad00780b */ /* 0x040fe60003f3d000 */
[----:B------:R-:W-:Y:S01]  /*9c90*/  FADD.FTZ R3, -R0, R176 ;  /* 0x000000b000037221 */ /* 0x000fe20000010100 */
[----:B------:R-:W-:Y:S01]  /*9ca0*/  FSEL R2, R173, RZ, P1 ;  /* 0x000000ffad027208 */ /* 0x000fe20000800000 */
[----:B------:R-:W-:Y:S02]  /*9cb0*/  @P2 IMAD R0, R252, c[0x0][0x1e4], R6 ;  /* 0x00007900fc002a24 */ /* 0x000fe400078e0206 */
[----:B---3--:R-:W-:Y:S02]  /*9cc0*/  @P2 IMAD.MOV.U32 R6, RZ, RZ, R8 ;  /* 0x000000ffff062224 */ /* 0x008fe400078e0008 */
[----:B------:R-:W-:Y:S01]  /*9cd0*/  FADD.FTZ R2, -R2, R175 ;  /* 0x000000af02027221 */ /* 0x000fe20000010100 */
[----:B------:R-:W-:Y:S01]  /*9ce0*/  @P2 IADD3 R0, R5, R0, RZ ;  /* 0x0000000005002210 */ /* 0x000fe20007ffe0ff */
[----:B------:R-:W-:Y:S04]  /*9cf0*/  @P2 IMAD.WIDE.U32 R6, R4, 0x60, R6 ;  /* 0x0000006004062825 */ /* 0x000fe800078e0006 */
[----:B------:R-:W-:Y:S02]  /*9d00*/  @P2 IMAD R0, R0, 0x60, RZ ;  /* 0x0000006000002824 */ /* 0x000fe400078e02ff */
[----:B------:R-:W-:Y:S02]  /*9d10*/  FMUL.FTZ R175, R173, c[0x0][0x2d0] ;  /* 0x0000b400adaf7a20 */ /* 0x000fe40000410000 */
[----:B------:R-:W-:Y:S01]  /*9d20*/  FMUL.FTZ R176, R172, c[0x0][0x2d0] ;  /* 0x0000b400acb07a20 */ /* 0x000fe20000410000 */
[----:B------:R-:W-:Y:S02]  /*9d30*/  @P2 IADD3 R0, R7, R0, RZ ;  /* 0x0000000007002210 */ /* 0x000fe40007ffe0ff */
[----:B------:R-:W-:Y:S02]  /*9d40*/  FSEL R175, R175, RZ, P1 ;  /* 0x000000ffafaf7208 */ /* 0x000fe40000800000 */
[C---:B------:R-:W-:Y:S01]  /*9d50*/  @P2 SHF.L.U64.HI R0, R6.reuse, 0x1, R0 ;  /* 0x0000000106002819 */ /* 0x040fe20000010200 */
[----:B------:R-:W-:Y:S01]  /*9d60*/  @P2 IMAD.SHL.U32 R6, R6, 0x2, RZ ;  /* 0x0000000206062824 */ /* 0x000fe200078e00ff */
[----:B------:R-:W-:Y:S01]  /*9d70*/  FSEL R176, R176, RZ, P0 ;  /* 0x000000ffb0b07208 */ /* 0x000fe20000000000 */
[--C-:B------:R-:W-:Y:S03]  /*9d80*/  FFMA.FTZ R190, R190, c[0x0][0x2d0], -R175.reuse ;  /* 0x0000b400bebe7a23 */ /* 0x100fe600000108af */
[----:B------:R-:W-:Y:S03]  /*9d90*/  @P2 IADD3 R4, P3, R6, c[0x0][0x1c8], RZ ;  /* 0x0000720006042a10 */ /* 0x000fe60007f7e0ff */
[----:B------:R-:W-:Y:S01]  /*9da0*/  MUFU.EX2 R190, R190 ;  /* 0x000000be00be7308 */ /* 0x000fe20000000800 */
        /* <DEDUP_REMOVED lines=17> */
[----:B------:R3:W-:Y:S01]  /*9ec0*/  @P2 LDGSTS.E.BYPASS.LTC128B.128 [R251+0x15100], [R6.64], !P5 ;  /* 0x1510000006fb2fae */ /* 0x0007e2000e901d48 */
[----:B------:R1:W-:Y:S02]  /*9ed0*/  MUFU.EX2 R178, R0 ;  /* 0x0000000000b27308 */ /* 0x0003e40000000800 */
[--C-:B-1----:R-:W-:Y:S01]  /*9ee0*/  FFMA.FTZ R0, R177, c[0x0][0x2d0], -R176.reuse ;  /* 0x0000b400b1007a23 */ /* 0x102fe200000108b0 */
[----:B---3--:R-:W-:Y:S02]  /*9ef0*/  @P2 MOV R6, c[0x0][0x1e0] ;  /* 0x0000780000062a02 */ /* 0x008fe40000000f00 */
[----:B------:R-:W-:Y:S05]  /*9f00*/  @P2 MOV R7, 0x6 ;  /* 0x0000000600072802 */ /* 0x000fea0000000f00 */
[----:B------:R1:W-:Y:S01]  /*9f10*/  MUFU.EX2 R191, R0 ;  /* 0x0000000000bf7308 */ /* 0x0003e20000000800 */
[C---:B------:R-:W-:Y:S01]  /*9f20*/  @P2 SHF.L.U64.HI R7, R6.reuse, R7, c[0x0][0x1e4] ;  /* 0x0000790006072619 */ /* 0x040fe20000010207 */
[----:B------:R-:W-:Y:S05]  /*9f30*/  @P2 IMAD.SHL.U32 R6, R6, 0x40, RZ ;  /* 0x0000004006062824 */ /* 0x000fea00078e00ff */
[----:B------:R-:W-:Y:S04]  /*9f40*/  @P2 IADD3 R4, P3, R4, R6, RZ ;  /* 0x0000000604042210 */ /* 0x000fe80007f7e0ff */
[C---:B------:R-:W-:Y:S02]  /*9f50*/  @P2 IADD3.X R5, R7.reuse, R5, RZ, P3, !PT ;  /* 0x0000000507052210 */ /* 0x040fe40001ffe4ff */
[----:B------:R-:W-:Y:S02]  /*9f60*/  LOP3.LUT P3, RZ, R220, 0x2, RZ, 0xc0, !PT ;  /* 0x00000002dcff7812 */ /* 0x000fe4000786c0ff */
[----:B------:R-:W3:Y:S01]  /*9f70*/  LDL.LU R220, [R1+0x98] ;  /* 0x0000980001dc7983 */ /* 0x000ee20000300800 */
[----:B------:R-:W-:Y:S04]  /*9f80*/  @P2 IADD3 R6, P0, R6, R4, RZ ;  /* 0x0000000406062210 */ /* 0x000fe80007f1e0ff */
[----:B------:R-:W-:Y:S01]  /*9f90*/  @P2 IADD3.X R7, R7, R5, RZ, P0, !PT ;  /* 0x0000000507072210 */ /* 0x000fe200007fe4ff */
[--C-:B-1----:R-:W-:Y:S04]  /*9fa0*/  FFMA.FTZ R0, R179, c[0x0][0x2d0], -R175.reuse ;  /* 0x0000b400b3007a23 */ /* 0x102fe800000108af */
[----:B------:R1:W-:Y:S01]  /*9fb0*/  MUFU.EX2 R177, R0 ;  /* 0x0000000000b17308 */ /* 0x0003e20000000800 */
[----:B------:R2:W-:Y:S06]  /*9fc0*/  @P2 LDGSTS.E.BYPASS.LTC128B.128 [R251+0xd100], [R4.64], !P3 ;  /* 0x0d10000004fb2fae */ /* 0x0005ec000d901d48 */
[----:B------:R2:W-:Y:S06]  /*9fd0*/  @P2 LDGSTS.E.BYPASS.LTC128B.128 [R251+0x10100], [R4.64+0x80], !P4 ;  /* 0x1010008004fb2fae */ /* 0x0005ec000e101d48 */
[----:B------:R2:W-:Y:S06]  /*9fe0*/  @P2 LDGSTS.E.BYPASS.LTC128B.128 [R251+0x13100], [R4.64+0x100], !P6 ;  /* 0x1310010004fb2fae */ /* 0x0005ec000f101d48 */
[----:B------:R2:W-:Y:S01]  /*9ff0*/  @P2 LDGSTS.E.BYPASS.LTC128B.128 [R251+0x16100], [R4.64+0x180], !P5 ;  /* 0x1610018004fb2fae */ /* 0x0005e2000e901d48 */
[----:B-1----:R-:W-:Y:S05]  /*a000*/  FMUL.FTZ R0, R2, c[0x0][0x2d0] ;  /* 0x0000b40002007a20 */ /* 0x002fea0000410000 */
[----:B------:R1:W-:Y:S01]  /*a010*/  @P2 LDGSTS.E.BYPASS.LTC128B.128 [R251+0xe100], [R6.64], !P3 ;  /* 0x0e10000006fb2fae */ /* 0x0003e2000d901d48 */
[----:B------:R-:W-:Y:S04]  /*a020*/  FFMA.FTZ R2, R188, c[0x0][0x2d0], -R176 ;  /* 0x0000b400bc027a23 */ /* 0x000fe800000108b0 */
[----:B------:R1:W-:Y:S01]  /*a030*/  MUFU.EX2 R188, R2 ;  /* 0x0000000200bc7308 */ /* 0x0003e20000000800 */
[----:B------:R2:W-:Y:S06]  /*a040*/  @P2 LDGSTS.E.BYPASS.LTC128B.128 [R251+0x11100], [R6.64+0x80], !P4 ;  /* 0x1110008006fb2fae */ /* 0x0005ec000e101d48 */
[----:B------:R2:W-:Y:S03]  /*a050*/  @P2 LDGSTS.E.BYPASS.LTC128B.128 [R251+0x14100], [R6.64+0x100], !P6 ;  /* 0x1410010006fb2fae */ /* 0x0005e6000f101d48 */
[----:B------:R-:W2:Y:S03]  /*a060*/  MUFU.EX2 R0, R0 ;  /* 0x0000000000007308 */ /* 0x000ea60000000800 */
[----:B------:R4:W-:Y:S06]  /*a070*/  @P2 LDGSTS.E.BYPASS.LTC128B.128 [R251+0x17100], [R6.64+0x180], !P5 ;  /* 0x1710018006fb2fae */ /* 0x0009ec000e901d48 */
[----:B------:R-:W0:Y:S01]  /*a080*/  LDGDEPBAR ;  /* 0x00000000000079af */ /* 0x000e220000000000 */
[----:B-1----:R-:W-:Y:S01]  /*a090*/  FFMA.FTZ R2, R189, c[0x0][0x2d0], -R175 ;  /* 0x0000b400bd027a23 */ /* 0x002fe200000108af */
[----:B------:R-:W-:Y:S03]  /*a0a0*/  MOV R189, R38 ;  /* 0x0000002600bd7202 */ /* 0x000fe60000000f00 */
[----:B------:R1:W-:Y:S01]  /*a0b0*/  MUFU.EX2 R179, R2 ;  /* 0x0000000200b37308 */ /* 0x0003e20000000800 */
[C---:B--2---:R-:W-:Y:S01]  /*a0c0*/  FMUL.FTZ R20, R0.reuse, R140 ;  /* 0x0000008c00147220 */ /* 0x044fe20000410000 */
[----:B------:R-:W-:Y:S01]  /*a0d0*/  MOV R140, R40 ;  /* 0x00000028008c7202 */ /* 0x000fe20000000f00 */
[C---:B------:R-:W-:Y:S02]  /*a0e0*/  FMUL.FTZ R4, R0.reuse, R180 ;  /* 0x000000b400047220 */ /* 0x040fe40000410000 */
[C---:B------:R-:W-:Y:S01]  /*a0f0*/  FMUL.FTZ R5, R0.reuse, R181 ;  /* 0x000000b500057220 */ /* 0x040fe20000410000 */
[----:B------:R-:W-:Y:S01]  /*a100*/  MOV R181, R47 ;  /* 0x0000002f00b57202 */ /* 0x000fe20000000f00 */
[C---:B------:R-:W-:Y:S01]  /*a110*/  FMUL.FTZ R8, R0.reuse, R184 ;  /* 0x000000b800087220 */ /* 0x040fe20000410000 */
[----:B------:R-:W-:Y:S01]  /*a120*/  MOV R184, R46 ;  /* 0x0000002e00b87202 */ /* 0x000fe20000000f00 */
[C---:B------:R-:W-:Y:S02]  /*a130*/  FMUL.FTZ R9, R0.reuse, R185 ;  /* 0x000000b900097220 */ /* 0x040fe40000410000 */
[C---:B------:R-:W-:Y:S02]  /*a140*/  FMUL.FTZ R12, R0.reuse, R132 ;  /* 0x00000084000c7220 */ /* 0x040fe40000410000 */
[----:B------:R-:W-:Y:S02]  /*a150*/  IMAD.MOV.U32 R132, RZ, RZ, R29 ;  /* 0x000000ffff847224 */ /* 0x000fe400078e001d */
[C---:B------:R-:W-:Y:S01]  /*a160*/  FMUL.FTZ R13, R0.reuse, R133 ;  /* 0x00000085000d7220 */ /* 0x040fe20000410000 */
[----:B------:R-:W-:Y:S01]  /*a170*/  MOV R133, R30 ;  /* 0x0000001e00857202 */ /* 0x000fe20000000f00 */
[C---:B------:R-:W-:Y:S02]  /*a180*/  FMUL.FTZ R16, R0.reuse, R136 ;  /* 0x0000008800107220 */ /* 0x040fe40000410000 */
[----:B-1----:R-:W-:Y:S02]  /*a190*/  FMUL.FTZ R2, R3, c[0x0][0x2d0] ;  /* 0x0000b40003027a20 */ /* 0x002fe40000410000 */
[----:B------:R-:W-:Y:S02]  /*a1a0*/  IMAD.MOV.U32 R136, RZ, RZ, R36 ;  /* 0x000000ffff887224 */ /* 0x000fe400078e0024 */
[C---:B------:R-:W-:Y:S02]  /*a1b0*/  FMUL.FTZ R36, R0.reuse, R156 ;  /* 0x0000009c00247220 */ /* 0x040fe40000410000 */
[----:B------:R-:W1:Y:S01]  /*a1c0*/  MUFU.EX2 R2, R2 ;  /* 0x0000000200027308 */ /* 0x000e620000000800 */
[C---:B------:R-:W-:Y:S01]  /*a1d0*/  FMUL.FTZ R17, R0.reuse, R137 ;  /* 0x0000008900117220 */ /* 0x040fe20000410000 */
[----:B------:R-:W-:Y:S01]  /*a1e0*/  MOV R137, R37 ;  /* 0x0000002500897202 */ /* 0x000fe20000000f00 */
[C---:B------:R-:W-:Y:S01]  /*a1f0*/  FMUL.FTZ R21, R0.reuse, R141 ;  /* 0x0000008d00157220 */ /* 0x040fe20000410000 */
[----:B------:R-:W2:Y:S01]  /*a200*/  LDL.LU R156, [R1+0x8] ;  /* 0x00000800019c7983 */ /* 0x000ea20000300800 */
[----:B------:R-:W-:Y:S02]  /*a210*/  IMAD.MOV.U32 R141, RZ, RZ, R41 ;  /* 0x000000ffff8d7224 */ /* 0x000fe400078e0029 */
        /* <DEDUP_REMOVED lines=17> */
[C---:B------:R-:W-:Y:S01]  /*a330*/  FMUL.FTZ R45, R0.reuse, R165 ;  /* 0x000000a5002d7220 */ /* 0x040fe20000410000 */
[----:B------:R-:W-:Y:S01]  /*a340*/  MOV R165, R148 ;  /* 0x0000009400a57202 */ /* 0x000fe20000000f00 */
[C---:B------:R-:W-:Y:S02]  /*a350*/  FMUL.FTZ R48, R0.reuse, R168 ;  /* 0x000000a800307220 */ /* 0x040fe40000410000 */
        /* <DEDUP_REMOVED lines=42> */
[----:B----4-:R-:W-:Y:S02]  /*a600*/  FFMA.FTZ R3, R0, R11, R178 ;  /* 0x0000000b00037223 */ /* 0x010fe400000100b2 */
[----:B------:R-:W-:Y:S02]  /*a610*/  FFMA.FTZ R0, R10, c[0x0][0x2d0], -R176 ;  /* 0x0000b4000a007a23 */ /* 0x000fe400000108b0 */
[C---:B-1----:R-:W-:Y:S02]  /*a620*/  FMUL.FTZ R6, R2.reuse, R182 ;  /* 0x000000b602067220 */ /* 0x042fe40000410000 */
[----:B------:R-:W-:Y:S02]  /*a630*/  IMAD.MOV.U32 R182, RZ, RZ, R140 ;  /* 0x000000ffffb67224 */ /* 0x000fe400078e008c */
[----:B------:R1:W-:Y:S01]  /*a640*/  MUFU.EX2 R140, R0 ;  /* 0x00000000008c7308 */ /* 0x0003e20000000800 */
[C---:B------:R-:W-:Y:S02]  /*a650*/  FMUL.FTZ R18, R2.reuse, R138 ;  /* 0x0000008a02127220 */ /* 0x040fe40000410000 */
[C---:B------:R-:W-:Y:S02]  /*a660*/  FMUL.FTZ R19, R2.reuse, R139 ;  /* 0x0000008b02137220 */ /* 0x040fe40000410000 */
[C---:B------:R-:W-:Y:S01]  /*a670*/  FMUL.FTZ R7, R2.reuse, R183 ;  /* 0x000000b702077220 */ /* 0x040fe20000410000 */
[----:B------:R-:W-:Y:S01]  /*a680*/  MOV R183, R137 ;  /* 0x0000008900b77202 */ /* 0x000fe20000000f00 */
[C---:B------:R-:W-:Y:S01]  /*a690*/  FMUL.FTZ R10, R2.reuse, R186 ;  /* 0x000000ba020a7220 */ /* 0x040fe20000410000 */
[----:B------:R-:W-:Y:S01]  /*a6a0*/  MOV R186, R136 ;  /* 0x0000008800ba7202 */ /* 0x000fe20000000f00 */
[C---:B------:R-:W-:Y:S01]  /*a6b0*/  FMUL.FTZ R27, R2.reuse, R147 ;  /* 0x00000093021b7220 */ /* 0x040fe20000410000 */
[----:B------:R-:W4:Y:S01]  /*a6c0*/  LDSM.16.MT88.4 R136, [R217] ;  /* 0x00000000d988783b */ /* 0x000f220000004200 */
[----:B------:R-:W-:Y:S02]  /*a6d0*/  IMAD.MOV.U32 R180, RZ, RZ, R50 ;  /* 0x000000ffffb47224 */ /* 0x000fe400078e0032 */
[C---:B------:R-:W-:Y:S02]  /*a6e0*/  FMUL.FTZ R11, R2.reuse, R187 ;  /* 0x000000bb020b7220 */ /* 0x040fe40000410000 */
[----:B------:R-:W-:Y:S01]  /*a6f0*/  FMUL.FTZ R14, R2, R134 ;  /* 0x00000086020e7220 */ /* 0x000fe20000410000 */
[----:B------:R-:W-:Y:S01]  /*a700*/  F2FP.BF16.PACK_AB R134, R190, R179 ;  /* 0x000000b3be86723e */ /* 0x000fe200000010ff */
[C---:B------:R-:W-:Y:S02]  /*a710*/  FMUL.FTZ R15, R2.reuse, R135 ;  /* 0x00000087020f7220 */ /* 0x040fe40000410000 */
[C---:B------:R-:W-:Y:S01]  /*a720*/  FMUL.FTZ R50, R2.reuse, R170 ;  /* 0x000000aa02327220 */ /* 0x040fe20000410000 */
[----:B------:R-:W-:Y:S01]  /*a730*/  MOV R170, R132 ;  /* 0x0000008400aa7202 */ /* 0x000fe20000000f00 */
[----:B------:R-:W-:Y:S01]  /*a740*/  IMAD.MOV.U32 R187, RZ, RZ, R133 ;  /* 0x000000ffffbb7224 */ /* 0x000fe200078e0085 */
[----:B------:R-:W-:Y:S01]  /*a750*/  F2FP.BF16.PACK_AB R132, R177, R178 ;  /* 0x000000b2b184723e */ /* 0x000fe200000010ff */
[----:B------:R-:W-:Y:S01]  /*a760*/  FMUL.FTZ R22, R2, R142 ;  /* 0x0000008e02167220 */ /* 0x000fe20000410000 */
[----:B------:R-:W-:Y:S01]  /*a770*/  F2FP.BF16.PACK_AB R133, R188, R191 ;  /* 0x000000bfbc85723e */ /* 0x000fe200000010ff */
[--C-:B-1----:R-:W-:Y:S02]  /*a780*/  FFMA.FTZ R0, R192, c[0x0][0x2d0], -R176.reuse ;  /* 0x0000b400c0007a23 */ /* 0x102fe400000108b0 */
[C---:B------:R-:W-:Y:S02]  /*a790*/  FMUL.FTZ R23, R2.reuse, R143 ;  /* 0x0000008f02177220 */ /* 0x040fe40000410000 */
[----:B------:R-:W1:Y:S01]  /*a7a0*/  MUFU.EX2 R147, R0 ;  /* 0x0000000000937308 */ /* 0x000e620000000800 */
[C---:B------:R-:W-:Y:S02]  /*a7b0*/  FMUL.FTZ R26, R2.reuse, R146 ;  /* 0x00000092021a7220 */ /* 0x040fe40000410000 */
[C---:B------:R-:W-:Y:S02]  /*a7c0*/  FMUL.FTZ R30, R2.reuse, R150 ;  /* 0x00000096021e7220 */ /* 0x040fe40000410000 */
[----:B------:R-:W-:Y:S02]  /*a7d0*/  IMAD.MOV.U32 R152, RZ, RZ, R31 ;  /* 0x000000ffff987224 */ /* 0x000fe400078e001f */
[C---:B------:R-:W-:Y:S02]  /*a7e0*/  FMUL.FTZ R31, R2.reuse, R151 ;  /* 0x00000097021f7220 */ /* 0x040fe40000410000 */
[C---:B------:R-:W-:Y:S02]  /*a7f0*/  FMUL.FTZ R34, R2.reuse, R154 ;  /* 0x0000009a02227220 */ /* 0x040fe40000410000 */
[C---:B------:R-:W-:Y:S02]  /*a800*/  FMUL.FTZ R35, R2.reuse, R155 ;  /* 0x0000009b02237220 */ /* 0x040fe40000410000 */
[C---:B------:R-:W-:Y:S02]  /*a810*/  FMUL.FTZ R38, R2.reuse, R158 ;  /* 0x0000009e02267220 */ /* 0x040fe40000410000 */
[C---:B------:R-:W-:Y:S02]  /*a820*/  FMUL.FTZ R39, R2.reuse, R159 ;  /* 0x0000009f02277220 */ /* 0x040fe40000410000 */
[----:B------:R-:W-:Y:S02]  /*a830*/  IMAD.MOV.U32 R185, RZ, RZ, R43 ;  /* 0x000000ffffb97224 */ /* 0x000fe400078e002b */
[C---:B------:R-:W-:Y:S02]  /*a840*/  FMUL.FTZ R42, R2.reuse, R162 ;  /* 0x000000a2022a7220 */ /* 0x040fe40000410000 */
[C---:B------:R-:W-:Y:S02]  /*a850*/  FMUL.FTZ R43, R2.reuse, R163 ;  /* 0x000000a3022b7220 */ /* 0x040fe40000410000 */
[C---:B------:R-:W-:Y:S01]  /*a860*/  FMUL.FTZ R46, R2.reuse, R166 ;  /* 0x000000a6022e7220 */ /* 0x040fe20000410000 */
[----:B-1----:R-:W-:Y:S01]  /*a870*/  F2FP.BF16.PACK_AB R135, R147, R140 ;  /* 0x0000008c9387723e */ /* 0x002fe200000010ff */
[C---:B------:R-:W-:Y:S01]  /*a880*/  FMUL.FTZ R51, R2.reuse, R171 ;  /* 0x000000ab02337220 */ /* 0x040fe20000410000 */
[----:B------:R-:W-:Y:S01]  /*a890*/  MOV R166, R153 ;  /* 0x0000009900a67202 */ /* 0x000fe20000000f00 */
[--C-:B------:R-:W-:Y:S02]  /*a8a0*/  FFMA.FTZ R149, R149, c[0x0][0x2d0], -R175.reuse ;  /* 0x0000b40095957a23 */ /* 0x100fe400000108af */
[C---:B------:R-:W-:Y:S02]  /*a8b0*/  FMUL.FTZ R47, R2.reuse, R167 ;  /* 0x000000a7022f7220 */ /* 0x040fe40000410000 */
[C---:B----4-:R-:W-:Y:S05]  /*a8c0*/  HMMA.16816.F32.BF16 R4, R132.reuse, R136, R4 ;  /* 0x000000888404723c */ /* 0x050fea0000041804 */
        /* <DEDUP_REMOVED lines=29> */
[----:B------:R-:W-:Y:S02]  /*aaa0*/  FFMA.FTZ R0, R193, c[0x0][0x2d0], -R175 ;  /* 0x0000b400c1007a23 */ /* 0x000fe400000108af */
[C---:B------:R-:W-:Y:S02]  /*aab0*/  FMUL.FTZ R102, R2.reuse, R102 ;  /* 0x0000006602667220 */ /* 0x040fe40000410000 */
[----:B------:R4:W-:Y:S02]  /*aac0*/  MUFU.EX2 R146, R0 ;  /* 0x0000000000927308 */ /* 0x0009e40000000800 */
[C---:B------:R-:W-:Y:S02]  /*aad0*/  FMUL.FTZ R103, R2.reuse, R103 ;  /* 0x0000006702677220 */ /* 0x040fe40000410000 */
        /* <DEDUP_REMOVED lines=8> */
[C---:B------:R-:W-:Y:S02]  /*ab60*/  FMUL.FTZ R119, R2.reuse, R119 ;  /* 0x0000007702777220 */ /* 0x040fe40000410000 */
[----:B------:R-:W-:Y:S02]  /*ab70*/  FMUL.FTZ R122, R2, R122 ;  /* 0x0000007a027a7220 */ /* 0x000fe40000410000 */
[----:B----4-:R-:W-:Y:S02]  /*ab80*/  FFMA.FTZ R0, R194, c[0x0][0x2d0], -R175 ;  /* 0x0000b400c2007a23 */ /* 0x010fe400000108af */
[C---:B------:R-:W-:Y:S02]  /*ab90*/  FMUL.FTZ R123, R2.reuse, R123 ;  /* 0x0000007b027b7220 */ /* 0x040fe40000410000 */
[----:B------:R4:W-:Y:S01]  /*aba0*/  MUFU.EX2 R145, R0 ;  /* 0x0000000000917308 */ /* 0x0009e20000000800 */
[C---:B------:R-:W-:Y:S01]  /*abb0*/  FMUL.FTZ R126, R2.reuse, R126 ;  /* 0x0000007e027e7220 */ /* 0x040fe20000410000 */
[C---:B-1----:R-:W-:Y:S03]  /*abc0*/  HMMA.16816.F32.BF16 R20, R132.reuse, R136, R20 ;  /* 0x000000888414723c */ /* 0x042fe60000041814 */
[C---:B------:R-:W-:Y:S02]  /*abd0*/  FMUL.FTZ R127, R2.reuse, R127 ;  /* 0x0000007f027f7220 */ /* 0x040fe40000410000 */
[C---:B------:R-:W-:Y:S02]  /*abe0*/  FMUL.FTZ R130, R2.reuse, R130 ;  /* 0x0000008202827220 */ /* 0x040fe40000410000 */
[C---:B------:R-:W-:Y:S01]  /*abf0*/  FMUL.FTZ R131, R2.reuse, R131 ;  /* 0x0000008302837220 */ /* 0x040fe20000410000 */
[C---:B------:R-:W-:Y:S01]  /*ac00*/  HMMA.16816.F32.BF16 R24, R132.reuse, R138, R24 ;  /* 0x0000008a8418723c */ /* 0x040fe20000041818 */
[----:B---3--:R-:W1:Y:S03]  /*ac10*/  LDSM.16.MT88.4 R136, [R220] ;  /* 0x00000000dc88783b */ /* 0x008e660000004200 */
[----:B------:R-:W-:Y:S02]  /*ac20*/  FADD.FTZ R177, R177, R3 ;  /* 0x00000003b1b17221 */ /* 0x000fe40000010000 */
[----:B------:R-:W-:Y:S02]  /*ac30*/  FFMA.FTZ R3, R199, c[0x0][0x2d0], -R176 ;  /* 0x0000b400c7037a23 */ /* 0x000fe400000108b0 */
[----:B------:R-:W-:Y:S02]  /*ac40*/  IMAD.MOV.U32 R167, RZ, RZ, R152 ;  /* 0x000000ffffa77224 */ /* 0x000fe400078e0098 */
[----:B------:R3:W-:Y:S02]  /*ac50*/  MUFU.EX2 R152, R3 ;  /* 0x0000000300987308 */ /* 0x0007e40000000800 */
[----:B----4-:R-:W-:Y:S02]  /*ac60*/  FFMA.FTZ R0, R195, c[0x0][0x2d0], -R176 ;  /* 0x0000b400c3007a23 */ /* 0x010fe400000108b0 */
[----:B--2---:R-:W-:Y:S06]  /*ac70*/  FFMA.FTZ R2, R2, R156, R191 ;  /* 0x0000009c02027223 */ /* 0x004fec00000100bf */
[----:B------:R2:W4:Y:S01]  /*ac80*/  MUFU.EX2 R144, R0 ;  /* 0x0000000000907308 */ /* 0x0005220000000800 */
[----:B------:R-:W-:Y:S04]  /*ac90*/  FADD.FTZ R2, R188, R2 ;  /* 0x00000002bc027221 */ /* 0x000fe80000010000 */
[----:B------:R-:W-:Y:S02]  /*aca0*/  FADD.FTZ R2, R140, R2 ;  /* 0x000000028c027221 */ /* 0x000fe40000010000 */
[----:B------:R-:W-:Y:S02]  /*acb0*/  LDSM.16.MT88.4 R140, [R218+0x1000] ;  /* 0x00100000da8c783b */ /* 0x000fe40000004200 */
[----:B------:R-:W-:Y:S02]  /*acc0*/  FADD.FTZ R2, R147, R2 ;  /* 0x0000000293027221 */ /* 0x000fe40000010000 */
[--C-:B---3--:R-:W-:Y:S02]  /*acd0*/  FFMA.FTZ R3, R208, c[0x0][0x2d0], -R176.reuse ;  /* 0x0000b400d0037a23 */ /* 0x108fe400000108b0 */
[----:B------:R-:W3:Y:S02]  /*ace0*/  LDL R208, [R1+0x10] ;  /* 0x0000100001d07983 */ /* 0x000ee40000100800 */
[----:B------:R4:W-:Y:S01]  /*acf0*/  MUFU.EX2 R159, R3 ;  /* 0x00000003009f7308 */ /* 0x0009e20000000800 */
[C---:B-1----:R-:W-:Y:S03]  /*ad00*/  HMMA.16816.F32.BF16 R28, R132.reuse, R136, R28 ;  /* 0x00000088841c723c */ /* 0x042fe6000004181c */
[----:B--2---:R-:W-:Y:S06]  /*ad10*/  FFMA.FTZ R0, R196, c[0x0][0x2d0], -R176 ;  /* 0x0000b400c4007a23 */ /* 0x004fec00000108b0 */
[----:B------:R-:W-:Y:S01]  /*ad20*/  MUFU.EX2 R196, R149 ;  /* 0x0000009500c47308 */ /* 0x000fe20000000800 */
[C---:B------:R-:W-:Y:S01]  /*ad30*/  HMMA.16816.F32.BF16 R32, R132.reuse, R138, R32 ;  /* 0x0000008a8420723c */ /* 0x040fe20000041820 */
[----:B------:R-:W1:Y:S08]  /*ad40*/  LDSM.16.MT88.4 R136, [R217+0x3000] ;  /* 0x00300000d988783b */ /* 0x000e700000004200 */
[----:B------:R2:W-:Y:S03]  /*ad50*/  MUFU.EX2 R148, R0 ;  /* 0x0000000000947308 */ /* 0x0005e60000000800 */
[----:B----4-:R-:W-:Y:S02]  /*ad60*/  FADD.FTZ R3, R144, R2 ;  /* 0x0000000290037221 */ /* 0x010fe40000010000 */
[--C-:B------:R-:W-:Y:S02]  /*ad70*/  FFMA.FTZ R2, R170, c[0x0][0x2d0], -R175.reuse ;  /* 0x0000b400aa027a23 */ /* 0x100fe400000108af */
[--C-:B--2---:R-:W-:Y:S04]  /*ad80*/  FFMA.FTZ R0, R197, c[0x0][0x2d0], -R175.reuse ;  /* 0x0000b400c5007a23 */ /* 0x104fe800000108af */
[----:B------:R2:W4:Y:S01]  /*ad90*/  MUFU.EX2 R151, R0 ;  /* 0x0000000000977308 */ /* 0x0005220000000800 */
[C---:B-1----:R-:W-:Y:S08]  /*ada0*/  HMMA.16816.F32.BF16 R36, R132.reuse, R136, R36 ;  /* 0x000000888424723c */ /* 0x042ff00000041824 */
[C---:B------:R-:W-:Y:S01]  /*adb0*/  HMMA.16816.F32.BF16 R40, R132.reuse, R138, R40 ;  /* 0x0000008a8428723c */ /* 0x040fe20000041828 */
[----:B------:R-:W1:Y:S03]  /*adc0*/  LDSM.16.MT88.4 R136, [R218+0x3000] ;  /* 0x00300000da88783b */ /* 0x000e660000004200 */
[----:B--2---:R-:W-:Y:S04]  /*add0*/  FFMA.FTZ R0, R198, c[0x0][0x2d0], -R175 ;  /* 0x0000b400c6007a23 */ /* 0x004fe800000108af */
[----:B------:R2:W1:Y:S04]  /*ade0*/  MUFU.EX2 R156, R0 ;  /* 0x00000000009c7308 */ /* 0x0004680000000800 */
[----:B--2---:R-:W-:Y:S01]  /*adf0*/  FFMA.FTZ R0, R200, c[0x0][0x2d0], -R176 ;  /* 0x0000b400c8007a23 */ /* 0x004fe200000108b0 */
[C---:B-1----:R-:W-:Y:S05]  /*ae00*/  HMMA.16816.F32.BF16 R44, R132.reuse, R136, R44 ;  /* 0x00000088842c723c */ /* 0x042fea000004182c */
[----:B------:R1:W-:Y:S03]  /*ae10*/  MUFU.EX2 R155, R0 ;  /* 0x00000000009b7308 */ /* 0x0003e60000000800 */
[C---:B------:R-:W-:Y:S01]  /*ae20*/  HMMA.16816.F32.BF16 R48, R132.reuse, R138, R48 ;  /* 0x0000008a8430723c */ /* 0x040fe20000041830 */
[----:B------:R-:W2:Y:S03]  /*ae30*/  LDSM.16.MT88.4 R136, [R221+0x3000] ;  /* 0x00300000dd88783b */ /* 0x000ea60000004200 */
[----:B-1----:R-:W-:Y:S04]  /*ae40*/  FADD.FTZ R0, R179, R177 ;  /* 0x000000b1b3007221 */ /* 0x002fe80000010000 */
[----:B------:R-:W-:Y:S04]  /*ae50*/  FADD.FTZ R190, R190, R0 ;  /* 0x00000000bebe7221 */ /* 0x000fe80000010000 */
[--C-:B------:R-:W-:Y:S04]  /*ae60*/  FFMA.FTZ R0, R202, c[0x0][0x2d0], -R175.reuse ;  /* 0x0000b400ca007a23 */ /* 0x100fe800000108af */
[----:B------:R1:W1:Y:S01]  /*ae70*/  MUFU.EX2 R154, R0 ;  /* 0x00000000009a7308 */ /* 0x0002620000000800 */
[C---:B--2---:R-:W-:Y:S08]  /*ae80*/  HMMA.16816.F32.BF16 R52, R132.reuse, R136, R52 ;  /* 0x000000888434723c */ /* 0x044ff00000041834 */
[C---:B------:R-:W-:Y:S01]  /*ae90*/  HMMA.16816.F32.BF16 R56, R132.reuse, R138, R56 ;  /* 0x0000008a8438723c */ /* 0x040fe20000041838 */
[----:B------:R-:W2:Y:S03]  /*aea0*/  LDSM.16.MT88.4 R136, [R220+0x3000] ;  /* 0x00300000dc88783b */ /* 0x000ea60000004200 */
[--C-:B-1----:R-:W-:Y:S04]  /*aeb0*/  FFMA.FTZ R0, R203, c[0x0][0x2d0], -R175.reuse ;  /* 0x0000b400cb007a23 */ /* 0x102fe800000108af */
[----:B------:R1:W1:Y:S04]  /*aec0*/  MUFU.EX2 R163, R0 ;  /* 0x0000000000a37308 */ /* 0x0002680000000800 */
[--C-:B-1----:R-:W-:Y:S06]  /*aed0*/  FFMA.FTZ R0, R204, c[0x0][0x2d0], -R176.reuse ;  /* 0x0000b400cc007a23 */ /* 0x102fec00000108b0 */
[----:B------:R1:W-:Y:S01]  /*aee0*/  MUFU.EX2 R153, R0 ;  /* 0x0000000000997308 */ /* 0x0003e20000000800 */
[C---:B--2---:R-:W-:Y:S08]  /*aef0*/  HMMA.16816.F32.BF16 R60, R132.reuse, R136, R60 ;  /* 0x00000088843c723c */ /* 0x044ff0000004183c */
[C---:B------:R-:W-:Y:S01]  /*af00*/  HMMA.16816.F32.BF16 R64, R132.reuse, R138, R64 ;  /* 0x0000008a8440723c */ /* 0x040fe20000041840 */
[----:B------:R-:W2:Y:S03]  /*af10*/  LDSM.16.MT88.4 R136, [R217+0x6000] ;  /* 0x00600000d988783b */ /* 0x000ea60000004200 */
[----:B-1----:R-:W-:Y:S04]  /*af20*/  FFMA.FTZ R0, R205, c[0x0][0x2d0], -R176 ;  /* 0x0000b400cd007a23 */ /* 0x002fe800000108b0 */
[----:B------:R1:W-:Y:S04]  /*af30*/  MUFU.EX2 R161, R0 ;  /* 0x0000000000a17308 */ /* 0x0003e80000000800 */
[--C-:B-1----:R-:W-:Y:S01]  /*af40*/  FFMA.FTZ R0, R206, c[0x0][0x2d0], -R175.reuse ;  /* 0x0000b400ce007a23 */ /* 0x102fe200000108af */
[C---:B--2---:R-:W-:Y:S05]  /*af50*/  HMMA.16816.F32.BF16 R68, R132.reuse, R136, R68 ;  /* 0x000000888444723c */ /* 0x044fea0000041844 */
[----:B------:R-:W-:Y:S03]  /*af60*/  MUFU.EX2 R206, R2 ;  /* 0x0000000200ce7308 */ /* 0x000fe60000000800 */
[C---:B------:R-:W-:Y:S01]  /*af70*/  HMMA.16816.F32.BF16 R72, R132.reuse, R138, R72 ;  /* 0x0000008a8448723c */ /* 0x040fe20000041848 */
[----:B------:R-:W1:Y:S06]  /*af80*/  LDSM.16.MT88.4 R136, [R218+0x6000] ;  /* 0x00600000da88783b */ /* 0x000e6c0000004200 */
[----:B------:R2:W1:Y:S02]  /*af90*/  MUFU.EX2 R162, R0 ;  /* 0x0000000000a27308 */ /* 0x0004640000000800 */
[--C-:B--2---:R-:W-:Y:S08]  /*afa0*/  FFMA.FTZ R0, R207, c[0x0][0x2d0], -R175.reuse ;  /* 0x0000b400cf007a23 */ /* 0x104ff000000108af */
[----:B------:R2:W2:Y:S01]  /*afb0*/  MUFU.EX2 R164, R0 ;  /* 0x0000000000a47308 */ /* 0x0004a20000000800 */
[C---:B-1----:R-:W-:Y:S03]  /*afc0*/  HMMA.16816.F32.BF16 R76, R132.reuse, R136, R76 ;  /* 0x00000088844c723c */ /* 0x042fe6000004184c */
[----:B---3--:R-:W-:Y:S01]  /*afd0*/  ISETP.GT.AND P0, PT, R201, R208, PT ;  /* 0x000000d0c900720c */ /* 0x008fe20003f04270 */
[----:B------:R-:W-:Y:S04]  /*afe0*/  IMAD.MOV.U32 R201, RZ, RZ, R252 ;  /* 0x000000ffffc97224 */ /* 0x000fe800078e00fc */
[C---:B------:R-:W-:Y:S01]  /*aff0*/  HMMA.16816.F32.BF16 R80, R132.reuse, R138, R80 ;  /* 0x0000008a8450723c */ /* 0x040fe20000041850 */
[----:B------:R-:W1:Y:S03]  /*b000*/  LDSM.16.MT88.4 R136, [R221+0x6000] ;  /* 0x00600000dd88783b */ /* 0x000e660000004200 */
[----:B--2---:R-:W-:Y:S04]  /*b010*/  FFMA.FTZ R0, R209, c[0x0][0x2d0], -R176 ;  /* 0x0000b400d1007a23 */ /* 0x004fe800000108b0 */
[----:B------:R2:W-:Y:S04]  /*b020*/  MUFU.EX2 R160, R0 ;  /* 0x0000000000a07308 */ /* 0x0005e80000000800 */
[----:B--2---:R-:W-:Y:S02]  /*b030*/  FADD.FTZ R0, R146, R190 ;  /* 0x000000be92007221 */ /* 0x004fe40000010000 */
[----:B------:R-:W-:Y:S02]  /*b040*/  FFMA.FTZ R190, R181, c[0x0][0x2d0], -R176 ;  /* 0x0000b400b5be7a23 */ /* 0x000fe400000108b0 */
[----:B------:R-:W-:Y:S02]  /*b050*/  FADD.FTZ R150, R145, R0 ;  /* 0x0000000091967221 */ /* 0x000fe40000010000 */
[----:B------:R-:W-:Y:S01]  /*b060*/  FFMA.FTZ R0, R211, c[0x0][0x2d0], -R175 ;  /* 0x0000b400d3007a23 */ /* 0x000fe200000108af */
[C---:B-1----:R-:W-:Y:S01]  /*b070*/  HMMA.16816.F32.BF16 R84, R132.reuse, R136, R84 ;  /* 0x000000888454723c */ /* 0x042fe20000041854 */
[----:B------:R-:W-:Y:S02]  /*b080*/  MUFU.EX2 R190, R190 ;  /* 0x000000be00be7308 */ /* 0x000fe40000000800 */
[----:B----4-:R-:W-:Y:S05]  /*b090*/  FADD.FTZ R150, R151, R150 ;  /* 0x0000009697967221 */ /* 0x010fea0000010000 */
[C---:B------:R-:W-:Y:S01]  /*b0a0*/  HMMA.16816.F32.BF16 R88, R132.reuse, R138, R88 ;  /* 0x0000008a8458723c */ /* 0x040fe20000041858 */
[----:B------:R-:W1:Y:S02]  /*b0b0*/  LDSM.16.MT88.4 R136, [R220+0x6000] ;  /* 0x00600000dc88783b */ /* 0x000e640000004200 */
[----:B------:R2:W3:Y:S02]  /*b0c0*/  MUFU.EX2 R158, R0 ;  /* 0x00000000009e7308 */ /* 0x0004e40000000800 */
[----:B--2---:R-:W-:Y:S01]  /*b0d0*/  FFMA.FTZ R0, R187, c[0x0][0x2d0], -R176 ;  /* 0x0000b400bb007a23 */ /* 0x004fe200000108b0 */
[----:B------:R-:W-:Y:S01]  /*b0e0*/  MOV R187, R186 ;  /* 0x000000ba00bb7202 */ /* 0x000fe20000000f00 */
[----:B------:R-:W-:Y:S01]  /*b0f0*/  IMAD.MOV.U32 R186, RZ, RZ, R183 ;  /* 0x000000ffffba7224 */ /* 0x000fe200078e00b7 */
[----:B------:R-:W-:Y:S04]  /*b100*/  MOV R183, R182 ;  /* 0x000000b600b77202 */ /* 0x000fe80000000f00 */
[----:B------:R-:W-:Y:S01]  /*b110*/  MOV R182, R169 ;  /* 0x000000a900b67202 */ /* 0x000fe20000000f00 */
[--C-:B------:R-:W-:Y:S02]  /*b120*/  FFMA.FTZ R2, R187, c[0x0][0x2d0], -R175.reuse ;  /* 0x0000b400bb027a23 */ /* 0x100fe400000108af */
[----:B------:R-:W-:Y:S01]  /*b130*/  IMAD.MOV.U32 R169, RZ, RZ, R168 ;  /* 0x000000ffffa97224 */ /* 0x000fe200078e00a8 */
[----:B------:R-:W-:Y:S01]  /*b140*/  MOV R168, R157 ;  /* 0x0000009d00a87202 */ /* 0x000fe20000000f00 */
[----:B------:R2:W-:Y:S01]  /*b150*/  MUFU.EX2 R200, R2 ;  /* 0x0000000200c87308 */ /* 0x0005e20000000800 */
[--C-:B------:R-:W-:Y:S02]  /*b160*/  FFMA.FTZ R191, R182, c[0x0][0x2d0], -R175.reuse ;  /* 0x0000b400b6bf7a23 */ /* 0x100fe400000108af */
[--C-:B------:R-:W-:Y:S01]  /*b170*/  FFMA.FTZ R192, R169, c[0x0][0x2d0], -R175.reuse ;  /* 0x0000b400a9c07a23 */ /* 0x100fe200000108af */
[C---:B-1----:R-:W-:Y:S03]  /*b180*/  HMMA.16816.F32.BF16 R92, R132.reuse, R136, R92 ;  /* 0x00000088845c723c */ /* 0x042fe6000004185c */
[----:B------:R-:W-:Y:S01]  /*b190*/  MOV R169, R189 ;  /* 0x000000bd00a97202 */ /* 0x000fe20000000f00 */
[--C-:B------:R-:W-:Y:S02]  /*b1a0*/  FFMA.FTZ R189, R212, c[0x0][0x2d0], -R175.reuse ;  /* 0x0000b400d4bd7a23 */ /* 0x100fe400000108af */
[----:B------:R1:W-:Y:S02]  /*b1b0*/  MUFU.EX2 R157, R0 ;  /* 0x00000000009d7308 */ /* 0x0003e40000000800 */
[C---:B------:R-:W-:Y:S01]  /*b1c0*/  HMMA.16816.F32.BF16 R96, R132.reuse, R138, R96 ;  /* 0x0000008a8460723c */ /* 0x040fe20000041860 */
[----:B------:R-:W4:Y:S07]  /*b1d0*/  LDSM.16.MT88.4 R136, [R217+0x9000] ;  /* 0x00900000d988783b */ /* 0x000f2e0000004200 */
[----:B------:R-:W-:Y:S01]  /*b1e0*/  MUFU.EX2 R191, R191 ;  /* 0x000000bf00bf7308 */ /* 0x000fe20000000800 */
[----:B--2---:R-:W-:Y:S04]  /*b1f0*/  FADD.FTZ R2, R156, R150 ;  /* 0x000000969c027221 */ /* 0x004fe80000010000 */
[----:B------:R-:W-:Y:S05]  /*b200*/  FADD.FTZ R2, R154, R2 ;  /* 0x000000029a027221 */ /* 0x000fea0000010000 */
[----:B------:R-:W-:Y:S01]  /*b210*/  MUFU.EX2 R192, R192 ;  /* 0x000000c000c07308 */ /* 0x000fe20000000800 */
[----:B------:R-:W-:Y:S02]  /*b220*/  FADD.FTZ R2, R163, R2 ;  /* 0x00000002a3027221 */ /* 0x000fe40000010000 */
[----:B-1----:R-:W-:Y:S02]  /*b230*/  FFMA.FTZ R0, R167, c[0x0][0x2d0], -R176 ;  /* 0x0000b400a7007a23 */ /* 0x002fe400000108b0 */
[----:B------:R-:W-:Y:S05]  /*b240*/  FADD.FTZ R2, R162, R2 ;  /* 0x00000002a2027221 */ /* 0x000fea0000010000 */
[----:B------:R1:W-:Y:S01]  /*b250*/  MUFU.EX2 R204, R0 ;  /* 0x0000000000cc7308 */ /* 0x0003e20000000800 */
[----:B------:R-:W-:Y:S04]  /*b260*/  FADD.FTZ R2, R164, R2 ;  /* 0x00000002a4027221 */ /* 0x000fe80000010000 */
[----:B---3--:R-:W-:Y:S04]  /*b270*/  FADD.FTZ R2, R158, R2 ;  /* 0x000000029e027221 */ /* 0x008fe80000010000 */
[----:B------:R-:W-:Y:S01]  /*b280*/  FADD.FTZ R2, R206, R2 ;  /* 0x00000002ce027221 */ /* 0x000fe20000010000 */
[----:B------:R-:W-:Y:S01]  /*b290*/  MUFU.EX2 R189, R189 ;  /* 0x000000bd00bd7308 */ /* 0x000fe20000000800 */
[C---:B----4-:R-:W-:Y:S08]  /*b2a0*/  HMMA.16816.F32.BF16 R100, R132.reuse, R136, R100 ;  /* 0x000000888464723c */ /* 0x050ff00000041864 */
[C---:B------:R-:W-:Y:S01]  /*b2b0*/  HMMA.16816.F32.BF16 R104, R132.reuse, R138, R104 ;  /* 0x0000008a8468723c */ /* 0x040fe20000041868 */
[----:B------:R-:W2:Y:S03]  /*b2c0*/  LDSM.16.MT88.4 R136, [R218+0x9000] ;  /* 0x00900000da88783b */ /* 0x000ea60000004200 */
[--C-:B-1----:R-:W-:Y:S04]  /*b2d0*/  FFMA.FTZ R0, R214, c[0x0][0x2d0], -R175.reuse ;  /* 0x0000b400d6007a23 */ /* 0x102fe800000108af */
[----:B------:R1:W3:Y:S04]  /*b2e0*/  MUFU.EX2 R205, R0 ;  /* 0x0000000000cd7308 */ /* 0x0002e80000000800 */
[----:B-1----:R-:W-:Y:S02]  /*b2f0*/  FFMA.FTZ R0, R213, c[0x0][0x2d0], -R175 ;  /* 0x0000b400d5007a23 */ /* 0x002fe400000108af */
[----:B---3--:R-:W-:Y:S04]  /*b300*/  FADD.FTZ R2, R205, R2 ;  /* 0x00000002cd027221 */ /* 0x008fe80000010000 */
[----:B------:R1:W3:Y:S01]  /*b310*/  MUFU.EX2 R207, R0 ;  /* 0x0000000000cf7308 */ /* 0x0002e20000000800 */
[C---:B--2---:R-:W-:Y:S08]  /*b320*/  HMMA.16816.F32.BF16 R108, R132.reuse, R136, R108 ;  /* 0x00000088846c723c */ /* 0x044ff0000004186c */
[C---:B------:R-:W-:Y:S01]  /*b330*/  HMMA.16816.F32.BF16 R112, R132.reuse, R138, R112 ;  /* 0x0000008a8470723c */ /* 0x040fe20000041870 */
[----:B------:R-:W2:Y:S03]  /*b340*/  LDSM.16.MT88.4 R136, [R221+0x9000] ;  /* 0x00900000dd88783b */ /* 0x000ea60000004200 */
[----:B-1----:R-:W-:Y:S02]  /*b350*/  FFMA.FTZ R0, R215, c[0x0][0x2d0], -R176 ;  /* 0x0000b400d7007a23 */ /* 0x002fe400000108b0 */
[----:B---3--:R-:W-:Y:S02]  /*b360*/  FADD.FTZ R2, R207, R2 ;  /* 0x00000002cf027221 */ /* 0x008fe40000010000 */
[----:B------:R1:W-:Y:S04]  /*b370*/  MUFU.EX2 R203, R0 ;  /* 0x0000000000cb7308 */ /* 0x0003e80000000800 */
[----:B------:R-:W-:Y:S02]  /*b380*/  FADD.FTZ R2, R200, R2 ;  /* 0x00000002c8027221 */ /* 0x000fe40000010000 */
[--C-:B-1----:R-:W-:Y:S01]  /*b390*/  FFMA.FTZ R0, R166, c[0x0][0x2d0], -R176.reuse ;  /* 0x0000b400a6007a23 */ /* 0x102fe200000108b0 */
[C---:B--2---:R-:W-:Y:S03]  /*b3a0*/  HMMA.16816.F32.BF16 R116, R132.reuse, R136, R116 ;  /* 0x000000888474723c */ /* 0x044fe60000041874 */
[----:B------:R1:W-:Y:S05]  /*b3b0*/  MUFU.EX2 R202, R0 ;  /* 0x0000000000ca7308 */ /* 0x0003ea0000000800 */
[C---:B------:R-:W-:Y:S01]  /*b3c0*/  HMMA.16816.F32.BF16 R120, R132.reuse, R138, R120 ;  /* 0x0000008a8478723c */ /* 0x040fe20000041878 */
[----:B------:R-:W2:Y:S03]  /*b3d0*/  LDSM.16.MT88.4 R136, [R220+0x9000] ;  /* 0x00900000dc88783b */ /* 0x000ea60000004200 */
[----:B-1----:R-:W-:Y:S02]  /*b3e0*/  FADD.FTZ R0, R148, R3 ;  /* 0x0000000394007221 */ /* 0x002fe40000010000 */
[--C-:B------:R-:W-:Y:S04]  /*b3f0*/  FFMA.FTZ R3, R186, c[0x0][0x2d0], -R175.reuse ;  /* 0x0000b400ba037a23 */ /* 0x100fe800000108af */
[----:B------:R1:W3:Y:S01]  /*b400*/  MUFU.EX2 R199, R3 ;  /* 0x0000000300c77308 */ /* 0x0002e20000000800 */
[C---:B--2---:R-:W-:Y:S08]  /*b410*/  HMMA.16816.F32.BF16 R124, R132.reuse, R136, R124 ;  /* 0x00000088847c723c */ /* 0x044ff0000004187c */
[----:B------:R-:W-:Y:S01]  /*b420*/  HMMA.16816.F32.BF16 R128, R132, R138, R128 ;  /* 0x0000008a8480723c */ /* 0x000fe20000041880 */
[----:B------:R-:W2:Y:S03]  /*b430*/  LDSM.16.MT88.4 R136, [R217+0x800] ;  /* 0x00080000d988783b */ /* 0x000ea60000004200 */
[----:B-1----:R-:W-:Y:S02]  /*b440*/  FFMA.FTZ R3, R184, c[0x0][0x2d0], -R176 ;  /* 0x0000b400b8037a23 */ /* 0x002fe400000108b0 */
[----:B---3--:R-:W-:Y:S01]  /*b450*/  FADD.FTZ R2, R199, R2 ;  /* 0x00000002c7027221 */ /* 0x008fe20000010000 */
[----:B------:R-:W-:Y:S02]  /*b460*/  F2FP.BF16.PACK_AB R132, R145, R146 ;  /* 0x000000929184723e */ /* 0x000fe400000010ff */
[----:B------:R-:W-:Y:S01]  /*b470*/  F2FP.BF16.PACK_AB R133, R148, R144 ;  /* 0x000000909485723e */ /* 0x000fe200000010ff */
[----:B------:R-:W1:Y:S01]  /*b480*/  MUFU.EX2 R3, R3 ;  /* 0x0000000300037308 */ /* 0x000e620000000800 */
[----:B------:R-:W-:Y:S01]  /*b490*/  LDSM.16.MT88.4 R144, [R221+0x1800] ;  /* 0x00180000dd90783b */ /* 0x000fe20000004200 */
[----:B------:R-:W-:Y:S01]  /*b4a0*/  F2FP.BF16.PACK_AB R134, R156, R151 ;  /* 0x000000979c86723e */ /* 0x000fe200000010ff */
[--C-:B------:R-:W-:Y:S01]  /*b4b0*/  FFMA.FTZ R148, R183, c[0x0][0x2d0], -R175.reuse ;  /* 0x0000b400b7947a23 */ /* 0x100fe200000108af */
[----:B------:R-:W-:Y:S01]  /*b4c0*/  F2FP.BF16.PACK_AB R135, R155, R152 ;  /* 0x000000989b87723e */ /* 0x000fe200000010ff */
[----:B------:R-:W-:Y:S02]  /*b4d0*/  FADD.FTZ R152, R152, R0 ;  /* 0x0000000098987221 */ /* 0x000fe40000010000 */
[--C-:B------:R-:W-:Y:S02]  /*b4e0*/  FFMA.FTZ R0, R169, c[0x0][0x2d0], -R176.reuse ;  /* 0x0000b400a9007a23 */ /* 0x100fe400000108b0 */
[----:B------:R-:W-:Y:S01]  /*b4f0*/  FFMA.FTZ R156, R180, c[0x0][0x2d0], -R176 ;  /* 0x0000b400b49c7a23 */ /* 0x000fe200000108b0 */
[----:B------:R3:W4:Y:S01]  /*b500*/  MUFU.EX2 R198, R148 ;  /* 0x0000009400c67308 */ /* 0x0007220000000800 */
[----:B------:R-:W-:Y:S09]  /*b510*/  FFMA.FTZ R175, R210, c[0x0][0x2d0], -R175 ;  /* 0x0000b400d2af7a23 */ /* 0x000ff200000108af */
[----:B------:R4:W-:Y:S01]  /*b520*/  MUFU.EX2 R195, R0 ;  /* 0x0000000000c37308 */ /* 0x0009e20000000800 */
[----:B-1----:R-:W-:Y:S09]  /*b530*/  F2FP.BF16.PACK_AB R177, R190, R3 ;  /* 0x00000003beb1723e */ /* 0x002ff200000010ff */
[----:B------:R-:W1:Y:S01]  /*b540*/  MUFU.EX2 R188, R175 ;  /* 0x000000af00bc7308 */ /* 0x000e620000000800 */
[C---:B--2---:R-:W-:Y:S01]  /*b550*/  HMMA.16816.F32.BF16 R4, R132.reuse, R136, R4 ;  /* 0x000000888404723c */ /* 0x044fe20000041804 */
[----:B---3--:R-:W-:Y:S02]  /*b560*/  LDSM.16.MT88.4 R148, [R221+0x2000] ;  /* 0x00200000dd94783b */ /* 0x008fe40000004200 */
[----:B----4-:R-:W-:Y:S05]  /*b570*/  FADD.FTZ R2, R198, R2 ;  /* 0x00000002c6027221 */ /* 0x010fea0000010000 */
[C---:B------:R-:W-:Y:S01]  /*b580*/  HMMA.16816.F32.BF16 R8, R132.reuse, R138, R8 ;  /* 0x0000008a8408723c */ /* 0x040fe20000041808 */
[----:B------:R-:W2:Y:S01]  /*b590*/  LDSM.16.MT88.4 R136, [R218+0x800] ;  /* 0x00080000da88783b */ /* 0x000ea20000004200 */
[----:B------:R-:W-:Y:S02]  /*b5a0*/  MUFU.EX2 R175, R156 ;  /* 0x0000009c00af7308 */ /* 0x000fe40000000800 */
[----:B------:R-:W-:Y:S02]  /*b5b0*/  FADD.FTZ R2, R196, R2 ;  /* 0x00000002c4027221 */ /* 0x000fe40000010000 */
[----:B------:R-:W-:Y:S02]  /*b5c0*/  FFMA.FTZ R0, R168, c[0x0][0x2d0], -R176 ;  /* 0x0000b400a8007a23 */ /* 0x000fe400000108b0 */
[----:B------:R-:W-:Y:S01]  /*b5d0*/  LDSM.16.MT88.4 R168, [R218+0x5800] ;  /* 0x00580000daa8783b */ /* 0x000fe20000004200 */
[----:B------:R-:W-:Y:S03]  /*b5e0*/  FADD.FTZ R2, R191, R2 ;  /* 0x00000002bf027221 */ /* 0x000fe60000010000 */
[----:B------:R3:W-:Y:S01]  /*b5f0*/  MUFU.EX2 R197, R0 ;  /* 0x0000000000c57308 */ /* 0x0007e20000000800 */
[----:B-1----:R-:W-:Y:S01]  /*b600*/  F2FP.BF16.PACK_AB R178, R188, R189 ;  /* 0x000000bdbcb2723e */ /* 0x002fe200000010ff */
[--C-:B---3--:R-:W-:Y:S08]  /*b610*/  FFMA.FTZ R0, R165, c[0x0][0x2d0], -R176.reuse ;  /* 0x0000b400a5007a23 */ /* 0x108ff000000108b0 */
[----:B------:R1:W-:Y:S01]  /*b620*/  MUFU.EX2 R194, R0 ;  /* 0x0000000000c27308 */ /* 0x0003e20000000800 */
[C---:B--2---:R-:W-:Y:S08]  /*b630*/  HMMA.16816.F32.BF16 R12, R132.reuse, R136, R12 ;  /* 0x00000088840c723c */ /* 0x044ff0000004180c */
[C---:B------:R-:W-:Y:S01]  /*b640*/  HMMA.16816.F32.BF16 R16, R132.reuse, R138, R16 ;  /* 0x0000008a8410723c */ /* 0x040fe20000041810 */
[----:B------:R-:W2:Y:S03]  /*b650*/  LDSM.16.MT88.4 R136, [R221+0x800] ;  /* 0x00080000dd88783b */ /* 0x000ea60000004200 */
[--C-:B-1----:R-:W-:Y:S03]  /*b660*/  FFMA.FTZ R0, R185, c[0x0][0x2d0], -R176.reuse ;  /* 0x0000b400b9007a23 */ /* 0x102fe600000108b0 */
[----:B------:R-:W-:Y:S01]  /*b670*/  LDSM.16.MT88.4 R184, [R217+0x2800] ;  /* 0x00280000d9b8783b */ /* 0x000fe20000004200 */
[----:B------:R-:W-:Y:S01]  /*b680*/  FFMA.FTZ R176, R174, c[0x0][0x2d0], -R176 ;  /* 0x0000b400aeb07a23 */ /* 0x000fe200000108b0 */
[----:B------:R1:W-:Y:S10]  /*b690*/  MUFU.EX2 R193, R0 ;  /* 0x0000000000c17308 */ /* 0x0003f40000000800 */
[----:B------:R3:W4:Y:S01]  /*b6a0*/  MUFU.EX2 R174, R176 ;  /* 0x000000b000ae7308 */ /* 0x0007220000000800 */
[C---:B--2---:R-:W-:Y:S03]  /*b6b0*/  HMMA.16816.F32.BF16 R20, R132.reuse, R136, R20 ;  /* 0x000000888414723c */ /* 0x044fe60000041814 */
[----:B-1----:R-:W-:Y:S04]  /*b6c0*/  FADD.FTZ R0, R155, R152 ;  /* 0x000000989b007221 */ /* 0x002fe80000010000 */
[----:B------:R-:W-:Y:S01]  /*b6d0*/  FADD.FTZ R0, R153, R0 ;  /* 0x0000000099007221 */ /* 0x000fe20000010000 */
[C---:B------:R-:W-:Y:S01]  /*b6e0*/  HMMA.16816.F32.BF16 R24, R132.reuse, R138, R24 ;  /* 0x0000008a8418723c */ /* 0x040fe20000041818 */
[----:B------:R-:W1:Y:S03]  /*b6f0*/  LDSM.16.MT88.4 R136, [R220+0x800] ;  /* 0x00080000dc88783b */ /* 0x000e660000004200 */
[----:B------:R-:W-:Y:S01]  /*b700*/  FADD.FTZ R0, R161, R0 ;  /* 0x00000000a1007221 */ /* 0x000fe20000010000 */
[----:B---3--:R-:W-:Y:S02]  /*b710*/  F2FP.BF16.PACK_AB R176, R192, R191 ;  /* 0x000000bfc0b0723e */ /* 0x008fe400000010ff */
[----:B----4-:R-:W-:Y:S01]  /*b720*/  F2FP.BF16.PACK_AB R179, R174, R175 ;  /* 0x000000afaeb3723e */ /* 0x010fe200000010ff */
[----:B------:R-:W-:Y:S04]  /*b730*/  FADD.FTZ R0, R159, R0 ;  /* 0x000000009f007221 */ /* 0x000fe80000010000 */
        /* <DEDUP_REMOVED lines=8> */
[C---:B-1----:R-:W-:Y:S03]  /*b7c0*/  HMMA.16816.F32.BF16 R28, R132.reuse, R136, R28 ;  /* 0x00000088841c723c */ /* 0x042fe6000004181c */
[----:B------:R-:W-:Y:S04]  /*b7d0*/  FADD.FTZ R0, R193, R0 ;  /* 0x00000000c1007221 */ /* 0x000fe80000010000 */
[----:B------:R-:W-:Y:S01]  /*b7e0*/  FADD.FTZ R3, R3, R0 ;  /* 0x0000000003037221 */ /* 0x000fe20000010000 */
[C---:B------:R-:W-:Y:S01]  /*b7f0*/  HMMA.16816.F32.BF16 R32, R132.reuse, R138, R32 ;  /* 0x0000008a8420723c */ /* 0x040fe20000041820 */
[----:B------:R-:W1:Y:S03]  /*b800*/  LDSM.16.MT88.4 R136, [R217+0x3800] ;  /* 0x00380000d988783b */ /* 0x000e660000004200 */
[----:B------:R-:W-:Y:S02]  /*b810*/  FADD.FTZ R0, R192, R2 ;  /* 0x00000002c0007221 */ /* 0x000fe40000010000 */
[----:B------:R-:W-:Y:S02]  /*b820*/  FADD.FTZ R3, R190, R3 ;  /* 0x00000003be037221 */ /* 0x000fe40000010000 */
[----:B------:R-:W-:Y:S04]  /*b830*/  FADD.FTZ R2, R189, R0 ;  /* 0x00000000bd027221 */ /* 0x000fe80000010000 */
[----:B------:R-:W-:Y:S02]  /*b840*/  FADD.FTZ R2, R188, R2 ;  /* 0x00000002bc027221 */ /* 0x000fe40000010000 */
[----:B------:R-:W-:Y:S01]  /*b850*/  FADD.FTZ R0, R175, R3 ;  /* 0x00000003af007221 */ /* 0x000fe20000010000 */
[----:B------:R-:W-:Y:S02]  /*b860*/  MOV R175, R173 ;  /* 0x000000ad00af7202 */ /* 0x000fe40000000f00 */
[----:B------:R-:W-:Y:S01]  /*b870*/  STL [R1+0x4], R2 ;  /* 0x0000040201007387 */ /* 0x000fe20000100800 */
[----:B------:R-:W-:Y:S05]  /*b880*/  FADD.FTZ R0, R174, R0 ;  /* 0x00000000ae007221 */ /* 0x000fea0000010000 */
[----:B------:R-:W-:Y:S01]  /*b890*/  STL [R1+0x8], R0 ;  /* 0x0000080001007387 */ /* 0x000fe20000100800 */
        /* <DEDUP_REMOVED lines=40> */
[----:B------:R-:W-:Y:S03]  /*bb20*/  F2FP.BF16.PACK_AB R135, R160, R159 ;  /* 0x0000009fa087723e */ /* 0x000fe600000010ff */
[----:B------:R-:W-:Y:S04]  /*bb30*/  LDSM.16.MT88.4 R160, [R217+0x5800] ;  /* 0x00580000d9a0783b */ /* 0x000fe80000004200 */
        /* <DEDUP_REMOVED lines=148> */
[----:B------:R-:W-:Y:S01]  /*c480*/  HMMA.16816.F32.BF16 R128, R132, R154, R128 ;  /* 0x0000009a8480723c */ /* 0x000fe20000041880 */
[----:B------:R-:W2:Y:S07]  /*c490*/  LDSM.16.MT88.4 R152, [R220+0x2800] ;  /* 0x00280000dc98783b */ /* 0x000eae0000004200 */
[C---:B------:R-:W-:Y:S01]  /*c4a0*/  HMMA.16816.F32.BF16 R180, R176.reuse, R184, R4 ;  /* 0x000000b8b0b4723c */ /* 0x040fe20000041804 */
[----:B------:R-:W3:Y:S07]  /*c4b0*/  LDSM.16.MT88.4 R4, [R221+0x5800] ;  /* 0x00580000dd04783b */ /* 0x000eee0000004200 */
[C---:B------:R-:W-:Y:S01]  /*c4c0*/  HMMA.16816.F32.BF16 R184, R176.reuse, R186, R8 ;  /* 0x000000bab0b8723c */ /* 0x040fe20000041808 */
[----:B------:R-:W4:Y:S07]  /*c4d0*/  LDSM.16.MT88.4 R8, [R220+0x5800] ;  /* 0x00580000dc08783b */ /* 0x000f2e0000004200 */
[C---:B-1----:R-:W-:Y:S01]  /*c4e0*/  HMMA.16816.F32.BF16 R132, R176.reuse, R136, R12 ;  /* 0x00000088b084723c */ /* 0x042fe2000004180c */
[----:B------:R-:W1:Y:S07]  /*c4f0*/  LDSM.16.MT88.4 R12, [R217+0x8800] ;  /* 0x00880000d90c783b */ /* 0x000e6e0000004200 */
[C---:B------:R-:W-:Y:S01]  /*c500*/  HMMA.16816.F32.BF16 R136, R176.reuse, R138, R16 ;  /* 0x0000008ab088723c */ /* 0x040fe20000041810 */
[----:B------:R-:W1:Y:S07]  /*c510*/  LDSM.16.MT88.4 R16, [R218+0x8800] ;  /* 0x00880000da10783b */ /* 0x000e6e0000004200 */
[C---:B------:R-:W-:Y:S01]  /*c520*/  HMMA.16816.F32.BF16 R140, R176.reuse, R144, R20 ;  /* 0x00000090b08c723c */ /* 0x040fe20000041814 */
[----:B------:R-:W-:Y:S07]  /*c530*/  LDSM.16.MT88.4 R20, [R220+0x8800] ;  /* 0x00880000dc14783b */ /* 0x000fee0000004200 */
[C---:B------:R-:W-:Y:S01]  /*c540*/  HMMA.16816.F32.BF16 R144, R176.reuse, R146, R24 ;  /* 0x00000092b090723c */ /* 0x040fe20000041818 */
[----:B------:R-:W-:Y:S07]  /*c550*/  LDSM.16.MT88.4 R24, [R217+0xb800] ;  /* 0x00b80000d918783b */ /* 0x000fee0000004200 */
[C---:B--2---:R-:W-:Y:S01]  /*c560*/  HMMA.16816.F32.BF16 R148, R176.reuse, R152, R28 ;  /* 0x00000098b094723c */ /* 0x044fe2000004181c */
[----:B------:R-:W-:Y:S07]  /*c570*/  LDSM.16.MT88.4 R28, [R221+0xb800] ;  /* 0x00b80000dd1c783b */ /* 0x000fee0000004200 */
[C---:B------:R-:W-:Y:S08]  /*c580*/  HMMA.16816.F32.BF16 R152, R176.reuse, R154, R32 ;  /* 0x0000009ab098723c */ /* 0x040ff00000041820 */
[C---:B------:R-:W-:Y:S08]  /*c590*/  HMMA.16816.F32.BF16 R156, R176.reuse, R160, R36 ;  /* 0x000000a0b09c723c */ /* 0x040ff00000041824 */
[C---:B------:R-:W-:Y:S08]  /*c5a0*/  HMMA.16816.F32.BF16 R160, R176.reuse, R162, R40 ;  /* 0x000000a2b0a0723c */ /* 0x040ff00000041828 */
[C---:B------:R-:W-:Y:S08]  /*c5b0*/  HMMA.16816.F32.BF16 R164, R176.reuse, R168, R44 ;  /* 0x000000a8b0a4723c */ /* 0x040ff0000004182c */
        /* <DEDUP_REMOVED lines=26> */
.L_x_2813:
[----:B------:R-:W-:-:S13]  /*c760*/  ISETP.GE.AND P0, PT, R252, RZ, PT ;  /* 0x000000fffc00720c */ /* 0x000fda0003f06270 */
[----:B------:R-:W-:Y:S05]  /*c770*/  @!P0 BRA `(.L_x_2815) ;  /* 0x000042f000008947 */ /* 0x000fea0003800000 */
[----:B------:R-:W-:Y:S02]  /*c780*/  MOV R175, R172 ;  /* 0x000000ac00af7202 */ /* 0x000fe40000000f00 */
[----:B------:R-:W-:Y:S02]  /*c790*/  MOV R174, R173 ;  /* 0x000000ad00ae7202 */ /* 0x000fe40000000f00 */
.L_x_2816:
[----:B------:R-:W2:Y:S01]  /*c7a0*/  LDL R0, [R1] ;  /* 0x0000000001007983 */ /* 0x000ea20000100800 */
[----:B------:R-:W-:Y:S04]  /*c7b0*/  DEPBAR.LE SB0, 0x0 ;  /* 0x000080000000791a */ /* 0x000fe80000000000 */
[----:B------:R-:W-:Y:S01]  /*c7c0*/  WARPSYNC 0xffffffff ;  /* 0xffffffff00007948 */ /* 0x000fe20003800000 */
[----:B------:R-:W3:Y:S01]  /*c7d0*/  LDL R14, [R1+0x30] ;  /* 0x00003000010e7983 */ /* 0x000ee20000100800 */
[----:B------:R-:W-:Y:S05]  /*c7e0*/  IMAD.WIDE.U32 R12, R252, c[0x0][0x208], RZ ;  /* 0x00008200fc0c7a25 */ /* 0x000fea00078e00ff */
[----:B------:R-:W3:Y:S06]  /*c7f0*/  LDL.64 R2, [R1+0x28] ;  /* 0x0000280001027983 */ /* 0x000eec0000100a00 */
[----:B------:R-:W-:Y:S06]  /*c800*/  BAR.SYNC.DEFER_BLOCKING 0x0 ;  /* 0x0000000000007b1d */ /* 0x000fec0000010000 */
[----:B-----5:R-:W-:Y:S06]  /*c810*/  LDSM.16.M88.4 R48, [R223] ;  /* 0x00000000df30783b */ /* 0x020fec0000000200 */
[----:B------:R-:W1:Y:S06]  /*c820*/  LDSM.16.M88.4 R8, [R216] ;  /* 0x00000000d808783b */ /* 0x000e6c0000000200 */
[----:B------:R-:W4:Y:S06]  /*c830*/  LDSM.16.M88.4 R16, [R216+0x800] ;  /* 0x00080000d810783b */ /* 0x000f2c0000000200 */
[----:B------:R-:W2:Y:S06]  /*c840*/  LDSM.16.M88.4 R24, [R216+0x1000] ;  /* 0x00100000d818783b */ /* 0x000eac0000000200 */
        /* <DEDUP_REMOVED lines=40> */
[----:B------:R-:W-:Y:S02]  /*cad0*/  IADD3 R0, P1, R0, 0x180, RZ ;  /* 0x0000018000007810 */ /* 0x000fe40007f3e0ff */
[--C-:B------:R-:W-:Y:S02]  /*cae0*/  IADD3.X R39, RZ, c[0x0][0x1fc], R2.reuse, P0, P2 ;  /* 0x00007f00ff277a10 */ /* 0x100fe400007e4402 */
[----:B------:R-:W-:Y:S02]  /*caf0*/  IADD3 R36, P0, R0, c[0x0][0x1f8], RZ ;  /* 0x00007e0000247a10 */ /* 0x000fe40007f1e0ff */
[----:B------:R-:W-:Y:S01]  /*cb00*/  MOV R0, c[0x0][0x208] ;  /* 0x0000820000007a02 */ /* 0x000fe20000000f00 */
[----:B------:R4:W-:Y:S01]  /*cb10*/  LDGSTS.E.BYPASS.LTC128B.128 [R251+0x6100], [R38.64], !P6 ;  /* 0x0610000026fb7fae */ /* 0x0009e2000f101d48 */
        /* <DEDUP_REMOVED lines=9> */
[C---:B------:R-:W-:Y:S07]  /*cbb0*/  HMMA.16816.F32.BF16 R44, R48.reuse, R176, RZ ;  /* 0x000000b0302c723c */ /* 0x040fee00000418ff */
[----:B------:R-:W-:Y:S01]  /*cbc0*/  MOV R177, 0x6 ;  /* 0x0000000600b17802 */ /* 0x000fe20000000f00 */
[----:B------:R-:W-:Y:S04]  /*cbd0*/  HMMA.16816.F32.BF16 R48, R48, R178, RZ ;  /* 0x000000b23030723c */ /* 0x000fe800000418ff */
[----:B------:R-:W-:Y:S04]  /*cbe0*/  SHF.L.U64.HI R0, R0, R177, c[0x0][0x20c] ;  /* 0x0000830000007619 */ /* 0x000fe800000102b1 */
[C---:B-1----:R-:W-:Y:S05]  /*cbf0*/  HMMA.16816.F32.BF16 R4, R188.reuse, R192, R4 ;  /* 0x000000c0bc04723c */ /* 0x042fea0000041804 */
[----:B------:R-:W-:Y:S03]  /*cc00*/  IADD3.X R3, R173, R0, RZ, P1, !PT ;  /* 0x00000000ad037210 */ /* 0x000fe60000ffe4ff */
[C---:B------:R-:W-:Y:S02]  /*cc10*/  HMMA.16816.F32.BF16 R8, R188.reuse, R194, R8 ;  /* 0x000000c2bc08723c */ /* 0x040fe40000041808 */
[----:B------:R1:W-:Y:S02]  /*cc20*/  LDGSTS.E.BYPASS.LTC128B.128 [R251+0x1100], [R2.64], !P4 ;  /* 0x0110000002fb7fae */ /* 0x0003e4000e101d48 */
[----:B------:R-:W-:Y:S02]  /*cc30*/  IADD3.X R173, R0, R3, RZ, P0, !PT ;  /* 0x0000000300ad7210 */ /* 0x000fe400007fe4ff */
[C---:B------:R-:W-:Y:S02]  /*cc40*/  ISETP.GT.AND P0, PT, R252.reuse, RZ, PT ;  /* 0x000000fffc00720c */ /* 0x040fe40003f04270 */
[C---:B------:R-:W-:Y:S01]  /*cc50*/  HMMA.16816.F32.BF16 R12, R188.reuse, R196, R12 ;  /* 0x000000c4bc0c723c */ /* 0x040fe2000004180c */
[----:B------:R1:W-:Y:S03]  /*cc60*/  LDGSTS.E.BYPASS.LTC128B.128 [R251+0x4100], [R2.64+0x80], !P3 ;  /* 0x0410008002fb7fae */ /* 0x0003e6000d901d48 */
[----:B------:R-:W-:Y:S03]  /*cc70*/  IADD3 R252, R252, -0x1, RZ ;  /* 0xfffffffffcfc7810 */ /* 0x000fe60007ffe0ff */
[----:B------:R1:W-:Y:S01]  /*cc80*/  LDGSTS.E.BYPASS.LTC128B.128 [R251+0x7100], [R2.64+0x100], !P6 ;  /* 0x0710010002fb7fae */ /* 0x0003e2000f101d48 */
[C---:B------:R-:W-:Y:S05]  /*cc90*/  HMMA.16816.F32.BF16 R16, R188.reuse, R198, R16 ;  /* 0x000000c6bc10723c */ /* 0x040fea0000041810 */
[----:B------:R1:W-:Y:S03]  /*cca0*/  LDGSTS.E.BYPASS.LTC128B.128 [R251+0xa100], [R2.64+0x180], !P5 ;  /* 0x0a10018002fb7fae */ /* 0x0003e6000e901d48 */
[C---:B------:R-:W-:Y:S03]  /*ccb0*/  HMMA.16816.F32.BF16 R20, R188.reuse, R200, R20 ;  /* 0x000000c8bc14723c */ /* 0x040fe60000041814 */
[----:B------:R2:W-:Y:S05]  /*ccc0*/  LDGSTS.E.BYPASS.LTC128B.128 [R251+0x2100], [R172.64], !P4 ;  /* 0x02100000acfb7fae */ /* 0x0005ea000e101d48 */
[C---:B------:R-:W-:Y:S01]  /*ccd0*/  HMMA.16816.F32.BF16 R24, R188.reuse, R202, R24 ;  /* 0x000000cabc18723c */ /* 0x040fe20000041818 */
[----:B------:R2:W-:Y:S06]  /*cce0*/  LDGSTS.E.BYPASS.LTC128B.128 [R251+0x5100], [R172.64+0x80], !P3 ;  /* 0x05100080acfb7fae */ /* 0x0005ec000d901d48 */
[----:B------:R2:W-:Y:S01]  /*ccf0*/  LDGSTS.E.BYPASS.LTC128B.128 [R251+0x8100], [R172.64+0x100], !P6 ;  /* 0x08100100acfb7fae */ /* 0x0005e2000f101d48 */
[C---:B------:R-:W-:Y:S05]  /*cd00*/  HMMA.16816.F32.BF16 R28, R188.reuse, R204, R28 ;  /* 0x000000ccbc1c723c */ /* 0x040fea000004181c */
[----:B------:R2:W-:Y:S03]  /*cd10*/  LDGSTS.E.BYPASS.LTC128B.128 [R251+0xb100], [R172.64+0x180], !P5 ;  /* 0x0b100180acfb7fae */ /* 0x0005e6000e901d48 */
[C---:B------:R-:W-:Y:S03]  /*cd20*/  HMMA.16816.F32.BF16 R32, R188.reuse, R206, R32 ;  /* 0x000000cebc20723c */ /* 0x040fe60000041820 */
[----:B------:R-:W-:Y:S05]  /*cd30*/  LDSM.16.M88.4 R176, [R226] ;  /* 0x00000000e2b0783b */ /* 0x000fea0000000200 */
[C---:B------:R-:W-:Y:S01]  /*cd40*/  HMMA.16816.F32.BF16 R36, R188.reuse, R208, R36 ;  /* 0x000000d0bc24723c */ /* 0x040fe20000041824 */
[----:B------:R-:W3:Y:S06]  /*cd50*/  LDSM.16.M88.4 R192, [R222] ;  /* 0x00000000dec0783b */ /* 0x000eec0000000200 */
[----:B------:R-:W0:Y:S01]  /*cd60*/  LDGDEPBAR ;  /* 0x00000000000079af */ /* 0x000e220000000000 */
[C---:B------:R-:W-:Y:S05]  /*cd70*/  HMMA.16816.F32.BF16 R40, R188.reuse, R210, R40 ;  /* 0x000000d2bc28723c */ /* 0x040fea0000041828 */
[----:B------:R-:W4:Y:S03]  /*cd80*/  LDSM.16.M88.4 R196, [R222+0x800] ;  /* 0x00080000dec4783b */ /* 0x000f260000000200 */
[C---:B------:R-:W-:Y:S03]  /*cd90*/  HMMA.16816.F32.BF16 R44, R188.reuse, R212, R44 ;  /* 0x000000d4bc2c723c */ /* 0x040fe6000004182c */
[----:B------:R-:W1:Y:S05]  /*cda0*/  LDSM.16.M88.4 R200, [R222+0x1000] ;  /* 0x00100000dec8783b */ /* 0x000e6a0000000200 */
[----:B------:R-:W-:Y:S01]  /*cdb0*/  HMMA.16816.F32.BF16 R48, R188, R214, R48 ;  /* 0x000000d6bc30723c */ /* 0x000fe20000041830 */
[----:B------:R-:W2:Y:S06]  /*cdc0*/  LDL R215, [R1+0x18] ;  /* 0x0000180001d77983 */ /* 0x000eac0000100800 */
[----:B------:R-:W1:Y:S06]  /*cdd0*/  LDSM.16.M88.4 R204, [R222+0x1800] ;  /* 0x00180000decc783b */ /* 0x000e6c0000000200 */
[----:B------:R-:W1:Y:S01]  /*cde0*/  LDSM.16.M88.4 R188, [R222+0x2000] ;  /* 0x00200000debc783b */ /* 0x000e620000000200 */
[C---:B---3--:R-:W-:Y:S05]  /*cdf0*/  HMMA.16816.F32.BF16 R4, R176.reuse, R192, R4 ;  /* 0x000000c0b004723c */ /* 0x048fea0000041804 */
[----:B------:R-:W3:Y:S03]  /*ce00*/  LDSM.16.M88.4 R208, [R222+0x2800] ;  /* 0x00280000ded0783b */ /* 0x000ee60000000200 */
[C---:B------:R-:W-:Y:S03]  /*ce10*/  HMMA.16816.F32.BF16 R8, R176.reuse, R194, R8 ;  /* 0x000000c2b008723c */ /* 0x040fe60000041808 */
[----:B------:R-:W-:Y:S06]  /*ce20*/  LDSM.16.M88.4 R192, [R219] ;  /* 0x00000000dbc0783b */ /* 0x000fec0000000200 */
[----:B------:R-:W2:Y:S01]  /*ce30*/  LDL.64 R212, [R1+0x20] ;  /* 0x0000200001d47983 */ /* 0x000ea20000100a00 */
[C---:B----4-:R-:W-:Y:S08]  /*ce40*/  HMMA.16816.F32.BF16 R12, R176.reuse, R196, R12 ;  /* 0x000000c4b00c723c */ /* 0x050ff0000004180c */
[C---:B------:R-:W-:Y:S01]  /*ce50*/  HMMA.16816.F32.BF16 R16, R176.reuse, R198, R16 ;  /* 0x000000c6b010723c */ /* 0x040fe20000041810 */
[----:B------:R-:W-:Y:S07]  /*ce60*/  LDSM.16.M88.4 R196, [R219+0x800] ;  /* 0x00080000dbc4783b */ /* 0x000fee0000000200 */
        /* <DEDUP_REMOVED lines=9> */
[C---:B---3--:R-:W-:Y:S08]  /*cf00*/  HMMA.16816.F32.BF16 R44, R176.reuse, R208, R44 ;  /* 0x000000d0b02c723c */ /* 0x048ff0000004182c */
[----:B------:R-:W-:Y:S01]  /*cf10*/  HMMA.16816.F32.BF16 R48, R176, R210, R48 ;  /* 0x000000d2b030723c */ /* 0x000fe20000041830 */
[----:B------:R-:W3:Y:S06]  /*cf20*/  LDSM.16.M88.4 R176, [R219+0x2000] ;  /* 0x00200000dbb0783b */ /* 0x000eec0000000200 */
        /* <DEDUP_REMOVED lines=16> */
[C---:B----4-:R-:W-:Y:S08]  /*d030*/  HMMA.16816.F32.BF16 R44, R188.reuse, R208, R44 ;  /* 0x000000d0bc2c723c */ /* 0x050ff0000004182c */
[----:B------:R-:W-:Y:S01]  /*d040*/  HMMA.16816.F32.BF16 R48, R188, R210, R48 ;  /* 0x000000d2bc30723c */ /* 0x000fe20000041830 */
[----:B------:R-:W3:Y:S06]  /*d050*/  LDSM.16.M88.4 R188, [R216+0x5000] ;  /* 0x00500000d8bc783b */ /* 0x000eec0000000200 */
        /* <DEDUP_REMOVED lines=13> */
[C---:B---3--:R-:W-:Y:S08]  /*d130*/  HMMA.16816.F32.BF16 R36, R176.reuse, R188, R36 ;  /* 0x000000bcb024723c */ /* 0x048ff00000041824 */
[C---:B------:R-:W-:Y:S01]  /*d140*/  HMMA.16816.F32.BF16 R40, R176.reuse, R190, R40 ;  /* 0x000000beb028723c */ /* 0x040fe20000041828 */
[----:B------:R-:W1:Y:S07]  /*d150*/  LDSM.16.M88.4 R188, [R224+0x4000] ;  /* 0x00400000e0bc783b */ /* 0x000e6e0000000200 */
[C---:B----4-:R-:W-:Y:S08]  /*d160*/  HMMA.16816.F32.BF16 R44, R176.reuse, R208, R44 ;  /* 0x000000d0b02c723c */ /* 0x050ff0000004182c */
[----:B------:R-:W-:Y:S01]  /*d170*/  HMMA.16816.F32.BF16 R48, R176, R210, R48 ;  /* 0x000000d2b030723c */ /* 0x000fe20000041830 */
[----:B------:R-:W3:Y:S03]  /*d180*/  LDSM.16.M88.4 R176, [R241] ;  /* 0x00000000f1b0783b */ /* 0x000ee60000000200 */
[----:B--2---:R-:W-:Y:S03]  /*d190*/  MOV R213, 0x6 ;  /* 0x0000000600d57802 */ /* 0x004fe60000000f00 */
[----:B------:R-:W2:Y:S01]  /*d1a0*/  LDSM.16.M88.4 R208, [R240] ;  /* 0x00000000f0d0783b */ /* 0x000ea20000000200 */
        /* <DEDUP_REMOVED lines=8> */
[----:B------:R-:W4:Y:S07]  /*d230*/  LDSM.16.M88.4 R200, [R222+0x3800] ;  /* 0x00380000dec8783b */ /* 0x000f2e0000000200 */
[C---:B------:R-:W-:Y:S08]  /*d240*/  HMMA.16816.F32.BF16 R28, R188.reuse, R204, R28 ;  /* 0x000000ccbc1c723c */ /* 0x040ff0000004181c */
[C---:B------:R-:W-:Y:S01]  /*d250*/  HMMA.16816.F32.BF16 R32, R188.reuse, R206, R32 ;  /* 0x000000cebc20723c */ /* 0x040fe20000041820 */
[----:B------:R-:W4:Y:S07]  /*d260*/  LDSM.16.M88.4 R204, [R222+0x4000] ;  /* 0x00400000decc783b */ /* 0x000f2e0000000200 */
[C---:B---3--:R-:W-:Y:S08]  /*d270*/  HMMA.16816.F32.BF16 R36, R188.reuse, R176, R36 ;  /* 0x000000b0bc24723c */ /* 0x048ff00000041824 */
[C---:B------:R-:W-:Y:S01]  /*d280*/  HMMA.16816.F32.BF16 R40, R188.reuse, R178, R40 ;  /* 0x000000b2bc28723c */ /* 0x040fe20000041828 */
[----:B------:R-:W3:Y:S07]  /*d290*/  LDSM.16.M88.4 R176, [R222+0x4800] ;  /* 0x00480000deb0783b */ /* 0x000eee0000000200 */
[C---:B--2---:R-:W-:Y:S08]  /*d2a0*/  HMMA.16816.F32.BF16 R44, R188.reuse, R208, R44 ;  /* 0x000000d0bc2c723c */ /* 0x044ff0000004182c */
[----:B------:R-:W-:Y:S01]  /*d2b0*/  HMMA.16816.F32.BF16 R48, R188, R210, R48 ;  /* 0x000000d2bc30723c */ /* 0x000fe20000041830 */
[----:B------:R-:W2:Y:S06]  /*d2c0*/  LDSM.16.M88.4 R188, [R222+0x5000] ;  /* 0x00500000debc783b */ /* 0x000eac0000000200 */
[----:B------:R-:W2:Y:S01]  /*d2d0*/  LDSM.16.M88.4 R208, [R222+0x5800] ;  /* 0x00580000ded0783b */ /* 0x000ea20000000200 */
[C---:B-1----:R-:W-:Y:S08]  /*d2e0*/  HMMA.16816.F32.BF16 R4, R192.reuse, R196, R4 ;  /* 0x000000c4c004723c */ /* 0x042ff00000041804 */
[C---:B------:R-:W-:Y:S01]  /*d2f0*/  HMMA.16816.F32.BF16 R8, R192.reuse, R198, R8 ;  /* 0x000000c6c008723c */ /* 0x040fe20000041808 */
[----:B------:R-:W-:Y:S07]  /*d300*/  LDSM.16.M88.4 R196, [R225+0x4000] ;  /* 0x00400000e1c4783b */ /* 0x000fee0000000200 */
[C---:B----4-:R-:W-:Y:S08]  /*d310*/  HMMA.16816.F32.BF16 R12, R192.reuse, R200, R12 ;  /* 0x000000c8c00c723c */ /* 0x050ff0000004180c */
[C---:B------:R-:W-:Y:S01]  /*d320*/  HMMA.16816.F32.BF16 R16, R192.reuse, R202, R16 ;  /* 0x000000cac010723c */ /* 0x040fe20000041810 */
[----:B------:R-:W1:Y:S07]  /*d330*/  LDSM.16.M88.4 R200, [R219+0x3000] ;  /* 0x00300000dbc8783b */ /* 0x000e6e0000000200 */
[C---:B------:R-:W-:Y:S08]  /*d340*/  HMMA.16816.F32.BF16 R20, R192.reuse, R204, R20 ;  /* 0x000000ccc014723c */ /* 0x040ff00000041814 */
[C---:B------:R-:W-:Y:S01]  /*d350*/  HMMA.16816.F32.BF16 R24, R192.reuse, R206, R24 ;  /* 0x000000cec018723c */ /* 0x040fe20000041818 */
[----:B------:R-:W4:Y:S07]  /*d360*/  LDSM.16.M88.4 R204, [R219+0x3800] ;  /* 0x00380000dbcc783b */ /* 0x000f2e0000000200 */
[C---:B---3--:R-:W-:Y:S08]  /*d370*/  HMMA.16816.F32.BF16 R28, R192.reuse, R176, R28 ;  /* 0x000000b0c01c723c */ /* 0x048ff0000004181c */
[C---:B------:R-:W-:Y:S01]  /*d380*/  HMMA.16816.F32.BF16 R32, R192.reuse, R178, R32 ;  /* 0x000000b2c020723c */ /* 0x040fe20000041820 */
[----:B------:R-:W3:Y:S07]  /*d390*/  LDSM.16.M88.4 R176, [R219+0x4000] ;  /* 0x00400000dbb0783b */ /* 0x000eee0000000200 */
[C---:B--2---:R-:W-:Y:S08]  /*d3a0*/  HMMA.16816.F32.BF16 R36, R192.reuse, R188, R36 ;  /* 0x000000bcc024723c */ /* 0x044ff00000041824 */
        /* <DEDUP_REMOVED lines=9> */
[C---:B----4-:R-:W-:Y:S08]  /*d440*/  HMMA.16816.F32.BF16 R12, R196.reuse, R204, R12 ;  /* 0x000000ccc40c723c */ /* 0x050ff0000004180c */
[C---:B------:R-:W-:Y:S01]  /*d450*/  HMMA.16816.F32.BF16 R16, R196.reuse, R206, R16 ;  /* 0x000000cec410723c */ /* 0x040fe20000041810 */
[----:B------:R-:W-:Y:S07]  /*d460*/  LDSM.16.M88.4 R204, [R216+0x6000] ;  /* 0x00600000d8cc783b */ /* 0x000fee0000000200 */
[C---:B---3--:R-:W-:Y:S08]  /*d470*/  HMMA.16816.F32.BF16 R20, R196.reuse, R176, R20 ;  /* 0x000000b0c414723c */ /* 0x048ff00000041814 */
[C---:B------:R-:W-:Y:S01]  /*d480*/  HMMA.16816.F32.BF16 R24, R196.reuse, R178, R24 ;  /* 0x000000b2c418723c */ /* 0x040fe20000041818 */
[----:B------:R-:W3:Y:S07]  /*d490*/  LDSM.16.M88.4 R176, [R223+0x8000] ;  /* 0x00800000dfb0783b */ /* 0x000eee0000000200 */
[C---:B--2---:R-:W-:Y:S08]  /*d4a0*/  HMMA.16816.F32.BF16 R28, R196.reuse, R188, R28 ;  /* 0x000000bcc41c723c */ /* 0x044ff0000004181c */
[C---:B------:R-:W-:Y:S01]  /*d4b0*/  HMMA.16816.F32.BF16 R32, R196.reuse, R190, R32 ;  /* 0x000000bec420723c */ /* 0x040fe20000041820 */
[----:B------:R-:W2:Y:S07]  /*d4c0*/  LDSM.16.M88.4 R188, [R216+0x7000] ;  /* 0x00700000d8bc783b */ /* 0x000eae0000000200 */
[C---:B------:R-:W-:Y:S08]  /*d4d0*/  HMMA.16816.F32.BF16 R36, R196.reuse, R192, R36 ;  /* 0x000000c0c424723c */ /* 0x040ff00000041824 */
[C---:B------:R-:W-:Y:S01]  /*d4e0*/  HMMA.16816.F32.BF16 R40, R196.reuse, R194, R40 ;  /* 0x000000c2c428723c */ /* 0x040fe20000041828 */
[----:B------:R-:W4:Y:S07]  /*d4f0*/  LDSM.16.M88.4 R192, [R216+0x7800] ;  /* 0x00780000d8c0783b */ /* 0x000f2e0000000200 */
[C---:B-1----:R-:W-:Y:S08]  /*d500*/  HMMA.16816.F32.BF16 R44, R196.reuse, R200, R44 ;  /* 0x000000c8c42c723c */ /* 0x042ff0000004182c */
[----:B------:R-:W-:Y:S01]  /*d510*/  HMMA.16816.F32.BF16 R48, R196, R202, R48 ;  /* 0x000000cac430723c */ /* 0x000fe20000041830 */
[----:B------:R-:W1:Y:S06]  /*d520*/  LDSM.16.M88.4 R196, [R216+0x8000] ;  /* 0x00800000d8c4783b */ /* 0x000e6c0000000200 */
[----:B------:R-:W1:Y:S01]  /*d530*/  LDSM.16.M88.4 R200, [R216+0x8800] ;  /* 0x00880000d8c8783b */ /* 0x000e620000000200 */
[C---:B---3--:R-:W-:Y:S08]  /*d540*/  HMMA.16816.F32.BF16 R4, R176.reuse, R204, R4 ;  /* 0x000000ccb004723c */ /* 0x048ff00000041804 */
[C---:B------:R-:W-:Y:S01]  /*d550*/  HMMA.16816.F32.BF16 R8, R176.reuse, R206, R8 ;  /* 0x000000ceb008723c */ /* 0x040fe20000041808 */
[----:B------:R-:W-:Y:S07]  /*d560*/  LDSM.16.M88.4 R204, [R239] ;  /* 0x00000000efcc783b */ /* 0x000fee0000000200 */
[C---:B------:R-:W-:Y:S08]  /*d570*/  HMMA.16816.F32.BF16 R12, R176.reuse, R208, R12 ;  /* 0x000000d0b00c723c */ /* 0x040ff0000004180c */
[C---:B------:R-:W-:Y:S01]  /*d580*/  HMMA.16816.F32.BF16 R16, R176.reuse, R210, R16 ;  /* 0x000000d2b010723c */ /* 0x040fe20000041810 */
[----:B------:R-:W-:Y:S07]  /*d590*/  LDSM.16.M88.4 R208, [R238] ;  /* 0x00000000eed0783b */ /* 0x000fee0000000200 */
[C---:B--2---:R-:W-:Y:S08]  /*d5a0*/  HMMA.16816.F32.BF16 R20, R176.reuse, R188, R20 ;  /* 0x000000bcb014723c */ /* 0x044ff00000041814 */
[C---:B------:R-:W-:Y:S01]  /*d5b0*/  HMMA.16816.F32.BF16 R24, R176.reuse, R190, R24 ;  /* 0x000000beb018723c */ /* 0x040fe20000041818 */
[----:B------:R-:W2:Y:S07]  /*d5c0*/  LDSM.16.M88.4 R188, [R224+0x8000] ;  /* 0x00800000e0bc783b */ /* 0x000eae0000000200 */
[C---:B----4-:R-:W-:Y:S08]  /*d5d0*/  HMMA.16816.F32.BF16 R28, R176.reuse, R192, R28 ;  /* 0x000000c0b01c723c */ /* 0x050ff0000004181c */
[C---:B------:R-:W-:Y:S01]  /*d5e0*/  HMMA.16816.F32.BF16 R32, R176.reuse, R194, R32 ;  /* 0x000000c2b020723c */ /* 0x040fe20000041820 */
[----:B------:R-:W3:Y:S07]  /*d5f0*/  LDSM.16.M88.4 R192, [R237] ;  /* 0x00000000edc0783b */ /* 0x000eee0000000200 */
[C---:B-1----:R-:W-:Y:S08]  /*d600*/  HMMA.16816.F32.BF16 R36, R176.reuse, R196, R36 ;  /* 0x000000c4b024723c */ /* 0x042ff00000041824 */
[C---:B------:R-:W-:Y:S01]  /*d610*/  HMMA.16816.F32.BF16 R40, R176.reuse, R198, R40 ;  /* 0x000000c6b028723c */ /* 0x040fe20000041828 */
[----:B------:R-:W1:Y:S07]  /*d620*/  LDSM.16.M88.4 R196, [R236] ;  /* 0x00000000ecc4783b */ /* 0x000e6e0000000200 */
[C---:B------:R-:W-:Y:S08]  /*d630*/  HMMA.16816.F32.BF16 R44, R176.reuse, R200, R44 ;  /* 0x000000c8b02c723c */ /* 0x040ff0000004182c */
[----:B------:R-:W-:Y:S01]  /*d640*/  HMMA.16816.F32.BF16 R48, R176, R202, R48 ;  /* 0x000000cab030723c */ /* 0x000fe20000041830 */
[----:B------:R-:W4:Y:S06]  /*d650*/  LDSM.16.M88.4 R176, [R235] ;  /* 0x00000000ebb0783b */ /* 0x000f2c0000000200 */
[----:B------:R-:W1:Y:S01]  /*d660*/  LDSM.16.M88.4 R200, [R234] ;  /* 0x00000000eac8783b */ /* 0x000e620000000200 */
        /* <DEDUP_REMOVED lines=17> */
[----:B------:R-:W4:Y:S06]  /*d780*/  LDSM.16.M88.4 R188, [R222+0x8000] ;  /* 0x00800000debc783b */ /* 0x000f2c0000000200 */
[----:B------:R-:W-:Y:S01]  /*d790*/  LDSM.16.M88.4 R200, [R225+0x8000] ;  /* 0x00800000e1c8783b */ /* 0x000fe20000000200 */
        /* <DEDUP_REMOVED lines=10> */
[C---:B------:R-:W-:Y:S01]  /*d840*/  HMMA.16816.F32.BF16 R32, R204.reuse, R178, R32 ;  /* 0x000000b2cc20723c */ /* 0x040fe20000041820 */
[----:B------:R-:W3:Y:S07]  /*d850*/  LDSM.16.M88.4 R176, [R219+0x7000] ;  /* 0x00700000dbb0783b */ /* 0x000eee0000000200 */
[C---:B------:R-:W-:Y:S08]  /*d860*/  HMMA.16816.F32.BF16 R36, R204.reuse, R188, R36 ;  /* 0x000000bccc24723c */ /* 0x040ff00000041824 */
[C---:B------:R-:W-:Y:S01]  /*d870*/  HMMA.16816.F32.BF16 R40, R204.reuse, R190, R40 ;  /* 0x000000becc28723c */ /* 0x040fe20000041828 */
[----:B------:R-:W4:Y:S07]  /*d880*/  LDSM.16.M88.4 R188, [R219+0x7800] ;  /* 0x00780000dbbc783b */ /* 0x000f2e0000000200 */
[C---:B--2---:R-:W-:Y:S08]  /*d890*/  HMMA.16816.F32.BF16 R44, R204.reuse, R192, R44 ;  /* 0x000000c0cc2c723c */ /* 0x044ff0000004182c */
[----:B------:R-:W-:Y:S01]  /*d8a0*/  HMMA.16816.F32.BF16 R48, R204, R194, R48 ;  /* 0x000000c2cc30723c */ /* 0x000fe20000041830 */
[----:B------:R-:W2:Y:S06]  /*d8b0*/  LDSM.16.M88.4 R192, [R219+0x8000] ;  /* 0x00800000dbc0783b */ /* 0x000eac0000000200 */
[----:B------:R-:W-:Y:S01]  /*d8c0*/  LDSM.16.M88.4 R204, [R223+0xc000] ;  /* 0x00c00000dfcc783b */ /* 0x000fe20000000200 */
[C---:B------:R-:W-:Y:S08]  /*d8d0*/  HMMA.16816.F32.BF16 R4, R200.reuse, R208, R4 ;  /* 0x000000d0c804723c */ /* 0x040ff00000041804 */
[C---:B------:R-:W-:Y:S01]  /*d8e0*/  HMMA.16816.F32.BF16 R8, R200.reuse, R210, R8 ;  /* 0x000000d2c808723c */ /* 0x040fe20000041808 */
[----:B------:R-:W-:Y:S07]  /*d8f0*/  LDSM.16.M88.4 R208, [R216+0x9000] ;  /* 0x00900000d8d0783b */ /* 0x000fee0000000200 */
        /* <DEDUP_REMOVED lines=9> */
[C---:B--2---:R-:W-:Y:S08]  /*d990*/  HMMA.16816.F32.BF16 R36, R200.reuse, R192, R36 ;  /* 0x000000c0c824723c */ /* 0x044ff00000041824 */
[C---:B------:R-:W-:Y:S01]  /*d9a0*/  HMMA.16816.F32.BF16 R40, R200.reuse, R194, R40 ;  /* 0x000000c2c828723c */ /* 0x040fe20000041828 */
[----:B------:R-:W2:Y:S07]  /*d9b0*/  LDSM.16.M88.4 R192, [R216+0xa800] ;  /* 0x00a80000d8c0783b */ /* 0x000eae0000000200 */
[C---:B-1----:R-:W-:Y:S08]  /*d9c0*/  HMMA.16816.F32.BF16 R44, R200.reuse, R196, R44 ;  /* 0x000000c4c82c723c */ /* 0x042ff0000004182c */
[----:B------:R-:W-:Y:S01]  /*d9d0*/  HMMA.16816.F32.BF16 R48, R200, R198, R48 ;  /* 0x000000c6c830723c */ /* 0x000fe20000041830 */
[----:B------:R-:W1:Y:S06]  /*d9e0*/  LDSM.16.M88.4 R196, [R216+0xb000] ;  /* 0x00b00000d8c4783b */ /* 0x000e6c0000000200 */
[----:B------:R-:W-:Y:S01]  /*d9f0*/  LDSM.16.M88.4 R200, [R224+0xc000] ;  /* 0x00c00000e0c8783b */ /* 0x000fe20000000200 */
[C---:B------:R-:W-:Y:S08]  /*da00*/  HMMA.16816.F32.BF16 R4, R204.reuse, R208, R4 ;  /* 0x000000d0cc04723c */ /* 0x040ff00000041804 */
[C---:B------:R-:W-:Y:S01]  /*da10*/  HMMA.16816.F32.BF16 R8, R204.reuse, R210, R8 ;  /* 0x000000d2cc08723c */ /* 0x040fe20000041808 */
[----:B------:R-:W-:Y:S07]  /*da20*/  LDSM.16.M88.4 R208, [R233] ;  /* 0x00000000e9d0783b */ /* 0x000fee0000000200 */
[C---:B---3--:R-:W-:Y:S08]  /*da30*/  HMMA.16816.F32.BF16 R12, R204.reuse, R176, R12 ;  /* 0x000000b0cc0c723c */ /* 0x048ff0000004180c */
[C---:B------:R-:W-:Y:S01]  /*da40*/  HMMA.16816.F32.BF16 R16, R204.reuse, R178, R16 ;  /* 0x000000b2cc10723c */ /* 0x040fe20000041810 */
[----:B------:R-:W3:Y:S07]  /*da50*/  LDSM.16.M88.4 R176, [R216+0xb800] ;  /* 0x00b80000d8b0783b */ /* 0x000eee0000000200 */
[C---:B----4-:R-:W-:Y:S08]  /*da60*/  HMMA.16816.F32.BF16 R20, R204.reuse, R188, R20 ;  /* 0x000000bccc14723c */ /* 0x050ff00000041814 */
[C---:B------:R-:W-:Y:S01]  /*da70*/  HMMA.16816.F32.BF16 R24, R204.reuse, R190, R24 ;  /* 0x000000becc18723c */ /* 0x040fe20000041818 */
[----:B------:R-:W4:Y:S07]  /*da80*/  LDSM.16.M88.4 R188, [R232] ;  /* 0x00000000e8bc783b */ /* 0x000f2e0000000200 */
[C---:B--2---:R-:W-:Y:S08]  /*da90*/  HMMA.16816.F32.BF16 R28, R204.reuse, R192, R28 ;  /* 0x000000c0cc1c723c */ /* 0x044ff0000004181c */
[C---:B------:R-:W-:Y:S01]  /*daa0*/  HMMA.16816.F32.BF16 R32, R204.reuse, R194, R32 ;  /* 0x000000c2cc20723c */ /* 0x040fe20000041820 */
[----:B------:R-:W2:Y:S07]  /*dab0*/  LDSM.16.M88.4 R192, [R231] ;  /* 0x00000000e7c0783b */ /* 0x000eae0000000200 */
[C---:B-1----:R-:W-:Y:S08]  /*dac0*/  HMMA.16816.F32.BF16 R36, R204.reuse, R196, R36 ;  /* 0x000000c4cc24723c */ /* 0x042ff00000041824 */
[C---:B------:R-:W-:Y:S01]  /*dad0*/  HMMA.16816.F32.BF16 R40, R204.reuse, R198, R40 ;  /* 0x000000c6cc28723c */ /* 0x040fe20000041828 */
[----:B------:R-:W-:Y:S07]  /*dae0*/  LDSM.16.M88.4 R196, [R229] ;  /* 0x00000000e5c4783b */ /* 0x000fee0000000200 */
[C---:B---3--:R-:W-:Y:S08]  /*daf0*/  HMMA.16816.F32.BF16 R44, R204.reuse, R176, R44 ;  /* 0x000000b0cc2c723c */ /* 0x048ff0000004182c */
[----:B------:R-:W-:Y:S01]  /*db00*/  HMMA.16816.F32.BF16 R48, R204, R178, R48 ;  /* 0x000000b2cc30723c */ /* 0x000fe20000041830 */
[----:B------:R-:W1:Y:S06]  /*db10*/  LDSM.16.M88.4 R176, [R230] ;  /* 0x00000000e6b0783b */ /* 0x000e6c0000000200 */
[----:B------:R-:W-:Y:S01]  /*db20*/  LDSM.16.M88.4 R204, [R226+0xc000] ;  /* 0x00c00000e2cc783b */ /* 0x000fe20000000200 */
[C---:B------:R-:W-:Y:S08]  /*db30*/  HMMA.16816.F32.BF16 R4, R200.reuse, R208, R4 ;  /* 0x000000d0c804723c */ /* 0x040ff00000041804 */
[C---:B------:R-:W-:Y:S01]  /*db40*/  HMMA.16816.F32.BF16 R8, R200.reuse, R210, R8 ;  /* 0x000000d2c808723c */ /* 0x040fe20000041808 */
[----:B------:R-:W-:Y:S07]  /*db50*/  LDSM.16.M88.4 R208, [R222+0x9000] ;  /* 0x00900000ded0783b */ /* 0x000fee0000000200 */
[C---:B----4-:R-:W-:Y:S08]  /*db60*/  HMMA.16816.F32.BF16 R12, R200.reuse, R188, R12 ;  /* 0x000000bcc80c723c */ /* 0x050ff0000004180c */
[C---:B------:R-:W-:Y:S01]  /*db70*/  HMMA.16816.F32.BF16 R16, R200.reuse, R190, R16 ;  /* 0x000000bec810723c */ /* 0x040fe20000041810 */
[----:B------:R-:W3:Y:S07]  /*db80*/  LDSM.16.M88.4 R188, [R228] ;  /* 0x00000000e4bc783b */ /* 0x000eee0000000200 */
[C---:B--2---:R-:W-:Y:S08]  /*db90*/  HMMA.16816.F32.BF16 R20, R200.reuse, R192, R20 ;  /* 0x000000c0c814723c */ /* 0x044ff00000041814 */
[C---:B------:R-:W-:Y:S01]  /*dba0*/  HMMA.16816.F32.BF16 R24, R200.reuse, R194, R24 ;  /* 0x000000c2c818723c */ /* 0x040fe20000041818 */
[----:B------:R-:W2:Y:S07]  /*dbb0*/  LDSM.16.M88.4 R192, [R222+0x9800] ;  /* 0x00980000dec0783b */ /* 0x000eae0000000200 */
[C---:B-1----:R-:W-:Y:S08]  /*dbc0*/  HMMA.16816.F32.BF16 R28, R200.reuse, R176, R28 ;  /* 0x000000b0c81c723c */ /* 0x042ff0000004181c */
[C---:B------:R-:W-:Y:S01]  /*dbd0*/  HMMA.16816.F32.BF16 R32, R200.reuse, R178, R32 ;  /* 0x000000b2c820723c */ /* 0x040fe20000041820 */
[----:B------:R-:W1:Y:S07]  /*dbe0*/  LDSM.16.M88.4 R176, [R222+0xa000] ;  /* 0x00a00000deb0783b */ /* 0x000e6e0000000200 */
[C---:B------:R-:W-:Y:S08]  /*dbf0*/  HMMA.16816.F32.BF16 R36, R200.reuse, R196, R36 ;  /* 0x000000c4c824723c */ /* 0x040ff00000041824 */
[C---:B------:R-:W-:Y:S01]  /*dc00*/  HMMA.16816.F32.BF16 R40, R200.reuse, R198, R40 ;  /* 0x000000c6c828723c */ /* 0x040fe20000041828 */
[----:B------:R-:W-:Y:S07]  /*dc10*/  LDSM.16.M88.4 R196, [R222+0xb000] ;  /* 0x00b00000dec4783b */ /* 0x000fee0000000200 */
[C---:B---3--:R-:W-:Y:S08]  /*dc20*/  HMMA.16816.F32.BF16 R44, R200.reuse, R188, R44 ;  /* 0x000000bcc82c723c */ /* 0x048ff0000004182c */
[----:B------:R-:W-:Y:S01]  /*dc30*/  HMMA.16816.F32.BF16 R48, R200, R190, R48 ;  /* 0x000000bec830723c */ /* 0x000fe20000041830 */
[----:B------:R-:W3:Y:S06]  /*dc40*/  LDSM.16.M88.4 R188, [R222+0xa800] ;  /* 0x00a80000debc783b */ /* 0x000eec0000000200 */
[----:B------:R-:W-:Y:S01]  /*dc50*/  LDSM.16.M88.4 R200, [R225+0xc000] ;  /* 0x00c00000e1c8783b */ /* 0x000fe20000000200 */
[C---:B------:R-:W-:Y:S08]  /*dc60*/  HMMA.16816.F32.BF16 R4, R204.reuse, R208, R4 ;  /* 0x000000d0cc04723c */ /* 0x040ff00000041804 */
[C---:B------:R-:W-:Y:S01]  /*dc70*/  HMMA.16816.F32.BF16 R8, R204.reuse, R210, R8 ;  /* 0x000000d2cc08723c */ /* 0x040fe20000041808 */
[----:B------:R-:W-:Y:S07]  /*dc80*/  LDSM.16.M88.4 R208, [R219+0x9000] ;  /* 0x00900000dbd0783b */ /* 0x000fee0000000200 */
        /* <DEDUP_REMOVED lines=10> */
[C---:B------:R-:W-:Y:S08]  /*dd30*/  HMMA.16816.F32.BF16 R40, R204.reuse, R198, R40 ;  /* 0x000000c6cc28723c */ /* 0x040ff00000041828 */
[C---:B--2---:R-:W-:Y:S08]  /*dd40*/  HMMA.16816.F32.BF16 R44, R204.reuse, R192, R44 ;  /* 0x000000c0cc2c723c */ /* 0x044ff0000004182c */
[----:B------:R-:W-:Y:S01]  /*dd50*/  HMMA.16816.F32.BF16 R48, R204, R194, R48 ;  /* 0x000000c2cc30723c */ /* 0x000fe20000041830 */
[----:B------:R-:W2:Y:S07]  /*dd60*/  LDSM.16.M88.4 R192, [R219+0xa800] ;  /* 0x00a80000dbc0783b */ /* 0x000eae0000000200 */
[C---:B------:R-:W-:Y:S08]  /*dd70*/  HMMA.16816.F32.BF16 R4, R200.reuse, R208, R4 ;  /* 0x000000d0c804723c */ /* 0x040ff00000041804 */
[C---:B------:R-:W-:Y:S08]  /*dd80*/  HMMA.16816.F32.BF16 R8, R200.reuse, R210, R8 ;  /* 0x000000d2c808723c */ /* 0x040ff00000041808 */
[C---:B-1----:R-:W-:Y:S08]  /*dd90*/  HMMA.16816.F32.BF16 R12, R200.reuse, R176, R12 ;  /* 0x000000b0c80c723c */ /* 0x042ff0000004180c */
[C---:B------:R-:W-:Y:S01]  /*dda0*/  HMMA.16816.F32.BF16 R16, R200.reuse, R178, R16 ;  /* 0x000000b2c810723c */ /* 0x040fe20000041810 */
[----:B------:R-:W1:Y:S03]  /*ddb0*/  LDSM.16.M88.4 R176, [R219+0xb000] ;  /* 0x00b00000dbb0783b */ /* 0x000e660000000200 */
[----:B------:R-:W-:Y:S02]  /*ddc0*/  FMNMX.FTZ R0, R4, R174, !PT ;  /* 0x000000ae04007209 */ /* 0x000fe40007810000 */
[----:B------:R-:W-:Y:S02]  /*ddd0*/  FMNMX.FTZ R2, R6, R175, !PT ;  /* 0x000000af06027209 */ /* 0x000fe40007810000 */
[C---:B---3--:R-:W-:Y:S04]  /*dde0*/  HMMA.16816.F32.BF16 R20, R200.reuse, R188, R20 ;  /* 0x000000bcc814723c */ /* 0x048fe80000041814 */
[----:B------:R-:W-:Y:S02]  /*ddf0*/  FMNMX.FTZ R0, R5, R0, !PT ;  /* 0x0000000005007209 */ /* 0x000fe40007810000 */
[----:B------:R-:W-:Y:S02]  /*de00*/  FMNMX.FTZ R2, R7, R2, !PT ;  /* 0x0000000207027209 */ /* 0x000fe40007810000 */
[C---:B------:R-:W-:Y:S01]  /*de10*/  HMMA.16816.F32.BF16 R24, R200.reuse, R190, R24 ;  /* 0x000000bec818723c */ /* 0x040fe20000041818 */
[----:B------:R-:W3:Y:S01]  /*de20*/  LDSM.16.M88.4 R188, [R219+0xb800] ;  /* 0x00b80000dbbc783b */ /* 0x000ee20000000200 */
[----:B------:R-:W-:Y:S04]  /*de30*/  DEPBAR.LE SB0, 0x0 ;  /* 0x000080000000791a */ /* 0x000fe80000000000 */
[----:B------:R-:W-:Y:S01]  /*de40*/  FMNMX.FTZ R0, R8, R0, !PT ;  /* 0x0000000008007209 */ /* 0x000fe20007810000 */
[----:B------:R-:W-:Y:S01]  /*de50*/  BAR.SYNC.DEFER_BLOCKING 0x0 ;  /* 0x0000000000007b1d */ /* 0x000fe20000010000 */
[C---:B--2---:R-:W-:Y:S05]  /*de60*/  HMMA.16816.F32.BF16 R28, R200.reuse, R192, R28 ;  /* 0x000000c0c81c723c */ /* 0x044fea000004181c */
[----:B------:R-:W-:Y:S02]  /*de70*/  FMNMX.FTZ R0, R9, R0, !PT ;  /* 0x0000000009007209 */ /* 0x000fe40007810000 */
[----:B------:R-:W-:Y:S01]  /*de80*/  FMNMX.FTZ R2, R10, R2, !PT ;  /* 0x000000020a027209 */ /* 0x000fe20007810000 */
[C---:B------:R-:W-:Y:S04]  /*de90*/  HMMA.16816.F32.BF16 R32, R200.reuse, R194, R32 ;  /* 0x000000c2c820723c */ /* 0x040fe80000041820 */
[----:B------:R-:W-:Y:S02]  /*dea0*/  FMNMX.FTZ R0, R12, R0, !PT ;  /* 0x000000000c007209 */ /* 0x000fe40007810000 */
[----:B------:R-:W-:Y:S02]  /*deb0*/  FMNMX.FTZ R2, R11, R2, !PT ;  /* 0x000000020b027209 */ /* 0x000fe40007810000 */
[----:B------:R-:W-:Y:S01]  /*dec0*/  FMNMX.FTZ R0, R13, R0, !PT ;  /* 0x000000000d007209 */ /* 0x000fe20007810000 */
[C---:B-1----:R-:W-:Y:S03]  /*ded0*/  HMMA.16816.F32.BF16 R36, R200.reuse, R176, R36 ;  /* 0x000000b0c824723c */ /* 0x042fe60000041824 */
[----:B------:R-:W-:Y:S02]  /*dee0*/  FMNMX.FTZ R0, R16, R0, !PT ;  /* 0x0000000010007209 */ /* 0x000fe40007810000 */
[----:B------:R-:W-:Y:S02]  /*def0*/  FMNMX.FTZ R2, R14, R2, !PT ;  /* 0x000000020e027209 */ /* 0x000fe40007810000 */
[----:B------:R-:W-:Y:S01]  /*df00*/  FMNMX.FTZ R0, R17, R0, !PT ;  /* 0x0000000011007209 */ /* 0x000fe20007810000 */
[C---:B------:R-:W-:Y:S04]  /*df10*/  HMMA.16816.F32.BF16 R40, R200.reuse, R178, R40 ;  /* 0x000000b2c828723c */ /* 0x040fe80000041828 */
[----:B------:R-:W-:Y:S02]  /*df20*/  FMNMX.FTZ R2, R15, R2, !PT ;  /* 0x000000020f027209 */ /* 0x000fe40007810000 */
[----:B------:R-:W-:Y:S01]  /*df30*/  FMNMX.FTZ R0, R20, R0, !PT ;  /* 0x0000000014007209 */ /* 0x000fe20007810000 */
[----:B------:R-:W-:Y:S01]  /*df40*/  @P0 IMAD.WIDE.U32 R178, R252, c[0x0][0x1e0], RZ ;  /* 0x00007800fcb20a25 */ /* 0x000fe200078e00ff */
[C---:B---3--:R-:W-:Y:S04]  /*df50*/  HMMA.16816.F32.BF16 R44, R200.reuse, R188, R44 ;  /* 0x000000bcc82c723c */ /* 0x048fe8000004182c */
        /* <DEDUP_REMOVED lines=34> */
[----:B------:R-:W-:Y:S02]  /*e180*/  FMNMX.FTZ R0, R50, R0, !PT ;  /* 0x0000000032007209 */ /* 0x000fe40007810000 */
[----:B------:R-:W-:Y:S02]  /*e190*/  @P0 MOV R176, R212 ;  /* 0x000000d400b00202 */ /* 0x000fe40000000f00 */
[----:B------:R-:W-:Y:S03]  /*e1a0*/  FMNMX.FTZ R0, R51, R0, !PT ;  /* 0x0000000033007209 */ /* 0x000fe60007810000 */
[----:B------:R-:W-:Y:S02]  /*e1b0*/  @P0 IMAD.WIDE.U32 R176, R178, 0x60, R176 ;  /* 0x00000060b2b00825 */ /* 0x000fe400078e00b0 */
        /* <DEDUP_REMOVED lines=8> */
[----:B------:R-:W-:Y:S02]  /*e240*/  @P0 IMAD R174, R172, c[0x0][0x1e0], RZ ;  /* 0x00007800acae0a24 */ /* 0x000fe400078e02ff */
[----:B------:R-:W-:Y:S01]  /*e250*/  FMUL.FTZ R196, R173, c[0x0][0x2d0] ;  /* 0x0000b400adc47a20 */ /* 0x000fe20000410000 */
[----:B--2---:R-:W-:Y:S01]  /*e260*/  FMNMX.FTZ R172, R0, R3, !PT ;  /* 0x0000000300ac7209 */ /* 0x004fe20007810000 */
[----:B------:R-:W-:Y:S02]  /*e270*/  FMUL.FTZ R0, R2, c[0x0][0x2d0] ;  /* 0x0000b40002007a20 */ /* 0x000fe40000410000 */
[--C-:B------:R-:W-:Y:S02]  /*e280*/  FFMA.FTZ R4, R4, c[0x0][0x2d0], -R196.reuse ;  /* 0x0000b40004047a23 */ /* 0x100fe400000108c4 */
[----:B------:R1:W2:Y:S01]  /*e290*/  MUFU.EX2 R2, R0 ;  /* 0x0000000000027308 */ /* 0x0002a20000000800 */
[----:B------:R-:W-:Y:S02]  /*e2a0*/  FFMA.FTZ R5, R5, c[0x0][0x2d0], -R196 ;  /* 0x0000b40005057a23 */ /* 0x000fe400000108c4 */
[----:B------:R-:W-:Y:S01]  /*e2b0*/  @P0 IMAD R3, R252, c[0x0][0x1e4], R174 ;  /* 0x00007900fc030a24 */ /* 0x000fe200078e02ae */
[----:B------:R-:W-:Y:S01]  /*e2c0*/  @P0 SHF.L.U32 R174, R176, 0x1, RZ ;  /* 0x00000001b0ae0819 */ /* 0x000fe200000006ff */
[--C-:B------:R-:W-:Y:S02]  /*e2d0*/  FFMA.FTZ R12, R12, c[0x0][0x2d0], -R196.reuse ;  /* 0x0000b4000c0c7a23 */ /* 0x100fe400000108c4 */
[--C-:B------:R-:W-:Y:S01]  /*e2e0*/  FFMA.FTZ R13, R13, c[0x0][0x2d0], -R196.reuse ;  /* 0x0000b4000d0d7a23 */ /* 0x100fe200000108c4 */
[----:B------:R-:W-:Y:S01]  /*e2f0*/  @P0 IADD3 R3, R179, R3, RZ ;  /* 0x00000003b3030210 */ /* 0x000fe20007ffe0ff */
[--C-:B------:R-:W-:Y:S01]  /*e300*/  FFMA.FTZ R16, R16, c[0x0][0x2d0], -R196.reuse ;  /* 0x0000b40010107a23 */ /* 0x100fe200000108c4 */
[----:B------:R3:W-:Y:S01]  /*e310*/  MUFU.EX2 R215, R4 ;  /* 0x0000000400d77308 */ /* 0x0007e20000000800 */
[----:B------:R-:W-:Y:S01]  /*e320*/  @P0 IADD3 R178, P2, R174, 0x80, RZ ;  /* 0x00000080aeb20810 */ /* 0x000fe20007f5e0ff */
[--C-:B------:R-:W-:Y:S02]  /*e330*/  FFMA.FTZ R17, R17, c[0x0][0x2d0], -R196.reuse ;  /* 0x0000b40011117a23 */ /* 0x100fe400000108c4 */
[----:B------:R-:W-:Y:S01]  /*e340*/  @P0 IMAD R3, R3, 0x60, RZ ;  /* 0x0000006003030824 */ /* 0x000fe200078e02ff */
[----:B------:R-:W-:Y:S01]  /*e350*/  @P0 IADD3 R178, P1, R178, c[0x0][0x1c8], RZ ;  /* 0x00007200b2b20a10 */ /* 0x000fe20007f3e0ff */
[--C-:B------:R-:W-:Y:S02]  /*e360*/  FFMA.FTZ R20, R20, c[0x0][0x2d0], -R196.reuse ;  /* 0x0000b40014147a23 */ /* 0x100fe400000108c4 */
[--C-:B------:R-:W-:Y:S01]  /*e370*/  FFMA.FTZ R21, R21, c[0x0][0x2d0], -R196.reuse ;  /* 0x0000b40015157a23 */ /* 0x100fe200000108c4 */
[----:B------:R-:W-:Y:S01]  /*e380*/  @P0 IADD3 R3, R177, R3, RZ ;  /* 0x00000003b1030210 */ /* 0x000fe20007ffe0ff */
[----:B------:R4:W-:Y:S01]  /*e390*/  MUFU.EX2 R205, R5 ;  /* 0x0000000500cd7308 */ /* 0x0009e20000000800 */
[--C-:B------:R-:W-:Y:S02]  /*e3a0*/  FFMA.FTZ R24, R24, c[0x0][0x2d0], -R196.reuse ;  /* 0x0000b40018187a23 */ /* 0x100fe400000108c4 */
[----:B------:R-:W-:Y:S01]  /*e3b0*/  @P0 SHF.L.U64.HI R3, R176, 0x1, R3 ;  /* 0x00000001b0030819 */ /* 0x000fe20000010203 */
[----:B-1----:R-:W-:Y:S02]  /*e3c0*/  FADD.FTZ R0, -R172, R175 ;  /* 0x000000afac007221 */ /* 0x002fe40000010100 */
[--C-:B------:R-:W-:Y:S01]  /*e3d0*/  FFMA.FTZ R175, R8, c[0x0][0x2d0], -R196.reuse ;  /* 0x0000b40008af7a23 */ /* 0x100fe200000108c4 */
[--C-:B------:R-:W-:Y:S01]  /*e3e0*/  @P0 IADD3.X R179, RZ, c[0x0][0x1cc], R3.reuse, P1, P2 ;  /* 0x00007300ffb30a10 */ /* 0x100fe20000fe4403 */
[----:B------:R-:W-:Y:S01]  /*e3f0*/  FMUL.FTZ R0, R0, c[0x0][0x2d0] ;  /* 0x0000b40000007a20 */ /* 0x000fe20000410000 */
[----:B------:R-:W-:Y:S01]  /*e400*/  @P0 IADD3 R176, P2, R174, 0x100, RZ ;  /* 0x00000100aeb00810 */ /* 0x000fe20007f5e0ff */
[----:B------:R1:W-:Y:S01]  /*e410*/  MUFU.EX2 R204, R175 ;  /* 0x000000af00cc7308 */ /* 0x0003e20000000800 */
[----:B------:R-:W-:Y:S01]  /*e420*/  @P0 MOV R8, c[0x0][0x1e0] ;  /* 0x0000780000080a02 */ /* 0x000fe20000000f00 */
[----:B--2---:R-:W-:Y:S01]  /*e430*/  FMUL.FTZ R132, R2, R132 ;  /* 0x0000008402847220 */ /* 0x004fe20000410000 */
[----:B---3--:R-:W-:Y:S01]  /*e440*/  @P0 IADD3 R4, P1, R174, c[0x0][0x1c8], RZ ;  /* 0x00007200ae040a10 */ /* 0x008fe20007f3e0ff */
[----:B------:R-:W-:Y:S01]  /*e450*/  FMUL.FTZ R133, R2, R133 ;  /* 0x0000008502857220 */ /* 0x000fe20000410000 */
[----:B------:R-:W-:Y:S01]  /*e460*/  @P0 SHF.L.U64.HI R188, R8, R213, c[0x0][0x1e4] ;  /* 0x0000790008bc0619 */ /* 0x000fe200000102d5 */
[C---:B------:R-:W-:Y:S02]  /*e470*/  FMUL.FTZ R136, R2.reuse, R136 ;  /* 0x0000008802887220 */ /* 0x040fe40000410000 */
[C---:B------:R-:W-:Y:S02]  /*e480*/  FMUL.FTZ R137, R2.reuse, R137 ;  /* 0x0000008902897220 */ /* 0x040fe40000410000 */
[----:B------:R-:W2:Y:S01]  /*e490*/  MUFU.EX2 R0, R0 ;  /* 0x0000000000007308 */ /* 0x000ea20000000800 */
[C---:B------:R-:W-:Y:S02]  /*e4a0*/  FMUL.FTZ R140, R2.reuse, R140 ;  /* 0x0000008c028c7220 */ /* 0x040fe40000410000 */
[C---:B------:R-:W-:Y:S01]  /*e4b0*/  FMUL.FTZ R141, R2.reuse, R141 ;  /* 0x0000008d028d7220 */ /* 0x040fe20000410000 */
[----:B----4-:R-:W-:Y:S01]  /*e4c0*/  @P0 IADD3.X R5, R3, c[0x0][0x1cc], RZ, P1, !PT ;  /* 0x0000730003050a10 */ /* 0x010fe20000ffe4ff */
[----:B------:R-:W-:Y:S01]  /*e4d0*/  FMUL.FTZ R144, R2, R144 ;  /* 0x0000009002907220 */ /* 0x000fe20000410000 */
[----:B------:R-:W-:Y:S01]  /*e4e0*/  @P0 IADD3 R176, P1, R176, c[0x0][0x1c8], RZ ;  /* 0x00007200b0b00a10 */ /* 0x000fe20007f3e0ff */
[C---:B------:R-:W-:Y:S02]  /*e4f0*/  FMUL.FTZ R145, R2.reuse, R145 ;  /* 0x0000009102917220 */ /* 0x040fe40000410000 */
[----:B------:R3:W-:Y:S01]  /*e500*/  @P0 LDGSTS.E.BYPASS.LTC128B.128 [R251+0xc100], [R4.64], !P4 ;  /* 0x0c10000004fb0fae */ /* 0x0007e2000e101d48 */
[--C-:B------:R-:W-:Y:S01]  /*e510*/  @P0 IADD3.X R177, RZ, c[0x0][0x1cc], R3.reuse, P1, P2 ;  /* 0x00007300ffb10a10 */ /* 0x100fe20000fe4403 */
[C---:B------:R-:W-:Y:S01]  /*e520*/  FMUL.FTZ R148, R2.reuse, R148 ;  /* 0x0000009402947220 */ /* 0x040fe20000410000 */
[----:B------:R-:W-:Y:S01]  /*e530*/  MUFU.EX2 R214, R12 ;  /* 0x0000000c00d67308 */ /* 0x000fe20000000800 */
[----:B------:R-:W-:Y:S02]  /*e540*/  FMUL.FTZ R149, R2, R149 ;  /* 0x0000009502957220 */ /* 0x000fe40000410000 */
[--C-:B-1----:R-:W-:Y:S01]  /*e550*/  FFMA.FTZ R175, R9, c[0x0][0x2d0], -R196.reuse ;  /* 0x0000b40009af7a23 */ /* 0x102fe200000108c4 */
[----:B------:R-:W-:Y:S01]  /*e560*/  @P0 IADD3 R9, P2, R174, 0x180, RZ ;  /* 0x00000180ae090810 */ /* 0x000fe20007f5e0ff */
[----:B------:R1:W-:Y:S01]  /*e570*/  @P0 LDGSTS.E.BYPASS.LTC128B.128 [R251+0xf100], [R178.64], !P3 ;  /* 0x0f100000b2fb0fae */ /* 0x0003e2000d901d48 */
[----:B------:R-:W-:Y:S02]  /*e580*/  FMUL.FTZ R174, R172, c[0x0][0x2d0] ;  /* 0x0000b400acae7a20 */ /* 0x000fe40000410000 */
[----:B------:R-:W-:Y:S02]  /*e590*/  FFMA.FTZ R25, R25, c[0x0][0x2d0], -R196 ;  /* 0x0000b40019197a23 */ /* 0x000fe400000108c4 */
[----:B------:R4:W1:Y:S01]  /*e5a0*/  MUFU.EX2 R203, R175 ;  /* 0x000000af00cb7308 */ /* 0x0008620000000800 */
[--C-:B------:R-:W-:Y:S01]  /*e5b0*/  FFMA.FTZ R6, R6, c[0x0][0x2d0], -R174.reuse ;  /* 0x0000b40006067a23 */ /* 0x100fe200000108ae */
[----:B------:R3:W-:Y:S01]  /*e5c0*/  @P0 LDGSTS.E.BYPASS.LTC128B.128 [R251+0x12100], [R176.64], !P6 ;  /* 0x12100000b0fb0fae */ /* 0x0007e2000f101d48 */
[--C-:B------:R-:W-:Y:S02]  /*e5d0*/  FFMA.FTZ R10, R10, c[0x0][0x2d0], -R174.reuse ;  /* 0x0000b4000a0a7a23 */ /* 0x100fe400000108ae */
[--C-:B------:R-:W-:Y:S02]  /*e5e0*/  FFMA.FTZ R11, R11, c[0x0][0x2d0], -R174.reuse ;  /* 0x0000b4000b0b7a23 */ /* 0x100fe400000108ae */
[C---:B--2---:R-:W-:Y:S02]  /*e5f0*/  FMUL.FTZ R134, R0.reuse, R134 ;  /* 0x0000008600867220 */ /* 0x044fe40000410000 */
        /* <DEDUP_REMOVED lines=10> */
[----:B----4-:R-:W-:Y:S01]  /*e6a0*/  @P0 SHF.L.U32 R175, R8, 0x6, RZ ;  /* 0x0000000608af0819 */ /* 0x010fe200000006ff */
[----:B------:R-:W-:Y:S01]  /*e6b0*/  FMUL.FTZ R151, R0, R151 ;  /* 0x0000009700977220 */ /* 0x000fe20000410000 */
[----:B------:R-:W-:Y:S01]  /*e6c0*/  @P0 IADD3 R8, P1, R9, c[0x0][0x1c8], RZ ;  /* 0x0000720009080a10 */ /* 0x000fe20007f3e0ff */
[--C-:B------:R-:W-:Y:S01]  /*e6d0*/  FFMA.FTZ R14, R14, c[0x0][0x2d0], -R174.reuse ;  /* 0x0000b4000e0e7a23 */ /* 0x100fe200000108ae */
[----:B-1----:R-:W-:Y:S01]  /*e6e0*/  F2FP.BF16.PACK_AB R178, R203, R204 ;  /* 0x000000cccbb2723e */ /* 0x002fe200000010ff */
[--C-:B------:R-:W-:Y:S01]  /*e6f0*/  FFMA.FTZ R15, R15, c[0x0][0x2d0], -R174.reuse ;  /* 0x0000b4000f0f7a23 */ /* 0x100fe200000108ae */
[----:B------:R-:W-:Y:S01]  /*e700*/  @P0 IADD3.X R9, RZ, c[0x0][0x1cc], R3, P1, P2 ;  /* 0x00007300ff090a10 */ /* 0x000fe20000fe4403 */
[--C-:B------:R-:W-:Y:S01]  /*e710*/  FFMA.FTZ R3, R7, c[0x0][0x2d0], -R174.reuse ;  /* 0x0000b40007037a23 */ /* 0x100fe200000108ae */
[----:B---3--:R-:W-:Y:S01]  /*e720*/  @P0 IADD3 R4, P2, R4, R175, RZ ;  /* 0x000000af04040210 */ /* 0x008fe20007f5e0ff */
[----:B------:R-:W1:Y:S01]  /*e730*/  MUFU.EX2 R200, R11 ;  /* 0x0000000b00c87308 */ /* 0x000e620000000800 */
[----:B------:R-:W-:Y:S01]  /*e740*/  F2FP.BF16.PACK_AB R176, R205, R215 ;  /* 0x000000d7cdb0723e */ /* 0x000fe200000010ff */
[----:B------:R3:W-:Y:S01]  /*e750*/  @P0 LDGSTS.E.BYPASS.LTC128B.128 [R251+0x15100], [R8.64], !P5 ;  /* 0x1510000008fb0fae */ /* 0x0007e2000e901d48 */
[----:B------:R-:W-:Y:S01]  /*e760*/  @P0 IADD3.X R5, R5, R188, RZ, P2, !PT ;  /* 0x000000bc05050210 */ /* 0x000fe200017fe4ff */
[--C-:B------:R-:W-:Y:S01]  /*e770*/  FFMA.FTZ R18, R18, c[0x0][0x2d0], -R174.reuse ;  /* 0x0000b40012127a23 */ /* 0x100fe200000108ae */
[----:B--2---:R-:W-:Y:S01]  /*e780*/  @P0 IADD3 R6, P1, R175, R4, RZ ;  /* 0x00000004af060210 */ /* 0x004fe20007f3e0ff */
[--C-:B------:R-:W-:Y:S02]  /*e790*/  FFMA.FTZ R19, R19, c[0x0][0x2d0], -R174.reuse ;  /* 0x0000b40013137a23 */ /* 0x100fe400000108ae */
[----:B------:R2:W-:Y:S01]  /*e7a0*/  @P0 LDGSTS.E.BYPASS.LTC128B.128 [R251+0xd100], [R4.64], !P4 ;  /* 0x0d10000004fb0fae */ /* 0x0005e2000e101d48 */
[----:B------:R-:W-:Y:S01]  /*e7b0*/  @P0 IADD3.X R7, R188, R5, RZ, P1, !PT ;  /* 0x00000005bc070210 */ /* 0x000fe20000ffe4ff */
[----:B------:R-:W4:Y:S01]  /*e7c0*/  MUFU.EX2 R202, R3 ;  /* 0x0000000300ca7308 */ /* 0x000f220000000800 */
[----:B------:R-:W-:Y:S02]  /*e7d0*/  FMUL.FTZ R10, R0, R186 ;  /* 0x000000ba000a7220 */ /* 0x000fe40000410000 */
[--C-:B------:R-:W-:Y:S01]  /*e7e0*/  FFMA.FTZ R22, R22, c[0x0][0x2d0], -R174.reuse ;  /* 0x0000b40016167a23 */ /* 0x100fe200000108ae */
[----:B------:R2:W-:Y:S01]  /*e7f0*/  @P0 LDGSTS.E.BYPASS.LTC128B.128 [R251+0x10100], [R4.64+0x80], !P3 ;  /* 0x1010008004fb0fae */ /* 0x0005e2000d901d48 */
[--C-:B------:R-:W-:Y:S02]  /*e800*/  FFMA.FTZ R23, R23, c[0x0][0x2d0], -R174.reuse ;  /* 0x0000b40017177a23 */ /* 0x100fe400000108ae */
[--C-:B------:R-:W-:Y:S02]  /*e810*/  FFMA.FTZ R26, R26, c[0x0][0x2d0], -R174.reuse ;  /* 0x0000b4001a1a7a23 */ /* 0x100fe400000108ae */
[----:B------:R-:W-:Y:S01]  /*e820*/  FFMA.FTZ R27, R27, c[0x0][0x2d0], -R174 ;  /* 0x0000b4001b1b7a23 */ /* 0x000fe200000108ae */
[----:B------:R2:W-:Y:S01]  /*e830*/  @P0 LDGSTS.E.BYPASS.LTC128B.128 [R251+0x13100], [R4.64+0x100], !P6 ;  /* 0x1310010004fb0fae */ /* 0x0005e2000f101d48 */
[----:B------:R-:W2:Y:S01]  /*e840*/  MUFU.EX2 R213, R13 ;  /* 0x0000000d00d57308 */ /* 0x000ea20000000800 */
[--C-:B------:R-:W-:Y:S01]  /*e850*/  FFMA.FTZ R28, R28, c[0x0][0x2d0], -R196.reuse ;  /* 0x0000b4001c1c7a23 */ /* 0x100fe200000108c4 */
[----:B-1----:R-:W-:Y:S01]  /*e860*/  F2FP.BF16.PACK_AB R179, R200, R201 ;  /* 0x000000c9c8b3723e */ /* 0x002fe200000010ff */
[----:B------:R-:W-:Y:S02]  /*e870*/  FMUL.FTZ R11, R0, R187 ;  /* 0x000000bb000b7220 */ /* 0x000fe40000410000 */
[----:B------:R2:W-:Y:S01]  /*e880*/  @P0 LDGSTS.E.BYPASS.LTC128B.128 [R251+0x16100], [R4.64+0x180], !P5 ;  /* 0x1610018004fb0fae */ /* 0x0005e2000e901d48 */
[----:B------:R-:W-:Y:S02]  /*e890*/  FFMA.FTZ R29, R29, c[0x0][0x2d0], -R196 ;  /* 0x0000b4001d1d7a23 */ /* 0x000fe400000108c4 */
[C---:B---3--:R-:W-:Y:S02]  /*e8a0*/  FMUL.FTZ R8, R2.reuse, R184 ;  /* 0x000000b802087220 */ /* 0x048fe40000410000 */
[----:B------:R-:W-:Y:S01]  /*e8b0*/  FMUL.FTZ R9, R2, R185 ;  /* 0x000000b902097220 */ /* 0x000fe20000410000 */
[----:B------:R1:W-:Y:S01]  /*e8c0*/  @P0 LDGSTS.E.BYPASS.LTC128B.128 [R251+0xe100], [R6.64], !P4 ;  /* 0x0e10000006fb0fae */ /* 0x0003e2000e101d48 */
[----:B------:R-:W-:Y:S01]  /*e8d0*/  MUFU.EX2 R198, R14 ;  /* 0x0000000e00c67308 */ /* 0x000fe20000000800 */
[----:B----4-:R-:W-:Y:S01]  /*e8e0*/  F2FP.BF16.PACK_AB R177, R202, R199 ;  /* 0x000000c7cab1723e */ /* 0x010fe200000010ff */
[--C-:B------:R-:W-:Y:S02]  /*e8f0*/  FFMA.FTZ R30, R30, c[0x0][0x2d0], -R174.reuse ;  /* 0x0000b4001e1e7a23 */ /* 0x100fe400000108ae */
[--C-:B------:R-:W-:Y:S01]  /*e900*/  FFMA.FTZ R31, R31, c[0x0][0x2d0], -R174.reuse ;  /* 0x0000b4001f1f7a23 */ /* 0x100fe200000108ae */
[----:B------:R1:W-:Y:S01]  /*e910*/  @P0 LDGSTS.E.BYPASS.LTC128B.128 [R251+0x11100], [R6.64+0x80], !P3 ;  /* 0x1110008006fb0fae */ /* 0x0003e2000d901d48 */
[----:B------:R-:W-:Y:S02]  /*e920*/  FFMA.FTZ R3, R35, c[0x0][0x2d0], -R174 ;  /* 0x0000b40023037a23 */ /* 0x000fe400000108ae */
[--C-:B------:R-:W-:Y:S02]  /*e930*/  FFMA.FTZ R32, R32, c[0x0][0x2d0], -R196.reuse ;  /* 0x0000b40020207a23 */ /* 0x100fe400000108c4 */
[----:B------:R3:W4:Y:S01]  /*e940*/  MUFU.EX2 R197, R15 ;  /* 0x0000000f00c57308 */ /* 0x0007220000000800 */
[----:B------:R1:W-:Y:S01]  /*e950*/  @P0 LDGSTS.E.BYPASS.LTC128B.128 [R251+0x14100], [R6.64+0x100], !P6 ;  /* 0x1410010006fb0fae */ /* 0x0003e2000f101d48 */
[----:B------:R-:W-:Y:S02]  /*e960*/  FFMA.FTZ R33, R33, c[0x0][0x2d0], -R196 ;  /* 0x0000b40021217a23 */ /* 0x000fe400000108c4 */
[----:B------:R-:W-:Y:S02]  /*e970*/  FFMA.FTZ R34, R34, c[0x0][0x2d0], -R174 ;  /* 0x0000b40022227a23 */ /* 0x000fe400000108ae */
[C---:B------:R-:W-:Y:S01]  /*e980*/  FMUL.FTZ R152, R2.reuse, R152 ;  /* 0x0000009802987220 */ /* 0x040fe20000410000 */
[----:B------:R1:W-:Y:S01]  /*e990*/  @P0 LDGSTS.E.BYPASS.LTC128B.128 [R251+0x17100], [R6.64+0x180], !P5 ;  /* 0x1710018006fb0fae */ /* 0x0003e2000e901d48 */
[C---:B------:R-:W-:Y:S02]  /*e9a0*/  FMUL.FTZ R153, R2.reuse, R153 ;  /* 0x0000009902997220 */ /* 0x040fe40000410000 */
[C---:B--2---:R-:W-:Y:S01]  /*e9b0*/  FMUL.FTZ R4, R2.reuse, R180 ;  /* 0x000000b402047220 */ /* 0x044fe20000410000 */
[----:B------:R-:W-:Y:S01]  /*e9c0*/  MUFU.EX2 R212, R16 ;  /* 0x0000001000d47308 */ /* 0x000fe20000000800 */
[----:B------:R-:W-:Y:S01]  /*e9d0*/  FMUL.FTZ R5, R2, R181 ;  /* 0x000000b502057220 */ /* 0x000fe20000410000 */
[----:B------:R-:W2:Y:S01]  /*e9e0*/  LDSM.16.MT88.4 R188, [R217] ;  /* 0x00000000d9bc783b */ /* 0x000ea20000004200 */
[C---:B------:R-:W-:Y:S02]  /*e9f0*/  FMUL.FTZ R154, R0.reuse, R154 ;  /* 0x0000009a009a7220 */ /* 0x040fe40000410000 */
[----:B------:R-:W-:Y:S02]  /*ea00*/  FMUL.FTZ R155, R0, R155 ;  /* 0x0000009b009b7220 */ /* 0x000fe40000410000 */
[C---:B------:R-:W-:Y:S01]  /*ea10*/  FMUL.FTZ R156, R2.reuse, R156 ;  /* 0x0000009c029c7220 */ /* 0x040fe20000410000 */
[----:B------:R-:W4:Y:S01]  /*ea20*/  LDSM.16.MT88.4 R192, [R218] ;  /* 0x00000000dac0783b */ /* 0x000f220000004200 */
[----:B------:R-:W-:Y:S01]  /*ea30*/  FMUL.FTZ R157, R2, R157 ;  /* 0x0000009d029d7220 */ /* 0x000fe20000410000 */
[----:B------:R-:W2:Y:S01]  /*ea40*/  MUFU.EX2 R211, R17 ;  /* 0x0000001100d37308 */ /* 0x000ea20000000800 */
[C---:B------:R-:W-:Y:S02]  /*ea50*/  FMUL.FTZ R158, R0.reuse, R158 ;  /* 0x0000009e009e7220 */ /* 0x040fe40000410000 */
[----:B------:R-:W-:Y:S01]  /*ea60*/  FMUL.FTZ R159, R0, R159 ;  /* 0x0000009f009f7220 */ /* 0x000fe20000410000 */
[----:B------:R-:W-:Y:S01]  /*ea70*/  LDSM.16.MT88.4 R184, [R220] ;  /* 0x00000000dcb8783b */ /* 0x000fe20000004200 */
[C---:B------:R-:W-:Y:S02]  /*ea80*/  FMUL.FTZ R160, R2.reuse, R160 ;  /* 0x000000a002a07220 */ /* 0x040fe40000410000 */
[----:B------:R-:W-:Y:S02]  /*ea90*/  FMUL.FTZ R161, R2, R161 ;  /* 0x000000a102a17220 */ /* 0x000fe40000410000 */
[C---:B------:R-:W-:Y:S01]  /*eaa0*/  FMUL.FTZ R162, R0.reuse, R162 ;  /* 0x000000a200a27220 */ /* 0x040fe20000410000 */
[----:B---3--:R-:W-:Y:S01]  /*eab0*/  LDSM.16.MT88.4 R12, [R220+0x9000] ;  /* 0x00900000dc0c783b */ /* 0x008fe20000004200 */
[----:B------:R-:W-:Y:S01]  /*eac0*/  MUFU.EX2 R210, R20 ;  /* 0x0000001400d27308 */ /* 0x000fe20000000800 */
[C---:B------:R-:W-:Y:S02]  /*ead0*/  FMUL.FTZ R163, R0.reuse, R163 ;  /* 0x000000a300a37220 */ /* 0x040fe40000410000 */
[C---:B-1----:R-:W-:Y:S02]  /*eae0*/  FMUL.FTZ R6, R0.reuse, R182 ;  /* 0x000000b600067220 */ /* 0x042fe40000410000 */
[----:B------:R-:W-:Y:S01]  /*eaf0*/  FMUL.FTZ R7, R0, R183 ;  /* 0x000000b700077220 */ /* 0x000fe20000410000 */
[----:B------:R-:W0:Y:S01]  /*eb00*/  LDGDEPBAR ;  /* 0x00000000000079af */ /* 0x000e220000000000 */
[C---:B------:R-:W-:Y:S02]  /*eb10*/  FMUL.FTZ R164, R2.reuse, R164 ;  /* 0x000000a402a47220 */ /* 0x040fe40000410000 */
[----:B------:R-:W-:Y:S01]  /*eb20*/  FMUL.FTZ R165, R2, R165 ;  /* 0x000000a502a57220 */ /* 0x000fe20000410000 */
[----:B------:R-:W-:Y:S01]  /*eb30*/  MUFU.EX2 R209, R21 ;  /* 0x0000001500d17308 */ /* 0x000fe20000000800 */
[C---:B------:R-:W-:Y:S01]  /*eb40*/  FMUL.FTZ R166, R0.reuse, R166 ;  /* 0x000000a600a67220 */ /* 0x040fe20000410000 */
[----:B------:R-:W1:Y:S01]  /*eb50*/  LDSM.16.MT88.4 R180, [R221] ;  /* 0x00000000ddb4783b */ /* 0x000e620000004200 */
[----:B------:R-:W-:Y:S02]  /*eb60*/  FMUL.FTZ R167, R0, R167 ;  /* 0x000000a700a77220 */ /* 0x000fe40000410000 */
[C---:B------:R-:W-:Y:S02]  /*eb70*/  FMUL.FTZ R168, R2.reuse, R168 ;  /* 0x000000a802a87220 */ /* 0x040fe40000410000 */
[----:B------:R-:W-:Y:S02]  /*eb80*/  FMUL.FTZ R169, R2, R169 ;  /* 0x000000a902a97220 */ /* 0x000fe40000410000 */
[C---:B------:R-:W-:Y:S01]  /*eb90*/  FMUL.FTZ R170, R0.reuse, R170 ;  /* 0x000000aa00aa7220 */ /* 0x040fe20000410000 */
[----:B------:R-:W-:Y:S01]  /*eba0*/  MUFU.EX2 R208, R24 ;  /* 0x0000001800d07308 */ /* 0x000fe20000000800 */
[C---:B--2---:R-:W-:Y:S05]  /*ebb0*/  HMMA.16816.F32.BF16 R4, R176.reuse, R188, R4 ;  /* 0x000000bcb004723c */ /* 0x044fea0000041804 */
[----:B------:R-:W-:Y:S02]  /*ebc0*/  FMUL.FTZ R171, R0, R171 ;  /* 0x000000ab00ab7220 */ /* 0x000fe40000410000 */
[C---:B------:R-:W-:Y:S01]  /*ebd0*/  FMUL.FTZ R52, R2.reuse, R52 ;  /* 0x0000003402347220 */ /* 0x040fe20000410000 */
[C---:B------:R-:W-:Y:S01]  /*ebe0*/  HMMA.16816.F32.BF16 R8, R176.reuse, R190, R8 ;  /* 0x000000beb008723c */ /* 0x040fe20000041808 */
[----:B------:R-:W2:Y:S01]  /*ebf0*/  LDSM.16.MT88.4 R188, [R217+0x3000] ;  /* 0x00300000d9bc783b */ /* 0x000ea20000004200 */
[----:B------:R-:W-:Y:S02]  /*ec00*/  MUFU.EX2 R207, R25 ;  /* 0x0000001900cf7308 */ /* 0x000fe40000000800 */
[----:B------:R-:W-:Y:S02]  /*ec10*/  FMUL.FTZ R53, R2, R53 ;  /* 0x0000003502357220 */ /* 0x000fe40000410000 */
[C---:B------:R-:W-:Y:S02]  /*ec20*/  FMUL.FTZ R54, R0.reuse, R54 ;  /* 0x0000003600367220 */ /* 0x040fe40000410000 */
[C---:B----4-:R-:W-:Y:S04]  /*ec30*/  HMMA.16816.F32.BF16 R132, R176.reuse, R192, R132 ;  /* 0x000000c0b084723c */ /* 0x050fe80000041884 */
[----:B------:R-:W-:Y:S01]  /*ec40*/  MUFU.EX2 R193, R22 ;  /* 0x0000001600c17308 */ /* 0x000fe20000000800 */
[----:B------:R-:W-:Y:S02]  /*ec50*/  FMUL.FTZ R55, R0, R55 ;  /* 0x0000003700377220 */ /* 0x000fe40000410000 */
[C---:B------:R-:W-:Y:S01]  /*ec60*/  FMUL.FTZ R56, R2.reuse, R56 ;  /* 0x0000003802387220 */ /* 0x040fe20000410000 */
[C---:B------:R-:W-:Y:S04]  /*ec70*/  HMMA.16816.F32.BF16 R136, R176.reuse, R194, R136 ;  /* 0x000000c2b088723c */ /* 0x040fe80000041888 */
[----:B------:R-:W-:Y:S02]  /*ec80*/  FMUL.FTZ R57, R2, R57 ;  /* 0x0000003902397220 */ /* 0x000fe40000410000 */
[----:B------:R-:W-:Y:S01]  /*ec90*/  MUFU.EX2 R195, R18 ;  /* 0x0000001200c37308 */ /* 0x000fe20000000800 */
[C---:B------:R-:W-:Y:S01]  /*eca0*/  FMUL.FTZ R58, R0.reuse, R58 ;  /* 0x0000003a003a7220 */ /* 0x040fe20000410000 */
[C---:B-1----:R-:W-:Y:S04]  /*ecb0*/  HMMA.16816.F32.BF16 R140, R176.reuse, R180, R140 ;  /* 0x000000b4b08c723c */ /* 0x042fe8000004188c */
[----:B------:R-:W-:Y:S02]  /*ecc0*/  FMUL.FTZ R59, R0, R59 ;  /* 0x0000003b003b7220 */ /* 0x000fe40000410000 */
[C---:B------:R-:W-:Y:S02]  /*ecd0*/  FMUL.FTZ R60, R2.reuse, R60 ;  /* 0x0000003c023c7220 */ /* 0x040fe40000410000 */
[C---:B------:R-:W-:Y:S01]  /*ece0*/  HMMA.16816.F32.BF16 R144, R176.reuse, R182, R144 ;  /* 0x000000b6b090723c */ /* 0x040fe20000041890 */
[----:B------:R-:W1:Y:S01]  /*ecf0*/  LDSM.16.MT88.4 R180, [R218+0x3000] ;  /* 0x00300000dab4783b */ /* 0x000e620000004200 */
[----:B------:R3:W4:Y:S02]  /*ed00*/  MUFU.EX2 R194, R19 ;  /* 0x0000001300c27308 */ /* 0x0007240000000800 */
[----:B------:R-:W-:Y:S02]  /*ed10*/  FMUL.FTZ R61, R2, R61 ;  /* 0x0000003d023d7220 */ /* 0x000fe40000410000 */
[C---:B------:R-:W-:Y:S02]  /*ed20*/  FMUL.FTZ R62, R0.reuse, R62 ;  /* 0x0000003e003e7220 */ /* 0x040fe40000410000 */
[C---:B------:R-:W-:Y:S04]  /*ed30*/  HMMA.16816.F32.BF16 R148, R176.reuse, R184, R148 ;  /* 0x000000b8b094723c */ /* 0x040fe80000041894 */
[----:B------:R4:W1:Y:S01]  /*ed40*/  MUFU.EX2 R192, R23 ;  /* 0x0000001700c07308 */ /* 0x0008620000000800 */
[----:B------:R-:W-:Y:S02]  /*ed50*/  FMUL.FTZ R63, R0, R63 ;  /* 0x0000003f003f7220 */ /* 0x000fe40000410000 */
[C---:B------:R-:W-:Y:S01]  /*ed60*/  FMUL.FTZ R64, R2.reuse, R64 ;  /* 0x0000004002407220 */ /* 0x040fe20000410000 */
[C---:B------:R-:W-:Y:S01]  /*ed70*/  HMMA.16816.F32.BF16 R152, R176.reuse, R186, R152 ;  /* 0x000000bab098723c */ /* 0x040fe20000041898 */
[----:B------:R-:W1:Y:S03]  /*ed80*/  LDSM.16.MT88.4 R184, [R221+0x3000] ;  /* 0x00300000ddb8783b */ /* 0x000e660000004200 */
[----:B------:R-:W-:Y:S02]  /*ed90*/  FMUL.FTZ R65, R2, R65 ;  /* 0x0000004102417220 */ /* 0x000fe40000410000 */
[----:B------:R-:W-:Y:S01]  /*eda0*/  MUFU.EX2 R206, R28 ;  /* 0x0000001c00ce7308 */ /* 0x000fe20000000800 */
[C---:B------:R-:W-:Y:S01]  /*edb0*/  FMUL.FTZ R66, R0.reuse, R66 ;  /* 0x0000004200427220 */ /* 0x040fe20000410000 */
[C---:B--2---:R-:W-:Y:S01]  /*edc0*/  HMMA.16816.F32.BF16 R156, R176.reuse, R188, R156 ;  /* 0x000000bcb09c723c */ /* 0x044fe2000004189c */
[----:B---3--:R-:W-:Y:S03]  /*edd0*/  LDSM.16.MT88.4 R16, [R218+0x800] ;  /* 0x00080000da10783b */ /* 0x008fe60000004200 */
[----:B------:R-:W-:Y:S02]  /*ede0*/  FMUL.FTZ R67, R0, R67 ;  /* 0x0000004300437220 */ /* 0x000fe40000410000 */
[C---:B------:R-:W-:Y:S02]  /*edf0*/  FMUL.FTZ R68, R2.reuse, R68 ;  /* 0x0000004402447220 */ /* 0x040fe40000410000 */
[C---:B------:R-:W-:Y:S01]  /*ee00*/  HMMA.16816.F32.BF16 R160, R176.reuse, R190, R160 ;  /* 0x000000beb0a0723c */ /* 0x040fe200000418a0 */
[----:B------:R-:W2:Y:S01]  /*ee10*/  LDSM.16.MT88.4 R188, [R220+0x3000] ;  /* 0x00300000dcbc783b */ /* 0x000ea20000004200 */
[----:B------:R-:W-:Y:S02]  /*ee20*/  MUFU.EX2 R175, R34 ;  /* 0x0000002200af7308 */ /* 0x000fe40000000800 */
[----:B------:R-:W-:Y:S02]  /*ee30*/  FMUL.FTZ R69, R2, R69 ;  /* 0x0000004502457220 */ /* 0x000fe40000410000 */
[C---:B------:R-:W-:Y:S01]  /*ee40*/  FMUL.FTZ R70, R0.reuse, R70 ;  /* 0x0000004600467220 */ /* 0x040fe20000410000 */
[----:B----4-:R-:W-:Y:S01]  /*ee50*/  LDSM.16.MT88.4 R20, [R217+0x1000] ;  /* 0x00100000d914783b */ /* 0x010fe20000004200 */
        /* <DEDUP_REMOVED lines=74> */
[----:B------:R-:W-:Y:S02]  /*f300*/  LDSM.16.MT88.4 R188, [R217+0x3800] ;  /* 0x00380000d9bc783b */ /* 0x000fe40000004200 */
        /* <DEDUP_REMOVED lines=19> */
[--C-:B------:R-:W-:Y:S01]  /*f440*/  FFMA.FTZ R49, R49, c[0x0][0x2d0], -R196.reuse ;  /* 0x0000b40031317a23 */ /* 0x100fe200000108c4 */
[----:B------:R-:W-:Y:S03]  /*f450*/  F2FP.BF16.PACK_AB R13, R197, R198 ;  /* 0x000000c6c50d723e */ /* 0x000fe600000010ff */
[----:B------:R-:W-:Y:S01]  /*f460*/  HMMA.16816.F32.BF16 R128, R176, R14, R128 ;  /* 0x0000000eb080723c */ /* 0x000fe20000041880 */
[----:B------:R-:W1:Y:S01]  /*f470*/  LDSM.16.MT88.4 R176, [R221+0x800] ;  /* 0x00080000ddb0783b */ /* 0x000e620000004200 */
[----:B------:R-:W-:Y:S01]  /*f480*/  MUFU.EX2 R49, R49 ;  /* 0x0000003100317308 */ /* 0x000fe20000000800 */
[--C-:B------:R-:W-:Y:S02]  /*f490*/  FFMA.FTZ R36, R36, c[0x0][0x2d0], -R196.reuse ;  /* 0x0000b40024247a23 */ /* 0x100fe400000108c4 */
[----:B------:R-:W-:Y:S02]  /*f4a0*/  FFMA.FTZ R37, R37, c[0x0][0x2d0], -R196 ;  /* 0x0000b40025257a23 */ /* 0x000fe400000108c4 */
[----:B------:R-:W-:Y:S01]  /*f4b0*/  F2FP.BF16.PACK_AB R14, R211, R212 ;  /* 0x000000d4d30e723e */ /* 0x000fe200000010ff */
[--C-:B------:R-:W-:Y:S01]  /*f4c0*/  FFMA.FTZ R38, R38, c[0x0][0x2d0], -R174.reuse ;  /* 0x0000b40026267a23 */ /* 0x100fe200000108ae */
[----:B------:R-:W-:Y:S03]  /*f4d0*/  F2FP.BF16.PACK_AB R15, R194, R195 ;  /* 0x000000c3c20f723e */ /* 0x000fe600000010ff */
[----:B------:R-:W-:Y:S01]  /*f4e0*/  MUFU.EX2 R36, R36 ;  /* 0x0000002400247308 */ /* 0x000fe20000000800 */
[----:B------:R-:W-:Y:S02]  /*f4f0*/  FFMA.FTZ R39, R39, c[0x0][0x2d0], -R174 ;  /* 0x0000b40027277a23 */ /* 0x000fe400000108ae */
[--C-:B------:R-:W-:Y:S01]  /*f500*/  FFMA.FTZ R40, R40, c[0x0][0x2d0], -R196.reuse ;  /* 0x0000b40028287a23 */ /* 0x100fe200000108c4 */
[C---:B---3--:R-:W-:Y:S05]  /*f510*/  HMMA.16816.F32.BF16 R4, R12.reuse, R184, R4 ;  /* 0x000000b80c04723c */ /* 0x048fea0000041804 */
[----:B------:R-:W-:Y:S01]  /*f520*/  FFMA.FTZ R41, R41, c[0x0][0x2d0], -R196 ;  /* 0x0000b40029297a23 */ /* 0x000fe200000108c4 */
[----:B------:R-:W-:Y:S01]  /*f530*/  MUFU.EX2 R37, R37 ;  /* 0x0000002500257308 */ /* 0x000fe20000000800 */
[--C-:B------:R-:W-:Y:S01]  /*f540*/  FFMA.FTZ R42, R42, c[0x0][0x2d0], -R174.reuse ;  /* 0x0000b4002a2a7a23 */ /* 0x100fe200000108ae */
[C---:B------:R-:W-:Y:S01]  /*f550*/  HMMA.16816.F32.BF16 R8, R12.reuse, R186, R8 ;  /* 0x000000ba0c08723c */ /* 0x040fe20000041808 */
[----:B------:R-:W2:Y:S03]  /*f560*/  LDSM.16.MT88.4 R184, [R218+0x3800] ;  /* 0x00380000dab8783b */ /* 0x000ea60000004200 */
[----:B------:R-:W-:Y:S02]  /*f570*/  FFMA.FTZ R43, R43, c[0x0][0x2d0], -R174 ;  /* 0x0000b4002b2b7a23 */ /* 0x000fe400000108ae */
[--C-:B------:R-:W-:Y:S02]  /*f580*/  FFMA.FTZ R44, R44, c[0x0][0x2d0], -R196.reuse ;  /* 0x0000b4002c2c7a23 */ /* 0x100fe400000108c4 */
[C---:B------:R-:W-:Y:S01]  /*f590*/  HMMA.16816.F32.BF16 R132, R12.reuse, R16, R132 ;  /* 0x000000100c84723c */ /* 0x040fe20000041884 */
[----:B------:R-:W-:Y:S03]  /*f5a0*/  MUFU.EX2 R38, R38 ;  /* 0x0000002600267308 */ /* 0x000fe60000000800 */
[----:B------:R-:W-:Y:S02]  /*f5b0*/  FFMA.FTZ R45, R45, c[0x0][0x2d0], -R196 ;  /* 0x0000b4002d2d7a23 */ /* 0x000fe400000108c4 */
[--C-:B------:R-:W-:Y:S02]  /*f5c0*/  FFMA.FTZ R46, R46, c[0x0][0x2d0], -R174.reuse ;  /* 0x0000b4002e2e7a23 */ /* 0x100fe400000108ae */
[C---:B------:R-:W-:Y:S01]  /*f5d0*/  HMMA.16816.F32.BF16 R136, R12.reuse, R18, R136 ;  /* 0x000000120c88723c */ /* 0x040fe20000041888 */
[----:B------:R-:W3:Y:S02]  /*f5e0*/  LDSM.16.MT88.4 R16, [R221+0x3800] ;  /* 0x00380000dd10783b */ /* 0x000ee40000004200 */
[----:B------:R-:W-:Y:S01]  /*f5f0*/  MUFU.EX2 R39, R39 ;  /* 0x0000002700277308 */ /* 0x000fe20000000800 */
[----:B------:R-:W-:Y:S02]  /*f600*/  FFMA.FTZ R47, R47, c[0x0][0x2d0], -R174 ;  /* 0x0000b4002f2f7a23 */ /* 0x000fe400000108ae */
[----:B------:R-:W-:Y:S02]  /*f610*/  FFMA.FTZ R48, R48, c[0x0][0x2d0], -R196 ;  /* 0x0000b40030307a23 */ /* 0x000fe400000108c4 */
[C---:B-1----:R-:W-:Y:S04]  /*f620*/  HMMA.16816.F32.BF16 R140, R12.reuse, R176, R140 ;  /* 0x000000b00c8c723c */ /* 0x042fe8000004188c */
[--C-:B------:R-:W-:Y:S01]  /*f630*/  FFMA.FTZ R50, R50, c[0x0][0x2d0], -R174.reuse ;  /* 0x0000b40032327a23 */ /* 0x100fe200000108ae */
[----:B------:R-:W-:Y:S01]  /*f640*/  MUFU.EX2 R40, R40 ;  /* 0x0000002800287308 */ /* 0x000fe20000000800 */
[----:B------:R-:W-:Y:S02]  /*f650*/  FFMA.FTZ R174, R51, c[0x0][0x2d0], -R174 ;  /* 0x0000b40033ae7a23 */ /* 0x000fe400000108ae */
[C---:B------:R-:W-:Y:S01]  /*f660*/  HMMA.16816.F32.BF16 R144, R12.reuse, R178, R144 ;  /* 0x000000b20c90723c */ /* 0x040fe20000041890 */
[----:B------:R-:W1:Y:S06]  /*f670*/  LDSM.16.MT88.4 R176, [R220+0x3800] ;  /* 0x00380000dcb0783b */ /* 0x000e6c0000004200 */
[----:B------:R-:W-:Y:S01]  /*f680*/  MUFU.EX2 R174, R174 ;  /* 0x000000ae00ae7308 */ /* 0x000fe20000000800 */
[C---:B------:R-:W-:Y:S08]  /*f690*/  HMMA.16816.F32.BF16 R148, R12.reuse, R180, R148 ;  /* 0x000000b40c94723c */ /* 0x040ff00000041894 */
[C---:B------:R-:W-:Y:S01]  /*f6a0*/  HMMA.16816.F32.BF16 R152, R12.reuse, R182, R152 ;  /* 0x000000b60c98723c */ /* 0x040fe20000041898 */
[----:B------:R-:W4:Y:S01]  /*f6b0*/  LDSM.16.MT88.4 R180, [R217+0x6800] ;  /* 0x00680000d9b4783b */ /* 0x000f220000004200 */
[----:B------:R-:W-:Y:S06]  /*f6c0*/  MUFU.EX2 R41, R41 ;  /* 0x0000002900297308 */ /* 0x000fec0000000800 */
[C---:B------:R-:W-:Y:S04]  /*f6d0*/  HMMA.16816.F32.BF16 R156, R12.reuse, R188, R156 ;  /* 0x000000bc0c9c723c */ /* 0x040fe8000004189c */
[----:B------:R-:W-:Y:S04]  /*f6e0*/  MUFU.EX2 R42, R42 ;  /* 0x0000002a002a7308 */ /* 0x000fe80000000800 */
[C---:B------:R-:W-:Y:S01]  /*f6f0*/  HMMA.16816.F32.BF16 R160, R12.reuse, R190, R160 ;  /* 0x000000be0ca0723c */ /* 0x040fe200000418a0 */
[----:B------:R-:W4:Y:S05]  /*f700*/  LDSM.16.MT88.4 R188, [R218+0x6800] ;  /* 0x00680000dabc783b */ /* 0x000f2a0000004200 */
[----:B------:R-:W-:Y:S02]  /*f710*/  MUFU.EX2 R43, R43 ;  /* 0x0000002b002b7308 */ /* 0x000fe40000000800 */
[C---:B--2---:R-:W-:Y:S08]  /*f720*/  HMMA.16816.F32.BF16 R164, R12.reuse, R184, R164 ;  /* 0x000000b80ca4723c */ /* 0x044ff000000418a4 */
[C---:B------:R-:W-:Y:S01]  /*f730*/  HMMA.16816.F32.BF16 R168, R12.reuse, R186, R168 ;  /* 0x000000ba0ca8723c */ /* 0x040fe200000418a8 */
[----:B------:R-:W2:Y:S01]  /*f740*/  LDSM.16.MT88.4 R184, [R221+0x6800] ;  /* 0x00680000ddb8783b */ /* 0x000ea20000004200 */
[----:B------:R-:W-:Y:S06]  /*f750*/  MUFU.EX2 R44, R44 ;  /* 0x0000002c002c7308 */ /* 0x000fec0000000800 */
[C---:B---3--:R-:W-:Y:S04]  /*f760*/  HMMA.16816.F32.BF16 R52, R12.reuse, R16, R52 ;  /* 0x000000100c34723c */ /* 0x048fe80000041834 */
[----:B------:R-:W-:Y:S04]  /*f770*/  MUFU.EX2 R45, R45 ;  /* 0x0000002d002d7308 */ /* 0x000fe80000000800 */
[C---:B------:R-:W-:Y:S01]  /*f780*/  HMMA.16816.F32.BF16 R56, R12.reuse, R18, R56 ;  /* 0x000000120c38723c */ /* 0x040fe20000041838 */
[----:B------:R-:W3:Y:S05]  /*f790*/  LDSM.16.MT88.4 R16, [R220+0x6800] ;  /* 0x00680000dc10783b */ /* 0x000eea0000004200 */
[----:B------:R-:W-:Y:S02]  /*f7a0*/  MUFU.EX2 R46, R46 ;  /* 0x0000002e002e7308 */ /* 0x000fe40000000800 */
[C---:B-1----:R-:W-:Y:S08]  /*f7b0*/  HMMA.16816.F32.BF16 R60, R12.reuse, R176, R60 ;  /* 0x000000b00c3c723c */ /* 0x042ff0000004183c */
[C---:B------:R-:W-:Y:S01]  /*f7c0*/  HMMA.16816.F32.BF16 R64, R12.reuse, R178, R64 ;  /* 0x000000b20c40723c */ /* 0x040fe20000041840 */
[----:B------:R-:W1:Y:S01]  /*f7d0*/  LDSM.16.MT88.4 R176, [R217+0x9800] ;  /* 0x00980000d9b0783b */ /* 0x000e620000004200 */
[----:B------:R-:W-:Y:S06]  /*f7e0*/  MUFU.EX2 R47, R47 ;  /* 0x0000002f002f7308 */ /* 0x000fec0000000800 */
[C---:B----4-:R-:W-:Y:S04]  /*f7f0*/  HMMA.16816.F32.BF16 R68, R12.reuse, R180, R68 ;  /* 0x000000b40c44723c */ /* 0x050fe80000041844 */
[----:B------:R-:W-:Y:S04]  /*f800*/  MUFU.EX2 R48, R48 ;  /* 0x0000003000307308 */ /* 0x000fe80000000800 */
[C---:B------:R-:W-:Y:S01]  /*f810*/  HMMA.16816.F32.BF16 R72, R12.reuse, R182, R72 ;  /* 0x000000b60c48723c */ /* 0x040fe20000041848 */
[----:B------:R-:W4:Y:S05]  /*f820*/  LDSM.16.MT88.4 R180, [R218+0x9800] ;  /* 0x00980000dab4783b */ /* 0x000f2a0000004200 */
[----:B------:R-:W-:Y:S02]  /*f830*/  MUFU.EX2 R50, R50 ;  /* 0x0000003200327308 */ /* 0x000fe40000000800 */
[C---:B------:R-:W-:Y:S08]  /*f840*/  HMMA.16816.F32.BF16 R76, R12.reuse, R188, R76 ;  /* 0x000000bc0c4c723c */ /* 0x040ff0000004184c */
[C---:B------:R-:W-:Y:S01]  /*f850*/  HMMA.16816.F32.BF16 R80, R12.reuse, R190, R80 ;  /* 0x000000be0c50723c */ /* 0x040fe20000041850 */
[----:B------:R-:W-:Y:S07]  /*f860*/  MUFU.EX2 R191, R26 ;  /* 0x0000001a00bf7308 */ /* 0x000fee0000000800 */
[C---:B--2---:R-:W-:Y:S03]  /*f870*/  HMMA.16816.F32.BF16 R84, R12.reuse, R184, R84 ;  /* 0x000000b80c54723c */ /* 0x044fe60000041854 */
[----:B------:R2:W1:Y:S05]  /*f880*/  MUFU.EX2 R190, R27 ;  /* 0x0000001b00be7308 */ /* 0x00046a0000000800 */
[C---:B------:R-:W-:Y:S01]  /*f890*/  HMMA.16816.F32.BF16 R88, R12.reuse, R186, R88 ;  /* 0x000000ba0c58723c */ /* 0x040fe20000041858 */
[----:B------:R-:W4:Y:S04]  /*f8a0*/  LDSM.16.MT88.4 R184, [R221+0x9800] ;  /* 0x00980000ddb8783b */ /* 0x000f280000004200 */
[----:B------:R-:W-:Y:S03]  /*f8b0*/  MUFU.EX2 R189, R30 ;  /* 0x0000001e00bd7308 */ /* 0x000fe60000000800 */
[C---:B---3--:R-:W-:Y:S07]  /*f8c0*/  HMMA.16816.F32.BF16 R92, R12.reuse, R16, R92 ;  /* 0x000000100c5c723c */ /* 0x048fee000004185c */
[----:B------:R-:W-:Y:S01]  /*f8d0*/  MUFU.EX2 R188, R31 ;  /* 0x0000001f00bc7308 */ /* 0x000fe20000000800 */
[C---:B------:R-:W-:Y:S01]  /*f8e0*/  HMMA.16816.F32.BF16 R96, R12.reuse, R18, R96 ;  /* 0x000000120c60723c */ /* 0x040fe20000041860 */
[----:B------:R-:W3:Y:S06]  /*f8f0*/  LDSM.16.MT88.4 R16, [R220+0x9800] ;  /* 0x00980000dc10783b */ /* 0x000eec0000004200 */
[----:B--2---:R-:W2:Y:S01]  /*f900*/  LDSM.16.MT88.4 R24, [R218+0x1000] ;  /* 0x00100000da18783b */ /* 0x004ea20000004200 */
[C---:B-1----:R-:W-:Y:S08]  /*f910*/  HMMA.16816.F32.BF16 R100, R12.reuse, R176, R100 ;  /* 0x000000b00c64723c */ /* 0x042ff00000041864 */
[C---:B------:R-:W-:Y:S01]  /*f920*/  HMMA.16816.F32.BF16 R104, R12.reuse, R178, R104 ;  /* 0x000000b20c68723c */ /* 0x040fe20000041868 */
[----:B------:R-:W-:Y:S07]  /*f930*/  LDSM.16.MT88.4 R176, [R220+0x1000] ;  /* 0x00100000dcb0783b */ /* 0x000fee0000004200 */
[C---:B----4-:R-:W-:Y:S08]  /*f940*/  HMMA.16816.F32.BF16 R108, R12.reuse, R180, R108 ;  /* 0x000000b40c6c723c */ /* 0x050ff0000004186c */
[C---:B------:R-:W-:Y:S01]  /*f950*/  HMMA.16816.F32.BF16 R112, R12.reuse, R182, R112 ;  /* 0x000000b60c70723c */ /* 0x040fe20000041870 */
[----:B------:R-:W-:Y:S07]  /*f960*/  LDSM.16.MT88.4 R180, [R217+0x4000] ;  /* 0x00400000d9b4783b */ /* 0x000fee0000004200 */
[C---:B------:R-:W-:Y:S08]  /*f970*/  HMMA.16816.F32.BF16 R116, R12.reuse, R184, R116 ;  /* 0x000000b80c74723c */ /* 0x040ff00000041874 */
[C---:B------:R-:W-:Y:S01]  /*f980*/  HMMA.16816.F32.BF16 R120, R12.reuse, R186, R120 ;  /* 0x000000ba0c78723c */ /* 0x040fe20000041878 */
[----:B------:R-:W-:Y:S07]  /*f990*/  LDSM.16.MT88.4 R184, [R217+0x2800] ;  /* 0x00280000d9b8783b */ /* 0x000fee0000004200 */
[C---:B---3--:R-:W-:Y:S08]  /*f9a0*/  HMMA.16816.F32.BF16 R124, R12.reuse, R16, R124 ;  /* 0x000000100c7c723c */ /* 0x048ff0000004187c */
[----:B------:R-:W-:Y:S01]  /*f9b0*/  HMMA.16816.F32.BF16 R128, R12, R18, R128 ;  /* 0x000000120c80723c */ /* 0x000fe20000041880 */
[----:B------:R-:W1:Y:S06]  /*f9c0*/  LDSM.16.MT88.4 R16, [R221+0x1000] ;  /* 0x00100000dd10783b */ /* 0x000e6c0000004200 */
[----:B------:R-:W-:Y:S02]  /*f9d0*/  F2FP.BF16.PACK_AB R12, R209, R210 ;  /* 0x000000d2d10c723e */ /* 0x000fe400000010ff */
[----:B------:R-:W-:Y:S03]  /*f9e0*/  F2FP.BF16.PACK_AB R13, R192, R193 ;  /* 0x000000c1c00d723e */ /* 0x000fe600000010ff */
[----:B------:R-:W-:Y:S02]  /*f9f0*/  F2FP.BF16.PACK_AB R14, R207, R208 ;  /* 0x000000d0cf0e723e */ /* 0x000fe400000010ff */
[----:B------:R-:W-:Y:S07]  /*fa00*/  F2FP.BF16.PACK_AB R15, R190, R191 ;  /* 0x000000bfbe0f723e */ /* 0x000fee00000010ff */
[C---:B------:R-:W-:Y:S08]  /*fa10*/  HMMA.16816.F32.BF16 R4, R12.reuse, R20, R4 ;  /* 0x000000140c04723c */ /* 0x040ff00000041804 */
        /* <DEDUP_REMOVED lines=24> */
[C---:B------:R-:W-:Y:S01]  /*fba0*/  HMMA.16816.F32.BF16 R72, R12.reuse, R178, R72 ;  /* 0x000000b20c48723c */ /* 0x040fe20000041848 */
[----:B------:R-:W2:Y:S07]  /*fbb0*/  LDSM.16.MT88.4 R176, [R218+0xa000] ;  /* 0x00a00000dab0783b */ /* 0x000eae0000004200 */
[C---:B------:R-:W-:Y:S07]  /*fbc0*/  HMMA.16816.F32.BF16 R76, R12.reuse, R180, R76 ;  /* 0x000000b40c4c723c */ /* 0x040fee000004184c */
[----:B------:R-:W-:Y:S01]  /*fbd0*/  MOV R181, R205 ;  /* 0x000000cd00b57202 */ /* 0x000fe20000000f00 */
[C---:B------:R-:W-:Y:S01]  /*fbe0*/  HMMA.16816.F32.BF16 R80, R12.reuse, R182, R80 ;  /* 0x000000b60c50723c */ /* 0x040fe20000041850 */
[----:B------:R-:W4:Y:S01]  /*fbf0*/  LDL.LU R182, [R1+0x8] ;  /* 0x0000080001b67983 */ /* 0x000f220000300800 */
[----:B------:R1:W1:Y:S02]  /*fc00*/  MUFU.EX2 R205, R29 ;  /* 0x0000001d00cd7308 */ /* 0x0002640000000800 */
[----:B------:R-:W-:Y:S03]  /*fc10*/  MOV R180, R204 ;  /* 0x000000cc00b47202 */ /* 0x000fe60000000f00 */
[----:B------:R-:W-:Y:S01]  /*fc20*/  MOV R183, R203 ;  /* 0x000000cb00b77202 */ /* 0x000fe20000000f00 */
[C---:B---3--:R-:W-:Y:S04]  /*fc30*/  HMMA.16816.F32.BF16 R84, R12.reuse, R20, R84 ;  /* 0x000000140c54723c */ /* 0x048fe80000041854 */
[----:B------:R-:W-:Y:S04]  /*fc40*/  MUFU.EX2 R204, R32 ;  /* 0x0000002000cc7308 */ /* 0x000fe80000000800 */
[C---:B------:R-:W-:Y:S01]  /*fc50*/  HMMA.16816.F32.BF16 R88, R12.reuse, R22, R88 ;  /* 0x000000160c58723c */ /* 0x040fe20000041858 */
[----:B------:R-:W3:Y:S05]  /*fc60*/  LDSM.16.MT88.4 R20, [R221+0xa000] ;  /* 0x00a00000dd14783b */ /* 0x000eea0000004200 */
[----:B------:R3:W3:Y:S02]  /*fc70*/  MUFU.EX2 R203, R33 ;  /* 0x0000002100cb7308 */ /* 0x0006e40000000800 */
[C---:B--2---:R-:W-:Y:S01]  /*fc80*/  HMMA.16816.F32.BF16 R92, R12.reuse, R24, R92 ;  /* 0x000000180c5c723c */ /* 0x044fe2000004185c */
[----:B-1----:R-:W-:Y:S07]  /*fc90*/  LDSM.16.MT88.4 R28, [R218+0x1800] ;  /* 0x00180000da1c783b */ /* 0x002fee0000004200 */
[C---:B------:R-:W-:Y:S01]  /*fca0*/  HMMA.16816.F32.BF16 R96, R12.reuse, R26, R96 ;  /* 0x0000001a0c60723c */ /* 0x040fe20000041860 */
[----:B------:R-:W1:Y:S07]  /*fcb0*/  LDSM.16.MT88.4 R24, [R220+0xa000] ;  /* 0x00a00000dc18783b */ /* 0x000e6e0000004200 */
[C---:B------:R-:W-:Y:S01]  /*fcc0*/  HMMA.16816.F32.BF16 R100, R12.reuse, R16, R100 ;  /* 0x000000100c64723c */ /* 0x040fe20000041864 */
[----:B---3--:R-:W-:Y:S07]  /*fcd0*/  LDSM.16.MT88.4 R32, [R221+0x1800] ;  /* 0x00180000dd20783b */ /* 0x008fee0000004200 */
[C---:B------:R-:W-:Y:S01]  /*fce0*/  HMMA.16816.F32.BF16 R104, R12.reuse, R18, R104 ;  /* 0x000000120c68723c */ /* 0x040fe20000041868 */
[----:B------:R-:W2:Y:S07]  /*fcf0*/  LDSM.16.MT88.4 R16, [R217+0x1800] ;  /* 0x00180000d910783b */ /* 0x000eae0000004200 */
[C---:B------:R-:W-:Y:S01]  /*fd00*/  HMMA.16816.F32.BF16 R108, R12.reuse, R176, R108 ;  /* 0x000000b00c6c723c */ /* 0x040fe2000004186c */
[----:B------:R-:W3:Y:S06]  /*fd10*/  LDL.LU R177, [R1+0x4] ;  /* 0x0000040001b17983 */ /* 0x000eec0000300800 */
[----:B------:R-:W-:Y:S01]  /*fd20*/  MOV R176, R180 ;  /* 0x000000b400b07202 */ /* 0x000fe20000000f00 */
[C---:B------:R-:W-:Y:S07]  /*fd30*/  HMMA.16816.F32.BF16 R112, R12.reuse, R178, R112 ;  /* 0x000000b20c70723c */ /* 0x040fee0000041870 */
[----:B------:R-:W-:Y:S01]  /*fd40*/  MOV R179, R181 ;  /* 0x000000b500b37202 */ /* 0x000fe20000000f00 */
[C---:B------:R-:W-:Y:S08]  /*fd50*/  HMMA.16816.F32.BF16 R116, R12.reuse, R20, R116 ;  /* 0x000000140c74723c */ /* 0x040ff00000041874 */
[C---:B------:R-:W-:Y:S01]  /*fd60*/  HMMA.16816.F32.BF16 R120, R12.reuse, R22, R120 ;  /* 0x000000160c78723c */ /* 0x040fe20000041878 */
[----:B------:R-:W2:Y:S07]  /*fd70*/  LDSM.16.MT88.4 R20, [R220+0x1800] ;  /* 0x00180000dc14783b */ /* 0x000eae0000004200 */
        /* <DEDUP_REMOVED lines=30> */
[----:B------:R-:W-:Y:S07]  /*ff60*/  LDSM.16.MT88.4 R32, [R217+0x5000] ;  /* 0x00500000d920783b */ /* 0x000fee0000004200 */
        /* <DEDUP_REMOVED lines=11> */
[----:B------:R-:W2:Y:S03]  /*10020*/  LDSM.16.MT88.4 R28, [R220+0xa800] ;  /* 0x00a80000dc1c783b */ /* 0x000ea60000004200 */
[----:B----4-:R-:W-:Y:S04]  /*10030*/  FFMA.FTZ R0, R0, R182, R199 ;  /* 0x000000b600007223 */ /* 0x010fe800000100c7 */
        /* <DEDUP_REMOVED lines=8> */
[----:B------:R-:W1:Y:S03]  /*100c0*/  LDSM.16.MT88.4 R24, [R218+0x2000] ;  /* 0x00200000da18783b */ /* 0x000e660000004200 */
[----:B------:R-:W-:Y:S04]  /*100d0*/  FADD.FTZ R0, R198, R0 ;  /* 0x00000000c6007221 */ /* 0x000fe80000010000 */
[C---:B--2---:R-:W-:Y:S04]  /*100e0*/  HMMA.16816.F32.BF16 R116, R12.reuse, R16, R116 ;  /* 0x000000100c74723c */ /* 0x044fe80000041874 */
[----:B------:R-:W-:Y:S04]  /*100f0*/  FADD.FTZ R0, R197, R0 ;  /* 0x00000000c5007221 */ /* 0x000fe80000010000 */
[C---:B------:R-:W-:Y:S01]  /*10100*/  HMMA.16816.F32.BF16 R120, R12.reuse, R18, R120 ;  /* 0x000000120c78723c */ /* 0x040fe20000041878 */
[----:B------:R-:W2:Y:S03]  /*10110*/  LDSM.16.MT88.4 R16, [R221+0x2000] ;  /* 0x00200000dd10783b */ /* 0x000ea60000004200 */
[----:B------:R-:W-:Y:S04]  /*10120*/  FADD.FTZ R0, R195, R0 ;  /* 0x00000000c3007221 */ /* 0x000fe80000010000 */
[C---:B------:R-:W-:Y:S04]  /*10130*/  HMMA.16816.F32.BF16 R124, R12.reuse, R28, R124 ;  /* 0x0000001c0c7c723c */ /* 0x040fe8000004187c */
[----:B---3--:R-:W-:Y:S01]  /*10140*/  FFMA.FTZ R2, R2, R177, R215 ;  /* 0x000000b102027223 */ /* 0x008fe200000100d7 */
[----:B------:R-:W-:Y:S01]  /*10150*/  MOV R177, R183 ;  /* 0x000000b700b17202 */ /* 0x000fe20000000f00 */
[----:B------:R-:W-:Y:S02]  /*10160*/  FADD.FTZ R0, R194, R0 ;  /* 0x00000000c2007221 */ /* 0x000fe40000010000 */
[----:B------:R-:W-:Y:S01]  /*10170*/  HMMA.16816.F32.BF16 R128, R12, R30, R128 ;  /* 0x0000001e0c80723c */ /* 0x000fe20000041880 */
[----:B------:R-:W3:Y:S03]  /*10180*/  LDSM.16.MT88.4 R28, [R220+0x2000] ;  /* 0x00200000dc1c783b */ /* 0x000ee60000004200 */
[----:B------:R-:W-:Y:S02]  /*10190*/  FADD.FTZ R0, R193, R0 ;  /* 0x00000000c1007221 */ /* 0x000fe40000010000 */
[----:B------:R-:W-:Y:S01]  /*101a0*/  FADD.FTZ R2, R179, R2 ;  /* 0x00000002b3027221 */ /* 0x000fe20000010000 */
[----:B------:R-:W-:Y:S01]  /*101b0*/  F2FP.BF16.PACK_AB R12, R37, R36 ;  /* 0x00000024250c723e */ /* 0x000fe200000010ff */
[----:B------:R-:W-:Y:S01]  /*101c0*/  FADD.FTZ R0, R192, R0 ;  /* 0x00000000c0007221 */ /* 0x000fe20000010000 */
[----:B------:R-:W-:Y:S03]  /*101d0*/  F2FP.BF16.PACK_AB R13, R39, R38 ;  /* 0x00000026270d723e */ /* 0x000fe600000010ff */
[----:B------:R-:W-:Y:S01]  /*101e0*/  F2FP.BF16.PACK_AB R14, R41, R40 ;  /* 0x00000028290e723e */ /* 0x000fe200000010ff */
[----:B------:R-:W-:Y:S01]  /*101f0*/  FADD.FTZ R0, R191, R0 ;  /* 0x00000000bf007221 */ /* 0x000fe20000010000 */
[----:B------:R-:W-:Y:S01]  /*10200*/  F2FP.BF16.PACK_AB R15, R43, R42 ;  /* 0x0000002a2b0f723e */ /* 0x000fe200000010ff */
        /* <DEDUP_REMOVED lines=8> */
[----:B------:R-:W4:Y:S03]  /*10290*/  LDSM.16.MT88.4 R20, [R218+0x5000] ;  /* 0x00500000da14783b */ /* 0x000f260000004200 */
[----:B------:R-:W-:Y:S01]  /*102a0*/  FADD.FTZ R0, R175, R0 ;  /* 0x00000000af007221 */ /* 0x000fe20000010000 */
[----:B------:R-:W-:Y:S01]  /*102b0*/  MOV R175, R172 ;  /* 0x000000ac00af7202 */ /* 0x000fe20000000f00 */
        /* <DEDUP_REMOVED lines=26> */
[----:B------:R-:W3:Y:S03]  /*10460*/  LDSM.16.MT88.4 R32, [R218+0x8000] ;  /* 0x00800000da20783b */ /* 0x000ee60000004200 */
[----:B------:R-:W-:Y:S04]  /*10470*/  FADD.FTZ R2, R205, R2 ;  /* 0x00000002cd027221 */ /* 0x000fe80000010000 */
[C---:B----4-:R-:W-:Y:S04]  /*10480*/  HMMA.16816.F32.BF16 R164, R12.reuse, R20, R164 ;  /* 0x000000140ca4723c */ /* 0x050fe800000418a4 */
        /* <DEDUP_REMOVED lines=14> */
[C---:B---3--:R-:W-:Y:S04]  /*10570*/  HMMA.16816.F32.BF16 R68, R12.reuse, R28, R68 ;  /* 0x0000001c0c44723c */ /* 0x048fe80000041844 */
[----:B------:R-:W-:Y:S04]  /*10580*/  FADD.FTZ R0, R44, R2 ;  /* 0x000000022c007221 */ /* 0x000fe80000010000 */
[C---:B------:R-:W-:Y:S01]  /*10590*/  HMMA.16816.F32.BF16 R72, R12.reuse, R30, R72 ;  /* 0x0000001e0c48723c */ /* 0x040fe20000041848 */
[----:B------:R-:W3:Y:S03]  /*105a0*/  LDSM.16.MT88.4 R28, [R218+0xb000] ;  /* 0x00b00000da1c783b */ /* 0x000ee60000004200 */
[----:B------:R-:W-:Y:S04]  /*105b0*/  FADD.FTZ R0, R45, R0 ;  /* 0x000000002d007221 */ /* 0x000fe80000010000 */
[C---:B------:R-:W-:Y:S04]  /*105c0*/  HMMA.16816.F32.BF16 R76, R12.reuse, R32, R76 ;  /* 0x000000200c4c723c */ /* 0x040fe8000004184c */
[----:B------:R-:W-:Y:S02]  /*105d0*/  FADD.FTZ R2, R48, R0 ;  /* 0x0000000030027221 */ /* 0x000fe40000010000 */
[----:B------:R-:W-:Y:S02]  /*105e0*/  FADD.FTZ R0, R50, R3 ;  /* 0x0000000332007221 */ /* 0x000fe40000010000 */
[C---:B------:R-:W-:Y:S01]  /*105f0*/  HMMA.16816.F32.BF16 R80, R12.reuse, R34, R80 ;  /* 0x000000220c50723c */ /* 0x040fe20000041850 */
[----:B------:R-:W-:Y:S03]  /*10600*/  LDSM.16.MT88.4 R32, [R217+0x5800] ;  /* 0x00580000d920783b */ /* 0x000fe60000004200 */
[----:B------:R-:W-:Y:S02]  /*10610*/  FADD.FTZ R2, R49, R2 ;  /* 0x0000000231027221 */ /* 0x000fe40000010000 */
[C---:B------:R-:W-:Y:S02]  /*10620*/  FADD.FTZ R0, R174.reuse, R0 ;  /* 0x00000000ae007221 */ /* 0x040fe40000010000 */
[C---:B----4-:R-:W-:Y:S01]  /*10630*/  HMMA.16816.F32.BF16 R84, R12.reuse, R20, R84 ;  /* 0x000000140c54723c */ /* 0x050fe20000041854 */
[----:B------:R-:W-:Y:S06]  /*10640*/  STL [R1+0x4], R2 ;  /* 0x0000040201007387 */ /* 0x000fec0000100800 */
[----:B------:R-:W-:Y:S01]  /*10650*/  STL [R1+0x8], R0 ;  /* 0x0000080001007387 */ /* 0x000fe20000100800 */
[C---:B------:R-:W-:Y:S05]  /*10660*/  HMMA.16816.F32.BF16 R88, R12.reuse, R22, R88 ;  /* 0x000000160c58723c */ /* 0x040fea0000041858 */
[----:B------:R-:W4:Y:S03]  /*10670*/  LDSM.16.MT88.4 R20, [R221+0xb000] ;  /* 0x00b00000dd14783b */ /* 0x000f260000004200 */
        /* <DEDUP_REMOVED lines=13> */
[----:B------:R-:W-:Y:S01]  /*10750*/  HMMA.16816.F32.BF16 R128, R12, R26, R128 ;  /* 0x0000001a0c80723c */ /* 0x000fe20000041880 */
[----:B------:R-:W1:Y:S06]  /*10760*/  LDSM.16.MT88.4 R24, [R218+0x5800] ;  /* 0x00580000da18783b */ /* 0x000e6c0000004200 */
[----:B------:R-:W-:Y:S02]  /*10770*/  F2FP.BF16.PACK_AB R12, R45, R44 ;  /* 0x0000002c2d0c723e */ /* 0x000fe400000010ff */
[----:B------:R-:W-:Y:S03]  /*10780*/  F2FP.BF16.PACK_AB R13, R47, R46 ;  /* 0x0000002e2f0d723e */ /* 0x000fe600000010ff */
[----:B------:R-:W-:Y:S02]  /*10790*/  F2FP.BF16.PACK_AB R14, R49, R48 ;  /* 0x00000030310e723e */ /* 0x000fe400000010ff */
[----:B------:R-:W-:Y:S02]  /*107a0*/  F2FP.BF16.PACK_AB R15, R174, R50 ;  /* 0x00000032ae0f723e */ /* 0x000fe400000010ff */
[----:B------:R-:W-:Y:S05]  /*107b0*/  MOV R174, R173 ;  /* 0x000000ad00ae7202 */ /* 0x000fea0000000f00 */
[C---:B------:R-:W-:Y:S01]  /*107c0*/  HMMA.16816.F32.BF16 R180, R12.reuse, R184, R4 ;  /* 0x000000b80cb4723c */ /* 0x040fe20000041804 */
[----:B------:R-:W1:Y:S07]  /*107d0*/  LDSM.16.MT88.4 R4, [R221+0x5800] ;  /* 0x00580000dd04783b */ /* 0x000e6e0000004200 */
        /* <DEDUP_REMOVED lines=11> */
[C---:B------:R-:W-:Y:S08]  /*10890*/  HMMA.16816.F32.BF16 R156, R12.reuse, R32, R156 ;  /* 0x000000200c9c723c */ /* 0x040ff0000004189c */
[C---:B------:R-:W-:Y:S01]  /*108a0*/  HMMA.16816.F32.BF16 R160, R12.reuse, R34, R160 ;  /* 0x000000220ca0723c */ /* 0x040fe200000418a0 */
[----:B------:R-:W4:Y:S07]  /*108b0*/  LDSM.16.MT88.4 R32, [R220+0x8800] ;  /* 0x00880000dc20783b */ /* 0x000f2e0000004200 */
[C---:B-1----:R-:W-:Y:S08]  /*108c0*/  HMMA.16816.F32.BF16 R164, R12.reuse, R24, R164 ;  /* 0x000000180ca4723c */ /* 0x042ff000000418a4 */
[C---:B------:R-:W-:Y:S08]  /*108d0*/  HMMA.16816.F32.BF16 R168, R12.reuse, R26, R168 ;  /* 0x0000001a0ca8723c */ /* 0x040ff000000418a8 */
[C---:B------:R-:W-:Y:S08]  /*108e0*/  HMMA.16816.F32.BF16 R52, R12.reuse, R4, R52 ;  /* 0x000000040c34723c */ /* 0x040ff00000041834 */
        /* <DEDUP_REMOVED lines=9> */
[C---:B------:R-:W-:Y:S08]  /*10980*/  HMMA.16816.F32.BF16 R80, R12.reuse, R22, R80 ;  /* 0x000000160c50723c */ /* 0x040ff00000041850 */
[C---:B------:R-:W-:Y:S08]  /*10990*/  HMMA.16816.F32.BF16 R84, R12.reuse, R28, R84 ;  /* 0x0000001c0c54723c */ /* 0x040ff00000041854 */
[C---:B------:R-:W-:Y:S08]  /*109a0*/  HMMA.16816.F32.BF16 R88, R12.reuse, R30, R88 ;  /* 0x0000001e0c58723c */ /* 0x040ff00000041858 */
[C---:B----4-:R-:W-:Y:S08]  /*109b0*/  HMMA.16816.F32.BF16 R92, R12.reuse, R32, R92 ;  /* 0x000000200c5c723c */ /* 0x050ff0000004185c */
[C---:B------:R-:W-:Y:S08]  /*109c0*/  HMMA.16816.F32.BF16 R96, R12.reuse, R34, R96 ;  /* 0x000000220c60723c */ /* 0x040ff00000041860 */
[C---:B-1----:R-:W-:Y:S08]  /*109d0*/  HMMA.16816.F32.BF16 R100, R12.reuse, R4, R100 ;  /* 0x000000040c64723c */ /* 0x042ff00000041864 */
[C---:B------:R-:W-:Y:S01]  /*109e0*/  HMMA.16816.F32.BF16 R104, R12.reuse, R6, R104 ;  /* 0x000000060c68723c */ /* 0x040fe20000041868 */
[----:B------:R-:W1:Y:S07]  /*109f0*/  LDSM.16.MT88.4 R4, [R220+0xb800] ;  /* 0x00b80000dc04783b */ /* 0x000e6e0000004200 */
[C---:B------:R-:W-:Y:S08]  /*10a00*/  HMMA.16816.F32.BF16 R108, R12.reuse, R8, R108 ;  /* 0x000000080c6c723c */ /* 0x040ff0000004186c */
[C---:B------:R-:W-:Y:S08]  /*10a10*/  HMMA.16816.F32.BF16 R112, R12.reuse, R10, R112 ;  /* 0x0000000a0c70723c */ /* 0x040ff00000041870 */
[C---:B--2---:R-:W-:Y:S08]  /*10a20*/  HMMA.16816.F32.BF16 R116, R12.reuse, R16, R116 ;  /* 0x000000100c74723c */ /* 0x044ff00000041874 */
[C---:B------:R-:W-:Y:S08]  /*10a30*/  HMMA.16816.F32.BF16 R120, R12.reuse, R18, R120 ;  /* 0x000000120c78723c */ /* 0x040ff00000041878 */
[C---:B-1----:R-:W-:Y:S08]  /*10a40*/  HMMA.16816.F32.BF16 R124, R12.reuse, R4, R124 ;  /* 0x000000040c7c723c */ /* 0x042ff0000004187c */
[----:B------:R-:W-:Y:S01]  /*10a50*/  HMMA.16816.F32.BF16 R128, R12, R6, R128 ;  /* 0x000000060c80723c */ /* 0x000fe20000041880 */
[----:B------:R-:W-:-:S07]  /*10a60*/  @P0 BRA `(.L_x_2816) ;  /* 0xffffbd3000000947 */ /* 0x000fce000383ffff */
.L_x_2815:
[----:B------:R-:W-:Y:S07]  /*10a70*/  @!UPT UIADD3 URZ, URZ, URZ, URZ ;  /* 0x0000003f3f3ff290 */ /* 0x000fee000fffe03f */
[----:B------:R-:W-:Y:S02]  /*10a80*/  MOV R7, 0x1f ;  /* 0x0000001f00077802 */ /* 0x000fe40000000f00 */
[----:B------:R-:W-:Y:S01]  /*10a90*/  MOV R6, 0xffffffff ;  /* 0xffffffff00067802 */ /* 0x000fe20000000f00 */
[----:B------:R-:W-:Y:S06]  /*10aa0*/  BRA.DIV ~URZ, `(.L_x_2817) ;  /* 0x000032127f007947 */ /* 0x000fec000b800000 */
[----:B------:R-:W2:Y:S04]  /*10ab0*/  LDL R0, [R1+0x4] ;  /* 0x0000040001007983 */ /* 0x000ea80000100800 */
[----:B--2---:R1:W2:Y:S02]  /*10ac0*/  SHFL.BFLY PT, R4, R0, 0x2, 0x1f ;  /* 0x0c401f0000047f89 */ /* 0x0042a400000e0000 */
.L_x_2855:
        /* <DEDUP_REMOVED lines=9> */
.L_x_2856:
        /* <DEDUP_REMOVED lines=149> */
.L_x_2798:
        /* <DEDUP_REMOVED lines=19> */
.L_x_2820:
[----:B-1----:R-:W-:Y:S05]  /*115e0*/  BSYNC B0 ;  /* 0x0000000000007941 */ /* 0x002fea0003800000 */
.L_x_2819:
        /* <DEDUP_REMOVED lines=151> */
[----:B------:R-:W-:Y:S05]  /*11f60*/  CALL.REL.NOINC `($__internal_11_$__cuda_sm70_shflsync_idx_p) ;  /* 0x0000227000007944 */ /* 0x000fea0003c00000 */
.L_x_2823:
        /* <DEDUP_REMOVED lines=128> */
.L_x_2825:
[----:B---34-:R-:W-:Y:S05]  /*12770*/  BSYNC B0 ;  /* 0x0000000000007941 */ /* 0x018fea0003800000 */
.L_x_2824:
        /* <DEDUP_REMOVED lines=22> */
.L_x_2827:
[----:B------:R-:W-:Y:S05]  /*128e0*/  BSYNC B0 ;  /* 0x0000000000007941 */ /* 0x000fea0003800000 */
.L_x_2826:
        /* <DEDUP_REMOVED lines=22> */
.L_x_2829:
[----:B------:R-:W-:Y:S05]  /*12a50*/  BSYNC B0 ;  /* 0x0000000000007941 */ /* 0x000fea0003800000 */
.L_x_2828:
        /* <DEDUP_REMOVED lines=23> */
.L_x_2822:
        /* <DEDUP_REMOVED lines=40> */
.L_x_2832:
[----:B------:R-:W-:Y:S05]  /*12e50*/  BSYNC B0 ;  /* 0x0000000000007941 */ /* 0x000fea0003800000 */
.L_x_2831:
        /* <DEDUP_REMOVED lines=35> */
.L_x_2857:
[----:B------:R-:W-:Y:S05]  /*13090*/  BRA.DIV ~URZ, `(.L_x_2834) ;  /* 0x00000df27f007947 */ /* 0x000fea000b800000 */
[----:B------:R3:W4:Y:S02]  /*130a0*/  SHFL.IDX PT, R0, R5, RZ, 0x181f ;  /* 0x00181fff05007589 */ /* 0x00072400000e0000 */
.L_x_2858:
        /* <DEDUP_REMOVED lines=28> */
.L_x_2836:
[----:B------:R-:W-:Y:S05]  /*13270*/  BSYNC B0 ;  /* 0x0000000000007941 */ /* 0x000fea0003800000 */
.L_x_2835:
[----:B------:R-:W-:Y:S05]  /*13280*/  BRA.DIV ~URZ, `(.L_x_2837) ;  /* 0x00000c627f007947 */ /* 0x000fea000b800000 */
[----:B--2---:R2:W1:Y:S04]  /*13290*/  SHFL.IDX PT, R2, R3, 0x1, 0x181f ;  /* 0x00381f0003027f89 */ /* 0x00446800000e0000 */
[----:B----4-:R2:W4:Y:S02]  /*132a0*/  SHFL.IDX PT, R0, R5, 0x1, 0x181f ;  /* 0x00381f0005007f89 */ /* 0x01052400000e0000 */
.L_x_2859:
        /* <DEDUP_REMOVED lines=27> */
.L_x_2839:
[----:B------:R-:W-:Y:S05]  /*13460*/  BSYNC B0 ;  /* 0x0000000000007941 */ /* 0x000fea0003800000 */
.L_x_2838:
[----:B------:R-:W-:Y:S05]  /*13470*/  BRA.DIV ~URZ, `(.L_x_2840) ;  /* 0x00000b327f007947 */ /* 0x000fea000b800000 */
[----:B-1----:R1:W2:Y:S02]  /*13480*/  SHFL.IDX PT, R2, R3, 0x2, 0x181f ;  /* 0x00581f0003027f89 */ /* 0x0022a400000e0000 */
.L_x_2860:
[----:B------:R-:W-:Y:S05]  /*13490*/  BRA.DIV ~URZ, `(.L_x_2841) ;  /* 0x00000b827f007947 */ /* 0x000fea000b800000 */
[----:B----4-:R4:W1:Y:S02]  /*134a0*/  SHFL.IDX PT, R0, R5, 0x2, 0x181f ;  /* 0x00581f0005007f89 */ /* 0x01086400000e0000 */
.L_x_2861:
        /* <DEDUP_REMOVED lines=27> */
.L_x_2843:
[----:B------:R-:W-:Y:S05]  /*13660*/  BSYNC B0 ;  /* 0x0000000000007941 */ /* 0x000fea0003800000 */
.L_x_2842:
[----:B------:R-:W-:Y:S05]  /*13670*/  BRA.DIV ~URZ, `(.L_x_2844) ;  /* 0x00000a027f007947 */ /* 0x000fea000b800000 */
[----:B--2---:R2:W3:Y:S04]  /*13680*/  SHFL.IDX PT, R2, R3, 0x3, 0x181f ;  /* 0x00781f0003027f89 */ /* 0x0044e800000e0000 */
[----:B-1----:R2:W1:Y:S02]  /*13690*/  SHFL.IDX PT, R0, R5, 0x3, 0x181f ;  /* 0x00781f0005007f89 */ /* 0x00246400000e0000 */
.L_x_2862:
        /* <DEDUP_REMOVED lines=26> */
.L_x_2830:
[----:B----4-:R-:W-:Y:S05]  /*13840*/  BSYNC B1 ;  /* 0x0000000000017941 */ /* 0x010fea0003800000 */
.L_x_2821:
        /* <DEDUP_REMOVED lines=9> */
.L_x_2863:
[----:B---3--:R-:W3:Y:S01]  /*138e0*/  S2R R2, SR_TID.X ;  /* 0x0000000000027919 */ /* 0x008ee20000002100 */
[----:B------:R-:W-:Y:S03]  /*138f0*/  WARPSYNC 0xffffffff ;  /* 0xffffffff00007948 */ /* 0x000fe60003800000 */
[----:B------:R-:W-:Y:S06]  /*13900*/  BAR.SYNC.DEFER_BLOCKING 0x4, 0x100 ;  /* 0x0104000000007b1d */ /* 0x000fec0000010000 */
[----:B----4-:R4:W-:Y:S01]  /*13910*/  STL [R1+0x68], R0 ;  /* 0x0000680001007387 */ /* 0x0109e20000100800 */
[----:B---3--:R-:W-:-:S13]  /*13920*/  LOP3.LUT P0, RZ, R2, 0xff, RZ, 0xc0, !PT ;  /* 0x000000ff02ff7812 */ /* 0x008fda000780c0ff */
[----:B------:R4:W-:Y:S04]  /*13930*/  @!P0 STS [0x28100], R81 ;  /* 0x02810051ff008388 */ /* 0x0009e80000000800 */
[----:B------:R-:W-:Y:S06]  /*13940*/  BAR.ARV 0x5, 0x100 ;  /* 0x0144000000007b1d */ /* 0x000fec0000002000 */
.L_x_2845:
[----:B-1--4-:R-:W4:Y:S02]  /*13950*/  LDL R0, [R1+0x68] ;  /* 0x0000680001007983 */ /* 0x012f240000100800 */
[----:B----4-:R-:W-:-:S13]  /*13960*/  ISETP.GE.AND P0, PT, R0, c[0x0][0x538], PT ;  /* 0x00014e0000007a0c */ /* 0x010fda0003f06270 */
[----:B--23-5:R-:W-:Y:S01]  /*13970*/  @P0 CALL.REL.NOINC `(.L_x_2847) ;  /* 0x0000001000000944 */ /* 0x02cfe20003c00000 */
[----:B------:R-:W-:Y:S05]  /*13980*/  BRA `(.L_x_2848) ;  /* 0xfffed16000007947 */ /* 0x000fea000383ffff */
.L_x_2847:
[----:B------:R-:W-:Y:S05]  /*13990*/  EXIT ;  /* 0x000000000000794d */ /* 0x000fea0003800000 */
.L_x_2799:
[----:B------:R-:W-:Y:S01]  /*139a0*/  IMAD.MOV.U32 R9, RZ, RZ, R12 ;  /* 0x000000ffff097224 */ /* 0x000fe200078e000c */
[----:B--2---:R-:W-:Y:S01]  /*139b0*/  MOV R6, RZ ;  /* 0x000000ff00067202 */ /* 0x004fe20000000f00 */
[----:B------:R-:W-:Y:S01]  /*139c0*/  IMAD.MOV.U32 R0, RZ, RZ, 0x181f ;  /* 0x0000181fff007424 */ /* 0x000fe200078e00ff */
[----:B------:R-:W-:Y:S02]  /*139d0*/  MOV R7, 0x139f0 ;  /* 0x000139f000077802 */ /* 0x000fe40000000f00 */
[----:B------:R-:W-:Y:S05]  /*139e0*/  CALL.REL.NOINC `($__internal_11_$__cuda_sm70_shflsync_idx_p) ;  /* 0x000007f000007944 */ /* 0x000fea0003c00000 */
[----:B------:R-:W-:Y:S01]  /*139f0*/  MOV R2, R0 ;  /* 0x0000000000027202 */ /* 0x000fe20000000f00 */
[----:B------:R-:W-:Y:S05]  /*13a00*/  BRA `(.L_x_2849) ;  /* 0xfffee0a000007947 */ /* 0x000fea000383ffff */
.L_x_2800:
[----:B------:R-:W-:Y:S01]  /*13a10*/  IMAD.MOV.U32 R9, RZ, RZ, R14 ;  /* 0x000000ffff097224 */ /* 0x000fe200078e000e */
[----:B--2---:R-:W-:Y:S01]  /*13a20*/  MOV R6, RZ ;  /* 0x000000ff00067202 */ /* 0x004fe20000000f00 */
[----:B------:R-:W-:Y:S01]  /*13a30*/  IMAD.MOV.U32 R0, RZ, RZ, 0x181f ;  /* 0x0000181fff007424 */ /* 0x000fe200078e00ff */
[----:B------:R-:W-:Y:S02]  /*13a40*/  MOV R7, 0x13a60 ;  /* 0x00013a6000077802 */ /* 0x000fe40000000f00 */
[----:B-1-3--:R-:W-:Y:S05]  /*13a50*/  CALL.REL.NOINC `($__internal_11_$__cuda_sm70_shflsync_idx_p) ;  /* 0x0000078000007944 */ /* 0x00afea0003c00000 */
[----:B------:R-:W-:Y:S05]  /*13a60*/  BRA `(.L_x_2850) ;  /* 0xfffee06000007947 */ /* 0x000fea000383ffff */
.L_x_2803:
[----:B--2---:R-:W-:Y:S01]  /*13a70*/  IMAD.MOV.U32 R9, RZ, RZ, R12 ;  /* 0x000000ffff097224 */ /* 0x004fe200078e000c */
[----:B------:R-:W-:Y:S01]  /*13a80*/  MOV R6, 0x1 ;  /* 0x0000000100067802 */ /* 0x000fe20000000f00 */
[----:B----4-:R-:W-:Y:S01]  /*13a90*/  IMAD.MOV.U32 R0, RZ, RZ, 0x181f ;  /* 0x0000181fff007424 */ /* 0x010fe200078e00ff */
[----:B------:R-:W-:-:S02]  /*13aa0*/  MOV R7, 0x13ac0 ;  /* 0x00013ac000077802 */ /* 0x000fc40000000f00 */
[----:B-1-3--:R-:W-:Y:S05]  /*13ab0*/  CALL.REL.NOINC `($__internal_11_$__cuda_sm70_shflsync_idx_p) ;  /* 0x0000072000007944 */ /* 0x00afea0003c00000 */
[----:B------:R-:W-:Y:S01]  /*13ac0*/  IMAD.MOV.U32 R2, RZ, RZ, R0 ;  /* 0x000000ffff027224 */ /* 0x000fe200078e0000 */
[----:B------:R-:W-:Y:S01]  /*13ad0*/  MOV R6, 0x1 ;  /* 0x0000000100067802 */ /* 0x000fe20000000f00 */
[----:B------:R-:W-:Y:S01]  /*13ae0*/  IMAD.MOV.U32 R9, RZ, RZ, R14 ;  /* 0x000000ffff097224 */ /* 0x000fe200078e000e */
[----:B------:R-:W-:-:S02]  /*13af0*/  MOV R0, 0x181f ;  /* 0x0000181f00007802 */ /* 0x000fc40000000f00 */
[----:B------:R-:W-:Y:S02]  /*13b00*/  MOV R7, 0x13b20 ;  /* 0x00013b2000077802 */ /* 0x000fe40000000f00 */
[----:B------:R-:W-:Y:S05]  /*13b10*/  CALL.REL.NOINC `($__internal_11_$__cuda_sm70_shflsync_idx_p) ;  /* 0x000006c000007944 */ /* 0x000fea0003c00000 */
[----:B------:R-:W-:Y:S05]  /*13b20*/  BRA `(.L_x_2851) ;  /* 0xfffee1a000007947 */ /* 0x000fea000383ffff */
.L_x_2806:
[----:B-1----:R-:W-:Y:S01]  /*13b30*/  IMAD.MOV.U32 R9, RZ, RZ, R12 ;  /* 0x000000ffff097224 */ /* 0x002fe200078e000c */
[----:B------:R-:W-:Y:S01]  /*13b40*/  MOV R6, 0x2 ;  /* 0x0000000200067802 */ /* 0x000fe20000000f00 */
[----:B----4-:R-:W-:Y:S01]  /*13b50*/  IMAD.MOV.U32 R0, RZ, RZ, 0x181f ;  /* 0x0000181fff007424 */ /* 0x010fe200078e00ff */
[----:B------:R-:W-:Y:S02]  /*13b60*/  MOV R7, 0x13b80 ;  /* 0x00013b8000077802 */ /* 0x000fe40000000f00 */
[----:B---3--:R-:W-:Y:S05]  /*13b70*/  CALL.REL.NOINC `($__internal_11_$__cuda_sm70_shflsync_idx_p) ;  /* 0x0000066000007944 */ /* 0x008fea0003c00000 */
[----:B------:R-:W-:Y:S01]  /*13b80*/  MOV R2, R0 ;  /* 0x0000000000027202 */ /* 0x000fe20000000f00 */
[----:B------:R-:W-:Y:S05]  /*13b90*/  BRA `(.L_x_2852) ;  /* 0xfffee31000007947 */ /* 0x000fea000383ffff */
.L_x_2807:
[----:B------:R-:W-:Y:S01]  /*13ba0*/  IMAD.MOV.U32 R9, RZ, RZ, R14 ;  /* 0x000000ffff097224 */ /* 0x000fe200078e000e */
[----:B------:R-:W-:Y:S01]  /*13bb0*/  MOV R6, 0x2 ;  /* 0x0000000200067802 */ /* 0x000fe20000000f00 */
[----:B----4-:R-:W-:Y:S01]  /*13bc0*/  IMAD.MOV.U32 R0, RZ, RZ, 0x181f ;  /* 0x0000181fff007424 */ /* 0x010fe200078e00ff */
[----:B------:R-:W-:Y:S02]  /*13bd0*/  MOV R7, 0x13bf0 ;  /* 0x00013bf000077802 */ /* 0x000fe40000000f00 */
[----:B-123--:R-:W-:Y:S05]  /*13be0*/  CALL.REL.NOINC `($__internal_11_$__cuda_sm70_shflsync_idx_p) ;  /* 0x000005f000007944 */ /* 0x00efea0003c00000 */
[----:B------:R-:W-:Y:S05]  /*13bf0*/  BRA `(.L_x_2853) ;  /* 0xfffee2d000007947 */ /* 0x000fea000383ffff */
.L_x_2810:
[----:B-1----:R-:W-:Y:S01]  /*13c00*/  IMAD.MOV.U32 R9, RZ, RZ, R12 ;  /* 0x000000ffff097224 */ /* 0x002fe200078e000c */
[----:B------:R-:W-:Y:S01]  /*13c10*/  MOV R6, 0x3 ;  /* 0x0000000300067802 */ /* 0x000fe20000000f00 */
[----:B------:R-:W-:Y:S01]  /*13c20*/  IMAD.MOV.U32 R0, RZ, RZ, 0x181f ;  /* 0x0000181fff007424 */ /* 0x000fe200078e00ff */
[----:B------:R-:W-:-:S02]  /*13c30*/  MOV R7, 0x13c50 ;  /* 0x00013c5000077802 */ /* 0x000fc40000000f00 */
[----:B--234-:R-:W-:Y:S05]  /*13c40*/  CALL.REL.NOINC `($__internal_11_$__cuda_sm70_shflsync_idx_p) ;  /* 0x0000059000007944 */ /* 0x01cfea0003c00000 */
[----:B------:R-:W-:Y:S01]  /*13c50*/  IMAD.MOV.U32 R2, RZ, RZ, R0 ;  /* 0x000000ffff027224 */ /* 0x000fe200078e0000 */
[----:B------:R-:W-:Y:S01]  /*13c60*/  MOV R6, 0x3 ;  /* 0x0000000300067802 */ /* 0x000fe20000000f00 */
[----:B------:R-:W-:Y:S01]  /*13c70*/  IMAD.MOV.U32 R9, RZ, RZ, R14 ;  /* 0x000000ffff097224 */ /* 0x000fe200078e000e */
[----:B------:R-:W-:-:S02]  /*13c80*/  MOV R0, 0x181f ;  /* 0x0000181f00007802 */ /* 0x000fc40000000f00 */
[----:B------:R-:W-:Y:S02]  /*13c90*/  MOV R7, 0x13cb0 ;  /* 0x00013cb000077802 */ /* 0x000fe40000000f00 */
[----:B------:R-:W-:Y:S05]  /*13ca0*/  CALL.REL.NOINC `($__internal_11_$__cuda_sm70_shflsync_idx_p) ;  /* 0x0000053000007944 */ /* 0x000fea0003c00000 */
[----:B------:R-:W-:Y:S05]  /*13cb0*/  BRA `(.L_x_2854) ;  /* 0xfffee40000007947 */ /* 0x000fea000383ffff */
.L_x_2817:
[----:B------:R1:W5:Y:S01]  /*13cc0*/  LDL R0, [R1+0x4] ;  /* 0x0000040001007983 */ /* 0x0003620000100800 */
[----:B------:R-:W-:Y:S02]  /*13cd0*/  MOV R3, 0x2 ;  /* 0x0000000200037802 */ /* 0x000fe40000000f00 */
[----:B------:R-:W-:Y:S02]  /*13ce0*/  MOV R2, 0x13d00 ;  /* 0x00013d0000027802 */ /* 0x000fe40000000f00 */
[----:B-1---5:R-:W-:Y:S05]  /*13cf0*/  CALL.REL.NOINC `($__internal_10_$__cuda_sm70_shflsync_bfly_p) ;  /* 0x000004a000007944 */ /* 0x022fea0003c00000 */
[----:B------:R-:W-:Y:S01]  /*13d00*/  MOV R4, R5 ;  /* 0x0000000500047202 */ /* 0x000fe20000000f00 */
[----:B------:R-:W-:Y:S05]  /*13d10*/  BRA `(.L_x_2855) ;  /* 0xffffcdb000007947 */ /* 0x000fea000383ffff */
.L_x_2818:
[----:B------:R-:W-:Y:S01]  /*13d20*/  IMAD.MOV.U32 R0, RZ, RZ, R4 ;  /* 0x000000ffff007224 */ /* 0x000fe200078e0004 */
[----:B------:R-:W-:Y:S02]  /*13d30*/  MOV R3, 0x1 ;  /* 0x0000000100037802 */ /* 0x000fe40000000f00 */
[----:B------:R-:W-:Y:S02]  /*13d40*/  MOV R2, 0x13d60 ;  /* 0x00013d6000027802 */ /* 0x000fe40000000f00 */
[----:B-----5:R-:W-:Y:S05]  /*13d50*/  CALL.REL.NOINC `($__internal_10_$__cuda_sm70_shflsync_bfly_p) ;  /* 0x0000044000007944 */ /* 0x020fea0003c00000 */
[----:B------:R1:W5:Y:S01]  /*13d60*/  LDL R0, [R1+0x8] ;  /* 0x0000080001007983 */ /* 0x0003620000100800 */
[----:B------:R-:W-:Y:S01]  /*13d70*/  FADD.FTZ R4, R4, R5 ;  /* 0x0000000504047221 */ /* 0x000fe20000010000 */
[----:B------:R-:W-:Y:S02]  /*13d80*/  MOV R3, 0x2 ;  /* 0x0000000200037802 */ /* 0x000fe40000000f00 */
[----:B------:R-:W-:-:S02]  /*13d90*/  MOV R2, 0x13db0 ;  /* 0x00013db000027802 */ /* 0x000fc40000000f00 */
[----:B-1---5:R-:W-:Y:S05]  /*13da0*/  CALL.REL.NOINC `($__internal_10_$__cuda_sm70_shflsync_bfly_p) ;  /* 0x000003f000007944 */ /* 0x022fea0003c00000 */
[----:B------:R-:W2:Y:S01]  /*13db0*/  LDL.LU R0, [R1+0x8] ;  /* 0x0000080001007983 */ /* 0x000ea20000300800 */
[----:B------:R-:W-:-:S02]  /*13dc0*/  MOV R3, 0x1 ;  /* 0x0000000100037802 */ /* 0x000fc40000000f00 */
[----:B------:R-:W-:Y:S01]  /*13dd0*/  MOV R2, 0x13e00 ;  /* 0x00013e0000027802 */ /* 0x000fe20000000f00 */
[----:B--2---:R-:W-:Y:S02]  /*13de0*/  FADD.FTZ R0, R0, R5 ;  /* 0x0000000500007221 */ /* 0x004fe40000010000 */
[----:B------:R-:W-:Y:S05]  /*13df0*/  CALL.REL.NOINC `($__internal_10_$__cuda_sm70_shflsync_bfly_p) ;  /* 0x000003a000007944 */ /* 0x000fea0003c00000 */
[----:B------:R-:W-:Y:S01]  /*13e00*/  MOV R3, R5 ;  /* 0x0000000500037202 */ /* 0x000fe20000000f00 */
[----:B------:R-:W-:Y:S05]  /*13e10*/  BRA `(.L_x_2856) ;  /* 0xffffcd4000007947 */ /* 0x000fea000383ffff */
.L_x_2833:
[----:B------:R-:W-:Y:S01]  /*13e20*/  IMAD.MOV.U32 R9, RZ, RZ, R3 ;  /* 0x000000ffff097224 */ /* 0x000fe200078e0003 */
[----:B------:R-:W-:Y:S01]  /*13e30*/  MOV R6, RZ ;  /* 0x000000ff00067202 */ /* 0x000fe20000000f00 */
[----:B------:R-:W-:Y:S01]  /*13e40*/  IMAD.MOV.U32 R0, RZ, RZ, 0x181f ;  /* 0x0000181fff007424 */ /* 0x000fe200078e00ff */
[----:B------:R-:W-:Y:S02]  /*13e50*/  MOV R7, 0x13e70 ;  /* 0x00013e7000077802 */ /* 0x000fe40000000f00 */
[----:B------:R-:W-:Y:S05]  /*13e60*/  CALL.REL.NOINC `($__internal_11_$__cuda_sm70_shflsync_idx_p) ;  /* 0x0000037000007944 */ /* 0x000fea0003c00000 */
[----:B------:R-:W-:Y:S01]  /*13e70*/  MOV R2, R0 ;  /* 0x0000000000027202 */ /* 0x000fe20000000f00 */
[----:B------:R-:W-:Y:S05]  /*13e80*/  BRA `(.L_x_2857) ;  /* 0xfffff20000007947 */ /* 0x000fea000383ffff */
.L_x_2834:
[----:B------:R-:W-:Y:S01]  /*13e90*/  IMAD.MOV.U32 R9, RZ, RZ, R5 ;  /* 0x000000ffff097224 */ /* 0x000fe200078e0005 */
[----:B------:R-:W-:Y:S01]  /*13ea0*/  MOV R6, RZ ;  /* 0x000000ff00067202 */ /* 0x000fe20000000f00 */
[----:B------:R-:W-:Y:S01]  /*13eb0*/  IMAD.MOV.U32 R0, RZ, RZ, 0x181f ;  /* 0x0000181fff007424 */ /* 0x000fe200078e00ff */
[----:B------:R-:W-:Y:S02]  /*13ec0*/  MOV R7, 0x13ee0 ;  /* 0x00013ee000077802 */ /* 0x000fe40000000f00 */
[----:B-12---:R-:W-:Y:S05]  /*13ed0*/  CALL.REL.NOINC `($__internal_11_$__cuda_sm70_shflsync_idx_p) ;  /* 0x0000030000007944 */ /* 0x006fea0003c00000 */
[----:B------:R-:W-:Y:S05]  /*13ee0*/  BRA `(.L_x_2858) ;  /* 0xfffff1c000007947 */ /* 0x000fea000383ffff */
.L_x_2837:
        /* <DEDUP_REMOVED lines=12> */
.L_x_2840:
[----:B-1----:R-:W-:Y:S01]  /*13fb0*/  IMAD.MOV.U32 R9, RZ, RZ, R3 ;  /* 0x000000ffff097224 */ /* 0x002fe200078e0003 */
[----:B------:R-:W-:Y:S01]  /*13fc0*/  MOV R6, 0x2 ;  /* 0x0000000200067802 */ /* 0x000fe20000000f00 */
[----:B----4-:R-:W-:Y:S01]  /*13fd0*/  IMAD.MOV.U32 R0, RZ, RZ, 0x181f ;  /* 0x0000181fff007424 */ /* 0x010fe200078e00ff */
[----:B------:R-:W-:Y:S02]  /*13fe0*/  MOV R7, 0x14000 ;  /* 0x0001400000077802 */ /* 0x000fe40000000f00 */
[----:B--23--:R-:W-:Y:S05]  /*13ff0*/  CALL.REL.NOINC `($__internal_11_$__cuda_sm70_shflsync_idx_p) ;  /* 0x000001e000007944 */ /* 0x00cfea0003c00000 */
[----:B------:R-:W-:Y:S01]  /*14000*/  MOV R2, R0 ;  /* 0x0000000000027202 */ /* 0x000fe20000000f00 */
[----:B------:R-:W-:Y:S05]  /*14010*/  BRA `(.L_x_2860) ;  /* 0xfffff47000007947 */ /* 0x000fea000383ffff */
.L_x_2841:
[----:B------:R-:W-:Y:S01]  /*14020*/  IMAD.MOV.U32 R9, RZ, RZ, R5 ;  /* 0x000000ffff097224 */ /* 0x000fe200078e0005 */
[----:B------:R-:W-:Y:S01]  /*14030*/  MOV R6, 0x2 ;  /* 0x0000000200067802 */ /* 0x000fe20000000f00 */
[----:B----4-:R-:W-:Y:S01]  /*14040*/  IMAD.MOV.U32 R0, RZ, RZ, 0x181f ;  /* 0x0000181fff007424 */ /* 0x010fe200078e00ff */
[----:B------:R-:W-:Y:S02]  /*14050*/  MOV R7, 0x14070 ;  /* 0x0001407000077802 */ /* 0x000fe40000000f00 */
[----:B-123--:R-:W-:Y:S05]  /*14060*/  CALL.REL.NOINC `($__internal_11_$__cuda_sm70_shflsync_idx_p) ;  /* 0x0000017000007944 */ /* 0x00efea0003c00000 */
[----:B------:R-:W-:Y:S05]  /*14070*/  BRA `(.L_x_2861) ;  /* 0xfffff43000007947 */ /* 0x000fea000383ffff */
.L_x_2844:
        /* <DEDUP_REMOVED lines=12> */
.L_x_2846:
[----:B------:R-:W-:Y:S01]  /*14140*/  IMAD.MOV.U32 R9, RZ, RZ, R81 ;  /* 0x000000ffff097224 */ /* 0x000fe200078e0051 */
[----:B------:R-:W-:Y:S01]  /*14150*/  MOV R6, RZ ;  /* 0x000000ff00067202 */ /* 0x000fe20000000f00 */
[----:B-1----:R-:W-:Y:S01]  /*14160*/  IMAD.MOV.U32 R0, RZ, RZ, 0x1f ;  /* 0x0000001fff007424 */ /* 0x002fe200078e00ff */
[----:B------:R-:W-:Y:S02]  /*14170*/  MOV R7, 0x14190 ;  /* 0x0001419000077802 */ /* 0x000fe40000000f00 */
[----:B--23-5:R-:W-:Y:S05]  /*14180*/  CALL.REL.NOINC `($__internal_11_$__cuda_sm70_shflsync_idx_p) ;  /* 0x0000005000007944 */ /* 0x02cfea0003c00000 */
[----:B------:R-:W-:Y:S05]  /*14190*/  BRA `(.L_x_2863) ;  /* 0xfffff74000007947 */ /* 0x000fea000383ffff */
        .weak           $__internal_10_$__cuda_sm70_shflsync_bfly_p
        .type           $__internal_10_$__cuda_sm70_shflsync_bfly_p,@function
        .size           $__internal_10_$__cuda_sm70_shflsync_bfly_p,($__internal_11_$__cuda_sm70_shflsync_idx_p - $__internal_10_$__cuda_sm70_shflsync_bfly_p)
$__internal_10_$__cuda_sm70_shflsync_bfly_p:
[----:B------:R-:W-:Y:S04]  /*141a0*/  WARPSYNC R6 ;  /* 0x0000000600007348 */ /* 0x000fe80003800000 */
[----:B------:R1:W2:Y:S02]  /*141b0*/  SHFL.BFLY PT, R5, R0, R3, R7 ;  /* 0x0c00000300057389 */ /* 0x0002a400000e0007 */
[----:B-1----:R-:W-:-:S04]  /*141c0*/  MOV R3, 0x0 ;  /* 0x0000000000037802 */ /* 0x002fc80000000f00 */
[----:B--2---:R-:W-:Y:S05]  /*141d0*/  RET.REL.NODEC R2 `(_ZN7cutlass13device_kernelIN5flash19enable_sm80_to_sm89INS1_16FlashAttnFwdSm80INS1_25CollectiveMainloopFwdSm80ILi8ELi1ELb0EN4cute5tupleIJNS5_1CILi128EEENS7_ILi96EEENS7_ILi256EEEEEELi256ENS_10bfloat16_tEfNS_4arch4Sm80ELb1ELb0ELb0ELb0ELb0ELb0ELb1ELb0EEENS1_21CollectiveEpilogueFwdINS6_IJS8_SA_S9_EEENS6_IJNS7_ILi1EEESI_SI_EEESC_SE_Li256ELb0ELb1ELb0ELb0EEENS1_30DynamicPersistentTileSchedulerILi256ELi256ELb0ELb1ELb0EEEEEEEEEvNT_6ParamsE) ;  /* 0xfffebe2002007950 */ /* 0x004fea0003c3ffff */
        .weak           $__internal_11_$__cuda_sm70_shflsync_idx_p
        .type           $__internal_11_$__cuda_sm70_shflsync_idx_p,@function
        .size           $__internal_11_$__cuda_sm70_shflsync_idx_p,(.L_x_3101 - $__internal_11_$__cuda_sm70_shflsync_idx_p)
$__internal_11_$__cuda_sm70_shflsync_idx_p:
[----:B------:R-:W-:-:S04]  /*141e0*/  MOV R8, 0xffffffff ;  /* 0xffffffff00087802 */ /* 0x000fc80000000f00 */
[----:B------:R-:W-:Y:S04]  /*141f0*/  WARPSYNC R8 ;  /* 0x0000000800007348 */ /* 0x000fe80003800000 */
[----:B------:R1:W2:Y:S02]  /*14200*/  SHFL.IDX PT, R0, R9, R6, R0 ;  /* 0x0000000609007389 */ /* 0x0002a400000e0000 */
[----:B-1----:R-:W-:Y:S02]  /*14210*/  MOV R6, R7 ;  /* 0x0000000700067202 */ /* 0x002fe40000000f00 */
[----:B------:R-:W-:-:S04]  /*14220*/  MOV R7, 0x0 ;  /* 0x0000000000077802 */ /* 0x000fc80000000f00 */
[----:B--2---:R-:W-:Y:S05]  /*14230*/  RET.REL.NODEC R6 `(_ZN7cutlass13device_kernelIN5flash19enable_sm80_to_sm89INS1_16FlashAttnFwdSm80INS1_25CollectiveMainloopFwdSm80ILi8ELi1ELb0EN4cute5tupleIJNS5_1CILi128EEENS7_ILi96EEENS7_ILi256EEEEEELi256ENS_10bfloat16_tEfNS_4arch4Sm80ELb1ELb0ELb0ELb0ELb0ELb0ELb1ELb0EEENS1_21CollectiveEpilogueFwdINS6_IJS8_SA_S9_EEENS6_IJNS7_ILi1EEESI_SI_EEESC_SE_Li256ELb0ELb1ELb0ELb0EEENS1_30DynamicPersistentTileSchedulerILi256ELi256ELb0ELb1ELb0EEEEEEEEEvNT_6ParamsE) ;  /* 0xfffebdc006007950 */ /* 0x004fea0003c3ffff */
.L_x_2864:
        /* <DEDUP_REMOVED lines=12> */
.L_x_3101:


//--------------------- .text._ZN7cutlass13device_kernelIN5flash19enable_sm80_to_sm89INS1_16FlashAttnFwdSm80INS1_25CollectiveMainloopFwdSm80ILi8ELi1ELb0EN4cute5tupleIJNS5_1CILi128EEENS7_ILi96EEENS7_ILi256EEEEEELi256ENS_10bfloat16_tEfNS_4arch4Sm80ELb1ELb0ELb0ELb1ELb0ELb0ELb1ELb0EEENS1_21CollectiveEpilogueFwdINS6_IJS8_SA_S9_EEENS6_IJNS7_ILi1EEESI_SI_EEESC_SE_Li256ELb1ELb1ELb0ELb0EEENS1_19SingleTileSchedulerILb1ELb0ELb1ELi128EEEEEEEEEvNT_6ParamsE --------------------------
	.section	.text._ZN7cutlass13device_kernelIN5flash19enable_sm80_to_sm89INS1_16FlashAttnFwdSm80INS1_25CollectiveMainloopFwdSm80ILi8ELi1ELb0EN4cute5tupleIJNS5_1CILi128EEENS7_ILi96EEENS7_ILi256EEEEEELi256ENS_10bfloat16_tEfNS_4arch4Sm80ELb1ELb0ELb0ELb1ELb0ELb0ELb1ELb0EEENS1_21CollectiveEpilogueFwdINS6_IJS8_SA_S9_EEENS6_IJNS7_ILi1EEESI_SI_EEESC_SE_Li256ELb1ELb1ELb0ELb0EEENS1_19SingleTileSchedulerILb1ELb0ELb1ELi128EEEEEEEEEvNT_6ParamsE,"ax",@progbits
	.sectioninfo	@"SHI_REGISTERS=255"
	.align	128
.text._ZN7cutlass13device_kernelIN5flash19enable_sm80_to_sm89INS1_16FlashAttnFwdSm80INS1_25CollectiveMainloopFwdSm80ILi8ELi1ELb0EN4cute5tupleIJNS5_1CILi128EEENS7_ILi96EEENS7_ILi256EEEEEELi256ENS_10bfloat16_tEfNS_4arch4Sm80ELb1ELb0ELb0ELb1ELb0ELb0ELb1ELb0EEENS1_21CollectiveEpilogueFwdINS6_IJS8_SA_S9_EEENS6_IJNS7_ILi1EEESI_SI_EEESC_SE_Li256ELb1ELb1ELb0ELb0EEENS1_19SingleTileSchedulerILb1ELb0ELb1ELi128EEEEEEEEEvNT_6ParamsE:
        .type           _ZN7cutlass13device_kernelIN5flash19enable_sm80_to_sm89INS1_16FlashAttnFwdSm80INS1_25CollectiveMainloopFwdSm80ILi8ELi1ELb0EN4cute5tupleIJNS5_1CILi128EEENS7_ILi96EEENS7_ILi256EEEEEELi256ENS_10bfloat16_tEfNS_4arch4Sm80ELb1ELb0ELb0ELb1ELb0ELb0ELb1ELb0EEENS1_21CollectiveEpilogueFwdINS6_IJS8_SA_S9_EEENS6_IJNS7_ILi1EEESI_SI_EEESC_SE_Li256ELb1ELb1ELb0ELb0EEENS1_19SingleTileSchedulerILb1ELb0ELb1ELi128EEEEEEEEEvNT_6ParamsE,@function
        .size           _ZN7cutlass13device_kernelIN5flash19enable_sm80_to_sm89INS1_16FlashAttnFwdSm80INS1_25CollectiveMainloopFwdSm80ILi8ELi1ELb0EN4cute5tupleIJNS5_1CILi128EEENS7_ILi96EEENS7_ILi256EEEEEELi256ENS_10bfloat16_tEfNS_4arch4Sm80ELb1ELb0ELb0ELb1ELb0ELb0ELb1ELb0EEENS1_21CollectiveEpilogueFwdINS6_IJS8_SA_S9_EEENS6_IJNS7_ILi1EEESI_SI_EEESC_SE_Li256ELb1ELb1ELb0ELb0EEENS1_19SingleTileSchedulerILb1ELb0ELb1ELi128EEEEEEEEEvNT_6ParamsE,(.L_x_3104 - _ZN7cutlass13device_kernelIN5flash19enable_sm80_to_sm89INS1_16FlashAttnFwdSm80INS1_25CollectiveMainloopFwdSm80ILi8ELi1ELb0EN4cute5tupleIJNS5_1CILi128EEENS7_ILi96EEENS7_ILi256EEEEEELi256ENS_10bfloat16_tEfNS_4arch4Sm80ELb1ELb0ELb0ELb1ELb0ELb0ELb1ELb0EEENS1_21CollectiveEpilogueFwdINS6_IJS8_SA_S9_EEENS6_IJNS7_ILi1EEESI_SI_EEESC_SE_Li256ELb1ELb1ELb0ELb0EEENS1_19SingleTileSchedulerILb1ELb0ELb1ELi128EEEEEEEEEvNT_6ParamsE)
        .other          _ZN7cutlass13device_kernelIN5flash19enable_sm80_to_sm89INS1_16FlashAttnFwdSm80INS1_25CollectiveMainloopFwdSm80ILi8ELi1ELb0EN4cute5tupleIJNS5_1CILi128EEENS7_ILi96EEENS7_ILi256EEEEEELi256ENS_10bfloat16_tEfNS_4arch4Sm80ELb1ELb0ELb0ELb1ELb0ELb0ELb1ELb0EEENS1_21CollectiveEpilogueFwdINS6_IJS8_SA_S9_EEENS6_IJNS7_ILi1EEESI_SI_EEESC_SE_Li256ELb1ELb1ELb0ELb0EEENS1_19SingleTileSchedulerILb1ELb0ELb1ELi128EEEEEEEEEvNT_6ParamsE,@"STO_CUDA_ENTRY STV_DEFAULT"
_ZN7cutlass13device_kernelIN5flash19enable_sm80_to_sm89INS1_16FlashAttnFwdSm80INS1_25CollectiveMainloopFwdSm80ILi8ELi1ELb0EN4cute5tupleIJNS5_1CILi128EEENS7_ILi96EEENS7_ILi256EEEEEELi256ENS_10bfloat16_tEfNS_4arch4Sm80ELb1ELb0ELb0ELb1ELb0ELb0ELb1ELb0EEENS1_21CollectiveEpilogueFwdINS6_IJS8_SA_S9_EEENS6_IJNS7_ILi1EEESI_SI_EEESC_SE_Li256ELb1ELb1ELb0ELb0EEENS1_19SingleTileSchedulerILb1ELb0ELb1ELi128EEEEEEEEEvNT_6ParamsE:
        /* <DEDUP_REMOVED lines=17> */
.L_x_2866:
        /* <DEDUP_REMOVED lines=8> */
.L_x_2868:
[----:B------:R-:W-:-:S04]  /*0190*/  MOV R0, c[0x0][0x54c] ;  /* 0x0001530000007a02 */ /* 0x000fc80000000f00 */
.L_x_2867:
[----:B------:R-:W-:Y:S01]  /*01a0*/  USHF.L.U32 UR15, UR15, 0x7, URZ ;  /* 0x000000070f0f7899 */ /* 0x000fe2000800063f */
[----:B-----5:R-:W-:-:S05]  /*01b0*/  IMAD R0, R0, c[0x0][0x548], RZ ;  /* 0x0001520000007a24 */ /* 0x020fca00078e02ff */
[----:B------:R-:W-:-:S04]  /*01c0*/  ISETP.LE.AND P0, PT, R0, UR15, PT ;  /* 0x0000000f00007c0c */ /* 0x000fc8000bf03270 */
[----:B------:R-:W-:-:S05]  /*01d0*/  SEL R0, R5, 0xffffffff, !P0 ;  /* 0xffffffff05007807 */ /* 0x000fca0004000000 */
[----:B------:R2:W-:Y:S01]  /*01e0*/  STL [R1+0x58], R0 ;  /* 0x0000580001007387 */ /* 0x0005e20000100800 */
[----:B------:R-:W-:Y:S05]  /*01f0*/  BRA `(.L_x_2869) ;  /* 0x0000013000007947 */ /* 0x000fea0003800000 */
.L_x_2865:
[----:B------:R-:W-:-:S04]  /*0200*/  ISETP.NE.U32.AND P0, PT, RZ, c[0x0][0x568], PT ;  /* 0x00015a00ff007a0c */ /* 0x000fc80003f05070 */
[----:B------:R-:W-:-:S13]  /*0210*/  ISETP.NE.AND.EX P0, PT, RZ, c[0x0][0x56c], PT, P0 ;  /* 0x00015b00ff007a0c */ /* 0x000fda0003f05300 */
[----:B------:R-:W-:Y:S05]  /*0220*/  @!P0 BRA `(.L_x_2870) ;  /* 0x0000002000008947 */ /* 0x000fea0003800000 */
[----:B------:R1:W5:Y:S01]  /*0230*/  LDG.E R0, [R2.64] ;  /* 0x0000001e02007981 */ /* 0x000362000c1e1900 */
[----:B------:R-:W-:Y:S05]  /*0240*/  BRA `(.L_x_2871) ;  /* 0x0000009000007947 */ /* 0x000fea0003800000 */
.L_x_2870:
        /* <DEDUP_REMOVED lines=8> */
.L_x_2872:
[----:B------:R-:W-:-:S04]  /*02d0*/  MOV R0, c[0x0][0x54c] ;  /* 0x0001530000007a02 */ /* 0x000fc80000000f00 */
.L_x_2871:
[----:B------:R-:W-:Y:S01]  /*02e0*/  USHF.L.U32 UR15, UR15, 0x7, URZ ;  /* 0x000000070f0f7899 */ /* 0x000fe2000800063f */
[----:B-----5:R-:W-:-:S05]  /*02f0*/  IMAD R0, R0, c[0x0][0x548], RZ ;  /* 0x0001520000007a24 */ /* 0x020fca00078e02ff */
[----:B------:R-:W-:-:S04]  /*0300*/  ISETP.LE.AND P0, PT, R0, UR15, PT ;  /* 0x0000000f00007c0c */ /* 0x000fc8000bf03270 */
[----:B------:R-:W-:-:S05]  /*0310*/  SEL R0, R5, 0xffffffff, !P0 ;  /* 0xffffffff05007807 */ /* 0x000fca0004000000 */
[----:B------:R2:W-:Y:S04]  /*0320*/  STL [R1+0x58], R0 ;  /* 0x0000580001007387 */ /* 0x0005e80000100800 */
.L_x_2869:
        /* <DEDUP_REMOVED lines=32> */
.L_x_2873:
[----:B------:R-:W-:-:S04]  /*0530*/  ISETP.NE.U32.AND P0, PT, RZ, c[0x0][0x368], PT ;  /* 0x0000da00ff007a0c */ /* 0x000fc80003f05070 */
[----:B------:R-:W-:-:S13]  /*0540*/  ISETP.NE.AND.EX P0, PT, RZ, c[0x0][0x36c], PT, P0 ;  /* 0x0000db00ff007a0c */ /* 0x000fda0003f05300 */
[----:B------:R-:W-:Y:S05]  /*0550*/  @!P0 BRA `(.L_x_2874) ;  /* 0x0000004000008947 */ /* 0x000fea0003800000 */
[----:B------:R-:W-:-:S05]  /*0560*/  IMAD.WIDE R2, R47, R26, c[0x0][0x368] ;  /* 0x0000da002f027625 */ /* 0x000fca00078e021a */
[----:B------:R-:W2:Y:S02]  /*0570*/  LDG.E R0, [R2.64] ;  /* 0x0000001e02007981 */ /* 0x000ea4000c1e1900 */
[----:B--2---:R1:W2:Y:S02]  /*0580*/  R2UR UR12, R0 ;  /* 0x00000000000c73c2 */ /* 0x0042a400000e0000 */
[----:B-12---:R-:W-:Y:S05]  /*0590*/  BRA `(.L_x_2875) ;  /* 0x0000006000007947 */ /* 0x006fea0003800000 */
.L_x_2874:
[----:B------:R-:W-:Y:S05]  /*05a0*/  @!P5 BRA `(.L_x_2875) ;  /* 0x000000500000d947 */ /* 0x000fea0003800000 */
[----:B------:R1:W2:Y:S04]  /*05b0*/  LDG.E R0, [R2.64] ;  /* 0x0000001e02007981 */ /* 0x0002a8000c1e1900 */
[----:B-1----:R-:W4:Y:S01]  /*05c0*/  LDG.E R2, [R2.64+0x4] ;  /* 0x0000041e02027981 */ /* 0x002f22000c1e1900 */
[----:B--2---:R-:W1:Y:S08]  /*05d0*/  R2UR UR12, R0 ;  /* 0x00000000000c73c2 */ /* 0x004e7000000e0000 */
[----:B----4-:R-:W1:Y:S02]  /*05e0*/  R2UR UR4, R2 ;  /* 0x00000000020473c2 */ /* 0x010e6400000e0000 */
[----:B-1----:R-:W-:-:S06]  /*05f0*/  UIADD3 UR12, -UR12, UR4, URZ ;  /* 0x000000040c0c7290 */ /* 0x002fcc000fffe13f */
.L_x_2875:
        /* <DEDUP_REMOVED lines=305> */
.L_x_2878:
[----:B--23--:R-:W-:Y:S05]  /*1910*/  BSYNC B0 ;  /* 0x0000000000007941 */ /* 0x00cfea0003800000 */
.L_x_2877:
        /* <DEDUP_REMOVED lines=32> */
.L_x_2880:
[----:B------:R-:W-:Y:S05]  /*1b20*/  BSYNC B0 ;  /* 0x0000000000007941 */ /* 0x000fea0003800000 */
.L_x_2879:
        /* <DEDUP_REMOVED lines=37> */
.L_x_2882:
[----:B------:R-:W-:Y:S05]  /*1d80*/  BSYNC B0 ;  /* 0x0000000000007941 */ /* 0x000fea0003800000 */
.L_x_2881:
        /* <DEDUP_REMOVED lines=445> */
[C---:B------:R-:W-:Y:S01]  /*3960*/  HMMA.16816.F32.BF16 R32, R8.reuse, R90, R108 ;  /* 0x0000005a0820723c */ /* 0x040fe2000004186c */
[----:B------:R-:W2:Y:S07]  /*3970*/  LDSM.16.M88.4 R108, [R222+0x17100] ;  /* 0x01710000de6c783b */ /* 0x000eae0000000200 */
[----:B------:R-:W-:Y:S08]  /*3980*/  HMMA.16816.F32.BF16 R24, R8, R74, R116 ;  /* 0x0000004a0818723c */ /* 0x000ff00000041874 */
[----:B------:R-:W-:Y:S01]  /*3990*/  HMMA.16816.F32.BF16 R64, R12, R42, R16 ;  /* 0x0000002a0c40723c */ /* 0x000fe20000041810 */
[----:B------:R-:W4:Y:S07]  /*39a0*/  LDSM.16.M88.4 R16, [R222+0x17900] ;  /* 0x01790000de10783b */ /* 0x000f2e0000000200 */
[C---:B------:R-:W-:Y:S08]  /*39b0*/  HMMA.16816.F32.BF16 R96, R8.reuse, R78, R96 ;  /* 0x0000004e0860723c */ /* 0x040ff00000041860 */
[C---:B------:R-:W-:Y:S08]  /*39c0*/  HMMA.16816.F32.BF16 R104, R8.reuse, R70, R80 ;  /* 0x000000460868723c */ /* 0x040ff00000041850 */
[----:B------:R-:W-:Y:S01]  /*39d0*/  HMMA.16816.F32.BF16 R88, R8, R58, R52 ;  /* 0x0000003a0858723c */ /* 0x000fe20000041834 */
[----:B------:R-:W-:Y:S04]  /*39e0*/  LDSM.16.M88.4 R8, [R225+0x24100] ;  /* 0x02410000e108783b */ /* 0x000fe80000000200 */
[----:B------:R-:W5:Y:S03]  /*39f0*/  LDSM.16.M88.4 R52, [R221+0xa000] ;  /* 0x00a00000dd34783b */ /* 0x000f660000000200 */
[C---:B------:R-:W-:Y:S01]  /*3a00*/  HMMA.16816.F32.BF16 R84, R12.reuse, R48, R36 ;  /* 0x000000300c54723c */ /* 0x040fe20000041824 */
[----:B------:R-:W-:Y:S07]  /*3a10*/  LDSM.16.M88.4 R56, [R221+0x9800] ;  /* 0x00980000dd38783b */ /* 0x000fee0000000200 */
[C---:B------:R-:W-:Y:S01]  /*3a20*/  HMMA.16816.F32.BF16 R80, R12.reuse, R50, R32 ;  /* 0x000000320c50723c */ /* 0x040fe20000041820 */
[----:B------:R-:W2:Y:S07]  /*3a30*/  LDSM.16.M88.4 R48, [R221+0xa800] ;  /* 0x00a80000dd30783b */ /* 0x000eae0000000200 */
[C---:B------:R-:W-:Y:S08]  /*3a40*/  HMMA.16816.F32.BF16 R76, R12.reuse, R44, R28 ;  /* 0x0000002c0c4c723c */ /* 0x040ff0000004181c */
[C---:B------:R-:W-:Y:S01]  /*3a50*/  HMMA.16816.F32.BF16 R72, R12.reuse, R46, R24 ;  /* 0x0000002e0c48723c */ /* 0x040fe20000041818 */
[----:B------:R-:W3:Y:S07]  /*3a60*/  LDSM.16.M88.4 R44, [R221+0xb000] ;  /* 0x00b00000dd2c783b */ /* 0x000eee0000000200 */
[C---:B------:R-:W-:Y:S01]  /*3a70*/  HMMA.16816.F32.BF16 R68, R12.reuse, R40, R20 ;  /* 0x000000280c44723c */ /* 0x040fe20000041814 */
[----:B------:R-:W3:Y:S07]  /*3a80*/  LDSM.16.M88.4 R40, [R221+0xb800] ;  /* 0x00b80000dd28783b */ /* 0x000eee0000000200 */
        /* <DEDUP_REMOVED lines=22> */
[----:B------:R-:W-:Y:S02]  /*3bf0*/  UIADD3 UR7, UR24, -0x2, URZ ;  /* 0xfffffffe18077890 */ /* 0x000fe4000fffe03f */
        /* <DEDUP_REMOVED lines=35> */
.L_x_2883:
[----:B------:R-:W-:Y:S01]  /*3e30*/  LOP3.LUT R0, R126, 0xffffffe0, RZ, 0xc0, !PT ;  /* 0xffffffe07e007812 */ /* 0x000fe200078ec0ff */
[----:B------:R-:W-:Y:S01]  /*3e40*/  UIADD3 UR16, UR12, UR16, URZ ;  /* 0x000000100c107290 */ /* 0x000fe2000fffe03f */
[----:B------:R-:W-:Y:S01]  /*3e50*/  LEA.HI R5, R128, R127, RZ, 0x2 ;  /* 0x0000007f80057211 */ /* 0x000fe200078f10ff */
[----:B------:R-:W-:Y:S01]  /*3e60*/  STL [R1+0x64], R222 ;  /* 0x000064de01007387 */ /* 0x000fe20000100800 */
[----:B--2---:R-:W-:Y:S01]  /*3e70*/  SHF.R.S32.HI R7, RZ, 0x1f, R125 ;  /* 0x0000001fff077819 */ /* 0x004fe2000001147d */
[----:B------:R-:W-:Y:S01]  /*3e80*/  IMAD.IADD R0, R127, 0x1, -R0 ;  /* 0x000000017f007824 */ /* 0x000fe200078e0a00 */
[----:B------:R-:W-:Y:S01]  /*3e90*/  LOP3.LUT R5, R5, 0xfffffffc, RZ, 0xc0, !PT ;  /* 0xfffffffc05057812 */ /* 0x000fe200078ec0ff */
[----:B------:R-:W-:Y:S01]  /*3ea0*/  STL [R1+0x60], R221 ;  /* 0x000060dd01007387 */ /* 0x000fe20000100800 */
[----:B------:R-:W-:Y:S01]  /*3eb0*/  LEA.HI R7, R7, R125, RZ, 0x3 ;  /* 0x0000007d07077211 */ /* 0x000fe200078f18ff */
[----:B------:R-:W-:Y:S01]  /*3ec0*/  IMAD.SHL.U32 R217, R4, 0x2, RZ ;  /* 0x0000000204d97824 */ /* 0x000fe200078e00ff */
[----:B------:R-:W-:Y:S01]  /*3ed0*/  SHF.R.S32.HI R6, RZ, 0x1f, R0 ;  /* 0x0000001fff067819 */ /* 0x000fe20000011400 */
[----:B------:R-:W-:Y:S01]  /*3ee0*/  IMAD.IADD R5, R127, 0x1, -R5 ;  /* 0x000000017f057824 */ /* 0x000fe200078e0a05 */
[----:B------:R-:W-:Y:S01]  /*3ef0*/  LOP3.LUT R7, R7, 0xffffff8, RZ, 0xc0, !PT ;  /* 0x0ffffff807077812 */ /* 0x000fe200078ec0ff */
[----:B------:R-:W-:Y:S01]  /*3f00*/  STL [R1+0x5c], R216 ;  /* 0x00005cd801007387 */ /* 0x000fe20000100800 */
[----:B------:R-:W-:Y:S01]  /*3f10*/  LEA.HI R6, R6, R0, RZ, 0x2 ;  /* 0x0000000006067211 */ /* 0x000fe200078f10ff */
[----:B------:R-:W-:Y:S01]  /*3f20*/  IMAD R220, R2, 0x2, R217 ;  /* 0x0000000202dc7824 */ /* 0x000fe200078e02d9 */
[----:B------:R-:W-:Y:S01]  /*3f30*/  LEA.HI R8, R5, R5, RZ, 0x1 ;  /* 0x0000000505087211 */ /* 0x000fe200078f08ff */
[----:B------:R-:W-:Y:S01]  /*3f40*/  LDSM.16.MT88.4 R56, [R217+0x900] ;  /* 0x00090000d938783b */ /* 0x000fe20000004200 */
[----:B------:R-:W-:Y:S01]  /*3f50*/  IADD3 R9, -R7, R125, RZ ;  /* 0x0000007d07097210 */ /* 0x000fe20007ffe1ff */
[----:B------:R-:W-:Y:S01]  /*3f60*/  ULDC.64 UR4, c[0x0][0x2c8] ;  /* 0x0000b20000047ab9 */ /* 0x000fe20000000a00 */
[----:B------:R-:W-:Y:S01]  /*3f70*/  LEA.HI.SX32 R7, R6, UR15, 0x1e ;  /* 0x0000000f06077c11 */ /* 0x000fe2000f8ff2ff */
[----:B------:R-:W-:Y:S01]  /*3f80*/  LDSM.16.MT88.4 R92, [R220+0x6900] ;  /* 0x00690000dc5c783b */ /* 0x000fe20000004200 */
[----:B------:R-:W-:-:S02]  /*3f90*/  LOP3.LUT R8, R8, 0x1ffffffe, RZ, 0xc0, !PT ;  /* 0x1ffffffe08087812 */ /* 0x000fc400078ec0ff */
[----:B------:R-:W-:Y:S01]  /*3fa0*/  PLOP3.LUT P1, PT, PT, PT, UP1, 0x80, 0x0 ;  /* 0x000000000000781c */ /* 0x000fe20003f2f018 */
[----:B------:R-:W-:Y:S01]  /*3fb0*/  IMAD R7, R9, 0x10, R7 ;  /* 0x0000001009077824 */ /* 0x000fe200078e0207 */
[----:B------:R-:W-:Y:S01]  /*3fc0*/  PLOP3.LUT P0, PT, PT, PT, UP1, 0x80, 0x0 ;  /* 0x000000000000781c */ /* 0x000fe20003f0f018 */
[----:B------:R-:W-:Y:S01]  /*3fd0*/  IMAD.IADD R5, R5, 0x1, -R8 ;  /* 0x0000000105057824 */ /* 0x000fe200078e0a08 */
[----:B------:R-:W-:Y:S01]  /*3fe0*/  LOP3.LUT R6, R6, 0x7ffffffc, RZ, 0xc0, !PT ;  /* 0x7ffffffc06067812 */ /* 0x000fe200078ec0ff */
[----:B------:R-:W-:Y:S01]  /*3ff0*/  LDSM.16.MT88.4 R100, [R217+0x6900] ;  /* 0x00690000d964783b */ /* 0x000fe20000004200 */
[----:B------:R-:W-:Y:S02]  /*4000*/  LEA R218, R3, R217, 0x1 ;  /* 0x000000d903da7211 */ /* 0x000fe400078e08ff */
[----:B------:R-:W-:Y:S01]  /*4010*/  LEA R10, R5, R7, 0x3 ;  /* 0x00000007050a7211 */ /* 0x000fe200078e18ff */
[----:B------:R-:W-:Y:S01]  /*4020*/  UIADD3 UR24, UR24, -0x2, URZ ;  /* 0xfffffffe18187890 */ /* 0x000fe2000fffe03f */
[----:B------:R-:W0:Y:S01]  /*4030*/  LDGDEPBAR ;  /* 0x00000000000079af */ /* 0x000e220000000000 */
[----:B------:R-:W-:-:S02]  /*4040*/  IMAD R219, R2, 0x2, R218 ;  /* 0x0000000202db7824 */ /* 0x000fc400078e02da */
[----:B------:R-:W-:Y:S01]  /*4050*/  @P1 IMAD.HI.U32 R7, R10, c[0x0][0x2c8], RZ ;  /* 0x0000b2000a071a27 */ /* 0x000fe200078e00ff */
[----:B------:R-:W-:Y:S03]  /*4060*/  STL [R1+0x2c], R10 ;  /* 0x00002c0a01007387 */ /* 0x000fe60000100800 */
[----:B------:R-:W-:Y:S01]  /*4070*/  IMAD.MOV.U32 R5, RZ, RZ, R10 ;  /* 0x000000ffff057224 */ /* 0x000fe200078e000a */
[----:B------:R-:W-:Y:S01]  /*4080*/  @P0 SHF.R.U32.HI R5, RZ, c[0x0][0x2cc], R7 ;  /* 0x0000b300ff050a19 */ /* 0x000fe20000011607 */
[----:B------:R-:W-:Y:S04]  /*4090*/  LDSM.16.MT88.4 R108, [R219+0x9100] ;  /* 0x00910000db6c783b */ /* 0x000fe80000004200 */
[----:B------:R-:W1:Y:S04]  /*40a0*/  SHFL.IDX PT, R8, R5, RZ, 0x1c1f ;  /* 0x001c1fff05087589 */ /* 0x000e6800000e0000 */
[----:B------:R2:W3:Y:S04]  /*40b0*/  SHFL.IDX PT, R7, R5, 0x1, 0x1c1f ;  /* 0x003c1f0005077f89 */ /* 0x0004e800000e0000 */
[----:B------:R-:W-:Y:S04]  /*40c0*/  LDSM.16.MT88.4 R104, [R219+0x3900] ;  /* 0x00390000db68783b */ /* 0x000fe80000004200 */
[----:B------:R-:W-:Y:S01]  /*40d0*/  LDSM.16.MT88.4 R96, [R218+0x6900] ;  /* 0x00690000da60783b */ /* 0x000fe20000004200 */
[----:B--2---:R-:W-:Y:S01]  /*40e0*/  IMAD.IADD R5, R0, 0x1, -R6 ;  /* 0x0000000100057824 */ /* 0x004fe200078e0a06 */
[----:B------:R-:W-:-:S03]  /*40f0*/  MOV R0, UR16 ;  /* 0x0000001000007c02 */ /* 0x000fc60008000f00 */
[----:B------:R-:W-:-:S05]  /*4100*/  IMAD.SHL.U32 R9, R5, 0x2, RZ ;  /* 0x0000000205097824 */ /* 0x000fca00078e00ff */
[C---:B------:R-:W-:Y:S01]  /*4110*/  IADD3 R0, -R9.reuse, 0x1, R0 ;  /* 0x0000000109007810 */ /* 0x040fe20007ffe100 */
[----:B------:R2:W-:Y:S01]  /*4120*/  STL [R1+0x30], R9 ;  /* 0x0000300901007387 */ /* 0x0005e20000100800 */
[----:B------:R-:W-:Y:S02]  /*4130*/  IADD3 R6, -R9, UR16, RZ ;  /* 0x0000001009067c10 */ /* 0x000fe4000fffe1ff */
[----:B------:R-:W-:-:S05]  /*4140*/  IADD3 R0, R0, -UR13, RZ ;  /* 0x8000000d00007c10 */ /* 0x000fca000fffe0ff */
[C---:B-1----:R-:W-:Y:S01]  /*4150*/  IMAD.IADD R5, R0.reuse, 0x1, R8 ;  /* 0x0000000100057824 */ /* 0x042fe200078e0208 */
[----:B---3--:R-:W-:-:S04]  /*4160*/  IADD3 R0, R0, R7, RZ ;  /* 0x0000000700007210 */ /* 0x008fc80007ffe0ff */
[C---:B------:R-:W-:Y:S02]  /*4170*/  IMNMX R5, R6.reuse, R5, PT ;  /* 0x0000000506057217 */ /* 0x040fe40003800200 */
[----:B------:R-:W-:Y:S02]  /*4180*/  IMNMX R0, R6, R0, PT ;  /* 0x0000000006007217 */ /* 0x000fe40003800200 */
[C---:B------:R-:W-:Y:S02]  /*4190*/  ISETP.GT.AND P0, PT, R5.reuse, 0x8, PT ;  /* 0x000000080500780c */ /* 0x040fe40003f04270 */
[C---:B------:R-:W-:Y:S02]  /*41a0*/  ISETP.GT.AND P6, PT, R5.reuse, RZ, PT ;  /* 0x000000ff0500720c */ /* 0x040fe40003fc4270 */
[----:B------:R-:W-:Y:S02]  /*41b0*/  ISETP.GT.AND P1, PT, R5, 0x1, PT ;  /* 0x000000010500780c */ /* 0x000fe40003f24270 */
[----:B------:R-:W-:-:S02]  /*41c0*/  FSEL R10, R80, -INF , P0 ;  /* 0xff800000500a7808 */ /* 0x000fc40000000000 */
[----:B------:R-:W-:Y:S02]  /*41d0*/  FSEL R8, R84, -INF , P6 ;  /* 0xff80000054087808 */ /* 0x000fe40003000000 */
[----:B--2---:R-:W-:Y:S02]  /*41e0*/  FSEL R9, R85, -INF , P1 ;  /* 0xff80000055097808 */ /* 0x004fe40000800000 */
[----:B------:R-:W-:Y:S02]  /*41f0*/  ISETP.GT.AND P0, PT, R0, 0x1, PT ;  /* 0x000000010000780c */ /* 0x000fe40003f04270 */
[----:B------:R-:W-:Y:S02]  /*4200*/  ISETP.GT.AND P6, PT, R5, 0x9, PT ;  /* 0x000000090500780c */ /* 0x000fe40003fc4270 */
[----:B------:R-:W-:Y:S02]  /*4210*/  FSEL R14, R87, -INF , P0 ;  /* 0xff800000570e7808 */ /* 0x000fe40000000000 */
[----:B------:R-:W-:-:S02]  /*4220*/  FMNMX.FTZ R6, R8, R9, !PT ;  /* 0x0000000908067209 */ /* 0x000fc40007810000 */
[C---:B------:R-:W-:Y:S02]  /*4230*/  ISETP.GT.AND P1, PT, R0.reuse, RZ, PT ;  /* 0x000000ff0000720c */ /* 0x040fe40003f24270 */
[----:B------:R-:W-:Y:S02]  /*4240*/  ISETP.GT.AND P0, PT, R0, 0x8, PT ;  /* 0x000000080000780c */ /* 0x000fe40003f04270 */
[----:B------:R-:W-:Y:S02]  /*4250*/  FSEL R11, R81, -INF , P6 ;  /* 0xff800000510b7808 */ /* 0x000fe40003000000 */
[----:B------:R-:W-:Y:S02]  /*4260*/  ISETP.GT.AND P6, PT, R5, 0x10, PT ;  /* 0x000000100500780c */ /* 0x000fe40003fc4270 */
[----:B------:R-:W-:Y:S02]  /*4270*/  FMNMX.FTZ R6, R10, R6, !PT ;  /* 0x000000060a067209 */ /* 0x000fe40007810000 */
[----:B------:R-:W-:-:S02]  /*4280*/  FSEL R13, R86, -INF , P1 ;  /* 0xff800000560d7808 */ /* 0x000fc40000800000 */
[----:B------:R-:W-:Y:S02]  /*4290*/  FSEL R15, R82, -INF , P0 ;  /* 0xff800000520f7808 */ /* 0x000fe40000000000 */
[C---:B------:R-:W-:Y:S02]  /*42a0*/  ISETP.GT.AND P1, PT, R5.reuse, 0x11, PT ;  /* 0x000000110500780c */ /* 0x040fe40003f24270 */
[----:B------:R-:W-:Y:S02]  /*42b0*/  ISETP.GT.AND P0, PT, R5, 0x19, PT ;  /* 0x000000190500780c */ /* 0x000fe40003f04270 */
[----:B------:R-:W-:Y:S02]  /*42c0*/  FSEL R32, R76, -INF , P6 ;  /* 0xff8000004c207808 */ /* 0x000fe40003000000 */
[----:B------:R-:W-:Y:S02]  /*42d0*/  FMNMX.FTZ R6, R11, R6, !PT ;  /* 0x000000060b067209 */ /* 0x000fe40007810000 */
[----:B------:R-:W-:-:S02]  /*42e0*/  FSEL R33, R77, -INF , P1 ;  /* 0xff8000004d217808 */ /* 0x000fc40000800000 */
[----:B------:R-:W-:Y:S02]  /*42f0*/  FSEL R35, R73, -INF , P0 ;  /* 0xff80000049237808 */ /* 0x000fe40000000000 */
[C---:B------:R-:W-:Y:S02]  /*4300*/  ISETP.GT.AND P1, PT, R0.reuse, 0x9, PT ;  /* 0x000000090000780c */ /* 0x040fe40003f24270 */
[----:B------:R-:W-:Y:S02]  /*4310*/  ISETP.GT.AND P0, PT, R0, 0x11, PT ;  /* 0x000000110000780c */ /* 0x000fe40003f04270 */
[----:B------:R-:W-:Y:S02]  /*4320*/  ISETP.GT.AND P6, PT, R5, 0x18, PT ;  /* 0x000000180500780c */ /* 0x000fe40003fc4270 */
[----:B------:R-:W-:Y:S02]  /*4330*/  FMNMX.FTZ R6, R32, R6, !PT ;  /* 0x0000000620067209 */ /* 0x000fe40007810000 */
[----:B------:R-:W-:-:S02]  /*4340*/  FSEL R24, R83, -INF , P1 ;  /* 0xff80000053187808 */ /* 0x000fc40000800000 */
[----:B------:R-:W-:Y:S01]  /*4350*/  FSEL R37, R79, -INF , P0 ;  /* 0xff8000004f257808 */ /* 0x000fe20000000000 */
[----:B------:R-:W-:Y:S01]  /*4360*/  LDSM.16.MT88.4 R80, [R218+0x3900] ;  /* 0x00390000da50783b */ /* 0x000fe20000004200 */
[----:B------:R-:W-:Y:S02]  /*4370*/  FSEL R34, R72, -INF , P6 ;  /* 0xff80000048227808 */ /* 0x000fe40003000000 */
[C---:B------:R-:W-:Y:S02]  /*4380*/  ISETP.GT.AND P1, PT, R0.reuse, 0x10, PT ;  /* 0x000000100000780c */ /* 0x040fe40003f24270 */
[----:B------:R-:W-:Y:S02]  /*4390*/  ISETP.GT.AND P0, PT, R0, 0x18, PT ;  /* 0x000000180000780c */ /* 0x000fe40003f04270 */
[----:B------:R-:W-:Y:S02]  /*43a0*/  FMNMX.FTZ R6, R33, R6, !PT ;  /* 0x0000000621067209 */ /* 0x000fe40007810000 */
[----:B------:R-:W-:-:S02]  /*43b0*/  ISETP.GT.AND P6, PT, R5, 0x20, PT ;  /* 0x000000200500780c */ /* 0x000fc40003fc4270 */
[----:B------:R-:W-:Y:S02]  /*43c0*/  FSEL R36, R78, -INF , P1 ;  /* 0xff8000004e247808 */ /* 0x000fe40000800000 */
[----:B------:R-:W-:Y:S02]  /*43d0*/  FSEL R38, R74, -INF , P0 ;  /* 0xff8000004a267808 */ /* 0x000fe40000000000 */
[----:B------:R-:W-:Y:S02]  /*43e0*/  FMNMX.FTZ R6, R34, R6, !PT ;  /* 0x0000000622067209 */ /* 0x000fe40007810000 */
[----:B------:R-:W-:Y:S02]  /*43f0*/  ISETP.GT.AND P1, PT, R5, 0x21, PT ;  /* 0x000000210500780c */ /* 0x000fe40003f24270 */
[----:B------:R-:W-:Y:S02]  /*4400*/  ISETP.GT.AND P0, PT, R0, 0x21, PT ;  /* 0x000000210000780c */ /* 0x000fe40003f04270 */
[----:B------:R-:W-:-:S02]  /*4410*/  FSEL R119, R68, -INF , P6 ;  /* 0xff80000044777808 */ /* 0x000fc40003000000 */
[C---:B------:R-:W-:Y:S02]  /*4420*/  ISETP.GT.AND P6, PT, R0.reuse, 0x19, PT ;  /* 0x000000190000780c */ /* 0x040fe40003fc4270 */
[----:B------:R-:W-:Y:S02]  /*4430*/  FMNMX.FTZ R7, R13, R14, !PT ;  /* 0x0000000e0d077209 */ /* 0x000fe40007810000 */
[----:B------:R-:W-:Y:S02]  /*4440*/  FMNMX.FTZ R6, R35, R6, !PT ;  /* 0x0000000623067209 */ /* 0x000fe40007810000 */
[----:B------:R-:W-:Y:S02]  /*4450*/  FSEL R118, R69, -INF , P1 ;  /* 0xff80000045767808 */ /* 0x000fe40000800000 */
[----:B------:R-:W-:Y:S02]  /*4460*/  FSEL R123, R71, -INF , P0 ;  /* 0xff800000477b7808 */ /* 0x000fe40000000000 */
[----:B------:R-:W-:-:S02]  /*4470*/  ISETP.GT.AND P1, PT, R0, 0x20, PT ;  /* 0x000000200000780c */ /* 0x000fc40003f24270 */
[----:B------:R-:W-:Y:S02]  /*4480*/  ISETP.GT.AND P0, PT, R5, 0x29, PT ;  /* 0x000000290500780c */ /* 0x000fe40003f04270 */
[----:B------:R-:W-:Y:S02]  /*4490*/  FSEL R64, R75, -INF , P6 ;  /* 0xff8000004b407808 */ /* 0x000fe40003000000 */
[----:B------:R-:W-:Y:S02]  /*44a0*/  ISETP.GT.AND P6, PT, R5, 0x28, PT ;  /* 0x000000280500780c */ /* 0x000fe40003fc4270 */
[----:B------:R-:W-:Y:S02]  /*44b0*/  FMNMX.FTZ R7, R15, R7, !PT ;  /* 0x000000070f077209 */ /* 0x000fe40007810000 */
[----:B------:R-:W-:Y:S02]  /*44c0*/  FMNMX.FTZ R6, R119, R6, !PT ;  /* 0x0000000677067209 */ /* 0x000fe40007810000 */
[----:B------:R-:W-:-:S02]  /*44d0*/  FSEL R120, R70, -INF , P1 ;  /* 0xff80000046787808 */ /* 0x000fc40000800000 */
[----:B------:R-:W-:Y:S01]  /*44e0*/  FSEL R117, R53, -INF , P0 ;  /* 0xff80000035757808 */ /* 0x000fe20000000000 */
[----:B------:R-:W-:Y:S01]  /*44f0*/  LDSM.16.MT88.4 R68, [R218+0x3100] ;  /* 0x00310000da44783b */ /* 0x000fe20000004200 */
[C---:B------:R-:W-:Y:S02]  /*4500*/  ISETP.GT.AND P1, PT, R0.reuse, 0x28, PT ;  /* 0x000000280000780c */ /* 0x040fe40003f24270 */
[----:B------:R-:W-:Y:S02]  /*4510*/  ISETP.GT.AND P0, PT, R0, 0x29, PT ;  /* 0x000000290000780c */ /* 0x000fe40003f04270 */
[----:B------:R-:W-:Y:S02]  /*4520*/  FSEL R116, R52, -INF , P6 ;  /* 0xff80000034747808 */ /* 0x000fe40003000000 */
[----:B------:R-:W-:Y:S02]  /*4530*/  FMNMX.FTZ R7, R24, R7, !PT ;  /* 0x0000000718077209 */ /* 0x000fe40007810000 */
[----:B------:R-:W-:-:S02]  /*4540*/  FMNMX.FTZ R6, R118, R6, !PT ;  /* 0x0000000676067209 */ /* 0x000fc40007810000 */
[----:B------:R-:W-:Y:S02]  /*4550*/  FSEL R122, R54, -INF , P1 ;  /* 0xff800000367a7808 */ /* 0x000fe40000800000 */
[----:B------:R-:W-:Y:S02]  /*4560*/  FSEL R121, R55, -INF , P0 ;  /* 0xff80000037797808 */ /* 0x000fe40000000000 */
[C---:B------:R-:W-:Y:S02]  /*4570*/  ISETP.GT.AND P6, PT, R5.reuse, 0x30, PT ;  /* 0x000000300500780c */ /* 0x040fe40003fc4270 */
[----:B------:R-:W-:Y:S02]  /*4580*/  ISETP.GT.AND P0, PT, R5, 0x31, PT ;  /* 0x000000310500780c */ /* 0x000fe40003f04270 */
[----:B------:R-:W-:Y:S02]  /*4590*/  ISETP.GT.AND P1, PT, R0, 0x30, PT ;  /* 0x000000300000780c */ /* 0x000fe40003f24270 */
[----:B------:R-:W-:-:S02]  /*45a0*/  FMNMX.FTZ R7, R36, R7, !PT ;  /* 0x0000000724077209 */ /* 0x000fc40007810000 */
[----:B------:R-:W-:Y:S02]  /*45b0*/  FMNMX.FTZ R6, R116, R6, !PT ;  /* 0x0000000674067209 */ /* 0x000fe40007810000 */
[----:B------:R-:W-:Y:S02]  /*45c0*/  FSEL R193, R16, -INF , P6 ;  /* 0xff80000010c17808 */ /* 0x000fe40003000000 */
[----:B------:R-:W-:Y:S02]  /*45d0*/  FSEL R192, R17, -INF , P0 ;  /* 0xff80000011c07808 */ /* 0x000fe40000000000 */
[----:B------:R-:W-:Y:S02]  /*45e0*/  FSEL R195, R18, -INF , P1 ;  /* 0xff80000012c37808 */ /* 0x000fe40000800000 */
[----:B------:R-:W-:Y:S02]  /*45f0*/  FMNMX.FTZ R7, R37, R7, !PT ;  /* 0x0000000725077209 */ /* 0x000fe40007810000 */
[----:B------:R-:W-:-:S02]  /*4600*/  FMNMX.FTZ R6, R117, R6, !PT ;  /* 0x0000000675067209 */ /* 0x000fc40007810000 */
[----:B------:R-:W-:Y:S02]  /*4610*/  ISETP.GT.AND P0, PT, R0, 0x31, PT ;  /* 0x000000310000780c */ /* 0x000fe40003f04270 */
[----:B------:R-:W-:Y:S02]  /*4620*/  ISETP.GT.AND P1, PT, R5, 0x38, PT ;  /* 0x000000380500780c */ /* 0x000fe40003f24270 */
[----:B------:R-:W-:Y:S02]  /*4630*/  FMNMX.FTZ R7, R38, R7, !PT ;  /* 0x0000000726077209 */ /* 0x000fe40007810000 */
[----:B------:R-:W-:Y:S02]  /*4640*/  FMNMX.FTZ R6, R193, R6, !PT ;  /* 0x00000006c1067209 */ /* 0x000fe40007810000 */
[----:B------:R-:W-:Y:S02]  /*4650*/  FSEL R197, R19, -INF , P0 ;  /* 0xff80000013c57808 */ /* 0x000fe40000000000 */
[----:B------:R-:W-:Y:S01]  /*4660*/  FSEL R175, R48, -INF , P1 ;  /* 0xff80000030af7808 */ /* 0x000fe20000800000 */
[----:B------:R-:W-:Y:S01]  /*4670*/  LDSM.16.MT88.4 R16, [R217+0x100] ;  /* 0x00010000d910783b */ /* 0x000fe20000004200 */
[----:B------:R-:W-:-:S02]  /*4680*/  ISETP.GT.AND P0, PT, R5, 0x39, PT ;  /* 0x000000390500780c */ /* 0x000fc40003f04270 */
[----:B------:R-:W-:Y:S02]  /*4690*/  ISETP.GT.AND P1, PT, R0, 0x38, PT ;  /* 0x000000380000780c */ /* 0x000fe40003f24270 */
[----:B------:R-:W-:Y:S02]  /*46a0*/  FMNMX.FTZ R7, R64, R7, !PT ;  /* 0x0000000740077209 */ /* 0x000fe40007810000 */
[----:B------:R-:W-:Y:S02]  /*46b0*/  FMNMX.FTZ R6, R192, R6, !PT ;  /* 0x00000006c0067209 */ /* 0x000fe40007810000 */
[----:B------:R-:W-:Y:S02]  /*46c0*/  FSEL R174, R49, -INF , P0 ;  /* 0xff80000031ae7808 */ /* 0x000fe40000000000 */
[----:B------:R-:W-:Y:S02]  /*46d0*/  FSEL R194, R50, -INF , P1 ;  /* 0xff80000032c27808 */ /* 0x000fe40000800000 */
[----:B------:R-:W-:-:S02]  /*46e0*/  ISETP.GT.AND P0, PT, R0, 0x39, PT ;  /* 0x000000390000780c */ /* 0x000fc40003f04270 */
        /* <DEDUP_REMOVED lines=12> */
[----:B------:R-:W-:-:S02]  /*47b0*/  FMNMX.FTZ R7, R122, R7, !PT ;  /* 0x000000077a077209 */ /* 0x000fc40007810000 */
[----:B------:R-:W-:Y:S02]  /*47c0*/  FMNMX.FTZ R6, R204, R6, !PT ;  /* 0x00000006cc067209 */ /* 0x000fe40007810000 */
[C---:B------:R-:W-:Y:S02]  /*47d0*/  ISETP.GT.AND P1, PT, R5.reuse, 0x50, PT ;  /* 0x000000500500780c */ /* 0x040fe40003f24270 */
[----:B------:R-:W-:Y:S02]  /*47e0*/  ISETP.GT.AND P0, PT, R5, 0x49, PT ;  /* 0x000000490500780c */ /* 0x000fe40003f04270 */
        /* <DEDUP_REMOVED lines=9> */
[C---:B------:R-:W-:Y:S02]  /*4880*/  ISETP.GT.AND P6, PT, R5.reuse, 0x58, PT ;  /* 0x000000580500780c */ /* 0x040fe40003fc4270 */
[----:B------:R-:W-:Y:S02]  /*4890*/  ISETP.GT.AND P1, PT, R5, 0x59, PT ;  /* 0x000000590500780c */ /* 0x000fe40003f24270 */
[----:B------:R-:W-:Y:S02]  /*48a0*/  FMNMX.FTZ R7, R197, R7, !PT ;  /* 0x00000007c5077209 */ /* 0x000fe40007810000 */
[----:B------:R-:W-:Y:S02]  /*48b0*/  FMNMX.FTZ R5, R205, R6, !PT ;  /* 0x00000006cd057209 */ /* 0x000fe40007810000 */
[----:B------:R-:W-:Y:S02]  /*48c0*/  FSEL R206, R21, -INF , P0 ;  /* 0xff80000015ce7808 */ /* 0x000fe40000000000 */
[----:B------:R-:W-:-:S02]  /*48d0*/  FMNMX.FTZ R7, R194, R7, !PT ;  /* 0x00000007c2077209 */ /* 0x000fc40007810000 */
[----:B------:R-:W-:Y:S02]  /*48e0*/  FMNMX.FTZ R173, R215, R5, !PT ;  /* 0x00000005d7ad7209 */ /* 0x000fe40007810000 */
[----:B------:R-:W-:Y:S02]  /*48f0*/  ISETP.GT.AND P0, PT, R0, 0x41, PT ;  /* 0x000000410000780c */ /* 0x000fe40003f04270 */
[----:B------:R-:W-:Y:S02]  /*4900*/  FSEL R213, R40, -INF , P6 ;  /* 0xff80000028d57808 */ /* 0x000fe40003000000 */
[----:B------:R-:W-:Y:S02]  /*4910*/  FMNMX.FTZ R6, R196, R7, !PT ;  /* 0x00000007c4067209 */ /* 0x000fe40007810000 */
[----:B------:R-:W-:Y:S02]  /*4920*/  FMNMX.FTZ R173, R206, R173, !PT ;  /* 0x000000adcead7209 */ /* 0x000fe40007810000 */
[----:B------:R-:W-:-:S02]  /*4930*/  FSEL R201, R31, -INF , P0 ;  /* 0xff8000001fc97808 */ /* 0x000fc40000000000 */
[C---:B------:R-:W-:Y:S01]  /*4940*/  ISETP.GT.AND P0, PT, R0.reuse, 0x48, PT ;  /* 0x000000480000780c */ /* 0x040fe20003f04270 */
[----:B------:R-:W-:Y:S01]  /*4950*/  LDSM.16.MT88.4 R28, [R219+0x100] ;  /* 0x00010000db1c783b */ /* 0x000fe20000004200 */
        /* <DEDUP_REMOVED lines=9> */
[----:B------:R-:W1:Y:S01]  /*49f0*/  SHFL.BFLY PT, R6, R173, 0x2, 0x1f ;  /* 0x0c401f00ad067f89 */ /* 0x000e6200000e0000 */
[----:B------:R-:W-:Y:S02]  /*4a00*/  FMNMX.FTZ R5, R200, R5, !PT ;  /* 0x00000005c8057209 */ /* 0x000fe40007810000 */
[----:B------:R-:W-:Y:S01]  /*4a10*/  ISETP.GT.AND P0, PT, R0, 0x51, PT ;  /* 0x000000510000780c */ /* 0x000fe20003f04270 */
[----:B------:R-:W-:Y:S01]  /*4a20*/  LDSM.16.MT88.4 R44, [R220+0x900] ;  /* 0x00090000dc2c783b */ /* 0x000fe20000004200 */
[----:B------:R-:W-:-:S02]  /*4a30*/  FSEL R211, R22, -INF , P1 ;  /* 0xff80000016d37808 */ /* 0x000fc40000800000 */
[----:B------:R-:W-:Y:S02]  /*4a40*/  FMNMX.FTZ R5, R198, R5, !PT ;  /* 0x00000005c6057209 */ /* 0x000fe40007810000 */
[----:B------:R-:W-:Y:S02]  /*4a50*/  FSEL R190, R23, -INF , P0 ;  /* 0xff80000017be7808 */ /* 0x000fe40000000000 */
[C---:B------:R-:W-:Y:S01]  /*4a60*/  ISETP.GT.AND P1, PT, R0.reuse, 0x58, PT ;  /* 0x000000580000780c */ /* 0x040fe20003f24270 */
[----:B------:R-:W-:Y:S01]  /*4a70*/  LDSM.16.MT88.4 R20, [R218+0x100] ;  /* 0x00010000da14783b */ /* 0x000fe20000004200 */
[----:B------:R-:W-:Y:S02]  /*4a80*/  FMNMX.FTZ R5, R211, R5, !PT ;  /* 0x00000005d3057209 */ /* 0x000fe40007810000 */
[----:B------:R-:W-:Y:S02]  /*4a90*/  ISETP.GT.AND P0, PT, R0, 0x59, PT ;  /* 0x000000590000780c */ /* 0x000fe40003f04270 */
[----:B------:R-:W-:-:S02]  /*4aa0*/  FSEL R207, R42, -INF , P1 ;  /* 0xff8000002acf7808 */ /* 0x000fc40000800000 */
[----:B------:R-:W-:Y:S02]  /*4ab0*/  FMNMX.FTZ R0, R190, R5, !PT ;  /* 0x00000005be007209 */ /* 0x000fe40007810000 */
[----:B------:R-:W-:Y:S02]  /*4ac0*/  FSEL R185, R43, -INF , P0 ;  /* 0xff8000002bb97808 */ /* 0x000fe40000000000 */
        /* <DEDUP_REMOVED lines=20> */
[----:B------:R1:W2:Y:S01]  /*4c10*/  MUFU.EX2 R210, R0 ;  /* 0x0000000000d27308 */ /* 0x0002a20000000800 */
[----:B---3--:R-:W-:-:S07]  /*4c20*/  FFMA.FTZ R2, R33, c[0x0][0x2d0], -R12 ;  /* 0x0000b40021027a23 */ /* 0x008fce000001080c */
[----:B------:R3:W-:Y:S01]  /*4c30*/  MUFU.EX2 R184, R5 ;  /* 0x0000000500b87308 */ /* 0x0007e20000000800 */
[----:B-1----:R-:W-:-:S07]  /*4c40*/  FMUL.FTZ R0, R172, c[0x0][0x2d0] ;  /* 0x0000b400ac007a20 */ /* 0x002fce0000410000 */
[----:B------:R1:W-:Y:S01]  /*4c50*/  MUFU.EX2 R191, R2 ;  /* 0x0000000200bf7308 */ /* 0x0003e20000000800 */
[----:B--2---:R-:W-:Y:S02]  /*4c60*/  F2FP.BF16.PACK_AB R8, R210, R221 ;  /* 0x000000ddd208723e */ /* 0x004fe400000010ff */
[----:B------:R-:W-:Y:S01]  /*4c70*/  FSEL R0, R0, RZ, P0 ;  /* 0x000000ff00007208 */ /* 0x000fe20000000000 */
[----:B---3--:R-:W-:-:S04]  /*4c80*/  FFMA.FTZ R5, R11, c[0x0][0x2d0], -R12 ;  /* 0x0000b4000b057a23 */ /* 0x008fc8000001080c */
[--C-:B------:R-:W-:Y:S01]  /*4c90*/  FFMA.FTZ R3, R15, c[0x0][0x2d0], -R0.reuse ;  /* 0x0000b4000f037a23 */ /* 0x100fe20000010800 */
[----:B------:R2:W3:Y:S01]  /*4ca0*/  MUFU.EX2 R25, R5 ;  /* 0x0000000500197308 */ /* 0x0004e20000000800 */
[----:B------:R-:W-:Y:S02]  /*4cb0*/  FFMA.FTZ R4, R14, c[0x0][0x2d0], -R0 ;  /* 0x0000b4000e047a23 */ /* 0x000fe40000010800 */
[----:B-1----:R-:W-:-:S05]  /*4cc0*/  FFMA.FTZ R2, R34, c[0x0][0x2d0], -R12 ;  /* 0x0000b40022027a23 */ /* 0x002fca000001080c */
[----:B------:R1:W-:Y:S01]  /*4cd0*/  MUFU.EX2 R189, R3 ;  /* 0x0000000300bd7308 */ /* 0x0003e20000000800 */
[----:B--2---:R-:W-:-:S07]  /*4ce0*/  FFMA.FTZ R5, R13, c[0x0][0x2d0], -R0 ;  /* 0x0000b4000d057a23 */ /* 0x004fce0000010800 */
[----:B------:R-:W-:Y:S01]  /*4cf0*/  MUFU.EX2 R209, R4 ;  /* 0x0000000400d17308 */ /* 0x000fe20000000800 */
[----:B---3--:R-:W-:-:S05]  /*4d00*/  IMAD.MOV.U32 R14, RZ, RZ, R25 ;  /* 0x000000ffff0e7224 */ /* 0x008fca00078e0019 */
[----:B------:R-:W-:Y:S01]  /*4d10*/  F2FP.BF16.PACK_AB R10, R14, R184 ;  /* 0x000000b80e0a723e */ /* 0x000fe200000010ff */
[----:B-1----:R-:W-:Y:S01]  /*4d20*/  FFMA.FTZ R3, R24, c[0x0][0x2d0], -R0 ;  /* 0x0000b40018037a23 */ /* 0x002fe20000010800 */
[----:B------:R1:W2:Y:S01]  /*4d30*/  MUFU.EX2 R188, R5 ;  /* 0x0000000500bc7308 */ /* 0x0002a20000000800 */
[----:B------:R-:W3:Y:S07]  /*4d40*/  LDSM.16.MT88.4 R24, [R220+0x100] ;  /* 0x00010000dc18783b */ /* 0x000eee0000004200 */
[----:B------:R4:W-:Y:S01]  /*4d50*/  MUFU.EX2 R187, R2 ;  /* 0x0000000200bb7308 */ /* 0x0009e20000000800 */
[----:B-1----:R-:W1:Y:S07]  /*4d60*/  LDSM.16.MT88.4 R4, [R217+0x3100] ;  /* 0x00310000d904783b */ /* 0x002e6e0000004200 */
[----:B------:R-:W3:Y:S01]  /*4d70*/  MUFU.EX2 R214, R3 ;  /* 0x0000000300d67308 */ /* 0x000ee20000000800 */
[----:B--2---:R-:W-:Y:S01]  /*4d80*/  F2FP.BF16.PACK_AB R9, R209, R188 ;  /* 0x000000bcd109723e */ /* 0x004fe200000010ff */
[----:B----4-:R-:W-:-:S06]  /*4d90*/  FFMA.FTZ R2, R35, c[0x0][0x2d0], -R12 ;  /* 0x0000b40023027a23 */ /* 0x010fcc000001080c */
[----:B------:R2:W-:Y:S01]  /*4da0*/  MUFU.EX2 R216, R2 ;  /* 0x0000000200d87308 */ /* 0x0005e20000000800 */
[----:B---3--:R-:W-:-:S07]  /*4db0*/  F2FP.BF16.PACK_AB R11, R214, R189 ;  /* 0x000000bdd60b723e */ /* 0x008fce00000010ff */
[----:B------:R-:W-:Y:S01]  /*4dc0*/  HMMA.16816.F32.BF16 R76, R8, R20, RZ ;  /* 0x00000014084c723c */ /* 0x000fe200000418ff */
[----:B--2---:R-:W-:-:S04]  /*4dd0*/  FFMA.FTZ R2, R36, c[0x0][0x2d0], -R0 ;  /* 0x0000b40024027a23 */ /* 0x004fc80000010800 */
[----:B------:R2:W-:Y:S03]  /*4de0*/  MUFU.EX2 R222, R2 ;  /* 0x0000000200de7308 */ /* 0x0005e60000000800 */
[C---:B------:R-:W-:Y:S08]  /*4df0*/  HMMA.16816.F32.BF16 R72, R8.reuse, R22, RZ ;  /* 0x000000160848723c */ /* 0x040ff000000418ff */
[----:B------:R-:W-:Y:S01]  /*4e00*/  HMMA.16816.F32.BF16 R60, R8, R24, RZ ;  /* 0x00000018083c723c */ /* 0x000fe200000418ff */
[----:B--2---:R-:W-:-:S07]  /*4e10*/  FFMA.FTZ R2, R37, c[0x0][0x2d0], -R0 ;  /* 0x0000b40025027a23 */ /* 0x004fce0000010800 */
[C---:B------:R-:W-:Y:S01]  /*4e20*/  HMMA.16816.F32.BF16 R52, R8.reuse, R26, RZ ;  /* 0x0000001a0834723c */ /* 0x040fe200000418ff */
[----:B------:R2:W3:Y:S07]  /*4e30*/  MUFU.EX2 R252, R2 ;  /* 0x0000000200fc7308 */ /* 0x0004ee0000000800 */
[C---:B------:R-:W-:Y:S08]  /*4e40*/  HMMA.16816.F32.BF16 R32, R8.reuse, R28, RZ ;  /* 0x0000001c0820723c */ /* 0x040ff000000418ff */
[----:B-1----:R-:W-:Y:S01]  /*4e50*/  HMMA.16816.F32.BF16 R24, R8, R4, RZ ;  /* 0x000000040818723c */ /* 0x002fe200000418ff */
[----:B--2---:R-:W-:-:S02]  /*4e60*/  FFMA.FTZ R2, R38, c[0x0][0x2d0], -R0 ;  /* 0x0000b40026027a23 */ /* 0x004fc40000010800 */
[----:B------:R-:W1:Y:S02]  /*4e70*/  LDSM.16.MT88.4 R36, [R217+0x3900] ;  /* 0x00390000d924783b */ /* 0x000e640000004200 */
[----:B------:R2:W-:Y:S03]  /*4e80*/  MUFU.EX2 R186, R2 ;  /* 0x0000000200ba7308 */ /* 0x0005e60000000800 */
[----:B------:R-:W-:Y:S01]  /*4e90*/  HMMA.16816.F32.BF16 R20, R8, R6, RZ ;  /* 0x000000060814723c */ /* 0x000fe200000418ff */
[----:B------:R-:W-:Y:S02]  /*4ea0*/  F2FP.BF16.PACK_AB R4, R191, R208 ;  /* 0x000000d0bf04723e */ /* 0x000fe400000010ff */
[----:B---3--:R-:W-:-:S04]  /*4eb0*/  F2FP.BF16.PACK_AB R5, R252, R222 ;  /* 0x000000defc05723e */ /* 0x008fc800000010ff */
[----:B------:R-:W-:Y:S01]  /*4ec0*/  F2FP.BF16.PACK_AB R6, R216, R187 ;  /* 0x000000bbd806723e */ /* 0x000fe200000010ff */
[----:B------:R-:W-:Y:S01]  /*4ed0*/  HMMA.16816.F32.BF16 R28, R8, R30, RZ ;  /* 0x0000001e081c723c */ /* 0x000fe200000418ff */
[----:B--2---:R-:W-:-:S07]  /*4ee0*/  FFMA.FTZ R2, R64, c[0x0][0x2d0], -R0 ;  /* 0x0000b40040027a23 */ /* 0x004fce0000010800 */
[C---:B------:R-:W-:Y:S01]  /*4ef0*/  HMMA.16816.F32.BF16 R88, R8.reuse, R16, RZ ;  /* 0x000000100858723c */ /* 0x040fe200000418ff */
[----:B------:R-:W2:Y:S01]  /*4f00*/  LDSM.16.MT88.4 R64, [R220+0x3100] ;  /* 0x00310000dc40783b */ /* 0x000ea20000004200 */
[----:B------:R-:W3:Y:S06]  /*4f10*/  MUFU.EX2 R13, R2 ;  /* 0x00000002000d7308 */ /* 0x000eec0000000800 */
[C---:B------:R-:W-:Y:S08]  /*4f20*/  HMMA.16816.F32.BF16 R84, R8.reuse, R18, RZ ;  /* 0x000000120854723c */ /* 0x040ff000000418ff */
[----:B------:R-:W-:Y:S01]  /*4f30*/  HMMA.16816.F32.BF16 R16, R8, R68, RZ ;  /* 0x000000440810723c */ /* 0x000fe200000418ff */
[----:B---3--:R-:W-:Y:S01]  /*4f40*/  F2FP.BF16.PACK_AB R7, R13, R186 ;  /* 0x000000ba0d07723e */ /* 0x008fe200000010ff */
[----:B------:R-:W-:-:S06]  /*4f50*/  FFMA.FTZ R2, R119, c[0x0][0x2d0], -R12 ;  /* 0x0000b40077027a23 */ /* 0x000fcc000001080c */
        /* <DEDUP_REMOVED lines=8> */
[----:B------:R-:W-:Y:S01]  /*4fe0*/  HMMA.16816.F32.BF16 R124, R4, R42, R28 ;  /* 0x0000002a047c723c */ /* 0x000fe2000004181c */
[----:B------:R-:W3:Y:S07]  /*4ff0*/  LDSM.16.MT88.4 R28, [R220+0x3900] ;  /* 0x00390000dc1c783b */ /* 0x000eee0000004200 */
[C---:B------:R-:W-:Y:S08]  /*5000*/  HMMA.16816.F32.BF16 R24, R8.reuse, R70, RZ ;  /* 0x000000460818723c */ /* 0x040ff000000418ff */
[----:B--2---:R-:W-:Y:S08]  /*5010*/  HMMA.16816.F32.BF16 R20, R8, R64, RZ ;  /* 0x000000400814723c */ /* 0x004ff000000418ff */
[C---:B------:R-:W-:Y:S01]  /*5020*/  HMMA.16816.F32.BF16 R160, R4.reuse, R40, R32 ;  /* 0x0000002804a0723c */ /* 0x040fe20000041820 */
[----:B------:R-:W2:Y:S04]  /*5030*/  LDSM.16.MT88.4 R32, [R217+0x6100] ;  /* 0x00610000d920783b */ /* 0x000ea80000004200 */
[----:B------:R-:W4:Y:S03]  /*5040*/  LDSM.16.MT88.4 R40, [R218+0x6100] ;  /* 0x00610000da28783b */ /* 0x000f260000004200 */
[C---:B------:R-:W-:Y:S08]  /*5050*/  HMMA.16816.F32.BF16 R180, R4.reuse, R48, R76 ;  /* 0x0000003004b4723c */ /* 0x040ff0000004184c */
[C---:B------:R-:W-:Y:S01]  /*5060*/  HMMA.16816.F32.BF16 R140, R4.reuse, R50, R72 ;  /* 0x00000032048c723c */ /* 0x040fe20000041848 */
[----:B------:R-:W2:Y:S07]  /*5070*/  LDSM.16.MT88.4 R48, [R219+0x6100] ;  /* 0x00610000db30783b */ /* 0x000eae0000004200 */
[----:B------:R-:W-:Y:S08]  /*5080*/  HMMA.16816.F32.BF16 R164, R4, R80, R16 ;  /* 0x0000005004a4723c */ /* 0x000ff00000041810 */
[----:B------:R-:W-:Y:S01]  /*5090*/  HMMA.16816.F32.BF16 R16, R8, R66, RZ ;  /* 0x000000420810723c */ /* 0x000fe200000418ff */
[----:B------:R-:W2:Y:S07]  /*50a0*/  LDSM.16.MT88.4 R64, [R220+0x9100] ;  /* 0x00910000dc40783b */ /* 0x000eae0000004200 */
[----:B------:R-:W-:Y:S08]  /*50b0*/  HMMA.16816.F32.BF16 R136, R4, R82, R24 ;  /* 0x000000520488723c */ /* 0x000ff00000041818 */
[----:B-1----:R-:W-:Y:S08]  /*50c0*/  HMMA.16816.F32.BF16 R76, R8, R38, RZ ;  /* 0x00000026084c723c */ /* 0x002ff000000418ff */
[----:B---3--:R-:W-:Y:S08]  /*50d0*/  HMMA.16816.F32.BF16 R148, R4, R28, R20 ;  /* 0x0000001c0494723c */ /* 0x008ff00000041814 */
[C---:B------:R-:W-:Y:S08]  /*50e0*/  HMMA.16816.F32.BF16 R24, R8.reuse, R44, RZ ;  /* 0x0000002c0818723c */ /* 0x040ff000000418ff */
[----:B------:R-:W-:Y:S08]  /*50f0*/  HMMA.16816.F32.BF16 R20, R8, R46, RZ ;  /* 0x0000002e0814723c */ /* 0x000ff000000418ff */
[----:B------:R-:W-:Y:S01]  /*5100*/  HMMA.16816.F32.BF16 R176, R4, R56, R88 ;  /* 0x0000003804b0723c */ /* 0x000fe20000041858 */
[----:B------:R-:W1:Y:S07]  /*5110*/  LDSM.16.MT88.4 R88, [R219+0x6900] ;  /* 0x00690000db58783b */ /* 0x000e6e0000004200 */
[----:B------:R-:W-:Y:S08]  /*5120*/  HMMA.16816.F32.BF16 R80, R8, R36, RZ ;  /* 0x000000240850723c */ /* 0x000ff000000418ff */
[----:B------:R-:W-:Y:S08]  /*5130*/  HMMA.16816.F32.BF16 R152, R4, R30, R16 ;  /* 0x0000001e0498723c */ /* 0x000ff00000041810 */
[C---:B--2---:R-:W-:Y:S08]  /*5140*/  HMMA.16816.F32.BF16 R72, R8.reuse, R32, RZ ;  /* 0x000000200848723c */ /* 0x044ff000000418ff */
[C---:B------:R-:W-:Y:S08]  /*5150*/  HMMA.16816.F32.BF16 R36, R8.reuse, R34, RZ ;  /* 0x000000220824723c */ /* 0x040ff000000418ff */
        /* <DEDUP_REMOVED lines=8> */
[----:B------:R-:W-:Y:S08]  /*51e0*/  HMMA.16816.F32.BF16 R64, R8, R110, RZ ;  /* 0x0000006e0840723c */ /* 0x000ff000000418ff */
[C---:B------:R-:W-:Y:S08]  /*51f0*/  HMMA.16816.F32.BF16 R108, R4.reuse, R106, R76 ;  /* 0x0000006a046c723c */ /* 0x040ff0000004184c */
[C---:B------:R-:W-:Y:S01]  /*5200*/  HMMA.16816.F32.BF16 R76, R4.reuse, R92, R24 ;  /* 0x0000005c044c723c */ /* 0x040fe20000041818 */
[----:B------:R-:W-:Y:S07]  /*5210*/  LDSM.16.MT88.4 R24, [R219+0x9900] ;  /* 0x00990000db18783b */ /* 0x000fee0000004200 */
[----:B------:R-:W-:Y:S01]  /*5220*/  HMMA.16816.F32.BF16 R92, R4, R94, R20 ;  /* 0x0000005e045c723c */ /* 0x000fe20000041814 */
[----:B------:R-:W2:Y:S07]  /*5230*/  LDSM.16.MT88.4 R20, [R217+0x9900] ;  /* 0x00990000d914783b */ /* 0x000eae0000004200 */
[C---:B------:R-:W-:Y:S08]  /*5240*/  HMMA.16816.F32.BF16 R68, R8.reuse, R60, RZ ;  /* 0x0000003c0844723c */ /* 0x040ff000000418ff */
[C---:B------:R-:W-:Y:S08]  /*5250*/  HMMA.16816.F32.BF16 R56, R8.reuse, R52, RZ ;  /* 0x000000340838723c */ /* 0x040ff000000418ff */
[C---:B------:R-:W-:Y:S08]  /*5260*/  HMMA.16816.F32.BF16 R60, R8.reuse, R62, RZ ;  /* 0x0000003e083c723c */ /* 0x040ff000000418ff */
[----:B------:R-:W-:Y:S01]  /*5270*/  HMMA.16816.F32.BF16 R52, R8, R54, RZ ;  /* 0x000000360834723c */ /* 0x000fe200000418ff */
[----:B------:R-:W3:Y:S07]  /*5280*/  LDSM.16.MT88.4 R8, [R220+0x9900] ;  /* 0x00990000dc08783b */ /* 0x000eee0000004200 */
[C---:B------:R-:W-:Y:S08]  /*5290*/  HMMA.16816.F32.BF16 R112, R4.reuse, R104, R80 ;  /* 0x000000680470723c */ /* 0x040ff00000041850 */
[C---:B------:R-:W-:Y:S08]  /*52a0*/  HMMA.16816.F32.BF16 R104, R4.reuse, R100, R72 ;  /* 0x000000640468723c */ /* 0x040ff00000041848 */
[C---:B-1----:R-:W-:Y:S01]  /*52b0*/  HMMA.16816.F32.BF16 R72, R4.reuse, R88, R16 ;  /* 0x000000580448723c */ /* 0x042fe20000041810 */
[----:B------:R-:W1:Y:S07]  /*52c0*/  LDSM.16.MT88.4 R16, [R218+0x9900] ;  /* 0x00990000da10783b */ /* 0x000e6e0000004200 */
[C---:B--2---:R-:W-:Y:S07]  /*52d0*/  HMMA.16816.F32.BF16 R60, R4.reuse, R22, R60 ;  /* 0x00000016043c723c */ /* 0x044fee000004183c */
[----:B------:R-:W-:Y:S01]  /*52e0*/  IMAD.MOV.U32 R22, RZ, RZ, R216 ;  /* 0x000000ffff167224 */ /* 0x000fe200078e00d8 */
[----:B------:R-:W-:Y:S01]  /*52f0*/  HMMA.16816.F32.BF16 R88, R4, R90, R40 ;  /* 0x0000005a0458723c */ /* 0x000fe20000041828 */
[----:B------:R2:W-:Y:S01]  /*5300*/  MUFU.EX2 R216, R2 ;  /* 0x0000000200d87308 */ /* 0x0005e20000000800 */
[----:B------:R-:W-:-:S06]  /*5310*/  IMAD.MOV.U32 R23, RZ, RZ, R222 ;  /* 0x000000ffff177224 */ /* 0x000fcc00078e00de */
[C---:B---3--:R-:W-:Y:S07]  /*5320*/  HMMA.16816.F32.BF16 R40, R4.reuse, R10, R44 ;  /* 0x0000000a0428723c */ /* 0x048fee000004182c */
[----:B------:R-:W-:Y:S01]  /*5330*/  IMAD.MOV.U32 R46, RZ, RZ, R189 ;  /* 0x000000ffff2e7224 */ /* 0x000fe200078e00bd */
[C---:B------:R-:W-:Y:S01]  /*5340*/  HMMA.16816.F32.BF16 R68, R4.reuse, R20, R68 ;  /* 0x000000140444723c */ /* 0x040fe20000041844 */
[--C-:B--2---:R-:W-:Y:S01]  /*5350*/  FFMA.FTZ R2, R118, c[0x0][0x2d0], -R12.reuse ;  /* 0x0000b40076027a23 */ /* 0x104fe2000001080c */
[----:B------:R-:W-:Y:S01]  /*5360*/  MOV R47, R209 ;  /* 0x000000d1002f7202 */ /* 0x000fe20000000f00 */
[----:B------:R-:W-:Y:S01]  /*5370*/  IMAD.MOV.U32 R45, RZ, RZ, R187 ;  /* 0x000000ffff2d7224 */ /* 0x000fe200078e00bb */
[----:B------:R-:W-:Y:S01]  /*5380*/  MOV R44, R186 ;  /* 0x000000ba002c7202 */ /* 0x000fe20000000f00 */
[----:B------:R2:W3:Y:S02]  /*5390*/  MUFU.EX2 R189, R2 ;  /* 0x0000000200bd7308 */ /* 0x0004e40000000800 */
[----:B------:R-:W-:Y:S01]  /*53a0*/  MOV R20, R252 ;  /* 0x000000fc00147202 */ /* 0x000fe20000000f00 */
[C---:B------:R-:W-:Y:S01]  /*53b0*/  HMMA.16816.F32.BF16 R48, R4.reuse, R8, R48 ;  /* 0x000000080430723c */ /* 0x040fe20000041830 */
[----:B------:R-:W4:Y:S07]  /*53c0*/  LDSM.16.MT88.4 R8, [R217+0x1100] ;  /* 0x00110000d908783b */ /* 0x000f2e0000004200 */
[----:B-1----:R-:W-:Y:S01]  /*53d0*/  HMMA.16816.F32.BF16 R56, R4, R16, R56 ;  /* 0x000000100438723c */ /* 0x002fe20000041838 */
[----:B--2---:R-:W-:-:S07]  /*53e0*/  FFMA.FTZ R2, R116, c[0x0][0x2d0], -R12 ;  /* 0x0000b40074027a23 */ /* 0x004fce000001080c */
[C---:B------:R-:W-:Y:S01]  /*53f0*/  HMMA.16816.F32.BF16 R52, R4.reuse, R18, R52 ;  /* 0x000000120434723c */ /* 0x040fe20000041834 */
[----:B------:R1:W-:Y:S01]  /*5400*/  MUFU.EX2 R21, R2 ;  /* 0x0000000200157308 */ /* 0x0003e20000000800 */
[----:B------:R-:W2:Y:S06]  /*5410*/  LDSM.16.MT88.4 R16, [R218+0x1100] ;  /* 0x00110000da10783b */ /* 0x000eac0000004200 */
[C---:B------:R-:W-:Y:S08]  /*5420*/  HMMA.16816.F32.BF16 R100, R4.reuse, R102, R36 ;  /* 0x000000660464723c */ /* 0x040ff00000041824 */
[----:B------:R-:W-:Y:S01]  /*5430*/  HMMA.16816.F32.BF16 R80, R4, R96, R32 ;  /* 0x000000600450723c */ /* 0x000fe20000041820 */
[----:B-1----:R-:W-:-:S04]  /*5440*/  FFMA.FTZ R2, R117, c[0x0][0x2d0], -R12 ;  /* 0x0000b40075027a23 */ /* 0x002fc8000001080c */
[----:B------:R1:W1:Y:S03]  /*5450*/  MUFU.EX2 R209, R2 ;  /* 0x0000000200d17308 */ /* 0x0002660000000800 */
[C---:B------:R-:W-:Y:S08]  /*5460*/  HMMA.16816.F32.BF16 R96, R4.reuse, R98, R28 ;  /* 0x000000620460723c */ /* 0x040ff0000004181c */
[----:B------:R-:W-:Y:S01]  /*5470*/  HMMA.16816.F32.BF16 R36, R4, R24, R84 ;  /* 0x000000180424723c */ /* 0x000fe20000041854 */
[----:B-1----:R-:W-:-:S06]  /*5480*/  FFMA.FTZ R2, R120, c[0x0][0x2d0], -R0 ;  /* 0x0000b40078027a23 */ /* 0x002fcc0000010800 */
[----:B------:R-:W-:Y:S01]  /*5490*/  IMAD.MOV.U32 R87, RZ, RZ, R185 ;  /* 0x000000ffff577224 */ /* 0x000fe200078e00b9 */
[----:B------:R-:W-:Y:S01]  /*54a0*/  HMMA.16816.F32.BF16 R32, R4, R26, R64 ;  /* 0x0000001a0420723c */ /* 0x000fe20000041840 */
[----:B------:R1:W-:Y:S01]  /*54b0*/  MUFU.EX2 R222, R2 ;  /* 0x0000000200de7308 */ /* 0x0003e20000000800 */
[----:B------:R-:W-:-:S05]  /*54c0*/  IMAD.MOV.U32 R86, RZ, RZ, R184 ;  /* 0x000000ffff567224 */ /* 0x000fca00078e00b8 */
[----:B---3--:R-:W-:Y:S02]  /*54d0*/  F2FP.BF16.PACK_AB R4, R189, R216 ;  /* 0x000000d8bd04723e */ /* 0x008fe400000010ff */
[----:B------:R-:W-:Y:S01]  /*54e0*/  F2FP.BF16.PACK_AB R6, R209, R21 ;  /* 0x00000015d106723e */ /* 0x000fe200000010ff */
[----:B-1----:R-:W-:-:S04]  /*54f0*/  FFMA.FTZ R2, R123, c[0x0][0x2d0], -R0 ;  /* 0x0000b4007b027a23 */ /* 0x002fc80000010800 */
[----:B------:R1:W3:Y:S02]  /*5500*/  MUFU.EX2 R252, R2 ;  /* 0x0000000200fc7308 */ /* 0x0002e40000000800 */
[----:B-1----:R-:W-:Y:S01]  /*5510*/  FFMA.FTZ R2, R122, c[0x0][0x2d0], -R0 ;  /* 0x0000b4007a027a23 */ /* 0x002fe20000010800 */
[----:B---3--:R-:W-:-:S05]  /*5520*/  F2FP.BF16.PACK_AB R5, R252, R222 ;  /* 0x000000defc05723e */ /* 0x008fca00000010ff */
[----:B------:R1:W-:Y:S02]  /*5530*/  MUFU.EX2 R3, R2 ;  /* 0x0000000200037308 */ /* 0x0003e40000000800 */
[----:B-1----:R-:W-:-:S06]  /*5540*/  FFMA.FTZ R2, R121, c[0x0][0x2d0], -R0 ;  /* 0x0000b40079027a23 */ /* 0x002fcc0000010800 */
[----:B------:R-:W1:Y:S02]  /*5550*/  MUFU.EX2 R15, R2 ;  /* 0x00000002000f7308 */ /* 0x000e640000000800 */
[----:B-1----:R-:W-:Y:S01]  /*5560*/  F2FP.BF16.PACK_AB R7, R15, R3 ;  /* 0x000000030f07723e */ /* 0x002fe200000010ff */
[----:B------:R-:W-:Y:S01]  /*5570*/  FFMA.FTZ R2, R193, c[0x0][0x2d0], -R12 ;  /* 0x0000b400c1027a23 */ /* 0x000fe2000001080c */
[----:B------:R-:W-:-:S04]  /*5580*/  MOV R193, R222 ;  /* 0x000000de00c17202 */ /* 0x000fc80000000f00 */
[----:B------:R1:W-:Y:S01]  /*5590*/  MUFU.EX2 R222, R2 ;  /* 0x0000000200de7308 */ /* 0x0003e20000000800 */
[C---:B----4-:R-:W-:Y:S08]  /*55a0*/  HMMA.16816.F32.BF16 R176, R4.reuse, R8, R176 ;  /* 0x0000000804b0723c */ /* 0x050ff000000418b0 */
[----:B------:R-:W-:Y:S01]  /*55b0*/  HMMA.16816.F32.BF16 R24, R4, R10, R132 ;  /* 0x0000000a0418723c */ /* 0x000fe20000041884 */
[----:B------:R-:W3:Y:S01]  /*55c0*/  LDSM.16.MT88.4 R8, [R220+0x1100] ;  /* 0x00110000dc08783b */ /* 0x000ee20000004200 */
[----:B-1----:R-:W-:-:S06]  /*55d0*/  FFMA.FTZ R2, R192, c[0x0][0x2d0], -R12 ;  /* 0x0000b400c0027a23 */ /* 0x002fcc000001080c */
[C---:B--2---:R-:W-:Y:S01]  /*55e0*/  HMMA.16816.F32.BF16 R132, R4.reuse, R16, R180 ;  /* 0x000000100484723c */ /* 0x044fe200000418b4 */
[----:B------:R1:W-:Y:S07]  /*55f0*/  MUFU.EX2 R192, R2 ;  /* 0x0000000200c07308 */ /* 0x0003ee0000000800 */
[----:B------:R-:W-:Y:S01]  /*5600*/  HMMA.16816.F32.BF16 R28, R4, R18, R140 ;  /* 0x00000012041c723c */ /* 0x000fe2000004188c */
[----:B------:R-:W2:Y:S01]  /*5610*/  LDSM.16.MT88.4 R16, [R219+0x1100] ;  /* 0x00110000db10783b */ /* 0x000ea20000004200 */
[----:B-1----:R-:W-:-:S02]  /*5620*/  FFMA.FTZ R2, R175, c[0x0][0x2d0], -R12 ;  /* 0x0000b400af027a23 */ /* 0x002fc4000001080c */
[----:B------:R-:W-:Y:S02]  /*5630*/  IMAD.MOV.U32 R175, RZ, RZ, R13 ;  /* 0x000000ffffaf7224 */ /* 0x000fe400078e000d */
[----:B------:R1:W-:Y:S02]  /*5640*/  MUFU.EX2 R13, R2 ;  /* 0x00000002000d7308 */ /* 0x0003e40000000800 */
[----:B---3--:R-:W-:Y:S01]  /*5650*/  HMMA.16816.F32.BF16 R140, R4, R8, R168 ;  /* 0x00000008048c723c */ /* 0x008fe200000418a8 */
[----:B-1----:R-:W-:-:S07]  /*5660*/  FFMA.FTZ R2, R174, c[0x0][0x2d0], -R12 ;  /* 0x0000b400ae027a23 */ /* 0x002fce000001080c */
        /* <DEDUP_REMOVED lines=16> */
[----:B------:R-:W2:Y:S06]  /*5770*/  LDSM.16.MT88.4 R16, [R218+0x7100] ;  /* 0x00710000da10783b */ /* 0x000eac0000004200 */
[----:B------:R-:W-:Y:S01]  /*5780*/  MOV R111, R86 ;  /* 0x00000056006f7202 */ /* 0x000fe20000000f00 */
[----:B------:R-:W-:Y:S01]  /*5790*/  IMAD.MOV.U32 R110, RZ, RZ, R87 ;  /* 0x000000ffff6e7224 */ /* 0x000fe200078e0057 */
[----:B------:R-:W-:Y:S01]  /*57a0*/  MOV R108, R45 ;  /* 0x0000002d006c7202 */ /* 0x000fe20000000f00 */
        /* <DEDUP_REMOVED lines=9> */
[C---:B--2---:R-:W-:Y:S01]  /*5840*/  HMMA.16816.F32.BF16 R160, R4.reuse, R16, R80 ;  /* 0x0000001004a0723c */ /* 0x044fe20000041850 */
[----:B------:R-:W2:Y:S01]  /*5850*/  LDSM.16.MT88.4 R20, [R219+0x7100] ;  /* 0x00710000db14783b */ /* 0x000ea20000004200 */
[----:B------:R-:W-:Y:S01]  /*5860*/  IMAD.MOV.U32 R102, RZ, RZ, R3 ;  /* 0x000000ffff667224 */ /* 0x000fe200078e0003 */
[----:B------:R-:W-:Y:S01]  /*5870*/  MOV R3, R190 ;  /* 0x000000be00037202 */ /* 0x000fe20000000f00 */
[----:B------:R-:W-:Y:S02]  /*5880*/  IMAD.MOV.U32 R101, RZ, RZ, R191 ;  /* 0x000000ffff657224 */ /* 0x000fe400078e00bf */
[----:B------:R-:W-:Y:S02]  /*5890*/  IMAD.MOV.U32 R100, RZ, RZ, R189 ;  /* 0x000000ffff647224 */ /* 0x000fe400078e00bd */
[----:B------:R-:W-:Y:S01]  /*58a0*/  HMMA.16816.F32.BF16 R156, R4, R18, R96 ;  /* 0x00000012049c723c */ /* 0x000fe20000041860 */
[----:B------:R-:W3:Y:S01]  /*58b0*/  LDSM.16.MT88.4 R16, [R217+0xa100] ;  /* 0x00a10000d910783b */ /* 0x000ee20000004200 */
[----:B------:R-:W-:-:S02]  /*58c0*/  IMAD.MOV.U32 R107, RZ, RZ, R46 ;  /* 0x000000ffff6b7224 */ /* 0x000fc400078e002e */
[----:B------:R-:W-:-:S04]  /*58d0*/  IMAD.MOV.U32 R174, RZ, RZ, R47 ;  /* 0x000000ffffae7224 */ /* 0x000fc800078e002f */
[C---:B-1----:R-:W-:Y:S08]  /*58e0*/  HMMA.16816.F32.BF16 R144, R4.reuse, R8, R76 ;  /* 0x000000080490723c */ /* 0x042ff0000004184c */
[C---:B------:R-:W-:Y:S01]  /*58f0*/  HMMA.16816.F32.BF16 R96, R4.reuse, R10, R92 ;  /* 0x0000000a0460723c */ /* 0x040fe2000004185c */
[----:B------:R-:W1:Y:S07]  /*5900*/  LDSM.16.MT88.4 R8, [R218+0xa100] ;  /* 0x00a10000da08783b */ /* 0x000e6e0000004200 */
[C---:B--2---:R-:W-:Y:S01]  /*5910*/  HMMA.16816.F32.BF16 R92, R4.reuse, R20, R72 ;  /* 0x00000014045c723c */ /* 0x044fe20000041848 */
[----:B------:R2:W4:Y:S06]  /*5920*/  MUFU.EX2 R20, R2 ;  /* 0x0000000200147308 */ /* 0x00052c0000000800 */
[----:B------:R-:W-:Y:S01]  /*5930*/  IMAD.MOV.U32 R75, RZ, RZ, R188 ;  /* 0x000000ffff4b7224 */ /* 0x000fe200078e00bc */
[----:B---3--:R-:W-:Y:S01]  /*5940*/  HMMA.16816.F32.BF16 R84, R4, R18, R60 ;  /* 0x000000120454723c */ /* 0x008fe2000004183c */
[----:B------:R-:W-:-:S02]  /*5950*/  IMAD.MOV.U32 R73, RZ, RZ, R252 ;  /* 0x000000ffff497224 */ /* 0x000fc400078e00fc */
[----:B------:R-:W-:-:S05]  /*5960*/  IMAD.MOV.U32 R74, RZ, RZ, R215 ;  /* 0x000000ffff4a7224 */ /* 0x000fca00078e00d7 */
[----:B------:R-:W-:Y:S01]  /*5970*/  HMMA.16816.F32.BF16 R188, R4, R16, R68 ;  /* 0x0000001004bc723c */ /* 0x000fe20000041844 */
[----:B------:R-:W3:Y:S01]  /*5980*/  LDSM.16.MT88.4 R16, [R220+0xa100] ;  /* 0x00a10000dc10783b */ /* 0x000ee20000004200 */
[----:B--2---:R-:W-:Y:S01]  /*5990*/  FFMA.FTZ R2, R195, c[0x0][0x2d0], -R0 ;  /* 0x0000b400c3027a23 */ /* 0x004fe20000010800 */
[----:B------:R-:W-:Y:S02]  /*59a0*/  MOV R195, R75 ;  /* 0x0000004b00c37202 */ /* 0x000fe40000000f00 */
[----:B------:R-:W-:-:S03]  /*59b0*/  MOV R75, R214 ;  /* 0x000000d6004b7202 */ /* 0x000fc60000000f00 */
[C---:B------:R-:W-:Y:S08]  /*59c0*/  HMMA.16816.F32.BF16 R88, R4.reuse, R22, R88 ;  /* 0x000000160458723c */ /* 0x040ff00000041858 */
[C---:B-1----:R-:W-:Y:S01]  /*59d0*/  HMMA.16816.F32.BF16 R80, R4.reuse, R8, R56 ;  /* 0x000000080450723c */ /* 0x042fe20000041838 */
        /* <DEDUP_REMOVED lines=12> */
[----:B------:R1:W-:Y:S02]  /*5aa0*/  MUFU.EX2 R252, R2 ;  /* 0x0000000200fc7308 */ /* 0x0003e40000000800 */
[C---:B--2---:R-:W-:Y:S08]  /*5ab0*/  HMMA.16816.F32.BF16 R36, R4.reuse, R8, R36 ;  /* 0x000000080424723c */ /* 0x044ff00000041824 */
[----:B------:R-:W-:Y:S01]  /*5ac0*/  HMMA.16816.F32.BF16 R32, R4, R10, R32 ;  /* 0x0000000a0420723c */ /* 0x000fe20000041820 */
[----:B-1----:R-:W-:Y:S01]  /*5ad0*/  FFMA.FTZ R2, R196, c[0x0][0x2d0], -R0 ;  /* 0x0000b400c4027a23 */ /* 0x002fe20000010800 */
[----:B------:R-:W-:Y:S01]  /*5ae0*/  LDSM.16.MT88.4 R8, [R220+0x4900] ;  /* 0x00490000dc08783b */ /* 0x000fe20000004200 */
[----:B------:R-:W-:Y:S01]  /*5af0*/  MOV R196, R175 ;  /* 0x000000af00c47202 */ /* 0x000fe20000000f00 */
[----:B------:R-:W-:Y:S01]  /*5b00*/  IMAD.MOV.U32 R175, RZ, RZ, R193 ;  /* 0x000000ffffaf7224 */ /* 0x000fe200078e00c1 */
[----:B------:R-:W1:Y:S01]  /*5b10*/  MUFU.EX2 R215, R2 ;  /* 0x0000000200d77308 */ /* 0x000e620000000800 */
[----:B------:R-:W-:Y:S01]  /*5b20*/  IMAD.MOV.U32 R193, RZ, RZ, R104 ;  /* 0x000000ffffc17224 */ /* 0x000fe200078e0068 */
[----:B------:R-:W-:-:S02]  /*5b30*/  F2FP.BF16.PACK_AB R4, R192, R222 ;  /* 0x000000dec004723e */ /* 0x000fc400000010ff */
        /* <DEDUP_REMOVED lines=18> */
[----:B------:R-:W-:-:S06]  /*5c60*/  MOV R28, R74 ;  /* 0x0000004a001c7202 */ /* 0x000fcc0000000f00 */
[----:B------:R-:W-:Y:S01]  /*5c70*/  IMAD.MOV.U32 R126, RZ, RZ, R192 ;  /* 0x000000ffff7e7224 */ /* 0x000fe200078e00c0 */
[----:B------:R-:W-:Y:S01]  /*5c80*/  HMMA.16816.F32.BF16 R56, R4, R22, R128 ;  /* 0x000000160438723c */ /* 0x000fe20000041880 */
[----:B------:R-:W1:Y:S01]  /*5c90*/  LDSM.16.MT88.4 R20, [R217+0x7900] ;  /* 0x00790000d914783b */ /* 0x000e620000004200 */
[----:B------:R-:W-:Y:S02]  /*5ca0*/  MOV R192, R103 ;  /* 0x0000006700c07202 */ /* 0x000fe40000000f00 */
[----:B------:R-:W-:-:S03]  /*5cb0*/  MOV R127, R106 ;  /* 0x0000006a007f7202 */ /* 0x000fc60000000f00 */
[----:B------:R-:W-:Y:S01]  /*5cc0*/  IMAD.MOV.U32 R129, RZ, RZ, R195 ;  /* 0x000000ffff817224 */ /* 0x000fe200078e00c3 */
[----:B------:R-:W-:Y:S01]  /*5cd0*/  MOV R130, R197 ;  /* 0x000000c500827202 */ /* 0x000fe20000000f00 */
[----:B------:R-:W-:Y:S01]  /*5ce0*/  IMAD.MOV.U32 R128, RZ, RZ, R174 ;  /* 0x000000ffff807224 */ /* 0x000fe200078e00ae */
[----:B------:R-:W-:Y:S01]  /*5cf0*/  MOV R174, R100 ;  /* 0x0000006400ae7202 */ /* 0x000fe20000000f00 */
[----:B------:R-:W-:Y:S01]  /*5d00*/  IMAD.MOV.U32 R195, RZ, RZ, R102 ;  /* 0x000000ffffc37224 */ /* 0x000fe200078e0066 */
[----:B---3--:R-:W-:Y:S01]  /*5d10*/  HMMA.16816.F32.BF16 R164, R4, R16, R164 ;  /* 0x0000001004a4723c */ /* 0x008fe200000418a4 */
[----:B------:R-:W-:Y:S02]  /*5d20*/  IMAD.MOV.U32 R197, RZ, RZ, R105 ;  /* 0x000000ffffc57224 */ /* 0x000fe400078e0069 */
[----:B------:R-:W-:-:S05]  /*5d30*/  IMAD.MOV.U32 R131, RZ, RZ, R127 ;  /* 0x000000ffff837224 */ /* 0x000fca00078e007f */
[C---:B------:R-:W-:Y:S01]  /*5d40*/  HMMA.16816.F32.BF16 R100, R4.reuse, R18, R136 ;  /* 0x000000120464723c */ /* 0x040fe20000041888 */
[----:B------:R-:W2:Y:S06]  /*5d50*/  LDSM.16.MT88.4 R16, [R218+0x7900] ;  /* 0x00790000da10783b */ /* 0x000eac0000004200 */
[----:B------:R-:W-:Y:S01]  /*5d60*/  IMAD.MOV.U32 R139, RZ, RZ, R108 ;  /* 0x000000ffff8b7224 */ /* 0x000fe200078e006c */
[----:B------:R-:W-:Y:S01]  /*5d70*/  MOV R138, R109 ;  /* 0x0000006d008a7202 */ /* 0x000fe20000000f00 */
[----:B------:R-:W-:Y:S01]  /*5d80*/  IMAD.MOV.U32 R137, RZ, RZ, R110 ;  /* 0x000000ffff897224 */ /* 0x000fe200078e006e */
[----:B------:R-:W-:Y:S01]  /*5d90*/  HMMA.16816.F32.BF16 R104, R4, R8, R148 ;  /* 0x000000080468723c */ /* 0x000fe20000041894 */
[----:B------:R-:W-:-:S07]  /*5da0*/  IMAD.MOV.U32 R136, RZ, RZ, R111 ;  /* 0x000000ffff887224 */ /* 0x000fce00078e006f */
[C---:B------:R-:W-:Y:S01]  /*5db0*/  HMMA.16816.F32.BF16 R108, R4.reuse, R10, R152 ;  /* 0x0000000a046c723c */ /* 0x040fe20000041898 */
[----:B------:R-:W3:Y:S06]  /*5dc0*/  LDSM.16.MT88.4 R8, [R220+0x7900] ;  /* 0x00790000dc08783b */ /* 0x000eec0000004200 */
[----:B------:R-:W-:Y:S01]  /*5dd0*/  MOV R152, R30 ;  /* 0x0000001e00987202 */ /* 0x000fe20000000f00 */
[----:B------:R-:W-:Y:S01]  /*5de0*/  HMMA.16816.F32.BF16 R60, R4, R26, R120 ;  /* 0x0000001a043c723c */ /* 0x000fe20000041878 */
[----:B------:R-:W-:Y:S01]  /*5df0*/  IMAD.MOV.U32 R153, RZ, RZ, R31 ;  /* 0x000000ffff997224 */ /* 0x000fe200078e001f */
[----:B------:R-:W-:Y:S01]  /*5e00*/  MOV R155, R29 ;  /* 0x0000001d009b7202 */ /* 0x000fe20000000f00 */
[----:B------:R-:W-:-:S02]  /*5e10*/  IMAD.MOV.U32 R154, RZ, RZ, R28 ;  /* 0x000000ffff9a7224 */ /* 0x000fc400078e001c */
[----:B------:R-:W-:Y:S03]  /*5e20*/  LDSM.16.MT88.4 R28, [R219+0x7900] ;  /* 0x00790000db1c783b */ /* 0x000fe60000004200 */
[C---:B-1----:R-:W-:Y:S07]  /*5e30*/  HMMA.16816.F32.BF16 R120, R4.reuse, R20, R180 ;  /* 0x000000140478723c */ /* 0x042fee00000418b4 */
[----:B------:R-:W-:Y:S01]  /*5e40*/  IMAD.MOV.U32 R180, RZ, RZ, R126 ;  /* 0x000000ffffb47224 */ /* 0x000fe200078e007e */
[----:B------:R-:W-:Y:S01]  /*5e50*/  HMMA.16816.F32.BF16 R72, R4, R24, R116 ;  /* 0x000000180448723c */ /* 0x000fe20000041874 */
[----:B------:R-:W1:Y:S01]  /*5e60*/  LDSM.16.MT88.4 R24, [R219+0x4900] ;  /* 0x00490000db18783b */ /* 0x000e620000004200 */
[----:B------:R-:W-:Y:S01]  /*5e70*/  IMAD.MOV.U32 R182, RZ, RZ, R2 ;  /* 0x000000ffffb67224 */ /* 0x000fe200078e0002 */
[----:B------:R-:W-:Y:S01]  /*5e80*/  MOV R181, R129 ;  /* 0x0000008100b57202 */ /* 0x000fe20000000f00 */
[----:B------:R-:W-:-:S02]  /*5e90*/  FFMA.FTZ R2, R204, c[0x0][0x2d0], -R12 ;  /* 0x0000b400cc027a23 */ /* 0x000fc4000001080c */
[----:B------:R-:W-:Y:S02]  /*5ea0*/  IMAD.MOV.U32 R183, RZ, RZ, R196 ;  /* 0x000000ffffb77224 */ /* 0x000fe400078e00c4 */
[----:B------:R-:W-:Y:S01]  /*5eb0*/  HMMA.16816.F32.BF16 R124, R4, R22, R168 ;  /* 0x00000016047c723c */ /* 0x000fe200000418a8 */
[----:B------:R-:W4:Y:S01]  /*5ec0*/  LDSM.16.MT88.4 R20, [R217+0xa900] ;  /* 0x00a90000d914783b */ /* 0x000f220000004200 */
[----:B------:R-:W-:-:S05]  /*5ed0*/  IMAD.MOV.U32 R196, RZ, RZ, R212 ;  /* 0x000000ffffc47224 */ /* 0x000fca00078e00d4 */
[----:B------:R-:W-:Y:S01]  /*5ee0*/  MOV R171, R195 ;  /* 0x000000c300ab7202 */ /* 0x000fe20000000f00 */
[----:B--2---:R-:W-:Y:S01]  /*5ef0*/  HMMA.16816.F32.BF16 R160, R4, R16, R160 ;  /* 0x0000001004a0723c */ /* 0x004fe200000418a0 */
[----:B------:R-:W-:Y:S01]  /*5f00*/  IMAD.MOV.U32 R170, RZ, RZ, R192 ;  /* 0x000000ffffaa7224 */ /* 0x000fe200078e00c0 */
[----:B------:R-:W-:Y:S01]  /*5f10*/  MOV R169, R155 ;  /* 0x0000009b00a97202 */ /* 0x000fe20000000f00 */
[----:B------:R-:W-:-:S05]  /*5f20*/  IMAD.MOV.U32 R168, RZ, RZ, R136 ;  /* 0x000000ffffa87224 */ /* 0x000fca00078e0088 */
[C---:B------:R-:W-:Y:S01]  /*5f30*/  HMMA.16816.F32.BF16 R148, R4.reuse, R18, R156 ;  /* 0x000000120494723c */ /* 0x040fe2000004189c */
[----:B------:R-:W-:Y:S07]  /*5f40*/  LDSM.16.MT88.4 R16, [R218+0xa900] ;  /* 0x00a90000da10783b */ /* 0x000fee0000004200 */
[C---:B---3--:R-:W-:Y:S08]  /*5f50*/  HMMA.16816.F32.BF16 R156, R4.reuse, R8, R144 ;  /* 0x00000008049c723c */ /* 0x048ff00000041890 */
[C---:B------:R-:W-:Y:S01]  /*5f60*/  HMMA.16816.F32.BF16 R144, R4.reuse, R10, R96 ;  /* 0x0000000a0490723c */ /* 0x040fe20000041860 */
[----:B------:R-:W2:Y:S06]  /*5f70*/  LDSM.16.MT88.4 R8, [R220+0xa900] ;  /* 0x00a90000dc08783b */ /* 0x000eac0000004200 */
[----:B------:R-:W-:Y:S01]  /*5f80*/  MOV R99, R152 ;  /* 0x0000009800637202 */ /* 0x000fe20000000f00 */
[----:B-1----:R-:W-:Y:S01]  /*5f90*/  HMMA.16816.F32.BF16 R116, R4, R26, R184 ;  /* 0x0000001a0474723c */ /* 0x002fe200000418b8 */
[----:B------:R-:W-:-:S02]  /*5fa0*/  IMAD.MOV.U32 R98, RZ, RZ, R153 ;  /* 0x000000ffff627224 */ /* 0x000fc400078e0099 */
[----:B------:R-:W-:Y:S02]  /*5fb0*/  IMAD.MOV.U32 R97, RZ, RZ, R154 ;  /* 0x000000ffff617224 */ /* 0x000fe400078e009a */
[----:B------:R-:W-:Y:S02]  /*5fc0*/  IMAD.MOV.U32 R96, RZ, RZ, R137 ;  /* 0x000000ffff607224 */ /* 0x000fe400078e0089 */
[----:B------:R-:W-:Y:S01]  /*5fd0*/  MOV R187, R213 ;  /* 0x000000d500bb7202 */ /* 0x000fe20000000f00 */
[----:B----4-:R-:W-:Y:S01]  /*5fe0*/  HMMA.16816.F32.BF16 R188, R4, R20, R188 ;  /* 0x0000001404bc723c */ /* 0x010fe200000418bc */
[----:B------:R-:W-:Y:S01]  /*5ff0*/  MOV R184, R197 ;  /* 0x000000c500b87202 */ /* 0x000fe20000000f00 */
[----:B------:R-:W-:Y:S02]  /*6000*/  IMAD.MOV.U32 R197, RZ, RZ, R211 ;  /* 0x000000ffffc57224 */ /* 0x000fe400078e00d3 */
[----:B------:R-:W-:Y:S02]  /*6010*/  IMAD.MOV.U32 R185, RZ, RZ, R174 ;  /* 0x000000ffffb97224 */ /* 0x000fe400078e00ae */
[----:B------:R-:W-:-:S02]  /*6020*/  IMAD.MOV.U32 R186, RZ, RZ, R175 ;  /* 0x000000ffffba7224 */ /* 0x000fc400078e00af */
[----:B------:R-:W-:Y:S01]  /*6030*/  IMAD.MOV.U32 R21, RZ, RZ, R194 ;  /* 0x000000ffff157224 */ /* 0x000fe200078e00c2 */
[----:B------:R-:W-:Y:S01]  /*6040*/  HMMA.16816.F32.BF16 R112, R4, R24, R112 ;  /* 0x000000180470723c */ /* 0x000fe20000041870 */
[----:B------:R-:W-:Y:S01]  /*6050*/  IMAD.MOV.U32 R20, RZ, RZ, R193 ;  /* 0x000000ffff147224 */ /* 0x000fe200078e00c1 */
[----:B------:R-:W1:Y:S01]  /*6060*/  LDSM.16.MT88.4 R24, [R219+0xa900] ;  /* 0x00a90000db18783b */ /* 0x000e620000004200 */
[----:B------:R-:W-:-:S05]  /*6070*/  IMAD.MOV.U32 R204, RZ, RZ, R99 ;  /* 0x000000ffffcc7224 */ /* 0x000fca00078e0063 */
[C---:B------:R-:W-:Y:S07]  /*6080*/  HMMA.16816.F32.BF16 R192, R4.reuse, R22, R84 ;  /* 0x0000001604c0723c */ /* 0x040fee0000041854 */
[----:B------:R-:W-:Y:S01]  /*6090*/  MOV R86, R210 ;  /* 0x000000d200567202 */ /* 0x000fe20000000f00 */
[----:B------:R-:W-:Y:S01]  /*60a0*/  HMMA.16816.F32.BF16 R152, R4, R28, R92 ;  /* 0x0000001c0498723c */ /* 0x000fe2000004185c */
[----:B------:R3:W-:Y:S01]  /*60b0*/  MUFU.EX2 R210, R2 ;  /* 0x0000000200d27308 */ /* 0x0007e20000000800 */
[----:B------:R-:W-:Y:S01]  /*60c0*/  MOV R87, R131 ;  /* 0x0000008300577202 */ /* 0x000fe20000000f00 */
[----:B------:R-:W-:-:S02]  /*60d0*/  IMAD.MOV.U32 R84, RZ, RZ, R208 ;  /* 0x000000ffff547224 */ /* 0x000fc400078e00d0 */
[----:B------:R-:W-:Y:S02]  /*60e0*/  IMAD.MOV.U32 R85, RZ, RZ, R209 ;  /* 0x000000ffff557224 */ /* 0x000fe400078e00d1 */
[----:B------:R-:W-:Y:S01]  /*60f0*/  IMAD.MOV.U32 R93, RZ, RZ, R128 ;  /* 0x000000ffff5d7224 */ /* 0x000fe200078e0080 */
[----:B--2---:R-:W-:Y:S01]  /*6100*/  HMMA.16816.F32.BF16 R40, R4, R10, R40 ;  /* 0x0000000a0428723c */ /* 0x004fe20000041828 */
[----:B------:R-:W-:Y:S01]  /*6110*/  IMAD.MOV.U32 R92, RZ, RZ, R130 ;  /* 0x000000ffff5c7224 */ /* 0x000fe200078e0082 */
[----:B------:R-:W-:Y:S01]  /*6120*/  MOV R95, R138 ;  /* 0x0000008a005f7202 */ /* 0x000fe20000000f00 */
[----:B------:R-:W-:-:S05]  /*6130*/  IMAD.MOV.U32 R94, RZ, RZ, R139 ;  /* 0x000000ffff5e7224 */ /* 0x000fca00078e008b */
[----:B------:R-:W-:Y:S01]  /*6140*/  HMMA.16816.F32.BF16 R128, R4, R16, R80 ;  /* 0x000000100480723c */ /* 0x000fe20000041850 */
[----:B---3--:R-:W-:Y:S01]  /*6150*/  FFMA.FTZ R2, R203, c[0x0][0x2d0], -R12 ;  /* 0x0000b400cb027a23 */ /* 0x008fe2000001080c */
[----:B------:R-:W-:-:S03]  /*6160*/  MOV R203, R98 ;  /* 0x0000006200cb7202 */ /* 0x000fc60000000f00 */
[----:B------:R2:W3:Y:S03]  /*6170*/  MUFU.EX2 R212, R2 ;  /* 0x0000000200d47308 */ /* 0x0004e60000000800 */
[C---:B------:R-:W-:Y:S01]  /*6180*/  HMMA.16816.F32.BF16 R80, R4.reuse, R18, R76 ;  /* 0x000000120450723c */ /* 0x040fe2000004184c */
[----:B------:R-:W-:Y:S07]  /*6190*/  LDSM.16.MT88.4 R16, [R218+0x2100] ;  /* 0x00210000da10783b */ /* 0x000fee0000004200 */
[----:B------:R-:W-:Y:S01]  /*61a0*/  HMMA.16816.F32.BF16 R76, R4, R8, R44 ;  /* 0x00000008044c723c */ /* 0x000fe2000004182c */
[----:B------:R-:W4:Y:S01]  /*61b0*/  LDSM.16.MT88.4 R8, [R217+0x2100] ;  /* 0x00210000d908783b */ /* 0x000f220000004200 */
[----:B--2---:R-:W-:-:S02]  /*61c0*/  FFMA.FTZ R2, R202, c[0x0][0x2d0], -R12 ;  /* 0x0000b400ca027a23 */ /* 0x004fc4000001080c */
[----:B------:R-:W-:-:S04]  /*61d0*/  IMAD.MOV.U32 R202, RZ, RZ, R97 ;  /* 0x000000ffffca7224 */ /* 0x000fc800078e0061 */
[C---:B------:R-:W-:Y:S01]  /*61e0*/  HMMA.16816.F32.BF16 R136, R4.reuse, R30, R88 ;  /* 0x0000001e0488723c */ /* 0x040fe20000041858 */
[----:B------:R2:W-:Y:S07]  /*61f0*/  MUFU.EX2 R213, R2 ;  /* 0x0000000200d57308 */ /* 0x0005ee0000000800 */
[C---:B-1----:R-:W-:Y:S08]  /*6200*/  HMMA.16816.F32.BF16 R36, R4.reuse, R24, R36 ;  /* 0x000000180424723c */ /* 0x042ff00000041824 */
[----:B------:R-:W-:Y:S01]  /*6210*/  HMMA.16816.F32.BF16 R32, R4, R26, R32 ;  /* 0x0000001a0420723c */ /* 0x000fe20000041820 */
[----:B--2---:R-:W-:-:S02]  /*6220*/  FFMA.FTZ R2, R205, c[0x0][0x2d0], -R12 ;  /* 0x0000b400cd027a23 */ /* 0x004fc4000001080c */
[----:B------:R-:W-:Y:S02]  /*6230*/  IMAD.MOV.U32 R205, RZ, RZ, R96 ;  /* 0x000000ffffcd7224 */ /* 0x000fe400078e0060 */
[----:B------:R1:W2:Y:S02]  /*6240*/  MUFU.EX2 R211, R2 ;  /* 0x0000000200d37308 */ /* 0x0002a40000000800 */
[----:B---3--:R-:W-:Y:S01]  /*6250*/  F2FP.BF16.PACK_AB R4, R212, R210 ;  /* 0x000000d2d404723e */ /* 0x008fe200000010ff */
[--C-:B-1----:R-:W-:Y:S01]  /*6260*/  FFMA.FTZ R2, R199, c[0x0][0x2d0], -R0.reuse ;  /* 0x0000b400c7027a23 */ /* 0x102fe20000010800 */
[----:B--2---:R-:W-:Y:S02]  /*6270*/  F2FP.BF16.PACK_AB R6, R211, R213 ;  /* 0x000000d5d306723e */ /* 0x004fe400000010ff */
[----:B------:R-:W-:Y:S02]  /*6280*/  MOV R199, R95 ;  /* 0x0000005f00c77202 */ /* 0x000fe40000000f00 */
[----:B------:R1:W-:Y:S02]  /*6290*/  MUFU.EX2 R174, R2 ;  /* 0x0000000200ae7308 */ /* 0x0003e40000000800 */
[----:B-1----:R-:W-:-:S02]  /*62a0*/  FFMA.FTZ R2, R201, c[0x0][0x2d0], -R0 ;  /* 0x0000b400c9027a23 */ /* 0x002fc40000010800 */
[----:B------:R-:W-:-:S04]  /*62b0*/  IMAD.MOV.U32 R201, RZ, RZ, R94 ;  /* 0x000000ffffc97224 */ /* 0x000fc800078e005e */
[----:B------:R1:W2:Y:S02]  /*62c0*/  MUFU.EX2 R175, R2 ;  /* 0x0000000200af7308 */ /* 0x0002a40000000800 */
[----:B-1----:R-:W-:Y:S01]  /*62d0*/  FFMA.FTZ R2, R200, c[0x0][0x2d0], -R0 ;  /* 0x0000b400c8027a23 */ /* 0x002fe20000010800 */
[----:B--2---:R-:W-:Y:S01]  /*62e0*/  F2FP.BF16.PACK_AB R5, R175, R174 ;  /* 0x000000aeaf05723e */ /* 0x004fe200000010ff */
[----:B------:R-:W-:-:S04]  /*62f0*/  IMAD.MOV.U32 R200, RZ, RZ, R93 ;  /* 0x000000ffffc87224 */ /* 0x000fc800078e005d */
[----:B------:R1:W-:Y:S02]  /*6300*/  MUFU.EX2 R208, R2 ;  /* 0x0000000200d07308 */ /* 0x0003e40000000800 */
[----:B-1----:R-:W-:Y:S01]  /*6310*/  FFMA.FTZ R2, R198, c[0x0][0x2d0], -R0 ;  /* 0x0000b400c6027a23 */ /* 0x002fe20000010800 */
[----:B------:R-:W-:-:S05]  /*6320*/  MOV R198, R92 ;  /* 0x0000005c00c67202 */ /* 0x000fca0000000f00 */
[----:B------:R-:W1:Y:S02]  /*6330*/  MUFU.EX2 R209, R2 ;  /* 0x0000000200d17308 */ /* 0x000e640000000800 */
[----:B-1----:R-:W-:Y:S01]  /*6340*/  F2FP.BF16.PACK_AB R7, R209, R208 ;  /* 0x000000d0d107723e */ /* 0x002fe200000010ff */
[----:B------:R-:W-:-:S06]  /*6350*/  IMAD.MOV.U32 R2, RZ, RZ, R21 ;  /* 0x000000ffff027224 */ /* 0x000fcc00078e0015 */
        /* <DEDUP_REMOVED lines=9> */
[----:B------:R-:W-:Y:S01]  /*63f0*/  MOV R66, R87 ;  /* 0x0000005700427202 */ /* 0x000fe20000000f00 */
[----:B--2---:R-:W-:Y:S01]  /*6400*/  HMMA.16816.F32.BF16 R72, R4, R16, R72 ;  /* 0x000000100448723c */ /* 0x004fe20000041848 */
[----:B------:R-:W-:Y:S01]  /*6410*/  IMAD.MOV.U32 R67, RZ, RZ, R20 ;  /* 0x000000ffff437224 */ /* 0x000fe200078e0014 */
[----:B------:R-:W-:Y:S01]  /*6420*/  MOV R64, R204 ;  /* 0x000000cc00407202 */ /* 0x000fe20000000f00 */
[----:B------:R-:W-:Y:S01]  /*6430*/  LDSM.16.MT88.4 R20, [R218+0x8100] ;  /* 0x00810000da14783b */ /* 0x000fe20000004200 */
[----:B------:R-:W-:-:S02]  /*6440*/  IMAD.MOV.U32 R65, RZ, RZ, R180 ;  /* 0x000000ffff417224 */ /* 0x000fc400078e00b4 */
[----:B------:R-:W-:Y:S01]  /*6450*/  IMAD.MOV.U32 R180, RZ, RZ, R182 ;  /* 0x000000ffffb47224 */ /* 0x000fe200078e00b6 */
[----:B------:R-:W-:Y:S01]  /*6460*/  MOV R182, R184 ;  /* 0x000000b800b67202 */ /* 0x000fe20000000f00 */
[C---:B------:R-:W-:Y:S01]  /*6470*/  HMMA.16816.F32.BF16 R60, R4.reuse, R18, R60 ;  /* 0x00000012043c723c */ /* 0x040fe2000004183c */
[----:B------:R-:W2:Y:S07]  /*6480*/  LDSM.16.MT88.4 R16, [R218+0x5100] ;  /* 0x00510000da10783b */ /* 0x000eae0000004200 */
        /* <DEDUP_REMOVED lines=18> */
[----:B------:R-:W-:Y:S01]  /*65b0*/  HMMA.16816.F32.BF16 R108, R4, R20, R160 ;  /* 0x00000014046c723c */ /* 0x000fe200000418a0 */
[----:B------:R-:W3:Y:S01]  /*65c0*/  LDSM.16.MT88.4 R20, [R217+0xb100] ;  /* 0x00b10000d914783b */ /* 0x000ee20000004200 */
[----:B------:R-:W-:Y:S01]  /*65d0*/  IMAD.MOV.U32 R150, RZ, RZ, R201 ;  /* 0x000000ffff967224 */ /* 0x000fe200078e00c9 */
[----:B------:R-:W-:Y:S01]  /*65e0*/  MOV R151, R200 ;  /* 0x000000c800977202 */ /* 0x000fe20000000f00 */
[----:B------:R-:W-:-:S03]  /*65f0*/  IMAD.MOV.U32 R149, RZ, RZ, R199 ;  /* 0x000000ffff957224 */ /* 0x000fc600078e00c7 */
[----:B------:R-:W-:Y:S01]  /*6600*/  IMAD.MOV.U32 R161, RZ, RZ, R2 ;  /* 0x000000ffffa17224 */ /* 0x000fe200078e0002 */
[----:B------:R-:W-:Y:S01]  /*6610*/  MOV R162, R67 ;  /* 0x0000004300a27202 */ /* 0x000fe20000000f00 */
[C---:B-1----:R-:W-:Y:S01]  /*6620*/  HMMA.16816.F32.BF16 R100, R4.reuse, R8, R120 ;  /* 0x000000080464723c */ /* 0x042fe20000041878 */
[----:B------:R-:W-:Y:S02]  /*6630*/  IMAD.MOV.U32 R160, RZ, RZ, R198 ;  /* 0x000000ffffa07224 */ /* 0x000fe400078e00c6 */
[----:B------:R-:W-:Y:S02]  /*6640*/  IMAD.MOV.U32 R163, RZ, RZ, R66 ;  /* 0x000000ffffa37224 */ /* 0x000fe400078e0042 */
[----:B------:R-:W-:Y:S02]  /*6650*/  IMAD.MOV.U32 R2, RZ, RZ, R202 ;  /* 0x000000ffff027224 */ /* 0x000fe400078e00ca */
[----:B------:R-:W-:Y:S01]  /*6660*/  IMAD.MOV.U32 R67, RZ, RZ, R185 ;  /* 0x000000ffff437224 */ /* 0x000fe200078e00b9 */
[----:B------:R-:W-:Y:S01]  /*6670*/  HMMA.16816.F32.BF16 R104, R4, R10, R124 ;  /* 0x0000000a0468723c */ /* 0x000fe2000004187c */
[----:B------:R-:W1:Y:S01]  /*6680*/  LDSM.16.MT88.4 R8, [R219+0x8100] ;  /* 0x00810000db08783b */ /* 0x000e620000004200 */
[----:B------:R-:W-:-:S02]  /*6690*/  FFMA.FTZ R2, R2, c[0x0][0x2d0], -R12 ;  /* 0x0000b40002027a23 */ /* 0x000fc4000001080c */
[----:B------:R-:W-:-:S04]  /*66a0*/  IMAD.MOV.U32 R66, RZ, RZ, R186 ;  /* 0x000000ffff427224 */ /* 0x000fc800078e00ba */
        /* <DEDUP_REMOVED lines=14> */
[----:B------:R-:W-:Y:S02]  /*6790*/  IMAD.MOV.U32 R159, RZ, RZ, R148 ;  /* 0x000000ffff9f7224 */ /* 0x000fe400078e0094 */
[----:B------:R-:W-:Y:S01]  /*67a0*/  IMAD.MOV.U32 R148, RZ, RZ, R149 ;  /* 0x000000ffff947224 */ /* 0x000fe200078e0095 */
[----:B------:R-:W-:Y:S01]  /*67b0*/  MOV R149, R150 ;  /* 0x0000009600957202 */ /* 0x000fe20000000f00 */
[----:B------:R-:W-:Y:S01]  /*67c0*/  IMAD.MOV.U32 R150, RZ, RZ, R151 ;  /* 0x000000ffff967224 */ /* 0x000fe200078e0097 */
[----:B------:R-:W-:Y:S01]  /*67d0*/  HMMA.16816.F32.BF16 R192, R4, R22, R192 ;  /* 0x0000001604c0723c */ /* 0x000fe200000418c0 */
[----:B------:R-:W-:Y:S01]  /*67e0*/  IMAD.MOV.U32 R151, RZ, RZ, R160 ;  /* 0x000000ffff977224 */ /* 0x000fe200078e00a0 */
[----:B------:R-:W-:Y:S01]  /*67f0*/  MOV R160, R161 ;  /* 0x000000a100a07202 */ /* 0x000fe20000000f00 */
[----:B------:R-:W-:-:S02]  /*6800*/  IMAD.MOV.U32 R161, RZ, RZ, R162 ;  /* 0x000000ffffa17224 */ /* 0x000fc400078e00a2 */
[----:B------:R-:W-:Y:S01]  /*6810*/  IMAD.MOV.U32 R162, RZ, RZ, R163 ;  /* 0x000000ffffa27224 */ /* 0x000fe200078e00a3 */
[----:B------:R-:W-:Y:S01]  /*6820*/  MOV R163, R56 ;  /* 0x0000003800a37202 */ /* 0x000fe20000000f00 */
[----:B------:R-:W-:Y:S01]  /*6830*/  IMAD.MOV.U32 R56, RZ, RZ, R57 ;  /* 0x000000ffff387224 */ /* 0x000fe200078e0039 */
[C---:B-1----:R-:W-:Y:S01]  /*6840*/  HMMA.16816.F32.BF16 R124, R4.reuse, R8, R152 ;  /* 0x00000008047c723c */ /* 0x042fe20000041898 */
[----:B------:R-:W-:Y:S01]  /*6850*/  IMAD.MOV.U32 R57, RZ, RZ, R58 ;  /* 0x000000ffff397224 */ /* 0x000fe200078e003a */
[----:B------:R-:W-:Y:S02]  /*6860*/  MOV R58, R13 ;  /* 0x0000000d003a7202 */ /* 0x000fe40000000f00 */
[----:B------:R1:W-:Y:S04]  /*6870*/  MUFU.EX2 R13, R2 ;  /* 0x00000002000d7308 */ /* 0x0003e80000000800 */
[C---:B------:R-:W-:Y:S01]  /*6880*/  HMMA.16816.F32.BF16 R184, R4.reuse, R10, R136 ;  /* 0x0000000a04b8723c */ /* 0x040fe20000041888 */
[----:B------:R-:W3:Y:S04]  /*6890*/  LDSM.16.MT88.4 R8, [R220+0xb100] ;  /* 0x00b10000dc08783b */ /* 0x000ee80000004200 */
[----:B------:R-:W-:Y:S03]  /*68a0*/  LDSM.16.MT88.4 R136, [R218+0x2900] ;  /* 0x00290000da88783b */ /* 0x000fe60000004200 */
[----:B--2---:R-:W-:Y:S01]  /*68b0*/  HMMA.16816.F32.BF16 R196, R4, R16, R128 ;  /* 0x0000001004c4723c */ /* 0x004fe20000041880 */
[----:B-1----:R-:W-:-:S02]  /*68c0*/  FFMA.FTZ R2, R146, c[0x0][0x2d0], -R12 ;  /* 0x0000b40092027a23 */ /* 0x002fc4000001080c */
[----:B------:R-:W-:Y:S02]  /*68d0*/  IMAD.MOV.U32 R146, RZ, RZ, R147 ;  /* 0x000000ffff927224 */ /* 0x000fe400078e0093 */
[----:B------:R-:W-:Y:S01]  /*68e0*/  IMAD.MOV.U32 R147, RZ, RZ, R156 ;  /* 0x000000ffff937224 */ /* 0x000fe200078e009c */
[----:B------:R-:W-:Y:S01]  /*68f0*/  MOV R156, R157 ;  /* 0x0000009d009c7202 */ /* 0x000fe20000000f00 */
[----:B------:R-:W-:Y:S01]  /*6900*/  IMAD.MOV.U32 R157, RZ, RZ, R158 ;  /* 0x000000ffff9d7224 */ /* 0x000fe200078e009e */
[----:B------:R-:W-:Y:S01]  /*6910*/  HMMA.16816.F32.BF16 R200, R4, R18, R80 ;  /* 0x0000001204c8723c */ /* 0x000fe20000041850 */
[----:B------:R-:W-:Y:S01]  /*6920*/  IMAD.MOV.U32 R158, RZ, RZ, R159 ;  /* 0x000000ffff9e7224 */ /* 0x000fe200078e009f */
[----:B------:R-:W-:Y:S01]  /*6930*/  MOV R159, R148 ;  /* 0x00000094009f7202 */ /* 0x000fe20000000f00 */
[----:B------:R-:W-:Y:S01]  /*6940*/  IMAD.MOV.U32 R148, RZ, RZ, R149 ;  /* 0x000000ffff947224 */ /* 0x000fe200078e0095 */
[----:B------:R-:W1:Y:S01]  /*6950*/  LDSM.16.MT88.4 R16, [R219+0xb100] ;  /* 0x00b10000db10783b */ /* 0x000e620000004200 */
        /* <DEDUP_REMOVED lines=10> */
[----:B------:R-:W-:Y:S02]  /*6a00*/  MOV R59, R14 ;  /* 0x0000000e003b7202 */ /* 0x000fe40000000f00 */
[----:B------:R2:W4:Y:S01]  /*6a10*/  MUFU.EX2 R14, R2 ;  /* 0x00000002000e7308 */ /* 0x0005220000000800 */
[----:B---3--:R-:W-:Y:S01]  /*6a20*/  HMMA.16816.F32.BF16 R204, R4, R8, R76 ;  /* 0x0000000804cc723c */ /* 0x008fe2000004184c */
[----:B------:R-:W-:-:S07]  /*6a30*/  FFMA.FTZ R3, R3, c[0x0][0x2d0], -R0 ;  /* 0x0000b40003037a23 */ /* 0x000fce0000010800 */
[----:B------:R-:W-:Y:S01]  /*6a40*/  HMMA.16816.F32.BF16 R40, R4, R10, R40 ;  /* 0x0000000a0428723c */ /* 0x000fe20000041828 */
[----:B--2---:R-:W-:Y:S02]  /*6a50*/  FFMA.FTZ R2, R146, c[0x0][0x2d0], -R12 ;  /* 0x0000b40092027a23 */ /* 0x004fe4000001080c */
[----:B------:R-:W-:Y:S02]  /*6a60*/  IMAD.MOV.U32 R146, RZ, RZ, R147 ;  /* 0x000000ffff927224 */ /* 0x000fe400078e0093 */
[----:B------:R-:W-:Y:S01]  /*6a70*/  IMAD.MOV.U32 R147, RZ, RZ, R156 ;  /* 0x000000ffff937224 */ /* 0x000fe200078e009c */
[----:B------:R-:W-:Y:S01]  /*6a80*/  MOV R156, R157 ;  /* 0x0000009d009c7202 */ /* 0x000fe20000000f00 */
[----:B------:R-:W-:Y:S01]  /*6a90*/  IMAD.MOV.U32 R157, RZ, RZ, R158 ;  /* 0x000000ffff9d7224 */ /* 0x000fe200078e009e */
[----:B------:R2:W-:Y:S01]  /*6aa0*/  MUFU.EX2 R20, R2 ;  /* 0x0000000200147308 */ /* 0x0005e20000000800 */
        /* <DEDUP_REMOVED lines=12> */
[----:B--2---:R-:W-:Y:S02]  /*6b70*/  FFMA.FTZ R2, R146, c[0x0][0x2d0], -R12 ;  /* 0x0000b40092027a23 */ /* 0x004fe4000001080c */
        /* <DEDUP_REMOVED lines=26> */
[----:B------:R2:W3:Y:S01]  /*6d20*/  MUFU.EX2 R15, R2 ;  /* 0x00000002000f7308 */ /* 0x0004e20000000800 */
[----:B------:R-:W-:Y:S01]  /*6d30*/  IMAD.MOV.U32 R80, RZ, RZ, R171 ;  /* 0x000000ffff507224 */ /* 0x000fe200078e00ab */
[C---:B-1----:R-:W-:Y:S01]  /*6d40*/  HMMA.16816.F32.BF16 R36, R4.reuse, R16, R36 ;  /* 0x000000100424723c */ /* 0x042fe20000041824 */
[----:B------:R-:W1:Y:S07]  /*6d50*/  LDSM.16.MT88.4 R168, [R218+0x5900] ;  /* 0x00590000daa8783b */ /* 0x000e6e0000004200 */
[----:B------:R-:W-:Y:S01]  /*6d60*/  HMMA.16816.F32.BF16 R32, R4, R18, R32 ;  /* 0x000000120420723c */ /* 0x000fe20000041820 */
[----:B----4-:R-:W-:Y:S01]  /*6d70*/  F2FP.BF16.PACK_AB R128, R14, R13 ;  /* 0x0000000d0e80723e */ /* 0x010fe200000010ff */
[----:B------:R-:W-:Y:S01]  /*6d80*/  IMAD.MOV.U32 R76, RZ, RZ, R67 ;  /* 0x000000ffff4c7224 */ /* 0x000fe200078e0043 */
[----:B------:R-:W-:Y:S01]  /*6d90*/  UIMAD.WIDE.U32 UR6, UR15, UR4, URZ ;  /* 0x000000040f0672a5 */ /* 0x000fe2000f8e003f */
[----:B------:R4:W5:Y:S01]  /*6da0*/  LDL.LU R222, [R1+0x64] ;  /* 0x0000640001de7983 */ /* 0x0009620000300800 */
        /* <DEDUP_REMOVED lines=44> */
[----:B------:R2:W-:Y:S01]  /*7070*/  MUFU.EX2 R12, R2 ;  /* 0x00000002000c7308 */ /* 0x0005e20000000800 */
[----:B------:R-:W-:Y:S01]  /*7080*/  IMAD.MOV.U32 R64, RZ, RZ, R183 ;  /* 0x000000ffff407224 */ /* 0x000fe200078e00b7 */
[----:B------:R-:W-:Y:S01]  /*7090*/  MOV R145, R158 ;  /* 0x0000009e00917202 */ /* 0x000fe20000000f00 */
[----:B------:R-:W-:Y:S01]  /*70a0*/  IMAD.MOV.U32 R17, RZ, RZ, R160 ;  /* 0x000000ffff117224 */ /* 0x000fe200078e00a0 */
[----:B------:R-:W1:Y:S01]  /*70b0*/  LDSM.16.MT88.4 R180, [R217+0x2900] ;  /* 0x00290000d9b4783b */ /* 0x000e620000004200 */
[----:B------:R-:W-:-:S02]  /*70c0*/  IMAD.MOV.U32 R16, RZ, RZ, R161 ;  /* 0x000000ffff107224 */ /* 0x000fc400078e00a1 */
[----:B------:R-:W-:Y:S01]  /*70d0*/  IMAD.MOV.U32 R19, RZ, RZ, R163 ;  /* 0x000000ffff137224 */ /* 0x000fe200078e00a3 */
[----:B------:R-:W4:Y:S01]  /*70e0*/  MUFU.EX2 R4, R3 ;  /* 0x0000000300047308 */ /* 0x000f220000000800 */
[----:B------:R-:W1:Y:S01]  /*70f0*/  LDSM.16.MT88.4 R160, [R217+0x5900] ;  /* 0x00590000d9a0783b */ /* 0x000e620000004200 */
[----:B------:R-:W-:Y:S02]  /*7100*/  IMAD.MOV.U32 R21, RZ, RZ, R155 ;  /* 0x000000ffff157224 */ /* 0x000fe400078e009b */
[----:B------:R-:W-:Y:S01]  /*7110*/  IMAD.MOV.U32 R152, RZ, RZ, R144 ;  /* 0x000000ffff987224 */ /* 0x000fe200078e0090 */
[----:B---3--:R-:W-:Y:S01]  /*7120*/  F2FP.BF16.PACK_AB R130, R15, R20 ;  /* 0x000000140f82723e */ /* 0x008fe200000010ff */
[----:B------:R-:W-:Y:S01]  /*7130*/  IMAD.MOV.U32 R81, RZ, RZ, R159 ;  /* 0x000000ffff517224 */ /* 0x000fe200078e009f */
[----:B------:R-:W-:Y:S01]  /*7140*/  MOV R83, R157 ;  /* 0x0000009d00537202 */ /* 0x000fe20000000f00 */
[--C-:B--2---:R-:W-:Y:S01]  /*7150*/  FFMA.FTZ R2, R153, c[0x0][0x2d0], -R0.reuse ;  /* 0x0000b40099027a23 */ /* 0x104fe20000010800 */
[----:B------:R-:W-:Y:S01]  /*7160*/  MOV R18, R66 ;  /* 0x0000004200127202 */ /* 0x000fe20000000f00 */
[----:B------:R-:W-:Y:S01]  /*7170*/  FFMA.FTZ R0, R23, c[0x0][0x2d0], -R0 ;  /* 0x0000b40017007a23 */ /* 0x000fe20000010800 */
[----:B------:R-:W-:Y:S01]  /*7180*/  @UP1 USHF.R.U32.HI UR15, URZ, UR5, UR7 ;  /* 0x000000053f0f1299 */ /* 0x000fe20008011607 */
[----:B------:R2:W-:Y:S01]  /*7190*/  MUFU.EX2 R6, R2 ;  /* 0x0000000200067308 */ /* 0x0005e20000000800 */
[----:B------:R3:W5:Y:S01]  /*71a0*/  LDL.LU R221, [R1+0x60] ;  /* 0x0000600001dd7983 */ /* 0x0007620000300800 */
[----:B------:R-:W-:-:S02]  /*71b0*/  IMAD.MOV.U32 R154, RZ, RZ, R146 ;  /* 0x000000ffff9a7224 */ /* 0x000fc400078e0092 */
[----:B------:R-:W-:Y:S01]  /*71c0*/  IMAD.MOV.U32 R158, RZ, RZ, R151 ;  /* 0x000000ffff9e7224 */ /* 0x000fe200078e0097 */
[----:B------:R-:W-:Y:S01]  /*71d0*/  MOV R153, R145 ;  /* 0x0000009100997202 */ /* 0x000fe20000000f00 */
[----:B------:R-:W-:Y:S02]  /*71e0*/  IMAD.MOV.U32 R155, RZ, RZ, R147 ;  /* 0x000000ffff9b7224 */ /* 0x000fe400078e0093 */
[----:B------:R-:W3:Y:S01]  /*71f0*/  MUFU.EX2 R5, R0 ;  /* 0x0000000000057308 */ /* 0x000ee20000000800 */
[----:B------:R-:W-:Y:S01]  /*7200*/  MOV R9, R21 ;  /* 0x0000001500097202 */ /* 0x000fe20000000f00 */
[----:B------:R-:W1:Y:S01]  /*7210*/  LDSM.16.MT88.4 R144, [R220+0x2900] ;  /* 0x00290000dc90783b */ /* 0x000e620000004200 */
[----:B------:R-:W-:Y:S01]  /*7220*/  IMAD.MOV.U32 R8, RZ, RZ, R152 ;  /* 0x000000ffff087224 */ /* 0x000fe200078e0098 */
[----:B------:R-:W-:Y:S01]  /*7230*/  MOV R21, R154 ;  /* 0x0000009a00157202 */ /* 0x000fe20000000f00 */
[----:B------:R-:W-:Y:S01]  /*7240*/  IMAD.MOV.U32 R11, RZ, RZ, R153 ;  /* 0x000000ffff0b7224 */ /* 0x000fe200078e0099 */
[----:B----4-:R-:W-:Y:S01]  /*7250*/  F2FP.BF16.PACK_AB R129, R4, R12 ;  /* 0x0000000c0481723e */ /* 0x010fe200000010ff */
[----:B------:R-:W-:-:S02]  /*7260*/  IMAD.MOV.U32 R10, RZ, RZ, R155 ;  /* 0x000000ffff0a7224 */ /* 0x000fc400078e009b */
[----:B------:R-:W4:Y:S01]  /*7270*/  LDSM.16.MT88.4 R152, [R219+0x2900] ;  /* 0x00290000db98783b */ /* 0x000f220000004200 */
[----:B------:R-:W-:Y:S02]  /*7280*/  IMAD.MOV.U32 R82, RZ, RZ, R158 ;  /* 0x000000ffff527224 */ /* 0x000fe400078e009e */
[----:B------:R-:W-:Y:S01]  /*7290*/  IMAD.MOV.U32 R151, RZ, RZ, R56 ;  /* 0x000000ffff977224 */ /* 0x000fe200078e0038 */
[----:B------:R-:W-:Y:S01]  /*72a0*/  MOV R56, R65 ;  /* 0x0000004100387202 */ /* 0x000fe20000000f00 */
[----:B--2---:R-:W-:Y:S01]  /*72b0*/  IMAD.MOV.U32 R2, RZ, RZ, R58 ;  /* 0x000000ffff027224 */ /* 0x004fe200078e003a */
[----:B---3--:R-:W-:Y:S01]  /*72c0*/  F2FP.BF16.PACK_AB R131, R5, R6 ;  /* 0x000000060583723e */ /* 0x008fe200000010ff */
[----:B------:R-:W-:Y:S01]  /*72d0*/  IMAD.MOV.U32 R65, RZ, RZ, R216 ;  /* 0x000000ffff417224 */ /* 0x000fe200078e00d8 */
[----:B------:R-:W-:Y:S01]  /*72e0*/  MOV R0, R57 ;  /* 0x0000003900007202 */ /* 0x000fe20000000f00 */
[----:B------:R-:W-:Y:S02]  /*72f0*/  IMAD.MOV.U32 R3, RZ, RZ, R56 ;  /* 0x000000ffff037224 */ /* 0x000fe400078e0038 */
[----:B------:R-:W-:Y:S01]  /*7300*/  IMAD.MOV.U32 R23, RZ, RZ, R149 ;  /* 0x000000ffff177224 */ /* 0x000fe200078e0095 */
[----:B------:R-:W-:Y:S01]  /*7310*/  UIADD3 UR15, UR15, UR12, -UR13 ;  /* 0x0000000c0f0f7290 */ /* 0x000fe2000fffe80d */
[----:B------:R-:W-:Y:S01]  /*7320*/  HMMA.16816.F32.BF16 R132, R128, R136, R132 ;  /* 0x000000888084723c */ /* 0x000fe20000041884 */
[----:B------:R2:W5:Y:S01]  /*7330*/  LDL.LU R216, [R1+0x5c] ;  /* 0x00005c0001d87983 */ /* 0x0005620000300800 */
[----:B------:R-:W-:Y:S01]  /*7340*/  IMAD.MOV.U32 R7, RZ, RZ, R65 ;  /* 0x000000ffff077224 */ /* 0x000fe200078e0041 */
[----:B------:R-:W-:-:S04]  /*7350*/  UIMAD.WIDE UR4, UR15, 0x2aaaaaab, URZ ;  /* 0x2aaaaaab0f0478a5 */ /* 0x000fc8000f8e023f */
[----:B------:R-:W-:Y:S01]  /*7360*/  USHF.R.U32.HI UR15, URZ, 0x1f, UR5 ;  /* 0x0000001f3f0f7899 */ /* 0x000fe20008011605 */
[----:B-1----:R-:W-:Y:S03]  /*7370*/  HMMA.16816.F32.BF16 R164, R128, R168, R164 ;  /* 0x000000a880a4723c */ /* 0x002fe600000418a4 */
[----:B------:R-:W-:-:S04]  /*7380*/  ULEA.HI.SX32 UR15, UR5, UR15, 0x1c ;  /* 0x0000000f050f7291 */ /* 0x000fc8000f8fe23f */
[----:B------:R-:W-:Y:S01]  /*7390*/  UISETP.LT.AND UP0, UPT, URZ, UR15, UPT ;  /* 0x0000000f3f00728c */ /* 0x000fe2000bf01270 */
[----:B------:R-:W-:Y:S03]  /*73a0*/  HMMA.16816.F32.BF16 R136, R128, R138, R28 ;  /* 0x0000008a8088723c */ /* 0x000fe6000004181c */
[----:B------:R-:W-:-:S04]  /*73b0*/  USEL UR15, URZ, UR15, !UP0 ;  /* 0x0000000f3f0f7287 */ /* 0x000fc8000c000000 */
[----:B------:R-:W-:Y:S01]  /*73c0*/  IMAD.MOV.U32 R28, RZ, RZ, R156 ;  /* 0x000000ffff1c7224 */ /* 0x000fe200078e009c */
[----:B------:R-:W-:Y:S01]  /*73d0*/  HMMA.16816.F32.BF16 R168, R128, R170, R48 ;  /* 0x000000aa80a8723c */ /* 0x000fe20000041830 */
[----:B------:R-:W-:Y:S01]  /*73e0*/  MOV R31, R148 ;  /* 0x00000094001f7202 */ /* 0x000fe20000000f00 */
[----:B------:R-:W-:-:S05]  /*73f0*/  UISETP.GE.AND UP0, UPT, UR24, UR15, UPT ;  /* 0x0000000f1800728c */ /* 0x000fca000bf06270 */
[----:B------:R-:W-:Y:S01]  /*7400*/  IMAD.MOV.U32 R50, RZ, RZ, R82 ;  /* 0x000000ffff327224 */ /* 0x000fe200078e0052 */
[----:B------:R-:W-:Y:S01]  /*7410*/  MOV R51, R83 ;  /* 0x0000005300337202 */ /* 0x000fe20000000f00 */
[----:B------:R-:W-:Y:S01]  /*7420*/  HMMA.16816.F32.BF16 R176, R128, R180, R176 ;  /* 0x000000b480b0723c */ /* 0x000fe200000418b0 */
[----:B------:R-:W-:Y:S01]  /*7430*/  PLOP3.LUT P0, PT, PT, PT, UP0, 0x80, 0x0 ;  /* 0x000000000000781c */ /* 0x000fe20003f0f008 */
[----:B------:R-:W-:Y:S02]  /*7440*/  FADD.FTZ R2, R2, R50 ;  /* 0x0000003202027221 */ /* 0x000fe40000010000 */
[----:B------:R-:W-:-:S04]  /*7450*/  FADD.FTZ R0, R0, R51 ;  /* 0x0000003300007221 */ /* 0x000fc80000010000 */
[----:B------:R-:W-:Y:S01]  /*7460*/  HMMA.16816.F32.BF16 R156, R128, R160, R68 ;  /* 0x000000a0809c723c */ /* 0x000fe20000041844 */
[----:B------:R-:W-:-:S07]  /*7470*/  FADD.FTZ R3, R3, R0 ;  /* 0x0000000003037221 */ /* 0x000fce0000010000 */
[C---:B------:R-:W-:Y:S07]  /*7480*/  HMMA.16816.F32.BF16 R180, R128.reuse, R182, R24 ;  /* 0x000000b680b4723c */ /* 0x040fee0000041818 */
[----:B------:R-:W-:Y:S01]  /*7490*/  MOV R25, R151 ;  /* 0x0000009700197202 */ /* 0x000fe20000000f00 */
[C---:B------:R-:W-:Y:S01]  /*74a0*/  HMMA.16816.F32.BF16 R160, R128.reuse, R162, R44 ;  /* 0x000000a280a0723c */ /* 0x040fe2000004182c */
[----:B------:R-:W-:Y:S01]  /*74b0*/  IMAD.MOV.U32 R24, RZ, RZ, R150 ;  /* 0x000000ffff187224 */ /* 0x000fe200078e0096 */
[----:B------:R-:W-:Y:S01]  /*74c0*/  MOV R27, R64 ;  /* 0x00000040001b7202 */ /* 0x000fe20000000f00 */
[----:B------:R-:W-:Y:S01]  /*74d0*/  IMAD.MOV.U32 R26, RZ, RZ, R59 ;  /* 0x000000ffff1a7224 */ /* 0x000fe200078e003b */
[----:B------:R-:W1:Y:S02]  /*74e0*/  LDSM.16.MT88.4 R64, [R219+0x5900] ;  /* 0x00590000db40783b */ /* 0x000e640000004200 */
[----:B------:R-:W-:Y:S01]  /*74f0*/  MOV R30, R27 ;  /* 0x0000001b001e7202 */ /* 0x000fe20000000f00 */
[----:B------:R-:W-:Y:S01]  /*7500*/  IMAD.MOV.U32 R46, RZ, RZ, R24 ;  /* 0x000000ffff2e7224 */ /* 0x000fe200078e0018 */
[----:B------:R-:W-:Y:S01]  /*7510*/  MOV R44, R77 ;  /* 0x0000004d002c7202 */ /* 0x000fe20000000f00 */
[----:B------:R-:W-:Y:S01]  /*7520*/  IMAD.MOV.U32 R29, RZ, RZ, R26 ;  /* 0x000000ffff1d7224 */ /* 0x000fe200078e001a */
[----:B------:R-:W-:Y:S01]  /*7530*/  MOV R45, R25 ;  /* 0x00000019002d7202 */ /* 0x000fe20000000f00 */
[C---:B------:R-:W-:Y:S01]  /*7540*/  HMMA.16816.F32.BF16 R140, R128.reuse, R144, R140 ;  /* 0x00000090808c723c */ /* 0x040fe2000004188c */
[----:B------:R-:W-:Y:S01]  /*7550*/  MOV R47, R31 ;  /* 0x0000001f002f7202 */ /* 0x000fe20000000f00 */
[----:B------:R-:W-:Y:S01]  /*7560*/  FADD.FTZ R2, R44, R2 ;  /* 0x000000022c027221 */ /* 0x000fe20000010000 */
[----:B------:R-:W-:Y:S01]  /*7570*/  MOV R24, R18 ;  /* 0x0000001200187202 */ /* 0x000fe20000000f00 */
[----:B------:R-:W-:Y:S01]  /*7580*/  IMAD.MOV.U32 R31, RZ, RZ, R7 ;  /* 0x000000ffff1f7224 */ /* 0x000fe200078e0007 */
[----:B------:R-:W3:Y:S01]  /*7590*/  LDSM.16.MT88.4 R56, [R220+0x5900] ;  /* 0x00590000dc38783b */ /* 0x000ee20000004200 */
[----:B------:R-:W-:Y:S01]  /*75a0*/  FADD.FTZ R0, R45, R2 ;  /* 0x000000022d007221 */ /* 0x000fe20000010000 */
[----:B------:R-:W-:Y:S01]  /*75b0*/  MOV R18, R81 ;  /* 0x0000005100127202 */ /* 0x000fe20000000f00 */
[----:B------:R-:W-:Y:S01]  /*75c0*/  FADD.FTZ R2, R46, R3 ;  /* 0x000000032e027221 */ /* 0x000fe20000010000 */
[----:B------:R-:W-:Y:S01]  /*75d0*/  HMMA.16816.F32.BF16 R144, R128, R146, R88 ;  /* 0x000000928090723c */ /* 0x000fe20000041858 */
[----:B------:R-:W-:Y:S01]  /*75e0*/  FADD.FTZ R0, R47, R0 ;  /* 0x000000002f007221 */ /* 0x000fe20000010000 */
[----:B------:R-:W-:Y:S01]  /*75f0*/  LDSM.16.MT88.4 R88, [R220+0x8900] ;  /* 0x00890000dc58783b */ /* 0x000fe20000004200 */
[----:B------:R-:W-:Y:S01]  /*7600*/  FADD.FTZ R2, R28, R2 ;  /* 0x000000021c027221 */ /* 0x000fe20000010000 */
[----:B------:R-:W-:Y:S01]  /*7610*/  MOV R27, R79 ;  /* 0x0000004f001b7202 */ /* 0x000fe20000000f00 */
[----:B------:R-:W-:-:S02]  /*7620*/  FADD.FTZ R0, R10, R0 ;  /* 0x000000000a007221 */ /* 0x000fc40000010000 */
[----:B------:R-:W-:Y:S01]  /*7630*/  FADD.FTZ R2, R11, R2 ;  /* 0x000000020b027221 */ /* 0x000fe20000010000 */
[C---:B----4-:R-:W-:Y:S01]  /*7640*/  HMMA.16816.F32.BF16 R148, R128.reuse, R152, R72 ;  /* 0x000000988094723c */ /* 0x050fe20000041848 */
[----:B------:R-:W-:Y:S01]  /*7650*/  FADD.FTZ R0, R8, R0 ;  /* 0x0000000008007221 */ /* 0x000fe20000010000 */
[----:B------:R-:W4:Y:S01]  /*7660*/  LDSM.16.MT88.4 R72, [R217+0x8900] ;  /* 0x00890000d948783b */ /* 0x000f220000004200 */
[----:B------:R-:W-:Y:S02]  /*7670*/  FADD.FTZ R2, R9, R2 ;  /* 0x0000000209027221 */ /* 0x000fe40000010000 */
[----:B------:R-:W-:Y:S01]  /*7680*/  FADD.FTZ R0, R29, R0 ;  /* 0x000000001d007221 */ /* 0x000fe20000010000 */
[----:B------:R-:W-:Y:S01]  /*7690*/  LDSM.16.MT88.4 R8, [R219+0xb900] ;  /* 0x00b90000db08783b */ /* 0x000fe20000004200 */
[----:B------:R-:W-:Y:S01]  /*76a0*/  FADD.FTZ R2, R30, R2 ;  /* 0x000000021e027221 */ /* 0x000fe20000010000 */
[----:B------:R-:W-:Y:S01]  /*76b0*/  HMMA.16816.F32.BF16 R152, R128, R154, R60 ;  /* 0x0000009a8098723c */ /* 0x000fe2000004183c */
[----:B------:R-:W-:-:S02]  /*76c0*/  IMAD.MOV.U32 R7, RZ, RZ, R80 ;  /* 0x000000ffff077224 */ /* 0x000fc400078e0050 */
[----:B------:R-:W-:Y:S01]  /*76d0*/  IMAD.MOV.U32 R25, RZ, RZ, R76 ;  /* 0x000000ffff197224 */ /* 0x000fe200078e004c */
[----:B------:R-:W2:Y:S01]  /*76e0*/  LDSM.16.MT88.4 R80, [R218+0x8900] ;  /* 0x00890000da50783b */ /* 0x000ea20000004200 */
[----:B------:R-:W-:Y:S02]  /*76f0*/  FADD.FTZ R0, R31, R0 ;  /* 0x000000001f007221 */ /* 0x000fe40000010000 */
[----:B------:R-:W-:Y:S01]  /*7700*/  IMAD.MOV.U32 R26, RZ, RZ, R78 ;  /* 0x000000ffff1a7224 */ /* 0x000fe200078e004e */
[----:B-1----:R-:W-:Y:S01]  /*7710*/  HMMA.16816.F32.BF16 R60, R128, R64, R92 ;  /* 0x00000040803c723c */ /* 0x002fe2000004185c */
[----:B------:R-:W-:Y:S02]  /*7720*/  FADD.FTZ R2, R24, R2 ;  /* 0x0000000218027221 */ /* 0x000fe40000010000 */
[----:B------:R-:W-:Y:S02]  /*7730*/  FADD.FTZ R0, R25, R0 ;  /* 0x0000000019007221 */ /* 0x000fe40000010000 */
[----:B------:R-:W-:-:S02]  /*7740*/  FADD.FTZ R2, R26, R2 ;  /* 0x000000021a027221 */ /* 0x000fc40000010000 */
[----:B------:R-:W-:Y:S01]  /*7750*/  FADD.FTZ R0, R27, R0 ;  /* 0x000000001b007221 */ /* 0x000fe20000010000 */
[C---:B------:R-:W-:Y:S01]  /*7760*/  HMMA.16816.F32.BF16 R64, R128.reuse, R66, R96 ;  /* 0x000000428040723c */ /* 0x040fe20000041860 */
[----:B------:R-:W-:Y:S01]  /*7770*/  FADD.FTZ R2, R7, R2 ;  /* 0x0000000207027221 */ /* 0x000fe20000010000 */
[----:B------:R-:W1:Y:S01]  /*7780*/  LDSM.16.MT88.4 R96, [R219+0x8900] ;  /* 0x00890000db60783b */ /* 0x000e620000004200 */
        /* <DEDUP_REMOVED lines=9> */
[----:B------:R-:W-:Y:S02]  /*7820*/  FADD.FTZ R2, R252, R2 ;  /* 0x00000002fc027221 */ /* 0x000fe40000010000 */
[----:B------:R-:W-:Y:S02]  /*7830*/  FADD.FTZ R0, R21, R0 ;  /* 0x0000000015007221 */ /* 0x000fe40000010000 */
[----:B------:R-:W-:-:S02]  /*7840*/  FADD.FTZ R2, R215, R2 ;  /* 0x00000002d7027221 */ /* 0x000fc40000010000 */
[----:B------:R-:W-:Y:S01]  /*7850*/  FADD.FTZ R0, R210, R0 ;  /* 0x00000000d2007221 */ /* 0x000fe20000010000 */
[C---:B----4-:R-:W-:Y:S01]  /*7860*/  HMMA.16816.F32.BF16 R68, R128.reuse, R72, R100 ;  /* 0x000000488044723c */ /* 0x050fe20000041864 */
[----:B------:R-:W-:Y:S02]  /*7870*/  FADD.FTZ R3, R174, R2 ;  /* 0x00000002ae037221 */ /* 0x000fe40000010000 */
[----:B------:R-:W-:Y:S02]  /*7880*/  FADD.FTZ R2, R212, R0 ;  /* 0x00000000d4027221 */ /* 0x000fe40000010000 */
[----:B------:R-:W-:Y:S02]  /*7890*/  FADD.FTZ R0, R175, R3 ;  /* 0x00000003af007221 */ /* 0x000fe40000010000 */
[----:B------:R-:W-:Y:S01]  /*78a0*/  FADD.FTZ R3, R213, R2 ;  /* 0x00000002d5037221 */ /* 0x000fe20000010000 */
[----:B--2---:R-:W-:Y:S01]  /*78b0*/  HMMA.16816.F32.BF16 R76, R128, R80, R108 ;  /* 0x00000050804c723c */ /* 0x004fe2000004186c */
        /* <DEDUP_REMOVED lines=9> */
[C---:B------:R-:W-:Y:S01]  /*7950*/  HMMA.16816.F32.BF16 R72, R128.reuse, R74, R104 ;  /* 0x0000004a8048723c */ /* 0x040fe20000041868 */
[----:B------:R-:W2:Y:S01]  /*7960*/  LDSM.16.MT88.4 R104, [R217+0xb900] ;  /* 0x00b90000d968783b */ /* 0x000ea20000004200 */
[----:B------:R-:W-:Y:S02]  /*7970*/  FADD.FTZ R2, R6, R2 ;  /* 0x0000000206027221 */ /* 0x000fe40000010000 */
[----:B------:R-:W-:Y:S02]  /*7980*/  FADD.FTZ R3, R15, R0 ;  /* 0x000000000f037221 */ /* 0x000fe40000010000 */
[----:B------:R-:W-:Y:S02]  /*7990*/  FADD.FTZ R0, R5, R2 ;  /* 0x0000000205007221 */ /* 0x000fe40000010000 */
[C---:B------:R-:W-:Y:S01]  /*79a0*/  HMMA.16816.F32.BF16 R80, R128.reuse, R82, R112 ;  /* 0x000000528050723c */ /* 0x040fe20000041870 */
[----:B------:R-:W3:Y:S04]  /*79b0*/  LDSM.16.MT88.4 R112, [R218+0xb900] ;  /* 0x00b90000da70783b */ /* 0x000ee80000004200 */
[----:B------:R-:W-:Y:S03]  /*79c0*/  STL [R1+0x24], R0 ;  /* 0x0000240001007387 */ /* 0x000fe60000100800 */
[C---:B------:R-:W-:Y:S01]  /*79d0*/  HMMA.16816.F32.BF16 R88, R128.reuse, R90, R120 ;  /* 0x0000005a8058723c */ /* 0x040fe20000041878 */
[----:B------:R-:W4:Y:S04]  /*79e0*/  LDSM.16.MT88.4 R120, [R220+0xb900] ;  /* 0x00b90000dc78783b */ /* 0x000f280000004200 */
[----:B------:R2:W-:Y:S03]  /*79f0*/  STL [R1+0x20], R3 ;  /* 0x0000200301007387 */ /* 0x0005e60000100800 */
        /* <DEDUP_REMOVED lines=22> */
.L_x_2885:
        /* <DEDUP_REMOVED lines=10> */
[----:B------:R-:W-:Y:S01]  /*7c00*/  @UP0 UIMAD UR17, UR17, UR6, URZ ;  /* 0x00000006111102a4 */ /* 0x000fe2000f8e023f */
[----:B------:R-:W-:Y:S01]  /*7c10*/  IMAD.U32 R175, RZ, RZ, UR13 ;  /* 0x0000000dffaf7e24 */ /* 0x000fe2000f8e00ff */
        /* <DEDUP_REMOVED lines=18> */
[----:B------:R-:W1:Y:S01]  /*7d40*/  LDSM.16.M88.4 R212, [R246] ;  /* 0x00000000f6d4783b */ /* 0x000e620000000200 */
[----:B--2---:R-:W-:Y:S01]  /*7d50*/  @P1 IMAD.MOV.U32 R5, RZ, RZ, R7 ;  /* 0x000000ffff051224 */ /* 0x004fe200078e0007 */
[----:B------:R-:W-:Y:S03]  /*7d60*/  PLOP3.LUT P1, PT, PT, PT, UP0, 0x80, 0x0 ;  /* 0x000000000000781c */ /* 0x000fe60003f2f008 */
[----:B------:R-:W-:Y:S01]  /*7d70*/  @P6 IMAD.WIDE.U32 R4, R0, 0x60, R4 ;  /* 0x0000006000046825 */ /* 0x000fe200078e0004 */
[----:B------:R-:W-:Y:S03]  /*7d80*/  PLOP3.LUT P6, PT, PT, PT, UP0, 0x80, 0x0 ;  /* 0x000000000000781c */ /* 0x000fe60003fcf008 */
[----:B------:R-:W-:Y:S01]  /*7d90*/  @P0 IMAD.SHL.U32 R2, R4, 0x2, RZ ;  /* 0x0000000204020824 */ /* 0x000fe200078e00ff */
[----:B------:R-:W-:Y:S05]  /*7da0*/  PLOP3.LUT P0, PT, PT, PT, UP0, 0x80, 0x0 ;  /* 0x000000000000781c */ /* 0x000fea0003f0f008 */
[----:B------:R-:W-:Y:S02]  /*7db0*/  @P1 IADD3 R0, R5, UR17, RZ ;  /* 0x0000001105001c10 */ /* 0x000fe4000fffe0ff */
[----:B------:R-:W-:Y:S02]  /*7dc0*/  PLOP3.LUT P1, PT, PT, PT, UP0, 0x80, 0x0 ;  /* 0x000000000000781c */ /* 0x000fe40003f2f008 */
[----:B------:R-:W-:Y:S04]  /*7dd0*/  @P6 IADD3 R5, P6, R2, 0x80, RZ ;  /* 0x0000008002056810 */ /* 0x000fe80007fde0ff */
[----:B------:R-:W-:Y:S02]  /*7de0*/  @P0 SHF.L.U64.HI R0, R4, 0x1, R0 ;  /* 0x0000000104000819 */ /* 0x000fe40000010200 */
[----:B------:R-:W-:Y:S05]  /*7df0*/  PLOP3.LUT P0, PT, PT, PT, UP0, 0x80, 0x0 ;  /* 0x000000000000781c */ /* 0x000fea0003f0f008 */
        /* <DEDUP_REMOVED lines=32> */
[----:B------:R-:W-:Y:S01]  /*8000*/  @P6 MOV R14, R2 ;  /* 0x00000002000e6202 */ /* 0x000fe20000000f00 */
[----:B------:R4:W4:Y:S01]  /*8010*/  LDL R0, [R1+0x2c] ;  /* 0x00002c0001007983 */ /* 0x0009220000100800 */
[----:B------:R-:W-:Y:S02]  /*8020*/  PLOP3.LUT P6, PT, PT, PT, UP0, 0x80, 0x0 ;  /* 0x000000000000781c */ /* 0x000fe40003fcf008 */
[----:B------:R-:W-:Y:S02]  /*8030*/  PLOP3.LUT P0, PT, PT, PT, UP0, 0x80, 0x0 ;  /* 0x000000000000781c */ /* 0x000fe40003f0f008 */
[----:B------:R-:W-:Y:S05]  /*8040*/  PLOP3.LUT P0, PT, PT, PT, UP0, 0x80, 0x0 ;  /* 0x000000000000781c */ /* 0x000fea0003f0f008 */
        /* <DEDUP_REMOVED lines=37> */
[----:B------:R-:W-:Y:S01]  /*82a0*/  IMAD.U32 R172, RZ, RZ, UR18 ;  /* 0x00000012ffac7e24 */ /* 0x000fe2000f8e00ff */
[----:B------:R-:W-:Y:S02]  /*82b0*/  @UP0 USHF.L.U64.HI UR18, UR4, 0x6, UR5 ;  /* 0x0000000604120899 */ /* 0x000fe40008010205 */
[----:B------:R-:W-:Y:S01]  /*82c0*/  IMAD.U32 R173, RZ, RZ, UR19 ;  /* 0x00000013ffad7e24 */ /* 0x000fe2000f8e00ff */
[----:B------:R1:W-:Y:S01]  /*82d0*/  @P0 LDGSTS.E.BYPASS.LTC128B.128 [R251+0xb100], [R36.64+0x180], !P2 ;  /* 0x0b10018024fb0fae */ /* 0x0003e2000d101d5e */
[----:B------:R-:W-:Y:S01]  /*82e0*/  PLOP3.LUT P0, PT, PT, PT, UP0, 0x80, 0x0 ;  /* 0x000000000000781c */ /* 0x000fe20003f0f008 */
[----:B------:R-:W-:Y:S01]  /*82f0*/  @UP0 UIMAD UR17, UR17, UR4, URZ ;  /* 0x00000004111102a4 */ /* 0x000fe2000f8e023f */
[C---:B------:R-:W-:Y:S03]  /*8300*/  HMMA.16816.F32.BF16 R24, R48.reuse, R26, RZ ;  /* 0x0000001a3018723c */ /* 0x040fe600000418ff */
[----:B------:R-:W-:Y:S02]  /*8310*/  @UP0 UIMAD UR17, UR24, UR5, UR17 ;  /* 0x00000005181102a4 */ /* 0x000fe4000f8e0211 */
[----:B------:R-:W0:Y:S02]  /*8320*/  LDGDEPBAR ;  /* 0x00000000000079af */ /* 0x000e240000000000 */
[----:B------:R-:W-:Y:S01]  /*8330*/  @UP0 UIADD3 UR17, UR19, UR17, URZ ;  /* 0x0000001113110290 */ /* 0x000fe2000fffe03f */
[C---:B------:R-:W-:Y:S03]  /*8340*/  HMMA.16816.F32.BF16 R28, R48.reuse, R32, RZ ;  /* 0x00000020301c723c */ /* 0x040fe600000418ff */
[----:B------:R-:W-:Y:S05]  /*8350*/  @UP0 UIMAD UR17, UR17, 0x60, URZ ;  /* 0x00000060111108a4 */ /* 0x000fea000f8e023f */
        /* <DEDUP_REMOVED lines=11> */
[----:B------:R-:W3:Y:S07]  /*8410*/  LDSM.16.M88.4 R196, [R222+0xc900] ;  /* 0x00c90000dec4783b */ /* 0x000eee0000000200 */
[C---:B------:R-:W-:Y:S08]  /*8420*/  HMMA.16816.F32.BF16 R20, R188.reuse, R200, R20 ;  /* 0x000000c8bc14723c */ /* 0x040ff00000041814 */
[C---:B------:R-:W-:Y:S01]  /*8430*/  HMMA.16816.F32.BF16 R24, R188.reuse, R202, R24 ;  /* 0x000000cabc18723c */ /* 0x040fe20000041818 */
[----:B------:R-:W4:Y:S07]  /*8440*/  LDSM.16.M88.4 R200, [R222+0xd100] ;  /* 0x00d10000dec8783b */ /* 0x000f2e0000000200 */
[C---:B------:R-:W-:Y:S08]  /*8450*/  HMMA.16816.F32.BF16 R28, R188.reuse, R204, R28 ;  /* 0x000000ccbc1c723c */ /* 0x040ff0000004181c */
[C---:B------:R-:W-:Y:S01]  /*8460*/  HMMA.16816.F32.BF16 R32, R188.reuse, R206, R32 ;  /* 0x000000cebc20723c */ /* 0x040fe20000041820 */
[----:B------:R-:W4:Y:S07]  /*8470*/  LDSM.16.M88.4 R204, [R222+0xd900] ;  /* 0x00d90000decc783b */ /* 0x000f2e0000000200 */
[C---:B------:R-:W-:Y:S08]  /*8480*/  HMMA.16816.F32.BF16 R36, R188.reuse, R208, R36 ;  /* 0x000000d0bc24723c */ /* 0x040ff00000041824 */
[C---:B------:R-:W-:Y:S01]  /*8490*/  HMMA.16816.F32.BF16 R40, R188.reuse, R210, R40 ;  /* 0x000000d2bc28723c */ /* 0x040fe20000041828 */
[----:B------:R-:W-:Y:S07]  /*84a0*/  LDSM.16.M88.4 R208, [R222+0xe900] ;  /* 0x00e90000ded0783b */ /* 0x000fee0000000200 */
[C---:B------:R-:W-:Y:S01]  /*84b0*/  HMMA.16816.F32.BF16 R44, R188.reuse, R212, R44 ;  /* 0x000000d4bc2c723c */ /* 0x040fe2000004182c */
[----:B------:R-:W2:Y:S07]  /*84c0*/  LDL.64 R212, [R1+0x40] ;  /* 0x0000400001d47983 */ /* 0x000eae0000100a00 */
[----:B------:R-:W-:Y:S01]  /*84d0*/  HMMA.16816.F32.BF16 R48, R188, R214, R48 ;  /* 0x000000d6bc30723c */ /* 0x000fe20000041830 */
[----:B------:R-:W4:Y:S07]  /*84e0*/  LDSM.16.M88.4 R188, [R222+0xe100] ;  /* 0x00e10000debc783b */ /* 0x000f2e0000000200 */
[C---:B-1----:R-:W-:Y:S01]  /*84f0*/  HMMA.16816.F32.BF16 R4, R184.reuse, R192, R4 ;  /* 0x000000c0b804723c */ /* 0x042fe20000041804 */
[----:B------:R-:W2:Y:S07]  /*8500*/  LDL.64 R214, [R1+0x38] ;  /* 0x0000380001d67983 */ /* 0x000eae0000100a00 */
[C---:B------:R-:W-:Y:S01]  /*8510*/  HMMA.16816.F32.BF16 R8, R184.reuse, R194, R8 ;  /* 0x000000c2b808723c */ /* 0x040fe20000041808 */
[----:B------:R-:W-:Y:S07]  /*8520*/  LDSM.16.M88.4 R192, [R221] ;  /* 0x00000000ddc0783b */ /* 0x000fee0000000200 */
[C---:B---3--:R-:W-:Y:S08]  /*8530*/  HMMA.16816.F32.BF16 R12, R184.reuse, R196, R12 ;  /* 0x000000c4b80c723c */ /* 0x048ff0000004180c */
        /* <DEDUP_REMOVED lines=13> */
[----:B------:R-:W3:Y:S08]  /*8610*/  LDSM.16.M88.4 R184, [R221+0x2000] ;  /* 0x00200000ddb8783b */ /* 0x000ef00000000200 */
        /* <DEDUP_REMOVED lines=18> */
[----:B------:R-:W3:Y:S08]  /*8740*/  LDSM.16.M88.4 R188, [R216+0x11100] ;  /* 0x01110000d8bc783b */ /* 0x000ef00000000200 */
        /* <DEDUP_REMOVED lines=18> */
[----:B------:R-:W3:Y:S08]  /*8870*/  LDSM.16.M88.4 R184, [R241] ;  /* 0x00000000f1b8783b */ /* 0x000ef00000000200 */
        /* <DEDUP_REMOVED lines=177> */
[----:B------:R-:W1:Y:S07]  /*9390*/  LDSM.16.M88.4 R196, [R221+0x9000] ;  /* 0x00900000ddc4783b */ /* 0x000e6e0000000200 */
[C---:B------:R-:W-:Y:S07]  /*93a0*/  HMMA.16816.F32.BF16 R20, R184.reuse, R200, R20 ;  /* 0x000000c8b814723c */ /* 0x040fee0000041814 */
[----:B--2---:R-:W-:Y:S01]  /*93b0*/  @P1 MOV R200, R212 ;  /* 0x000000d400c81202 */ /* 0x004fe20000000f00 */
[C---:B------:R-:W-:Y:S04]  /*93c0*/  HMMA.16816.F32.BF16 R24, R184.reuse, R202, R24 ;  /* 0x000000cab818723c */ /* 0x040fe80000041818 */
[----:B------:R-:W-:Y:S01]  /*93d0*/  @P1 IMAD.MOV.U32 R201, RZ, RZ, R215 ;  /* 0x000000ffffc91224 */ /* 0x000fe200078e00d7 */
[----:B------:R-:W-:Y:S03]  /*93e0*/  PLOP3.LUT P1, PT, PT, PT, UP0, 0x80, 0x0 ;  /* 0x000000000000781c */ /* 0x000fe60003f2f008 */
[C---:B------:R-:W-:Y:S04]  /*93f0*/  HMMA.16816.F32.BF16 R28, R184.reuse, R204, R28 ;  /* 0x000000ccb81c723c */ /* 0x040fe8000004181c */
[----:B------:R-:W-:Y:S01]  /*9400*/  @P0 IMAD.WIDE.U32 R200, R172, 0x60, R200 ;  /* 0x00000060acc80825 */ /* 0x000fe200078e00c8 */
[----:B------:R-:W-:Y:S03]  /*9410*/  PLOP3.LUT P0, PT, PT, PT, UP0, 0x80, 0x0 ;  /* 0x000000000000781c */ /* 0x000fe60003f0f008 */
[C---:B------:R-:W-:Y:S04]  /*9420*/  HMMA.16816.F32.BF16 R32, R184.reuse, R206, R32 ;  /* 0x000000ceb820723c */ /* 0x040fe80000041820 */
[----:B------:R-:W-:Y:S01]  /*9430*/  @P6 IMAD.SHL.U32 R172, R200, 0x2, RZ ;  /* 0x00000002c8ac6824 */ /* 0x000fe200078e00ff */
[----:B------:R-:W-:Y:S03]  /*9440*/  PLOP3.LUT P6, PT, PT, PT, UP0, 0x80, 0x0 ;  /* 0x000000000000781c */ /* 0x000fe60003fcf008 */
[C---:B---3--:R-:W-:Y:S04]  /*9450*/  HMMA.16816.F32.BF16 R36, R184.reuse, R188, R36 ;  /* 0x000000bcb824723c */ /* 0x048fe80000041824 */
[----:B------:R-:W-:Y:S01]  /*9460*/  @P0 IADD3 R173, R201, UR17, RZ ;  /* 0x00000011c9ad0c10 */ /* 0x000fe2000fffe0ff */
[----:B------:R-:W-:Y:S01]  /*9470*/  UIMAD UR17, UR16, -0x60, URZ ;  /* 0xffffffa0101178a4 */ /* 0x000fe2000f8e023f */
[----:B------:R-:W-:Y:S02]  /*9480*/  @P1 IADD3 R205, P1, R172, c[0x0][0x1c8], RZ ;  /* 0x00007200accd1a10 */ /* 0x000fe40007f3e0ff */
[C---:B------:R-:W-:Y:S01]  /*9490*/  HMMA.16816.F32.BF16 R40, R184.reuse, R190, R40 ;  /* 0x000000beb828723c */ /* 0x040fe20000041828 */
[----:B------:R-:W2:Y:S01]  /*94a0*/  LDSM.16.M88.4 R188, [R221+0x9800] ;  /* 0x00980000ddbc783b */ /* 0x000ea20000000200 */
[----:B------:R-:W-:Y:S02]  /*94b0*/  PLOP3.LUT P0, PT, PT, PT, UP0, 0x80, 0x0 ;  /* 0x000000000000781c */ /* 0x000fe40003f0f008 */
[----:B------:R-:W-:Y:S01]  /*94c0*/  @P6 SHF.L.U64.HI R173, R200, 0x1, R173 ;  /* 0x00000001c8ad6819 */ /* 0x000fe200000102ad */
[----:B------:R-:W-:Y:S01]  /*94d0*/  IMAD.U32 R2, RZ, RZ, UR17 ;  /* 0x00000011ff027e24 */ /* 0x000fe2000f8e00ff */
[----:B------:R-:W-:Y:S01]  /*94e0*/  PLOP3.LUT P6, PT, PT, PT, UP0, 0x80, 0x0 ;  /* 0x000000000000781c */ /* 0x000fe20003fcf008 */
[----:B------:R-:W-:Y:S01]  /*94f0*/  @UP0 USHF.L.U32 UR17, UR4, 0x6, URZ ;  /* 0x0000000604110899 */ /* 0x000fe2000800063f */
[C---:B----4-:R-:W-:Y:S01]  /*9500*/  HMMA.16816.F32.BF16 R44, R184.reuse, R208, R44 ;  /* 0x000000d0b82c723c */ /* 0x050fe2000004182c */
[----:B------:R-:W3:Y:S04]  /*9510*/  LDL R208, [R1+0x30] ;  /* 0x0000300001d07983 */ /* 0x000ee80000100800 */
[----:B------:R-:W4:Y:S02]  /*9520*/  LDL R209, [R1+0x28] ;  /* 0x0000280001d17983 */ /* 0x000f240000100800 */
[----:B------:R-:W-:Y:S01]  /*9530*/  @P0 IADD3.X R204, R173, c[0x0][0x1cc], RZ, P1, !PT ;  /* 0x00007300adcc0a10 */ /* 0x000fe20000ffe4ff */
[----:B------:R-:W-:Y:S01]  /*9540*/  HMMA.16816.F32.BF16 R48, R184, R210, R48 ;  /* 0x000000d2b830723c */ /* 0x000fe20000041830 */
[----:B------:R-:W2:Y:S01]  /*9550*/  LDSM.16.M88.4 R184, [R221+0xa000] ;  /* 0x00a00000ddb8783b */ /* 0x000ea20000000200 */
[----:B------:R-:W-:Y:S02]  /*9560*/  PLOP3.LUT P1, PT, PT, PT, UP0, 0x80, 0x0 ;  /* 0x000000000000781c */ /* 0x000fe40003f2f008 */
[----:B------:R-:W-:Y:S01]  /*9570*/  @P6 IMAD.MOV.U32 R206, RZ, RZ, R205 ;  /* 0x000000ffffce6224 */ /* 0x000fe200078e00cd */
[----:B------:R-:W-:Y:S02]  /*9580*/  @P6 MOV R207, R204 ;  /* 0x000000cc00cf6202 */ /* 0x000fe40000000f00 */
[----:B------:R-:W-:Y:S01]  /*9590*/  PLOP3.LUT P0, PT, PT, PT, UP1, 0x80, 0x0 ;  /* 0x000000000000781c */ /* 0x000fe20003f0f018 */
[C---:B-1----:R-:W-:Y:S01]  /*95a0*/  HMMA.16816.F32.BF16 R4, R192.reuse, R196, R4 ;  /* 0x000000c4c004723c */ /* 0x042fe20000041804 */
[----:B------:R-:W-:Y:S07]  /*95b0*/  LDSM.16.M88.4 R200, [R221+0xb800] ;  /* 0x00b80000ddc8783b */ /* 0x000fee0000000200 */
[C---:B------:R-:W-:Y:S01]  /*95c0*/  HMMA.16816.F32.BF16 R8, R192.reuse, R198, R8 ;  /* 0x000000c6c008723c */ /* 0x040fe20000041808 */
[----:B------:R-:W-:Y:S07]  /*95d0*/  LDSM.16.M88.4 R196, [R221+0xb000] ;  /* 0x00b00000ddc4783b */ /* 0x000fee0000000200 */
[C---:B--2---:R-:W-:Y:S08]  /*95e0*/  HMMA.16816.F32.BF16 R12, R192.reuse, R188, R12 ;  /* 0x000000bcc00c723c */ /* 0x044ff0000004180c */
[C---:B------:R-:W-:Y:S01]  /*95f0*/  HMMA.16816.F32.BF16 R16, R192.reuse, R190, R16 ;  /* 0x000000bec010723c */ /* 0x040fe20000041810 */
[----:B------:R-:W1:Y:S01]  /*9600*/  LDSM.16.M88.4 R188, [R221+0xa800] ;  /* 0x00a80000ddbc783b */ /* 0x000e620000000200 */
[----:B------:R-:W-:Y:S06]  /*9610*/  DEPBAR.LE SB0, 0x0 ;  /* 0x000080000000791a */ /* 0x000fec0000000000 */
[C---:B------:R-:W-:Y:S01]  /*9620*/  HMMA.16816.F32.BF16 R20, R192.reuse, R184, R20 ;  /* 0x000000b8c014723c */ /* 0x040fe20000041814 */
[----:B------:R-:W-:Y:S07]  /*9630*/  BAR.SYNC.DEFER_BLOCKING 0x0 ;  /* 0x0000000000007b1d */ /* 0x000fee0000010000 */
[C---:B------:R-:W-:Y:S01]  /*9640*/  HMMA.16816.F32.BF16 R24, R192.reuse, R186, R24 ;  /* 0x000000bac018723c */ /* 0x040fe20000041818 */
[----:B------:R-:W-:Y:S01]  /*9650*/  @!PT LDS RZ, [RZ] ;  /* 0x00000000fffff984 */ /* 0x000fe20000000800 */
[----:B------:R-:W-:Y:S01]  /*9660*/  @!PT LDS RZ, [RZ] ;  /* 0x00000000fffff984 */ /* 0x000fe20000000800 */
[----:B------:R-:W-:Y:S01]  /*9670*/  @!PT LDS RZ, [RZ] ;  /* 0x00000000fffff984 */ /* 0x000fe20000000800 */
[----:B------:R2:W-:Y:S07]  /*9680*/  @P1 LDGSTS.E.BYPASS.LTC128B.128 [R251+0xc100], [R206.64], !P5 ;  /* 0x0c100000cefb1fae */ /* 0x0005ee000e901d5e */
[C---:B-1----:R-:W-:Y:S08]  /*9690*/  HMMA.16816.F32.BF16 R28, R192.reuse, R188, R28 ;  /* 0x000000bcc01c723c */ /* 0x042ff0000004181c */
[C---:B------:R-:W-:Y:S08]  /*96a0*/  HMMA.16816.F32.BF16 R32, R192.reuse, R190, R32 ;  /* 0x000000bec020723c */ /* 0x040ff00000041820 */
[C---:B------:R-:W-:Y:S08]  /*96b0*/  HMMA.16816.F32.BF16 R36, R192.reuse, R196, R36 ;  /* 0x000000c4c024723c */ /* 0x040ff00000041824 */
[C---:B------:R-:W-:Y:S08]  /*96c0*/  HMMA.16816.F32.BF16 R40, R192.reuse, R198, R40 ;  /* 0x000000c6c028723c */ /* 0x040ff00000041828 */
[C---:B------:R-:W-:Y:S08]  /*96d0*/  HMMA.16816.F32.BF16 R44, R192.reuse, R200, R44 ;  /* 0x000000c8c02c723c */ /* 0x040ff0000004182c */
[----:B------:R-:W-:Y:S04]  /*96e0*/  HMMA.16816.F32.BF16 R48, R192, R202, R48 ;  /* 0x000000cac030723c */ /* 0x000fe80000041830 */
[----:B---3--:R-:W-:Y:S01]  /*96f0*/  IADD3 R2, -R208, 0x1, R2 ;  /* 0x00000001d0027810 */ /* 0x008fe20007ffe102 */
[----:B----4-:R-:W-:Y:S03]  /*9700*/  @P0 IMAD.MOV.U32 R0, RZ, RZ, R209 ;  /* 0x000000ffff000224 */ /* 0x010fe600078e00d1 */
[----:B------:R-:W-:Y:S02]  /*9710*/  IADD3 R175, -R175, UR12, R2 ;  /* 0x0000000cafaf7c10 */ /* 0x000fe4000fffe102 */
[----:B------:R-:W1:Y:S08]  /*9720*/  SHFL.IDX PT, R2, R0, RZ, 0x1c1f ;  /* 0x001c1fff00027589 */ /* 0x000e7000000e0000 */
[----:B------:R-:W3:Y:S01]  /*9730*/  SHFL.IDX PT, R0, R0, 0x1, 0x1c1f ;  /* 0x003c1f0000007f89 */ /* 0x000ee200000e0000 */
[C---:B-1----:R-:W-:Y:S04]  /*9740*/  IADD3 R2, R175.reuse, R2, RZ ;  /* 0x00000002af027210 */ /* 0x042fe80007ffe0ff */
[C---:B------:R-:W-:Y:S02]  /*9750*/  ISETP.GT.AND P0, PT, R2.reuse, RZ, PT ;  /* 0x000000ff0200720c */ /* 0x040fe40003f04270 */
[----:B------:R-:W-:Y:S01]  /*9760*/  ISETP.GT.AND P6, PT, R2, 0x1, PT ;  /* 0x000000010200780c */ /* 0x000fe20003fc4270 */
[----:B---3--:R-:W-:Y:S01]  /*9770*/  IMAD.IADD R0, R175, 0x1, R0 ;  /* 0x00000001af007824 */ /* 0x008fe200078e0200 */
[----:B--2---:R-:W-:Y:S02]  /*9780*/  FSEL R206, R4, -INF , P0 ;  /* 0xff80000004ce7808 */ /* 0x004fe40000000000 */
[----:B------:R-:W-:Y:S02]  /*9790*/  FSEL R207, R5, -INF , P6 ;  /* 0xff80000005cf7808 */ /* 0x000fe40003000000 */
[C---:B------:R-:W-:Y:S02]  /*97a0*/  ISETP.GT.AND P0, PT, R0.reuse, 0x1, PT ;  /* 0x000000010000780c */ /* 0x040fe40003f04270 */
[----:B------:R-:W-:Y:S02]  /*97b0*/  ISETP.GT.AND P1, PT, R0, RZ, PT ;  /* 0x000000ff0000720c */ /* 0x000fe40003f24270 */
        /* <DEDUP_REMOVED lines=9> */
[----:B------:R-:W-:Y:S02]  /*9850*/  ISETP.GT.AND P6, PT, R2, 0x9, PT ;  /* 0x000000090200780c */ /* 0x000fe40003fc4270 */
[----:B------:R-:W-:Y:S02]  /*9860*/  ISETP.GT.AND P1, PT, R0, 0x10, PT ;  /* 0x000000100000780c */ /* 0x000fe40003f24270 */
[----:B------:R-:W-:Y:S02]  /*9870*/  FSEL R210, R12, -INF , P0 ;  /* 0xff8000000cd27808 */ /* 0x000fe40000000000 */
[----:B------:R-:W-:Y:S02]  /*9880*/  ISETP.GT.AND P0, PT, R0, 0x11, PT ;  /* 0x000000110000780c */ /* 0x000fe40003f04270 */
[----:B------:R-:W-:Y:S02]  /*9890*/  FSEL R212, R14, -INF , P1 ;  /* 0xff8000000ed47808 */ /* 0x000fe40000800000 */
[C---:B------:R-:W-:Y:S02]  /*98a0*/  ISETP.GT.AND P1, PT, R2.reuse, 0x19, PT ;  /* 0x000000190200780c */ /* 0x040fe40003f24270 */
[----:B------:R-:W-:Y:S02]  /*98b0*/  FSEL R9, R9, -INF , P6 ;  /* 0xff80000009097808 */ /* 0x000fe40003000000 */
[C---:B------:R-:W-:Y:S02]  /*98c0*/  ISETP.GT.AND P6, PT, R2.reuse, 0x11, PT ;  /* 0x000000110200780c */ /* 0x040fe40003fc4270 */
[----:B------:R-:W-:Y:S02]  /*98d0*/  FSEL R213, R15, -INF , P0 ;  /* 0xff8000000fd57808 */ /* 0x000fe40000000000 */
[C---:B------:R-:W-:Y:S02]  /*98e0*/  ISETP.GT.AND P0, PT, R2.reuse, 0x18, PT ;  /* 0x000000180200780c */ /* 0x040fe40003f04270 */
[----:B------:R-:W-:Y:S02]  /*98f0*/  FSEL R211, R13, -INF , P6 ;  /* 0xff8000000dd37808 */ /* 0x000fe40003000000 */
[----:B------:R-:W-:Y:S02]  /*9900*/  FSEL R215, R17, -INF , P1 ;  /* 0xff80000011d77808 */ /* 0x000fe40000800000 */
[----:B------:R-:W-:Y:S02]  /*9910*/  ISETP.GT.AND P1, PT, R2, 0x20, PT ;  /* 0x000000200200780c */ /* 0x000fe40003f24270 */
        /* <DEDUP_REMOVED lines=12> */
[----:B------:R-:W-:Y:S02]  /*99e0*/  ISETP.GT.AND P1, PT, R0, 0x28, PT ;  /* 0x000000280000780c */ /* 0x000fe40003f24270 */
[----:B------:R-:W-:Y:S02]  /*99f0*/  FSEL R16, R21, -INF , P0 ;  /* 0xff80000015107808 */ /* 0x000fe40000000000 */
[----:B------:R-:W-:Y:S02]  /*9a00*/  ISETP.GT.AND P0, PT, R2, 0x28, PT ;  /* 0x000000280200780c */ /* 0x000fe40003f04270 */
[----:B------:R-:W-:Y:S02]  /*9a10*/  FSEL R17, R26, -INF , P1 ;  /* 0xff8000001a117808 */ /* 0x000fe40000800000 */
[----:B------:R-:W-:Y:S02]  /*9a20*/  ISETP.GT.AND P1, PT, R2, 0x30, PT ;  /* 0x000000300200780c */ /* 0x000fe40003f24270 */
[----:B------:R-:W-:Y:S01]  /*9a30*/  FSEL R175, R25, -INF , P6 ;  /* 0xff80000019af7808 */ /* 0x000fe20003000000 */
[----:B------:R-:W-:Y:S01]  /*9a40*/  IMAD.MOV.U32 R25, RZ, RZ, R4 ;  /* 0x000000ffff197224 */ /* 0x000fe200078e0004 */
[----:B------:R-:W-:Y:S02]  /*9a50*/  PLOP3.LUT P6, PT, PT, PT, UP0, 0x80, 0x0 ;  /* 0x000000000000781c */ /* 0x000fe40003fcf008 */
[----:B------:R-:W-:Y:S01]  /*9a60*/  FSEL R5, R24, -INF , P0 ;  /* 0xff80000018057808 */ /* 0x000fe20000000000 */
[----:B------:R-:W-:Y:S01]  /*9a70*/  IMAD.MOV.U32 R26, RZ, RZ, R175 ;  /* 0x000000ffff1a7224 */ /* 0x000fe200078e00af */
[----:B------:R-:W-:Y:S02]  /*9a80*/  ISETP.GT.AND P0, PT, R0, 0x29, PT ;  /* 0x000000290000780c */ /* 0x000fe40003f04270 */
[----:B------:R-:W-:Y:S02]  /*9a90*/  FSEL R14, R28, -INF , P1 ;  /* 0xff8000001c0e7808 */ /* 0x000fe40000800000 */
[----:B------:R-:W-:Y:S02]  /*9aa0*/  PLOP3.LUT P1, PT, PT, PT, UP0, 0x80, 0x0 ;  /* 0x000000000000781c */ /* 0x000fe40003f2f008 */
[----:B------:R-:W-:Y:S01]  /*9ab0*/  FSEL R19, R27, -INF , P0 ;  /* 0xff8000001b137808 */ /* 0x000fe20000000000 */
[----:B------:R-:W-:Y:S01]  /*9ac0*/  IMAD.MOV.U32 R27, RZ, RZ, R5 ;  /* 0x000000ffff1b7224 */ /* 0x000fe200078e0005 */
[----:B------:R-:W-:Y:S02]  /*9ad0*/  ISETP.GT.AND P0, PT, R2, 0x31, PT ;  /* 0x000000310200780c */ /* 0x000fe40003f04270 */
[----:B------:R-:W-:Y:S02]  /*9ae0*/  @P6 IADD3 R6, P6, R172, 0x80, RZ ;  /* 0x00000080ac066810 */ /* 0x000fe40007fde0ff */
[----:B------:R-:W-:Y:S02]  /*9af0*/  FSEL R22, R29, -INF , P0 ;  /* 0xff8000001d167808 */ /* 0x000fe40000000000 */
[----:B------:R-:W-:Y:S02]  /*9b00*/  ISETP.GT.AND P0, PT, R0, 0x30, PT ;  /* 0x000000300000780c */ /* 0x000fe40003f04270 */
[----:B------:R-:W-:Y:S02]  /*9b10*/  FMNMX.FTZ R5, R208, R174, !PT ;  /* 0x000000aed0057209 */ /* 0x000fe40007810000 */
[----:B------:R-:W-:Y:S02]  /*9b20*/  FSEL R190, R30, -INF , P0 ;  /* 0xff8000001ebe7808 */ /* 0x000fe40000000000 */
[----:B------:R-:W-:Y:S02]  /*9b30*/  ISETP.GT.AND P0, PT, R0, 0x31, PT ;  /* 0x000000310000780c */ /* 0x000fe40003f04270 */
[----:B------:R-:W-:Y:S02]  /*9b40*/  @P1 IADD3 R6, P1, R6, c[0x0][0x1c8], RZ ;  /* 0x0000720006061a10 */ /* 0x000fe40007f3e0ff */
[----:B------:R-:W-:Y:S02]  /*9b50*/  FSEL R191, R31, -INF , P0 ;  /* 0xff8000001fbf7808 */ /* 0x000fe40000000000 */
[----:B------:R-:W-:Y:S02]  /*9b60*/  PLOP3.LUT P0, PT, PT, PT, UP0, 0x80, 0x0 ;  /* 0x000000000000781c */ /* 0x000fe40003f0f008 */
[----:B------:R-:W-:Y:S04]  /*9b70*/  FMNMX.FTZ R5, R209, R5, !PT ;  /* 0x00000005d1057209 */ /* 0x000fe80007810000 */
[----:B------:R-:W-:Y:S07]  /*9b80*/  FMNMX.FTZ R5, R185, R5, !PT ;  /* 0x00000005b9057209 */ /* 0x000fee0007810000 */
[--C-:B------:R-:W-:Y:S02]  /*9b90*/  @P0 IADD3.X R7, RZ, c[0x0][0x1cc], R173.reuse, P1, P6 ;  /* 0x00007300ff070a10 */ /* 0x100fe40000fec4ad */
[----:B------:R-:W-:Y:S02]  /*9ba0*/  ISETP.GT.AND P1, PT, R2, 0x38, PT ;  /* 0x000000380200780c */ /* 0x000fe40003f24270 */
[----:B------:R-:W-:Y:S02]  /*9bb0*/  PLOP3.LUT P6, PT, PT, PT, UP0, 0x80, 0x0 ;  /* 0x000000000000781c */ /* 0x000fe40003fcf008 */
[----:B------:R-:W-:Y:S02]  /*9bc0*/  FSEL R21, R32, -INF , P1 ;  /* 0xff80000020157808 */ /* 0x000fe40000800000 */
[----:B------:R-:W-:Y:S02]  /*9bd0*/  PLOP3.LUT P1, PT, PT, PT, UP0, 0x80, 0x0 ;  /* 0x000000000000781c */ /* 0x000fe40003f2f008 */
[----:B------:R-:W-:Y:S04]  /*9be0*/  ISETP.GT.AND P0, PT, R2, 0x39, PT ;  /* 0x000000390200780c */ /* 0x000fe80003f04270 */
[----:B------:R-:W-:Y:S02]  /*9bf0*/  FSEL R20, R33, -INF , P0 ;  /* 0xff80000021147808 */ /* 0x000fe40000000000 */
[----:B------:R-:W-:Y:S02]  /*9c00*/  ISETP.GT.AND P0, PT, R0, 0x38, PT ;  /* 0x000000380000780c */ /* 0x000fe40003f04270 */
[----:B------:R-:W-:Y:S02]  /*9c10*/  @P6 IADD3 R4, P6, R172, 0x100, RZ ;  /* 0x00000100ac046810 */ /* 0x000fe40007fde0ff */
[----:B------:R-:W-:Y:S02]  /*9c20*/  FSEL R33, R34, -INF , P0 ;  /* 0xff80000022217808 */ /* 0x000fe40000000000 */
[----:B------:R-:W-:Y:S02]  /*9c30*/  @P1 IADD3 R13, P1, R4, c[0x0][0x1c8], RZ ;  /* 0x00007200040d1a10 */ /* 0x000fe40007f3e0ff */
[----:B------:R-:W-:Y:S02]  /*9c40*/  FMNMX.FTZ R4, R206, R3, !PT ;  /* 0x00000003ce047209 */ /* 0x000fe40007810000 */
[----:B------:R-:W-:Y:S02]  /*9c50*/  ISETP.GT.AND P0, PT, R0, 0x39, PT ;  /* 0x000000390000780c */ /* 0x000fe40003f04270 */
[----:B------:R-:W-:Y:S02]  /*9c60*/  FMNMX.FTZ R4, R207, R4, !PT ;  /* 0x00000004cf047209 */ /* 0x000fe40007810000 */
[----:B------:R-:W-:Y:S01]  /*9c70*/  FSEL R196, R35, -INF , P0 ;  /* 0xff80000023c47808 */ /* 0x000fe20000000000 */
[----:B------:R-:W-:Y:S01]  /*9c80*/  IMAD.MOV.U32 R35, RZ, RZ, R8 ;  /* 0x000000ffff237224 */ /* 0x000fe200078e0008 */
[----:B------:R-:W-:Y:S02]  /*9c90*/  FMNMX.FTZ R4, R184, R4, !PT ;  /* 0x00000004b8047209 */ /* 0x000fe40007810000 */
[----:B------:R-:W-:Y:S02]  /*9ca0*/  PLOP3.LUT P0, PT, PT, PT, UP0, 0x80, 0x0 ;  /* 0x000000000000781c */ /* 0x000fe40003f0f008 */
[----:B------:R-:W-:Y:S02]  /*9cb0*/  FMNMX.FTZ R4, R9, R4, !PT ;  /* 0x0000000409047209 */ /* 0x000fe40007810000 */
[----:B------:R-:W-:Y:S02]  /*9cc0*/  MOV R34, R23 ;  /* 0x0000001700227202 */ /* 0x000fe40000000f00 */
[----:B------:R-:W-:Y:S04]  /*9cd0*/  FMNMX.FTZ R4, R210, R4, !PT ;  /* 0x00000004d2047209 */ /* 0x000fe80007810000 */
[----:B------:R-:W-:Y:S03]  /*9ce0*/  FMNMX.FTZ R4, R211, R4, !PT ;  /* 0x00000004d3047209 */ /* 0x000fe60007810000 */
[--C-:B------:R-:W-:Y:S02]  /*9cf0*/  @P0 IADD3.X R12, RZ, c[0x0][0x1cc], R173.reuse, P1, P6 ;  /* 0x00007300ff0c0a10 */ /* 0x100fe40000fec4ad */
[----:B------:R-:W-:Y:S02]  /*9d00*/  FMNMX.FTZ R4, R214, R4, !PT ;  /* 0x00000004d6047209 */ /* 0x000fe40007810000 */
[C---:B------:R-:W-:Y:S02]  /*9d10*/  ISETP.GT.AND P1, PT, R2.reuse, 0x41, PT ;  /* 0x000000410200780c */ /* 0x040fe40003f24270 */
[----:B------:R-:W-:Y:S02]  /*9d20*/  FMNMX.FTZ R4, R215, R4, !PT ;  /* 0x00000004d7047209 */ /* 0x000fe40007810000 */
[----:B------:R-:W-:Y:S02]  /*9d30*/  PLOP3.LUT P6, PT, PT, PT, UP0, 0x80, 0x0 ;  /* 0x000000000000781c */ /* 0x000fe40003fcf008 */
[----:B------:R-:W-:Y:S02]  /*9d40*/  FMNMX.FTZ R4, R25, R4, !PT ;  /* 0x0000000419047209 */ /* 0x000fe40007810000 */
[----:B------:R-:W-:Y:S02]  /*9d50*/  FSEL R8, R37, -INF , P1 ;  /* 0xff80000025087808 */ /* 0x000fe40000800000 */
[----:B------:R-:W-:Y:S02]  /*9d60*/  PLOP3.LUT P1, PT, PT, PT, UP0, 0x80, 0x0 ;  /* 0x000000000000781c */ /* 0x000fe40003f2f008 */
[----:B------:R-:W-:Y:S01]  /*9d70*/  ISETP.GT.AND P0, PT, R2, 0x40, PT ;  /* 0x000000400200780c */ /* 0x000fe20003f04270 */
[----:B------:R-:W-:Y:S01]  /*9d80*/  IMAD.MOV.U32 R201, RZ, RZ, R8 ;  /* 0x000000ffffc97224 */ /* 0x000fe200078e0008 */
[----:B------:R-:W-:Y:S02]  /*9d90*/  FMNMX.FTZ R4, R16, R4, !PT ;  /* 0x0000000410047209 */ /* 0x000fe40007810000 */
[----:B------:R-:W-:Y:S02]  /*9da0*/  FSEL R197, R36, -INF , P0 ;  /* 0xff80000024c57808 */ /* 0x000fe40000000000 */
[----:B------:R-:W-:Y:S02]  /*9db0*/  ISETP.GT.AND P0, PT, R0, 0x40, PT ;  /* 0x000000400000780c */ /* 0x000fe40003f04270 */
[----:B------:R-:W-:Y:S02]  /*9dc0*/  FMNMX.FTZ R4, R27, R4, !PT ;  /* 0x000000041b047209 */ /* 0x000fe40007810000 */
[----:B------:R-:W-:Y:S02]  /*9dd0*/  FMNMX.FTZ R8, R11, R5, !PT ;  /* 0x000000050b087209 */ /* 0x000fe40007810000 */
[----:B------:R-:W-:Y:S02]  /*9de0*/  FSEL R10, R38, -INF , P0 ;  /* 0xff800000260a7808 */ /* 0x000fe40000000000 */
[----:B------:R-:W-:Y:S02]  /*9df0*/  ISETP.GT.AND P0, PT, R0, 0x41, PT ;  /* 0x000000410000780c */ /* 0x000fe40003f04270 */
[----:B------:R-:W-:Y:S02]  /*9e00*/  @P6 IADD3 R172, P6, R172, 0x180, RZ ;  /* 0x00000180acac6810 */ /* 0x000fe40007fde0ff */
[----:B------:R-:W-:Y:S02]  /*9e10*/  FMNMX.FTZ R5, R26, R4, !PT ;  /* 0x000000041a057209 */ /* 0x000fe40007810000 */
[----:B------:R-:W-:Y:S02]  /*9e20*/  FMNMX.FTZ R4, R212, R8, !PT ;  /* 0x00000008d4047209 */ /* 0x000fe40007810000 */
[----:B------:R-:W-:Y:S02]  /*9e30*/  FSEL R198, R39, -INF , P0 ;  /* 0xff80000027c67808 */ /* 0x000fe40000000000 */
[----:B------:R-:W-:Y:S02]  /*9e40*/  @P1 IADD3 R172, P1, R172, c[0x0][0x1c8], RZ ;  /* 0x00007200acac1a10 */ /* 0x000fe40007f3e0ff */
[----:B------:R-:W-:Y:S02]  /*9e50*/  PLOP3.LUT P0, PT, PT, PT, UP0, 0x80, 0x0 ;  /* 0x000000000000781c */ /* 0x000fe40003f0f008 */
[----:B------:R-:W-:Y:S02]  /*9e60*/  FMNMX.FTZ R4, R213, R4, !PT ;  /* 0x00000004d5047209 */ /* 0x000fe40007810000 */
[----:B------:R-:W-:Y:S02]  /*9e70*/  MOV R203, R10 ;  /* 0x0000000a00cb7202 */ /* 0x000fe40000000f00 */
[----:B------:R-:W-:Y:S04]  /*9e80*/  FMNMX.FTZ R4, R252, R4, !PT ;  /* 0x00000004fc047209 */ /* 0x000fe80007810000 */
[----:B------:R-:W-:Y:S03]  /*9e90*/  FMNMX.FTZ R4, R35, R4, !PT ;  /* 0x0000000423047209 */ /* 0x000fe60007810000 */
[----:B------:R-:W-:Y:S02]  /*9ea0*/  @P0 IADD3.X R10, RZ, c[0x0][0x1cc], R173, P1, P6 ;  /* 0x00007300ff0a0a10 */ /* 0x000fe40000fec4ad */
[----:B------:R-:W-:Y:S02]  /*9eb0*/  PLOP3.LUT P1, PT, PT, PT, UP0, 0x80, 0x0 ;  /* 0x000000000000781c */ /* 0x000fe40003f2f008 */
[----:B------:R-:W-:Y:S02]  /*9ec0*/  FMNMX.FTZ R4, R18, R4, !PT ;  /* 0x0000000412047209 */ /* 0x000fe40007810000 */
[C---:B------:R-:W-:Y:S02]  /*9ed0*/  ISETP.GT.AND P6, PT, R2.reuse, 0x48, PT ;  /* 0x000000480200780c */ /* 0x040fe40003fc4270 */
[----:B------:R-:W-:Y:S02]  /*9ee0*/  ISETP.GT.AND P0, PT, R2, 0x49, PT ;  /* 0x000000490200780c */ /* 0x000fe40003f04270 */
[----:B------:R-:W-:Y:S02]  /*9ef0*/  FSEL R192, R40, -INF , P6 ;  /* 0xff80000028c07808 */ /* 0x000fe40003000000 */
[----:B------:R-:W-:Y:S02]  /*9f00*/  FMNMX.FTZ R4, R34, R4, !PT ;  /* 0x0000000422047209 */ /* 0x000fe40007810000 */
[----:B------:R-:W-:Y:S02]  /*9f10*/  ISETP.GT.AND P6, PT, R0, 0x48, PT ;  /* 0x000000480000780c */ /* 0x000fe40003fc4270 */
[----:B------:R-:W-:Y:S02]  /*9f20*/  FSEL R194, R41, -INF , P0 ;  /* 0xff80000029c27808 */ /* 0x000fe40000000000 */
[----:B------:R-:W-:Y:S02]  /*9f30*/  ISETP.GT.AND P0, PT, R2, 0x50, PT ;  /* 0x000000500200780c */ /* 0x000fe40003f04270 */
[----:B------:R-:W-:Y:S02]  /*9f40*/  FMNMX.FTZ R4, R17, R4, !PT ;  /* 0x0000000411047209 */ /* 0x000fe40007810000 */
[----:B------:R-:W-:Y:S02]  /*9f50*/  FSEL R199, R44, -INF , P0 ;  /* 0xff8000002cc77808 */ /* 0x000fe40000000000 */
[----:B------:R-:W-:Y:S02]  /*9f60*/  FSEL R195, R42, -INF , P6 ;  /* 0xff8000002ac37808 */ /* 0x000fe40003000000 */
[C---:B------:R-:W-:Y:S02]  /*9f70*/  ISETP.GT.AND P6, PT, R2.reuse, 0x51, PT ;  /* 0x000000510200780c */ /* 0x040fe40003fc4270 */
[----:B------:R-:W-:Y:S02]  /*9f80*/  ISETP.GT.AND P0, PT, R2, 0x58, PT ;  /* 0x000000580200780c */ /* 0x000fe40003f04270 */
[----:B------:R-:W-:Y:S02]  /*9f90*/  FSEL R32, R45, -INF , P6 ;  /* 0xff8000002d207808 */ /* 0x000fe40003000000 */
[----:B------:R-:W-:Y:S02]  /*9fa0*/  FSEL R23, R48, -INF , P0 ;  /* 0xff80000030177808 */ /* 0x000fe40000000000 */
[----:B------:R-:W-:Y:S02]  /*9fb0*/  PLOP3.LUT P0, PT, PT, PT, UP0, 0x80, 0x0 ;  /* 0x000000000000781c */ /* 0x000fe40003f0f008 */
[----:B------:R-:W-:Y:S02]  /*9fc0*/  ISETP.GT.AND P6, PT, R2, 0x59, PT ;  /* 0x000000590200780c */ /* 0x000fe40003fc4270 */
[----:B------:R-:W-:Y:S02]  /*9fd0*/  FMNMX.FTZ R2, R19, R4, !PT ;  /* 0x0000000413027209 */ /* 0x000fe40007810000 */
[----:B------:R-:W-:Y:S01]  /*9fe0*/  @P1 IADD3 R4, P1, R205, UR17, RZ ;  /* 0x00000011cd041c10 */ /* 0x000fe2000ff3e0ff */
[----:B------:R-:W-:Y:S01]  /*9ff0*/  IMAD.MOV.U32 R205, RZ, RZ, R20 ;  /* 0x000000ffffcd7224 */ /* 0x000fe200078e0014 */
[----:B------:R-:W-:Y:S02]  /*a000*/  FMNMX.FTZ R173, R14, R5, !PT ;  /* 0x000000050ead7209 */ /* 0x000fe40007810000 */
[----:B------:R-:W-:Y:S02]  /*a010*/  FSEL R15, R49, -INF , P6 ;  /* 0xff800000310f7808 */ /* 0x000fe40003000000 */
[----:B------:R-:W-:Y:S02]  /*a020*/  FMNMX.FTZ R173, R22, R173, !PT ;  /* 0x000000ad16ad7209 */ /* 0x000fe40007810000 */
[----:B------:R-:W-:Y:S02]  /*a030*/  ISETP.GT.AND P6, PT, R0, 0x49, PT ;  /* 0x000000490000780c */ /* 0x000fe40003fc4270 */
[----:B------:R-:W-:Y:S02]  /*a040*/  FMNMX.FTZ R173, R21, R173, !PT ;  /* 0x000000ad15ad7209 */ /* 0x000fe40007810000 */
[----:B------:R-:W-:Y:S02]  /*a050*/  FMNMX.FTZ R2, R190, R2, !PT ;  /* 0x00000002be027209 */ /* 0x000fe40007810000 */
[----:B------:R-:W-:Y:S02]  /*a060*/  @P0 IADD3.X R5, R204, UR18, RZ, P1, !PT ;  /* 0x00000012cc050c10 */ /* 0x000fe40008ffe4ff */
[C---:B------:R-:W-:Y:S02]  /*a070*/  ISETP.GT.AND P0, PT, R0.reuse, 0x50, PT ;  /* 0x000000500000780c */ /* 0x040fe40003f04270 */
[----:B------:R-:W-:Y:S02]  /*a080*/  ISETP.GT.AND P1, PT, R0, 0x51, PT ;  /* 0x000000510000780c */ /* 0x000fe40003f24270 */
[----:B------:R-:W-:Y:S02]  /*a090*/  FSEL R40, R46, -INF , P0 ;  /* 0xff8000002e287808 */ /* 0x000fe40000000000 */
[----:B------:R-:W-:Y:S02]  /*a0a0*/  ISETP.GT.AND P0, PT, R0, 0x58, PT ;  /* 0x000000580000780c */ /* 0x000fe40003f04270 */
[----:B------:R-:W-:Y:S02]  /*a0b0*/  FSEL R42, R47, -INF , P1 ;  /* 0xff8000002f2a7808 */ /* 0x000fe40000800000 */
[----:B------:R-:W-:Y:S01]  /*a0c0*/  FSEL R202, R50, -INF , P0 ;  /* 0xff80000032ca7808 */ /* 0x000fe20000000000 */
[----:B------:R-:W-:Y:S01]  /*a0d0*/  IMAD.MOV.U32 R50, RZ, RZ, R23 ;  /* 0x000000ffff327224 */ /* 0x000fe200078e0017 */
[----:B------:R-:W-:Y:S02]  /*a0e0*/  PLOP3.LUT P0, PT, PT, PT, UP0, 0x80, 0x0 ;  /* 0x000000000000781c */ /* 0x000fe40003f0f008 */
[----:B------:R-:W-:Y:S02]  /*a0f0*/  ISETP.GT.AND P1, PT, R0, 0x59, PT ;  /* 0x000000590000780c */ /* 0x000fe40003f24270 */
[----:B------:R-:W-:Y:S02]  /*a100*/  FMNMX.FTZ R173, R20, R173, !PT ;  /* 0x000000ad14ad7209 */ /* 0x000fe40007810000 */
[----:B------:R-:W-:Y:S02]  /*a110*/  FSEL R175, R51, -INF , P1 ;  /* 0xff80000033af7808 */ /* 0x000fe40000800000 */
[----:B------:R-:W-:Y:S02]  /*a120*/  PLOP3.LUT P1, PT, PT, PT, UP0, 0x80, 0x0 ;  /* 0x000000000000781c */ /* 0x000fe40003f2f008 */
[----:B------:R-:W-:Y:S02]  /*a130*/  FMNMX.FTZ R173, R197, R173, !PT ;  /* 0x000000adc5ad7209 */ /* 0x000fe40007810000 */
[----:B------:R-:W-:Y:S01]  /*a140*/  FSEL R193, R43, -INF , P6 ;  /* 0xff8000002bc17808 */ /* 0x000fe20003000000 */
[----:B------:R1:W-:Y:S01]  /*a150*/  @P0 LDGSTS.E.BYPASS.LTC128B.128 [R251+0xf100], [R6.64], !P4 ;  /* 0x0f10000006fb0fae */ /* 0x0003e2000e101d5e */
        /* <DEDUP_REMOVED lines=12> */
[----:B------:R-:W-:Y:S01]  /*a220*/  FMNMX.FTZ R2, R195, R2, !PT ;  /* 0x00000002c3027209 */ /* 0x000fe20007810000 */
[----:B-1----:R-:W-:Y:S01]  /*a230*/  @P1 IMAD.MOV.U32 R6, RZ, RZ, R13 ;  /* 0x000000ffff061224 */ /* 0x002fe200078e000d */
[----:B------:R-:W-:Y:S01]  /*a240*/  FMNMX.FTZ R173, R23, R173, !PT ;  /* 0x000000ad17ad7209 */ /* 0x000fe20007810000 */
[----:B------:R-:W-:Y:S01]  /*a250*/  @P1 IMAD.MOV.U32 R7, RZ, RZ, R12 ;  /* 0x000000ffff071224 */ /* 0x000fe200078e000c */
[----:B------:R-:W-:Y:S02]  /*a260*/  FMNMX.FTZ R0, R193, R2, !PT ;  /* 0x00000002c1007209 */ /* 0x000fe40007810000 */
[----:B------:R-:W-:Y:S02]  /*a270*/  FMNMX.FTZ R173, R15, R173, !PT ;  /* 0x000000ad0fad7209 */ /* 0x000fe40007810000 */
[----:B------:R1:W-:Y:S01]  /*a280*/  @P6 LDGSTS.E.BYPASS.LTC128B.128 [R251+0x12100], [R6.64], !P3 ;  /* 0x1210000006fb6fae */ /* 0x0003e2000d901d5e */
[----:B------:R-:W-:Y:S02]  /*a290*/  PLOP3.LUT P0, PT, PT, PT, UP0, 0x80, 0x0 ;  /* 0x000000000000781c */ /* 0x000fe40003f0f008 */
[----:B------:R-:W-:Y:S02]  /*a2a0*/  FMNMX.FTZ R0, R40, R0, !PT ;  /* 0x0000000028007209 */ /* 0x000fe40007810000 */
[----:B------:R-:W-:Y:S02]  /*a2b0*/  PLOP3.LUT P1, PT, PT, PT, UP0, 0x80, 0x0 ;  /* 0x000000000000781c */ /* 0x000fe40003f2f008 */
[----:B------:R-:W-:Y:S01]  /*a2c0*/  FMNMX.FTZ R0, R42, R0, !PT ;  /* 0x000000002a007209 */ /* 0x000fe20007810000 */
[----:B------:R-:W2:Y:S01]  /*a2d0*/  SHFL.BFLY PT, R8, R173, 0x2, 0x1f ;  /* 0x0c401f00ad087f89 */ /* 0x000ea200000e0000 */
[----:B------:R-:W-:Y:S02]  /*a2e0*/  PLOP3.LUT P6, PT, PT, PT, UP0, 0x80, 0x0 ;  /* 0x000000000000781c */ /* 0x000fe40003fcf008 */
[----:B------:R-:W-:Y:S02]  /*a2f0*/  FMNMX.FTZ R0, R202, R0, !PT ;  /* 0x00000000ca007209 */ /* 0x000fe40007810000 */
[----:B------:R-:W-:Y:S02]  /*a300*/  PLOP3.LUT P6, PT, PT, PT, UP0, 0x80, 0x0 ;  /* 0x000000000000781c */ /* 0x000fe40003fcf008 */
[----:B------:R-:W-:Y:S02]  /*a310*/  FMNMX.FTZ R0, R175, R0, !PT ;  /* 0x00000000af007209 */ /* 0x000fe40007810000 */
[----:B------:R-:W-:Y:S02]  /*a320*/  MOV R204, R15 ;  /* 0x0000000f00cc7202 */ /* 0x000fe40000000f00 */
[----:B------:R-:W-:Y:S01]  /*a330*/  MOV R51, R22 ;  /* 0x0000001600337202 */ /* 0x000fe20000000f00 */
[----:B------:R-:W3:Y:S01]  /*a340*/  SHFL.BFLY PT, R2, R0, 0x2, 0x1f ;  /* 0x0c401f0000027f89 */ /* 0x000ee200000e0000 */
[----:B-1----:R-:W-:Y:S01]  /*a350*/  @P0 MOV R7, R10 ;  /* 0x0000000a00070202 */ /* 0x002fe20000000f00 */
[----:B------:R-:W-:Y:S01]  /*a360*/  @P0 IMAD.MOV.U32 R6, RZ, RZ, R172 ;  /* 0x000000ffff060224 */ /* 0x000fe200078e00ac */
[----:B------:R-:W-:Y:S02]  /*a370*/  PLOP3.LUT P0, PT, PT, PT, UP0, 0x80, 0x0 ;  /* 0x000000000000781c */ /* 0x000fe40003f0f008 */
[----:B--2---:R-:W-:Y:S03]  /*a380*/  FMNMX.FTZ R173, R173, R8, !PT ;  /* 0x00000008adad7209 */ /* 0x004fe60007810000 */
[----:B------:R1:W-:Y:S01]  /*a390*/  @P1 LDGSTS.E.BYPASS.LTC128B.128 [R251+0x15100], [R6.64], !P2 ;  /* 0x1510000006fb1fae */ /* 0x0003e2000d101d5e */
[----:B------:R-:W-:Y:S07]  /*a3a0*/  PLOP3.LUT P1, PT, PT, PT, UP0, 0x80, 0x0 ;  /* 0x000000000000781c */ /* 0x000fee0003f2f008 */
[----:B------:R-:W2:Y:S01]  /*a3b0*/  SHFL.BFLY PT, R8, R173, 0x1, 0x1f ;  /* 0x0c201f00ad087f89 */ /* 0x000ea200000e0000 */
[----:B---3--:R-:W-:Y:S07]  /*a3c0*/  FMNMX.FTZ R0, R0, R2, !PT ;  /* 0x0000000200007209 */ /* 0x008fee0007810000 */
[----:B------:R3:W-:Y:S01]  /*a3d0*/  @P0 LDGSTS.E.BYPASS.LTC128B.128 [R251+0xd100], [R4.64], !P5 ;  /* 0x0d10000004fb0fae */ /* 0x0007e2000e901d5e */
[----:B------:R-:W-:Y:S07]  /*a3e0*/  PLOP3.LUT P0, PT, PT, PT, UP0, 0x80, 0x0 ;  /* 0x000000000000781c */ /* 0x000fee0003f0f008 */
[----:B------:R3:W-:Y:S08]  /*a3f0*/  @P1 LDGSTS.E.BYPASS.LTC128B.128 [R251+0x10100], [R4.64+0x80], !P4 ;  /* 0x1010008004fb1fae */ /* 0x0007f0000e101d5e */
[----:B------:R3:W-:Y:S01]  /*a400*/  @P6 LDGSTS.E.BYPASS.LTC128B.128 [R251+0x13100], [R4.64+0x100], !P3 ;  /* 0x1310010004fb6fae */ /* 0x0007e2000d901d5e */
[----:B--2---:R-:W-:Y:S02]  /*a410*/  FMNMX.FTZ R173, R173, R8, !PT ;  /* 0x00000008adad7209 */ /* 0x004fe40007810000 */
[----:B------:R-:W-:Y:S02]  /*a420*/  PLOP3.LUT P6, PT, PT, PT, UP0, 0x80, 0x0 ;  /* 0x000000000000781c */ /* 0x000fe40003fcf008 */
[C---:B------:R-:W-:Y:S01]  /*a430*/  FSETP.NEU.FTZ.AND P1, PT, R173.reuse, -INF , PT ;  /* 0xff800000ad00780b */ /* 0x040fe20003f3d000 */
[----:B------:R-:W-:Y:S02]  /*a440*/  FMUL.FTZ R188, R173, c[0x0][0x2d0] ;  /* 0x0000b400adbc7a20 */ /* 0x000fe40000410000 */
[----:B------:R-:W2:Y:S03]  /*a450*/  SHFL.BFLY PT, R2, R0, 0x1, 0x1f ;  /* 0x0c201f0000027f89 */ /* 0x000ea600000e0000 */
[----:B------:R-:W-:Y:S05]  /*a460*/  FSEL R188, R188, RZ, P1 ;  /* 0x000000ffbcbc7208 */ /* 0x000fea0000800000 */
[----:B------:R3:W-:Y:S01]  /*a470*/  @P0 LDGSTS.E.BYPASS.LTC128B.128 [R251+0x16100], [R4.64+0x180], !P2 ;  /* 0x1610018004fb0fae */ /* 0x0007e2000d101d5e */
[----:B------:R-:W-:Y:S01]  /*a480*/  PLOP3.LUT P0, PT, PT, PT, UP0, 0x80, 0x0 ;  /* 0x000000000000781c */ /* 0x000fe20003f0f008 */
[--C-:B-1----:R-:W-:Y:S02]  /*a490*/  FFMA.FTZ R6, R206, c[0x0][0x2d0], -R188.reuse ;  /* 0x0000b400ce067a23 */ /* 0x102fe400000108bc */
[----:B------:R-:W-:Y:S02]  /*a4a0*/  IMAD.MOV.U32 R206, RZ, RZ, R21 ;  /* 0x000000ffffce7224 */ /* 0x000fe400078e0015 */
[----:B------:R1:W-:Y:S01]  /*a4b0*/  MUFU.EX2 R41, R6 ;  /* 0x0000000600297308 */ /* 0x0003e20000000800 */
[----:B--2---:R-:W-:Y:S01]  /*a4c0*/  FMNMX.FTZ R172, R0, R2, !PT ;  /* 0x0000000200ac7209 */ /* 0x004fe20007810000 */
[--C-:B------:R-:W-:Y:S08]  /*a4d0*/  FFMA.FTZ R0, R9, c[0x0][0x2d0], -R188.reuse ;  /* 0x0000b40009007a23 */ /* 0x100ff000000108bc */
[----:B------:R2:W-:Y:S01]  /*a4e0*/  MUFU.EX2 R48, R0 ;  /* 0x0000000000307308 */ /* 0x0005e20000000800 */
[----:B------:R-:W-:Y:S01]  /*a4f0*/  FMUL.FTZ R189, R172, c[0x0][0x2d0] ;  /* 0x0000b400acbd7a20 */ /* 0x000fe20000410000 */
[----:B---3--:R-:W-:Y:S01]  /*a500*/  @P6 IADD3 R4, P6, R4, UR17, RZ ;  /* 0x0000001104046c10 */ /* 0x008fe2000ffde0ff */
[--C-:B-1----:R-:W-:Y:S02]  /*a510*/  FFMA.FTZ R6, R207, c[0x0][0x2d0], -R188.reuse ;  /* 0x0000b400cf067a23 */ /* 0x102fe400000108bc */
[----:B------:R-:W-:Y:S05]  /*a520*/  IMAD.MOV.U32 R207, RZ, RZ, R19 ;  /* 0x000000ffffcf7224 */ /* 0x000fea00078e0013 */
[----:B------:R1:W3:Y:S05]  /*a530*/  MUFU.EX2 R28, R6 ;  /* 0x00000006001c7308 */ /* 0x0002ea0000000800 */
[----:B------:R-:W-:Y:S02]  /*a540*/  @P0 IADD3.X R5, R5, UR18, RZ, P6, !PT ;  /* 0x0000001205050c10 */ /* 0x000fe4000b7fe4ff */
[C---:B------:R-:W-:Y:S02]  /*a550*/  FSETP.NEU.FTZ.AND P0, PT, R172.reuse, -INF , PT ;  /* 0xff800000ac00780b */ /* 0x040fe40003f1d000 */
[----:B------:R-:W-:Y:S02]  /*a560*/  PLOP3.LUT P6, PT, PT, PT, UP0, 0x80, 0x0 ;  /* 0x000000000000781c */ /* 0x000fe40003fcf008 */
[----:B------:R-:W-:Y:S02]  /*a570*/  FSEL R189, R189, RZ, P0 ;  /* 0x000000ffbdbd7208 */ /* 0x000fe40000000000 */
[----:B------:R-:W-:Y:S02]  /*a580*/  PLOP3.LUT P6, PT, PT, PT, UP0, 0x80, 0x0 ;  /* 0x000000000000781c */ /* 0x000fe40003fcf008 */
[----:B------:R-:W-:Y:S01]  /*a590*/  FSEL R2, R172, RZ, P0 ;  /* 0x000000ffac027208 */ /* 0x000fe20000000000 */
[--C-:B--2---:R-:W-:Y:S01]  /*a5a0*/  FFMA.FTZ R0, R208, c[0x0][0x2d0], -R189.reuse ;  /* 0x0000b400d0007a23 */ /* 0x104fe200000108bd */
[----:B------:R-:W-:Y:S03]  /*a5b0*/  PLOP3.LUT P0, PT, PT, PT, UP0, 0x80, 0x0 ;  /* 0x000000000000781c */ /* 0x000fe60003f0f008 */
[----:B------:R2:W-:Y:S01]  /*a5c0*/  MUFU.EX2 R49, R0 ;  /* 0x0000000000317308 */ /* 0x0005e20000000800 */
[----:B-1----:R-:W-:Y:S02]  /*a5d0*/  FFMA.FTZ R6, R184, c[0x0][0x2d0], -R188 ;  /* 0x0000b400b8067a23 */ /* 0x002fe400000108bc */
[----:B---3--:R-:W-:Y:S03]  /*a5e0*/  IMAD.MOV.U32 R208, RZ, RZ, R28 ;  /* 0x000000ffffd07224 */ /* 0x008fe600078e001c */
[----:B------:R1:W-:Y:S01]  /*a5f0*/  @P6 LDGSTS.E.BYPASS.LTC128B.128 [R251+0xe100], [R4.64], !P5 ;  /* 0x0e10000004fb6fae */ /* 0x0003e2000e901d5e */
[----:B------:R-:W-:Y:S03]  /*a600*/  PLOP3.LUT P6, PT, PT, PT, UP0, 0x80, 0x0 ;  /* 0x000000000000781c */ /* 0x000fe60003fcf008 */
[----:B------:R3:W-:Y:S01]  /*a610*/  MUFU.EX2 R24, R6 ;  /* 0x0000000600187308 */ /* 0x0007e20000000800 */
[----:B------:R-:W-:Y:S09]  /*a620*/  F2FP.BF16.PACK_AB R184, R208, R41 ;  /* 0x00000029d0b8723e */ /* 0x000ff200000010ff */
[----:B------:R1:W-:Y:S01]  /*a630*/  @P6 LDGSTS.E.BYPASS.LTC128B.128 [R251+0x11100], [R4.64+0x80], !P4 ;  /* 0x1110008004fb6fae */ /* 0x0003e2000e101d5e */
[--C-:B--2---:R-:W-:Y:S04]  /*a640*/  FFMA.FTZ R0, R209, c[0x0][0x2d0], -R189.reuse ;  /* 0x0000b400d1007a23 */ /* 0x104fe800000108bd */
[----:B------:R2:W4:Y:S01]  /*a650*/  MUFU.EX2 R209, R0 ;  /* 0x0000000000d17308 */ /* 0x0005220000000800 */
[--C-:B---3--:R-:W-:Y:S09]  /*a660*/  FFMA.FTZ R6, R11, c[0x0][0x2d0], -R189.reuse ;  /* 0x0000b4000b067a23 */ /* 0x108ff200000108bd */
[----:B------:R-:W-:Y:S01]  /*a670*/  MUFU.EX2 R43, R6 ;  /* 0x00000006002b7308 */ /* 0x000fe20000000800 */
[----:B--2---:R-:W-:Y:S01]  /*a680*/  FFMA.FTZ R0, R185, c[0x0][0x2d0], -R189 ;  /* 0x0000b400b9007a23 */ /* 0x004fe200000108bd */
[----:B----4-:R-:W-:Y:S08]  /*a690*/  F2FP.BF16.PACK_AB R185, R209, R49 ;  /* 0x00000031d1b9723e */ /* 0x010ff000000010ff */
[----:B------:R2:W3:Y:S02]  /*a6a0*/  MUFU.EX2 R200, R0 ;  /* 0x0000000000c87308 */ /* 0x0004e40000000800 */
[----:B--2---:R-:W-:Y:S02]  /*a6b0*/  FSEL R0, R173, RZ, P1 ;  /* 0x000000ffad007208 */ /* 0x004fe40000800000 */
[----:B------:R-:W-:Y:S01]  /*a6c0*/  PLOP3.LUT P1, PT, PT, PT, UP0, 0x80, 0x0 ;  /* 0x000000000000781c */ /* 0x000fe20003f2f008 */
[----:B------:R-:W-:Y:S01]  /*a6d0*/  UISETP.GT.AND UP0, UPT, UR16, UR15, UPT ;  /* 0x0000000f1000728c */ /* 0x000fe2000bf04270 */
[----:B---3--:R-:W-:Y:S01]  /*a6e0*/  F2FP.BF16.PACK_AB R187, R43, R200 ;  /* 0x000000c82bbb723e */ /* 0x008fe200000010ff */
[----:B------:R-:W-:Y:S01]  /*a6f0*/  FADD.FTZ R0, -R0, R3 ;  /* 0x0000000300007221 */ /* 0x000fe20000010100 */
[----:B------:R-:W-:Y:S03]  /*a700*/  UMOV UR16, UR24 ;  /* 0x0000001800107c82 */ /* 0x000fe60008000000 */
[----:B------:R-:W-:Y:S04]  /*a710*/  FMUL.FTZ R0, R0, c[0x0][0x2d0] ;  /* 0x0000b40000007a20 */ /* 0x000fe80000410000 */
[----:B------:R2:W3:Y:S02]  /*a720*/  MUFU.EX2 R3, R0 ;  /* 0x0000000000037308 */ /* 0x0004e40000000800 */
[----:B------:R1:W-:Y:S08]  /*a730*/  @P1 LDGSTS.E.BYPASS.LTC128B.128 [R251+0x14100], [R4.64+0x100], !P3 ;  /* 0x1410010004fb1fae */ /* 0x0003f0000d901d5e */
[----:B------:R1:W-:Y:S01]  /*a740*/  @P0 LDGSTS.E.BYPASS.LTC128B.128 [R251+0x17100], [R4.64+0x180], !P2 ;  /* 0x1710018004fb0fae */ /* 0x0003e2000d101d5e */
[----:B------:R-:W-:Y:S07]  /*a750*/  PLOP3.LUT P0, PT, PT, PT, UP0, 0x80, 0x0 ;  /* 0x000000000000781c */ /* 0x000fee0003f0f008 */
[----:B------:R-:W-:Y:S01]  /*a760*/  LDSM.16.MT88.4 R20, [R218+0x100] ;  /* 0x00010000da14783b */ /* 0x000fe20000004200 */
[----:B--2---:R-:W-:Y:S02]  /*a770*/  FADD.FTZ R0, -R2, R174 ;  /* 0x000000ae02007221 */ /* 0x004fe40000010100 */
[----:B------:R-:W-:Y:S05]  /*a780*/  IMAD.MOV.U32 R2, RZ, RZ, R14 ;  /* 0x000000ffff027224 */ /* 0x000fea00078e000e */
[----:B------:R-:W-:Y:S01]  /*a790*/  LDSM.16.MT88.4 R28, [R220+0x100] ;  /* 0x00010000dc1c783b */ /* 0x000fe20000004200 */
[----:B------:R-:W-:Y:S02]  /*a7a0*/  FMUL.FTZ R0, R0, c[0x0][0x2d0] ;  /* 0x0000b40000007a20 */ /* 0x000fe40000410000 */
[----:B------:R-:W-:Y:S02]  /*a7b0*/  IMAD.MOV.U32 R174, RZ, RZ, R24 ;  /* 0x000000ffffae7224 */ /* 0x000fe400078e0018 */
[C---:B---3--:R-:W-:Y:S02]  /*a7c0*/  FMUL.FTZ R8, R3.reuse, R180 ;  /* 0x000000b403087220 */ /* 0x048fe40000410000 */
[----:B------:R-:W2:Y:S01]  /*a7d0*/  MUFU.EX2 R0, R0 ;  /* 0x0000000000007308 */ /* 0x000ea20000000800 */
[----:B------:R-:W3:Y:S01]  /*a7e0*/  LDSM.16.MT88.4 R12, [R217+0x100] ;  /* 0x00010000d90c783b */ /* 0x000ee20000004200 */
[----:B------:R-:W-:Y:S01]  /*a7f0*/  F2FP.BF16.PACK_AB R186, R48, R174 ;  /* 0x000000ae30ba723e */ /* 0x000fe200000010ff */
[C---:B-1----:R-:W-:Y:S02]  /*a800*/  FMUL.FTZ R4, R3.reuse, R176 ;  /* 0x000000b003047220 */ /* 0x042fe40000410000 */
[C---:B------:R-:W-:Y:S02]  /*a810*/  FMUL.FTZ R5, R3.reuse, R177 ;  /* 0x000000b103057220 */ /* 0x040fe40000410000 */
[C---:B------:R-:W-:Y:S02]  /*a820*/  FMUL.FTZ R9, R3.reuse, R181 ;  /* 0x000000b503097220 */ /* 0x040fe40000410000 */
[----:B------:R-:W-:Y:S01]  /*a830*/  IMAD.MOV.U32 R176, RZ, RZ, R18 ;  /* 0x000000ffffb07224 */ /* 0x000fe200078e0012 */
[----:B------:R-:W1:Y:S01]  /*a840*/  LDSM.16.MT88.4 R36, [R219+0x100] ;  /* 0x00010000db24783b */ /* 0x000e620000004200 */
[----:B------:R-:W-:Y:S02]  /*a850*/  IMAD.MOV.U32 R177, RZ, RZ, R17 ;  /* 0x000000ffffb17224 */ /* 0x000fe400078e0011 */
[C---:B------:R-:W-:Y:S02]  /*a860*/  FMUL.FTZ R17, R3.reuse, R137 ;  /* 0x0000008903117220 */ /* 0x040fe40000410000 */
[C---:B------:R-:W-:Y:S02]  /*a870*/  FMUL.FTZ R24, R3.reuse, R144 ;  /* 0x0000009003187220 */ /* 0x040fe40000410000 */
[----:B------:R-:W-:Y:S01]  /*a880*/  IMAD.MOV.U32 R144, RZ, RZ, R25 ;  /* 0x000000ffff907224 */ /* 0x000fe200078e0019 */
[----:B------:R-:W4:Y:S01]  /*a890*/  LDSM.16.MT88.4 R44, [R217+0x3100] ;  /* 0x00310000d92c783b */ /* 0x000f220000004200 */
[C---:B------:R-:W-:Y:S02]  /*a8a0*/  FMUL.FTZ R25, R3.reuse, R145 ;  /* 0x0000009103197220 */ /* 0x040fe40000410000 */
[----:B------:R-:W-:Y:S02]  /*a8b0*/  IMAD.MOV.U32 R145, RZ, RZ, R26 ;  /* 0x000000ffff917224 */ /* 0x000fe400078e001a */
[----:B------:R-:W-:Y:S02]  /*a8c0*/  IMAD.MOV.U32 R180, RZ, RZ, R32 ;  /* 0x000000ffffb47224 */ /* 0x000fe400078e0020 */
[C---:B--2---:R-:W-:Y:S01]  /*a8d0*/  FMUL.FTZ R6, R0.reuse, R178 ;  /* 0x000000b200067220 */ /* 0x044fe20000410000 */
[----:B------:R-:W-:Y:S01]  /*a8e0*/  MOV R178, R16 ;  /* 0x0000001000b27202 */ /* 0x000fe20000000f00 */
[C---:B------:R-:W-:Y:S01]  /*a8f0*/  FMUL.FTZ R7, R0.reuse, R179 ;  /* 0x000000b300077220 */ /* 0x040fe20000410000 */
[----:B------:R-:W0:Y:S01]  /*a900*/  LDGDEPBAR ;  /* 0x00000000000079af */ /* 0x000e220000000000 */
[C---:B------:R-:W-:Y:S01]  /*a910*/  FMUL.FTZ R16, R3.reuse, R136 ;  /* 0x0000008803107220 */ /* 0x040fe20000410000 */
[----:B------:R-:W-:Y:S01]  /*a920*/  MOV R179, R48 ;  /* 0x0000003000b37202 */ /* 0x000fe20000000f00 */
[C---:B------:R-:W-:Y:S02]  /*a930*/  FMUL.FTZ R18, R0.reuse, R138 ;  /* 0x0000008a00127220 */ /* 0x040fe40000410000 */
[C---:B------:R-:W-:Y:S02]  /*a940*/  FMUL.FTZ R19, R0.reuse, R139 ;  /* 0x0000008b00137220 */ /* 0x040fe40000410000 */
[C---:B------:R-:W-:Y:S01]  /*a950*/  FMUL.FTZ R26, R0.reuse, R146 ;  /* 0x00000092001a7220 */ /* 0x040fe20000410000 */
[----:B------:R-:W-:Y:S01]  /*a960*/  LDSM.16.MT88.4 R136, [R220+0x3100] ;  /* 0x00310000dc88783b */ /* 0x000fe20000004200 */
[----:B------:R-:W-:Y:S02]  /*a970*/  IMAD.MOV.U32 R146, RZ, RZ, R27 ;  /* 0x000000ffff927224 */ /* 0x000fe400078e001b */
[C---:B------:R-:W-:Y:S01]  /*a980*/  FMUL.FTZ R27, R0.reuse, R147 ;  /* 0x00000093001b7220 */ /* 0x040fe20000410000 */
[----:B------:R-:W-:Y:S01]  /*a990*/  MOV R147, R178 ;  /* 0x000000b200937202 */ /* 0x000fe20000000f00 */
[C---:B---3--:R-:W-:Y:S05]  /*a9a0*/  HMMA.16816.F32.BF16 R4, R184.reuse, R12, R4 ;  /* 0x0000000cb804723c */ /* 0x048fea0000041804 */
[C---:B------:R-:W-:Y:S02]  /*a9b0*/  FMUL.FTZ R10, R0.reuse, R182 ;  /* 0x000000b6000a7220 */ /* 0x040fe40000410000 */
[C---:B------:R-:W-:Y:S01]  /*a9c0*/  FMUL.FTZ R11, R0.reuse, R183 ;  /* 0x000000b7000b7220 */ /* 0x040fe20000410000 */
[----:B------:R-:W-:Y:S01]  /*a9d0*/  MOV R183, R40 ;  /* 0x0000002800b77202 */ /* 0x000fe20000000f00 */
[C---:B------:R-:W-:Y:S03]  /*a9e0*/  FMUL.FTZ R12, R3.reuse, R132 ;  /* 0x00000084030c7220 */ /* 0x040fe60000410000 */
[C---:B------:R-:W-:Y:S02]  /*a9f0*/  FMUL.FTZ R13, R3.reuse, R133 ;  /* 0x00000085030d7220 */ /* 0x040fe40000410000 */
[C---:B------:R-:W-:Y:S03]  /*aa00*/  HMMA.16816.F32.BF16 R8, R184.reuse, R14, R8 ;  /* 0x0000000eb808723c */ /* 0x040fe60000041808 */
[C---:B------:R-:W-:Y:S02]  /*aa10*/  FMUL.FTZ R32, R3.reuse, R152 ;  /* 0x0000009803207220 */ /* 0x040fe40000410000 */
[----:B------:R-:W-:Y:S02]  /*aa20*/  IMAD.MOV.U32 R152, RZ, RZ, R33 ;  /* 0x000000ffff987224 */ /* 0x000fe400078e0021 */
[C---:B------:R-:W-:Y:S02]  /*aa30*/  FMUL.FTZ R14, R0.reuse, R134 ;  /* 0x00000086000e7220 */ /* 0x040fe40000410000 */
[C---:B------:R-:W-:Y:S02]  /*aa40*/  FMUL.FTZ R15, R0.reuse, R135 ;  /* 0x00000087000f7220 */ /* 0x040fe40000410000 */
[----:B------:R-:W2:Y:S01]  /*aa50*/  LDSM.16.MT88.4 R132, [R218+0x3100] ;  /* 0x00310000da84783b */ /* 0x000ea20000004200 */
[C---:B------:R-:W-:Y:S02]  /*aa60*/  FMUL.FTZ R33, R3.reuse, R153 ;  /* 0x0000009903217220 */ /* 0x040fe40000410000 */
[----:B------:R-:W-:Y:S02]  /*aa70*/  IMAD.MOV.U32 R153, RZ, RZ, R34 ;  /* 0x000000ffff997224 */ /* 0x000fe400078e0022 */
[C---:B------:R-:W-:Y:S03]  /*aa80*/  HMMA.16816.F32.BF16 R12, R184.reuse, R20, R12 ;  /* 0x00000014b80c723c */ /* 0x040fe6000004180c */
[C---:B------:R-:W-:Y:S01]  /*aa90*/  FMUL.FTZ R34, R0.reuse, R154 ;  /* 0x0000009a00227220 */ /* 0x040fe20000410000 */
[----:B------:R-:W-:Y:S01]  /*aaa0*/  MOV R154, R35 ;  /* 0x00000023009a7202 */ /* 0x000fe20000000f00 */
[C---:B------:R-:W-:Y:S02]  /*aab0*/  FMUL.FTZ R35, R0.reuse, R155 ;  /* 0x0000009b00237220 */ /* 0x040fe40000410000 */
[C---:B------:R-:W-:Y:S01]  /*aac0*/  FMUL.FTZ R20, R3.reuse, R140 ;  /* 0x0000008c03147220 */ /* 0x040fe20000410000 */
[C---:B------:R-:W-:Y:S04]  /*aad0*/  HMMA.16816.F32.BF16 R16, R184.reuse, R22, R16 ;  /* 0x00000016b810723c */ /* 0x040fe80000041810 */
[C---:B------:R-:W-:Y:S02]  /*aae0*/  FMUL.FTZ R21, R3.reuse, R141 ;  /* 0x0000008d03157220 */ /* 0x040fe40000410000 */
[C---:B------:R-:W-:Y:S02]  /*aaf0*/  FMUL.FTZ R40, R3.reuse, R160 ;  /* 0x000000a003287220 */ /* 0x040fe40000410000 */
[C---:B------:R-:W-:Y:S04]  /*ab00*/  FMUL.FTZ R22, R0.reuse, R142 ;  /* 0x0000008e00167220 */ /* 0x040fe80000410000 */
[C---:B------:R-:W-:Y:S02]  /*ab10*/  FMUL.FTZ R23, R0.reuse, R143 ;  /* 0x0000008f00177220 */ /* 0x040fe40000410000 */
[----:B------:R-:W3:Y:S01]  /*ab20*/  LDSM.16.MT88.4 R140, [R219+0x3100] ;  /* 0x00310000db8c783b */ /* 0x000ee20000004200 */
        /* <DEDUP_REMOVED lines=8> */
[----:B------:R-:W-:Y:S02]  /*abb0*/  IMAD.MOV.U32 R178, RZ, RZ, R43 ;  /* 0x000000ffffb27224 */ /* 0x000fe400078e002b */
[C---:B------:R-:W-:Y:S04]  /*abc0*/  FMUL.FTZ R30, R0.reuse, R150 ;  /* 0x00000096001e7220 */ /* 0x040fe80000410000 */
[----:B------:R-:W-:Y:S01]  /*abd0*/  FMUL.FTZ R31, R0, R151 ;  /* 0x00000097001f7220 */ /* 0x000fe20000410000 */
[----:B------:R-:W-:Y:S01]  /*abe0*/  MOV R151, R207 ;  /* 0x000000cf00977202 */ /* 0x000fe20000000f00 */
[----:B------:R-:W-:Y:S02]  /*abf0*/  IMAD.MOV.U32 R150, RZ, RZ, R2 ;  /* 0x000000ffff967224 */ /* 0x000fe400078e0002 */
[----:B------:R-:W-:Y:S02]  /*ac00*/  IMAD.MOV.U32 R148, RZ, RZ, R177 ;  /* 0x000000ffff947224 */ /* 0x000fe400078e00b1 */
[----:B------:R-:W-:Y:S01]  /*ac10*/  IMAD.MOV.U32 R149, RZ, RZ, R176 ;  /* 0x000000ffff957224 */ /* 0x000fe200078e00b0 */
[C---:B-1----:R-:W-:Y:S03]  /*ac20*/  HMMA.16816.F32.BF16 R28, R184.reuse, R36, R28 ;  /* 0x00000024b81c723c */ /* 0x042fe6000004181c */
[----:B------:R-:W-:Y:S02]  /*ac30*/  FFMA.FTZ R2, R210, c[0x0][0x2d0], -R188 ;  /* 0x0000b400d2027a23 */ /* 0x000fe400000108bc */
[----:B------:R-:W-:Y:S02]  /*ac40*/  IMAD.MOV.U32 R210, RZ, RZ, R153 ;  /* 0x000000ffffd27224 */ /* 0x000fe400078e0099 */
[C---:B------:R-:W-:Y:S01]  /*ac50*/  FMUL.FTZ R43, R0.reuse, R163 ;  /* 0x000000a3002b7220 */ /* 0x040fe20000410000 */
[C---:B------:R-:W-:Y:S04]  /*ac60*/  HMMA.16816.F32.BF16 R32, R184.reuse, R38, R32 ;  /* 0x00000026b820723c */ /* 0x040fe80000041820 */
[C---:B------:R-:W-:Y:S01]  /*ac70*/  FMUL.FTZ R36, R3.reuse, R156 ;  /* 0x0000009c03247220 */ /* 0x040fe20000410000 */
[----:B------:R-:W-:Y:S01]  /*ac80*/  MOV R163, R150 ;  /* 0x0000009600a37202 */ /* 0x000fe20000000f00 */
[C---:B------:R-:W-:Y:S02]  /*ac90*/  FMUL.FTZ R37, R3.reuse, R157 ;  /* 0x0000009d03257220 */ /* 0x040fe40000410000 */
[C---:B------:R-:W-:Y:S02]  /*aca0*/  FMUL.FTZ R38, R0.reuse, R158 ;  /* 0x0000009e00267220 */ /* 0x040fe40000410000 */
[----:B------:R1:W-:Y:S02]  /*acb0*/  MUFU.EX2 R158, R2 ;  /* 0x00000002009e7308 */ /* 0x0003e40000000800 */
[C---:B------:R-:W-:Y:S02]  /*acc0*/  FMUL.FTZ R39, R0.reuse, R159 ;  /* 0x0000009f00277220 */ /* 0x040fe40000410000 */
[C---:B------:R-:W-:Y:S02]  /*acd0*/  FMUL.FTZ R55, R0.reuse, R55 ;  /* 0x0000003700377220 */ /* 0x040fe40000410000 */
[C---:B------:R-:W-:Y:S02]  /*ace0*/  FMUL.FTZ R56, R3.reuse, R56 ;  /* 0x0000003803387220 */ /* 0x040fe40000410000 */
[C---:B------:R-:W-:Y:S01]  /*acf0*/  FMUL.FTZ R57, R3.reuse, R57 ;  /* 0x0000003903397220 */ /* 0x040fe20000410000 */
[C---:B----4-:R-:W-:Y:S03]  /*ad00*/  HMMA.16816.F32.BF16 R36, R184.reuse, R44, R36 ;  /* 0x0000002cb824723c */ /* 0x050fe60000041824 */
[----:B------:R-:W-:Y:S02]  /*ad10*/  IMAD.MOV.U32 R181, RZ, RZ, R42 ;  /* 0x000000ffffb57224 */ /* 0x000fe400078e002a */
[C---:B------:R-:W-:Y:S02]  /*ad20*/  FMUL.FTZ R42, R0.reuse, R162 ;  /* 0x000000a2002a7220 */ /* 0x040fe40000410000 */
[----:B------:R-:W-:Y:S02]  /*ad30*/  IMAD.MOV.U32 R182, RZ, RZ, R41 ;  /* 0x000000ffffb67224 */ /* 0x000fe400078e0029 */
[C---:B------:R-:W-:Y:S03]  /*ad40*/  FMUL.FTZ R41, R3.reuse, R161 ;  /* 0x000000a103297220 */ /* 0x040fe60000410000 */
[----:B------:R-:W-:Y:S02]  /*ad50*/  IMAD.MOV.U32 R162, RZ, RZ, R152 ;  /* 0x000000ffffa27224 */ /* 0x000fe400078e0098 */
[----:B------:R-:W-:Y:S01]  /*ad60*/  FMUL.FTZ R44, R3, R164 ;  /* 0x000000a4032c7220 */ /* 0x000fe20000410000 */
[----:B------:R-:W-:Y:S01]  /*ad70*/  MOV R164, R146 ;  /* 0x0000009200a47202 */ /* 0x000fe20000000f00 */
[C---:B------:R-:W-:Y:S03]  /*ad80*/  HMMA.16816.F32.BF16 R40, R184.reuse, R46, R40 ;  /* 0x0000002eb828723c */ /* 0x040fe60000041828 */
[----:B-1----:R-:W-:Y:S02]  /*ad90*/  FFMA.FTZ R2, R211, c[0x0][0x2d0], -R188 ;  /* 0x0000b400d3027a23 */ /* 0x002fe400000108bc */
[C---:B------:R-:W-:Y:S02]  /*ada0*/  FMUL.FTZ R45, R3.reuse, R165 ;  /* 0x000000a5032d7220 */ /* 0x040fe40000410000 */
[----:B------:R1:W4:Y:S01]  /*adb0*/  MUFU.EX2 R156, R2 ;  /* 0x00000002009c7308 */ /* 0x0003220000000800 */
[C---:B------:R-:W-:Y:S04]  /*adc0*/  FMUL.FTZ R46, R0.reuse, R166 ;  /* 0x000000a6002e7220 */ /* 0x040fe80000410000 */
[C---:B------:R-:W-:Y:S02]  /*add0*/  FMUL.FTZ R47, R0.reuse, R167 ;  /* 0x000000a7002f7220 */ /* 0x040fe40000410000 */
[----:B------:R-:W-:Y:S02]  /*ade0*/  IMAD.MOV.U32 R167, RZ, RZ, R147 ;  /* 0x000000ffffa77224 */ /* 0x000fe400078e0093 */
[----:B------:R-:W-:Y:S02]  /*adf0*/  IMAD.MOV.U32 R166, RZ, RZ, R151 ;  /* 0x000000ffffa67224 */ /* 0x000fe400078e0097 */
[----:B------:R-:W-:Y:S01]  /*ae00*/  IMAD.MOV.U32 R211, RZ, RZ, R149 ;  /* 0x000000ffffd37224 */ /* 0x000fe200078e0095 */
[C---:B--2---:R-:W-:Y:S03]  /*ae10*/  HMMA.16816.F32.BF16 R44, R184.reuse, R132, R44 ;  /* 0x00000084b82c723c */ /* 0x044fe6000004182c */
[----:B------:R-:W-:Y:S02]  /*ae20*/  IMAD.MOV.U32 R207, RZ, RZ, R51 ;  /* 0x000000ffffcf7224 */ /* 0x000fe400078e0033 */
[C---:B------:R-:W-:Y:S02]  /*ae30*/  FMUL.FTZ R51, R0.reuse, R171 ;  /* 0x000000ab00337220 */ /* 0x040fe40000410000 */
[----:B------:R-:W-:Y:S02]  /*ae40*/  IMAD.MOV.U32 R176, RZ, RZ, R50 ;  /* 0x000000ffffb07224 */ /* 0x000fe400078e0032 */
[----:B------:R-:W-:Y:S03]  /*ae50*/  FMUL.FTZ R50, R0, R170 ;  /* 0x000000aa00327220 */ /* 0x000fe60000410000 */
[----:B------:R-:W-:Y:S02]  /*ae60*/  IMAD.MOV.U32 R177, RZ, RZ, R49 ;  /* 0x000000ffffb17224 */ /* 0x000fe400078e0031 */
[C---:B------:R-:W-:Y:S02]  /*ae70*/  FMUL.FTZ R49, R3.reuse, R169 ;  /* 0x000000a903317220 */ /* 0x040fe40000410000 */
[----:B-1----:R-:W-:Y:S02]  /*ae80*/  FFMA.FTZ R2, R212, c[0x0][0x2d0], -R189 ;  /* 0x0000b400d4027a23 */ /* 0x002fe400000108bd */
[----:B------:R-:W-:Y:S02]  /*ae90*/  IMAD.MOV.U32 R170, RZ, RZ, R145 ;  /* 0x000000ffffaa7224 */ /* 0x000fe400078e0091 */
[----:B------:R1:W-:Y:S01]  /*aea0*/  MUFU.EX2 R157, R2 ;  /* 0x00000002009d7308 */ /* 0x0003e20000000800 */
[C---:B------:R-:W-:Y:S01]  /*aeb0*/  HMMA.16816.F32.BF16 R48, R184.reuse, R134, R48 ;  /* 0x00000086b830723c */ /* 0x040fe20000041830 */
[----:B------:R-:W2:Y:S02]  /*aec0*/  LDSM.16.MT88.4 R132, [R217+0x6100] ;  /* 0x00610000d984783b */ /* 0x000ea40000004200 */
[----:B------:R-:W-:Y:S02]  /*aed0*/  IMAD.MOV.U32 R171, RZ, RZ, R144 ;  /* 0x000000ffffab7224 */ /* 0x000fe400078e0090 */
[----:B------:R-:W-:Y:S02]  /*aee0*/  IMAD.MOV.U32 R165, RZ, RZ, R148 ;  /* 0x000000ffffa57224 */ /* 0x000fe400078e0094 */
[C---:B------:R-:W-:Y:S01]  /*aef0*/  FMUL.FTZ R58, R0.reuse, R58 ;  /* 0x0000003a003a7220 */ /* 0x040fe20000410000 */
[C---:B------:R-:W-:Y:S01]  /*af00*/  HMMA.16816.F32.BF16 R52, R184.reuse, R136, R52 ;  /* 0x00000088b834723c */ /* 0x040fe20000041834 */
[----:B------:R-:W-:Y:S03]  /*af10*/  LDSM.16.MT88.4 R144, [R218+0x900] ;  /* 0x00090000da90783b */ /* 0x000fe60000004200 */
[C---:B------:R-:W-:Y:S02]  /*af20*/  FMUL.FTZ R59, R0.reuse, R59 ;  /* 0x0000003b003b7220 */ /* 0x040fe40000410000 */
[C---:B------:R-:W-:Y:S02]  /*af30*/  FMUL.FTZ R60, R3.reuse, R60 ;  /* 0x0000003c033c7220 */ /* 0x040fe40000410000 */
[----:B------:R-:W-:Y:S01]  /*af40*/  FMUL.FTZ R61, R3, R61 ;  /* 0x0000003d033d7220 */ /* 0x000fe20000410000 */
[----:B------:R-:W-:Y:S02]  /*af50*/  LDSM.16.MT88.4 R148, [R220+0x900] ;  /* 0x00090000dc94783b */ /* 0x000fe40000004200 */
[C---:B------:R-:W-:Y:S03]  /*af60*/  HMMA.16816.F32.BF16 R56, R184.reuse, R138, R56 ;  /* 0x0000008ab838723c */ /* 0x040fe60000041838 */
[C---:B------:R-:W-:Y:S02]  /*af70*/  FMUL.FTZ R62, R0.reuse, R62 ;  /* 0x0000003e003e7220 */ /* 0x040fe40000410000 */
[C---:B------:R-:W-:Y:S01]  /*af80*/  FMUL.FTZ R63, R0.reuse, R63 ;  /* 0x0000003f003f7220 */ /* 0x040fe20000410000 */
[----:B------:R-:W4:Y:S01]  /*af90*/  LDSM.16.MT88.4 R136, [R218+0x6100] ;  /* 0x00610000da88783b */ /* 0x000f220000004200 */
[--C-:B-1----:R-:W-:Y:S02]  /*afa0*/  FFMA.FTZ R2, R213, c[0x0][0x2d0], -R189.reuse ;  /* 0x0000b400d5027a23 */ /* 0x102fe400000108bd */
[C---:B------:R-:W-:Y:S02]  /*afb0*/  FMUL.FTZ R64, R3.reuse, R64 ;  /* 0x0000004003407220 */ /* 0x040fe40000410000 */
[----:B------:R1:W1:Y:S01]  /*afc0*/  MUFU.EX2 R159, R2 ;  /* 0x00000002009f7308 */ /* 0x0002620000000800 */
[C---:B---3--:R-:W-:Y:S03]  /*afd0*/  HMMA.16816.F32.BF16 R60, R184.reuse, R140, R60 ;  /* 0x0000008cb83c723c */ /* 0x048fe6000004183c */
[C---:B------:R-:W-:Y:S02]  /*afe0*/  FMUL.FTZ R65, R3.reuse, R65 ;  /* 0x0000004103417220 */ /* 0x040fe40000410000 */
[C---:B------:R-:W-:Y:S02]  /*aff0*/  FMUL.FTZ R66, R0.reuse, R66 ;  /* 0x0000004200427220 */ /* 0x040fe40000410000 */
[C---:B------:R-:W-:Y:S02]  /*b000*/  FMUL.FTZ R67, R0.reuse, R67 ;  /* 0x0000004300437220 */ /* 0x040fe40000410000 */
[C---:B------:R-:W-:Y:S03]  /*b010*/  FMUL.FTZ R68, R3.reuse, R68 ;  /* 0x0000004403447220 */ /* 0x040fe60000410000 */
[C---:B------:R-:W-:Y:S02]  /*b020*/  FMUL.FTZ R69, R3.reuse, R69 ;  /* 0x0000004503457220 */ /* 0x040fe40000410000 */
[C---:B------:R-:W-:Y:S01]  /*b030*/  HMMA.16816.F32.BF16 R64, R184.reuse, R142, R64 ;  /* 0x0000008eb840723c */ /* 0x040fe20000041840 */
[----:B------:R-:W3:Y:S02]  /*b040*/  LDSM.16.MT88.4 R140, [R220+0x6100] ;  /* 0x00610000dc8c783b */ /* 0x000ee40000004200 */
        /* <DEDUP_REMOVED lines=12> */
[----:B------:R-:W-:Y:S02]  /*b110*/  FMUL.FTZ R79, R0, R79 ;  /* 0x0000004f004f7220 */ /* 0x000fe40000410000 */
[--C-:B-1----:R-:W-:Y:S02]  /*b120*/  FFMA.FTZ R2, R214, c[0x0][0x2d0], -R188.reuse ;  /* 0x0000b400d6027a23 */ /* 0x102fe400000108bc */
[C---:B------:R-:W-:Y:S02]  /*b130*/  FMUL.FTZ R80, R3.reuse, R80 ;  /* 0x0000005003507220 */ /* 0x040fe40000410000 */
[----:B------:R1:W-:Y:S01]  /*b140*/  MUFU.EX2 R168, R2 ;  /* 0x0000000200a87308 */ /* 0x0003e20000000800 */
[C---:B----4-:R-:W-:Y:S03]  /*b150*/  HMMA.16816.F32.BF16 R76, R184.reuse, R136, R76 ;  /* 0x00000088b84c723c */ /* 0x050fe6000004184c */
[C---:B------:R-:W-:Y:S02]  /*b160*/  FMUL.FTZ R81, R3.reuse, R81 ;  /* 0x0000005103517220 */ /* 0x040fe40000410000 */
[C---:B------:R-:W-:Y:S02]  /*b170*/  FMUL.FTZ R82, R0.reuse, R82 ;  /* 0x0000005200527220 */ /* 0x040fe40000410000 */
[C---:B------:R-:W-:Y:S02]  /*b180*/  FMUL.FTZ R83, R0.reuse, R83 ;  /* 0x0000005300537220 */ /* 0x040fe40000410000 */
[C---:B------:R-:W-:Y:S03]  /*b190*/  FMUL.FTZ R84, R3.reuse, R84 ;  /* 0x0000005403547220 */ /* 0x040fe60000410000 */
[C---:B------:R-:W-:Y:S02]  /*b1a0*/  FMUL.FTZ R85, R3.reuse, R85 ;  /* 0x0000005503557220 */ /* 0x040fe40000410000 */
[C---:B------:R-:W-:Y:S01]  /*b1b0*/  HMMA.16816.F32.BF16 R80, R184.reuse, R138, R80 ;  /* 0x0000008ab850723c */ /* 0x040fe20000041850 */
[----:B------:R-:W4:Y:S02]  /*b1c0*/  LDSM.16.MT88.4 R136, [R217+0x9100] ;  /* 0x00910000d988783b */ /* 0x000f240000004200 */
[C---:B------:R-:W-:Y:S02]  /*b1d0*/  FMUL.FTZ R86, R0.reuse, R86 ;  /* 0x0000005600567220 */ /* 0x040fe40000410000 */
[C---:B------:R-:W-:Y:S02]  /*b1e0*/  FMUL.FTZ R87, R0.reuse, R87 ;  /* 0x0000005700577220 */ /* 0x040fe40000410000 */
[C---:B------:R-:W-:Y:S02]  /*b1f0*/  FMUL.FTZ R88, R3.reuse, R88 ;  /* 0x0000005803587220 */ /* 0x040fe40000410000 */
[----:B------:R-:W-:Y:S03]  /*b200*/  FMUL.FTZ R89, R3, R89 ;  /* 0x0000005903597220 */ /* 0x000fe60000410000 */
[C---:B---3--:R-:W-:Y:S03]  /*b210*/  HMMA.16816.F32.BF16 R84, R184.reuse, R140, R84 ;  /* 0x0000008cb854723c */ /* 0x048fe60000041854 */
[C---:B------:R-:W-:Y:S02]  /*b220*/  FMUL.FTZ R90, R0.reuse, R90 ;  /* 0x0000005a005a7220 */ /* 0x040fe40000410000 */
[C---:B------:R-:W-:Y:S02]  /*b230*/  FMUL.FTZ R91, R0.reuse, R91 ;  /* 0x0000005b005b7220 */ /* 0x040fe40000410000 */
[--C-:B-1----:R-:W-:Y:S02]  /*b240*/  FFMA.FTZ R2, R215, c[0x0][0x2d0], -R188.reuse ;  /* 0x0000b400d7027a23 */ /* 0x102fe400000108bc */
[C---:B------:R-:W-:Y:S02]  /*b250*/  FMUL.FTZ R92, R3.reuse, R92 ;  /* 0x0000005c035c7220 */ /* 0x040fe40000410000 */
[----:B------:R1:W3:Y:S01]  /*b260*/  MUFU.EX2 R160, R2 ;  /* 0x0000000200a07308 */ /* 0x0002e20000000800 */
[C---:B------:R-:W-:Y:S01]  /*b270*/  HMMA.16816.F32.BF16 R88, R184.reuse, R142, R88 ;  /* 0x0000008eb858723c */ /* 0x040fe20000041858 */
[----:B------:R-:W1:Y:S02]  /*b280*/  LDSM.16.MT88.4 R140, [R218+0x9100] ;  /* 0x00910000da8c783b */ /* 0x000e640000004200 */
[C---:B------:R-:W-:Y:S02]  /*b290*/  FMUL.FTZ R93, R3.reuse, R93 ;  /* 0x0000005d035d7220 */ /* 0x040fe40000410000 */
[C---:B------:R-:W-:Y:S02]  /*b2a0*/  FMUL.FTZ R94, R0.reuse, R94 ;  /* 0x0000005e005e7220 */ /* 0x040fe40000410000 */
[C---:B------:R-:W-:Y:S02]  /*b2b0*/  FMUL.FTZ R95, R0.reuse, R95 ;  /* 0x0000005f005f7220 */ /* 0x040fe40000410000 */
[C---:B------:R-:W-:Y:S03]  /*b2c0*/  FMUL.FTZ R96, R3.reuse, R96 ;  /* 0x0000006003607220 */ /* 0x040fe60000410000 */
[C---:B------:R-:W-:Y:S02]  /*b2d0*/  FMUL.FTZ R97, R3.reuse, R97 ;  /* 0x0000006103617220 */ /* 0x040fe40000410000 */
        /* <DEDUP_REMOVED lines=11> */
[C---:B----4-:R-:W-:Y:S03]  /*b390*/  HMMA.16816.F32.BF16 R100, R184.reuse, R136, R100 ;  /* 0x00000088b864723c */ /* 0x050fe60000041864 */
[C---:B------:R-:W-:Y:S02]  /*b3a0*/  FMUL.FTZ R106, R0.reuse, R106 ;  /* 0x0000006a006a7220 */ /* 0x040fe40000410000 */
[----:B------:R-:W-:Y:S02]  /*b3b0*/  FMUL.FTZ R107, R0, R107 ;  /* 0x0000006b006b7220 */ /* 0x000fe40000410000 */
[--C-:B-1----:R-:W-:Y:S02]  /*b3c0*/  FFMA.FTZ R2, R252, c[0x0][0x2d0], -R189.reuse ;  /* 0x0000b400fc027a23 */ /* 0x102fe400000108bd */
[C---:B------:R-:W-:Y:S02]  /*b3d0*/  FMUL.FTZ R108, R3.reuse, R108 ;  /* 0x0000006c036c7220 */ /* 0x040fe40000410000 */
[----:B------:R1:W-:Y:S01]  /*b3e0*/  MUFU.EX2 R169, R2 ;  /* 0x0000000200a97308 */ /* 0x0003e20000000800 */
[C---:B------:R-:W-:Y:S01]  /*b3f0*/  HMMA.16816.F32.BF16 R104, R184.reuse, R138, R104 ;  /* 0x0000008ab868723c */ /* 0x040fe20000041868 */
[----:B------:R-:W4:Y:S02]  /*b400*/  LDSM.16.MT88.4 R136, [R219+0x9100] ;  /* 0x00910000db88783b */ /* 0x000f240000004200 */
[C---:B------:R-:W-:Y:S02]  /*b410*/  FMUL.FTZ R109, R3.reuse, R109 ;  /* 0x0000006d036d7220 */ /* 0x040fe40000410000 */
[C---:B------:R-:W-:Y:S02]  /*b420*/  FMUL.FTZ R110, R0.reuse, R110 ;  /* 0x0000006e006e7220 */ /* 0x040fe40000410000 */
[C---:B------:R-:W-:Y:S02]  /*b430*/  FMUL.FTZ R111, R0.reuse, R111 ;  /* 0x0000006f006f7220 */ /* 0x040fe40000410000 */
[C---:B------:R-:W-:Y:S03]  /*b440*/  FMUL.FTZ R112, R3.reuse, R112 ;  /* 0x0000007003707220 */ /* 0x040fe60000410000 */
[C---:B------:R-:W-:Y:S02]  /*b450*/  FMUL.FTZ R113, R3.reuse, R113 ;  /* 0x0000007103717220 */ /* 0x040fe40000410000 */
[C---:B------:R-:W-:Y:S03]  /*b460*/  HMMA.16816.F32.BF16 R108, R184.reuse, R140, R108 ;  /* 0x0000008cb86c723c */ /* 0x040fe6000004186c */
[C---:B------:R-:W-:Y:S02]  /*b470*/  FMUL.FTZ R114, R0.reuse, R114 ;  /* 0x0000007200727220 */ /* 0x040fe40000410000 */
[----:B------:R-:W-:Y:S02]  /*b480*/  FMUL.FTZ R115, R0, R115 ;  /* 0x0000007300737220 */ /* 0x000fe40000410000 */
[C---:B------:R-:W-:Y:S02]  /*b490*/  FMUL.FTZ R124, R3.reuse, R124 ;  /* 0x0000007c037c7220 */ /* 0x040fe40000410000 */
[--C-:B-1----:R-:W-:Y:S02]  /*b4a0*/  FFMA.FTZ R2, R154, c[0x0][0x2d0], -R189.reuse ;  /* 0x0000b4009a027a23 */ /* 0x102fe400000108bd */
[----:B------:R-:W-:Y:S01]  /*b4b0*/  LDSM.16.MT88.4 R152, [R218+0x3900] ;  /* 0x00390000da98783b */ /* 0x000fe20000004200 */
[C---:B------:R-:W-:Y:S01]  /*b4c0*/  HMMA.16816.F32.BF16 R112, R184.reuse, R142, R112 ;  /* 0x0000008eb870723c */ /* 0x040fe20000041870 */
[----:B------:R-:W1:Y:S02]  /*b4d0*/  MUFU.EX2 R161, R2 ;  /* 0x0000000200a17308 */ /* 0x000e640000000800 */
[C---:B------:R-:W-:Y:S02]  /*b4e0*/  FMUL.FTZ R116, R3.reuse, R116 ;  /* 0x0000007403747220 */ /* 0x040fe40000410000 */
[C---:B------:R-:W-:Y:S02]  /*b4f0*/  FMUL.FTZ R117, R3.reuse, R117 ;  /* 0x0000007503757220 */ /* 0x040fe40000410000 */
[----:B------:R-:W1:Y:S01]  /*b500*/  LDSM.16.MT88.4 R140, [R217+0x900] ;  /* 0x00090000d98c783b */ /* 0x000e620000004200 */
[C---:B------:R-:W-:Y:S04]  /*b510*/  FMUL.FTZ R118, R0.reuse, R118 ;  /* 0x0000007600767220 */ /* 0x040fe80000410000 */
[C---:B------:R-:W-:Y:S02]  /*b520*/  FMUL.FTZ R119, R0.reuse, R119 ;  /* 0x0000007700777220 */ /* 0x040fe40000410000 */
[C---:B------:R-:W-:Y:S02]  /*b530*/  FMUL.FTZ R125, R3.reuse, R125 ;  /* 0x0000007d037d7220 */ /* 0x040fe40000410000 */
[C---:B------:R-:W-:Y:S02]  /*b540*/  FMUL.FTZ R126, R0.reuse, R126 ;  /* 0x0000007e007e7220 */ /* 0x040fe40000410000 */
[C---:B------:R-:W-:Y:S01]  /*b550*/  FMUL.FTZ R127, R0.reuse, R127 ;  /* 0x0000007f007f7220 */ /* 0x040fe20000410000 */
[C---:B--2---:R-:W-:Y:S03]  /*b560*/  HMMA.16816.F32.BF16 R116, R184.reuse, R132, R116 ;  /* 0x00000084b874723c */ /* 0x044fe60000041874 */
[C---:B------:R-:W-:Y:S02]  /*b570*/  FMUL.FTZ R120, R3.reuse, R120 ;  /* 0x0000007803787220 */ /* 0x040fe40000410000 */
[C---:B------:R-:W-:Y:S02]  /*b580*/  FMUL.FTZ R121, R3.reuse, R121 ;  /* 0x0000007903797220 */ /* 0x040fe40000410000 */
[----:B------:R-:W-:Y:S01]  /*b590*/  FMUL.FTZ R122, R0, R122 ;  /* 0x0000007a007a7220 */ /* 0x000fe20000410000 */
[----:B------:R-:W-:Y:S01]  /*b5a0*/  F2FP.BF16.PACK_AB R132, R156, R158 ;  /* 0x0000009e9c84723e */ /* 0x000fe200000010ff */
[C---:B------:R-:W-:Y:S03]  /*b5b0*/  FMUL.FTZ R123, R0.reuse, R123 ;  /* 0x0000007b007b7220 */ /* 0x040fe60000410000 */
[----:B------:R-:W-:Y:S01]  /*b5c0*/  FMUL.FTZ R128, R3, R128 ;  /* 0x0000008003807220 */ /* 0x000fe20000410000 */
[----:B------:R-:W-:Y:S01]  /*b5d0*/  F2FP.BF16.PACK_AB R133, R159, R157 ;  /* 0x0000009d9f85723e */ /* 0x000fe200000010ff */
[----:B------:R-:W-:Y:S02]  /*b5e0*/  FMUL.FTZ R129, R3, R129 ;  /* 0x0000008103817220 */ /* 0x000fe40000410000 */
[C---:B------:R-:W-:Y:S03]  /*b5f0*/  HMMA.16816.F32.BF16 R120, R184.reuse, R134, R120 ;  /* 0x00000086b878723c */ /* 0x040fe60000041878 */
[C---:B------:R-:W-:Y:S02]  /*b600*/  FMUL.FTZ R130, R0.reuse, R130 ;  /* 0x0000008200827220 */ /* 0x040fe40000410000 */
[----:B------:R-:W-:Y:S02]  /*b610*/  FMUL.FTZ R131, R0, R131 ;  /* 0x0000008300837220 */ /* 0x000fe40000410000 */
[----:B---3--:R-:W-:Y:S01]  /*b620*/  F2FP.BF16.PACK_AB R134, R160, R168 ;  /* 0x000000a8a086723e */ /* 0x008fe200000010ff */
[C---:B----4-:R-:W-:Y:S04]  /*b630*/  HMMA.16816.F32.BF16 R124, R184.reuse, R136, R124 ;  /* 0x00000088b87c723c */ /* 0x050fe8000004187c */
[----:B-1----:R-:W-:Y:S01]  /*b640*/  F2FP.BF16.PACK_AB R135, R161, R169 ;  /* 0x000000a9a187723e */ /* 0x002fe200000010ff */
[----:B------:R-:W-:Y:S02]  /*b650*/  FFMA.FTZ R2, R171, c[0x0][0x2d0], -R188 ;  /* 0x0000b400ab027a23 */ /* 0x000fe400000108bc */
[----:B------:R-:W-:Y:S01]  /*b660*/  IMAD.MOV.U32 R171, RZ, RZ, R164 ;  /* 0x000000ffffab7224 */ /* 0x000fe200078e00a4 */
[----:B------:R-:W-:Y:S01]  /*b670*/  HMMA.16816.F32.BF16 R128, R184, R138, R128 ;  /* 0x0000008ab880723c */ /* 0x000fe20000041880 */
[----:B------:R-:W1:Y:S01]  /*b680*/  LDSM.16.MT88.4 R136, [R219+0x900] ;  /* 0x00090000db88783b */ /* 0x000e620000004200 */
[----:B------:R2:W-:Y:S06]  /*b690*/  MUFU.EX2 R164, R2 ;  /* 0x0000000200a47308 */ /* 0x0005ec0000000800 */
[C---:B------:R-:W-:Y:S08]  /*b6a0*/  HMMA.16816.F32.BF16 R4, R132.reuse, R140, R4 ;  /* 0x0000008c8404723c */ /* 0x040ff00000041804 */
[C---:B------:R-:W-:Y:S01]  /*b6b0*/  HMMA.16816.F32.BF16 R8, R132.reuse, R142, R8 ;  /* 0x0000008e8408723c */ /* 0x040fe20000041808 */
[----:B------:R-:W3:Y:S07]  /*b6c0*/  LDSM.16.MT88.4 R140, [R217+0x3900] ;  /* 0x00390000d98c783b */ /* 0x000eee0000004200 */
[C---:B------:R-:W-:Y:S04]  /*b6d0*/  HMMA.16816.F32.BF16 R12, R132.reuse, R144, R12 ;  /* 0x00000090840c723c */ /* 0x040fe8000004180c */
[--C-:B--2---:R-:W-:Y:S01]  /*b6e0*/  FFMA.FTZ R2, R167, c[0x0][0x2d0], -R188.reuse ;  /* 0x0000b400a7027a23 */ /* 0x104fe200000108bc */
[----:B------:R-:W-:Y:S03]  /*b6f0*/  MOV R167, R165 ;  /* 0x000000a500a77202 */ /* 0x000fe60000000f00 */
[C---:B------:R-:W-:Y:S01]  /*b700*/  HMMA.16816.F32.BF16 R16, R132.reuse, R146, R16 ;  /* 0x000000928410723c */ /* 0x040fe20000041810 */
[----:B------:R2:W4:Y:S01]  /*b710*/  MUFU.EX2 R165, R2 ;  /* 0x0000000200a57308 */ /* 0x0005220000000800 */
[----:B------:R-:W4:Y:S06]  /*b720*/  LDSM.16.MT88.4 R144, [R220+0x3900] ;  /* 0x00390000dc90783b */ /* 0x000f2c0000004200 */
[C---:B------:R-:W-:Y:S08]  /*b730*/  HMMA.16816.F32.BF16 R20, R132.reuse, R148, R20 ;  /* 0x000000948414723c */ /* 0x040ff00000041814 */
[C---:B------:R-:W-:Y:S01]  /*b740*/  HMMA.16816.F32.BF16 R24, R132.reuse, R150, R24 ;  /* 0x000000968418723c */ /* 0x040fe20000041818 */
[----:B------:R-:W4:Y:S07]  /*b750*/  LDSM.16.MT88.4 R148, [R219+0x3900] ;  /* 0x00390000db94783b */ /* 0x000f2e0000004200 */
[C---:B-1----:R-:W-:Y:S04]  /*b760*/  HMMA.16816.F32.BF16 R28, R132.reuse, R136, R28 ;  /* 0x00000088841c723c */ /* 0x042fe8000004181c */
[--C-:B--2---:R-:W-:Y:S04]  /*b770*/  FFMA.FTZ R2, R211, c[0x0][0x2d0], -R189.reuse ;  /* 0x0000b400d3027a23 */ /* 0x104fe800000108bd */
[C---:B------:R-:W-:Y:S01]  /*b780*/  HMMA.16816.F32.BF16 R32, R132.reuse, R138, R32 ;  /* 0x0000008a8420723c */ /* 0x040fe20000041820 */
[----:B------:R1:W-:Y:S01]  /*b790*/  MUFU.EX2 R215, R2 ;  /* 0x0000000200d77308 */ /* 0x0003e20000000800 */
[----:B------:R-:W2:Y:S06]  /*b7a0*/  LDSM.16.MT88.4 R136, [R217+0x6900] ;  /* 0x00690000d988783b */ /* 0x000eac0000004200 */
[C---:B---3--:R-:W-:Y:S08]  /*b7b0*/  HMMA.16816.F32.BF16 R36, R132.reuse, R140, R36 ;  /* 0x0000008c8424723c */ /* 0x048ff00000041824 */
[C---:B------:R-:W-:Y:S01]  /*b7c0*/  HMMA.16816.F32.BF16 R40, R132.reuse, R142, R40 ;  /* 0x0000008e8428723c */ /* 0x040fe20000041828 */
[----:B------:R-:W3:Y:S07]  /*b7d0*/  LDSM.16.MT88.4 R140, [R218+0x6900] ;  /* 0x00690000da8c783b */ /* 0x000eee0000004200 */
[C---:B------:R-:W-:Y:S04]  /*b7e0*/  HMMA.16816.F32.BF16 R44, R132.reuse, R152, R44 ;  /* 0x00000098842c723c */ /* 0x040fe8000004182c */
[----:B-1----:R-:W-:Y:S04]  /*b7f0*/  FFMA.FTZ R2, R210, c[0x0][0x2d0], -R189 ;  /* 0x0000b400d2027a23 */ /* 0x002fe800000108bd */
[C---:B------:R-:W-:Y:S01]  /*b800*/  HMMA.16816.F32.BF16 R48, R132.reuse, R154, R48 ;  /* 0x0000009a8430723c */ /* 0x040fe20000041830 */
[----:B------:R1:W1:Y:S01]  /*b810*/  MUFU.EX2 R252, R2 ;  /* 0x0000000200fc7308 */ /* 0x0002620000000800 */
[----:B------:R-:W3:Y:S06]  /*b820*/  LDSM.16.MT88.4 R152, [R220+0x6900] ;  /* 0x00690000dc98783b */ /* 0x000eec0000004200 */
[C---:B----4-:R-:W-:Y:S08]  /*b830*/  HMMA.16816.F32.BF16 R52, R132.reuse, R144, R52 ;  /* 0x000000908434723c */ /* 0x050ff00000041834 */
[C---:B------:R-:W-:Y:S01]  /*b840*/  HMMA.16816.F32.BF16 R56, R132.reuse, R146, R56 ;  /* 0x000000928438723c */ /* 0x040fe20000041838 */
[----:B------:R-:W4:Y:S07]  /*b850*/  LDSM.16.MT88.4 R144, [R219+0x6900] ;  /* 0x00690000db90783b */ /* 0x000f2e0000004200 */
[C---:B------:R-:W-:Y:S04]  /*b860*/  HMMA.16816.F32.BF16 R60, R132.reuse, R148, R60 ;  /* 0x00000094843c723c */ /* 0x040fe8000004183c */
[--C-:B-1----:R-:W-:Y:S02]  /*b870*/  FFMA.FTZ R2, R171, c[0x0][0x2d0], -R188.reuse ;  /* 0x0000b400ab027a23 */ /* 0x102fe400000108bc */
[----:B------:R-:W-:Y:S02]  /*b880*/  IMAD.MOV.U32 R171, RZ, RZ, R199 ;  /* 0x000000ffffab7224 */ /* 0x000fe400078e00c7 */
[C---:B------:R-:W-:Y:S01]  /*b890*/  HMMA.16816.F32.BF16 R64, R132.reuse, R150, R64 ;  /* 0x000000968440723c */ /* 0x040fe20000041840 */
[----:B------:R1:W-:Y:S01]  /*b8a0*/  MUFU.EX2 R214, R2 ;  /* 0x0000000200d67308 */ /* 0x0003e20000000800 */
[----:B------:R-:W-:Y:S06]  /*b8b0*/  LDSM.16.MT88.4 R148, [R220+0x9900] ;  /* 0x00990000dc94783b */ /* 0x000fec0000004200 */
[C---:B--2---:R-:W-:Y:S08]  /*b8c0*/  HMMA.16816.F32.BF16 R68, R132.reuse, R136, R68 ;  /* 0x000000888444723c */ /* 0x044ff00000041844 */
[C---:B------:R-:W-:Y:S01]  /*b8d0*/  HMMA.16816.F32.BF16 R72, R132.reuse, R138, R72 ;  /* 0x0000008a8448723c */ /* 0x040fe20000041848 */
[----:B------:R-:W2:Y:S07]  /*b8e0*/  LDSM.16.MT88.4 R136, [R217+0x9900] ;  /* 0x00990000d988783b */ /* 0x000eae0000004200 */
[C---:B---3--:R-:W-:Y:S04]  /*b8f0*/  HMMA.16816.F32.BF16 R76, R132.reuse, R140, R76 ;  /* 0x0000008c844c723c */ /* 0x048fe8000004184c */
[----:B-1----:R-:W-:Y:S01]  /*b900*/  FFMA.FTZ R2, R170, c[0x0][0x2d0], -R188 ;  /* 0x0000b400aa027a23 */ /* 0x002fe200000108bc */
[----:B------:R-:W-:Y:S03]  /*b910*/  MOV R170, R203 ;  /* 0x000000cb00aa7202 */ /* 0x000fe60000000f00 */
[C---:B------:R-:W-:Y:S01]  /*b920*/  HMMA.16816.F32.BF16 R80, R132.reuse, R142, R80 ;  /* 0x0000008e8450723c */ /* 0x040fe20000041850 */
[----:B------:R1:W3:Y:S01]  /*b930*/  MUFU.EX2 R213, R2 ;  /* 0x0000000200d57308 */ /* 0x0002e20000000800 */
[----:B------:R-:W3:Y:S06]  /*b940*/  LDSM.16.MT88.4 R140, [R218+0x9900] ;  /* 0x00990000da8c783b */ /* 0x000eec0000004200 */
[C---:B------:R-:W-:Y:S08]  /*b950*/  HMMA.16816.F32.BF16 R84, R132.reuse, R152, R84 ;  /* 0x000000988454723c */ /* 0x040ff00000041854 */
[C---:B------:R-:W-:Y:S01]  /*b960*/  HMMA.16816.F32.BF16 R88, R132.reuse, R154, R88 ;  /* 0x0000009a8458723c */ /* 0x040fe20000041858 */
[----:B------:R-:W3:Y:S07]  /*b970*/  LDSM.16.MT88.4 R152, [R219+0x9900] ;  /* 0x00990000db98783b */ /* 0x000eee0000004200 */
[C---:B----4-:R-:W-:Y:S04]  /*b980*/  HMMA.16816.F32.BF16 R92, R132.reuse, R144, R92 ;  /* 0x00000090845c723c */ /* 0x050fe8000004185c */
[--C-:B-1----:R-:W-:Y:S04]  /*b990*/  FFMA.FTZ R2, R167, c[0x0][0x2d0], -R189.reuse ;  /* 0x0000b400a7027a23 */ /* 0x102fe800000108bd */
[C---:B------:R-:W-:Y:S01]  /*b9a0*/  HMMA.16816.F32.BF16 R96, R132.reuse, R146, R96 ;  /* 0x000000928460723c */ /* 0x040fe20000041860 */
[----:B------:R1:W-:Y:S01]  /*b9b0*/  MUFU.EX2 R212, R2 ;  /* 0x0000000200d47308 */ /* 0x0003e20000000800 */
[----:B------:R-:W-:Y:S06]  /*b9c0*/  LDSM.16.MT88.4 R144, [R218+0x1100] ;  /* 0x00110000da90783b */ /* 0x000fec0000004200 */
[C---:B--2---:R-:W-:Y:S08]  /*b9d0*/  HMMA.16816.F32.BF16 R100, R132.reuse, R136, R100 ;  /* 0x000000888464723c */ /* 0x044ff00000041864 */
[C---:B------:R-:W-:Y:S01]  /*b9e0*/  HMMA.16816.F32.BF16 R104, R132.reuse, R138, R104 ;  /* 0x0000008a8468723c */ /* 0x040fe20000041868 */
[----:B------:R-:W2:Y:S07]  /*b9f0*/  LDSM.16.MT88.4 R136, [R217+0x1100] ;  /* 0x00110000d988783b */ /* 0x000eae0000004200 */
[C---:B---3--:R-:W-:Y:S04]  /*ba00*/  HMMA.16816.F32.BF16 R108, R132.reuse, R140, R108 ;  /* 0x0000008c846c723c */ /* 0x048fe8000004186c */
[----:B-1----:R-:W-:Y:S02]  /*ba10*/  FFMA.FTZ R2, R166, c[0x0][0x2d0], -R189 ;  /* 0x0000b400a6027a23 */ /* 0x002fe400000108bd */
[----:B------:R-:W-:Y:S02]  /*ba20*/  IMAD.MOV.U32 R166, RZ, RZ, R162 ;  /* 0x000000ffffa67224 */ /* 0x000fe400078e00a2 */
[C---:B------:R-:W-:Y:S01]  /*ba30*/  HMMA.16816.F32.BF16 R112, R132.reuse, R142, R112 ;  /* 0x0000008e8470723c */ /* 0x040fe20000041870 */
[----:B------:R1:W3:Y:S01]  /*ba40*/  MUFU.EX2 R211, R2 ;  /* 0x0000000200d37308 */ /* 0x0002e20000000800 */
[----:B------:R-:W4:Y:S02]  /*ba50*/  LDSM.16.MT88.4 R140, [R220+0x1100] ;  /* 0x00110000dc8c783b */ /* 0x000f240000004200 */
[----:B------:R-:W-:Y:S02]  /*ba60*/  IMAD.MOV.U32 R162, RZ, RZ, R182 ;  /* 0x000000ffffa27224 */ /* 0x000fe400078e00b6 */
[----:B------:R-:W-:Y:S02]  /*ba70*/  IMAD.MOV.U32 R182, RZ, RZ, R177 ;  /* 0x000000ffffb67224 */ /* 0x000fe400078e00b1 */
[C---:B------:R-:W-:Y:S04]  /*ba80*/  HMMA.16816.F32.BF16 R116, R132.reuse, R148, R116 ;  /* 0x000000948474723c */ /* 0x040fe80000041874 */
[----:B------:R-:W-:Y:S04]  /*ba90*/  IMAD.MOV.U32 R177, RZ, RZ, R209 ;  /* 0x000000ffffb17224 */ /* 0x000fe800078e00d1 */
[C---:B------:R-:W-:Y:S01]  /*baa0*/  HMMA.16816.F32.BF16 R120, R132.reuse, R150, R120 ;  /* 0x000000968478723c */ /* 0x040fe20000041878 */
[----:B------:R-:W4:Y:S07]  /*bab0*/  LDSM.16.MT88.4 R148, [R219+0x1100] ;  /* 0x00110000db94783b */ /* 0x000f2e0000004200 */
[C---:B------:R-:W-:Y:S04]  /*bac0*/  HMMA.16816.F32.BF16 R124, R132.reuse, R152, R124 ;  /* 0x00000098847c723c */ /* 0x040fe8000004187c */
[----:B-1----:R-:W-:Y:S02]  /*bad0*/  FFMA.FTZ R2, R163, c[0x0][0x2d0], -R188 ;  /* 0x0000b400a3027a23 */ /* 0x002fe400000108bc */
[----:B------:R-:W-:Y:S01]  /*bae0*/  IMAD.MOV.U32 R163, RZ, RZ, R183 ;  /* 0x000000ffffa37224 */ /* 0x000fe200078e00b7 */
[----:B------:R-:W-:Y:S01]  /*baf0*/  MOV R183, R181 ;  /* 0x000000b500b77202 */ /* 0x000fe20000000f00 */
[----:B------:R-:W-:Y:S01]  /*bb00*/  HMMA.16816.F32.BF16 R128, R132, R154, R128 ;  /* 0x0000009a8480723c */ /* 0x000fe20000041880 */
[----:B------:R1:W-:Y:S01]  /*bb10*/  MUFU.EX2 R210, R2 ;  /* 0x0000000200d27308 */ /* 0x0003e20000000800 */
[----:B------:R-:W-:Y:S02]  /*bb20*/  LDSM.16.MT88.4 R152, [R218+0x4100] ;  /* 0x00410000da98783b */ /* 0x000fe40000004200 */
[----:B------:R-:W-:Y:S01]  /*bb30*/  IMAD.MOV.U32 R181, RZ, RZ, R176 ;  /* 0x000000ffffb57224 */ /* 0x000fe200078e00b0 */
[----:B------:R-:W-:Y:S01]  /*bb40*/  MOV R176, R208 ;  /* 0x000000d000b07202 */ /* 0x000fe20000000f00 */
[----:B------:R-:W-:Y:S01]  /*bb50*/  IMAD.MOV.U32 R167, RZ, RZ, R163 ;  /* 0x000000ffffa77224 */ /* 0x000fe200078e00a3 */
[----:B------:R-:W-:Y:S01]  /*bb60*/  F2FP.BF16.PACK_AB R132, R165, R164 ;  /* 0x000000a4a584723e */ /* 0x000fe200000010ff */
[----:B------:R-:W-:Y:S01]  /*bb70*/  IMAD.MOV.U32 R163, RZ, RZ, R162 ;  /* 0x000000ffffa37224 */ /* 0x000fe200078e00a2 */
[----:B------:R-:W-:Y:S03]  /*bb80*/  F2FP.BF16.PACK_AB R133, R252, R215 ;  /* 0x000000d7fc85723e */ /* 0x000fe600000010ff */
[----:B------:R-:W-:Y:S02]  /*bb90*/  F2FP.BF16.PACK_AB R134, R213, R214 ;  /* 0x000000d6d586723e */ /* 0x000fe400000010ff */
[----:B---3--:R-:W-:Y:S02]  /*bba0*/  F2FP.BF16.PACK_AB R135, R211, R212 ;  /* 0x000000d4d387723e */ /* 0x008fe400000010ff */
[----:B------:R-:W-:Y:S01]  /*bbb0*/  MOV R162, R182 ;  /* 0x000000b600a27202 */ /* 0x000fe20000000f00 */
[----:B------:R-:W-:Y:S04]  /*bbc0*/  IMAD.MOV.U32 R182, RZ, RZ, R204 ;  /* 0x000000ffffb67224 */ /* 0x000fe800078e00cc */
[C---:B--2---:R-:W-:Y:S03]  /*bbd0*/  HMMA.16816.F32.BF16 R4, R132.reuse, R136, R4 ;  /* 0x000000888404723c */ /* 0x044fe60000041804 */
[--C-:B-1----:R-:W-:Y:S05]  /*bbe0*/  FFMA.FTZ R2, R207, c[0x0][0x2d0], -R188.reuse ;  /* 0x0000b400cf027a23 */ /* 0x102fea00000108bc */
        /* <DEDUP_REMOVED lines=15> */
[--C-:B-1----:R-:W-:Y:S04]  /*bce0*/  FFMA.FTZ R2, R191, c[0x0][0x2d0], -R189.reuse ;  /* 0x0000b400bf027a23 */ /* 0x102fe800000108bd */
[C---:B------:R-:W-:Y:S01]  /*bcf0*/  HMMA.16816.F32.BF16 R40, R132.reuse, R138, R40 ;  /* 0x0000008a8428723c */ /* 0x040fe20000041828 */
[----:B------:R1:W3:Y:S01]  /*bd00*/  MUFU.EX2 R207, R2 ;  /* 0x0000000200cf7308 */ /* 0x0002e20000000800 */
[----:B------:R-:W3:Y:S06]  /*bd10*/  LDSM.16.MT88.4 R136, [R217+0x7100] ;  /* 0x00710000d988783b */ /* 0x000eec0000004200 */
[C---:B------:R-:W-:Y:S08]  /*bd20*/  HMMA.16816.F32.BF16 R44, R132.reuse, R152, R44 ;  /* 0x00000098842c723c */ /* 0x040ff0000004182c */
[C---:B------:R-:W-:Y:S01]  /*bd30*/  HMMA.16816.F32.BF16 R48, R132.reuse, R154, R48 ;  /* 0x0000009a8430723c */ /* 0x040fe20000041830 */
[----:B------:R-:W3:Y:S07]  /*bd40*/  LDSM.16.MT88.4 R152, [R220+0x7100] ;  /* 0x00710000dc98783b */ /* 0x000eee0000004200 */
[C---:B--2---:R-:W-:Y:S04]  /*bd50*/  HMMA.16816.F32.BF16 R52, R132.reuse, R144, R52 ;  /* 0x000000908434723c */ /* 0x044fe80000041834 */
[--C-:B-1----:R-:W-:Y:S04]  /*bd60*/  FFMA.FTZ R2, R206, c[0x0][0x2d0], -R188.reuse ;  /* 0x0000b400ce027a23 */ /* 0x102fe800000108bc */
[C---:B------:R-:W-:Y:S01]  /*bd70*/  HMMA.16816.F32.BF16 R56, R132.reuse, R146, R56 ;  /* 0x000000928438723c */ /* 0x040fe20000041838 */
[----:B------:R1:W-:Y:S01]  /*bd80*/  MUFU.EX2 R206, R2 ;  /* 0x0000000200ce7308 */ /* 0x0003e20000000800 */
[----:B------:R-:W2:Y:S06]  /*bd90*/  LDSM.16.MT88.4 R144, [R219+0x7100] ;  /* 0x00710000db90783b */ /* 0x000eac0000004200 */
[C---:B----4-:R-:W-:Y:S08]  /*bda0*/  HMMA.16816.F32.BF16 R60, R132.reuse, R140, R60 ;  /* 0x0000008c843c723c */ /* 0x050ff0000004183c */
[C---:B------:R-:W-:Y:S01]  /*bdb0*/  HMMA.16816.F32.BF16 R64, R132.reuse, R142, R64 ;  /* 0x0000008e8440723c */ /* 0x040fe20000041840 */
[----:B------:R-:W-:Y:S07]  /*bdc0*/  LDSM.16.MT88.4 R140, [R218+0xa100] ;  /* 0x00a10000da8c783b */ /* 0x000fee0000004200 */
[C---:B---3--:R-:W-:Y:S04]  /*bdd0*/  HMMA.16816.F32.BF16 R68, R132.reuse, R136, R68 ;  /* 0x000000888444723c */ /* 0x048fe80000041844 */
[----:B-1----:R-:W-:Y:S04]  /*bde0*/  FFMA.FTZ R2, R205, c[0x0][0x2d0], -R188 ;  /* 0x0000b400cd027a23 */ /* 0x002fe800000108bc */
[C---:B------:R-:W-:Y:S01]  /*bdf0*/  HMMA.16816.F32.BF16 R72, R132.reuse, R138, R72 ;  /* 0x0000008a8448723c */ /* 0x040fe20000041848 */
[----:B------:R1:W3:Y:S01]  /*be00*/  MUFU.EX2 R205, R2 ;  /* 0x0000000200cd7308 */ /* 0x0002e20000000800 */
[----:B------:R-:W4:Y:S06]  /*be10*/  LDSM.16.MT88.4 R136, [R217+0xa100] ;  /* 0x00a10000d988783b */ /* 0x000f2c0000004200 */
[C---:B------:R-:W-:Y:S08]  /*be20*/  HMMA.16816.F32.BF16 R76, R132.reuse, R148, R76 ;  /* 0x00000094844c723c */ /* 0x040ff0000004184c */
[C---:B------:R-:W-:Y:S01]  /*be30*/  HMMA.16816.F32.BF16 R80, R132.reuse, R150, R80 ;  /* 0x000000968450723c */ /* 0x040fe20000041850 */
[----:B------:R-:W3:Y:S07]  /*be40*/  LDSM.16.MT88.4 R148, [R220+0xa100] ;  /* 0x00a10000dc94783b */ /* 0x000eee0000004200 */
[C---:B------:R-:W-:Y:S04]  /*be50*/  HMMA.16816.F32.BF16 R84, R132.reuse, R152, R84 ;  /* 0x000000988454723c */ /* 0x040fe80000041854 */
[----:B-1----:R-:W-:Y:S02]  /*be60*/  FFMA.FTZ R2, R166, c[0x0][0x2d0], -R189 ;  /* 0x0000b400a6027a23 */ /* 0x002fe400000108bd */
[----:B------:R-:W-:Y:S02]  /*be70*/  IMAD.MOV.U32 R166, RZ, RZ, R183 ;  /* 0x000000ffffa67224 */ /* 0x000fe400078e00b7 */
[C---:B------:R-:W-:Y:S01]  /*be80*/  HMMA.16816.F32.BF16 R88, R132.reuse, R154, R88 ;  /* 0x0000009a8458723c */ /* 0x040fe20000041858 */
[----:B------:R1:W-:Y:S01]  /*be90*/  MUFU.EX2 R204, R2 ;  /* 0x0000000200cc7308 */ /* 0x0003e20000000800 */
[----:B------:R-:W-:Y:S02]  /*bea0*/  LDSM.16.MT88.4 R152, [R218+0x1900] ;  /* 0x00190000da98783b */ /* 0x000fe40000004200 */
[----:B------:R-:W-:Y:S02]  /*beb0*/  IMAD.MOV.U32 R183, RZ, RZ, R181 ;  /* 0x000000ffffb77224 */ /* 0x000fe400078e00b5 */
[----:B------:R-:W-:Y:S02]  /*bec0*/  IMAD.MOV.U32 R181, RZ, RZ, R202 ;  /* 0x000000ffffb57224 */ /* 0x000fe400078e00ca */
[C---:B--2---:R-:W-:Y:S08]  /*bed0*/  HMMA.16816.F32.BF16 R92, R132.reuse, R144, R92 ;  /* 0x00000090845c723c */ /* 0x044ff0000004185c */
[C---:B------:R-:W-:Y:S01]  /*bee0*/  HMMA.16816.F32.BF16 R96, R132.reuse, R146, R96 ;  /* 0x000000928460723c */ /* 0x040fe20000041860 */
[----:B------:R-:W2:Y:S07]  /*bef0*/  LDSM.16.MT88.4 R144, [R219+0xa100] ;  /* 0x00a10000db90783b */ /* 0x000eae0000004200 */
[C---:B----4-:R-:W-:Y:S04]  /*bf00*/  HMMA.16816.F32.BF16 R100, R132.reuse, R136, R100 ;  /* 0x000000888464723c */ /* 0x050fe80000041864 */
        /* <DEDUP_REMOVED lines=16> */
[----:B-1----:R-:W-:Y:S01]  /*c010*/  FFMA.FTZ R2, R201, c[0x0][0x2d0], -R188 ;  /* 0x0000b400c9027a23 */ /* 0x002fe200000108bc */
[----:B------:R-:W-:Y:S03]  /*c020*/  F2FP.BF16.PACK_AB R133, R207, R208 ;  /* 0x000000d0cf85723e */ /* 0x000fe600000010ff */
[----:B------:R1:W3:Y:S01]  /*c030*/  MUFU.EX2 R201, R2 ;  /* 0x0000000200c97308 */ /* 0x0002e20000000800 */
[----:B------:R-:W-:Y:S02]  /*c040*/  F2FP.BF16.PACK_AB R134, R205, R206 ;  /* 0x000000cecd86723e */ /* 0x000fe400000010ff */
[----:B----4-:R-:W-:Y:S07]  /*c050*/  F2FP.BF16.PACK_AB R135, R203, R204 ;  /* 0x000000cccb87723e */ /* 0x010fee00000010ff */
[C---:B------:R-:W-:Y:S08]  /*c060*/  HMMA.16816.F32.BF16 R4, R132.reuse, R136, R4 ;  /* 0x000000888404723c */ /* 0x040ff00000041804 */
[C---:B------:R-:W-:Y:S01]  /*c070*/  HMMA.16816.F32.BF16 R8, R132.reuse, R138, R8 ;  /* 0x0000008a8408723c */ /* 0x040fe20000041808 */
[----:B------:R-:W4:Y:S03]  /*c080*/  LDSM.16.MT88.4 R136, [R217+0x4900] ;  /* 0x00490000d988783b */ /* 0x000f260000004200 */
[--C-:B-1----:R-:W-:Y:S04]  /*c090*/  FFMA.FTZ R2, R170, c[0x0][0x2d0], -R189.reuse ;  /* 0x0000b400aa027a23 */ /* 0x102fe800000108bd */
[C---:B------:R-:W-:Y:S04]  /*c0a0*/  HMMA.16816.F32.BF16 R12, R132.reuse, R152, R12 ;  /* 0x00000098840c723c */ /* 0x040fe8000004180c */
[----:B------:R-:W-:Y:S02]  /*c0b0*/  IMAD.MOV.U32 R170, RZ, RZ, R180 ;  /* 0x000000ffffaa7224 */ /* 0x000fe400078e00b4 */
[----:B------:R-:W-:Y:S02]  /*c0c0*/  IMAD.MOV.U32 R180, RZ, RZ, R200 ;  /* 0x000000ffffb47224 */ /* 0x000fe400078e00c8 */
[C---:B------:R-:W-:Y:S01]  /*c0d0*/  HMMA.16816.F32.BF16 R16, R132.reuse, R154, R16 ;  /* 0x0000009a8410723c */ /* 0x040fe20000041810 */
[----:B------:R1:W-:Y:S01]  /*c0e0*/  MUFU.EX2 R200, R2 ;  /* 0x0000000200c87308 */ /* 0x0003e20000000800 */
[----:B------:R-:W3:Y:S06]  /*c0f0*/  LDSM.16.MT88.4 R152, [R220+0x4900] ;  /* 0x00490000dc98783b */ /* 0x000eec0000004200 */
[C---:B------:R-:W-:Y:S08]  /*c100*/  HMMA.16816.F32.BF16 R20, R132.reuse, R140, R20 ;  /* 0x0000008c8414723c */ /* 0x040ff00000041814 */
[C---:B------:R-:W-:Y:S01]  /*c110*/  HMMA.16816.F32.BF16 R24, R132.reuse, R142, R24 ;  /* 0x0000008e8418723c */ /* 0x040fe20000041818 */
[----:B------:R-:W3:Y:S07]  /*c120*/  LDSM.16.MT88.4 R140, [R219+0x4900] ;  /* 0x00490000db8c783b */ /* 0x000eee0000004200 */
[C---:B--2---:R-:W-:Y:S04]  /*c130*/  HMMA.16816.F32.BF16 R28, R132.reuse, R144, R28 ;  /* 0x00000090841c723c */ /* 0x044fe8000004181c */
[--C-:B-1----:R-:W-:Y:S04]  /*c140*/  FFMA.FTZ R2, R198, c[0x0][0x2d0], -R189.reuse ;  /* 0x0000b400c6027a23 */ /* 0x102fe800000108bd */
[C---:B------:R-:W-:Y:S01]  /*c150*/  HMMA.16816.F32.BF16 R32, R132.reuse, R146, R32 ;  /* 0x000000928420723c */ /* 0x040fe20000041820 */
[----:B------:R1:W2:Y:S01]  /*c160*/  MUFU.EX2 R199, R2 ;  /* 0x0000000200c77308 */ /* 0x0002a20000000800 */
[----:B------:R-:W-:Y:S06]  /*c170*/  LDSM.16.MT88.4 R144, [R218+0x7900] ;  /* 0x00790000da90783b */ /* 0x000fec0000004200 */
[C---:B----4-:R-:W-:Y:S08]  /*c180*/  HMMA.16816.F32.BF16 R36, R132.reuse, R136, R36 ;  /* 0x000000888424723c */ /* 0x050ff00000041824 */
[C---:B------:R-:W-:Y:S01]  /*c190*/  HMMA.16816.F32.BF16 R40, R132.reuse, R138, R40 ;  /* 0x0000008a8428723c */ /* 0x040fe20000041828 */
[----:B------:R-:W4:Y:S07]  /*c1a0*/  LDSM.16.MT88.4 R136, [R217+0x7900] ;  /* 0x00790000d988783b */ /* 0x000f2e0000004200 */
[C---:B------:R-:W-:Y:S04]  /*c1b0*/  HMMA.16816.F32.BF16 R44, R132.reuse, R148, R44 ;  /* 0x00000094842c723c */ /* 0x040fe8000004182c */
[--C-:B-1----:R-:W-:Y:S04]  /*c1c0*/  FFMA.FTZ R2, R192, c[0x0][0x2d0], -R188.reuse ;  /* 0x0000b400c0027a23 */ /* 0x102fe800000108bc */
[C---:B------:R-:W-:Y:S01]  /*c1d0*/  HMMA.16816.F32.BF16 R48, R132.reuse, R150, R48 ;  /* 0x000000968430723c */ /* 0x040fe20000041830 */
[----:B------:R1:W-:Y:S01]  /*c1e0*/  MUFU.EX2 R198, R2 ;  /* 0x0000000200c67308 */ /* 0x0003e20000000800 */
[----:B------:R-:W2:Y:S06]  /*c1f0*/  LDSM.16.MT88.4 R148, [R220+0x7900] ;  /* 0x00790000dc94783b */ /* 0x000eac0000004200 */
[C---:B---3--:R-:W-:Y:S08]  /*c200*/  HMMA.16816.F32.BF16 R52, R132.reuse, R152, R52 ;  /* 0x000000988434723c */ /* 0x048ff00000041834 */
[C---:B------:R-:W-:Y:S01]  /*c210*/  HMMA.16816.F32.BF16 R56, R132.reuse, R154, R56 ;  /* 0x0000009a8438723c */ /* 0x040fe20000041838 */
[----:B------:R-:W3:Y:S07]  /*c220*/  LDSM.16.MT88.4 R152, [R219+0x7900] ;  /* 0x00790000db98783b */ /* 0x000eee0000004200 */
[C---:B------:R-:W-:Y:S04]  /*c230*/  HMMA.16816.F32.BF16 R60, R132.reuse, R140, R60 ;  /* 0x0000008c843c723c */ /* 0x040fe8000004183c */
[--C-:B-1----:R-:W-:Y:S04]  /*c240*/  FFMA.FTZ R2, R194, c[0x0][0x2d0], -R188.reuse ;  /* 0x0000b400c2027a23 */ /* 0x102fe800000108bc */
[C---:B------:R-:W-:Y:S01]  /*c250*/  HMMA.16816.F32.BF16 R64, R132.reuse, R142, R64 ;  /* 0x0000008e8440723c */ /* 0x040fe20000041840 */
[----:B------:R1:W1:Y:S01]  /*c260*/  MUFU.EX2 R197, R2 ;  /* 0x0000000200c57308 */ /* 0x0002620000000800 */
        /* <DEDUP_REMOVED lines=13> */
[--C-:B-1----:R-:W-:Y:S04]  /*c340*/  FFMA.FTZ R2, R193, c[0x0][0x2d0], -R189.reuse ;  /* 0x0000b400c1027a23 */ /* 0x102fe800000108bd */
[C---:B------:R-:W-:Y:S01]  /*c350*/  HMMA.16816.F32.BF16 R96, R132.reuse, R154, R96 ;  /* 0x0000009a8460723c */ /* 0x040fe20000041860 */
[----:B------:R1:W3:Y:S01]  /*c360*/  MUFU.EX2 R195, R2 ;  /* 0x0000000200c37308 */ /* 0x0002e20000000800 */
        /* <DEDUP_REMOVED lines=8> */
[----:B------:R-:W3:Y:S06]  /*c3f0*/  LDSM.16.MT88.4 R140, [R218+0x2100] ;  /* 0x00210000da8c783b */ /* 0x000eec0000004200 */
[C---:B------:R-:W-:Y:S08]  /*c400*/  HMMA.16816.F32.BF16 R116, R132.reuse, R144, R116 ;  /* 0x000000908474723c */ /* 0x040ff00000041874 */
[C---:B------:R-:W-:Y:S01]  /*c410*/  HMMA.16816.F32.BF16 R120, R132.reuse, R146, R120 ;  /* 0x000000928478723c */ /* 0x040fe20000041878 */
[----:B------:R-:W4:Y:S07]  /*c420*/  LDSM.16.MT88.4 R144, [R219+0x2100] ;  /* 0x00210000db90783b */ /* 0x000f2e0000004200 */
[C---:B--2---:R-:W-:Y:S04]  /*c430*/  HMMA.16816.F32.BF16 R124, R132.reuse, R148, R124 ;  /* 0x00000094847c723c */ /* 0x044fe8000004187c */
[--C-:B-1----:R-:W-:Y:S04]  /*c440*/  FFMA.FTZ R2, R170, c[0x0][0x2d0], -R188.reuse ;  /* 0x0000b400aa027a23 */ /* 0x102fe800000108bc */
[----:B------:R-:W-:Y:S01]  /*c450*/  HMMA.16816.F32.BF16 R128, R132, R150, R128 ;  /* 0x000000968480723c */ /* 0x000fe20000041880 */
[----:B------:R1:W2:Y:S01]  /*c460*/  MUFU.EX2 R193, R2 ;  /* 0x0000000200c17308 */ /* 0x0002a20000000800 */
[----:B------:R-:W2:Y:S05]  /*c470*/  LDSM.16.MT88.4 R148, [R217+0x5100] ;  /* 0x00510000d994783b */ /* 0x000eaa0000004200 */
[----:B------:R-:W-:Y:S02]  /*c480*/  F2FP.BF16.PACK_AB R132, R201, R202 ;  /* 0x000000cac984723e */ /* 0x000fe400000010ff */
[----:B------:R-:W-:Y:S03]  /*c490*/  F2FP.BF16.PACK_AB R133, R199, R200 ;  /* 0x000000c8c785723e */ /* 0x000fe600000010ff */
[----:B------:R-:W-:Y:S02]  /*c4a0*/  F2FP.BF16.PACK_AB R134, R197, R198 ;  /* 0x000000c6c586723e */ /* 0x000fe400000010ff */
[----:B---3--:R-:W-:Y:S07]  /*c4b0*/  F2FP.BF16.PACK_AB R135, R195, R196 ;  /* 0x000000c4c387723e */ /* 0x008fee00000010ff */
[C---:B----4-:R-:W-:Y:S03]  /*c4c0*/  HMMA.16816.F32.BF16 R4, R132.reuse, R136, R4 ;  /* 0x000000888404723c */ /* 0x050fe60000041804 */
[--C-:B-1----:R-:W-:Y:S01]  /*c4d0*/  FFMA.FTZ R2, R167, c[0x0][0x2d0], -R189.reuse ;  /* 0x0000b400a7027a23 */ /* 0x102fe200000108bd */
[----:B------:R-:W-:Y:S02]  /*c4e0*/  MOV R167, R162 ;  /* 0x000000a200a77202 */ /* 0x000fe40000000f00 */
[----:B------:R-:W3:Y:S02]  /*c4f0*/  LDL.LU R162, [R1+0x20] ;  /* 0x0000200001a27983 */ /* 0x000ee40000300800 */
[C---:B------:R-:W-:Y:S01]  /*c500*/  HMMA.16816.F32.BF16 R8, R132.reuse, R138, R8 ;  /* 0x0000008a8408723c */ /* 0x040fe20000041808 */
[----:B------:R1:W-:Y:S01]  /*c510*/  MUFU.EX2 R192, R2 ;  /* 0x0000000200c07308 */ /* 0x0003e20000000800 */
[----:B------:R-:W4:Y:S02]  /*c520*/  LDSM.16.MT88.4 R136, [R218+0x5100] ;  /* 0x00510000da88783b */ /* 0x000f240000004200 */
[----:B--2---:R-:W-:Y:S04]  /*c530*/  F2FP.BF16.PACK_AB R184, R193, R194 ;  /* 0x000000c2c1b8723e */ /* 0x004fe800000010ff */
[C---:B------:R-:W-:Y:S08]  /*c540*/  HMMA.16816.F32.BF16 R12, R132.reuse, R140, R12 ;  /* 0x0000008c840c723c */ /* 0x040ff0000004180c */
[C---:B------:R-:W-:Y:S01]  /*c550*/  HMMA.16816.F32.BF16 R16, R132.reuse, R142, R16 ;  /* 0x0000008e8410723c */ /* 0x040fe20000041810 */
[----:B------:R-:W2:Y:S07]  /*c560*/  LDSM.16.MT88.4 R140, [R220+0x5100] ;  /* 0x00510000dc8c783b */ /* 0x000eae0000004200 */
[C---:B------:R-:W-:Y:S04]  /*c570*/  HMMA.16816.F32.BF16 R20, R132.reuse, R152, R20 ;  /* 0x000000988414723c */ /* 0x040fe80000041814 */
[--C-:B-1----:R-:W-:Y:S02]  /*c580*/  FFMA.FTZ R2, R166, c[0x0][0x2d0], -R189.reuse ;  /* 0x0000b400a6027a23 */ /* 0x102fe400000108bd */
[----:B------:R-:W3:Y:S02]  /*c590*/  LDL.LU R166, [R1+0x24] ;  /* 0x0000240001a67983 */ /* 0x000ee40000300800 */
[C---:B------:R-:W-:Y:S01]  /*c5a0*/  HMMA.16816.F32.BF16 R24, R132.reuse, R154, R24 ;  /* 0x0000009a8418723c */ /* 0x040fe20000041818 */
[----:B------:R1:W1:Y:S01]  /*c5b0*/  MUFU.EX2 R191, R2 ;  /* 0x0000000200bf7308 */ /* 0x0002620000000800 */
[----:B------:R-:W2:Y:S06]  /*c5c0*/  LDSM.16.MT88.4 R152, [R219+0x5100] ;  /* 0x00510000db98783b */ /* 0x000eac0000004200 */
[C---:B------:R-:W-:Y:S08]  /*c5d0*/  HMMA.16816.F32.BF16 R28, R132.reuse, R144, R28 ;  /* 0x00000090841c723c */ /* 0x040ff0000004181c */
[C---:B------:R-:W-:Y:S01]  /*c5e0*/  HMMA.16816.F32.BF16 R32, R132.reuse, R146, R32 ;  /* 0x000000928420723c */ /* 0x040fe20000041820 */
[----:B------:R-:W2:Y:S07]  /*c5f0*/  LDSM.16.MT88.4 R144, [R217+0x8100] ;  /* 0x00810000d990783b */ /* 0x000eae0000004200 */
[C---:B------:R-:W-:Y:S04]  /*c600*/  HMMA.16816.F32.BF16 R36, R132.reuse, R148, R36 ;  /* 0x000000948424723c */ /* 0x040fe80000041824 */
[--C-:B-1----:R-:W-:Y:S01]  /*c610*/  FFMA.FTZ R2, R183, c[0x0][0x2d0], -R188.reuse ;  /* 0x0000b400b7027a23 */ /* 0x102fe200000108bc */
[----:B------:R-:W-:Y:S01]  /*c620*/  F2FP.BF16.PACK_AB R185, R191, R192 ;  /* 0x000000c0bfb9723e */ /* 0x000fe200000010ff */
[----:B------:R-:W-:Y:S02]  /*c630*/  FFMA.FTZ R188, R182, c[0x0][0x2d0], -R188 ;  /* 0x0000b400b6bc7a23 */ /* 0x000fe400000108bc */
[C---:B------:R-:W-:Y:S01]  /*c640*/  HMMA.16816.F32.BF16 R40, R132.reuse, R150, R40 ;  /* 0x000000968428723c */ /* 0x040fe20000041828 */
[----:B------:R-:W-:Y:S01]  /*c650*/  LDSM.16.MT88.4 R148, [R220+0x8100] ;  /* 0x00810000dc94783b */ /* 0x000fe20000004200 */
[----:B------:R1:W-:Y:S06]  /*c660*/  MUFU.EX2 R190, R2 ;  /* 0x0000000200be7308 */ /* 0x0003ec0000000800 */
[C---:B----4-:R-:W-:Y:S04]  /*c670*/  HMMA.16816.F32.BF16 R44, R132.reuse, R136, R44 ;  /* 0x00000088842c723c */ /* 0x050fe8000004182c */
[----:B------:R-:W4:Y:S04]  /*c680*/  MUFU.EX2 R188, R188 ;  /* 0x000000bc00bc7308 */ /* 0x000f280000000800 */
[C---:B------:R-:W-:Y:S01]  /*c690*/  HMMA.16816.F32.BF16 R48, R132.reuse, R138, R48 ;  /* 0x0000008a8430723c */ /* 0x040fe20000041830 */
[----:B------:R-:W4:Y:S07]  /*c6a0*/  LDSM.16.MT88.4 R136, [R218+0x8100] ;  /* 0x00810000da88783b */ /* 0x000f2e0000004200 */
[C---:B--2---:R-:W-:Y:S04]  /*c6b0*/  HMMA.16816.F32.BF16 R52, R132.reuse, R140, R52 ;  /* 0x0000008c8434723c */ /* 0x044fe80000041834 */
[--C-:B-1----:R-:W-:Y:S02]  /*c6c0*/  FFMA.FTZ R2, R181, c[0x0][0x2d0], -R189.reuse ;  /* 0x0000b400b5027a23 */ /* 0x102fe400000108bd */
[----:B------:R-:W-:Y:S02]  /*c6d0*/  FFMA.FTZ R189, R175, c[0x0][0x2d0], -R189 ;  /* 0x0000b400afbd7a23 */ /* 0x000fe400000108bd */
[C---:B------:R-:W-:Y:S01]  /*c6e0*/  HMMA.16816.F32.BF16 R56, R132.reuse, R142, R56 ;  /* 0x0000008e8438723c */ /* 0x040fe20000041838 */
[----:B------:R-:W1:Y:S03]  /*c6f0*/  LDSM.16.MT88.4 R140, [R219+0x8100] ;  /* 0x00810000db8c783b */ /* 0x000e660000004200 */
[----:B------:R-:W-:Y:S01]  /*c700*/  MUFU.EX2 R189, R189 ;  /* 0x000000bd00bd7308 */ /* 0x000fe20000000800 */
[----:B----4-:R-:W-:Y:S01]  /*c710*/  F2FP.BF16.PACK_AB R186, R188, R190 ;  /* 0x000000bebcba723e */ /* 0x010fe200000010ff */
[----:B------:R-:W-:Y:S01]  /*c720*/  IMAD.MOV.U32 R175, RZ, RZ, R165 ;  /* 0x000000ffffaf7224 */ /* 0x000fe200078e00a5 */
[----:B------:R-:W-:Y:S01]  /*c730*/  MOV R165, R176 ;  /* 0x000000b000a57202 */ /* 0x000fe20000000f00 */
        /* <DEDUP_REMOVED lines=18> */
[C---:B----4-:R-:W-:Y:S08]  /*c860*/  HMMA.16816.F32.BF16 R108, R132.reuse, R136, R108 ;  /* 0x00000088846c723c */ /* 0x050ff0000004186c */
[C---:B------:R-:W-:Y:S01]  /*c870*/  HMMA.16816.F32.BF16 R112, R132.reuse, R138, R112 ;  /* 0x0000008a8470723c */ /* 0x040fe20000041870 */
[----:B------:R-:W-:Y:S07]  /*c880*/  LDSM.16.MT88.4 R136, [R218+0x2900] ;  /* 0x00290000da88783b */ /* 0x000fee0000004200 */
[C---:B------:R-:W-:Y:S07]  /*c890*/  HMMA.16816.F32.BF16 R116, R132.reuse, R144, R116 ;  /* 0x000000908474723c */ /* 0x040fee0000041874 */
[----:B------:R-:W-:Y:S01]  /*c8a0*/  IMAD.MOV.U32 R145, RZ, RZ, R180 ;  /* 0x000000ffff917224 */ /* 0x000fe200078e00b4 */
[C---:B------:R-:W-:Y:S01]  /*c8b0*/  HMMA.16816.F32.BF16 R120, R132.reuse, R146, R120 ;  /* 0x000000928478723c */ /* 0x040fe20000041878 */
[----:B------:R-:W2:Y:S03]  /*c8c0*/  LDSM.16.MT88.4 R180, [R217+0x2900] ;  /* 0x00290000d9b4783b */ /* 0x000ea60000004200 */
[----:B------:R-:W-:Y:S02]  /*c8d0*/  IMAD.MOV.U32 R144, RZ, RZ, R174 ;  /* 0x000000ffff907224 */ /* 0x000fe400078e00ae */
[----:B------:R-:W4:Y:S01]  /*c8e0*/  MUFU.EX2 R174, R2 ;  /* 0x0000000200ae7308 */ /* 0x000f220000000800 */
[----:B------:R-:W-:Y:S01]  /*c8f0*/  MOV R146, R169 ;  /* 0x000000a900927202 */ /* 0x000fe20000000f00 */
[C---:B-1----:R-:W-:Y:S04]  /*c900*/  HMMA.16816.F32.BF16 R124, R132.reuse, R140, R124 ;  /* 0x0000008c847c723c */ /* 0x042fe8000004187c */
[----:B------:R-:W-:Y:S02]  /*c910*/  IMAD.MOV.U32 R147, RZ, RZ, R168 ;  /* 0x000000ffff937224 */ /* 0x000fe400078e00a8 */
[----:B------:R-:W-:Y:S01]  /*c920*/  LDSM.16.MT88.4 R168, [R218+0x5900] ;  /* 0x00590000daa8783b */ /* 0x000fe20000004200 */
[----:B------:R-:W-:Y:S01]  /*c930*/  IMAD.MOV.U32 R140, RZ, RZ, R161 ;  /* 0x000000ffff8c7224 */ /* 0x000fe200078e00a1 */
[----:B------:R-:W-:Y:S04]  /*c940*/  HMMA.16816.F32.BF16 R128, R132, R142, R128 ;  /* 0x0000008e8480723c */ /* 0x000fe80000041880 */
[----:B------:R-:W-:Y:S02]  /*c950*/  MOV R141, R160 ;  /* 0x000000a0008d7202 */ /* 0x000fe40000000f00 */
[----:B----4-:R-:W-:Y:S01]  /*c960*/  F2FP.BF16.PACK_AB R187, R189, R174 ;  /* 0x000000aebdbb723e */ /* 0x010fe200000010ff */
[----:B---3--:R-:W-:Y:S02]  /*c970*/  FFMA.FTZ R2, R3, R162, R163 ;  /* 0x000000a203027223 */ /* 0x008fe400000100a3 */
[----:B------:R-:W-:Y:S01]  /*c980*/  IMAD.MOV.U32 R3, RZ, RZ, R164 ;  /* 0x000000ffff037224 */ /* 0x000fe200078e00a4 */
[----:B------:R-:W1:Y:S02]  /*c990*/  LDSM.16.MT88.4 R160, [R217+0x5900] ;  /* 0x00590000d9a0783b */ /* 0x000e640000004200 */
[----:B------:R-:W-:Y:S02]  /*c9a0*/  IMAD.MOV.U32 R164, RZ, RZ, R177 ;  /* 0x000000ffffa47224 */ /* 0x000fe400078e00b1 */
[----:B------:R-:W-:Y:S01]  /*c9b0*/  FFMA.FTZ R0, R0, R166, R167 ;  /* 0x000000a600007223 */ /* 0x000fe200000100a7 */
[----:B------:R-:W-:Y:S01]  /*c9c0*/  MOV R166, R178 ;  /* 0x000000b200a67202 */ /* 0x000fe20000000f00 */
[----:B------:R-:W-:Y:S02]  /*c9d0*/  IMAD.MOV.U32 R167, RZ, RZ, R179 ;  /* 0x000000ffffa77224 */ /* 0x000fe400078e00b3 */
[C---:B--2---:R-:W-:Y:S07]  /*c9e0*/  HMMA.16816.F32.BF16 R176, R184.reuse, R180, R4 ;  /* 0x000000b4b8b0723c */ /* 0x044fee0000041804 */
[----:B------:R-:W-:Y:S01]  /*c9f0*/  IMAD.MOV.U32 R4, RZ, RZ, R140 ;  /* 0x000000ffff047224 */ /* 0x000fe200078e008c */
[C---:B------:R-:W-:Y:S04]  /*ca00*/  HMMA.16816.F32.BF16 R180, R184.reuse, R182, R8 ;  /* 0x000000b6b8b4723c */ /* 0x040fe80000041808 */
[----:B------:R-:W-:Y:S01]  /*ca10*/  IMAD.MOV.U32 R5, RZ, RZ, R141 ;  /* 0x000000ffff057224 */ /* 0x000fe200078e008d */
[----:B------:R-:W-:Y:S01]  /*ca20*/  MOV R6, R146 ;  /* 0x0000009200067202 */ /* 0x000fe20000000f00 */
[----:B------:R-:W-:Y:S01]  /*ca30*/  IMAD.MOV.U32 R7, RZ, RZ, R147 ;  /* 0x000000ffff077224 */ /* 0x000fe200078e0093 */
[----:B------:R-:W-:Y:S01]  /*ca40*/  MOV R11, R145 ;  /* 0x00000091000b7202 */ /* 0x000fe20000000f00 */
[C---:B------:R-:W-:Y:S01]  /*ca50*/  HMMA.16816.F32.BF16 R132, R184.reuse, R136, R12 ;  /* 0x00000088b884723c */ /* 0x040fe2000004180c */
[----:B------:R-:W-:Y:S03]  /*ca60*/  LDSM.16.MT88.4 R12, [R217+0x8900] ;  /* 0x00890000d90c783b */ /* 0x000fe60000004200 */
[----:B------:R-:W-:Y:S04]  /*ca70*/  IMAD.MOV.U32 R10, RZ, RZ, R144 ;  /* 0x000000ffff0a7224 */ /* 0x000fe800078e0090 */
        /* <DEDUP_REMOVED lines=9> */
[----:B------:R-:W-:Y:S01]  /*cb10*/  IMAD.MOV.U32 R30, RZ, RZ, R5 ;  /* 0x000000ffff1e7224 */ /* 0x000fe200078e0005 */
[----:B------:R-:W-:Y:S01]  /*cb20*/  MOV R29, R6 ;  /* 0x00000006001d7202 */ /* 0x000fe20000000f00 */
[----:B------:R-:W-:Y:S01]  /*cb30*/  IMAD.MOV.U32 R28, RZ, RZ, R7 ;  /* 0x000000ffff1c7224 */ /* 0x000fe200078e0007 */
[----:B------:R-:W-:Y:S01]  /*cb40*/  MOV R32, R158 ;  /* 0x0000009e00207202 */ /* 0x000fe20000000f00 */
[----:B------:R-:W2:Y:S01]  /*cb50*/  LDSM.16.MT88.4 R4, [R220+0x5900] ;  /* 0x00590000dc04783b */ /* 0x000ea20000004200 */
[----:B------:R-:W-:Y:S03]  /*cb60*/  IMAD.MOV.U32 R35, RZ, RZ, R159 ;  /* 0x000000ffff237224 */ /* 0x000fe600078e009f */
[----:B------:R-:W-:Y:S02]  /*cb70*/  IMAD.MOV.U32 R33, RZ, RZ, R157 ;  /* 0x000000ffff217224 */ /* 0x000fe400078e009d */
[----:B------:R-:W-:Y:S02]  /*cb80*/  IMAD.MOV.U32 R34, RZ, RZ, R156 ;  /* 0x000000ffff227224 */ /* 0x000fe400078e009c */
[C---:B-1----:R-:W-:Y:S07]  /*cb90*/  HMMA.16816.F32.BF16 R156, R184.reuse, R160, R36 ;  /* 0x000000a0b89c723c */ /* 0x042fee0000041824 */
[----:B------:R-:W-:Y:S01]  /*cba0*/  MOV R36, R10 ;  /* 0x0000000a00247202 */ /* 0x000fe20000000f00 */
[C---:B------:R-:W-:Y:S04]  /*cbb0*/  HMMA.16816.F32.BF16 R160, R184.reuse, R162, R40 ;  /* 0x000000a2b8a0723c */ /* 0x040fe80000041828 */
[----:B------:R-:W-:Y:S01]  /*cbc0*/  IMAD.MOV.U32 R37, RZ, RZ, R11 ;  /* 0x000000ffff257224 */ /* 0x000fe200078e000b */
[----:B------:R-:W-:Y:S01]  /*cbd0*/  MOV R39, R166 ;  /* 0x000000a600277202 */ /* 0x000fe20000000f00 */
[----:B------:R-:W1:Y:S01]  /*cbe0*/  LDSM.16.MT88.4 R8, [R219+0x5900] ;  /* 0x00590000db08783b */ /* 0x000e620000004200 */
[----:B------:R-:W-:Y:S02]  /*cbf0*/  IMAD.MOV.U32 R38, RZ, RZ, R167 ;  /* 0x000000ffff267224 */ /* 0x000fe400078e00a7 */
[----:B------:R-:W-:Y:S03]  /*cc00*/  IMAD.MOV.U32 R42, RZ, RZ, R165 ;  /* 0x000000ffff2a7224 */ /* 0x000fe600078e00a5 */
[----:B------:R-:W-:Y:S02]  /*cc10*/  IMAD.MOV.U32 R43, RZ, RZ, R164 ;  /* 0x000000ffff2b7224 */ /* 0x000fe400078e00a4 */
[C---:B------:R-:W-:Y:S03]  /*cc20*/  HMMA.16816.F32.BF16 R164, R184.reuse, R168, R44 ;  /* 0x000000a8b8a4723c */ /* 0x040fe6000004182c */
        /* <DEDUP_REMOVED lines=76> */
.L_x_2884:
        /* <DEDUP_REMOVED lines=37> */
.L_x_2887:
[----:B--2---:R-:W2:Y:S01]  /*d340*/  LDL.64 R2, [R1+0x18] ;  /* 0x0000180001027983 */ /* 0x004ea20000100a00 */
        /* <DEDUP_REMOVED lines=10> */
[----:B------:R-:W-:Y:S06]  /*d3f0*/  BAR.SYNC.DEFER_BLOCKING 0x0 ;  /* 0x0000000000007b1d */ /* 0x000fec0000010000 */
[----:B------:R-:W-:Y:S06]  /*d400*/  LDSM.16.M88.4 R48, [R223+0x18100] ;  /* 0x01810000df30783b */ /* 0x000fec0000000200 */
[----:B-----5:R-:W1:Y:S06]  /*d410*/  LDSM.16.M88.4 R8, [R216+0xc100] ;  /* 0x00c10000d808783b */ /* 0x020e6c0000000200 */
[----:B------:R-:W1:Y:S06]  /*d420*/  LDSM.16.M88.4 R16, [R216+0xc900] ;  /* 0x00c90000d810783b */ /* 0x000e6c0000000200 */
[----:B------:R-:W1:Y:S06]  /*d430*/  LDSM.16.M88.4 R24, [R216+0xd100] ;  /* 0x00d10000d818783b */ /* 0x000e6c0000000200 */
[----:B------:R-:W1:Y:S06]  /*d440*/  LDSM.16.M88.4 R32, [R216+0xd900] ;  /* 0x00d90000d820783b */ /* 0x000e6c0000000200 */
[----:B------:R-:W1:Y:S06]  /*d450*/  LDSM.16.M88.4 R40, [R216+0xe100] ;  /* 0x00e10000d828783b */ /* 0x000e6c0000000200 */
[----:B------:R-:W1:Y:S06]  /*d460*/  LDSM.16.M88.4 R184, [R216+0xe900] ;  /* 0x00e90000d8b8783b */ /* 0x000e6c0000000200 */
[----:B------:R-:W-:Y:S01]  /*d470*/  LDSM.16.M88.4 R188, [R224+0x18100] ;  /* 0x01810000e0bc783b */ /* 0x000fe20000000200 */
[C---:B-1----:R-:W-:Y:S05]  /*d480*/  HMMA.16816.F32.BF16 R4, R48.reuse, R8, RZ ;  /* 0x000000083004723c */ /* 0x042fea00000418ff */
[----:B------:R-:W1:Y:S03]  /*d490*/  LDSM.16.M88.4 R192, [R227] ;  /* 0x00000000e3c0783b */ /* 0x000e660000000200 */
[C---:B------:R-:W-:Y:S03]  /*d4a0*/  HMMA.16816.F32.BF16 R8, R48.reuse, R10, RZ ;  /* 0x0000000a3008723c */ /* 0x040fe600000418ff */
[----:B------:R-:W1:Y:S06]  /*d4b0*/  LDSM.16.M88.4 R196, [R250] ;  /* 0x00000000fac4783b */ /* 0x000e6c0000000200 */
[----:B------:R-:W1:Y:S01]  /*d4c0*/  LDSM.16.M88.4 R200, [R249] ;  /* 0x00000000f9c8783b */ /* 0x000e620000000200 */
        /* <DEDUP_REMOVED lines=9> */
[----:B------:R-:W-:Y:S01]  /*d560*/  HMMA.16816.F32.BF16 R48, R48, R186, RZ ;  /* 0x000000ba3030723c */ /* 0x000fe200000418ff */
[----:B------:R-:W1:Y:S07]  /*d570*/  LDSM.16.M88.4 R184, [R248] ;  /* 0x00000000f8b8783b */ /* 0x000e6e0000000200 */
[C---:B-1----:R-:W-:Y:S08]  /*d580*/  HMMA.16816.F32.BF16 R4, R188.reuse, R192, R4 ;  /* 0x000000c0bc04723c */ /* 0x042ff00000041804 */
[C---:B------:R-:W-:Y:S01]  /*d590*/  HMMA.16816.F32.BF16 R8, R188.reuse, R194, R8 ;  /* 0x000000c2bc08723c */ /* 0x040fe20000041808 */
[----:B------:R-:W1:Y:S07]  /*d5a0*/  LDSM.16.M88.4 R192, [R247] ;  /* 0x00000000f7c0783b */ /* 0x000e6e0000000200 */
[C---:B------:R-:W-:Y:S08]  /*d5b0*/  HMMA.16816.F32.BF16 R12, R188.reuse, R196, R12 ;  /* 0x000000c4bc0c723c */ /* 0x040ff0000004180c */
[C---:B------:R-:W-:Y:S01]  /*d5c0*/  HMMA.16816.F32.BF16 R16, R188.reuse, R198, R16 ;  /* 0x000000c6bc10723c */ /* 0x040fe20000041810 */
[----:B------:R-:W1:Y:S07]  /*d5d0*/  LDSM.16.M88.4 R196, [R246] ;  /* 0x00000000f6c4783b */ /* 0x000e6e0000000200 */
[C---:B------:R-:W-:Y:S08]  /*d5e0*/  HMMA.16816.F32.BF16 R20, R188.reuse, R200, R20 ;  /* 0x000000c8bc14723c */ /* 0x040ff00000041814 */
[C---:B------:R-:W-:Y:S08]  /*d5f0*/  HMMA.16816.F32.BF16 R24, R188.reuse, R202, R24 ;  /* 0x000000cabc18723c */ /* 0x040ff00000041818 */
[C---:B------:R-:W-:Y:S08]  /*d600*/  HMMA.16816.F32.BF16 R28, R188.reuse, R184, R28 ;  /* 0x000000b8bc1c723c */ /* 0x040ff0000004181c */
[C---:B------:R-:W-:Y:S08]  /*d610*/  HMMA.16816.F32.BF16 R32, R188.reuse, R186, R32 ;  /* 0x000000babc20723c */ /* 0x040ff00000041820 */
[C---:B-1----:R-:W-:Y:S08]  /*d620*/  HMMA.16816.F32.BF16 R36, R188.reuse, R192, R36 ;  /* 0x000000c0bc24723c */ /* 0x042ff00000041824 */
        /* <DEDUP_REMOVED lines=14> */
[C---:B------:R-:W-:Y:S03]  /*d710*/  LEA R186, P0, R172.reuse, c[0x0][0x1f8], 0x1 ;  /* 0x00007e00acba7a11 */ /* 0x040fe600078008ff */
[----:B------:R-:W2:Y:S01]  /*d720*/  LDL.64 R208, [R1+0x38] ;  /* 0x0000380001d07983 */ /* 0x000ea20000100a00 */
[----:B------:R-:W-:Y:S01]  /*d730*/  LEA.HI.X R187, R172, c[0x0][0x1fc], R0, 0x1, P0 ;  /* 0x00007f00acbb7a11 */ /* 0x000fe200000f0c00 */
[----:B------:R-:W-:Y:S01]  /*d740*/  IMAD.WIDE.U32 R172, R204, UR24, R206 ;  /* 0x00000018ccac7c25 */ /* 0x000fe2000f8e00ce */
[----:B------:R-:W-:Y:S01]  /*d750*/  IADD3 R0, R185, UR4, RZ ;  /* 0x00000004b9007c10 */ /* 0x000fe2000fffe0ff */
[----:B------:R-:W-:Y:S02]  /*d760*/  UIADD3 UR24, UR24, -0x1, URZ ;  /* 0xffffffff18187890 */ /* 0x000fe4000fffe03f */
[----:B------:R3:W-:Y:S02]  /*d770*/  LDGSTS.E.BYPASS.LTC128B.128 [R251+0x3100], [R186.64], !P4 ;  /* 0x03100000bafb7fae */ /* 0x0007e4000e101d5e */
[----:B------:R-:W-:Y:S04]  /*d780*/  @UP0 USHF.R.S32.HI UR23, URZ, 0x1f, UR24 ;  /* 0x0000001f3f170899 */ /* 0x000fe80008011418 */
[----:B------:R-:W4:Y:S01]  /*d790*/  LDL.64 R206, [R1+0x40] ;  /* 0x0000400001ce7983 */ /* 0x000f220000100a00 */
[C---:B---3--:R-:W-:Y:S04]  /*d7a0*/  LEA R186, P0, R184.reuse, c[0x0][0x1f8], 0x1 ;  /* 0x00007e00b8ba7a11 */ /* 0x048fe800078008ff */
[----:B------:R-:W-:Y:S02]  /*d7b0*/  LEA.HI.X R187, R184, c[0x0][0x1fc], R0, 0x1, P0 ;  /* 0x00007f00b8bb7a11 */ /* 0x000fe400000f0c00 */
[----:B------:R-:W-:Y:S01]  /*d7c0*/  IADD3 R0, R173, UR4, RZ ;  /* 0x00000004ad007c10 */ /* 0x000fe2000fffe0ff */
[----:B------:R-:W-:Y:S01]  /*d7d0*/  ULDC.64 UR4, c[0x0][0x1e0] ;  /* 0x0000780000047ab9 */ /* 0x000fe20000000a00 */
[C---:B------:R-:W-:Y:S01]  /*d7e0*/  LEA R184, P0, R172.reuse, c[0x0][0x1f8], 0x1 ;  /* 0x00007e00acb87a11 */ /* 0x040fe200078008ff */
[----:B------:R3:W-:Y:S01]  /*d7f0*/  LDGSTS.E.BYPASS.LTC128B.128 [R251+0x6100], [R186.64], !P3 ;  /* 0x06100000bafb7fae */ /* 0x0007e2000d901d5e */
[----:B------:R-:W-:Y:S02]  /*d800*/  @UP0 UIMAD.WIDE.U32 UR26, UR24, UR4, URZ ;  /* 0x00000004181a02a5 */ /* 0x000fe4000f8e003f */
[----:B------:R-:W-:Y:S01]  /*d810*/  LEA.HI.X R185, R172, c[0x0][0x1fc], R0, 0x1, P0 ;  /* 0x00007f00acb97a11 */ /* 0x000fe200000f0c00 */
[----:B------:R-:W-:Y:S01]  /*d820*/  @UP0 UIMAD UR23, UR23, UR4, URZ ;  /* 0x00000004171702a4 */ /* 0x000fe2000f8e023f */
[----:B-1----:R-:W-:Y:S03]  /*d830*/  IADD3 R2, P0, R2, UR9, RZ ;  /* 0x0000000902027c10 */ /* 0x002fe6000ff1e0ff */
[----:B------:R1:W-:Y:S01]  /*d840*/  LDGSTS.E.BYPASS.LTC128B.128 [R251+0x9100], [R184.64], !P2 ;  /* 0x09100000b8fb7fae */ /* 0x0003e2000d101d5e */
[----:B------:R-:W-:Y:S01]  /*d850*/  IADD3.X R3, R3, UR8, RZ, P0, !PT ;  /* 0x0000000803037c10 */ /* 0x000fe200087fe4ff */
[----:B------:R-:W-:Y:S01]  /*d860*/  @UP0 UIMAD UR23, UR24, UR5, UR23 ;  /* 0x00000005181702a4 */ /* 0x000fe2000f8e0217 */
[C---:B------:R-:W-:Y:S03]  /*d870*/  IADD3 R172, P1, R2.reuse, UR19, RZ ;  /* 0x0000001302ac7c10 */ /* 0x040fe6000ff3e0ff */
[----:B------:R1:W-:Y:S01]  /*d880*/  LDGSTS.E.BYPASS.LTC128B.128 [R251+0x1100], [R2.64], !P5 ;  /* 0x0110000002fb7fae */ /* 0x0003e2000e901d5e */
[C---:B------:R-:W-:Y:S01]  /*d890*/  IADD3.X R173, R3.reuse, UR18, RZ, P1, !PT ;  /* 0x0000001203ad7c10 */ /* 0x040fe20008ffe4ff */
[----:B------:R-:W-:Y:S04]  /*d8a0*/  @UP0 UIADD3 UR4, UR27, UR23, URZ ;  /* 0x000000171b040290 */ /* 0x000fe8000fffe03f */
[----:B------:R1:W-:Y:S01]  /*d8b0*/  LDGSTS.E.BYPASS.LTC128B.128 [R251+0x4100], [R2.64+0x80], !P4 ;  /* 0x0410008002fb7fae */ /* 0x0003e2000e101d5e */
[----:B------:R-:W-:Y:S05]  /*d8c0*/  @UP0 UIMAD UR4, UR4, 0x60, URZ ;  /* 0x00000060040408a4 */ /* 0x000fea000f8e023f */
[----:B------:R1:W-:Y:S01]  /*d8d0*/  LDGSTS.E.BYPASS.LTC128B.128 [R251+0x7100], [R2.64+0x100], !P3 ;  /* 0x0710010002fb7fae */ /* 0x0003e2000d901d5e */
[C---:B---3--:R-:W-:Y:S04]  /*d8e0*/  IADD3 R186, P0, R2.reuse, UR9, RZ ;  /* 0x0000000902ba7c10 */ /* 0x048fe8000ff1e0ff */
[C---:B------:R-:W-:Y:S01]  /*d8f0*/  IADD3.X R187, R3.reuse, UR8, RZ, P0, !PT ;  /* 0x0000000803bb7c10 */ /* 0x040fe200087fe4ff */
[----:B------:R3:W-:Y:S01]  /*d900*/  LDGSTS.E.BYPASS.LTC128B.128 [R251+0xa100], [R2.64+0x180], !P2 ;  /* 0x0a10018002fb7fae */ /* 0x0007e2000d101d5e */
[C---:B-1----:R-:W-:Y:S05]  /*d910*/  IADD3 R184, P6, R2.reuse, UR17, RZ ;  /* 0x0000001102b87c10 */ /* 0x042fea000ffde0ff */
[----:B------:R1:W-:Y:S01]  /*d920*/  LDGSTS.E.BYPASS.LTC128B.128 [R251+0x2100], [R186.64], !P5 ;  /* 0x02100000bafb7fae */ /* 0x0003e2000e901d5e */
[C---:B------:R-:W-:Y:S05]  /*d930*/  IADD3.X R185, R3.reuse, UR16, RZ, P6, !PT ;  /* 0x0000001003b97c10 */ /* 0x040fea000b7fe4ff */
[----:B------:R1:W-:Y:S06]  /*d940*/  LDGSTS.E.BYPASS.LTC128B.128 [R251+0x5100], [R184.64], !P4 ;  /* 0x05100000b8fb7fae */ /* 0x0003ec000e101d5e */
[----:B------:R2:W-:Y:S01]  /*d950*/  LDGSTS.E.BYPASS.LTC128B.128 [R251+0x8100], [R172.64], !P3 ;  /* 0x08100000acfb7fae */ /* 0x0005e2000d901d5e */
[----:B---3--:R-:W-:Y:S04]  /*d960*/  IADD3 R2, P0, R2, UR21, RZ ;  /* 0x0000001502027c10 */ /* 0x008fe8000ff1e0ff */
[----:B------:R-:W-:Y:S02]  /*d970*/  IADD3.X R3, R3, UR20, RZ, P0, !PT ;  /* 0x0000001403037c10 */ /* 0x000fe400087fe4ff */
[----:B------:R-:W-:Y:S03]  /*d980*/  PLOP3.LUT P0, PT, PT, PT, UP0, 0x80, 0x0 ;  /* 0x000000000000781c */ /* 0x000fe60003f0f008 */
[----:B------:R3:W-:Y:S06]  /*d990*/  LDGSTS.E.BYPASS.LTC128B.128 [R251+0xb100], [R2.64], !P2 ;  /* 0x0b10000002fb7fae */ /* 0x0007ec000d101d5e */
[----:B-1----:R-:W-:Y:S06]  /*d9a0*/  LDSM.16.M88.4 R184, [R226+0x18100] ;  /* 0x01810000e2b8783b */ /* 0x002fec0000000200 */
[----:B------:R-:W1:Y:S06]  /*d9b0*/  LDSM.16.M88.4 R192, [R222+0xc100] ;  /* 0x00c10000dec0783b */ /* 0x000e6c0000000200 */
[----:B------:R-:W3:Y:S06]  /*d9c0*/  LDSM.16.M88.4 R200, [R222+0xc900] ;  /* 0x00c90000dec8783b */ /* 0x000eec0000000200 */
[----:B------:R-:W3:Y:S06]  /*d9d0*/  LDSM.16.M88.4 R188, [R222+0xd100] ;  /* 0x00d10000debc783b */ /* 0x000eec0000000200 */
[----:B------:R-:W0:Y:S06]  /*d9e0*/  LDGDEPBAR ;  /* 0x00000000000079af */ /* 0x000e2c0000000000 */
[----:B------:R-:W3:Y:S01]  /*d9f0*/  LDSM.16.M88.4 R196, [R222+0xd900] ;  /* 0x00d90000dec4783b */ /* 0x000ee20000000200 */
[C---:B-1----:R-:W-:Y:S08]  /*da00*/  HMMA.16816.F32.BF16 R4, R184.reuse, R192, R4 ;  /* 0x000000c0b804723c */ /* 0x042ff00000041804 */
[C---:B------:R-:W-:Y:S01]  /*da10*/  HMMA.16816.F32.BF16 R8, R184.reuse, R194, R8 ;  /* 0x000000c2b808723c */ /* 0x040fe20000041808 */
[----:B------:R-:W-:Y:S07]  /*da20*/  LDSM.16.M88.4 R192, [R222+0xe900] ;  /* 0x00e90000dec0783b */ /* 0x000fee0000000200 */
[C---:B---3--:R-:W-:Y:S08]  /*da30*/  HMMA.16816.F32.BF16 R12, R184.reuse, R200, R12 ;  /* 0x000000c8b80c723c */ /* 0x048ff0000004180c */
[C---:B------:R-:W-:Y:S01]  /*da40*/  HMMA.16816.F32.BF16 R16, R184.reuse, R202, R16 ;  /* 0x000000cab810723c */ /* 0x040fe20000041810 */
[----:B------:R-:W-:Y:S07]  /*da50*/  LDSM.16.M88.4 R200, [R221] ;  /* 0x00000000ddc8783b */ /* 0x000fee0000000200 */
[C---:B------:R-:W-:Y:S08]  /*da60*/  HMMA.16816.F32.BF16 R20, R184.reuse, R188, R20 ;  /* 0x000000bcb814723c */ /* 0x040ff00000041814 */
[C---:B------:R-:W-:Y:S01]  /*da70*/  HMMA.16816.F32.BF16 R24, R184.reuse, R190, R24 ;  /* 0x000000beb818723c */ /* 0x040fe20000041818 */
[----:B------:R-:W1:Y:S07]  /*da80*/  LDSM.16.M88.4 R188, [R222+0xe100] ;  /* 0x00e10000debc783b */ /* 0x000e6e0000000200 */
        /* <DEDUP_REMOVED lines=8> */
[----:B------:R-:W1:Y:S06]  /*db10*/  LDSM.16.M88.4 R184, [R221+0x800] ;  /* 0x00080000ddb8783b */ /* 0x000e6c0000000200 */
[----:B------:R-:W2:Y:S01]  /*db20*/  LDSM.16.M88.4 R192, [R221+0x1800] ;  /* 0x00180000ddc0783b */ /* 0x000ea20000000200 */
        /* <DEDUP_REMOVED lines=14> */
[----:B------:R-:W3:Y:S07]  /*dc10*/  LDSM.16.M88.4 R200, [R216+0xf900] ;  /* 0x00f90000d8c8783b */ /* 0x000eee0000000200 */
[C---:B-1----:R-:W-:Y:S08]  /*dc20*/  HMMA.16816.F32.BF16 R44, R196.reuse, R184, R44 ;  /* 0x000000b8c42c723c */ /* 0x042ff0000004182c */
[----:B------:R-:W-:Y:S01]  /*dc30*/  HMMA.16816.F32.BF16 R48, R196, R186, R48 ;  /* 0x000000bac430723c */ /* 0x000fe20000041830 */
[----:B------:R-:W1:Y:S06]  /*dc40*/  LDSM.16.M88.4 R184, [R216+0x10100] ;  /* 0x01010000d8b8783b */ /* 0x000e6c0000000200 */
[----:B------:R-:W-:Y:S01]  /*dc50*/  LDSM.16.M88.4 R196, [R216+0x11100] ;  /* 0x01110000d8c4783b */ /* 0x000fe20000000200 */
        /* <DEDUP_REMOVED lines=15> */
[C---:B---3--:R-:W-:Y:S08]  /*dd50*/  HMMA.16816.F32.BF16 R44, R188.reuse, R200, R44 ;  /* 0x000000c8bc2c723c */ /* 0x048ff0000004182c */
[----:B------:R-:W-:Y:S01]  /*dd60*/  HMMA.16816.F32.BF16 R48, R188, R202, R48 ;  /* 0x000000cabc30723c */ /* 0x000fe20000041830 */
[----:B------:R-:W3:Y:S06]  /*dd70*/  LDSM.16.M88.4 R188, [R243] ;  /* 0x00000000f3bc783b */ /* 0x000eec0000000200 */
[----:B------:R-:W4:Y:S01]  /*dd80*/  LDSM.16.M88.4 R200, [R242] ;  /* 0x00000000f2c8783b */ /* 0x000f220000000200 */
        /* <DEDUP_REMOVED lines=8> */
[----:B------:R-:W1:Y:S07]  /*de10*/  LDSM.16.M88.4 R188, [R241] ;  /* 0x00000000f1bc783b */ /* 0x000e6e0000000200 */
[C---:B----4-:R-:W-:Y:S08]  /*de20*/  HMMA.16816.F32.BF16 R28, R184.reuse, R200, R28 ;  /* 0x000000c8b81c723c */ /* 0x050ff0000004181c */
[C---:B------:R-:W-:Y:S01]  /*de30*/  HMMA.16816.F32.BF16 R32, R184.reuse, R202, R32 ;  /* 0x000000cab820723c */ /* 0x040fe20000041820 */
[----:B------:R-:W2:Y:S07]  /*de40*/  LDSM.16.M88.4 R200, [R222+0xf100] ;  /* 0x00f10000dec8783b */ /* 0x000eae0000000200 */
[C---:B-1----:R-:W-:Y:S08]  /*de50*/  HMMA.16816.F32.BF16 R36, R184.reuse, R188, R36 ;  /* 0x000000bcb824723c */ /* 0x042ff00000041824 */
[C---:B------:R-:W-:Y:S01]  /*de60*/  HMMA.16816.F32.BF16 R40, R184.reuse, R190, R40 ;  /* 0x000000beb828723c */ /* 0x040fe20000041828 */
[----:B------:R-:W-:Y:S07]  /*de70*/  LDSM.16.M88.4 R188, [R222+0x10100] ;  /* 0x01010000debc783b */ /* 0x000fee0000000200 */
[C---:B------:R-:W-:Y:S08]  /*de80*/  HMMA.16816.F32.BF16 R44, R184.reuse, R192, R44 ;  /* 0x000000c0b82c723c */ /* 0x040ff0000004182c */
[----:B------:R-:W-:Y:S01]  /*de90*/  HMMA.16816.F32.BF16 R48, R184, R194, R48 ;  /* 0x000000c2b830723c */ /* 0x000fe20000041830 */
[----:B------:R-:W1:Y:S06]  /*dea0*/  LDSM.16.M88.4 R184, [R222+0xf900] ;  /* 0x00f90000deb8783b */ /* 0x000e6c0000000200 */
[----:B------:R-:W3:Y:S01]  /*deb0*/  LDSM.16.M88.4 R192, [R222+0x10900] ;  /* 0x01090000dec0783b */ /* 0x000ee20000000200 */
        /* <DEDUP_REMOVED lines=22> */
[C---:B--2---:R-:W-:Y:S08]  /*e020*/  HMMA.16816.F32.BF16 R12, R188.reuse, R200, R12 ;  /* 0x000000c8bc0c723c */ /* 0x044ff0000004180c */
[C---:B------:R-:W-:Y:S01]  /*e030*/  HMMA.16816.F32.BF16 R16, R188.reuse, R202, R16 ;  /* 0x000000cabc10723c */ /* 0x040fe20000041810 */
[----:B------:R-:W2:Y:S07]  /*e040*/  LDSM.16.M88.4 R200, [R221+0x5800] ;  /* 0x00580000ddc8783b */ /* 0x000eae0000000200 */
[C---:B-1----:R-:W-:Y:S08]  /*e050*/  HMMA.16816.F32.BF16 R20, R188.reuse, R184, R20 ;  /* 0x000000b8bc14723c */ /* 0x042ff00000041814 */
[C---:B------:R-:W-:Y:S01]  /*e060*/  HMMA.16816.F32.BF16 R24, R188.reuse, R186, R24 ;  /* 0x000000babc18723c */ /* 0x040fe20000041818 */
[----:B------:R-:W-:Y:S07]  /*e070*/  LDSM.16.M88.4 R184, [R223+0x20100] ;  /* 0x02010000dfb8783b */ /* 0x000fee0000000200 */
[C---:B---3--:R-:W-:Y:S08]  /*e080*/  HMMA.16816.F32.BF16 R28, R188.reuse, R192, R28 ;  /* 0x000000c0bc1c723c */ /* 0x048ff0000004181c */
[C---:B------:R-:W-:Y:S01]  /*e090*/  HMMA.16816.F32.BF16 R32, R188.reuse, R194, R32 ;  /* 0x000000c2bc20723c */ /* 0x040fe20000041820 */
[----:B------:R-:W1:Y:S07]  /*e0a0*/  LDSM.16.M88.4 R192, [R216+0x12100] ;  /* 0x01210000d8c0783b */ /* 0x000e6e0000000200 */
[C---:B------:R-:W-:Y:S08]  /*e0b0*/  HMMA.16816.F32.BF16 R36, R188.reuse, R196, R36 ;  /* 0x000000c4bc24723c */ /* 0x040ff00000041824 */
[C---:B------:R-:W-:Y:S01]  /*e0c0*/  HMMA.16816.F32.BF16 R40, R188.reuse, R198, R40 ;  /* 0x000000c6bc28723c */ /* 0x040fe20000041828 */
[----:B------:R-:W3:Y:S07]  /*e0d0*/  LDSM.16.M88.4 R196, [R216+0x12900] ;  /* 0x01290000d8c4783b */ /* 0x000eee0000000200 */
[C---:B--2---:R-:W-:Y:S08]  /*e0e0*/  HMMA.16816.F32.BF16 R44, R188.reuse, R200, R44 ;  /* 0x000000c8bc2c723c */ /* 0x044ff0000004182c */
[----:B------:R-:W-:Y:S01]  /*e0f0*/  HMMA.16816.F32.BF16 R48, R188, R202, R48 ;  /* 0x000000cabc30723c */ /* 0x000fe20000041830 */
[----:B------:R-:W2:Y:S06]  /*e100*/  LDSM.16.M88.4 R188, [R216+0x13100] ;  /* 0x01310000d8bc783b */ /* 0x000eac0000000200 */
[----:B------:R-:W4:Y:S01]  /*e110*/  LDSM.16.M88.4 R200, [R216+0x13900] ;  /* 0x01390000d8c8783b */ /* 0x000f220000000200 */
[C---:B-1----:R-:W-:Y:S08]  /*e120*/  HMMA.16816.F32.BF16 R4, R184.reuse, R192, R4 ;  /* 0x000000c0b804723c */ /* 0x042ff00000041804 */
[C---:B------:R-:W-:Y:S01]  /*e130*/  HMMA.16816.F32.BF16 R8, R184.reuse, R194, R8 ;  /* 0x000000c2b808723c */ /* 0x040fe20000041808 */
[----:B------:R-:W-:Y:S07]  /*e140*/  LDSM.16.M88.4 R192, [R216+0x14900] ;  /* 0x01490000d8c0783b */ /* 0x000fee0000000200 */
[C---:B---3--:R-:W-:Y:S08]  /*e150*/  HMMA.16816.F32.BF16 R12, R184.reuse, R196, R12 ;  /* 0x000000c4b80c723c */ /* 0x048ff0000004180c */
[C---:B------:R-:W-:Y:S01]  /*e160*/  HMMA.16816.F32.BF16 R16, R184.reuse, R198, R16 ;  /* 0x000000c6b810723c */ /* 0x040fe20000041810 */
[----:B------:R-:W-:Y:S07]  /*e170*/  LDSM.16.M88.4 R196, [R224+0x20100] ;  /* 0x02010000e0c4783b */ /* 0x000fee0000000200 */
[C---:B--2---:R-:W-:Y:S08]  /*e180*/  HMMA.16816.F32.BF16 R20, R184.reuse, R188, R20 ;  /* 0x000000bcb814723c */ /* 0x044ff00000041814 */
[C---:B------:R-:W-:Y:S01]  /*e190*/  HMMA.16816.F32.BF16 R24, R184.reuse, R190, R24 ;  /* 0x000000beb818723c */ /* 0x040fe20000041818 */
[----:B------:R-:W1:Y:S07]  /*e1a0*/  LDSM.16.M88.4 R188, [R216+0x14100] ;  /* 0x01410000d8bc783b */ /* 0x000e6e0000000200 */
[C---:B----4-:R-:W-:Y:S08]  /*e1b0*/  HMMA.16816.F32.BF16 R28, R184.reuse, R200, R28 ;  /* 0x000000c8b81c723c */ /* 0x050ff0000004181c */
[C---:B------:R-:W-:Y:S01]  /*e1c0*/  HMMA.16816.F32.BF16 R32, R184.reuse, R202, R32 ;  /* 0x000000cab820723c */ /* 0x040fe20000041820 */
[----:B------:R-:W2:Y:S07]  /*e1d0*/  LDSM.16.M88.4 R200, [R239] ;  /* 0x00000000efc8783b */ /* 0x000eae0000000200 */
[C---:B-1----:R-:W-:Y:S08]  /*e1e0*/  HMMA.16816.F32.BF16 R36, R184.reuse, R188, R36 ;  /* 0x000000bcb824723c */ /* 0x042ff00000041824 */
[C---:B------:R-:W-:Y:S01]  /*e1f0*/  HMMA.16816.F32.BF16 R40, R184.reuse, R190, R40 ;  /* 0x000000beb828723c */ /* 0x040fe20000041828 */
[----:B------:R-:W-:Y:S07]  /*e200*/  LDSM.16.M88.4 R188, [R237] ;  /* 0x00000000edbc783b */ /* 0x000fee0000000200 */
[C---:B------:R-:W-:Y:S08]  /*e210*/  HMMA.16816.F32.BF16 R44, R184.reuse, R192, R44 ;  /* 0x000000c0b82c723c */ /* 0x040ff0000004182c */
[----:B------:R-:W-:Y:S01]  /*e220*/  HMMA.16816.F32.BF16 R48, R184, R194, R48 ;  /* 0x000000c2b830723c */ /* 0x000fe20000041830 */
[----:B------:R-:W1:Y:S06]  /*e230*/  LDSM.16.M88.4 R184, [R238] ;  /* 0x00000000eeb8783b */ /* 0x000e6c0000000200 */
[----:B------:R-:W3:Y:S01]  /*e240*/  LDSM.16.M88.4 R192, [R236] ;  /* 0x00000000ecc0783b */ /* 0x000ee20000000200 */
[C---:B--2---:R-:W-:Y:S08]  /*e250*/  HMMA.16816.F32.BF16 R4, R196.reuse, R200, R4 ;  /* 0x000000c8c404723c */ /* 0x044ff00000041804 */
[C---:B------:R-:W-:Y:S01]  /*e260*/  HMMA.16816.F32.BF16 R8, R196.reuse, R202, R8 ;  /* 0x000000cac408723c */ /* 0x040fe20000041808 */
[----:B------:R-:W2:Y:S07]  /*e270*/  LDSM.16.M88.4 R200, [R235] ;  /* 0x00000000ebc8783b */ /* 0x000eae0000000200 */
[C---:B-1----:R-:W-:Y:S08]  /*e280*/  HMMA.16816.F32.BF16 R12, R196.reuse, R184, R12 ;  /* 0x000000b8c40c723c */ /* 0x042ff0000004180c */
[C---:B------:R-:W-:Y:S01]  /*e290*/  HMMA.16816.F32.BF16 R16, R196.reuse, R186, R16 ;  /* 0x000000bac410723c */ /* 0x040fe20000041810 */
[----:B------:R-:W1:Y:S07]  /*e2a0*/  LDSM.16.M88.4 R184, [R234] ;  /* 0x00000000eab8783b */ /* 0x000e6e0000000200 */
        /* <DEDUP_REMOVED lines=34> */
[----:B------:R-:W1:Y:S07]  /*e4d0*/  LDSM.16.M88.4 R192, [R221+0x8000] ;  /* 0x00800000ddc0783b */ /* 0x000e6e0000000200 */
[C---:B---3--:R-:W-:Y:S08]  /*e4e0*/  HMMA.16816.F32.BF16 R12, R184.reuse, R196, R12 ;  /* 0x000000c4b80c723c */ /* 0x048ff0000004180c */
[C---:B------:R-:W-:Y:S01]  /*e4f0*/  HMMA.16816.F32.BF16 R16, R184.reuse, R198, R16 ;  /* 0x000000c6b810723c */ /* 0x040fe20000041810 */
[----:B------:R-:W-:Y:S07]  /*e500*/  LDSM.16.M88.4 R196, [R223+0x24100] ;  /* 0x02410000dfc4783b */ /* 0x000fee0000000200 */
[C---:B--2---:R-:W-:Y:S08]  /*e510*/  HMMA.16816.F32.BF16 R20, R184.reuse, R188, R20 ;  /* 0x000000bcb814723c */ /* 0x044ff00000041814 */
[C---:B------:R-:W-:Y:S01]  /*e520*/  HMMA.16816.F32.BF16 R24, R184.reuse, R190, R24 ;  /* 0x000000beb818723c */ /* 0x040fe20000041818 */
[----:B------:R-:W2:Y:S07]  /*e530*/  LDSM.16.M88.4 R188, [R221+0x8800] ;  /* 0x00880000ddbc783b */ /* 0x000eae0000000200 */
[C---:B----4-:R-:W-:Y:S08]  /*e540*/  HMMA.16816.F32.BF16 R28, R184.reuse, R200, R28 ;  /* 0x000000c8b81c723c */ /* 0x050ff0000004181c */
[C---:B------:R-:W-:Y:S01]  /*e550*/  HMMA.16816.F32.BF16 R32, R184.reuse, R202, R32 ;  /* 0x000000cab820723c */ /* 0x040fe20000041820 */
[----:B------:R-:W3:Y:S07]  /*e560*/  LDSM.16.M88.4 R200, [R216+0x15100] ;  /* 0x01510000d8c8783b */ /* 0x000eee0000000200 */
[C---:B-1----:R-:W-:Y:S08]  /*e570*/  HMMA.16816.F32.BF16 R36, R184.reuse, R192, R36 ;  /* 0x000000c0b824723c */ /* 0x042ff00000041824 */
[C---:B------:R-:W-:Y:S01]  /*e580*/  HMMA.16816.F32.BF16 R40, R184.reuse, R194, R40 ;  /* 0x000000c2b828723c */ /* 0x040fe20000041828 */
[----:B------:R-:W1:Y:S07]  /*e590*/  LDSM.16.M88.4 R192, [R216+0x15900] ;  /* 0x01590000d8c0783b */ /* 0x000e6e0000000200 */
[C---:B--2---:R-:W-:Y:S08]  /*e5a0*/  HMMA.16816.F32.BF16 R44, R184.reuse, R188, R44 ;  /* 0x000000bcb82c723c */ /* 0x044ff0000004182c */
[----:B------:R-:W-:Y:S01]  /*e5b0*/  HMMA.16816.F32.BF16 R48, R184, R190, R48 ;  /* 0x000000beb830723c */ /* 0x000fe20000041830 */
[----:B------:R-:W2:Y:S06]  /*e5c0*/  LDSM.16.M88.4 R184, [R216+0x16100] ;  /* 0x01610000d8b8783b */ /* 0x000eac0000000200 */
[----:B------:R-:W4:Y:S01]  /*e5d0*/  LDSM.16.M88.4 R188, [R216+0x16900] ;  /* 0x01690000d8bc783b */ /* 0x000f220000000200 */
[C---:B---3--:R-:W-:Y:S08]  /*e5e0*/  HMMA.16816.F32.BF16 R4, R196.reuse, R200, R4 ;  /* 0x000000c8c404723c */ /* 0x048ff00000041804 */
[C---:B------:R-:W-:Y:S01]  /*e5f0*/  HMMA.16816.F32.BF16 R8, R196.reuse, R202, R8 ;  /* 0x000000cac408723c */ /* 0x040fe20000041808 */
[----:B------:R-:W3:Y:S07]  /*e600*/  LDSM.16.M88.4 R200, [R216+0x17100] ;  /* 0x01710000d8c8783b */ /* 0x000eee0000000200 */
[C---:B-1----:R-:W-:Y:S08]  /*e610*/  HMMA.16816.F32.BF16 R12, R196.reuse, R192, R12 ;  /* 0x000000c0c40c723c */ /* 0x042ff0000004180c */
[C---:B------:R-:W-:Y:S01]  /*e620*/  HMMA.16816.F32.BF16 R16, R196.reuse, R194, R16 ;  /* 0x000000c2c410723c */ /* 0x040fe20000041810 */
[----:B------:R-:W1:Y:S07]  /*e630*/  LDSM.16.M88.4 R192, [R216+0x17900] ;  /* 0x01790000d8c0783b */ /* 0x000e6e0000000200 */
[C---:B--2---:R-:W-:Y:S08]  /*e640*/  HMMA.16816.F32.BF16 R20, R196.reuse, R184, R20 ;  /* 0x000000b8c414723c */ /* 0x044ff00000041814 */
[C---:B------:R-:W-:Y:S01]  /*e650*/  HMMA.16816.F32.BF16 R24, R196.reuse, R186, R24 ;  /* 0x000000bac418723c */ /* 0x040fe20000041818 */
[----:B------:R-:W-:Y:S07]  /*e660*/  LDSM.16.M88.4 R184, [R224+0x24100] ;  /* 0x02410000e0b8783b */ /* 0x000fee0000000200 */
[C---:B----4-:R-:W-:Y:S08]  /*e670*/  HMMA.16816.F32.BF16 R28, R196.reuse, R188, R28 ;  /* 0x000000bcc41c723c */ /* 0x050ff0000004181c */
[C---:B------:R-:W-:Y:S01]  /*e680*/  HMMA.16816.F32.BF16 R32, R196.reuse, R190, R32 ;  /* 0x000000bec420723c */ /* 0x040fe20000041820 */
[----:B------:R-:W2:Y:S07]  /*e690*/  LDSM.16.M88.4 R188, [R233] ;  /* 0x00000000e9bc783b */ /* 0x000eae0000000200 */
[C---:B---3--:R-:W-:Y:S08]  /*e6a0*/  HMMA.16816.F32.BF16 R36, R196.reuse, R200, R36 ;  /* 0x000000c8c424723c */ /* 0x048ff00000041824 */
[C---:B------:R-:W-:Y:S01]  /*e6b0*/  HMMA.16816.F32.BF16 R40, R196.reuse, R202, R40 ;  /* 0x000000cac428723c */ /* 0x040fe20000041828 */
[----:B------:R-:W3:Y:S07]  /*e6c0*/  LDSM.16.M88.4 R200, [R232] ;  /* 0x00000000e8c8783b */ /* 0x000eee0000000200 */
[C---:B-1----:R-:W-:Y:S08]  /*e6d0*/  HMMA.16816.F32.BF16 R44, R196.reuse, R192, R44 ;  /* 0x000000c0c42c723c */ /* 0x042ff0000004182c */
[----:B------:R-:W-:Y:S01]  /*e6e0*/  HMMA.16816.F32.BF16 R48, R196, R194, R48 ;  /* 0x000000c2c430723c */ /* 0x000fe20000041830 */
[----:B------:R-:W1:Y:S06]  /*e6f0*/  LDSM.16.M88.4 R192, [R231] ;  /* 0x00000000e7c0783b */ /* 0x000e6c0000000200 */
[----:B------:R-:W4:Y:S01]  /*e700*/  LDSM.16.M88.4 R196, [R230] ;  /* 0x00000000e6c4783b */ /* 0x000f220000000200 */
[C---:B--2---:R-:W-:Y:S08]  /*e710*/  HMMA.16816.F32.BF16 R4, R184.reuse, R188, R4 ;  /* 0x000000bcb804723c */ /* 0x044ff00000041804 */
[C---:B------:R-:W-:Y:S01]  /*e720*/  HMMA.16816.F32.BF16 R8, R184.reuse, R190, R8 ;  /* 0x000000beb808723c */ /* 0x040fe20000041808 */
[----:B------:R-:W2:Y:S07]  /*e730*/  LDSM.16.M88.4 R188, [R229] ;  /* 0x00000000e5bc783b */ /* 0x000eae0000000200 */
[C---:B---3--:R-:W-:Y:S08]  /*e740*/  HMMA.16816.F32.BF16 R12, R184.reuse, R200, R12 ;  /* 0x000000c8b80c723c */ /* 0x048ff0000004180c */
[C---:B------:R-:W-:Y:S01]  /*e750*/  HMMA.16816.F32.BF16 R16, R184.reuse, R202, R16 ;  /* 0x000000cab810723c */ /* 0x040fe20000041810 */
[----:B------:R-:W3:Y:S07]  /*e760*/  LDSM.16.M88.4 R200, [R228] ;  /* 0x00000000e4c8783b */ /* 0x000eee0000000200 */
[C---:B-1----:R-:W-:Y:S08]  /*e770*/  HMMA.16816.F32.BF16 R20, R184.reuse, R192, R20 ;  /* 0x000000c0b814723c */ /* 0x042ff00000041814 */
[C---:B------:R-:W-:Y:S01]  /*e780*/  HMMA.16816.F32.BF16 R24, R184.reuse, R194, R24 ;  /* 0x000000c2b818723c */ /* 0x040fe20000041818 */
[----:B------:R-:W-:Y:S07]  /*e790*/  LDSM.16.M88.4 R192, [R226+0x24100] ;  /* 0x02410000e2c0783b */ /* 0x000fee0000000200 */
[C---:B----4-:R-:W-:Y:S08]  /*e7a0*/  HMMA.16816.F32.BF16 R28, R184.reuse, R196, R28 ;  /* 0x000000c4b81c723c */ /* 0x050ff0000004181c */
[C---:B------:R-:W-:Y:S01]  /*e7b0*/  HMMA.16816.F32.BF16 R32, R184.reuse, R198, R32 ;  /* 0x000000c6b820723c */ /* 0x040fe20000041820 */
[----:B------:R-:W1:Y:S07]  /*e7c0*/  LDSM.16.M88.4 R196, [R222+0x15100] ;  /* 0x01510000dec4783b */ /* 0x000e6e0000000200 */
[C---:B--2---:R-:W-:Y:S08]  /*e7d0*/  HMMA.16816.F32.BF16 R36, R184.reuse, R188, R36 ;  /* 0x000000bcb824723c */ /* 0x044ff00000041824 */
[C---:B------:R-:W-:Y:S01]  /*e7e0*/  HMMA.16816.F32.BF16 R40, R184.reuse, R190, R40 ;  /* 0x000000beb828723c */ /* 0x040fe20000041828 */
[----:B------:R-:W2:Y:S07]  /*e7f0*/  LDSM.16.M88.4 R188, [R222+0x15900] ;  /* 0x01590000debc783b */ /* 0x000eae0000000200 */
[C---:B---3--:R-:W-:Y:S08]  /*e800*/  HMMA.16816.F32.BF16 R44, R184.reuse, R200, R44 ;  /* 0x000000c8b82c723c */ /* 0x048ff0000004182c */
[----:B------:R-:W-:Y:S01]  /*e810*/  HMMA.16816.F32.BF16 R48, R184, R202, R48 ;  /* 0x000000cab830723c */ /* 0x000fe20000041830 */
[----:B------:R-:W3:Y:S06]  /*e820*/  LDSM.16.M88.4 R184, [R222+0x16100] ;  /* 0x01610000deb8783b */ /* 0x000eec0000000200 */
[----:B------:R-:W4:Y:S01]  /*e830*/  LDSM.16.M88.4 R200, [R222+0x16900] ;  /* 0x01690000dec8783b */ /* 0x000f220000000200 */
        /* <DEDUP_REMOVED lines=20> */
[C---:B------:R-:W-:Y:S08]  /*e980*/  HMMA.16816.F32.BF16 R8, R184.reuse, R202, R8 ;  /* 0x000000cab808723c */ /* 0x040ff00000041808 */
[C---:B-1----:R-:W-:Y:S08]  /*e990*/  HMMA.16816.F32.BF16 R12, R184.reuse, R196, R12 ;  /* 0x000000c4b80c723c */ /* 0x042ff0000004180c */
[C---:B------:R-:W-:Y:S01]  /*e9a0*/  HMMA.16816.F32.BF16 R16, R184.reuse, R198, R16 ;  /* 0x000000c6b810723c */ /* 0x040fe20000041810 */
[----:B------:R-:W1:Y:S03]  /*e9b0*/  LDSM.16.M88.4 R196, [R221+0xb000] ;  /* 0x00b00000ddc4783b */ /* 0x000e660000000200 */
[----:B------:R-:W-:Y:S02]  /*e9c0*/  FMNMX.FTZ R0, R4, R174, !PT ;  /* 0x000000ae04007209 */ /* 0x000fe40007810000 */
[----:B------:R-:W-:Y:S02]  /*e9d0*/  FMNMX.FTZ R2, R6, R175, !PT ;  /* 0x000000af06027209 */ /* 0x000fe40007810000 */
[C---:B--2---:R-:W-:Y:S04]  /*e9e0*/  HMMA.16816.F32.BF16 R20, R184.reuse, R188, R20 ;  /* 0x000000bcb814723c */ /* 0x044fe80000041814 */
[----:B------:R-:W-:Y:S02]  /*e9f0*/  FMNMX.FTZ R0, R5, R0, !PT ;  /* 0x0000000005007209 */ /* 0x000fe40007810000 */
[----:B------:R-:W-:Y:S02]  /*ea00*/  FMNMX.FTZ R2, R7, R2, !PT ;  /* 0x0000000207027209 */ /* 0x000fe40007810000 */
[C---:B------:R-:W-:Y:S01]  /*ea10*/  HMMA.16816.F32.BF16 R24, R184.reuse, R190, R24 ;  /* 0x000000beb818723c */ /* 0x040fe20000041818 */
[----:B------:R-:W2:Y:S01]  /*ea20*/  LDSM.16.M88.4 R188, [R221+0xb800] ;  /* 0x00b80000ddbc783b */ /* 0x000ea20000000200 */
[----:B------:R-:W-:Y:S04]  /*ea30*/  DEPBAR.LE SB0, 0x0 ;  /* 0x000080000000791a */ /* 0x000fe80000000000 */
[----:B------:R-:W-:Y:S01]  /*ea40*/  FMNMX.FTZ R0, R8, R0, !PT ;  /* 0x0000000008007209 */ /* 0x000fe20007810000 */
[----:B------:R-:W-:Y:S01]  /*ea50*/  BAR.SYNC.DEFER_BLOCKING 0x0 ;  /* 0x0000000000007b1d */ /* 0x000fe20000010000 */
[C---:B----4-:R-:W-:Y:S05]  /*ea60*/  HMMA.16816.F32.BF16 R28, R184.reuse, R192, R28 ;  /* 0x000000c0b81c723c */ /* 0x050fea000004181c */
        /* <DEDUP_REMOVED lines=12> */
[----:B------:R-:W-:Y:S02]  /*eb30*/  FMNMX.FTZ R2, R15, R2, !PT ;  /* 0x000000020f027209 */ /* 0x000fe40007810000 */
[C---:B--2---:R-:W-:Y:S04]  /*eb40*/  HMMA.16816.F32.BF16 R44, R184.reuse, R188, R44 ;  /* 0x000000bcb82c723c */ /* 0x044fe8000004182c */
        /* <DEDUP_REMOVED lines=35> */
[----:B------:R-:W-:Y:S04]  /*ed80*/  FMNMX.FTZ R0, R50, R0, !PT ;  /* 0x0000000032007209 */ /* 0x000fe80007810000 */
[----:B------:R-:W-:Y:S05]  /*ed90*/  FMNMX.FTZ R0, R51, R0, !PT ;  /* 0x0000000033007209 */ /* 0x000fea0007810000 */
[----:B------:R-:W2:Y:S01]  /*eda0*/  SHFL.BFLY PT, R2, R0, 0x2, 0x1f ;  /* 0x0c401f0000027f89 */ /* 0x000ea200000e0000 */
[----:B-1----:R-:W-:Y:S05]  /*edb0*/  FMNMX.FTZ R173, R173, R3, !PT ;  /* 0x00000003adad7209 */ /* 0x002fea0007810000 */
[----:B------:R-:W1:Y:S01]  /*edc0*/  SHFL.BFLY PT, R172, R173, 0x1, 0x1f ;  /* 0x0c201f00adac7f89 */ /* 0x000e6200000e0000 */
[----:B--2---:R-:W-:Y:S02]  /*edd0*/  FMNMX.FTZ R0, R0, R2, !PT ;  /* 0x0000000200007209 */ /* 0x004fe40007810000 */
[----:B------:R-:W-:Y:S03]  /*ede0*/  MOV R2, UR26 ;  /* 0x0000001a00027c02 */ /* 0x000fe60008000f00 */
[----:B------:R-:W2:Y:S02]  /*edf0*/  SHFL.BFLY PT, R3, R0, 0x1, 0x1f ;  /* 0x0c201f0000037f89 */ /* 0x000ea400000e0000 */
[----:B------:R-:W-:Y:S01]  /*ee00*/  @P0 IMAD.WIDE.U32 R184, R2, 0x60, R184 ;  /* 0x0000006002b80825 */ /* 0x000fe200078e00b8 */
[----:B-1----:R-:W-:Y:S05]  /*ee10*/  FMNMX.FTZ R173, R173, R172, !PT ;  /* 0x000000acadad7209 */ /* 0x002fea0007810000 */
[C---:B------:R-:W-:Y:S02]  /*ee20*/  FMUL.FTZ R196, R173.reuse, c[0x0][0x2d0] ;  /* 0x0000b400adc47a20 */ /* 0x040fe40000410000 */
[----:B------:R-:W-:Y:S01]  /*ee30*/  FADD.FTZ R2, -R173, R174 ;  /* 0x000000aead027221 */ /* 0x000fe20000010100 */
[----:B------:R-:W-:Y:S01]  /*ee40*/  @P0 SHF.L.U32 R174, R184, 0x1, RZ ;  /* 0x00000001b8ae0819 */ /* 0x000fe200000006ff */
[--C-:B------:R-:W-:Y:S02]  /*ee50*/  FFMA.FTZ R4, R4, c[0x0][0x2d0], -R196.reuse ;  /* 0x0000b40004047a23 */ /* 0x100fe400000108c4 */
[--C-:B------:R-:W-:Y:S01]  /*ee60*/  FFMA.FTZ R8, R8, c[0x0][0x2d0], -R196.reuse ;  /* 0x0000b40008087a23 */ /* 0x100fe200000108c4 */
[----:B------:R-:W-:Y:S01]  /*ee70*/  @P0 IADD3 R186, P6, R174, 0x80, RZ ;  /* 0x00000080aeba0810 */ /* 0x000fe20007fde0ff */
[----:B------:R1:W-:Y:S01]  /*ee80*/  MUFU.EX2 R212, R4 ;  /* 0x0000000400d47308 */ /* 0x0003e20000000800 */
[----:B--2---:R-:W-:Y:S01]  /*ee90*/  FMNMX.FTZ R172, R0, R3, !PT ;  /* 0x0000000300ac7209 */ /* 0x004fe20007810000 */
[----:B------:R-:W-:Y:S01]  /*eea0*/  FMUL.FTZ R0, R2, c[0x0][0x2d0] ;  /* 0x0000b40002007a20 */ /* 0x000fe20000410000 */
[----:B------:R-:W-:Y:S01]  /*eeb0*/  @P0 IADD3 R3, R185, UR4, RZ ;  /* 0x00000004b9030c10 */ /* 0x000fe2000fffe0ff */
[--C-:B------:R-:W-:Y:S01]  /*eec0*/  FFMA.FTZ R9, R9, c[0x0][0x2d0], -R196.reuse ;  /* 0x0000b40009097a23 */ /* 0x100fe200000108c4 */
[----:B------:R-:W-:Y:S01]  /*eed0*/  @P0 IADD3 R186, P1, R186, c[0x0][0x1c8], RZ ;  /* 0x00007200baba0a10 */ /* 0x000fe20007f3e0ff */
[--C-:B------:R-:W-:Y:S01]  /*eee0*/  FFMA.FTZ R12, R12, c[0x0][0x2d0], -R196.reuse ;  /* 0x0000b4000c0c7a23 */ /* 0x100fe200000108c4 */
[----:B------:R-:W-:Y:S01]  /*eef0*/  @P0 SHF.L.U64.HI R3, R184, 0x1, R3 ;  /* 0x00000001b8030819 */ /* 0x000fe20000010203 */
[--C-:B------:R-:W-:Y:S02]  /*ef00*/  FFMA.FTZ R13, R13, c[0x0][0x2d0], -R196.reuse ;  /* 0x0000b4000d0d7a23 */ /* 0x100fe400000108c4 */
[----:B------:R2:W3:Y:S01]  /*ef10*/  MUFU.EX2 R2, R0 ;  /* 0x0000000000027308 */ /* 0x0004e20000000800 */
[--C-:B------:R-:W-:Y:S01]  /*ef20*/  @P0 IADD3.X R187, RZ, c[0x0][0x1cc], R3.reuse, P1, P6 ;  /* 0x00007300ffbb0a10 */ /* 0x100fe20000fec403 */
[--C-:B------:R-:W-:Y:S01]  /*ef30*/  FFMA.FTZ R16, R16, c[0x0][0x2d0], -R196.reuse ;  /* 0x0000b40010107a23 */ /* 0x100fe200000108c4 */
[----:B------:R-:W-:Y:S01]  /*ef40*/  @P0 IADD3 R184, P6, R174, 0x100, RZ ;  /* 0x00000100aeb80810 */ /* 0x000fe20007fde0ff */
[--C-:B------:R-:W-:Y:S02]  /*ef50*/  FFMA.FTZ R17, R17, c[0x0][0x2d0], -R196.reuse ;  /* 0x0000b40011117a23 */ /* 0x100fe400000108c4 */
[--C-:B------:R-:W-:Y:S01]  /*ef60*/  FFMA.FTZ R20, R20, c[0x0][0x2d0], -R196.reuse ;  /* 0x0000b40014147a23 */ /* 0x100fe200000108c4 */
[----:B------:R-:W-:Y:S01]  /*ef70*/  @P0 IADD3 R184, P1, R184, c[0x0][0x1c8], RZ ;  /* 0x00007200b8b80a10 */ /* 0x000fe20007f3e0ff */
[--C-:B------:R-:W-:Y:S02]  /*ef80*/  FFMA.FTZ R21, R21, c[0x0][0x2d0], -R196.reuse ;  /* 0x0000b40015157a23 */ /* 0x100fe400000108c4 */
[----:B------:R-:W-:Y:S01]  /*ef90*/  MUFU.EX2 R204, R8 ;  /* 0x0000000800cc7308 */ /* 0x000fe20000000800 */
[----:B------:R-:W-:Y:S01]  /*efa0*/  @P0 IADD3.X R185, RZ, c[0x0][0x1cc], R3, P1, P6 ;  /* 0x00007300ffb90a10 */ /* 0x000fe20000fec403 */
[--C-:B------:R-:W-:Y:S01]  /*efb0*/  FFMA.FTZ R24, R24, c[0x0][0x2d0], -R196.reuse ;  /* 0x0000b40018187a23 */ /* 0x100fe200000108c4 */
[C---:B-1----:R-:W-:Y:S01]  /*efc0*/  @P0 IADD3 R4, P1, R174.reuse, c[0x0][0x1c8], RZ ;  /* 0x00007200ae040a10 */ /* 0x042fe20007f3e0ff */
[--C-:B------:R-:W-:Y:S01]  /*efd0*/  FFMA.FTZ R25, R25, c[0x0][0x2d0], -R196.reuse ;  /* 0x0000b40019197a23 */ /* 0x100fe200000108c4 */
[----:B------:R-:W-:Y:S01]  /*efe0*/  @P0 IADD3 R174, P6, R174, 0x180, RZ ;  /* 0x00000180aeae0810 */ /* 0x000fe20007fde0ff */
[--C-:B------:R-:W-:Y:S02]  /*eff0*/  FFMA.FTZ R28, R28, c[0x0][0x2d0], -R196.reuse ;  /* 0x0000b4001c1c7a23 */ /* 0x100fe400000108c4 */
[--C-:B------:R-:W-:Y:S02]  /*f000*/  FFMA.FTZ R29, R29, c[0x0][0x2d0], -R196.reuse ;  /* 0x0000b4001d1d7a23 */ /* 0x100fe400000108c4 */
[----:B------:R-:W-:Y:S01]  /*f010*/  MUFU.EX2 R203, R9 ;  /* 0x0000000900cb7308 */ /* 0x000fe20000000800 */
[--C-:B------:R-:W-:Y:S02]  /*f020*/  FFMA.FTZ R32, R32, c[0x0][0x2d0], -R196.reuse ;  /* 0x0000b40020207a23 */ /* 0x100fe400000108c4 */
[--C-:B------:R-:W-:Y:S02]  /*f030*/  FFMA.FTZ R33, R33, c[0x0][0x2d0], -R196.reuse ;  /* 0x0000b40021217a23 */ /* 0x100fe400000108c4 */
[----:B--2---:R-:W-:Y:S02]  /*f040*/  FADD.FTZ R0, -R172, R175 ;  /* 0x000000afac007221 */ /* 0x004fe40000010100 */
[--C-:B------:R-:W-:Y:S01]  /*f050*/  FFMA.FTZ R175, R5, c[0x0][0x2d0], -R196.reuse ;  /* 0x0000b40005af7a23 */ /* 0x100fe200000108c4 */
[----:B------:R-:W-:Y:S01]  /*f060*/  @P0 IADD3.X R5, R3, c[0x0][0x1cc], RZ, P1, !PT ;  /* 0x0000730003050a10 */ /* 0x000fe20000ffe4ff */
[----:B------:R-:W-:Y:S01]  /*f070*/  FMUL.FTZ R0, R0, c[0x0][0x2d0] ;  /* 0x0000b40000007a20 */ /* 0x000fe20000410000 */
[----:B------:R-:W-:Y:S01]  /*f080*/  @P0 IADD3 R174, P1, R174, c[0x0][0x1c8], RZ ;  /* 0x00007200aeae0a10 */ /* 0x000fe20007f3e0ff */
[----:B------:R1:W-:Y:S01]  /*f090*/  MUFU.EX2 R252, R175 ;  /* 0x000000af00fc7308 */ /* 0x0003e20000000800 */
[C---:B---3--:R-:W-:Y:S01]  /*f0a0*/  FMUL.FTZ R132, R2.reuse, R132 ;  /* 0x0000008402847220 */ /* 0x048fe20000410000 */
[----:B------:R2:W-:Y:S01]  /*f0b0*/  @P0 LDGSTS.E.BYPASS.LTC128B.128 [R251+0xc100], [R4.64], !P5 ;  /* 0x0c10000004fb0fae */ /* 0x0005e2000e901d5e */
[C---:B------:R-:W-:Y:S02]  /*f0c0*/  FMUL.FTZ R133, R2.reuse, R133 ;  /* 0x0000008502857220 */ /* 0x040fe40000410000 */
[C---:B------:R-:W-:Y:S02]  /*f0d0*/  FMUL.FTZ R136, R2.reuse, R136 ;  /* 0x0000008802887220 */ /* 0x040fe40000410000 */
[C---:B------:R-:W-:Y:S01]  /*f0e0*/  FMUL.FTZ R137, R2.reuse, R137 ;  /* 0x0000008902897220 */ /* 0x040fe20000410000 */
[----:B------:R3:W-:Y:S01]  /*f0f0*/  @P0 LDGSTS.E.BYPASS.LTC128B.128 [R251+0xf100], [R186.64], !P4 ;  /* 0x0f100000bafb0fae */ /* 0x0007e2000e101d5e */
[C---:B------:R-:W-:Y:S01]  /*f100*/  FMUL.FTZ R140, R2.reuse, R140 ;  /* 0x0000008c028c7220 */ /* 0x040fe20000410000 */
[----:B------:R-:W4:Y:S01]  /*f110*/  MUFU.EX2 R0, R0 ;  /* 0x0000000000007308 */ /* 0x000f220000000800 */
[C---:B------:R-:W-:Y:S02]  /*f120*/  FMUL.FTZ R141, R2.reuse, R141 ;  /* 0x0000008d028d7220 */ /* 0x040fe40000410000 */
[C---:B------:R-:W-:Y:S01]  /*f130*/  FMUL.FTZ R144, R2.reuse, R144 ;  /* 0x0000009002907220 */ /* 0x040fe20000410000 */
[----:B------:R3:W-:Y:S01]  /*f140*/  @P0 LDGSTS.E.BYPASS.LTC128B.128 [R251+0x12100], [R184.64], !P3 ;  /* 0x12100000b8fb0fae */ /* 0x0007e2000d901d5e */
[C---:B------:R-:W-:Y:S02]  /*f150*/  FMUL.FTZ R145, R2.reuse, R145 ;  /* 0x0000009102917220 */ /* 0x040fe40000410000 */
[C---:B------:R-:W-:Y:S02]  /*f160*/  FMUL.FTZ R148, R2.reuse, R148 ;  /* 0x0000009402947220 */ /* 0x040fe40000410000 */
[C---:B------:R-:W-:Y:S01]  /*f170*/  FMUL.FTZ R149, R2.reuse, R149 ;  /* 0x0000009502957220 */ /* 0x040fe20000410000 */
[----:B------:R-:W-:Y:S01]  /*f180*/  MUFU.EX2 R211, R12 ;  /* 0x0000000c00d37308 */ /* 0x000fe20000000800 */
[C---:B------:R-:W-:Y:S02]  /*f190*/  FMUL.FTZ R152, R2.reuse, R152 ;  /* 0x0000009802987220 */ /* 0x040fe40000410000 */
[----:B------:R-:W-:Y:S01]  /*f1a0*/  FMUL.FTZ R153, R2, R153 ;  /* 0x0000009902997220 */ /* 0x000fe20000410000 */
[----:B-1----:R-:W-:Y:S01]  /*f1b0*/  @P0 IADD3.X R175, RZ, c[0x0][0x1cc], R3, P1, P6 ;  /* 0x00007300ffaf0a10 */ /* 0x002fe20000fec403 */
[----:B------:R-:W-:Y:S02]  /*f1c0*/  FMUL.FTZ R3, R172, c[0x0][0x2d0] ;  /* 0x0000b400ac037a20 */ /* 0x000fe40000410000 */
[----:B------:R-:W-:Y:S01]  /*f1d0*/  FMUL.FTZ R156, R2, R156 ;  /* 0x0000009c029c7220 */ /* 0x000fe20000410000 */
[----:B--2---:R-:W-:Y:S01]  /*f1e0*/  @P0 IADD3 R4, P1, R4, UR6, RZ ;  /* 0x0000000604040c10 */ /* 0x004fe2000ff3e0ff */
[----:B------:R1:W-:Y:S01]  /*f1f0*/  @P0 LDGSTS.E.BYPASS.LTC128B.128 [R251+0x15100], [R174.64], !P2 ;  /* 0x15100000aefb0fae */ /* 0x0003e2000d101d5e */
[--C-:B------:R-:W-:Y:S01]  /*f200*/  FFMA.FTZ R6, R6, c[0x0][0x2d0], -R3.reuse ;  /* 0x0000b40006067a23 */ /* 0x100fe20000010803 */
[----:B------:R-:W-:Y:S01]  /*f210*/  MUFU.EX2 R215, R13 ;  /* 0x0000000d00d77308 */ /* 0x000fe20000000800 */
[----:B------:R-:W-:Y:S01]  /*f220*/  @P0 IADD3.X R5, R5, UR7, RZ, P1, !PT ;  /* 0x0000000705050c10 */ /* 0x000fe20008ffe4ff */
[--C-:B------:R-:W-:Y:S01]  /*f230*/  FFMA.FTZ R10, R10, c[0x0][0x2d0], -R3.reuse ;  /* 0x0000b4000a0a7a23 */ /* 0x100fe20000010803 */
[----:B------:R-:W-:Y:S01]  /*f240*/  @P0 IADD3 R8, P1, R4, UR11, RZ ;  /* 0x0000000b04080c10 */ /* 0x000fe2000ff3e0ff */
[--C-:B------:R-:W-:Y:S02]  /*f250*/  FFMA.FTZ R11, R11, c[0x0][0x2d0], -R3.reuse ;  /* 0x0000b4000b0b7a23 */ /* 0x100fe40000010803 */
[----:B------:R2:W-:Y:S01]  /*f260*/  @P0 LDGSTS.E.BYPASS.LTC128B.128 [R251+0xd100], [R4.64], !P5 ;  /* 0x0d10000004fb0fae */ /* 0x0005e2000e901d5e */
[----:B------:R-:W-:Y:S01]  /*f270*/  @P0 IADD3.X R9, R5, UR10, RZ, P1, !PT ;  /* 0x0000000a05090c10 */ /* 0x000fe20008ffe4ff */
[C---:B----4-:R-:W-:Y:S02]  /*f280*/  FMUL.FTZ R134, R0.reuse, R134 ;  /* 0x0000008600867220 */ /* 0x050fe40000410000 */
[----:B------:R4:W-:Y:S01]  /*f290*/  MUFU.EX2 R197, R6 ;  /* 0x0000000600c57308 */ /* 0x0009e20000000800 */
[--C-:B---3--:R-:W-:Y:S01]  /*f2a0*/  FFMA.FTZ R184, R7, c[0x0][0x2d0], -R3.reuse ;  /* 0x0000b40007b87a23 */ /* 0x108fe20000010803 */
[----:B------:R2:W-:Y:S01]  /*f2b0*/  @P0 LDGSTS.E.BYPASS.LTC128B.128 [R251+0x10100], [R4.64+0x80], !P4 ;  /* 0x1010008004fb0fae */ /* 0x0005e2000e101d5e */
[C---:B------:R-:W-:Y:S02]  /*f2c0*/  FMUL.FTZ R135, R0.reuse, R135 ;  /* 0x0000008700877220 */ /* 0x040fe40000410000 */
[C---:B------:R-:W-:Y:S02]  /*f2d0*/  FMUL.FTZ R138, R0.reuse, R138 ;  /* 0x0000008a008a7220 */ /* 0x040fe40000410000 */
[C---:B------:R-:W-:Y:S01]  /*f2e0*/  FMUL.FTZ R139, R0.reuse, R139 ;  /* 0x0000008b008b7220 */ /* 0x040fe20000410000 */
[----:B------:R2:W-:Y:S01]  /*f2f0*/  @P0 LDGSTS.E.BYPASS.LTC128B.128 [R251+0x13100], [R4.64+0x100], !P3 ;  /* 0x1310010004fb0fae */ /* 0x0005e2000d901d5e */
[C---:B------:R-:W-:Y:S01]  /*f300*/  FMUL.FTZ R142, R0.reuse, R142 ;  /* 0x0000008e008e7220 */ /* 0x040fe20000410000 */
[----:B------:R-:W-:Y:S01]  /*f310*/  MUFU.EX2 R202, R184 ;  /* 0x000000b800ca7308 */ /* 0x000fe20000000800 */
[C---:B------:R-:W-:Y:S02]  /*f320*/  FMUL.FTZ R143, R0.reuse, R143 ;  /* 0x0000008f008f7220 */ /* 0x040fe40000410000 */
[----:B------:R-:W-:Y:S01]  /*f330*/  FMUL.FTZ R146, R0, R146 ;  /* 0x0000009200927220 */ /* 0x000fe20000410000 */
[----:B------:R2:W-:Y:S01]  /*f340*/  @P0 LDGSTS.E.BYPASS.LTC128B.128 [R251+0x16100], [R4.64+0x180], !P2 ;  /* 0x1610018004fb0fae */ /* 0x0005e2000d101d5e */
[----:B-1----:R-:W-:Y:S01]  /*f350*/  @P0 IADD3 R174, P6, R4, UR6, RZ ;  /* 0x0000000604ae0c10 */ /* 0x002fe2000ffde0ff */
[C---:B------:R-:W-:Y:S02]  /*f360*/  FMUL.FTZ R147, R0.reuse, R147 ;  /* 0x0000009300937220 */ /* 0x040fe40000410000 */
[C---:B------:R-:W-:Y:S01]  /*f370*/  FMUL.FTZ R150, R0.reuse, R150 ;  /* 0x0000009600967220 */ /* 0x040fe20000410000 */
[----:B------:R-:W-:Y:S01]  /*f380*/  @P0 IADD3.X R175, R5, UR7, RZ, P6, !PT ;  /* 0x0000000705af0c10 */ /* 0x000fe2000b7fe4ff */
[----:B------:R1:W-:Y:S01]  /*f390*/  MUFU.EX2 R200, R10 ;  /* 0x0000000a00c87308 */ /* 0x0003e20000000800 */
[----:B------:R-:W-:Y:S02]  /*f3a0*/  FMUL.FTZ R151, R0, R151 ;  /* 0x0000009700977220 */ /* 0x000fe40000410000 */
[--C-:B------:R-:W-:Y:S01]  /*f3b0*/  FFMA.FTZ R14, R14, c[0x0][0x2d0], -R3.reuse ;  /* 0x0000b4000e0e7a23 */ /* 0x100fe20000010803 */
[----:B------:R3:W-:Y:S01]  /*f3c0*/  @P0 LDGSTS.E.BYPASS.LTC128B.128 [R251+0xe100], [R174.64], !P5 ;  /* 0x0e100000aefb0fae */ /* 0x0007e2000e901d5e */
[----:B----4-:R-:W-:Y:S01]  /*f3d0*/  @P0 IADD3 R6, P6, R4, UR13, RZ ;  /* 0x0000000d04060c10 */ /* 0x010fe2000ffde0ff */
[--C-:B------:R-:W-:Y:S02]  /*f3e0*/  FFMA.FTZ R15, R15, c[0x0][0x2d0], -R3.reuse ;  /* 0x0000b4000f0f7a23 */ /* 0x100fe40000010803 */
[--C-:B------:R-:W-:Y:S01]  /*f3f0*/  FFMA.FTZ R18, R18, c[0x0][0x2d0], -R3.reuse ;  /* 0x0000b40012127a23 */ /* 0x100fe20000010803 */
[----:B------:R-:W-:Y:S01]  /*f400*/  @P0 IADD3.X R7, R5, UR12, RZ, P6, !PT ;  /* 0x0000000c05070c10 */ /* 0x000fe2000b7fe4ff */
[----:B------:R4:W-:Y:S01]  /*f410*/  @P0 LDGSTS.E.BYPASS.LTC128B.128 [R251+0x11100], [R8.64], !P4 ;  /* 0x1110000008fb0fae */ /* 0x0009e2000e101d5e */
[----:B------:R4:W4:Y:S01]  /*f420*/  MUFU.EX2 R201, R11 ;  /* 0x0000000b00c97308 */ /* 0x0009220000000800 */
[--C-:B------:R-:W-:Y:S02]  /*f430*/  FFMA.FTZ R19, R19, c[0x0][0x2d0], -R3.reuse ;  /* 0x0000b40013137a23 */ /* 0x100fe40000010803 */
[--C-:B------:R-:W-:Y:S02]  /*f440*/  FFMA.FTZ R22, R22, c[0x0][0x2d0], -R3.reuse ;  /* 0x0000b40016167a23 */ /* 0x100fe40000010803 */
[----:B------:R4:W-:Y:S01]  /*f450*/  @P0 LDGSTS.E.BYPASS.LTC128B.128 [R251+0x14100], [R6.64], !P3 ;  /* 0x1410000006fb0fae */ /* 0x0009e2000d901d5e */
[--C-:B------:R-:W-:Y:S02]  /*f460*/  FFMA.FTZ R26, R26, c[0x0][0x2d0], -R3.reuse ;  /* 0x0000b4001a1a7a23 */ /* 0x100fe40000010803 */
[--C-:B------:R-:W-:Y:S01]  /*f470*/  FFMA.FTZ R27, R27, c[0x0][0x2d0], -R3.reuse ;  /* 0x0000b4001b1b7a23 */ /* 0x100fe20000010803 */
[----:B--2---:R-:W-:Y:S01]  /*f480*/  @P0 IADD3 R4, P1, R4, UR15, RZ ;  /* 0x0000000f04040c10 */ /* 0x004fe2000ff3e0ff */
[----:B------:R-:W-:Y:S01]  /*f490*/  MUFU.EX2 R199, R14 ;  /* 0x0000000e00c77308 */ /* 0x000fe20000000800 */
[--C-:B------:R-:W-:Y:S02]  /*f4a0*/  FFMA.FTZ R30, R30, c[0x0][0x2d0], -R3.reuse ;  /* 0x0000b4001e1e7a23 */ /* 0x100fe40000010803 */
[----:B------:R-:W-:Y:S01]  /*f4b0*/  @P0 IADD3.X R5, R5, UR14, RZ, P1, !PT ;  /* 0x0000000e05050c10 */ /* 0x000fe20008ffe4ff */
[----:B-1----:R-:W-:Y:S02]  /*f4c0*/  FMUL.FTZ R10, R0, R182 ;  /* 0x000000b6000a7220 */ /* 0x002fe40000410000 */
[--C-:B------:R-:W-:Y:S02]  /*f4d0*/  FFMA.FTZ R31, R31, c[0x0][0x2d0], -R3.reuse ;  /* 0x0000b4001f1f7a23 */ /* 0x100fe40000010803 */
[----:B------:R1:W-:Y:S01]  /*f4e0*/  @P0 LDGSTS.E.BYPASS.LTC128B.128 [R251+0x17100], [R4.64], !P2 ;  /* 0x1710000004fb0fae */ /* 0x0003e2000d101d5e */
[--C-:B---3--:R-:W-:Y:S01]  /*f4f0*/  FFMA.FTZ R174, R23, c[0x0][0x2d0], -R3.reuse ;  /* 0x0000b40017ae7a23 */ /* 0x108fe20000010803 */
[----:B------:R2:W3:Y:S01]  /*f500*/  MUFU.EX2 R198, R15 ;  /* 0x0000000f00c67308 */ /* 0x0004e20000000800 */
[--C-:B------:R-:W-:Y:S02]  /*f510*/  FFMA.FTZ R34, R34, c[0x0][0x2d0], -R3.reuse ;  /* 0x0000b40022227a23 */ /* 0x100fe40000010803 */
[----:B----4-:R-:W-:Y:S01]  /*f520*/  FMUL.FTZ R11, R0, R183 ;  /* 0x000000b7000b7220 */ /* 0x010fe20000410000 */
[----:B------:R-:W4:Y:S01]  /*f530*/  LDSM.16.MT88.4 R184, [R217+0x100] ;  /* 0x00010000d9b8783b */ /* 0x000f220000004200 */
[C---:B------:R-:W-:Y:S02]  /*f540*/  FMUL.FTZ R8, R2.reuse, R180 ;  /* 0x000000b402087220 */ /* 0x040fe40000410000 */
[----:B------:R-:W-:Y:S02]  /*f550*/  FMUL.FTZ R9, R2, R181 ;  /* 0x000000b502097220 */ /* 0x000fe40000410000 */
[--C-:B------:R-:W-:Y:S01]  /*f560*/  FFMA.FTZ R35, R35, c[0x0][0x2d0], -R3.reuse ;  /* 0x0000b40023237a23 */ /* 0x100fe20000010803 */
[----:B------:R-:W3:Y:S01]  /*f570*/  LDSM.16.MT88.4 R188, [R218+0x100] ;  /* 0x00010000dabc783b */ /* 0x000ee20000004200 */
[C---:B------:R-:W-:Y:S01]  /*f580*/  FMUL.FTZ R6, R0.reuse, R178 ;  /* 0x000000b200067220 */ /* 0x040fe20000410000 */
[----:B------:R-:W-:Y:S01]  /*f590*/  F2FP.BF16.PACK_AB R178, R203, R204 ;  /* 0x000000cccbb2723e */ /* 0x000fe200000010ff */
[C---:B------:R-:W-:Y:S01]  /*f5a0*/  FMUL.FTZ R7, R0.reuse, R179 ;  /* 0x000000b300077220 */ /* 0x040fe20000410000 */
[----:B------:R-:W-:Y:S01]  /*f5b0*/  F2FP.BF16.PACK_AB R179, R201, R200 ;  /* 0x000000c8c9b3723e */ /* 0x000fe200000010ff */
[----:B------:R-:W-:Y:S01]  /*f5c0*/  MUFU.EX2 R214, R16 ;  /* 0x0000001000d67308 */ /* 0x000fe20000000800 */
[----:B------:R-:W3:Y:S01]  /*f5d0*/  LDSM.16.MT88.4 R192, [R220+0x100] ;  /* 0x00010000dcc0783b */ /* 0x000ee20000004200 */
[C---:B------:R-:W-:Y:S02]  /*f5e0*/  FMUL.FTZ R154, R0.reuse, R154 ;  /* 0x0000009a009a7220 */ /* 0x040fe40000410000 */
[----:B------:R-:W-:Y:S02]  /*f5f0*/  FMUL.FTZ R155, R0, R155 ;  /* 0x0000009b009b7220 */ /* 0x000fe40000410000 */
[----:B------:R-:W-:Y:S01]  /*f600*/  FMUL.FTZ R157, R2, R157 ;  /* 0x0000009d029d7220 */ /* 0x000fe20000410000 */
[----:B------:R-:W3:Y:S01]  /*f610*/  LDSM.16.MT88.4 R180, [R219+0x100] ;  /* 0x00010000dbb4783b */ /* 0x000ee20000004200 */
[----:B------:R-:W-:Y:S02]  /*f620*/  FMUL.FTZ R158, R0, R158 ;  /* 0x0000009e009e7220 */ /* 0x000fe40000410000 */
[----:B-1----:R-:W-:Y:S01]  /*f630*/  FMUL.FTZ R4, R2, R176 ;  /* 0x000000b002047220 */ /* 0x002fe20000410000 */
[----:B------:R-:W-:Y:S01]  /*f640*/  F2FP.BF16.PACK_AB R176, R252, R212 ;  /* 0x000000d4fcb0723e */ /* 0x000fe200000010ff */
[----:B------:R-:W-:Y:S01]  /*f650*/  FMUL.FTZ R5, R2, R177 ;  /* 0x000000b102057220 */ /* 0x000fe20000410000 */
[----:B------:R-:W-:Y:S01]  /*f660*/  F2FP.BF16.PACK_AB R177, R202, R197 ;  /* 0x000000c5cab1723e */ /* 0x000fe200000010ff */
[----:B--2---:R-:W-:Y:S01]  /*f670*/  LDSM.16.MT88.4 R12, [R219+0x9100] ;  /* 0x00910000db0c783b */ /* 0x004fe20000004200 */
[----:B------:R-:W1:Y:S01]  /*f680*/  MUFU.EX2 R213, R17 ;  /* 0x0000001100d57308 */ /* 0x000e620000000800 */
[----:B------:R-:W-:Y:S02]  /*f690*/  FMUL.FTZ R159, R0, R159 ;  /* 0x0000009f009f7220 */ /* 0x000fe40000410000 */
[C---:B------:R-:W-:Y:S02]  /*f6a0*/  FMUL.FTZ R160, R2.reuse, R160 ;  /* 0x000000a002a07220 */ /* 0x040fe40000410000 */
[----:B------:R-:W0:Y:S01]  /*f6b0*/  LDGDEPBAR ;  /* 0x00000000000079af */ /* 0x000e220000000000 */
[----:B------:R-:W-:Y:S02]  /*f6c0*/  FMUL.FTZ R161, R2, R161 ;  /* 0x000000a102a17220 */ /* 0x000fe40000410000 */
[C---:B------:R-:W-:Y:S02]  /*f6d0*/  FMUL.FTZ R162, R0.reuse, R162 ;  /* 0x000000a200a27220 */ /* 0x040fe40000410000 */
[----:B------:R-:W-:Y:S01]  /*f6e0*/  MUFU.EX2 R210, R20 ;  /* 0x0000001400d27308 */ /* 0x000fe20000000800 */
[----:B------:R-:W-:Y:S02]  /*f6f0*/  FMUL.FTZ R163, R0, R163 ;  /* 0x000000a300a37220 */ /* 0x000fe40000410000 */
[C---:B------:R-:W-:Y:S01]  /*f700*/  FMUL.FTZ R164, R2.reuse, R164 ;  /* 0x000000a402a47220 */ /* 0x040fe20000410000 */
[C---:B----4-:R-:W-:Y:S05]  /*f710*/  HMMA.16816.F32.BF16 R4, R176.reuse, R184, R4 ;  /* 0x000000b8b004723c */ /* 0x050fea0000041804 */
[----:B------:R-:W-:Y:S01]  /*f720*/  FMUL.FTZ R165, R2, R165 ;  /* 0x000000a502a57220 */ /* 0x000fe20000410000 */
[----:B------:R-:W-:Y:S01]  /*f730*/  MUFU.EX2 R209, R21 ;  /* 0x0000001500d17308 */ /* 0x000fe20000000800 */
[C---:B------:R-:W-:Y:S01]  /*f740*/  FMUL.FTZ R166, R0.reuse, R166 ;  /* 0x000000a600a67220 */ /* 0x040fe20000410000 */
[C---:B------:R-:W-:Y:S01]  /*f750*/  HMMA.16816.F32.BF16 R8, R176.reuse, R186, R8 ;  /* 0x000000bab008723c */ /* 0x040fe20000041808 */
[----:B------:R-:W2:Y:S03]  /*f760*/  LDSM.16.MT88.4 R184, [R217+0x3100] ;  /* 0x00310000d9b8783b */ /* 0x000ea60000004200 */
[----:B------:R-:W-:Y:S02]  /*f770*/  FMUL.FTZ R167, R0, R167 ;  /* 0x000000a700a77220 */ /* 0x000fe40000410000 */
[C---:B------:R-:W-:Y:S02]  /*f780*/  FMUL.FTZ R168, R2.reuse, R168 ;  /* 0x000000a802a87220 */ /* 0x040fe40000410000 */
[C---:B---3--:R-:W-:Y:S01]  /*f790*/  HMMA.16816.F32.BF16 R132, R176.reuse, R188, R132 ;  /* 0x000000bcb084723c */ /* 0x048fe20000041884 */
[----:B------:R-:W-:Y:S03]  /*f7a0*/  MUFU.EX2 R208, R24 ;  /* 0x0000001800d07308 */ /* 0x000fe60000000800 */
[----:B------:R-:W-:Y:S02]  /*f7b0*/  FMUL.FTZ R169, R2, R169 ;  /* 0x000000a902a97220 */ /* 0x000fe40000410000 */
[C---:B------:R-:W-:Y:S02]  /*f7c0*/  FMUL.FTZ R170, R0.reuse, R170 ;  /* 0x000000aa00aa7220 */ /* 0x040fe40000410000 */
[C---:B------:R-:W-:Y:S01]  /*f7d0*/  HMMA.16816.F32.BF16 R136, R176.reuse, R190, R136 ;  /* 0x000000beb088723c */ /* 0x040fe20000041888 */
[----:B------:R-:W3:Y:S02]  /*f7e0*/  LDSM.16.MT88.4 R188, [R218+0x3100] ;  /* 0x00310000dabc783b */ /* 0x000ee40000004200 */
[----:B------:R-:W-:Y:S01]  /*f7f0*/  MUFU.EX2 R207, R25 ;  /* 0x0000001900cf7308 */ /* 0x000fe20000000800 */
[----:B------:R-:W-:Y:S02]  /*f800*/  FMUL.FTZ R171, R0, R171 ;  /* 0x000000ab00ab7220 */ /* 0x000fe40000410000 */
[C---:B------:R-:W-:Y:S02]  /*f810*/  FMUL.FTZ R52, R2.reuse, R52 ;  /* 0x0000003402347220 */ /* 0x040fe40000410000 */
[C---:B------:R-:W-:Y:S04]  /*f820*/  HMMA.16816.F32.BF16 R140, R176.reuse, R192, R140 ;  /* 0x000000c0b08c723c */ /* 0x040fe8000004188c */
[----:B------:R-:W-:Y:S01]  /*f830*/  FMUL.FTZ R53, R2, R53 ;  /* 0x0000003502357220 */ /* 0x000fe20000410000 */
[----:B------:R-:W-:Y:S01]  /*f840*/  MUFU.EX2 R192, R19 ;  /* 0x0000001300c07308 */ /* 0x000fe20000000800 */
[C---:B------:R-:W-:Y:S02]  /*f850*/  FMUL.FTZ R54, R0.reuse, R54 ;  /* 0x0000003600367220 */ /* 0x040fe40000410000 */
[C---:B------:R-:W-:Y:S04]  /*f860*/  HMMA.16816.F32.BF16 R144, R176.reuse, R194, R144 ;  /* 0x000000c2b090723c */ /* 0x040fe80000041890 */
[----:B------:R-:W-:Y:S02]  /*f870*/  FMUL.FTZ R55, R0, R55 ;  /* 0x0000003700377220 */ /* 0x000fe40000410000 */
[C---:B------:R-:W-:Y:S01]  /*f880*/  FMUL.FTZ R56, R2.reuse, R56 ;  /* 0x0000003802387220 */ /* 0x040fe20000410000 */
[----:B------:R4:W1:Y:S01]  /*f890*/  MUFU.EX2 R194, R18 ;  /* 0x0000001200c27308 */ /* 0x0008620000000800 */
[C---:B------:R-:W-:Y:S04]  /*f8a0*/  HMMA.16816.F32.BF16 R148, R176.reuse, R180, R148 ;  /* 0x000000b4b094723c */ /* 0x040fe80000041894 */
[----:B------:R-:W-:Y:S02]  /*f8b0*/  FMUL.FTZ R57, R2, R57 ;  /* 0x0000003902397220 */ /* 0x000fe40000410000 */
[C---:B------:R-:W-:Y:S02]  /*f8c0*/  FMUL.FTZ R58, R0.reuse, R58 ;  /* 0x0000003a003a7220 */ /* 0x040fe40000410000 */
[C---:B------:R-:W-:Y:S01]  /*f8d0*/  HMMA.16816.F32.BF16 R152, R176.reuse, R182, R152 ;  /* 0x000000b6b098723c */ /* 0x040fe20000041898 */
[----:B------:R-:W1:Y:S01]  /*f8e0*/  LDSM.16.MT88.4 R180, [R220+0x3100] ;  /* 0x00310000dcb4783b */ /* 0x000e620000004200 */
[----:B------:R-:W-:Y:S02]  /*f8f0*/  MUFU.EX2 R206, R28 ;  /* 0x0000001c00ce7308 */ /* 0x000fe40000000800 */
[----:B------:R-:W-:Y:S02]  /*f900*/  FMUL.FTZ R59, R0, R59 ;  /* 0x0000003b003b7220 */ /* 0x000fe40000410000 */
[C---:B------:R-:W-:Y:S02]  /*f910*/  FMUL.FTZ R60, R2.reuse, R60 ;  /* 0x0000003c023c7220 */ /* 0x040fe40000410000 */
[C---:B--2---:R-:W-:Y:S04]  /*f920*/  HMMA.16816.F32.BF16 R156, R176.reuse, R184, R156 ;  /* 0x000000b8b09c723c */ /* 0x044fe8000004189c */
[----:B------:R-:W-:Y:S01]  /*f930*/  MUFU.EX2 R205, R29 ;  /* 0x0000001d00cd7308 */ /* 0x000fe20000000800 */
[----:B------:R-:W-:Y:S01]  /*f940*/  FMUL.FTZ R61, R2, R61 ;  /* 0x0000003d023d7220 */ /* 0x000fe20000410000 */
[----:B----4-:R-:W-:Y:S02]  /*f950*/  LDSM.16.MT88.4 R16, [R218+0x900] ;  /* 0x00090000da10783b */ /* 0x010fe40000004200 */
[C---:B------:R-:W-:Y:S04]  /*f960*/  HMMA.16816.F32.BF16 R160, R176.reuse, R186, R160 ;  /* 0x000000bab0a0723c */ /* 0x040fe800000418a0 */
[C---:B------:R-:W-:Y:S01]  /*f970*/  FMUL.FTZ R62, R0.reuse, R62 ;  /* 0x0000003e003e7220 */ /* 0x040fe20000410000 */
[----:B------:R-:W2:Y:S01]  /*f980*/  LDSM.16.MT88.4 R184, [R219+0x3100] ;  /* 0x00310000dbb8783b */ /* 0x000ea20000004200 */
[----:B------:R-:W-:Y:S01]  /*f990*/  MUFU.EX2 R175, R34 ;  /* 0x0000002200af7308 */ /* 0x000fe20000000800 */
[----:B------:R-:W-:Y:S01]  /*f9a0*/  FMUL.FTZ R63, R0, R63 ;  /* 0x0000003f003f7220 */ /* 0x000fe20000410000 */
[C---:B---3--:R-:W-:Y:S04]  /*f9b0*/  HMMA.16816.F32.BF16 R164, R176.reuse, R188, R164 ;  /* 0x000000bcb0a4723c */ /* 0x048fe800000418a4 */
        /* <DEDUP_REMOVED lines=38> */
[C---:B------:R-:W-:Y:S04]  /*fc20*/  FMUL.FTZ R88, R2.reuse, R88 ;  /* 0x0000005802587220 */ /* 0x040fe80000410000 */
[----:B------:R-:W-:Y:S01]  /*fc30*/  FMUL.FTZ R89, R2, R89 ;  /* 0x0000005902597220 */ /* 0x000fe20000410000 */
        /* <DEDUP_REMOVED lines=33> */
[C---:B--2---:R-:W-:Y:S01]  /*fe50*/  HMMA.16816.F32.BF16 R108, R176.reuse, R184, R108 ;  /* 0x000000b8b06c723c */ /* 0x044fe2000004186c */
[----:B------:R-:W-:Y:S02]  /*fe60*/  MUFU.EX2 R185, R30 ;  /* 0x0000001e00b97308 */ /* 0x000fe40000000800 */
[C---:B------:R-:W-:Y:S02]  /*fe70*/  FMUL.FTZ R114, R0.reuse, R114 ;  /* 0x0000007200727220 */ /* 0x040fe40000410000 */
[----:B------:R-:W-:Y:S02]  /*fe80*/  FMUL.FTZ R115, R0, R115 ;  /* 0x0000007300737220 */ /* 0x000fe40000410000 */
[C---:B------:R-:W-:Y:S02]  /*fe90*/  FMUL.FTZ R116, R2.reuse, R116 ;  /* 0x0000007402747220 */ /* 0x040fe40000410000 */
[----:B------:R-:W-:Y:S02]  /*fea0*/  FMUL.FTZ R117, R2, R117 ;  /* 0x0000007502757220 */ /* 0x000fe40000410000 */
[----:B------:R2:W-:Y:S01]  /*feb0*/  MUFU.EX2 R184, R31 ;  /* 0x0000001f00b87308 */ /* 0x0005e20000000800 */
[C---:B------:R-:W-:Y:S03]  /*fec0*/  HMMA.16816.F32.BF16 R112, R176.reuse, R186, R112 ;  /* 0x000000bab070723c */ /* 0x040fe60000041870 */
[C---:B------:R-:W-:Y:S02]  /*fed0*/  FMUL.FTZ R118, R0.reuse, R118 ;  /* 0x0000007600767220 */ /* 0x040fe40000410000 */
[----:B------:R-:W-:Y:S02]  /*fee0*/  FMUL.FTZ R119, R0, R119 ;  /* 0x0000007700777220 */ /* 0x000fe40000410000 */
[C---:B------:R-:W-:Y:S02]  /*fef0*/  FMUL.FTZ R120, R2.reuse, R120 ;  /* 0x0000007802787220 */ /* 0x040fe40000410000 */
[----:B------:R-:W-:Y:S03]  /*ff00*/  MUFU.EX2 R187, R26 ;  /* 0x0000001a00bb7308 */ /* 0x000fe60000000800 */
[C---:B---3--:R-:W-:Y:S03]  /*ff10*/  HMMA.16816.F32.BF16 R116, R176.reuse, R188, R116 ;  /* 0x000000bcb074723c */ /* 0x048fe60000041874 */
[----:B------:R-:W-:Y:S02]  /*ff20*/  FMUL.FTZ R121, R2, R121 ;  /* 0x0000007902797220 */ /* 0x000fe40000410000 */
[C---:B------:R-:W-:Y:S02]  /*ff30*/  FMUL.FTZ R122, R0.reuse, R122 ;  /* 0x0000007a007a7220 */ /* 0x040fe40000410000 */
[----:B------:R-:W-:Y:S01]  /*ff40*/  FMUL.FTZ R123, R0, R123 ;  /* 0x0000007b007b7220 */ /* 0x000fe20000410000 */
[----:B------:R3:W-:Y:S01]  /*ff50*/  MUFU.EX2 R189, R22 ;  /* 0x0000001600bd7308 */ /* 0x0007e20000000800 */
[C---:B------:R-:W-:Y:S01]  /*ff60*/  FMUL.FTZ R124, R2.reuse, R124 ;  /* 0x0000007c027c7220 */ /* 0x040fe20000410000 */
[----:B--2---:R-:W-:Y:S02]  /*ff70*/  LDSM.16.MT88.4 R28, [R220+0x2100] ;  /* 0x00210000dc1c783b */ /* 0x004fe40000004200 */
[----:B------:R-:W-:Y:S02]  /*ff80*/  FMUL.FTZ R125, R2, R125 ;  /* 0x0000007d027d7220 */ /* 0x000fe40000410000 */
[C---:B------:R-:W-:Y:S03]  /*ff90*/  HMMA.16816.F32.BF16 R120, R176.reuse, R190, R120 ;  /* 0x000000beb078723c */ /* 0x040fe60000041878 */
[C---:B------:R-:W-:Y:S01]  /*ffa0*/  FMUL.FTZ R126, R0.reuse, R126 ;  /* 0x0000007e007e7220 */ /* 0x040fe20000410000 */
[----:B------:R2:W-:Y:S01]  /*ffb0*/  MUFU.EX2 R186, R27 ;  /* 0x0000001b00ba7308 */ /* 0x0005e20000000800 */
[----:B------:R-:W-:Y:S02]  /*ffc0*/  FMUL.FTZ R127, R0, R127 ;  /* 0x0000007f007f7220 */ /* 0x000fe40000410000 */
[C---:B------:R-:W-:Y:S02]  /*ffd0*/  FMUL.FTZ R128, R2.reuse, R128 ;  /* 0x0000008002807220 */ /* 0x040fe40000410000 */
[----:B------:R-:W-:Y:S03]  /*ffe0*/  FMUL.FTZ R129, R2, R129 ;  /* 0x0000008102817220 */ /* 0x000fe60000410000 */
[C---:B------:R-:W-:Y:S02]  /*fff0*/  HMMA.16816.F32.BF16 R124, R176.reuse, R12, R124 ;  /* 0x0000000cb07c723c */ /* 0x040fe4000004187c */
[----:B------:R-:W4:Y:S01]  /*10000*/  MUFU.EX2 R188, R174 ;  /* 0x000000ae00bc7308 */ /* 0x000f220000000800 */
[C---:B------:R-:W-:Y:S02]  /*10010*/  FMUL.FTZ R130, R0.reuse, R130 ;  /* 0x0000008200827220 */ /* 0x040fe40000410000 */
[----:B------:R-:W-:Y:S01]  /*10020*/  FMUL.FTZ R131, R0, R131 ;  /* 0x0000008300837220 */ /* 0x000fe20000410000 */
[----:B---3--:R-:W-:Y:S01]  /*10030*/  LDSM.16.MT88.4 R20, [R220+0x9900] ;  /* 0x00990000dc14783b */ /* 0x008fe20000004200 */
[----:B------:R-:W-:Y:S01]  /*10040*/  F2FP.BF16.PACK_AB R12, R215, R211 ;  /* 0x000000d3d70c723e */ /* 0x000fe200000010ff */
[--C-:B------:R-:W-:Y:S01]  /*10050*/  FFMA.FTZ R37, R37, c[0x0][0x2d0], -R196.reuse ;  /* 0x0000b40025257a23 */ /* 0x100fe200000108c4 */
[----:B------:R-:W-:Y:S03]  /*10060*/  F2FP.BF16.PACK_AB R13, R198, R199 ;  /* 0x000000c7c60d723e */ /* 0x000fe600000010ff */
[----:B------:R-:W-:Y:S01]  /*10070*/  HMMA.16816.F32.BF16 R128, R176, R14, R128 ;  /* 0x0000000eb080723c */ /* 0x000fe20000041880 */
[----:B------:R-:W3:Y:S01]  /*10080*/  LDSM.16.MT88.4 R176, [R220+0x900] ;  /* 0x00090000dcb0783b */ /* 0x000ee20000004200 */
[----:B------:R-:W-:Y:S01]  /*10090*/  MUFU.EX2 R174, R35 ;  /* 0x0000002300ae7308 */ /* 0x000fe20000000800 */
[--C-:B------:R-:W-:Y:S02]  /*100a0*/  FFMA.FTZ R36, R36, c[0x0][0x2d0], -R196.reuse ;  /* 0x0000b40024247a23 */ /* 0x100fe400000108c4 */
[--C-:B------:R-:W-:Y:S02]  /*100b0*/  FFMA.FTZ R40, R40, c[0x0][0x2d0], -R196.reuse ;  /* 0x0000b40028287a23 */ /* 0x100fe400000108c4 */
[----:B------:R-:W-:Y:S01]  /*100c0*/  F2FP.BF16.PACK_AB R14, R213, R214 ;  /* 0x000000d6d50e723e */ /* 0x000fe200000010ff */
[----:B--2---:R-:W-:Y:S01]  /*100d0*/  LDSM.16.MT88.4 R24, [R220+0x1100] ;  /* 0x00110000dc18783b */ /* 0x004fe20000004200 */
[----:B------:R-:W-:Y:S03]  /*100e0*/  F2FP.BF16.PACK_AB R15, R192, R194 ;  /* 0x000000c2c00f723e */ /* 0x000fe600000010ff */
[----:B------:R-:W-:Y:S01]  /*100f0*/  MUFU.EX2 R193, R37 ;  /* 0x0000002500c17308 */ /* 0x000fe20000000800 */
[--C-:B------:R-:W-:Y:S02]  /*10100*/  FFMA.FTZ R38, R38, c[0x0][0x2d0], -R3.reuse ;  /* 0x0000b40026267a23 */ /* 0x100fe40000010803 */
[--C-:B------:R-:W-:Y:S01]  /*10110*/  FFMA.FTZ R39, R39, c[0x0][0x2d0], -R3.reuse ;  /* 0x0000b40027277a23 */ /* 0x100fe20000010803 */
[C---:B-1----:R-:W-:Y:S05]  /*10120*/  HMMA.16816.F32.BF16 R4, R12.reuse, R180, R4 ;  /* 0x000000b40c04723c */ /* 0x042fea0000041804 */
[--C-:B------:R-:W-:Y:S01]  /*10130*/  FFMA.FTZ R42, R42, c[0x0][0x2d0], -R3.reuse ;  /* 0x0000b4002a2a7a23 */ /* 0x100fe20000010803 */
[----:B------:R-:W-:Y:S01]  /*10140*/  MUFU.EX2 R195, R36 ;  /* 0x0000002400c37308 */ /* 0x000fe20000000800 */
[--C-:B------:R-:W-:Y:S01]  /*10150*/  FFMA.FTZ R43, R43, c[0x0][0x2d0], -R3.reuse ;  /* 0x0000b4002b2b7a23 */ /* 0x100fe20000010803 */
[C---:B------:R-:W-:Y:S01]  /*10160*/  HMMA.16816.F32.BF16 R8, R12.reuse, R182, R8 ;  /* 0x000000b60c08723c */ /* 0x040fe20000041808 */
[----:B------:R-:W1:Y:S03]  /*10170*/  LDSM.16.MT88.4 R180, [R219+0x900] ;  /* 0x00090000dbb4783b */ /* 0x000e660000004200 */
[--C-:B------:R-:W-:Y:S02]  /*10180*/  FFMA.FTZ R41, R41, c[0x0][0x2d0], -R196.reuse ;  /* 0x0000b40029297a23 */ /* 0x100fe400000108c4 */
[--C-:B------:R-:W-:Y:S02]  /*10190*/  FFMA.FTZ R44, R44, c[0x0][0x2d0], -R196.reuse ;  /* 0x0000b4002c2c7a23 */ /* 0x100fe400000108c4 */
[C---:B------:R-:W-:Y:S01]  /*101a0*/  HMMA.16816.F32.BF16 R132, R12.reuse, R16, R132 ;  /* 0x000000100c84723c */ /* 0x040fe20000041884 */
[----:B------:R-:W-:Y:S03]  /*101b0*/  MUFU.EX2 R38, R38 ;  /* 0x0000002600267308 */ /* 0x000fe60000000800 */
[--C-:B------:R-:W-:Y:S02]  /*101c0*/  FFMA.FTZ R45, R45, c[0x0][0x2d0], -R196.reuse ;  /* 0x0000b4002d2d7a23 */ /* 0x100fe400000108c4 */
[--C-:B------:R-:W-:Y:S02]  /*101d0*/  FFMA.FTZ R46, R46, c[0x0][0x2d0], -R3.reuse ;  /* 0x0000b4002e2e7a23 */ /* 0x100fe40000010803 */
[C---:B------:R-:W-:Y:S01]  /*101e0*/  HMMA.16816.F32.BF16 R136, R12.reuse, R18, R136 ;  /* 0x000000120c88723c */ /* 0x040fe20000041888 */
[----:B------:R-:W2:Y:S02]  /*101f0*/  LDSM.16.MT88.4 R16, [R217+0x3900] ;  /* 0x00390000d910783b */ /* 0x000ea40000004200 */
[----:B------:R-:W-:Y:S01]  /*10200*/  MUFU.EX2 R39, R39 ;  /* 0x0000002700277308 */ /* 0x000fe20000000800 */
[--C-:B------:R-:W-:Y:S02]  /*10210*/  FFMA.FTZ R47, R47, c[0x0][0x2d0], -R3.reuse ;  /* 0x0000b4002f2f7a23 */ /* 0x100fe40000010803 */
[--C-:B------:R-:W-:Y:S02]  /*10220*/  FFMA.FTZ R50, R50, c[0x0][0x2d0], -R3.reuse ;  /* 0x0000b40032327a23 */ /* 0x100fe40000010803 */
[C---:B---3--:R-:W-:Y:S04]  /*10230*/  HMMA.16816.F32.BF16 R140, R12.reuse, R176, R140 ;  /* 0x000000b00c8c723c */ /* 0x048fe8000004188c */
[----:B------:R-:W-:Y:S01]  /*10240*/  FFMA.FTZ R3, R51, c[0x0][0x2d0], -R3 ;  /* 0x0000b40033037a23 */ /* 0x000fe20000010803 */
[----:B------:R-:W-:Y:S03]  /*10250*/  MUFU.EX2 R191, R40 ;  /* 0x0000002800bf7308 */ /* 0x000fe60000000800 */
[C---:B------:R-:W-:Y:S01]  /*10260*/  HMMA.16816.F32.BF16 R144, R12.reuse, R178, R144 ;  /* 0x000000b20c90723c */ /* 0x040fe20000041890 */
[----:B------:R-:W3:Y:S06]  /*10270*/  LDSM.16.MT88.4 R176, [R218+0x3900] ;  /* 0x00390000dab0783b */ /* 0x000eec0000004200 */
[----:B------:R-:W-:Y:S01]  /*10280*/  MUFU.EX2 R36, R3 ;  /* 0x0000000300247308 */ /* 0x000fe20000000800 */
[C---:B-1----:R-:W-:Y:S08]  /*10290*/  HMMA.16816.F32.BF16 R148, R12.reuse, R180, R148 ;  /* 0x000000b40c94723c */ /* 0x042ff00000041894 */
[C---:B------:R-:W-:Y:S01]  /*102a0*/  HMMA.16816.F32.BF16 R152, R12.reuse, R182, R152 ;  /* 0x000000b60c98723c */ /* 0x040fe20000041898 */
[----:B------:R-:W1:Y:S01]  /*102b0*/  LDSM.16.MT88.4 R180, [R220+0x3900] ;  /* 0x00390000dcb4783b */ /* 0x000e620000004200 */
[----:B------:R4:W-:Y:S06]  /*102c0*/  MUFU.EX2 R190, R41 ;  /* 0x0000002900be7308 */ /* 0x0009ec0000000800 */
[C---:B--2---:R-:W-:Y:S04]  /*102d0*/  HMMA.16816.F32.BF16 R156, R12.reuse, R16, R156 ;  /* 0x000000100c9c723c */ /* 0x044fe8000004189c */
[----:B------:R-:W-:Y:S04]  /*102e0*/  MUFU.EX2 R42, R42 ;  /* 0x0000002a002a7308 */ /* 0x000fe80000000800 */
[C---:B------:R-:W-:Y:S01]  /*102f0*/  HMMA.16816.F32.BF16 R160, R12.reuse, R18, R160 ;  /* 0x000000120ca0723c */ /* 0x040fe200000418a0 */
[----:B------:R-:W2:Y:S05]  /*10300*/  LDSM.16.MT88.4 R16, [R219+0x3900] ;  /* 0x00390000db10783b */ /* 0x000eaa0000004200 */
[----:B------:R-:W-:Y:S02]  /*10310*/  MUFU.EX2 R43, R43 ;  /* 0x0000002b002b7308 */ /* 0x000fe40000000800 */
[C---:B---3--:R-:W-:Y:S04]  /*10320*/  HMMA.16816.F32.BF16 R164, R12.reuse, R176, R164 ;  /* 0x000000b00ca4723c */ /* 0x048fe800000418a4 */
[--C-:B----4-:R-:W-:Y:S02]  /*10330*/  FFMA.FTZ R41, R48, c[0x0][0x2d0], -R196.reuse ;  /* 0x0000b40030297a23 */ /* 0x110fe400000108c4 */
[----:B------:R-:W-:Y:S02]  /*10340*/  FFMA.FTZ R196, R49, c[0x0][0x2d0], -R196 ;  /* 0x0000b40031c47a23 */ /* 0x000fe400000108c4 */
[C---:B------:R-:W-:Y:S01]  /*10350*/  HMMA.16816.F32.BF16 R168, R12.reuse, R178, R168 ;  /* 0x000000b20ca8723c */ /* 0x040fe200000418a8 */
[----:B------:R-:W3:Y:S01]  /*10360*/  LDSM.16.MT88.4 R176, [R217+0x6900] ;  /* 0x00690000d9b0783b */ /* 0x000ee20000004200 */
[----:B------:R-:W-:Y:S06]  /*10370*/  MUFU.EX2 R40, R196 ;  /* 0x000000c400287308 */ /* 0x000fec0000000800 */
[C---:B-1----:R-:W-:Y:S04]  /*10380*/  HMMA.16816.F32.BF16 R52, R12.reuse, R180, R52 ;  /* 0x000000b40c34723c */ /* 0x042fe80000041834 */
[----:B------:R-:W-:Y:S04]  /*10390*/  MUFU.EX2 R44, R44 ;  /* 0x0000002c002c7308 */ /* 0x000fe80000000800 */
[C---:B------:R-:W-:Y:S01]  /*103a0*/  HMMA.16816.F32.BF16 R56, R12.reuse, R182, R56 ;  /* 0x000000b60c38723c */ /* 0x040fe20000041838 */
[----:B------:R-:W1:Y:S05]  /*103b0*/  LDSM.16.MT88.4 R180, [R218+0x6900] ;  /* 0x00690000dab4783b */ /* 0x000e6a0000004200 */
[----:B------:R-:W-:Y:S02]  /*103c0*/  MUFU.EX2 R45, R45 ;  /* 0x0000002d002d7308 */ /* 0x000fe40000000800 */
[C---:B--2---:R-:W-:Y:S08]  /*103d0*/  HMMA.16816.F32.BF16 R60, R12.reuse, R16, R60 ;  /* 0x000000100c3c723c */ /* 0x044ff0000004183c */
[----:B------:R-:W-:Y:S01]  /*103e0*/  MUFU.EX2 R46, R46 ;  /* 0x0000002e002e7308 */ /* 0x000fe20000000800 */
[C---:B------:R-:W-:Y:S01]  /*103f0*/  HMMA.16816.F32.BF16 R64, R12.reuse, R18, R64 ;  /* 0x000000120c40723c */ /* 0x040fe20000041840 */
[----:B------:R-:W2:Y:S07]  /*10400*/  LDSM.16.MT88.4 R16, [R220+0x6900] ;  /* 0x00690000dc10783b */ /* 0x000eae0000004200 */
[C---:B---3--:R-:W-:Y:S01]  /*10410*/  HMMA.16816.F32.BF16 R68, R12.reuse, R176, R68 ;  /* 0x000000b00c44723c */ /* 0x048fe20000041844 */
[----:B------:R-:W-:Y:S07]  /*10420*/  MUFU.EX2 R47, R47 ;  /* 0x0000002f002f7308 */ /* 0x000fee0000000800 */
[C---:B------:R-:W-:Y:S01]  /*10430*/  HMMA.16816.F32.BF16 R72, R12.reuse, R178, R72 ;  /* 0x000000b20c48723c */ /* 0x040fe20000041848 */
[----:B------:R-:W3:Y:S02]  /*10440*/  LDSM.16.MT88.4 R176, [R219+0x6900] ;  /* 0x00690000dbb0783b */ /* 0x000ee40000004200 */
[----:B------:R-:W-:Y:S05]  /*10450*/  MUFU.EX2 R41, R41 ;  /* 0x0000002900297308 */ /* 0x000fea0000000800 */
[C---:B-1----:R-:W-:Y:S05]  /*10460*/  HMMA.16816.F32.BF16 R76, R12.reuse, R180, R76 ;  /* 0x000000b40c4c723c */ /* 0x042fea000004184c */
[----:B------:R-:W-:Y:S03]  /*10470*/  MUFU.EX2 R50, R50 ;  /* 0x0000003200327308 */ /* 0x000fe60000000800 */
        /* <DEDUP_REMOVED lines=8> */
[C---:B-1----:R-:W-:Y:S07]  /*10500*/  HMMA.16816.F32.BF16 R100, R12.reuse, R180, R100 ;  /* 0x000000b40c64723c */ /* 0x042fee0000041864 */
[----:B------:R-:W-:Y:S01]  /*10510*/  MOV R181, R204 ;  /* 0x000000cc00b57202 */ /* 0x000fe20000000f00 */
[C---:B------:R-:W-:Y:S01]  /*10520*/  HMMA.16816.F32.BF16 R104, R12.reuse, R182, R104 ;  /* 0x000000b60c68723c */ /* 0x040fe20000041868 */
[----:B------:R-:W4:Y:S01]  /*10530*/  LDL.LU R182, [R1+0x20] ;  /* 0x0000200001b67983 */ /* 0x000f220000300800 */
[----:B------:R-:W-:Y:S02]  /*10540*/  MUFU.EX2 R204, R32 ;  /* 0x0000002000cc7308 */ /* 0x000fe40000000800 */
[----:B------:R-:W-:Y:S03]  /*10550*/  MOV R180, R203 ;  /* 0x000000cb00b47202 */ /* 0x000fe60000000f00 */
[----:B------:R-:W4:Y:S01]  /*10560*/  LDL.LU R183, [R1+0x24] ;  /* 0x0000240001b77983 */ /* 0x000f220000300800 */
[C---:B--2---:R-:W-:Y:S04]  /*10570*/  HMMA.16816.F32.BF16 R108, R12.reuse, R16, R108 ;  /* 0x000000100c6c723c */ /* 0x044fe8000004186c */
[----:B------:R1:W2:Y:S04]  /*10580*/  MUFU.EX2 R203, R33 ;  /* 0x0000002100cb7308 */ /* 0x0002a80000000800 */
[C---:B------:R-:W-:Y:S01]  /*10590*/  HMMA.16816.F32.BF16 R112, R12.reuse, R18, R112 ;  /* 0x000000120c70723c */ /* 0x040fe20000041870 */
[----:B------:R-:W2:Y:S07]  /*105a0*/  LDSM.16.MT88.4 R16, [R217+0x1100] ;  /* 0x00110000d910783b */ /* 0x000eae0000004200 */
[C---:B------:R-:W-:Y:S08]  /*105b0*/  HMMA.16816.F32.BF16 R116, R12.reuse, R20, R116 ;  /* 0x000000140c74723c */ /* 0x040ff00000041874 */
[C---:B------:R-:W-:Y:S01]  /*105c0*/  HMMA.16816.F32.BF16 R120, R12.reuse, R22, R120 ;  /* 0x000000160c78723c */ /* 0x040fe20000041878 */
[----:B------:R-:W2:Y:S06]  /*105d0*/  LDSM.16.MT88.4 R20, [R218+0x1100] ;  /* 0x00110000da14783b */ /* 0x000eac0000004200 */
[----:B-1----:R-:W-:Y:S01]  /*105e0*/  LDSM.16.MT88.4 R32, [R218+0x5100] ;  /* 0x00510000da20783b */ /* 0x002fe20000004200 */
[C---:B---3--:R-:W-:Y:S07]  /*105f0*/  HMMA.16816.F32.BF16 R124, R12.reuse, R176, R124 ;  /* 0x000000b00c7c723c */ /* 0x048fee000004187c */
[----:B------:R-:W-:Y:S01]  /*10600*/  MOV R177, R180 ;  /* 0x000000b400b17202 */ /* 0x000fe20000000f00 */
[----:B------:R-:W-:Y:S04]  /*10610*/  HMMA.16816.F32.BF16 R128, R12, R178, R128 ;  /* 0x000000b20c80723c */ /* 0x000fe80000041880 */
[----:B------:R-:W-:Y:S03]  /*10620*/  MOV R176, R181 ;  /* 0x000000b500b07202 */ /* 0x000fe60000000f00 */
[----:B------:R-:W-:Y:S02]  /*10630*/  F2FP.BF16.PACK_AB R12, R209, R210 ;  /* 0x000000d2d10c723e */ /* 0x000fe400000010ff */
[----:B------:R-:W-:Y:S03]  /*10640*/  F2FP.BF16.PACK_AB R13, R188, R189 ;  /* 0x000000bdbc0d723e */ /* 0x000fe600000010ff */
[----:B------:R-:W-:Y:S02]  /*10650*/  F2FP.BF16.PACK_AB R14, R207, R208 ;  /* 0x000000d0cf0e723e */ /* 0x000fe400000010ff */
[----:B------:R-:W-:Y:S07]  /*10660*/  F2FP.BF16.PACK_AB R15, R186, R187 ;  /* 0x000000bbba0f723e */ /* 0x000fee00000010ff */
[C---:B--2---:R-:W-:Y:S08]  /*10670*/  HMMA.16816.F32.BF16 R4, R12.reuse, R16, R4 ;  /* 0x000000100c04723c */ /* 0x044ff00000041804 */
        /* <DEDUP_REMOVED lines=41> */
[C---:B---3--:R-:W-:Y:S04]  /*10910*/  HMMA.16816.F32.BF16 R116, R12.reuse, R24, R116 ;  /* 0x000000180c74723c */ /* 0x048fe80000041874 */
[----:B----4-:R-:W-:Y:S04]  /*10920*/  FFMA.FTZ R2, R2, R182, R212 ;  /* 0x000000b602027223 */ /* 0x010fe800000100d4 */
[C---:B------:R-:W-:Y:S01]  /*10930*/  HMMA.16816.F32.BF16 R120, R12.reuse, R26, R120 ;  /* 0x0000001a0c78723c */ /* 0x040fe20000041878 */
[----:B------:R-:W3:Y:S03]  /*10940*/  LDSM.16.MT88.4 R24, [R218+0x1900] ;  /* 0x00190000da18783b */ /* 0x000ee60000004200 */
[----:B------:R-:W-:Y:S02]  /*10950*/  FFMA.FTZ R37, R0, R183, R197 ;  /* 0x000000b700257223 */ /* 0x000fe400000100c5 */
[----:B------:R-:W-:Y:S01]  /*10960*/  FADD.FTZ R0, R252, R2 ;  /* 0x00000002fc007221 */ /* 0x000fe20000010000 */
[----:B------:R-:W-:Y:S01]  /*10970*/  LDSM.16.MT88.4 R180, [R217+0x2900] ;  /* 0x00290000d9b4783b */ /* 0x000fe20000004200 */
[----:B------:R-:W-:Y:S01]  /*10980*/  FADD.FTZ R2, R202, R37 ;  /* 0x00000025ca027221 */ /* 0x000fe20000010000 */
[C---:B-1----:R-:W-:Y:S03]  /*10990*/  HMMA.16816.F32.BF16 R124, R12.reuse, R16, R124 ;  /* 0x000000100c7c723c */ /* 0x042fe6000004187c */
[----:B------:R-:W-:Y:S02]  /*109a0*/  FADD.FTZ R0, R176, R0 ;  /* 0x00000000b0007221 */ /* 0x000fe40000010000 */
[----:B------:R-:W-:Y:S02]  /*109b0*/  FADD.FTZ R2, R200, R2 ;  /* 0x00000002c8027221 */ /* 0x000fe40000010000 */
[----:B------:R-:W-:Y:S01]  /*109c0*/  FADD.FTZ R0, R177, R0 ;  /* 0x00000000b1007221 */ /* 0x000fe20000010000 */
[----:B------:R-:W-:Y:S01]  /*109d0*/  HMMA.16816.F32.BF16 R128, R12, R18, R128 ;  /* 0x000000120c80723c */ /* 0x000fe20000041880 */
[----:B------:R-:W1:Y:S03]  /*109e0*/  LDSM.16.MT88.4 R16, [R220+0x1900] ;  /* 0x00190000dc10783b */ /* 0x000e660000004200 */
        /* <DEDUP_REMOVED lines=11> */
[C---:B--2---:R-:W-:Y:S03]  /*10aa0*/  HMMA.16816.F32.BF16 R4, R12.reuse, R20, R4 ;  /* 0x000000140c04723c */ /* 0x044fe60000041804 */
[----:B------:R-:W-:Y:S02]  /*10ab0*/  FADD.FTZ R2, R213, R2 ;  /* 0x00000002d5027221 */ /* 0x000fe40000010000 */
[----:B------:R-:W-:Y:S02]  /*10ac0*/  FADD.FTZ R0, R192, R0 ;  /* 0x00000000c0007221 */ /* 0x000fe40000010000 */
[----:B------:R-:W-:Y:S01]  /*10ad0*/  FADD.FTZ R2, R210, R2 ;  /* 0x00000002d2027221 */ /* 0x000fe20000010000 */
        /* <DEDUP_REMOVED lines=25> */
[----:B------:R-:W-:Y:S02]  /*10c70*/  FADD.FTZ R2, R193, R2 ;  /* 0x00000002c1027221 */ /* 0x000fe40000010000 */
[----:B------:R-:W-:Y:S01]  /*10c80*/  FADD.FTZ R0, R175, R0 ;  /* 0x00000000af007221 */ /* 0x000fe20000010000 */
[----:B------:R-:W-:Y:S01]  /*10c90*/  MOV R175, R172 ;  /* 0x000000ac00af7202 */ /* 0x000fe20000000f00 */
[C---:B---3--:R-:W-:Y:S04]  /*10ca0*/  HMMA.16816.F32.BF16 R156, R12.reuse, R24, R156 ;  /* 0x000000180c9c723c */ /* 0x048fe8000004189c */
[----:B------:R-:W-:Y:S02]  /*10cb0*/  FADD.FTZ R2, R191, R2 ;  /* 0x00000002bf027221 */ /* 0x000fe40000010000 */
[----:B------:R-:W-:Y:S01]  /*10cc0*/  FADD.FTZ R0, R174, R0 ;  /* 0x00000000ae007221 */ /* 0x000fe20000010000 */
[----:B------:R-:W-:Y:S01]  /*10cd0*/  MOV R174, R173 ;  /* 0x000000ad00ae7202 */ /* 0x000fe20000000f00 */
[C---:B------:R-:W-:Y:S01]  /*10ce0*/  HMMA.16816.F32.BF16 R160, R12.reuse, R26, R160 ;  /* 0x0000001a0ca0723c */ /* 0x040fe200000418a0 */
[----:B------:R-:W3:Y:S03]  /*10cf0*/  LDSM.16.MT88.4 R24, [R219+0x4900] ;  /* 0x00490000db18783b */ /* 0x000ee60000004200 */
[----:B------:R-:W-:Y:S02]  /*10d00*/  FADD.FTZ R2, R190, R2 ;  /* 0x00000002be027221 */ /* 0x000fe40000010000 */
[----:B------:R-:W-:Y:S02]  /*10d10*/  FADD.FTZ R0, R38, R0 ;  /* 0x0000000026007221 */ /* 0x000fe40000010000 */
[C---:B-1----:R-:W-:Y:S04]  /*10d20*/  HMMA.16816.F32.BF16 R164, R12.reuse, R16, R164 ;  /* 0x000000100ca4723c */ /* 0x042fe800000418a4 */
[----:B------:R-:W-:Y:S04]  /*10d30*/  FADD.FTZ R0, R39, R0 ;  /* 0x0000000027007221 */ /* 0x000fe80000010000 */
[C---:B------:R-:W-:Y:S01]  /*10d40*/  HMMA.16816.F32.BF16 R168, R12.reuse, R18, R168 ;  /* 0x000000120ca8723c */ /* 0x040fe200000418a8 */
[----:B------:R-:W1:Y:S03]  /*10d50*/  LDSM.16.MT88.4 R16, [R217+0x7900] ;  /* 0x00790000d910783b */ /* 0x000e660000004200 */
[----:B------:R-:W-:Y:S04]  /*10d60*/  FADD.FTZ R0, R42, R0 ;  /* 0x000000002a007221 */ /* 0x000fe80000010000 */
        /* <DEDUP_REMOVED lines=14> */
[----:B------:R-:W-:Y:S03]  /*10e50*/  FADD.FTZ R0, R36, R0 ;  /* 0x0000000024007221 */ /* 0x000fe60000010000 */
[----:B------:R-:W-:Y:S01]  /*10e60*/  STL [R1+0x20], R2 ;  /* 0x0000200201007387 */ /* 0x000fe20000100800 */
[C---:B-1----:R-:W-:Y:S05]  /*10e70*/  HMMA.16816.F32.BF16 R68, R12.reuse, R16, R68 ;  /* 0x000000100c44723c */ /* 0x042fea0000041844 */
[----:B------:R-:W-:Y:S03]  /*10e80*/  STL [R1+0x24], R0 ;  /* 0x0000240001007387 */ /* 0x000fe60000100800 */
[C---:B------:R-:W-:Y:S03]  /*10e90*/  HMMA.16816.F32.BF16 R72, R12.reuse, R18, R72 ;  /* 0x000000120c48723c */ /* 0x040fe60000041848 */
[----:B------:R-:W1:Y:S05]  /*10ea0*/  LDSM.16.MT88.4 R16, [R219+0x7900] ;  /* 0x00790000db10783b */ /* 0x000e6a0000004200 */
        /* <DEDUP_REMOVED lines=48> */
[----:B------:R-:W-:Y:S07]  /*111b0*/  LDSM.16.MT88.4 R28, [R218+0xb100] ;  /* 0x00b10000da1c783b */ /* 0x000fee0000004200 */
        /* <DEDUP_REMOVED lines=21> */
[C---:B----4-:R-:W-:Y:S08]  /*11310*/  HMMA.16816.F32.BF16 R124, R12.reuse, R32, R124 ;  /* 0x000000200c7c723c */ /* 0x050ff0000004187c */
[----:B------:R-:W-:Y:S01]  /*11320*/  HMMA.16816.F32.BF16 R128, R12, R34, R128 ;  /* 0x000000220c80723c */ /* 0x000fe20000041880 */
[----:B------:R-:W4:Y:S06]  /*11330*/  LDSM.16.MT88.4 R32, [R218+0x5900] ;  /* 0x00590000da20783b */ /* 0x000f2c0000004200 */
[----:B------:R-:W-:Y:S02]  /*11340*/  F2FP.BF16.PACK_AB R12, R45, R44 ;  /* 0x0000002c2d0c723e */ /* 0x000fe400000010ff */
[----:B------:R-:W-:Y:S03]  /*11350*/  F2FP.BF16.PACK_AB R13, R47, R46 ;  /* 0x0000002e2f0d723e */ /* 0x000fe600000010ff */
[----:B------:R-:W-:Y:S02]  /*11360*/  F2FP.BF16.PACK_AB R14, R40, R41 ;  /* 0x00000029280e723e */ /* 0x000fe400000010ff */
[----:B------:R-:W-:Y:S07]  /*11370*/  F2FP.BF16.PACK_AB R15, R36, R50 ;  /* 0x00000032240f723e */ /* 0x000fee00000010ff */
        /* <DEDUP_REMOVED lines=19> */
[C---:B------:R-:W-:Y:S08]  /*114b0*/  HMMA.16816.F32.BF16 R52, R12.reuse, R4, R52 ;  /* 0x000000040c34723c */ /* 0x040ff00000041834 */
        /* <DEDUP_REMOVED lines=23> */
.L_x_2886:
        /* <DEDUP_REMOVED lines=157> */
.L_x_2876:
        /* <DEDUP_REMOVED lines=184> */
.L_x_2889:
        /* <DEDUP_REMOVED lines=150> */
.L_x_2891:
[----:B--234-:R-:W-:Y:S05]  /*134e0*/  BSYNC B0 ;  /* 0x0000000000007941 */ /* 0x01cfea0003800000 */
.L_x_2890:
        /* <DEDUP_REMOVED lines=30> */
.L_x_2893:
[----:B------:R-:W-:Y:S05]  /*136d0*/  BSYNC B0 ;  /* 0x0000000000007941 */ /* 0x000fea0003800000 */
.L_x_2892:
        /* <DEDUP_REMOVED lines=30> */
.L_x_2895:
[----:B------:R-:W-:Y:S05]  /*138c0*/  BSYNC B0 ;  /* 0x0000000000007941 */ /* 0x000fea0003800000 */
.L_x_2894:
        /* <DEDUP_REMOVED lines=31> */
.L_x_2888:
        /* <DEDUP_REMOVED lines=19> */
.L_x_2896:
        /* <DEDUP_REMOVED lines=42> */
.L_x_2898:
[----:B------:R-:W-:Y:S05]  /*13e90*/  BSYNC B0 ;  /* 0x0000000000007941 */ /* 0x000fea0003800000 */
.L_x_2897:
        /* <DEDUP_REMOVED lines=73> */
.L_x_2900:
[----:B------:R-:W-:Y:S05]  /*14330*/  BSYNC B0 ;  /* 0x0000000000007941 */ /* 0x000fea0003800000 */
.L_x_2899:
        /* <DEDUP_REMOVED lines=27> */
.L_x_2902:
[----:B------:R-:W-:Y:S05]  /*144f0*/  BSYNC B0 ;  /* 0x0000000000007941 */ /* 0x000fea0003800000 */
.L_x_2901:
        /* <DEDUP_REMOVED lines=27> */
.L_x_2904:
[----:B------:R-:W-:Y:S05]  /*146b0*/  BSYNC B0 ;  /* 0x0000000000007941 */ /* 0x000fea0003800000 */
.L_x_2903:
        /* <DEDUP_REMOVED lines=28> */
.L_x_2905:
        /* <DEDUP_REMOVED lines=16> */
.L_x_3104:


//--------------------- .text._ZN7cutlass13device_kernelIN5flash19enable_sm80_to_sm89INS1_16FlashAttnFwdSm80INS1_25CollectiveMainloopFwdSm80ILi8ELi1ELb0EN4cute5tupleIJNS5_1CILi128EEENS7_ILi48EEENS7_ILi256EEEEEELi256ENS_10bfloat16_tEfNS_4arch4Sm80ELb1ELb0ELb0ELb1ELb0ELb1ELb1ELb0EEENS1_21CollectiveEpilogueFwdINS6_IJS8_SA_S9_EEENS6_IJNS7_ILi1EEESI_SI_EEESC_SE_Li256ELb1ELb1ELb0ELb0EEENS1_19SingleTileSchedulerILb1ELb0ELb1ELi128EEEEEEEEEvNT_6ParamsE --------------------------
	.section	.text._ZN7cutlass13device_kernelIN5flash19enable_sm80_to_sm89INS1_16FlashAttnFwdSm80INS1_25CollectiveMainloopFwdSm80ILi8ELi1ELb0EN4cute5tupleIJNS5_1CILi128EEENS7_ILi48EEENS7_ILi256EEEEEELi256ENS_10bfloat16_tEfNS_4arch4Sm80ELb1ELb0ELb0ELb1ELb0ELb1ELb1ELb0EEENS1_21CollectiveEpilogueFwdINS6_IJS8_SA_S9_EEENS6_IJNS7_ILi1EEESI_SI_EEESC_SE_Li256ELb1ELb1ELb0ELb0EEENS1_19SingleTileSchedulerILb1ELb0ELb1ELi128EEEEEEEEEvNT_6ParamsE,"ax",@progbits
	.sectioninfo	@"SHI_REGISTERS=253"
	.align	128
.text._ZN7cutlass13device_kernelIN5flash19enable_sm80_to_sm89INS1_16FlashAttnFwdSm80INS1_25CollectiveMainloopFwdSm80ILi8ELi1ELb0EN4cute5tupleIJNS5_1CILi128EEENS7_ILi48EEENS7_ILi256EEEEEELi256ENS_10bfloat16_tEfNS_4arch4Sm80ELb1ELb0ELb0ELb1ELb0ELb1ELb1ELb0EEENS1_21CollectiveEpilogueFwdINS6_IJS8_SA_S9_EEENS6_IJNS7_ILi1EEESI_SI_EEESC_SE_Li256ELb1ELb1ELb0ELb0EEENS1_19SingleTileSchedulerILb1ELb0ELb1ELi128EEEEEEEEEvNT_6ParamsE:
        .type           _ZN7cutlass13device_kernelIN5flash19enable_sm80_to_sm89INS1_16FlashAttnFwdSm80INS1_25CollectiveMainloopFwdSm80ILi8ELi1ELb0EN4cute5tupleIJNS5_1CILi128EEENS7_ILi48EEENS7_ILi256EEEEEELi256ENS_10bfloat16_tEfNS_4arch4Sm80ELb1ELb0ELb0ELb1ELb0ELb1ELb1ELb0EEENS1_21CollectiveEpilogueFwdINS6_IJS8_SA_S9_EEENS6_IJNS7_ILi1EEESI_SI_EEESC_SE_Li256ELb1ELb1ELb0ELb0EEENS1_19SingleTileSchedulerILb1ELb0ELb1ELi128EEEEEEEEEvNT_6ParamsE,@function
        .size           _ZN7cutlass13device_kernelIN5flash19enable_sm80_to_sm89INS1_16FlashAttnFwdSm80INS1_25CollectiveMainloopFwdSm80ILi8ELi1ELb0EN4cute5tupleIJNS5_1CILi128EEENS7_ILi48EEENS7_ILi256EEEEEELi256ENS_10bfloat16_tEfNS_4arch4Sm80ELb1ELb0ELb0ELb1ELb0ELb1ELb1ELb0EEENS1_21CollectiveEpilogueFwdINS6_IJS8_SA_S9_EEENS6_IJNS7_ILi1EEESI_SI_EEESC_SE_Li256ELb1ELb1ELb0ELb0EEENS1_19SingleTileSchedulerILb1ELb0ELb1ELi128EEEEEEEEEvNT_6ParamsE,(.L_x_3105 - _ZN7cutlass13device_kernelIN5flash19enable_sm80_to_sm89INS1_16FlashAttnFwdSm80INS1_25CollectiveMainloopFwdSm80ILi8ELi1ELb0EN4cute5tupleIJNS5_1CILi128EEENS7_ILi48EEENS7_ILi256EEEEEELi256ENS_10bfloat16_tEfNS_4arch4Sm80ELb1ELb0ELb0ELb1ELb0ELb1ELb1ELb0EEENS1_21CollectiveEpilogueFwdINS6_IJS8_SA_S9_EEENS6_IJNS7_ILi1EEESI_SI_EEESC_SE_Li256ELb1ELb1ELb0ELb0EEENS1_19SingleTileSchedulerILb1ELb0ELb1ELi128EEEEEEEEEvNT_6ParamsE)
        .other          _ZN7cutlass13device_kernelIN5flash19enable_sm80_to_sm89INS1_16FlashAttnFwdSm80INS1_25CollectiveMainloopFwdSm80ILi8ELi1ELb0EN4cute5tupleIJNS5_1CILi128EEENS7_ILi48EEENS7_ILi256EEEEEELi256ENS_10bfloat16_tEfNS_4arch4Sm80ELb1ELb0ELb0ELb1ELb0ELb1ELb1ELb0EEENS1_21CollectiveEpilogueFwdINS6_IJS8_SA_S9_EEENS6_IJNS7_ILi1EEESI_SI_EEESC_SE_Li256ELb1ELb1ELb0ELb0EEENS1_19SingleTileSchedulerILb1ELb0ELb1ELi128EEEEEEEEEvNT_6ParamsE,@"STO_CUDA_ENTRY STV_DEFAULT"
_ZN7cutlass13device_kernelIN5flash19enable_sm80_to_sm89INS1_16FlashAttnFwdSm80INS1_25CollectiveMainloopFwdSm80ILi8ELi1ELb0EN4cute5tupleIJNS5_1CILi128EEENS7_ILi48EEENS7_ILi256EEEEEELi256ENS_10bfloat16_tEfNS_4arch4Sm80ELb1ELb0ELb0ELb1ELb0ELb1ELb1ELb0EEENS1_21CollectiveEpilogueFwdINS6_IJS8_SA_S9_EEENS6_IJNS7_ILi1EEESI_SI_EEESC_SE_Li256ELb1ELb1ELb0ELb0EEENS1_19SingleTileSchedulerILb1ELb0ELb1ELi128EEEEEEEEEvNT_6ParamsE:
        /* <DEDUP_REMOVED lines=18> */
.L_x_2907:
        /* <DEDUP_REMOVED lines=10> */
.L_x_2909:
[----:B------:R-:W-:Y:S02]  /*01c0*/  ULDC UR5, c[0x0][0x54c] ;  /* 0x0001530000057ab9 */ /* 0x000fe40000000800 */
.L_x_2908:
[----:B------:R-:W-:Y:S02]  /*01d0*/  ULDC UR4, c[0x0][0x548] ;  /* 0x0001520000047ab9 */ /* 0x000fe40000000800 */
[----:B------:R-:W-:-:S02]  /*01e0*/  USHF.L.U32 UR18, UR17, 0x7, URZ ;  /* 0x0000000711127899 */ /* 0x000fc4000800063f */
[----:B------:R-:W-:-:S04]  /*01f0*/  UIMAD UR4, UR5, UR4, URZ ;  /* 0x00000004050472a4 */ /* 0x000fc8000f8e023f */
[----:B------:R-:W-:-:S04]  /*0200*/  UISETP.GE.AND UP0, UPT, UR18, UR4, UPT ;  /* 0x000000041200728c */ /* 0x000fc8000bf06270 */
[----:B------:R-:W-:Y:S01]  /*0210*/  USEL UR24, UR24, 0xffffffff, !UP0 ;  /* 0xffffffff18187887 */ /* 0x000fe2000c000000 */
[----:B------:R-:W-:Y:S05]  /*0220*/  BRA `(.L_x_2910) ;  /* 0x0000016000007947 */ /* 0x000fea0003800000 */
.L_x_2906:
[----:B--2---:R-:W-:-:S04]  /*0230*/  ISETP.NE.U32.AND P0, PT, RZ, c[0x0][0x568], PT ;  /* 0x00015a00ff007a0c */ /* 0x004fc80003f05070 */
[----:B------:R-:W-:-:S13]  /*0240*/  ISETP.NE.AND.EX P0, PT, RZ, c[0x0][0x56c], PT, P0 ;  /* 0x00015b00ff007a0c */ /* 0x000fda0003f05300 */
[----:B------:R-:W-:Y:S05]  /*0250*/  @!P0 BRA `(.L_x_2911) ;  /* 0x0000003000008947 */ /* 0x000fea0003800000 */
[----:B------:R-:W2:Y:S02]  /*0260*/  LDG.E R2, [R2.64] ;  /* 0x0000001a02027981 */ /* 0x000ea4000c1e1900 */
[----:B--2---:R1:W2:Y:S02]  /*0270*/  R2UR UR5, R2 ;  /* 0x00000000020573c2 */ /* 0x0042a400000e0000 */
[----:B-12---:R-:W-:Y:S05]  /*0280*/  BRA `(.L_x_2912) ;  /* 0x000000b000007947 */ /* 0x006fea0003800000 */
.L_x_2911:
        /* <DEDUP_REMOVED lines=10> */
.L_x_2913:
[----:B------:R-:W-:Y:S02]  /*0330*/  ULDC UR5, c[0x0][0x54c] ;  /* 0x0001530000057ab9 */ /* 0x000fe40000000800 */
.L_x_2912:
[----:B------:R-:W-:Y:S02]  /*0340*/  ULDC UR4, c[0x0][0x548] ;  /* 0x0001520000047ab9 */ /* 0x000fe40000000800 */
[----:B------:R-:W-:-:S02]  /*0350*/  USHF.L.U32 UR18, UR17, 0x7, URZ ;  /* 0x0000000711127899 */ /* 0x000fc4000800063f */
[----:B------:R-:W-:-:S04]  /*0360*/  UIMAD UR4, UR5, UR4, URZ ;  /* 0x00000004050472a4 */ /* 0x000fc8000f8e023f */
[----:B------:R-:W-:-:S04]  /*0370*/  UISETP.GE.AND UP0, UPT, UR18, UR4, UPT ;  /* 0x000000041200728c */ /* 0x000fc8000bf06270 */
[----:B------:R-:W-:-:S06]  /*0380*/  USEL UR24, UR24, 0xffffffff, !UP0 ;  /* 0xffffffff18187887 */ /* 0x000fcc000c000000 */
.L_x_2910:
        /* <DEDUP_REMOVED lines=51> */
.L_x_2914:
        /* <DEDUP_REMOVED lines=8> */
.L_x_2915:
[----:B------:R-:W-:Y:S05]  /*0740*/  @!P3 BRA `(.L_x_2916) ;  /* 0x000000500000b947 */ /* 0x000fea0003800000 */
[----:B-1----:R-:W2:Y:S04]  /*0750*/  LDG.E R2, [R8.64] ;  /* 0x0000001a08027981 */ /* 0x002ea8000c1e1900 */
[----:B----4-:R-:W4:Y:S01]  /*0760*/  LDG.E R3, [R8.64+0x4] ;  /* 0x0000041a08037981 */ /* 0x010f22000c1e1900 */
[----:B--2---:R-:W1:Y:S08]  /*0770*/  R2UR UR35, R2 ;  /* 0x00000000022373c2 */ /* 0x004e7000000e0000 */
[----:B----4-:R-:W1:Y:S02]  /*0780*/  R2UR UR5, R3 ;  /* 0x00000000030573c2 */ /* 0x010e6400000e0000 */
[----:B-1----:R-:W-:-:S06]  /*0790*/  UIADD3 UR35, -UR35, UR5, URZ ;  /* 0x0000000523237290 */ /* 0x002fcc000fffe13f */
.L_x_2916:
        /* <DEDUP_REMOVED lines=358> */
.L_x_2957:
        /* <DEDUP_REMOVED lines=77> */
.L_x_2922:
[----:B------:R-:W-:Y:S05]  /*22d0*/  BSYNC B0 ;  /* 0x0000000000007941 */ /* 0x000fea0003800000 */
.L_x_2921:
        /* <DEDUP_REMOVED lines=78> */
.L_x_2924:
[----:B------:R-:W-:Y:S05]  /*27c0*/  BSYNC B0 ;  /* 0x0000000000007941 */ /* 0x000fea0003800000 */
.L_x_2923:
        /* <DEDUP_REMOVED lines=90> */
.L_x_2928:
[----:B------:R-:W-:Y:S05]  /*2d70*/  BSYNC B0 ;  /* 0x0000000000007941 */ /* 0x000fea0003800000 */
.L_x_2927:
        /* <DEDUP_REMOVED lines=56> */
.L_x_2930:
[----:B------:R-:W-:Y:S05]  /*3100*/  BSYNC B0 ;  /* 0x0000000000007941 */ /* 0x000fea0003800000 */
.L_x_2929:
        /* <DEDUP_REMOVED lines=56> */
.L_x_2932:
[----:B------:R-:W-:Y:S05]  /*3490*/  BSYNC B0 ;  /* 0x0000000000007941 */ /* 0x000fea0003800000 */
.L_x_2931:
        /* <DEDUP_REMOVED lines=55> */
.L_x_2926:
[----:B------:R-:W-:Y:S05]  /*3810*/  BSYNC B1 ;  /* 0x0000000000017941 */ /* 0x000fea0003800000 */
.L_x_2925:
        /* <DEDUP_REMOVED lines=57> */
.L_x_2935:
[----:B------:R-:W-:Y:S05]  /*3bb0*/  BSYNC B0 ;  /* 0x0000000000007941 */ /* 0x000fea0003800000 */
.L_x_2934:
        /* <DEDUP_REMOVED lines=56> */
.L_x_2937:
[----:B------:R-:W-:Y:S05]  /*3f40*/  BSYNC B0 ;  /* 0x0000000000007941 */ /* 0x000fea0003800000 */
.L_x_2936:
        /* <DEDUP_REMOVED lines=56> */
.L_x_2939:
[----:B------:R-:W-:Y:S05]  /*42d0*/  BSYNC B0 ;  /* 0x0000000000007941 */ /* 0x000fea0003800000 */
.L_x_2938:
        /* <DEDUP_REMOVED lines=56> */
.L_x_2920:
        /* <DEDUP_REMOVED lines=36> */
.L_x_2941:
[----:B------:R-:W-:Y:S05]  /*48a0*/  BSYNC B0 ;  /* 0x0000000000007941 */ /* 0x000fea0003800000 */
.L_x_2940:
        /* <DEDUP_REMOVED lines=70> */
.L_x_2943:
[----:B------:R-:W-:Y:S05]  /*4d10*/  BSYNC B0 ;  /* 0x0000000000007941 */ /* 0x000fea0003800000 */
.L_x_2942:
        /* <DEDUP_REMOVED lines=151> */
.L_x_2947:
[----:B------:R-:W-:Y:S05]  /*5690*/  BSYNC B0 ;  /* 0x0000000000007941 */ /* 0x000fea0003800000 */
.L_x_2946:
        /* <DEDUP_REMOVED lines=114> */
.L_x_2945:
[----:B------:R-:W-:Y:S05]  /*5dc0*/  BSYNC B1 ;  /* 0x0000000000017941 */ /* 0x000fea0003800000 */
.L_x_2944:
        /* <DEDUP_REMOVED lines=118> */
.L_x_2949:
[----:B------:R-:W-:Y:S05]  /*6530*/  BSYNC B0 ;  /* 0x0000000000007941 */ /* 0x000fea0003800000 */
.L_x_2948:
        /* <DEDUP_REMOVED lines=117> */
.L_x_2919:
        /* <DEDUP_REMOVED lines=23> */
.L_x_2951:
[----:B------:R-:W-:Y:S05]  /*6e00*/  BSYNC B0 ;  /* 0x0000000000007941 */ /* 0x000fea0003800000 */
.L_x_2950:
        /* <DEDUP_REMOVED lines=19> */
.L_x_2933:
[----:B------:R-:W-:Y:S05]  /*6f40*/  BSYNC B2 ;  /* 0x0000000000027941 */ /* 0x000fea0003800000 */
.L_x_2918:
        /* <DEDUP_REMOVED lines=71> */
.L_x_2953:
[----:B-1----:R-:W-:Y:S05]  /*73c0*/  BSYNC B0 ;  /* 0x0000000000007941 */ /* 0x002fea0003800000 */
.L_x_2952:
        /* <DEDUP_REMOVED lines=30> */
.L_x_2955:
[----:B------:R-:W-:Y:S05]  /*75b0*/  BSYNC B0 ;  /* 0x0000000000007941 */ /* 0x000fea0003800000 */
.L_x_2954:
        /* <DEDUP_REMOVED lines=31> */
.L_x_2956:
[----:B------:R-:W0:Y:S01]  /*77b0*/  LDGDEPBAR ;  /* 0x00000000000079af */ /* 0x000e220000000000 */
[----:B------:R-:W-:Y:S01]  /*77c0*/  UIADD3 UR6, UR6, -0x1, URZ ;  /* 0xffffffff06067890 */ /* 0x000fe2000fffe03f */
[----:B------:R-:W-:Y:S11]  /*77d0*/  PLOP3.LUT P0, PT, PT, PT, UP0, 0x80, 0x0 ;  /* 0x000000000000781c */ /* 0x000ff60003f0f008 */
[----:B------:R-:W-:Y:S02]  /*77e0*/  @!UPT UIADD3 URZ, URZ, URZ, URZ ;  /* 0x0000003f3f3ff290 */ /* 0x000fe4000fffe03f */
[----:B------:R-:W-:-:S05]  /*77f0*/  @P0 BRA `(.L_x_2957) ;  /* 0xffffa60000000947 */ /* 0x000fca000383ffff */
[----:B------:R-:W-:Y:S06]  /*7800*/  BAR.SYNC.DEFER_BLOCKING 0x0 ;  /* 0x0000000000007b1d */ /* 0x000fec0000010000 */
.L_x_2917:
[----:B-1----:R-:W-:Y:S01]  /*7810*/  UIADD3 UR6, UR18, 0x7f, URZ ;  /* 0x0000007f12067890 */ /* 0x002fe2000fffe03f */
[----:B------:R-:W-:Y:S01]  /*7820*/  PLOP3.LUT P2, PT, PT, PT, PT, 0x80, 0x0 ;  /* 0x000000000000781c */ /* 0x000fe20003f4f070 */
[----:B------:R-:W-:Y:S01]  /*7830*/  ULDC.64 UR4, c[0x0][0x2c8] ;  /* 0x0000b20000047ab9 */ /* 0x000fe20000000a00 */
[----:B------:R-:W-:Y:S01]  /*7840*/  CS2R R130, SRZ ;  /* 0x0000000000827805 */ /* 0x000fe2000001ff00 */
[----:B------:R-:W-:Y:S01]  /*7850*/  UIMAD.WIDE.U32 UR8, UR6, UR4, URZ ;  /* 0x00000004060872a5 */ /* 0x000fe2000f8e003f */
[----:B------:R-:W-:Y:S01]  /*7860*/  CS2R R128, SRZ ;  /* 0x0000000000807805 */ /* 0x000fe2000001ff00 */
        /* <DEDUP_REMOVED lines=15> */
[----:B-----5:R-:W-:Y:S01]  /*7960*/  CS2R R106, SRZ ;  /* 0x00000000006a7805 */ /* 0x020fe2000001ff00 */
[----:B------:R-:W-:Y:S01]  /*7970*/  CS2R R104, SRZ ;  /* 0x0000000000687805 */ /* 0x000fe2000001ff00 */
[----:B------:R-:W-:Y:S01]  /*7980*/  CS2R R102, SRZ ;  /* 0x0000000000667805 */ /* 0x000fe2000001ff00 */
[----:B------:R-:W-:Y:S01]  /*7990*/  ULEA.HI.SX32 UR4, UR5, UR4, 0x1d ;  /* 0x0000000405047291 */ /* 0x000fe2000f8fea3f */
[----:B------:R-:W-:Y:S01]  /*79a0*/  CS2R R100, SRZ ;  /* 0x0000000000647805 */ /* 0x000fe2000001ff00 */
[----:B------:R-:W-:Y:S01]  /*79b0*/  IMAD.MOV.U32 R99, RZ, RZ, RZ ;  /* 0x000000ffff637224 */ /* 0x000fe200078e00ff */
[----:B------:R-:W-:Y:S01]  /*79c0*/  CS2R R6, SRZ ;  /* 0x0000000000067805 */ /* 0x000fe2000001ff00 */
[----:B------:R-:W-:Y:S01]  /*79d0*/  UISETP.LT.AND UP0, UPT, UR13, UR4, UPT ;  /* 0x000000040d00728c */ /* 0x000fe2000bf01270 */
[----:B------:R-:W-:Y:S01]  /*79e0*/  IMAD.MOV.U32 R4, RZ, RZ, RZ ;  /* 0x000000ffff047224 */ /* 0x000fe200078e00ff */
[----:B------:R-:W-:Y:S01]  /*79f0*/  MOV R96, RZ ;  /* 0x000000ff00607202 */ /* 0x000fe20000000f00 */
[----:B------:R-:W-:Y:S01]  /*7a00*/  CS2R R94, SRZ ;  /* 0x00000000005e7805 */ /* 0x000fe2000001ff00 */
        /* <DEDUP_REMOVED lines=78> */
[C---:B------:R-:W-:Y:S01]  /*7ef0*/  IADD3 R12, R188.reuse, UR18, RZ ;  /* 0x00000012bc0c7c10 */ /* 0x040fe2000fffe0ff */
[----:B------:R-:W-:Y:S01]  /*7f00*/  UIMAD.WIDE.U32 UR10, UR16, UR4, UR8 ;  /* 0x00000004100a72a5 */ /* 0x000fe2000f8e0008 */
[----:B------:R-:W-:Y:S01]  /*7f10*/  IADD3 R23, P3, R188, UR19, RZ ;  /* 0x00000013bc177c10 */ /* 0x000fe2000ff7e0ff */
[----:B------:R-:W-:Y:S01]  /*7f20*/  UIMAD UR6, UR15, UR4, URZ ;  /* 0x000000040f0672a4 */ /* 0x000fe2000f8e023f */
[----:B------:R-:W-:Y:S01]  /*7f30*/  IADD3 R2, R2, UR18, RZ ;  /* 0x0000001202027c10 */ /* 0x000fe2000fffe0ff */
[----:B------:R-:W-:Y:S01]  /*7f40*/  UISETP.NE.AND.EX UP0, UPT, URZ, UR7, UPT, UP0 ;  /* 0x000000073f00728c */ /* 0x000fe2000bf05300 */
[C---:B------:R-:W-:Y:S01]  /*7f50*/  IMAD.SHL.U32 R142, R33.reuse, 0x8, RZ ;  /* 0x00000008218e7824 */ /* 0x040fe200078e00ff */
[----:B------:R-:W-:Y:S01]  /*7f60*/  USHF.R.S32.HI UR9, URZ, 0x1f, UR24 ;  /* 0x0000001f3f097899 */ /* 0x000fe20008011418 */
[----:B------:R-:W-:Y:S01]  /*7f70*/  IMAD.SHL.U32 R76, R33, 0x8, RZ ;  /* 0x00000008214c7824 */ /* 0x000fe200078e00ff */
[----:B------:R-:W-:Y:S01]  /*7f80*/  UIMAD UR6, UR16, UR5, UR6 ;  /* 0x00000005100672a4 */ /* 0x000fe2000f8e0206 */
[----:B------:R-:W-:Y:S01]  /*7f90*/  @P2 IMAD.HI.U32 R0, R2, c[0x0][0x2c8], RZ ;  /* 0x0000b20002002a27 */ /* 0x000fe200078e00ff */
[----:B------:R-:W-:Y:S01]  /*7fa0*/  USEL UR7, UR9, URZ, !UP0 ;  /* 0x0000003f09077287 */ /* 0x000fe2000c000000 */
[----:B------:R-:W-:Y:S01]  /*7fb0*/  SHF.R.S32.HI R143, RZ, 0x1f, R142 ;  /* 0x0000001fff8f7819 */ /* 0x000fe2000001148e */
[----:B------:R-:W-:Y:S01]  /*7fc0*/  ULDC.64 UR4, c[0x0][0x1c0] ;  /* 0x0000700000047ab9 */ /* 0x000fe20000000a00 */
[----:B------:R-:W-:Y:S01]  /*7fd0*/  IMAD.MOV.U32 R8, RZ, RZ, R2 ;  /* 0x000000ffff087224 */ /* 0x000fe200078e0002 */
[----:B------:R-:W-:Y:S01]  /*7fe0*/  USEL UR8, UR24, URZ, !UP0 ;  /* 0x0000003f18087287 */ /* 0x000fe2000c000000 */
[----:B------:R-:W-:Y:S01]  /*7ff0*/  @P1 SHF.R.U32.HI R8, RZ, c[0x0][0x2cc], R0 ;  /* 0x0000b300ff081a19 */ /* 0x000fe20000011600 */
[----:B------:R-:W-:Y:S01]  /*8000*/  UIMAD UR7, UR7, UR4, URZ ;  /* 0x00000004070772a4 */ /* 0x000fe2000f8e023f */
[CC--:B------:R-:W-:Y:S01]  /*8010*/  LEA.HI R0, R4.reuse, R97.reuse, RZ, 0x4 ;  /* 0x0000006104007211 */ /* 0x0c0fe200078f20ff */
[----:B------:R-:W-:Y:S01]  /*8020*/  UIADD3 UR11, UR11, UR6, URZ ;  /* 0x000000060b0b7290 */ /* 0x000fe2000fffe03f */
[--C-:B------:R-:W-:Y:S01]  /*8030*/  SHF.R.S32.HI R3, RZ, 0x1f, R8.reuse ;  /* 0x0000001fff037819 */ /* 0x100fe20000011408 */
[----:B------:R-:W-:Y:S01]  /*8040*/  UIMAD UR5, UR8, UR5, UR7 ;  /* 0x00000005080572a4 */ /* 0x000fe2000f8e0207 */
[----:B------:R-:W-:Y:S01]  /*8050*/  IMAD.MOV R5, RZ, RZ, -R8 ;  /* 0x000000ffff057224 */ /* 0x000fe200078e0a08 */
[----:B------:R-:W-:Y:S01]  /*8060*/  UIMAD.WIDE.U32 UR10, UR8, UR4, UR10 ;  /* 0x00000004080a72a5 */ /* 0x000fe2000f8e000a */
[----:B------:R-:W-:Y:S01]  /*8070*/  IMAD.WIDE.U32 R28, R23, c[0x0][0x1e0], R142 ;  /* 0x00007800171c7a25 */ /* 0x000fe200078e008e */
[----:B------:R-:W-:Y:S01]  /*8080*/  ULDC UR6, c[0x0][0x2c4] ;  /* 0x0000b10000067ab9 */ /* 0x000fe20000000800 */
[----:B------:R-:W-:Y:S01]  /*8090*/  LEA.HI R145, R4, R97, RZ, 0x6 ;  /* 0x0000006104917211 */ /* 0x000fe200078f30ff */
[----:B------:R-:W-:Y:S01]  /*80a0*/  UIADD3 UR5, UR11, UR5, URZ ;  /* 0x000000050b057290 */ /* 0x000fe2000fffe03f */
[----:B------:R-:W-:Y:S01]  /*80b0*/  IMAD R6, R5, c[0x0][0x2c4], R2 ;  /* 0x0000b10005067a24 */ /* 0x000fe200078e0202 */
[----:B------:R-:W-:Y:S01]  /*80c0*/  UIMAD UR6, UR22, UR6, URZ ;  /* 0x00000006160672a4 */ /* 0x000fe2000f8e023f */
[----:B------:R-:W-:Y:S01]  /*80d0*/  IMAD.U32 R11, RZ, RZ, UR11 ;  /* 0x0000000bff0b7e24 */ /* 0x000fe2000f8e00ff */
[----:B------:R-:W-:Y:S01]  /*80e0*/  IADD3 R2, R12, 0x20, RZ ;  /* 0x000000200c027810 */ /* 0x000fe20007ffe0ff */
[----:B------:R-:W-:Y:S01]  /*80f0*/  IMAD R3, R3, c[0x0][0x1b0], RZ ;  /* 0x00006c0003037a24 */ /* 0x000fe200078e02ff */
[----:B------:R-:W-:Y:S01]  /*8100*/  SHF.R.S32.HI R15, RZ, 0x1f, R6 ;  /* 0x0000001fff0f7819 */ /* 0x000fe20000011406 */
[----:B------:R-:W-:Y:S01]  /*8110*/  IMAD.U32 R10, RZ, RZ, UR10 ;  /* 0x0000000aff0a7e24 */ /* 0x000fe2000f8e00ff */
[----:B------:R-:W-:Y:S01]  /*8120*/  ISETP.GE.AND P1, PT, R2, UR6, PT ;  /* 0x0000000602007c0c */ /* 0x000fe2000bf26270 */
[----:B------:R-:W-:Y:S01]  /*8130*/  IMAD.U32 R11, RZ, RZ, UR5 ;  /* 0x00000005ff0b7e24 */ /* 0x000fe2000f8e00ff */
[----:B------:R-:W-:Y:S01]  /*8140*/  SHF.R.S32.HI R5, RZ, 0x4, R0 ;  /* 0x00000004ff057819 */ /* 0x000fe20000011400 */
[C---:B------:R-:W-:Y:S01]  /*8150*/  IMAD R3, R8.reuse, c[0x0][0x1b4], R3 ;  /* 0x00006d0008037a24 */ /* 0x040fe200078e0203 */
[----:B------:R-:W-:Y:S01]  /*8160*/  USHF.R.S32.HI UR4, URZ, 0x1f, UR19 ;  /* 0x0000001f3f047899 */ /* 0x000fe20008011413 */
[----:B------:R-:W-:Y:S01]  /*8170*/  IMAD.WIDE.U32 R8, R8, c[0x0][0x1b0], R10 ;  /* 0x00006c0008087a25 */ /* 0x000fe200078e000a */
[----:B------:R-:W-:Y:S01]  /*8180*/  P2R R10, PR, RZ, 0x2 ;  /* 0x00000002ff0a7803 */ /* 0x000fe20000000000 */
[----:B------:R-:W-:Y:S01]  /*8190*/  @!UP1 UMOV UR8, UR24 ;  /* 0x0000001800089c82 */ /* 0x000fe20008000000 */
[C---:B------:R-:W-:Y:S01]  /*81a0*/  LEA.HI R35, R0.reuse, R5, RZ, 0x1 ;  /* 0x0000000500237211 */ /* 0x040fe200078f08ff */
[----:B------:R-:W-:Y:S01]  /*81b0*/  IMAD R15, R15, c[0x0][0x1a8], RZ ;  /* 0x00006a000f0f7a24 */ /* 0x000fe200078e02ff */
[----:B------:R-:W-:Y:S01]  /*81c0*/  LOP3.LUT R0, R0, 0xfffffff0, RZ, 0xc0, !PT ;  /* 0xfffffff000007812 */ /* 0x000fe200078ec0ff */
[----:B------:R-:W-:Y:S01]  /*81d0*/  IMAD.IADD R3, R9, 0x1, R3 ;  /* 0x0000000109037824 */ /* 0x000fe200078e0203 */
[----:B------:R-:W-:Y:S01]  /*81e0*/  LOP3.LUT R35, R35, 0xfffffffe, RZ, 0xc0, !PT ;  /* 0xfffffffe23237812 */ /* 0x000fe200078ec0ff */
[----:B------:R-:W-:Y:S01]  /*81f0*/  IMAD.MOV.U32 R2, RZ, RZ, R8 ;  /* 0x000000ffff027224 */ /* 0x000fe200078e0008 */
[----:B------:R-:W-:Y:S01]  /*8200*/  LEA.HI.X.SX32 R26, R188, UR4, 0x1, P3 ;  /* 0x00000004bc1a7c11 */ /* 0x000fe200098f0eff */
[----:B------:R-:W-:Y:S01]  /*8210*/  IMAD R15, R6, c[0x0][0x1ac], R15 ;  /* 0x00006b00060f7a24 */ /* 0x000fe200078e020f */
[----:B------:R-:W-:Y:S01]  /*8220*/  ISETP.GE.AND P2, PT, R12, UR6, PT ;  /* 0x000000060c007c0c */ /* 0x000fe2000bf46270 */
[----:B------:R-:W-:Y:S01]  /*8230*/  IMAD.WIDE.U32 R6, R6, c[0x0][0x1a8], R2 ;  /* 0x00006a0006067a25 */ /* 0x000fe200078e0002 */
[----:B------:R-:W-:Y:S01]  /*8240*/  IADD3 R2, R76, 0x80, RZ ;  /* 0x000000804c027810 */ /* 0x000fe20007ffe0ff */
[----:B------:R-:W-:Y:S01]  /*8250*/  ULDC.64 UR4, c[0x0][0x1e8] ;  /* 0x00007a0000047ab9 */ /* 0x000fe20000000a00 */
[----:B------:R-:W-:Y:S01]  /*8260*/  IADD3 R34, R142, 0x40, RZ ;  /* 0x000000408e227810 */ /* 0x000fe20007ffe0ff */
[----:B------:R-:W-:Y:S01]  /*8270*/  IMAD.IADD R15, R7, 0x1, R15 ;  /* 0x00000001070f7824 */ /* 0x000fe200078e020f */
[----:B------:R-:W-:Y:S01]  /*8280*/  LEA R16, P1, R6, c[0x0][0x160], 0x1 ;  /* 0x0000580006107a11 */ /* 0x000fe200078208ff */
[----:B------:R-:W-:Y:S01]  /*8290*/  IMAD.IADD R35, R5, 0x1, -R35 ;  /* 0x0000000105237824 */ /* 0x000fe200078e0a23 */
[----:B------:R-:W-:Y:S01]  /*82a0*/  ISETP.GE.AND P6, PT, R2, c[0x0][0x198], PT ;  /* 0x0000660002007a0c */ /* 0x000fe20003fc6270 */
[----:B------:R-:W-:Y:S01]  /*82b0*/  IMAD.IADD R5, R97, 0x1, -R0 ;  /* 0x0000000161057824 */ /* 0x000fe200078e0a00 */
[----:B------:R-:W-:Y:S01]  /*82c0*/  LEA.HI.X R15, R6, c[0x0][0x164], R15, 0x1, P1 ;  /* 0x00005900060f7a11 */ /* 0x000fe200008f0c0f */
[----:B------:R-:W1:Y:S01]  /*82d0*/  SHFL.IDX PT, R18, R16, RZ, 0x181f ;  /* 0x00181fff10127589 */ /* 0x000e6200000e0000 */
[C---:B------:R-:W-:Y:S01]  /*82e0*/  IMAD R20, R26.reuse, c[0x0][0x1e0], RZ ;  /* 0x000078001a147a24 */ /* 0x040fe200078e02ff */
[----:B------:R-:W-:Y:S01]  /*82f0*/  P2R R3, PR, RZ, 0x40 ;  /* 0x00000040ff037803 */ /* 0x000fe20000000000 */
[----:B------:R-:W-:Y:S01]  /*8300*/  IMAD R26, R26, c[0x0][0x208], RZ ;  /* 0x000082001a1a7a24 */ /* 0x000fe200078e02ff */
[----:B------:R-:W3:Y:S01]  /*8310*/  SHFL.IDX PT, R19, R15, RZ, 0x181f ;  /* 0x00181fff0f137589 */ /* 0x000ee200000e0000 */
[----:B------:R-:W-:Y:S01]  /*8320*/  SHF.R.S32.HI R8, RZ, 0x1f, R5 ;  /* 0x0000001fff087819 */ /* 0x000fe20000011405 */
[C---:B------:R-:W-:Y:S01]  /*8330*/  IMAD R20, R23.reuse, c[0x0][0x1e4], R20 ;  /* 0x0000790017147a24 */ /* 0x040fe200078e0214 */
[----:B------:R-:W-:Y:S01]  /*8340*/  IADD3 R3, R76, 0xc0, RZ ;  /* 0x000000c04c037810 */ /* 0x000fe20007ffe0ff */
[C---:B------:R-:W-:Y:S01]  /*8350*/  IMAD R26, R23.reuse, c[0x0][0x20c], R26 ;  /* 0x00008300171a7a24 */ /* 0x040fe200078e021a */
[----:B------:R-:W-:Y:S01]  /*8360*/  LEA.HI R8, R8, R5, RZ, 0x3 ;  /* 0x0000000508087211 */ /* 0x000fe200078f18ff */
[----:B------:R-:W-:Y:S01]  /*8370*/  IMAD.WIDE.U32 R22, R23, c[0x0][0x208], R142 ;  /* 0x0000820017167a25 */ /* 0x000fe200078e008e */
[----:B------:R-:W-:Y:S01]  /*8380*/  ISETP.GE.AND P5, PT, R3, c[0x0][0x198], PT ;  /* 0x0000660003007a0c */ /* 0x000fe20003fa6270 */
[----:B------:R-:W-:Y:S01]  /*8390*/  UIMAD UR4, UR15, UR4, URZ ;  /* 0x000000040f0472a4 */ /* 0x000fe2000f8e023f */
[----:B------:R-:W-:Y:S01]  /*83a0*/  LOP3.LUT R0, R8, 0xfffffff8, RZ, 0xc0, !PT ;  /* 0xfffffff808007812 */ /* 0x000fe200078ec0ff */
[----:B------:R-:W-:Y:S01]  /*83b0*/  IMAD.IADD R27, R23, 0x1, R26 ;  /* 0x00000001171b7824 */ /* 0x000fe200078e021a */
[----:B------:R-:W-:Y:S01]  /*83c0*/  @!P2 SHF.R.S32.HI R13, RZ, 0x1f, R34 ;  /* 0x0000001fff0da819 */ /* 0x000fe20000011422 */
[----:B------:R-:W-:Y:S01]  /*83d0*/  IMAD.MOV.U32 R26, RZ, RZ, R22 ;  /* 0x000000ffff1a7224 */ /* 0x000fe200078e0016 */
[----:B------:R-:W-:Y:S01]  /*83e0*/  @!P2 SHF.R.S32.HI R11, RZ, 0x1f, R2 ;  /* 0x0000001fff0ba819 */ /* 0x000fe20000011402 */
[----:B------:R-:W-:Y:S01]  /*83f0*/  IMAD.IADD R0, R5, 0x1, -R0 ;  /* 0x0000000105007824 */ /* 0x000fe200078e0a00 */
[----:B------:R-:W-:Y:S01]  /*8400*/  P2R R5, PR, RZ, 0x20 ;  /* 0x00000020ff057803 */ /* 0x000fe20000000000 */
[----:B------:R-:W-:Y:S01]  /*8410*/  IMAD.SHL.U32 R147, R188, 0x40, RZ ;  /* 0x00000040bc937824 */ /* 0x000fe200078e00ff */
[----:B------:R-:W-:Y:S01]  /*8420*/  ISETP.GE.AND P3, PT, R76, c[0x0][0x198], PT ;  /* 0x000066004c007a0c */ /* 0x000fe20003f66270 */
[----:B------:R-:W-:Y:S01]  /*8430*/  IMAD.SHL.U32 R145, R145, 0x8, RZ ;  /* 0x0000000891917824 */ /* 0x000fe200078e00ff */
[----:B------:R-:W-:Y:S01]  /*8440*/  LOP3.LUT P4, RZ, R0, 0x4, RZ, 0xc0, !PT ;  /* 0x0000000400ff7812 */ /* 0x000fe2000788c0ff */
[----:B------:R-:W-:Y:S01]  /*8450*/  IMAD.MOV.U32 R7, RZ, RZ, 0x10 ;  /* 0x00000010ff077424 */ /* 0x000fe200078e00ff */
[C---:B-1----:R-:W-:Y:S01]  /*8460*/  @!P2 LEA R22, P1, R76.reuse, R18, 0x1 ;  /* 0x000000124c16a211 */ /* 0x042fe200078208ff */
[----:B------:R-:W-:Y:S01]  /*8470*/  IMAD.SHL.U32 R5, R35, 0x8, RZ ;  /* 0x0000000823057824 */ /* 0x000fe200078e00ff */
[----:B------:R-:W-:Y:S01]  /*8480*/  LOP3.LUT R147, R147, 0x1c0, RZ, 0xc0, !PT ;  /* 0x000001c093937812 */ /* 0x000fe200078ec0ff */
[----:B------:R-:W-:Y:S01]  /*8490*/  IMAD.IADD R21, R29, 0x1, R20 ;  /* 0x000000011d157824 */ /* 0x000fe200078e0214 */
[----:B---3--:R-:W-:Y:S01]  /*84a0*/  @!P2 LEA.HI.X R23, R76, R19, R143, 0x1, P1 ;  /* 0x000000134c17a211 */ /* 0x008fe200008f0c8f */
[----:B------:R-:W-:Y:S01]  /*84b0*/  IMAD.MOV.U32 R20, RZ, RZ, R28 ;  /* 0x000000ffff147224 */ /* 0x000fe200078e001c */
[C---:B------:R-:W-:Y:S01]  /*84c0*/  LOP3.LUT P1, RZ, R0.reuse, 0x2, RZ, 0xc0, !PT ;  /* 0x0000000200ff7812 */ /* 0x040fe2000782c0ff */
[----:B------:R-:W-:Y:S01]  /*84d0*/  IMAD.SHL.U32 R0, R0, 0x40, RZ ;  /* 0x0000004000007824 */ /* 0x000fe200078e00ff */
[----:B------:R-:W-:Y:S01]  /*84e0*/  LOP3.LUT R145, R145, 0xfffffe00, RZ, 0xc0, !PT ;  /* 0xfffffe0091917812 */ /* 0x000fe200078ec0ff */
[----:B------:R-:W-:Y:S01]  /*84f0*/  UIMAD UR4, UR16, UR5, UR4 ;  /* 0x00000005100472a4 */ /* 0x000fe2000f8e0204 */
[----:B------:R-:W-:Y:S01]  /*8500*/  LOP3.LUT R32, R147, 0x38, R142, 0xf8, !PT ;  /* 0x0000003893207812 */ /* 0x000fe200078ef88e */
[----:B------:R-:W-:Y:S01]  /*8510*/  IMAD.WIDE.U32 R220, R220, c[0x0][0x1e8], R20 ;  /* 0x00007a00dcdc7a25 */ /* 0x000fe200078e0014 */
[----:B------:R-:W-:Y:S01]  /*8520*/  LOP3.LUT R0, R0, 0x1c0, RZ, 0xc0, !PT ;  /* 0x000001c000007812 */ /* 0x000fe200078ec0ff */
[----:B------:R-:W-:Y:S01]  /*8530*/  BSSY B0, `(.L_x_2959) ;  /* 0x0000057000007945 */ /* 0x000fe20003800000 */
[----:B------:R-:W-:Y:S01]  /*8540*/  SHF.R.U32.HI R144, RZ, 0x3, R147 ;  /* 0x00000003ff907819 */ /* 0x000fe20000011693 */
[----:B------:R-:W-:Y:S01]  /*8550*/  IMAD.U32 R20, RZ, RZ, UR16 ;  /* 0x00000010ff147e24 */ /* 0x000fe2000f8e00ff */
[----:B------:R-:W-:-:S02]  /*8560*/  @!P2 LEA.HI R13, R13, R34, RZ, 0x3 ;  /* 0x000000220d0da211 */ /* 0x000fc400078f18ff */
[----:B------:R-:W-:Y:S01]  /*8570*/  SEL R7, R7, 0xfffffff0, !P1 ;  /* 0xfffffff007077807 */ /* 0x000fe20004800000 */
[----:B------:R-:W-:Y:S01]  /*8580*/  IMAD.WIDE.U32 R20, R20, c[0x0][0x210], R26 ;  /* 0x0000840014147a25 */ /* 0x000fe200078e001a */
[----:B------:R-:W-:Y:S02]  /*8590*/  @!P2 LEA.HI R11, R11, R2, RZ, 0x3 ;  /* 0x000000020b0ba211 */ /* 0x000fe400078f18ff */
[----:B------:R-:W-:Y:S02]  /*85a0*/  ISETP.GE.AND P1, PT, R34, c[0x0][0x198], PT ;  /* 0x0000660022007a0c */ /* 0x000fe40003f26270 */
[----:B------:R-:W-:Y:S02]  /*85b0*/  LOP3.LUT R5, R0, 0x8, R5, 0xf8, !PT ;  /* 0x0000000800057812 */ /* 0x000fe400078ef805 */
[----:B------:R-:W-:Y:S02]  /*85c0*/  SHF.R.U32.HI R0, RZ, 0x3, R0 ;  /* 0x00000003ff007819 */ /* 0x000fe40000011600 */
[----:B------:R-:W-:-:S02]  /*85d0*/  LOP3.LUT R32, R145, R32, R144, 0xf6, !PT ;  /* 0x0000002091207212 */ /* 0x000fc400078ef690 */
[----:B------:R-:W-:Y:S02]  /*85e0*/  @!P2 LOP3.LUT R13, R13, 0xfffffff8, RZ, 0xc0, !PT ;  /* 0xfffffff80d0da812 */ /* 0x000fe400078ec0ff */
        /* <DEDUP_REMOVED lines=35> */
[----:B------:R-:W-:Y:S01]  /*8820*/  IMAD R223, R216, c[0x0][0x21c], R223 ;  /* 0x00008700d8df7a24 */ /* 0x000fe200078e02df */
        /* <DEDUP_REMOVED lines=39> */
.L_x_2960:
[----:B--234-:R-:W-:Y:S05]  /*8aa0*/  BSYNC B0 ;  /* 0x0000000000007941 */ /* 0x01cfea0003800000 */
.L_x_2959:
[----:B------:R-:W-:Y:S01]  /*8ab0*/  IADD3 R6, R12, 0x40, RZ ;  /* 0x000000400c067810 */ /* 0x000fe20007ffe0ff */
[----:B-1----:R1:W2:Y:S01]  /*8ac0*/  SHFL.IDX PT, R21, R15, 0x2, 0x181f ;  /* 0x00581f000f157f89 */ /* 0x0022a200000e0000 */
[----:B------:R-:W-:Y:S02]  /*8ad0*/  BSSY B0, `(.L_x_2961) ;  /* 0x000001f000007945 */ /* 0x000fe40003800000 */
[----:B------:R-:W-:Y:S01]  /*8ae0*/  ISETP.GE.AND P0, PT, R6, UR6, PT ;  /* 0x0000000606007c0c */ /* 0x000fe2000bf06270 */
        /* <DEDUP_REMOVED lines=9> */
[----:B------:R-:W-:Y:S01]  /*8b80*/  LEA.HI R14, R19, R34, RZ, 0x3 ;  /* 0x00000022130e7211 */ /* 0x000fe200078f18ff */
[----:B------:R-:W-:Y:S01]  /*8b90*/  IMAD.SHL.U32 R19, R32, 0x2, RZ ;  /* 0x0000000220137824 */ /* 0x000fe200078e00ff */
        /* <DEDUP_REMOVED lines=18> */
.L_x_2962:
[----:B------:R-:W-:Y:S05]  /*8cc0*/  BSYNC B0 ;  /* 0x0000000000007941 */ /* 0x000fea0003800000 */
.L_x_2961:
        /* <DEDUP_REMOVED lines=14> */
[C---:B-1----:R-:W-:Y:S02]  /*8db0*/  LEA R14, P0, R76.reuse, R16, 0x1 ;  /* 0x000000104c0e7211 */ /* 0x042fe400078008ff */
[----:B------:R-:W-:Y:S02]  /*8dc0*/  LEA.HI R6, R11, R34, RZ, 0x3 ;  /* 0x000000220b067211 */ /* 0x000fe400078f18ff */
[----:B------:R-:W-:Y:S02]  /*8dd0*/  IADD3 R11, R76, 0x80, RZ ;  /* 0x000000804c0b7810 */ /* 0x000fe40007ffe0ff */
[----:B------:R-:W-:Y:S02]  /*8de0*/  LOP3.LUT R6, R6, 0xfffffff8, RZ, 0xc0, !PT ;  /* 0xfffffff806067812 */ /* 0x000fe400078ec0ff */
[----:B----4-:R-:W-:-:S02]  /*8df0*/  LEA.HI.X R15, R76, R17, R143, 0x1, P0 ;  /* 0x000000114c0f7211 */ /* 0x010fc400000f0c8f */
[----:B------:R-:W-:Y:S01]  /*8e00*/  ISETP.GE.AND P0, PT, R2, c[0x0][0x198], PT ;  /* 0x0000660002007a0c */ /* 0x000fe20003f06270 */
[----:B--2---:R-:W-:Y:S01]  /*8e10*/  IMAD.WIDE R18, R6, 0x2, R16 ;  /* 0x0000000206127825 */ /* 0x004fe200078e0210 */
[----:B------:R-:W-:Y:S01]  /*8e20*/  SHF.R.S32.HI R6, RZ, 0x1f, R11 ;  /* 0x0000001fff067819 */ /* 0x000fe2000001140b */
[----:B------:R-:W-:Y:S01]  /*8e30*/  @!PT LDS RZ, [RZ] ;  /* 0x00000000fffff984 */ /* 0x000fe20000000800 */
[----:B------:R1:W-:Y:S03]  /*8e40*/  LDGSTS.E.BYPASS.LTC128B.128 [R13+0x13080], [R14.64], !P3 ;  /* 0x130800000e0d7fae */ /* 0x0003e6000d901d5a */
[----:B------:R-:W-:Y:S01]  /*8e50*/  LEA.HI R11, R6, R11, RZ, 0x3 ;  /* 0x0000000b060b7211 */ /* 0x000fe200078f18ff */
[----:B------:R1:W-:Y:S03]  /*8e60*/  LDGSTS.E.BYPASS.LTC128B.128 [R13+0x17080], [R18.64], !P1 ;  /* 0x17080000120d7fae */ /* 0x0003e6000c901d5a */
[----:B------:R-:W-:-:S05]  /*8e70*/  LOP3.LUT R11, R11, 0xfffffff8, RZ, 0xc0, !PT ;  /* 0xfffffff80b0b7812 */ /* 0x000fca00078ec0ff */
[----:B---3--:R-:W-:Y:S01]  /*8e80*/  IMAD.WIDE R20, R11, 0x2, R16 ;  /* 0x000000020b147825 */ /* 0x008fe200078e0210 */
        /* <DEDUP_REMOVED lines=8> */
.L_x_2964:
[----:B------:R-:W-:Y:S05]  /*8f10*/  BSYNC B0 ;  /* 0x0000000000007941 */ /* 0x000fea0003800000 */
.L_x_2963:
        /* <DEDUP_REMOVED lines=10> */
[----:B------:R-:W-:Y:S01]  /*8fc0*/  UIMAD UR4, UR9, UR15, URZ ;  /* 0x0000000f090472a4 */ /* 0x000fe2000f8e023f */
[----:B------:R-:W-:Y:S01]  /*8fd0*/  LEA.HI R6, R4, R97, RZ, 0x5 ;  /* 0x0000006104067211 */ /* 0x000fe200078f28ff */
[----:B------:R-:W-:-:S02]  /*8fe0*/  USEL UR5, UR11, 0x30, UP0 ;  /* 0x000000300b057887 */ /* 0x000fc40008000000 */
        /* <DEDUP_REMOVED lines=19> */
[----:B------:R-:W-:Y:S02]  /*9120*/  SHF.R.S32.HI R3, RZ, 0x5, R6 ;  /* 0x00000005ff037819 */ /* 0x000fe40000011406 */
[----:B------:R-:W-:-:S09]  /*9130*/  SEL R2, RZ, 0x1, P3 ;  /* 0x00000001ff027807 */ /* 0x000fd20001800000 */
        /* <DEDUP_REMOVED lines=16> */
.L_x_2965:
        /* <DEDUP_REMOVED lines=18> */
[----:B---3--:R-:W-:Y:S01]  /*9360*/  IMAD.MOV.U32 R20, RZ, RZ, R98 ;  /* 0x000000ffff147224 */ /* 0x008fe200078e0062 */
        /* <DEDUP_REMOVED lines=20> */
[----:B------:R-:W-:Y:S01]  /*94b0*/  IADD3 R18, R15, R13, RZ ;  /* 0x0000000d0f127210 */ /* 0x000fe20007ffe0ff */
        /* <DEDUP_REMOVED lines=50> */
.L_x_2969:
[----:B------:R-:W-:Y:S05]  /*97e0*/  BSYNC B0 ;  /* 0x0000000000007941 */ /* 0x000fea0003800000 */
.L_x_2968:
        /* <DEDUP_REMOVED lines=86> */
.L_x_2971:
[----:B---3--:R-:W-:Y:S05]  /*9d50*/  BSYNC B0 ;  /* 0x0000000000007941 */ /* 0x008fea0003800000 */
.L_x_2970:
        /* <DEDUP_REMOVED lines=88> */
.L_x_2973:
[----:B---3--:R-:W-:Y:S05]  /*a2e0*/  BSYNC B0 ;  /* 0x0000000000007941 */ /* 0x008fea0003800000 */
.L_x_2972:
        /* <DEDUP_REMOVED lines=86> */
.L_x_2975:
[----:B---3--:R-:W-:Y:S05]  /*a850*/  BSYNC B0 ;  /* 0x0000000000007941 */ /* 0x008fea0003800000 */
.L_x_2974:
        /* <DEDUP_REMOVED lines=89> */
.L_x_2979:
[----:B------:R-:W-:Y:S05]  /*adf0*/  BSYNC B0 ;  /* 0x0000000000007941 */ /* 0x000fea0003800000 */
.L_x_2978:
        /* <DEDUP_REMOVED lines=50> */
.L_x_2981:
[----:B------:R-:W-:Y:S05]  /*b120*/  BSYNC B0 ;  /* 0x0000000000007941 */ /* 0x000fea0003800000 */
.L_x_2980:
        /* <DEDUP_REMOVED lines=50> */
.L_x_2983:
[----:B------:R-:W-:Y:S05]  /*b450*/  BSYNC B0 ;  /* 0x0000000000007941 */ /* 0x000fea0003800000 */
.L_x_2982:
        /* <DEDUP_REMOVED lines=49> */
.L_x_2977:
[----:B------:R-:W-:Y:S05]  /*b770*/  BSYNC B1 ;  /* 0x0000000000017941 */ /* 0x000fea0003800000 */
.L_x_2976:
        /* <DEDUP_REMOVED lines=53> */
.L_x_2987:
[----:B------:R-:W-:Y:S05]  /*bad0*/  BSYNC B0 ;  /* 0x0000000000007941 */ /* 0x000fea0003800000 */
.L_x_2986:
        /* <DEDUP_REMOVED lines=50> */
.L_x_2989:
[----:B------:R-:W-:Y:S05]  /*be00*/  BSYNC B0 ;  /* 0x0000000000007941 */ /* 0x000fea0003800000 */
.L_x_2988:
        /* <DEDUP_REMOVED lines=50> */
.L_x_2991:
[----:B------:R-:W-:Y:S05]  /*c130*/  BSYNC B0 ;  /* 0x0000000000007941 */ /* 0x000fea0003800000 */
.L_x_2990:
        /* <DEDUP_REMOVED lines=49> */
.L_x_2985:
[----:B------:R-:W-:Y:S05]  /*c450*/  BSYNC B1 ;  /* 0x0000000000017941 */ /* 0x000fea0003800000 */
.L_x_2984:
        /* <DEDUP_REMOVED lines=53> */
.L_x_2995:
[----:B------:R-:W-:Y:S05]  /*c7b0*/  BSYNC B0 ;  /* 0x0000000000007941 */ /* 0x000fea0003800000 */
.L_x_2994:
        /* <DEDUP_REMOVED lines=50> */
.L_x_2997:
[----:B------:R-:W-:Y:S05]  /*cae0*/  BSYNC B0 ;  /* 0x0000000000007941 */ /* 0x000fea0003800000 */
.L_x_2996:
        /* <DEDUP_REMOVED lines=50> */
.L_x_2999:
[----:B------:R-:W-:Y:S05]  /*ce10*/  BSYNC B0 ;  /* 0x0000000000007941 */ /* 0x000fea0003800000 */
.L_x_2998:
        /* <DEDUP_REMOVED lines=49> */
.L_x_2993:
[----:B------:R-:W-:Y:S05]  /*d130*/  BSYNC B1 ;  /* 0x0000000000017941 */ /* 0x000fea0003800000 */
.L_x_2992:
        /* <DEDUP_REMOVED lines=52> */
.L_x_3002:
[----:B------:R-:W-:Y:S05]  /*d480*/  BSYNC B0 ;  /* 0x0000000000007941 */ /* 0x000fea0003800000 */
.L_x_3001:
        /* <DEDUP_REMOVED lines=50> */
.L_x_3004:
[----:B------:R-:W-:Y:S05]  /*d7b0*/  BSYNC B0 ;  /* 0x0000000000007941 */ /* 0x000fea0003800000 */
.L_x_3003:
        /* <DEDUP_REMOVED lines=50> */
.L_x_3006:
[----:B------:R-:W-:Y:S05]  /*dae0*/  BSYNC B0 ;  /* 0x0000000000007941 */ /* 0x000fea0003800000 */
.L_x_3005:
        /* <DEDUP_REMOVED lines=50> */
.L_x_2967:
        /* <DEDUP_REMOVED lines=21> */
[----:B------:R1:W2:Y:S03]  /*df60*/  SHFL.IDX PT, R18, R15, RZ, 0x181f ;  /* 0x00181fff0f127589 */ /* 0x0002a600000e0000 */
[----:B------:R-:W-:Y:S02]  /*df70*/  IADD3 R14, R17, R14, RZ ;  /* 0x0000000e110e7210 */ /* 0x000fe40007ffe0ff */
[----:B------:R-:W-:-:S02]  /*df80*/  MOV R17, R21 ;  /* 0x0000001500117202 */ /* 0x000fc40000000f00 */
[----:B------:R-:W-:Y:S01]  /*df90*/  LEA.HI.X R14, R16, c[0x0][0x274], R14, 0x1, P0 ;  /* 0x00009d00100e7a11 */ /* 0x000fe200000f0c0e */
[----:B------:R-:W-:-:S04]  /*dfa0*/  IMAD.MOV.U32 R16, RZ, RZ, R98 ;  /* 0x000000ffff107224 */ /* 0x000fc800078e0062 */
[C---:B------:R-:W-:Y:S01]  /*dfb0*/  IMAD.WIDE.U32 R16, R12.reuse, c[0x0][0x290], R16 ;  /* 0x0000a4000c107a25 */ /* 0x040fe200078e0010 */
[----:B------:R1:W4:Y:S03]  /*dfc0*/  SHFL.IDX PT, R19, R14, RZ, 0x181f ;  /* 0x00181fff0e137589 */ /* 0x00032600000e0000 */
[----:B------:R-:W-:Y:S01]  /*dfd0*/  IMAD R12, R12, c[0x0][0x294], R11 ;  /* 0x0000a5000c0c7a24 */ /* 0x000fe200078e020b */
[----:B------:R-:W-:-:S03]  /*dfe0*/  LEA R13, P0, R16, c[0x0][0x288], 0x1 ;  /* 0x0000a200100d7a11 */ /* 0x000fc600078008ff */
[----:B------:R-:W-:-:S05]  /*dff0*/  IMAD.IADD R12, R17, 0x1, R12 ;  /* 0x00000001110c7824 */ /* 0x000fca00078e020c */
[----:B------:R-:W-:Y:S02]  /*e000*/  LEA.HI.X R12, R16, c[0x0][0x28c], R12, 0x1, P0 ;  /* 0x0000a300100c7a11 */ /* 0x000fe400000f0c0c */
[----:B------:R1:W3:Y:S04]  /*e010*/  SHFL.IDX PT, R16, R13, RZ, 0x181f ;  /* 0x00181fff0d107589 */ /* 0x0002e800000e0000 */
        /* <DEDUP_REMOVED lines=10> */
[----:B----4-:R-:W-:Y:S01]  /*e0c0*/  @!P0 IMAD.X R23, R19, 0x1, R11, P1 ;  /* 0x0000000113178824 */ /* 0x010fe200008e060b */
[----:B---3--:R-:W-:-:S04]  /*e0d0*/  @!P0 IADD3 R20, P1, R16, R21, RZ ;  /* 0x0000001510148210 */ /* 0x008fc80007f3e0ff */
        /* <DEDUP_REMOVED lines=15> */
.L_x_3008:
[----:B--2---:R-:W-:Y:S05]  /*e1d0*/  BSYNC B0 ;  /* 0x0000000000007941 */ /* 0x004fea0003800000 */
.L_x_3007:
        /* <DEDUP_REMOVED lines=11> */
[----:B---3--:R-:W-:Y:S01]  /*e290*/  IMAD.MOV.U32 R16, RZ, RZ, R93 ;  /* 0x000000ffff107224 */ /* 0x008fe200078e005d */
        /* <DEDUP_REMOVED lines=22> */
[----:B----4-:R2:W3:Y:S01]  /*e400*/  SHFL.IDX PT, R19, R12, 0x1, 0x181f ;  /* 0x00381f000c137f89 */ /* 0x0104e200000e0000 */
        /* <DEDUP_REMOVED lines=36> */
.L_x_3010:
[----:B------:R-:W-:Y:S05]  /*e650*/  BSYNC B0 ;  /* 0x0000000000007941 */ /* 0x000fea0003800000 */
.L_x_3009:
        /* <DEDUP_REMOVED lines=73> */
.L_x_3012:
[----:B--2---:R-:W-:Y:S05]  /*eaf0*/  BSYNC B0 ;  /* 0x0000000000007941 */ /* 0x004fea0003800000 */
.L_x_3011:
        /* <DEDUP_REMOVED lines=71> */
.L_x_3014:
[----:B------:R-:W-:Y:S05]  /*ef70*/  BSYNC B0 ;  /* 0x0000000000007941 */ /* 0x000fea0003800000 */
.L_x_3013:
        /* <DEDUP_REMOVED lines=146> */
.L_x_3018:
[----:B------:R-:W-:Y:S05]  /*f8a0*/  BSYNC B0 ;  /* 0x0000000000007941 */ /* 0x000fea0003800000 */
.L_x_3017:
        /* <DEDUP_REMOVED lines=115> */
.L_x_3016:
[----:B------:R-:W-:Y:S05]  /*ffe0*/  BSYNC B1 ;  /* 0x0000000000017941 */ /* 0x000fea0003800000 */
.L_x_3015:
        /* <DEDUP_REMOVED lines=120> */
.L_x_3022:
[----:B------:R-:W-:Y:S05]  /*10770*/  BSYNC B0 ;  /* 0x0000000000007941 */ /* 0x000fea0003800000 */
.L_x_3021:
        /* <DEDUP_REMOVED lines=122> */
.L_x_3020:
[----:B------:R-:W-:Y:S05]  /*10f20*/  BSYNC B1 ;  /* 0x0000000000017941 */ /* 0x000fea0003800000 */
.L_x_3019:
        /* <DEDUP_REMOVED lines=120> */
.L_x_3026:
[----:B------:R-:W-:Y:S05]  /*116b0*/  BSYNC B0 ;  /* 0x0000000000007941 */ /* 0x000fea0003800000 */
.L_x_3025:
        /* <DEDUP_REMOVED lines=122> */
.L_x_3024:
[----:B------:R-:W-:Y:S05]  /*11e60*/  BSYNC B1 ;  /* 0x0000000000017941 */ /* 0x000fea0003800000 */
.L_x_3023:
        /* <DEDUP_REMOVED lines=119> */
.L_x_3028:
[----:B------:R-:W-:Y:S05]  /*125e0*/  BSYNC B0 ;  /* 0x0000000000007941 */ /* 0x000fea0003800000 */
.L_x_3027:
        /* <DEDUP_REMOVED lines=122> */
.L_x_3000:
[----:B------:R-:W-:Y:S05]  /*12d90*/  BSYNC B2 ;  /* 0x0000000000027941 */ /* 0x000fea0003800000 */
.L_x_2966:
[----:B------:R-:W-:Y:S01]  /*12da0*/  ULDC.64 UR4, c[0x0][0x208] ;  /* 0x0000820000047ab9 */ /* 0x000fe20000000a00 */
[----:B-12---:R-:W-:Y:S01]  /*12db0*/  IMAD.SHL.U32 R12, R33, 0x40, RZ ;  /* 0x00000040210c7824 */ /* 0x006fe200078e00ff */
[----:B------:R-:W-:Y:S01]  /*12dc0*/  UIMAD UR10, UR10, UR4, URZ ;  /* 0x000000040a0a72a4 */ /* 0x000fe2000f8e023f */
[----:B------:R-:W-:Y:S01]  /*12dd0*/  ISETP.GT.AND P3, PT, R97, 0x7f, PT ;  /* 0x0000007f6100780c */ /* 0x000fe20003f64270 */
[----:B------:R-:W-:Y:S01]  /*12de0*/  UIMAD.WIDE.U32 UR28, UR15, UR4, URZ ;  /* 0x000000040f1c72a5 */ /* 0x000fe2000f8e003f */
[----:B------:R-:W-:Y:S01]  /*12df0*/  IMAD.SHL.U32 R9, R188, 0x8, RZ ;  /* 0x00000008bc097824 */ /* 0x000fe200078e00ff */
[----:B------:R-:W-:Y:S01]  /*12e00*/  UIMAD UR5, UR15, UR5, UR10 ;  /* 0x000000050f0572a4 */ /* 0x000fe2000f8e020a */
[----:B------:R-:W-:Y:S01]  /*12e10*/  LOP3.LUT R12, R12, 0x1c0, RZ, 0xc0, !PT ;  /* 0x000001c00c0c7812 */ /* 0x000fe200078ec0ff */
[----:B------:R-:W-:Y:S01]  /*12e20*/  IMAD.MOV.U32 R222, RZ, RZ, R216 ;  /* 0x000000ffffde7224 */ /* 0x000fe200078e00d8 */
[----:B------:R-:W-:Y:S01]  /*12e30*/  SEL R13, RZ, 0x2, P6 ;  /* 0x00000002ff0d7807 */ /* 0x000fe20003000000 */
[----:B------:R-:W-:Y:S01]  /*12e40*/  UIADD3 UR4, UR29, UR5, URZ ;  /* 0x000000051d047290 */ /* 0x000fe2000fffe03f */
[----:B------:R-:W-:Y:S01]  /*12e50*/  IMAD.U32 R14, RZ, RZ, UR28 ;  /* 0x0000001cff0e7e24 */ /* 0x000fe2000f8e00ff */
[----:B------:R-:W-:Y:S01]  /*12e60*/  LOP3.LUT R9, R12, 0x8, R9, 0xf8, !PT ;  /* 0x000000080c097812 */ /* 0x000fe200078ef809 */
[----:B------:R-:W-:Y:S01]  /*12e70*/  IMAD.U32 R15, RZ, RZ, UR29 ;  /* 0x0000001dff0f7e24 */ /* 0x000fe2000f8e00ff */
[----:B------:R-:W-:Y:S01]  /*12e80*/  UIMAD UR4, UR4, 0x30, URZ ;  /* 0x00000030040478a4 */ /* 0x000fe2000f8e023f */
[----:B------:R-:W-:Y:S01]  /*12e90*/  SHF.R.U32.HI R12, RZ, 0x3, R12 ;  /* 0x00000003ff0c7819 */ /* 0x000fe2000001160c */
[----:B------:R-:W-:Y:S01]  /*12ea0*/  IMAD.WIDE.U32 R14, R14, 0x30, R222 ;  /* 0x000000300e0e7825 */ /* 0x000fe200078e00de */
[----:B------:R-:W-:Y:S01]  /*12eb0*/  SEL R11, RZ, 0x4, P5 ;  /* 0x00000004ff0b7807 */ /* 0x000fe20002800000 */
[----:B------:R-:W-:-:S04]  /*12ec0*/  DEPBAR.LE SB0, 0x0 ;  /* 0x000080000000791a */ /* 0x000fc80000000000 */
[----:B------:R-:W-:Y:S01]  /*12ed0*/  LOP3.LUT R12, R9, R12, RZ, 0x3c, !PT ;  /* 0x0000000c090c7212 */ /* 0x000fe200078e3cff */
[----:B------:R-:W-:Y:S01]  /*12ee0*/  IMAD.SHL.U32 R218, R32, 0x2, RZ ;  /* 0x0000000220da7824 */ /* 0x000fe200078e00ff */
[----:B------:R-:W-:Y:S01]  /*12ef0*/  IADD3 R8, R15, UR4, RZ ;  /* 0x000000040f087c10 */ /* 0x000fe2000fffe0ff */
[----:B------:R-:W-:Y:S01]  /*12f00*/  @!P3 IMAD.MOV.U32 R15, RZ, RZ, c[0x0][0x208] ;  /* 0x00008200ff0fb624 */ /* 0x000fe200078e00ff */
[----:B------:R-:W-:Y:S01]  /*12f10*/  BAR.SYNC.DEFER_BLOCKING 0x0 ;  /* 0x0000000000007b1d */ /* 0x000fe20000010000 */
[C---:B------:R-:W-:Y:S01]  /*12f20*/  LEA R34, P0, R14.reuse, c[0x0][0x1f8], 0x1 ;  /* 0x00007e000e227a11 */ /* 0x040fe200078008ff */
[----:B------:R-:W-:Y:S01]  /*12f30*/  IMAD R213, R35, 0x200, R12 ;  /* 0x0000020023d57824 */ /* 0x000fe200078e020c */
[----:B------:R-:W-:Y:S01]  /*12f40*/  IADD3 R2, R11, R13, R2 ;  /* 0x0000000d0b027210 */ /* 0x000fe20007ffe002 */
[----:B------:R-:W-:Y:S01]  /*12f50*/  @!P3 IMAD.MOV.U32 R13, RZ, RZ, c[0x0][0x20c] ;  /* 0x00008300ff0db624 */ /* 0x000fe200078e00ff */
[----:B------:R-:W-:Y:S01]  /*12f60*/  LEA.HI.X R35, R14, c[0x0][0x1fc], R8, 0x1, P0 ;  /* 0x00007f000e237a11 */ /* 0x000fe200000f0c08 */
[----:B------:R-:W-:Y:S01]  /*12f70*/  IMAD.SHL.U32 R213, R213, 0x2, RZ ;  /* 0x00000002d5d57824 */ /* 0x000fe200078e00ff */
[----:B------:R-:W-:Y:S01]  /*12f80*/  SEL R11, RZ, 0x8, P4 ;  /* 0x00000008ff0b7807 */ /* 0x000fe20002000000 */
[----:B------:R-:W-:Y:S01]  /*12f90*/  UISETP.GE.AND UP0, UPT, UR13, 0x2, UPT ;  /* 0x000000020d00788c */ /* 0x000fe2000bf06270 */
[----:B------:R-:W-:-:S02]  /*12fa0*/  @!P3 LEA R64, P0, R15, R34, 0x6 ;  /* 0x000000220f40b211 */ /* 0x000fc400078030ff */
[----:B------:R-:W-:Y:S01]  /*12fb0*/  LOP3.LUT P1, RZ, R33, 0x2, RZ, 0xc0, !PT ;  /* 0x0000000221ff7812 */ /* 0x000fe2000782c0ff */
[----:B------:R-:W-:Y:S01]  /*12fc0*/  IMAD.IADD R11, R11, 0x1, R2 ;  /* 0x000000010b0b7824 */ /* 0x000fe200078e0202 */
[----:B------:R-:W-:Y:S01]  /*12fd0*/  @!P3 LEA.HI.X R65, R15, R35, R13, 0x6, P0 ;  /* 0x000000230f41b211 */ /* 0x000fe200000f340d */
[----:B------:R-:W-:Y:S01]  /*12fe0*/  IMAD.U32 R13, RZ, RZ, UR12 ;  /* 0x0000000cff0d7e24 */ /* 0x000fe2000f8e00ff */
[----:B------:R-:W-:Y:S01]  /*12ff0*/  P2R R9, PR, RZ, 0x40 ;  /* 0x00000040ff097803 */ /* 0x000fe20000000000 */
[----:B------:R-:W-:Y:S01]  /*13000*/  IMAD R2, R3, 0x400, R0 ;  /* 0x0000040003027824 */ /* 0x000fe200078e0200 */
[----:B------:R-:W-:Y:S02]  /*13010*/  LOP3.LUT P6, RZ, R11, 0x1, RZ, 0xc0, !PT ;  /* 0x000000010bff7812 */ /* 0x000fe400078cc0ff */
[----:B------:R-:W-:Y:S01]  /*13020*/  IADD3 R8, R13, UR14, -R188 ;  /* 0x0000000e0d087c10 */ /* 0x000fe2000fffe8bc */
[C---:B------:R-:W-:Y:S01]  /*13030*/  IMAD.SHL.U32 R60, R2.reuse, 0x2, RZ ;  /* 0x00000002023c7824 */ /* 0x040fe200078e00ff */
[----:B------:R-:W-:Y:S01]  /*13040*/  LEA R214, R2, 0x10080, 0x1 ;  /* 0x0001008002d67811 */ /* 0x000fe200078e08ff */
[----:B------:R-:W-:Y:S01]  /*13050*/  IMAD.MOV.U32 R2, RZ, RZ, 0x40 ;  /* 0x00000040ff027424 */ /* 0x000fe200078e00ff */
[----:B------:R-:W-:Y:S01]  /*13060*/  ISETP.LT.OR P0, PT, R8, 0x1, !P6 ;  /* 0x000000010800780c */ /* 0x000fe20007701670 */
[----:B---3--:R-:W-:Y:S01]  /*13070*/  LDSM.16.M88.4 R20, [R213+0xa080] ;  /* 0x00a08000d514783b */ /* 0x008fe20000000200 */
[----:B------:R-:W-:Y:S01]  /*13080*/  IADD3 R12, R213, 0xa080, RZ ;  /* 0x0000a080d50c7810 */ /* 0x000fe20007ffe0ff */
[--C-:B------:R-:W-:Y:S01]  /*13090*/  IMAD R212, R7, 0x2, R214.reuse ;  /* 0x0000000207d47824 */ /* 0x100fe200078e02d6 */
[----:B------:R-:W-:Y:S01]  /*130a0*/  IADD3 R211, R213, 0xa0a0, RZ ;  /* 0x0000a0a0d5d37810 */ /* 0x000fe20007ffe0ff */
[----:B------:R-:W1:Y:S01]  /*130b0*/  LDSM.16.M88.4 R60, [R60+0x10080] ;  /* 0x010080003c3c783b */ /* 0x000e620000000200 */
[----:B------:R-:W-:Y:S01]  /*130c0*/  @P1 IADD3 R211, R12, -0x20, RZ ;  /* 0xffffffe00cd31810 */ /* 0x000fe20007ffe0ff */
[----:B------:R-:W-:Y:S01]  /*130d0*/  IMAD R210, R5, 0x2, R214 ;  /* 0x0000000205d27824 */ /* 0x000fe200078e02d6 */
[C---:B------:R-:W-:Y:S01]  /*130e0*/  LOP3.LUT P2, RZ, R11.reuse, 0x2, RZ, 0xc0, !PT ;  /* 0x000000020bff7812 */ /* 0x040fe2000784c0ff */
[----:B------:R-:W-:Y:S01]  /*130f0*/  LDSM.16.M88.4 R44, [R212] ;  /* 0x00000000d42c783b */ /* 0x000fe20000000200 */
[----:B------:R-:W-:Y:S01]  /*13100*/  LOP3.LUT P1, RZ, R11, 0x4, RZ, 0xc0, !PT ;  /* 0x000000040bff7812 */ /* 0x000fe2000782c0ff */
[----:B------:R-:W-:Y:S01]  /*13110*/  IMAD R209, R5, 0x2, R212 ;  /* 0x0000000205d17824 */ /* 0x000fe200078e02d4 */
[----:B------:R-:W-:Y:S01]  /*13120*/  P2R R10, PR, RZ, 0x20 ;  /* 0x00000020ff0a7803 */ /* 0x000fe20000000000 */
[----:B------:R-:W2:Y:S01]  /*13130*/  LDSM.16.M88.4 R12, [R213+0xa880] ;  /* 0x00a88000d50c783b */ /* 0x000ea20000000200 */
[----:B------:R-:W-:-:S02]  /*13140*/  @!P3 ISETP.LT.OR P6, PT, R8, 0x21, !P6 ;  /* 0x000000210800b80c */ /* 0x000fc400077c1670 */
[C---:B------:R-:W-:Y:S01]  /*13150*/  IADD3 R203, R211.reuse, 0x800, RZ ;  /* 0x00000800d3cb7810 */ /* 0x040fe20007ffe0ff */
[----:B------:R-:W-:Y:S01]  /*13160*/  LDSM.16.M88.4 R28, [R213+0xb080] ;  /* 0x00b08000d51c783b */ /* 0x000fe20000000200 */
[C---:B------:R-:W-:Y:S02]  /*13170*/  IADD3 R202, R211.reuse, 0x1000, RZ ;  /* 0x00001000d3ca7810 */ /* 0x040fe40007ffe0ff */
[C---:B------:R-:W-:Y:S01]  /*13180*/  IADD3 R200, R211.reuse, 0x1800, RZ ;  /* 0x00001800d3c87810 */ /* 0x040fe20007ffe0ff */
[----:B------:R-:W3:Y:S01]  /*13190*/  LDSM.16.M88.4 R56, [R211] ;  /* 0x00000000d338783b */ /* 0x000ee20000000200 */
[C---:B------:R-:W-:Y:S02]  /*131a0*/  IADD3 R199, R211.reuse, 0x2000, RZ ;  /* 0x00002000d3c77810 */ /* 0x040fe40007ffe0ff */
[C---:B------:R-:W-:Y:S01]  /*131b0*/  IADD3 R198, R211.reuse, 0x2800, RZ ;  /* 0x00002800d3c67810 */ /* 0x040fe20007ffe0ff */
[----:B------:R-:W4:Y:S01]  /*131c0*/  LDSM.16.M88.4 R52, [R211+0x800] ;  /* 0x00080000d334783b */ /* 0x000f220000000200 */
[----:B------:R-:W-:-:S02]  /*131d0*/  IADD3 R197, R211, 0x3000, RZ ;  /* 0x00003000d3c57810 */ /* 0x000fc40007ffe0ff */
[C---:B------:R-:W-:Y:S01]  /*131e0*/  IADD3 R196, R211.reuse, 0x3800, RZ ;  /* 0x00003800d3c47810 */ /* 0x040fe20007ffe0ff */
[----:B------:R-:W5:Y:S01]  /*131f0*/  LDSM.16.M88.4 R48, [R211+0x1000] ;  /* 0x00100000d330783b */ /* 0x000f620000000200 */
[C---:B------:R-:W-:Y:S02]  /*13200*/  IADD3 R195, R211.reuse, 0x4000, RZ ;  /* 0x00004000d3c37810 */ /* 0x040fe40007ffe0ff */
[----:B------:R-:W-:Y:S01]  /*13210*/  IADD3 R194, R211, 0x4800, RZ ;  /* 0x00004800d3c27810 */ /* 0x000fe20007ffe0ff */
[----:B------:R-:W-:Y:S01]  /*13220*/  @!PT LDS RZ, [RZ] ;  /* 0x00000000fffff984 */ /* 0x000fe20000000800 */
[----:B------:R-:W-:Y:S01]  /*13230*/  @!PT LDS RZ, [RZ] ;  /* 0x00000000fffff984 */ /* 0x000fe20000000800 */
[----:B------:R-:W-:Y:S01]  /*13240*/  @!PT LDS RZ, [RZ] ;  /* 0x00000000fffff984 */ /* 0x000fe20000000800 */
[----:B------:R3:W-:Y:S01]  /*13250*/  LDGSTS.E.BYPASS.LTC128B.128 [R218+0x4080], [R34.64], !P0 ;  /* 0x0408000022da7fae */ /* 0x0007e2000c101d5a */
[----:B------:R-:W-:Y:S02]  /*13260*/  LOP3.LUT P0, RZ, R33, 0x4, RZ, 0xc0, !PT ;  /* 0x0000000421ff7812 */ /* 0x000fe4000780c0ff */
[----:B------:R-:W-:Y:S02]  /*13270*/  IADD3 R193, R211, 0x5000, RZ ;  /* 0x00005000d3c17810 */ /* 0x000fe40007ffe0ff */
[----:B------:R-:W-:-:S02]  /*13280*/  SEL R2, R2, 0xffffffc0, !P0 ;  /* 0xffffffc002027807 */ /* 0x000fc40004000000 */
[C---:B------:R-:W-:Y:S02]  /*13290*/  ISETP.LT.OR P0, PT, R8.reuse, 0x1, !P2 ;  /* 0x000000010800780c */ /* 0x040fe40005701670 */
[----:B------:R-:W-:Y:S01]  /*132a0*/  @!P3 ISETP.LT.OR P2, PT, R8, 0x21, !P2 ;  /* 0x000000210800b80c */ /* 0x000fe20005741670 */
[--C-:B------:R-:W-:Y:S01]  /*132b0*/  IMAD.IADD R207, R213, 0x1, R2.reuse ;  /* 0x00000001d5cf7824 */ /* 0x100fe200078e0202 */
[C---:B------:R-:W-:Y:S01]  /*132c0*/  IADD3 R192, R211.reuse, 0x5800, RZ ;  /* 0x00005800d3c07810 */ /* 0x040fe20007ffe0ff */
[----:B-1----:R-:W-:Y:S01]  /*132d0*/  HMMA.16816.F32.BF16 R24, R60, R20, RZ ;  /* 0x000000143c18723c */ /* 0x002fe200000418ff */
[----:B------:R-:W-:-:S07]  /*132e0*/  IMAD.IADD R201, R211, 0x1, R2 ;  /* 0x00000001d3c97824 */ /* 0x000fce00078e0202 */
[----:B------:R1:W-:Y:S01]  /*132f0*/  LDGSTS.E.BYPASS.LTC128B.128 [R218+0x5880], [R34.64+0x80], !P0 ;  /* 0x0588008022da7fae */ /* 0x0003e2000c101d5a */
[C---:B------:R-:W-:Y:S01]  /*13300*/  ISETP.LT.OR P0, PT, R8.reuse, 0x1, !P1 ;  /* 0x000000010800780c */ /* 0x040fe20004f01670 */
[----:B--2---:R-:W-:Y:S01]  /*13310*/  HMMA.16816.F32.BF16 R16, R60, R12, RZ ;  /* 0x0000000c3c10723c */ /* 0x004fe200000418ff */
[----:B------:R-:W-:-:S07]  /*13320*/  @!P3 ISETP.LT.OR P1, PT, R8, 0x21, !P1 ;  /* 0x000000210800b80c */ /* 0x000fce0004f21670 */
[----:B------:R-:W-:Y:S04]  /*13330*/  HMMA.16816.F32.BF16 R20, R60, R22, RZ ;  /* 0x000000163c14723c */ /* 0x000fe800000418ff */
[----:B------:R1:W-:Y:S01]  /*13340*/  LDGSTS.E.BYPASS.LTC128B.128 [R218+0x7080], [R34.64+0x100], !P0 ;  /* 0x0708010022da7fae */ /* 0x0003e2000c101d5a */
[----:B------:R-:W-:-:S03]  /*13350*/  LOP3.LUT P0, RZ, R11, 0x8, RZ, 0xc0, !PT ;  /* 0x000000080bff7812 */ /* 0x000fc6000780c0ff */
[----:B------:R-:W-:Y:S01]  /*13360*/  HMMA.16816.F32.BF16 R12, R60, R14, RZ ;  /* 0x0000000e3c0c723c */ /* 0x000fe200000418ff */
        /* <DEDUP_REMOVED lines=13> */
[----:B------:R-:W-:Y:S02]  /*13440*/  HMMA.16816.F32.BF16 R60, R60, R30, RZ ;  /* 0x0000001e3c3c723c */ /* 0x000fe400000418ff */
[----:B------:R-:W-:Y:S04]  /*13450*/  LDSM.16.M88.4 R40, [R210] ;  /* 0x00000000d228783b */ /* 0x000fe80000000200 */
[----:B------:R-:W3:Y:S02]  /*13460*/  LDSM.16.M88.4 R36, [R207+0xa080] ;  /* 0x00a08000cf24783b */ /* 0x000ee40000000200 */
[C---:B----4-:R-:W-:Y:S02]  /*13470*/  HMMA.16816.F32.BF16 R16, R44.reuse, R52, R16 ;  /* 0x000000342c10723c */ /* 0x050fe40000041810 */
[----:B-1----:R-:W1:Y:S04]  /*13480*/  LDSM.16.M88.4 R32, [R207+0xa880] ;  /* 0x00a88000cf20783b */ /* 0x002e680000000200 */
[----:B------:R-:W4:Y:S02]  /*13490*/  LDSM.16.M88.4 R28, [R207+0xb080] ;  /* 0x00b08000cf1c783b */ /* 0x000f240000000200 */
[C---:B------:R-:W-:Y:S02]  /*134a0*/  HMMA.16816.F32.BF16 R12, R44.reuse, R54, R12 ;  /* 0x000000362c0c723c */ /* 0x040fe4000004180c */
[----:B------:R-:W-:Y:S04]  /*134b0*/  LDSM.16.M88.4 R56, [R209] ;  /* 0x00000000d138783b */ /* 0x000fe80000000200 */
[----:B------:R-:W1:Y:S02]  /*134c0*/  LDSM.16.M88.4 R52, [R201] ;  /* 0x00000000c934783b */ /* 0x000e640000000200 */
[C---:B-----5:R-:W-:Y:S02]  /*134d0*/  HMMA.16816.F32.BF16 R8, R44.reuse, R48, R8 ;  /* 0x000000302c08723c */ /* 0x060fe40000041808 */
[----:B------:R-:W0:Y:S06]  /*134e0*/  LDGDEPBAR ;  /* 0x00000000000079af */ /* 0x000e2c0000000000 */
[----:B------:R-:W-:Y:S01]  /*134f0*/  HMMA.16816.F32.BF16 R60, R44, R50, R60 ;  /* 0x000000322c3c723c */ /* 0x000fe2000004183c */
[----:B------:R-:W5:Y:S04]  /*13500*/  LDSM.16.M88.4 R48, [R201+0x800] ;  /* 0x00080000c930783b */ /* 0x000f680000000200 */
        /* <DEDUP_REMOVED lines=14> */
[C---:B-----5:R-:W-:Y:S08]  /*135f0*/  HMMA.16816.F32.BF16 R16, R56.reuse, R48, R16 ;  /* 0x000000303810723c */ /* 0x060ff00000041810 */
[C---:B------:R-:W-:Y:S01]  /*13600*/  HMMA.16816.F32.BF16 R12, R56.reuse, R50, R12 ;  /* 0x00000032380c723c */ /* 0x040fe2000004180c */
[----:B------:R-:W-:Y:S07]  /*13610*/  LDSM.16.M88.4 R48, [R211+0x2000] ;  /* 0x00200000d330783b */ /* 0x000fee0000000200 */
[C---:B--2---:R-:W-:Y:S08]  /*13620*/  HMMA.16816.F32.BF16 R8, R56.reuse, R44, R8 ;  /* 0x0000002c3808723c */ /* 0x044ff00000041808 */
        /* <DEDUP_REMOVED lines=149> */
.L_x_3029:
[----:B------:R-:W-:Y:S01]  /*13f80*/  LOP3.LUT R2, R6, 0xffffffe0, RZ, 0xc0, !PT ;  /* 0xffffffe006027812 */ /* 0x000fe200078ec0ff */
[----:B------:R-:W-:Y:S01]  /*13f90*/  IMAD.SHL.U32 R208, R0, 0x2, RZ ;  /* 0x0000000200d07824 */ /* 0x000fe200078e00ff */
[----:B------:R-:W-:Y:S01]  /*13fa0*/  LEA.HI R4, R4, R97, RZ, 0x2 ;  /* 0x0000006104047211 */ /* 0x000fe200078f10ff */
[----:B------:R-:W-:Y:S01]  /*13fb0*/  @UP2 USHF.L.U32 UR17, UR17, 0x7, URZ ;  /* 0x0000000711112899 */ /* 0x000fe2000800063f */
[----:B------:R-:W-:Y:S01]  /*13fc0*/  SHF.R.S32.HI R28, RZ, 0x1f, R3 ;  /* 0x0000001fff1c7819 */ /* 0x000fe20000011403 */
[----:B------:R-:W-:Y:S01]  /*13fd0*/  IMAD.IADD R2, R97, 0x1, -R2 ;  /* 0x0000000161027824 */ /* 0x000fe200078e0a02 */
[----:B------:R-:W-:Y:S01]  /*13fe0*/  LOP3.LUT R4, R4, 0xfffffffc, RZ, 0xc0, !PT ;  /* 0xfffffffc04047812 */ /* 0x000fe200078ec0ff */
[----:B------:R-:W-:Y:S01]  /*13ff0*/  LDSM.16.MT88.4 R132, [R208+0x4080] ;  /* 0x00408000d084783b */ /* 0x000fe20000004200 */
[----:B------:R-:W-:Y:S01]  /*14000*/  LEA.HI R28, R28, R3, RZ, 0x3 ;  /* 0x000000031c1c7211 */ /* 0x000fe200078f18ff */
[----:B------:R-:W-:Y:S01]  /*14010*/  IMAD R206, R7, 0x2, R208 ;  /* 0x0000000207ce7824 */ /* 0x000fe200078e02d0 */
[----:B------:R-:W-:Y:S01]  /*14020*/  SHF.R.S32.HI R29, RZ, 0x1f, R2 ;  /* 0x0000001fff1d7819 */ /* 0x000fe20000011402 */
[----:B------:R-:W-:Y:S01]  /*14030*/  IMAD.IADD R97, R97, 0x1, -R4 ;  /* 0x0000000161617824 */ /* 0x000fe200078e0a04 */
[----:B------:R-:W-:Y:S01]  /*14040*/  LOP3.LUT R28, R28, 0xffffff8, RZ, 0xc0, !PT ;  /* 0x0ffffff81c1c7812 */ /* 0x000fe200078ec0ff */
[----:B------:R-:W-:Y:S01]  /*14050*/  IMAD R205, R5, 0x2, R208 ;  /* 0x0000000205cd7824 */ /* 0x000fe200078e02d0 */
[----:B------:R-:W-:Y:S01]  /*14060*/  LEA.HI R4, R29, R2, RZ, 0x2 ;  /* 0x000000021d047211 */ /* 0x000fe200078f10ff */
[----:B------:R-:W-:Y:S01]  /*14070*/  IMAD R204, R5, 0x2, R206 ;  /* 0x0000000205cc7824 */ /* 0x000fe200078e02ce */
[----:B------:R-:W-:Y:S01]  /*14080*/  LEA.HI R6, R97, R97, RZ, 0x1 ;  /* 0x0000006161067211 */ /* 0x000fe200078f08ff */
[----:B------:R-:W-:Y:S01]  /*14090*/  IMAD.IADD R28, R3, 0x1, -R28 ;  /* 0x00000001031c7824 */ /* 0x000fe200078e0a1c */
[----:B------:R-:W-:Y:S01]  /*140a0*/  PLOP3.LUT P1, PT, PT, PT, UP2, 0x80, 0x0 ;  /* 0x000000000000781c */ /* 0x000fe20003f2f028 */
[----:B------:R-:W-:Y:S01]  /*140b0*/  LDSM.16.MT88.4 R140, [R206+0x4080] ;  /* 0x00408000ce8c783b */ /* 0x000fe20000004200 */
[----:B------:R-:W-:Y:S01]  /*140c0*/  LEA.HI.SX32 R3, R4, UR18, 0x1e ;  /* 0x0000001204037c11 */ /* 0x000fe2000f8ff2ff */
[----:B------:R-:W-:Y:S01]  /*140d0*/  ULDC.64 UR4, c[0x0][0x2c8] ;  /* 0x0000b20000047ab9 */ /* 0x000fe20000000a00 */
[----:B------:R-:W-:Y:S01]  /*140e0*/  LOP3.LUT R6, R6, 0x1ffffffe, RZ, 0xc0, !PT ;  /* 0x1ffffffe06067812 */ /* 0x000fe200078ec0ff */
[----:B------:R-:W-:Y:S01]  /*140f0*/  LDSM.16.MT88.4 R148, [R205+0x4080] ;  /* 0x00408000cd94783b */ /* 0x000fe20000004200 */
[----:B------:R-:W-:Y:S01]  /*14100*/  PLOP3.LUT P0, PT, PT, PT, UP2, 0x80, 0x0 ;  /* 0x000000000000781c */ /* 0x000fe20003f0f028 */
[----:B------:R-:W-:Y:S01]  /*14110*/  IMAD R3, R28, 0x10, R3 ;  /* 0x000000101c037824 */ /* 0x000fe200078e0203 */
[----:B------:R-:W-:Y:S01]  /*14120*/  UIADD3 UR13, UR13, -0x2, URZ ;  /* 0xfffffffe0d0d7890 */ /* 0x000fe2000fffe03f */
[----:B------:R-:W-:Y:S01]  /*14130*/  IMAD.IADD R6, R97, 0x1, -R6 ;  /* 0x0000000161067824 */ /* 0x000fe200078e0a06 */
[----:B------:R-:W-:Y:S03]  /*14140*/  LDSM.16.MT88.4 R40, [R208+0x5880] ;  /* 0x00588000d028783b */ /* 0x000fe60000004200 */
[----:B------:R-:W-:Y:S01]  /*14150*/  IMAD R189, R6, 0x8, R3 ;  /* 0x0000000806bd7824 */ /* 0x000fe200078e0203 */
[----:B------:R-:W-:Y:S03]  /*14160*/  LDSM.16.MT88.4 R48, [R206+0x5880] ;  /* 0x00588000ce30783b */ /* 0x000fe60000004200 */
[----:B------:R-:W-:Y:S01]  /*14170*/  @P1 IMAD.HI.U32 R3, R189, c[0x0][0x2c8], RZ ;  /* 0x0000b200bd031a27 */ /* 0x000fe200078e00ff */
[----:B------:R-:W-:Y:S03]  /*14180*/  LDSM.16.MT88.4 R56, [R205+0x5880] ;  /* 0x00588000cd38783b */ /* 0x000fe60000004200 */
[----:B------:R-:W-:Y:S01]  /*14190*/  IMAD.MOV.U32 R28, RZ, RZ, R189 ;  /* 0x000000ffff1c7224 */ /* 0x000fe200078e00bd */
[----:B------:R-:W-:Y:S01]  /*141a0*/  @P0 SHF.R.U32.HI R28, RZ, c[0x0][0x2cc], R3 ;  /* 0x0000b300ff1c0a19 */ /* 0x000fe20000011603 */
[----:B------:R-:W-:Y:S01]  /*141b0*/  LDSM.16.MT88.4 R64, [R204+0x5880] ;  /* 0x00588000cc40783b */ /* 0x000fe20000004200 */
[----:B------:R-:W-:-:S03]  /*141c0*/  LOP3.LUT R3, R4, 0x7ffffffc, RZ, 0xc0, !PT ;  /* 0x7ffffffc04037812 */ /* 0x000fc600078ec0ff */
[----:B------:R-:W2:Y:S02]  /*141d0*/  SHFL.IDX PT, R6, R28, RZ, 0x1c1f ;  /* 0x001c1fff1c067589 */ /* 0x000ea400000e0000 */
[----:B------:R-:W-:Y:S02]  /*141e0*/  IMAD.IADD R190, R2, 0x1, -R3 ;  /* 0x0000000102be7824 */ /* 0x000fe400078e0a03 */
[----:B------:R-:W-:Y:S01]  /*141f0*/  IMAD.U32 R3, RZ, RZ, UR11 ;  /* 0x0000000bff037e24 */ /* 0x000fe2000f8e00ff */
[----:B------:R-:W3:Y:S01]  /*14200*/  SHFL.IDX PT, R4, R28, 0x1, 0x1c1f ;  /* 0x003c1f001c047f89 */ /* 0x000ee200000e0000 */
[----:B------:R-:W-:-:S03]  /*14210*/  IMAD.SHL.U32 R190, R190, 0x2, RZ ;  /* 0x00000002bebe7824 */ /* 0x000fc600078e00ff */
[----:B------:R-:W-:Y:S02]  /*14220*/  LDSM.16.MT88.4 R72, [R208+0x7080] ;  /* 0x00708000d048783b */ /* 0x000fe40000004200 */
[C---:B------:R-:W-:Y:S02]  /*14230*/  IADD3 R3, -R190.reuse, 0x1, R3 ;  /* 0x00000001be037810 */ /* 0x040fe40007ffe103 */
[----:B------:R-:W-:Y:S01]  /*14240*/  IADD3 R2, -R190, UR11, RZ ;  /* 0x0000000bbe027c10 */ /* 0x000fe2000fffe1ff */
[----:B------:R-:W-:Y:S01]  /*14250*/  LDSM.16.MT88.4 R80, [R206+0x7080] ;  /* 0x00708000ce50783b */ /* 0x000fe20000004200 */
[----:B------:R-:W-:Y:S01]  /*14260*/  IADD3 R35, R3, -UR22, RZ ;  /* 0x8000001603237c10 */ /* 0x000fe2000fffe0ff */
[----:B------:R-:W-:Y:S02]  /*14270*/  UIMAD.WIDE.U32 UR10, UR17, UR4, URZ ;  /* 0x00000004110a72a5 */ /* 0x000fe4000f8e003f */
[----:B------:R-:W-:Y:S04]  /*14280*/  LDSM.16.MT88.4 R88, [R205+0x7080] ;  /* 0x00708000cd58783b */ /* 0x000fe80000004200 */
[----:B------:R-:W-:Y:S01]  /*14290*/  LDSM.16.MT88.4 R96, [R204+0x7080] ;  /* 0x00708000cc60783b */ /* 0x000fe20000004200 */
[----:B------:R-:W-:Y:S01]  /*142a0*/  @UP2 UMOV UR9, UR11 ;  /* 0x0000000b00092c82 */ /* 0x000fe20008000000 */
[C---:B--2---:R-:W-:Y:S01]  /*142b0*/  IMAD.IADD R3, R35.reuse, 0x1, R6 ;  /* 0x0000000123037824 */ /* 0x044fe200078e0206 */
[----:B------:R-:W-:Y:S01]  /*142c0*/  @UP2 USHF.R.U32.HI UR18, URZ, UR5, UR9 ;  /* 0x000000053f122299 */ /* 0x000fe20008011609 */
[----:B------:R-:W-:Y:S03]  /*142d0*/  LDSM.16.MT88.4 R104, [R208+0x8880] ;  /* 0x00888000d068783b */ /* 0x000fe60000004200 */
[----:B------:R-:W-:Y:S01]  /*142e0*/  IMNMX R3, R2, R3, PT ;  /* 0x0000000302037217 */ /* 0x000fe20003800200 */
[----:B---3--:R-:W-:Y:S01]  /*142f0*/  IMAD.IADD R35, R35, 0x1, R4 ;  /* 0x0000000123237824 */ /* 0x008fe200078e0204 */
[----:B------:R-:W-:Y:S01]  /*14300*/  LDSM.16.MT88.4 R112, [R206+0x8880] ;  /* 0x00888000ce70783b */ /* 0x000fe20000004200 */
[----:B------:R-:W-:Y:S01]  /*14310*/  UIADD3 UR18, UR18, UR14, -UR22 ;  /* 0x0000000e12127290 */ /* 0x000fe2000fffe816 */
[----:B------:R-:W-:-:S02]  /*14320*/  ISETP.GT.AND P0, PT, R3, RZ, PT ;  /* 0x000000ff0300720c */ /* 0x000fc40003f04270 */
[C---:B------:R-:W-:Y:S01]  /*14330*/  ISETP.GT.AND P1, PT, R3.reuse, 0x1, PT ;  /* 0x000000010300780c */ /* 0x040fe20003f24270 */
[----:B------:R-:W-:Y:S01]  /*14340*/  LDSM.16.MT88.4 R120, [R205+0x8880] ;  /* 0x00888000cd78783b */ /* 0x000fe20000004200 */
[----:B------:R-:W-:Y:S01]  /*14350*/  FSEL R24, R24, -INF , P0 ;  /* 0xff80000018187808 */ /* 0x000fe20000000000 */
[----:B------:R-:W-:Y:S01]  /*14360*/  UIMAD.WIDE UR4, UR18, 0x2aaaaaab, URZ ;  /* 0x2aaaaaab120478a5 */ /* 0x000fe2000f8e023f */
[----:B------:R-:W-:Y:S01]  /*14370*/  ISETP.GT.AND P0, PT, R3, 0x8, PT ;  /* 0x000000080300780c */ /* 0x000fe20003f04270 */
[----:B------:R-:W-:Y:S01]  /*14380*/  LDSM.16.MT88.4 R172, [R204+0x4880] ;  /* 0x00488000ccac783b */ /* 0x000fe20000004200 */
[----:B-1----:R-:W-:Y:S01]  /*14390*/  FSEL R33, R25, -INF , P1 ;  /* 0xff80000019217808 */ /* 0x002fe20000800000 */
[----:B------:R-:W-:Y:S01]  /*143a0*/  USHF.R.U32.HI UR4, URZ, 0x1f, UR5 ;  /* 0x0000001f3f047899 */ /* 0x000fe20008011605 */
[C---:B------:R-:W-:Y:S01]  /*143b0*/  ISETP.GT.AND P1, PT, R3.reuse, 0x9, PT ;  /* 0x000000090300780c */ /* 0x040fe20003f24270 */
[----:B------:R-:W-:Y:S01]  /*143c0*/  LDSM.16.MT88.4 R168, [R208+0x6080] ;  /* 0x00608000d0a8783b */ /* 0x000fe20000004200 */
[----:B------:R-:W-:Y:S01]  /*143d0*/  FSEL R31, R20, -INF , P0 ;  /* 0xff800000141f7808 */ /* 0x000fe20000000000 */
[----:B------:R-:W-:Y:S01]  /*143e0*/  ULEA.HI.SX32 UR4, UR5, UR4, 0x1d ;  /* 0x0000000405047291 */ /* 0x000fe2000f8fea3f */
[----:B------:R-:W-:Y:S01]  /*143f0*/  ISETP.GT.AND P0, PT, R3, 0x10, PT ;  /* 0x000000100300780c */ /* 0x000fe20003f04270 */
[----:B------:R-:W-:Y:S01]  /*14400*/  LDSM.16.MT88.4 R164, [R205+0x6080] ;  /* 0x00608000cda4783b */ /* 0x000fe20000004200 */
[----:B------:R-:W-:-:S02]  /*14410*/  FSEL R29, R21, -INF , P1 ;  /* 0xff800000151d7808 */ /* 0x000fc40000800000 */
[C---:B------:R-:W-:Y:S01]  /*14420*/  ISETP.GT.AND P1, PT, R3.reuse, 0x11, PT ;  /* 0x000000110300780c */ /* 0x040fe20003f24270 */
[----:B------:R-:W-:Y:S01]  /*14430*/  LDSM.16.MT88.4 R160, [R208+0x7880] ;  /* 0x00788000d0a0783b */ /* 0x000fe20000004200 */
[----:B------:R-:W-:Y:S02]  /*14440*/  FSEL R103, R16, -INF , P0 ;  /* 0xff80000010677808 */ /* 0x000fe40000000000 */
[----:B------:R-:W-:Y:S01]  /*14450*/  ISETP.GT.AND P0, PT, R3, 0x18, PT ;  /* 0x000000180300780c */ /* 0x000fe20003f04270 */
[----:B------:R-:W0:Y:S01]  /*14460*/  LDGDEPBAR ;  /* 0x00000000000079af */ /* 0x000e220000000000 */
[----:B------:R-:W-:Y:S02]  /*14470*/  FSEL R101, R17, -INF , P1 ;  /* 0xff80000011657808 */ /* 0x000fe40000800000 */
[----:B------:R-:W-:Y:S02]  /*14480*/  ISETP.GT.AND P1, PT, R3, 0x19, PT ;  /* 0x000000190300780c */ /* 0x000fe40003f24270 */
[----:B------:R-:W-:-:S02]  /*14490*/  FSEL R25, R12, -INF , P0 ;  /* 0xff8000000c197808 */ /* 0x000fc40000000000 */
[----:B------:R-:W-:Y:S02]  /*144a0*/  ISETP.GT.AND P0, PT, R3, 0x20, PT ;  /* 0x000000200300780c */ /* 0x000fe40003f04270 */
[----:B------:R-:W-:Y:S02]  /*144b0*/  IMNMX R2, R2, R35, PT ;  /* 0x0000002302027217 */ /* 0x000fe40003800200 */
[----:B------:R-:W-:Y:S02]  /*144c0*/  FSEL R21, R13, -INF , P1 ;  /* 0xff8000000d157808 */ /* 0x000fe40000800000 */
[----:B------:R-:W-:Y:S02]  /*144d0*/  ISETP.GT.AND P1, PT, R3, 0x21, PT ;  /* 0x000000210300780c */ /* 0x000fe40003f24270 */
[----:B------:R-:W-:Y:S02]  /*144e0*/  FSEL R239, R8, -INF , P0 ;  /* 0xff80000008ef7808 */ /* 0x000fe40000000000 */
[----:B------:R-:W-:-:S02]  /*144f0*/  ISETP.GT.AND P0, PT, R2, RZ, PT ;  /* 0x000000ff0200720c */ /* 0x000fc40003f04270 */
[----:B------:R-:W-:Y:S02]  /*14500*/  FSEL R233, R9, -INF , P1 ;  /* 0xff80000009e97808 */ /* 0x000fe40000800000 */
[----:B------:R-:W-:Y:S02]  /*14510*/  ISETP.GT.AND P1, PT, R2, 0x1, PT ;  /* 0x000000010200780c */ /* 0x000fe40003f24270 */
[----:B------:R-:W-:Y:S02]  /*14520*/  FSEL R26, R26, -INF , P0 ;  /* 0xff8000001a1a7808 */ /* 0x000fe40000000000 */
[----:B------:R-:W-:Y:S02]  /*14530*/  ISETP.GT.AND P0, PT, R2, 0x8, PT ;  /* 0x000000080200780c */ /* 0x000fe40003f04270 */
[----:B------:R-:W-:Y:S02]  /*14540*/  FMNMX.FTZ R4, R24, R33, !PT ;  /* 0x0000002118047209 */ /* 0x000fe40007810000 */
[----:B------:R-:W-:-:S02]  /*14550*/  FSEL R35, R27, -INF , P1 ;  /* 0xff8000001b237808 */ /* 0x000fc40000800000 */
[----:B------:R-:W-:Y:S02]  /*14560*/  FSEL R27, R22, -INF , P0 ;  /* 0xff800000161b7808 */ /* 0x000fe40000000000 */
[----:B------:R-:W-:Y:S02]  /*14570*/  FMNMX.FTZ R4, R31, R4, !PT ;  /* 0x000000041f047209 */ /* 0x000fe40007810000 */
[----:B------:R-:W-:Y:S02]  /*14580*/  ISETP.GT.AND P0, PT, R3, 0x28, PT ;  /* 0x000000280300780c */ /* 0x000fe40003f04270 */
[----:B------:R-:W-:Y:S02]  /*14590*/  ISETP.GT.AND P1, PT, R2, 0x9, PT ;  /* 0x000000090200780c */ /* 0x000fe40003f24270 */
[----:B------:R-:W-:Y:S02]  /*145a0*/  FMNMX.FTZ R6, R26, R35, !PT ;  /* 0x000000231a067209 */ /* 0x000fe40007810000 */
[----:B------:R-:W-:-:S02]  /*145b0*/  FMNMX.FTZ R4, R29, R4, !PT ;  /* 0x000000041d047209 */ /* 0x000fc40007810000 */
[----:B------:R-:W-:Y:S02]  /*145c0*/  FSEL R237, R60, -INF , P0 ;  /* 0xff8000003ced7808 */ /* 0x000fe40000000000 */
[----:B------:R-:W-:Y:S02]  /*145d0*/  FSEL R23, R23, -INF , P1 ;  /* 0xff80000017177808 */ /* 0x000fe40000800000 */
[C---:B------:R-:W-:Y:S02]  /*145e0*/  ISETP.GT.AND P0, PT, R2.reuse, 0x10, PT ;  /* 0x000000100200780c */ /* 0x040fe40003f04270 */
        /* <DEDUP_REMOVED lines=8> */
[----:B------:R-:W-:-:S02]  /*14670*/  ISETP.GT.AND P1, PT, R2, 0x18, PT ;  /* 0x000000180200780c */ /* 0x000fc40003f24270 */
        /* <DEDUP_REMOVED lines=15> */
[----:B------:R-:W-:Y:S02]  /*14770*/  FSEL R181, R11, -INF , P0 ;  /* 0xff8000000bb57808 */ /* 0x000fe40000000000 */
[----:B------:R-:W-:Y:S02]  /*14780*/  ISETP.GT.AND P1, PT, R2, 0x28, PT ;  /* 0x000000280200780c */ /* 0x000fe40003f24270 */
[----:B------:R-:W-:-:S02]  /*14790*/  FMNMX.FTZ R6, R183, R6, !PT ;  /* 0x00000006b7067209 */ /* 0x000fc40007810000 */
[----:B------:R-:W-:Y:S02]  /*147a0*/  FMNMX.FTZ R4, R237, R4, !PT ;  /* 0x00000004ed047209 */ /* 0x000fe40007810000 */
[----:B------:R-:W-:Y:S02]  /*147b0*/  ISETP.GT.AND P0, PT, R2, 0x29, PT ;  /* 0x000000290200780c */ /* 0x000fe40003f04270 */
[----:B------:R-:W-:Y:S02]  /*147c0*/  FSEL R179, R62, -INF , P1 ;  /* 0xff8000003eb37808 */ /* 0x000fe40000800000 */
[----:B------:R-:W-:Y:S02]  /*147d0*/  FMNMX.FTZ R6, R181, R6, !PT ;  /* 0x00000006b5067209 */ /* 0x000fe40007810000 */
[----:B------:R-:W-:Y:S02]  /*147e0*/  FMNMX.FTZ R3, R235, R4, !PT ;  /* 0x00000004eb037209 */ /* 0x000fe40007810000 */
[----:B------:R-:W-:-:S02]  /*147f0*/  FSEL R177, R63, -INF , P0 ;  /* 0xff8000003fb17808 */ /* 0x000fc40000000000 */
[----:B------:R-:W-:Y:S01]  /*14800*/  FMNMX.FTZ R6, R179, R6, !PT ;  /* 0x00000006b3067209 */ /* 0x000fe20007810000 */
[----:B------:R-:W1:Y:S03]  /*14810*/  SHFL.BFLY PT, R4, R3, 0x2, 0x1f ;  /* 0x0c401f0003047f89 */ /* 0x000e6600000e0000 */
[----:B------:R-:W-:-:S05]  /*14820*/  FMNMX.FTZ R11, R177, R6, !PT ;  /* 0x00000006b10b7209 */ /* 0x000fca0007810000 */
[----:B------:R-:W2:Y:S01]  /*14830*/  SHFL.BFLY PT, R2, R11, 0x2, 0x1f ;  /* 0x0c401f000b027f89 */ /* 0x000ea200000e0000 */
[----:B-1----:R-:W-:-:S05]  /*14840*/  FMNMX.FTZ R4, R3, R4, !PT ;  /* 0x0000000403047209 */ /* 0x002fca0007810000 */
[----:B------:R-:W1:Y:S01]  /*14850*/  SHFL.BFLY PT, R3, R4, 0x1, 0x1f ;  /* 0x0c201f0004037f89 */ /* 0x000e6200000e0000 */
[----:B--2---:R-:W-:-:S05]  /*14860*/  FMNMX.FTZ R2, R11, R2, !PT ;  /* 0x000000020b027209 */ /* 0x004fca0007810000 */
[----:B------:R-:W2:Y:S01]  /*14870*/  SHFL.BFLY PT, R157, R2, 0x1, 0x1f ;  /* 0x0c201f00029d7f89 */ /* 0x000ea200000e0000 */
[----:B-1----:R-:W-:-:S03]  /*14880*/  FMNMX.FTZ R3, R4, R3, !PT ;  /* 0x0000000304037209 */ /* 0x002fc60007810000 */
[----:B------:R-:W-:Y:S01]  /*14890*/  LDSM.16.MT88.4 R4, [R204+0x8880] ;  /* 0x00888000cc04783b */ /* 0x000fe20000004200 */
        /* <DEDUP_REMOVED lines=9> */
[--C-:B------:R-:W-:Y:S02]  /*14930*/  FFMA.FTZ R185, R31, c[0x0][0x2d0], -R178.reuse ;  /* 0x0000b4001fb97a23 */ /* 0x100fe400000108b2 */
[----:B------:R-:W-:Y:S01]  /*14940*/  FFMA.FTZ R2, R29, c[0x0][0x2d0], -R178 ;  /* 0x0000b4001d027a23 */ /* 0x000fe200000108b2 */
[----:B------:R-:W-:Y:S01]  /*14950*/  MUFU.EX2 R187, R187 ;  /* 0x000000bb00bb7308 */ /* 0x000fe20000000800 */
[----:B------:R-:W-:-:S02]  /*14960*/  FFMA.FTZ R191, R26, c[0x0][0x2d0], -R176 ;  /* 0x0000b4001abf7a23 */ /* 0x000fc400000108b0 */
[--C-:B------:R-:W-:Y:S02]  /*14970*/  FFMA.FTZ R158, R35, c[0x0][0x2d0], -R176.reuse ;  /* 0x0000b400239e7a23 */ /* 0x100fe400000108b0 */
[--C-:B------:R-:W-:Y:S01]  /*14980*/  FFMA.FTZ R0, R27, c[0x0][0x2d0], -R176.reuse ;  /* 0x0000b4001b007a23 */ /* 0x100fe200000108b0 */
[----:B------:R-:W1:Y:S01]  /*14990*/  LDSM.16.MT88.4 R32, [R204+0x4080] ;  /* 0x00408000cc20783b */ /* 0x000e620000004200 */
[--C-:B------:R-:W-:Y:S01]  /*149a0*/  FFMA.FTZ R159, R23, c[0x0][0x2d0], -R176.reuse ;  /* 0x0000b400179f7a23 */ /* 0x100fe200000108b0 */
[----:B------:R-:W2:Y:S01]  /*149b0*/  MUFU.EX2 R156, R156 ;  /* 0x0000009c009c7308 */ /* 0x000ea20000000800 */
[----:B------:R-:W-:Y:S02]  /*149c0*/  FFMA.FTZ R228, R9, c[0x0][0x2d0], -R176 ;  /* 0x0000b40009e47a23 */ /* 0x000fe400000108b0 */
[----:B------:R-:W3:Y:S01]  /*149d0*/  LDSM.16.MT88.4 R8, [R208+0x4880] ;  /* 0x00488000d008783b */ /* 0x000ee20000004200 */
[--C-:B------:R-:W-:Y:S02]  /*149e0*/  FFMA.FTZ R186, R103, c[0x0][0x2d0], -R178.reuse ;  /* 0x0000b40067ba7a23 */ /* 0x100fe400000108b2 */
[----:B------:R-:W-:-:S02]  /*149f0*/  FFMA.FTZ R227, R101, c[0x0][0x2d0], -R178 ;  /* 0x0000b40065e37a23 */ /* 0x000fc400000108b2 */
[----:B------:R-:W-:Y:S01]  /*14a00*/  MUFU.EX2 R185, R185 ;  /* 0x000000b900b97308 */ /* 0x000fe20000000800 */
[--C-:B------:R-:W-:Y:S02]  /*14a10*/  FFMA.FTZ R184, R25, c[0x0][0x2d0], -R178.reuse ;  /* 0x0000b40019b87a23 */ /* 0x100fe400000108b2 */
[----:B------:R-:W-:Y:S01]  /*14a20*/  FFMA.FTZ R219, R21, c[0x0][0x2d0], -R178 ;  /* 0x0000b40015db7a23 */ /* 0x000fe200000108b2 */
[----:B------:R-:W-:Y:S01]  /*14a30*/  LDSM.16.MT88.4 R24, [R206+0x7880] ;  /* 0x00788000ce18783b */ /* 0x000fe20000004200 */
[--C-:B------:R-:W-:Y:S02]  /*14a40*/  FFMA.FTZ R231, R13, c[0x0][0x2d0], -R176.reuse ;  /* 0x0000b4000de77a23 */ /* 0x100fe400000108b0 */
[--C-:B------:R-:W-:Y:S01]  /*14a50*/  FFMA.FTZ R226, R19, c[0x0][0x2d0], -R176.reuse ;  /* 0x0000b40013e27a23 */ /* 0x100fe200000108b0 */
[----:B------:R-:W4:Y:S01]  /*14a60*/  MUFU.EX2 R2, R2 ;  /* 0x0000000200027308 */ /* 0x000f220000000800 */
[----:B--2---:R-:W-:Y:S01]  /*14a70*/  F2FP.BF16.PACK_AB R128, R156, R187 ;  /* 0x000000bb9c80723e */ /* 0x004fe200000010ff */
[----:B------:R-:W-:Y:S01]  /*14a80*/  FFMA.FTZ R229, R17, c[0x0][0x2d0], -R176 ;  /* 0x0000b40011e57a23 */ /* 0x000fe200000108b0 */
[----:B------:R-:W2:Y:S01]  /*14a90*/  LDSM.16.MT88.4 R12, [R206+0x4880] ;  /* 0x00488000ce0c783b */ /* 0x000ea20000004200 */
[----:B------:R-:W-:-:S02]  /*14aa0*/  FFMA.FTZ R230, R239, c[0x0][0x2d0], -R178 ;  /* 0x0000b400efe67a23 */ /* 0x000fc400000108b2 */
[--C-:B------:R-:W-:Y:S01]  /*14ab0*/  FFMA.FTZ R232, R237, c[0x0][0x2d0], -R178.reuse ;  /* 0x0000b400ede87a23 */ /* 0x100fe200000108b2 */
[----:B------:R-:W5:Y:S01]  /*14ac0*/  LDSM.16.MT88.4 R20, [R205+0x4880] ;  /* 0x00488000cd14783b */ /* 0x000f620000004200 */
[----:B------:R-:W-:Y:S01]  /*14ad0*/  MUFU.EX2 R191, R191 ;  /* 0x000000bf00bf7308 */ /* 0x000fe20000000800 */
[--C-:B------:R-:W-:Y:S02]  /*14ae0*/  FFMA.FTZ R233, R233, c[0x0][0x2d0], -R178.reuse ;  /* 0x0000b400e9e97a23 */ /* 0x100fe400000108b2 */
[----:B------:R-:W1:Y:S01]  /*14af0*/  LDSM.16.MT88.4 R16, [R206+0x6080] ;  /* 0x00608000ce10783b */ /* 0x000e620000004200 */
[----:B------:R-:W-:Y:S02]  /*14b00*/  FFMA.FTZ R235, R235, c[0x0][0x2d0], -R178 ;  /* 0x0000b400ebeb7a23 */ /* 0x000fe400000108b2 */
[--C-:B------:R-:W-:Y:S02]  /*14b10*/  FFMA.FTZ R234, R183, c[0x0][0x2d0], -R176.reuse ;  /* 0x0000b400b7ea7a23 */ /* 0x100fe400000108b0 */
[----:B------:R-:W3:Y:S01]  /*14b20*/  MUFU.EX2 R158, R158 ;  /* 0x0000009e009e7308 */ /* 0x000ee20000000800 */
[----:B----4-:R-:W-:Y:S01]  /*14b30*/  F2FP.BF16.PACK_AB R130, R2, R185 ;  /* 0x000000b90282723e */ /* 0x010fe200000010ff */
[----:B------:R-:W-:-:S02]  /*14b40*/  FFMA.FTZ R237, R181, c[0x0][0x2d0], -R176 ;  /* 0x0000b400b5ed7a23 */ /* 0x000fc400000108b0 */
[--C-:B------:R-:W-:Y:S01]  /*14b50*/  FFMA.FTZ R236, R179, c[0x0][0x2d0], -R176.reuse ;  /* 0x0000b400b3ec7a23 */ /* 0x100fe200000108b0 */
[----:B------:R-:W-:Y:S01]  /*14b60*/  LDSM.16.MT88.4 R180, [R206+0x6880] ;  /* 0x00688000ceb4783b */ /* 0x000fe20000004200 */
[----:B------:R-:W-:Y:S02]  /*14b70*/  FFMA.FTZ R239, R177, c[0x0][0x2d0], -R176 ;  /* 0x0000b400b1ef7a23 */ /* 0x000fe400000108b0 */
[----:B------:R-:W-:Y:S01]  /*14b80*/  MUFU.EX2 R0, R0 ;  /* 0x0000000000007308 */ /* 0x000fe20000000800 */
[----:B------:R-:W-:Y:S01]  /*14b90*/  LDSM.16.MT88.4 R176, [R205+0x6880] ;  /* 0x00688000cdb0783b */ /* 0x000fe20000004200 */
[----:B------:R-:W-:-:S04]  /*14ba0*/  FADD.FTZ R156, R187, R156 ;  /* 0x0000009cbb9c7221 */ /* 0x000fc80000010000 */
[----:B------:R-:W-:Y:S02]  /*14bb0*/  FADD.FTZ R185, R185, R156 ;  /* 0x0000009cb9b97221 */ /* 0x000fe40000010000 */
[----:B------:R-:W4:Y:S01]  /*14bc0*/  MUFU.EX2 R159, R159 ;  /* 0x0000009f009f7308 */ /* 0x000f220000000800 */
[----:B---3--:R-:W-:Y:S01]  /*14bd0*/  F2FP.BF16.PACK_AB R129, R158, R191 ;  /* 0x000000bf9e81723e */ /* 0x008fe200000010ff */
[----:B------:R-:W-:Y:S02]  /*14be0*/  FADD.FTZ R191, R191, R158 ;  /* 0x0000009ebfbf7221 */ /* 0x000fe40000010000 */
[----:B------:R-:W-:-:S04]  /*14bf0*/  FADD.FTZ R185, R2, R185 ;  /* 0x000000b902b97221 */ /* 0x000fc80000010000 */
[----:B------:R-:W-:Y:S01]  /*14c00*/  MUFU.EX2 R186, R186 ;  /* 0x000000ba00ba7308 */ /* 0x000fe20000000800 */
[----:B----4-:R-:W-:-:S07]  /*14c10*/  F2FP.BF16.PACK_AB R131, R159, R0 ;  /* 0x000000009f83723e */ /* 0x010fce00000010ff */
        /* <DEDUP_REMOVED lines=11> */
[C---:B-1----:R-:W-:Y:S02]  /*14cd0*/  HMMA.16816.F32.BF16 R28, R128.reuse, R32, RZ ;  /* 0x00000020801c723c */ /* 0x042fe400000418ff */
        /* <DEDUP_REMOVED lines=38> */
[----:B----4-:R-:W-:Y:S01]  /*14f40*/  F2FP.BF16.PACK_AB R5, R231, R228 ;  /* 0x000000e4e705723e */ /* 0x010fe200000010ff */
[----:B------:R-:W-:-:S02]  /*14f50*/  FADD.FTZ R186, R186, R185 ;  /* 0x000000b9baba7221 */ /* 0x000fc40000010000 */
[----:B------:R-:W-:Y:S02]  /*14f60*/  FADD.FTZ R228, R228, R159 ;  /* 0x0000009fe4e47221 */ /* 0x000fe40000010000 */
[----:B------:R-:W-:Y:S01]  /*14f70*/  FADD.FTZ R227, R227, R186 ;  /* 0x000000bae3e37221 */ /* 0x000fe20000010000 */
[----:B------:R-:W-:Y:S01]  /*14f80*/  F2FP.BF16.PACK_AB R6, R219, R184 ;  /* 0x000000b8db06723e */ /* 0x000fe200000010ff */
[----:B------:R-:W-:Y:S01]  /*14f90*/  FADD.FTZ R231, R231, R228 ;  /* 0x000000e4e7e77221 */ /* 0x000fe20000010000 */
[----:B-1----:R-:W-:Y:S01]  /*14fa0*/  F2FP.BF16.PACK_AB R7, R229, R226 ;  /* 0x000000e2e507723e */ /* 0x002fe200000010ff */
[----:B------:R-:W-:Y:S01]  /*14fb0*/  FADD.FTZ R184, R184, R227 ;  /* 0x000000e3b8b87221 */ /* 0x000fe20000010000 */
[----:B------:R-:W-:Y:S01]  /*14fc0*/  IMNMX R228, RZ, UR4, !PT ;  /* 0x00000004ffe47c17 */ /* 0x000fe2000f800200 */
[----:B------:R-:W-:Y:S02]  /*14fd0*/  FADD.FTZ R226, R226, R231 ;  /* 0x000000e7e2e27221 */ /* 0x000fe40000010000 */
[----:B------:R-:W-:Y:S01]  /*14fe0*/  FADD.FTZ R219, R219, R184 ;  /* 0x000000b8dbdb7221 */ /* 0x000fe20000010000 */
[----:B------:R-:W-:Y:S01]  /*14ff0*/  ISETP.LE.AND P0, PT, R228, UR13, PT ;  /* 0x0000000de4007c0c */ /* 0x000fe2000bf03270 */
[----:B------:R-:W-:Y:S01]  /*15000*/  HMMA.16816.F32.BF16 R152, R4, R8, R152 ;  /* 0x000000080498723c */ /* 0x000fe20000041898 */
[----:B------:R-:W-:-:S07]  /*15010*/  FADD.FTZ R229, R229, R226 ;  /* 0x000000e2e5e57221 */ /* 0x000fce0000010000 */
[C---:B------:R-:W-:Y:S01]  /*15020*/  HMMA.16816.F32.BF16 R132, R4.reuse, R10, R132 ;  /* 0x0000000a0484723c */ /* 0x040fe20000041884 */
[----:B------:R-:W1:Y:S07]  /*15030*/  LDSM.16.MT88.4 R8, [R204+0x6080] ;  /* 0x00608000cc08783b */ /* 0x000e6e0000004200 */
[C---:B--2---:R-:W-:Y:S08]  /*15040*/  HMMA.16816.F32.BF16 R136, R4.reuse, R12, R136 ;  /* 0x0000000c0488723c */ /* 0x044ff00000041888 */
[C---:B------:R-:W-:Y:S01]  /*15050*/  HMMA.16816.F32.BF16 R140, R4.reuse, R14, R140 ;  /* 0x0000000e048c723c */ /* 0x040fe2000004188c */
[----:B------:R-:W2:Y:S07]  /*15060*/  LDSM.16.MT88.4 R12, [R205+0x7880] ;  /* 0x00788000cd0c783b */ /* 0x000eae0000004200 */
[C---:B-----5:R-:W-:Y:S08]  /*15070*/  HMMA.16816.F32.BF16 R144, R4.reuse, R20, R144 ;  /* 0x000000140490723c */ /* 0x060ff00000041890 */
[C---:B------:R-:W-:Y:S01]  /*15080*/  HMMA.16816.F32.BF16 R148, R4.reuse, R22, R148 ;  /* 0x000000160494723c */ /* 0x040fe20000041894 */
[----:B------:R-:W-:Y:S07]  /*15090*/  LDSM.16.MT88.4 R20, [R204+0x7880] ;  /* 0x00788000cc14783b */ /* 0x000fee0000004200 */
[C---:B------:R-:W-:Y:S08]  /*150a0*/  HMMA.16816.F32.BF16 R44, R4.reuse, R16, R44 ;  /* 0x00000010042c723c */ /* 0x040ff0000004182c */
[C---:B-1----:R-:W-:Y:S08]  /*150b0*/  HMMA.16816.F32.BF16 R60, R4.reuse, R8, R60 ;  /* 0x00000008043c723c */ /* 0x042ff0000004183c */
[C---:B------:R-:W-:Y:S01]  /*150c0*/  HMMA.16816.F32.BF16 R64, R4.reuse, R10, R64 ;  /* 0x0000000a0440723c */ /* 0x040fe20000041840 */
[----:B------:R-:W1:Y:S07]  /*150d0*/  LDSM.16.MT88.4 R8, [R206+0x9080] ;  /* 0x00908000ce08783b */ /* 0x000e6e0000004200 */
        /* <DEDUP_REMOVED lines=78> */
[C---:B---3--:R-:W-:Y:S08]  /*155c0*/  HMMA.16816.F32.BF16 R108, R4.reuse, R16, R108 ;  /* 0x00000010046c723c */ /* 0x048ff0000004186c */
[C---:B------:R-:W-:Y:S08]  /*155d0*/  HMMA.16816.F32.BF16 R112, R4.reuse, R18, R112 ;  /* 0x000000120470723c */ /* 0x040ff00000041870 */
[C---:B--2---:R-:W-:Y:S08]  /*155e0*/  HMMA.16816.F32.BF16 R116, R4.reuse, R12, R116 ;  /* 0x0000000c0474723c */ /* 0x044ff00000041874 */
        /* <DEDUP_REMOVED lines=12> */
.L_x_3033:
        /* <DEDUP_REMOVED lines=26> */
[----:B------:R-:W-:Y:S05]  /*15850*/  IADD3 R10, P2, R216, UR10, RZ ;  /* 0x0000000ad80a7c10 */ /* 0x000fea000ff5e0ff */
[----:B------:R-:W-:Y:S02]  /*15860*/  @!P3 LEA.HI.X R13, R8, UR4, R13, 0x5, P1 ;  /* 0x00000004080dbc11 */ /* 0x000fe400088f2c0d */
[----:B------:R-:W-:Y:S02]  /*15870*/  IADD3 R8, P0, R6, UR10, RZ ;  /* 0x0000000a06087c10 */ /* 0x000fe4000ff1e0ff */
[----:B------:R-:W-:Y:S02]  /*15880*/  IADD3.X R5, R223, UR4, RZ, P2, !PT ;  /* 0x00000004df057c10 */ /* 0x000fe400097fe4ff */
[----:B------:R-:W-:Y:S02]  /*15890*/  LEA R22, P1, R10, c[0x0][0x1f8], 0x1 ;  /* 0x00007e000a167a11 */ /* 0x000fe400078208ff */
[----:B------:R-:W-:Y:S02]  /*158a0*/  IADD3.X R3, R4, UR4, RZ, P0, !PT ;  /* 0x0000000404037c10 */ /* 0x000fe400087fe4ff */
[----:B------:R-:W-:Y:S02]  /*158b0*/  LEA R20, P0, R8, c[0x0][0x1f8], 0x1 ;  /* 0x00007e0008147a11 */ /* 0x000fe400078008ff */
[----:B------:R-:W-:Y:S02]  /*158c0*/  LEA.HI.X R23, R10, c[0x0][0x1fc], R5, 0x1, P1 ;  /* 0x00007f000a177a11 */ /* 0x000fe400008f0c05 */
[----:B------:R-:W-:Y:S02]  /*158d0*/  IADD3 R5, P1, R216, 0x80, RZ ;  /* 0x00000080d8057810 */ /* 0x000fe40007f3e0ff */
        /* <DEDUP_REMOVED lines=40> */
.L_x_3031:
[C---:B--234-:R-:W-:Y:S01]  /*15b60*/  HMMA.16816.F32.BF16 R4, R156.reuse, R160, RZ ;  /* 0x000000a09c04723c */ /* 0x05cfe200000418ff */
[----:B------:R-:W0:Y:S01]  /*15b70*/  LDGDEPBAR ;  /* 0x00000000000079af */ /* 0x000e220000000000 */
[----:B------:R-:W-:Y:S06]  /*15b80*/  UISETP.GE.AND UP0, UPT, UR13, 0x1, UPT ;  /* 0x000000010d00788c */ /* 0x000fec000bf06270 */
[C---:B------:R-:W-:Y:S01]  /*15b90*/  HMMA.16816.F32.BF16 R8, R156.reuse, R162, RZ ;  /* 0x000000a29c08723c */ /* 0x040fe200000418ff */
[----:B------:R-:W-:Y:S01]  /*15ba0*/  LDSM.16.M88.4 R160, [R210] ;  /* 0x00000000d2a0783b */ /* 0x000fe20000000200 */
[----:B------:R-:W-:Y:S06]  /*15bb0*/  PLOP3.LUT P0, PT, PT, PT, UP0, 0x80, 0x0 ;  /* 0x000000000000781c */ /* 0x000fec0003f0f008 */
        /* <DEDUP_REMOVED lines=151> */
[----:B------:R-:W-:-:S07]  /*16530*/  @!P0 BRA `(.L_x_3032) ;  /* 0x0000043000008947 */ /* 0x000fce0003800000 */
[----:B------:R-:W-:Y:S01]  /*16540*/  IADD3 R159, -R188, 0x30, RZ ;  /* 0x00000030bc9f7810 */ /* 0x000fe20007ffe1ff */
[----:B------:R-:W-:Y:S01]  /*16550*/  UIADD3 UR9, UR13, -0x1, URZ ;  /* 0xffffffff0d097890 */ /* 0x000fe2000fffe03f */
[C---:B------:R-:W-:Y:S01]  /*16560*/  IADD3 R158, P0, R220.reuse, 0x40, RZ ;  /* 0x00000040dc9e7810 */ /* 0x040fe20007f1e0ff */
        /* <DEDUP_REMOVED lines=21> */
[C---:B------:R-:W-:Y:S02]  /*166c0*/  @P1 LEA R168, P0, R163.reuse, c[0x0][0x1c8], 0x1 ;  /* 0x00007200a3a81a11 */ /* 0x040fe400078008ff */
        /* <DEDUP_REMOVED lines=42> */
.L_x_3032:
[----:B------:R-:W-:Y:S01]  /*16970*/  PLOP3.LUT P0, PT, PT, PT, UP2, 0x80, 0x0 ;  /* 0x000000000000781c */ /* 0x000fe20003f0f028 */
[----:B------:R-:W-:Y:S01]  /*16980*/  UIMAD UR4, UR13, -0x30, URZ ;  /* 0xffffffd00d0478a4 */ /* 0x000fe2000f8e023f */
[----:B-1----:R-:W-:Y:S01]  /*16990*/  MOV R159, R189 ;  /* 0x000000bd009f7202 */ /* 0x002fe20000000f00 */
[----:B------:R-:W-:Y:S01]  /*169a0*/  LDSM.16.MT88.4 R172, [R208+0x7880] ;  /* 0x00788000d0ac783b */ /* 0x000fe20000004200 */
[----:B------:R-:W-:Y:S03]  /*169b0*/  MOV R3, UR22 ;  /* 0x0000001600037c02 */ /* 0x000fe60008000f00 */
[----:B------:R-:W-:Y:S04]  /*169c0*/  MOV R157, UR4 ;  /* 0x00000004009d7c02 */ /* 0x000fe80008000f00 */
[----:B------:R-:W-:Y:S01]  /*169d0*/  IADD3 R160, -R190, 0x1, R157 ;  /* 0x00000001bea07810 */ /* 0x000fe20007ffe19d */
[----:B------:R-:W0:Y:S01]  /*169e0*/  LDGDEPBAR ;  /* 0x00000000000079af */ /* 0x000e220000000000 */
[----:B------:R-:W-:Y:S02]  /*169f0*/  @P0 MOV R159, R191 ;  /* 0x000000bf009f0202 */ /* 0x000fe40000000f00 */
[----:B------:R-:W-:Y:S05]  /*16a00*/  IADD3 R157, -R3, UR14, R160 ;  /* 0x0000000e039d7c10 */ /* 0x000fea000fffe1a0 */
[----:B------:R-:W-:Y:S08]  /*16a10*/  SHFL.IDX PT, R158, R159, 0x1, 0x1c1f ;  /* 0x003c1f009f9e7f89 */ /* 0x000ff000000e0000 */
[----:B------:R-:W1:Y:S02]  /*16a20*/  SHFL.IDX PT, R156, R159, RZ, 0x1c1f ;  /* 0x001c1fff9f9c7589 */ /* 0x000e6400000e0000 */
[C---:B-1----:R-:W-:Y:S02]  /*16a30*/  IADD3 R156, R157.reuse, R156, RZ ;  /* 0x0000009c9d9c7210 */ /* 0x042fe40007ffe0ff */
[----:B------:R-:W-:Y:S04]  /*16a40*/  IADD3 R3, R157, R158, RZ ;  /* 0x0000009e9d037210 */ /* 0x000fe80007ffe0ff */
[C---:B------:R-:W-:Y:S02]  /*16a50*/  ISETP.GT.AND P1, PT, R3.reuse, RZ, PT ;  /* 0x000000ff0300720c */ /* 0x040fe40003f24270 */
[----:B------:R-:W-:Y:S02]  /*16a60*/  ISETP.GT.AND P0, PT, R3, 0x1, PT ;  /* 0x000000010300780c */ /* 0x000fe40003f04270 */
[----:B------:R-:W-:Y:S02]  /*16a70*/  FSEL R161, R6, -INF , P1 ;  /* 0xff80000006a17808 */ /* 0x000fe40000800000 */
[----:B------:R-:W-:Y:S02]  /*16a80*/  ISETP.GT.AND P1, PT, R156, RZ, PT ;  /* 0x000000ff9c00720c */ /* 0x000fe40003f24270 */
        /* <DEDUP_REMOVED lines=11> */
[----:B------:R-:W-:Y:S02]  /*16b40*/  ISETP.GT.AND P1, PT, R3, 0x10, PT ;  /* 0x000000100300780c */ /* 0x000fe40003f24270 */
        /* <DEDUP_REMOVED lines=15> */
[----:B------:R-:W-:Y:S01]  /*16c40*/  FSEL R167, R18, -INF , P1 ;  /* 0xff80000012a77808 */ /* 0x000fe20000800000 */
[----:B------:R-:W-:Y:S01]  /*16c50*/  LDSM.16.MT88.4 R12, [R208+0x4080] ;  /* 0x00408000d00c783b */ /* 0x000fe20000004200 */
        /* <DEDUP_REMOVED lines=25> */
[----:B------:R-:W-:Y:S02]  /*16df0*/  FSEL R232, R20, -INF , P1 ;  /* 0xff80000014e87808 */ /* 0x000fe40000800000 */
[----:B------:R-:W-:Y:S02]  /*16e00*/  FMNMX.FTZ R9, R164, R9, !PT ;  /* 0x00000009a4097209 */ /* 0x000fe40007810000 */
[C---:B------:R-:W-:Y:S02]  /*16e10*/  ISETP.GT.AND P0, PT, R156.reuse, 0x21, PT ;  /* 0x000000219c00780c */ /* 0x040fe40003f04270 */
[----:B------:R-:W-:Y:S02]  /*16e20*/  FMNMX.FTZ R4, R179, R4, !PT ;  /* 0x00000004b3047209 */ /* 0x000fe40007810000 */
[----:B------:R-:W-:Y:S02]  /*16e30*/  FSEL R230, R21, -INF , P0 ;  /* 0xff80000015e67808 */ /* 0x000fe40000000000 */
[----:B------:R-:W-:Y:S01]  /*16e40*/  ISETP.GT.AND P1, PT, R156, 0x28, PT ;  /* 0x000000289c00780c */ /* 0x000fe20003f24270 */
[----:B------:R-:W-:Y:S01]  /*16e50*/  LDSM.16.MT88.4 R20, [R206+0x4080] ;  /* 0x00408000ce14783b */ /* 0x000fe20000004200 */
[----:B------:R-:W-:Y:S02]  /*16e60*/  FMNMX.FTZ R9, R232, R9, !PT ;  /* 0x00000009e8097209 */ /* 0x000fe40007810000 */
[----:B------:R-:W-:Y:S02]  /*16e70*/  FMNMX.FTZ R6, R177, R4, !PT ;  /* 0x00000004b1067209 */ /* 0x000fe40007810000 */
[----:B------:R-:W-:Y:S02]  /*16e80*/  ISETP.GT.AND P0, PT, R156, 0x29, PT ;  /* 0x000000299c00780c */ /* 0x000fe40003f04270 */
[----:B------:R-:W-:Y:S02]  /*16e90*/  FSEL R186, R24, -INF , P1 ;  /* 0xff80000018ba7808 */ /* 0x000fe40000800000 */
[----:B------:R-:W-:Y:S02]  /*16ea0*/  FMNMX.FTZ R9, R230, R9, !PT ;  /* 0x00000009e6097209 */ /* 0x000fe40007810000 */
[----:B------:R-:W-:Y:S02]  /*16eb0*/  FMNMX.FTZ R4, R157, R6, !PT ;  /* 0x000000069d047209 */ /* 0x000fe40007810000 */
[----:B------:R-:W-:Y:S02]  /*16ec0*/  FSEL R178, R25, -INF , P0 ;  /* 0xff80000019b27808 */ /* 0x000fe40000000000 */
[----:B------:R-:W-:Y:S01]  /*16ed0*/  FMNMX.FTZ R9, R186, R9, !PT ;  /* 0x00000009ba097209 */ /* 0x000fe20007810000 */
[----:B------:R-:W1:Y:S03]  /*16ee0*/  SHFL.BFLY PT, R3, R4, 0x2, 0x1f ;  /* 0x0c401f0004037f89 */ /* 0x000e6600000e0000 */
[----:B------:R-:W-:Y:S05]  /*16ef0*/  FMNMX.FTZ R6, R178, R9, !PT ;  /* 0x00000009b2067209 */ /* 0x000fea0007810000 */
        /* <DEDUP_REMOVED lines=11> */
[----:B------:R-:W-:Y:S02]  /*16fb0*/  FMUL.FTZ R187, R3, c[0x0][0x2d0] ;  /* 0x0000b40003bb7a20 */ /* 0x000fe40000410000 */
[--C-:B------:R-:W-:Y:S02]  /*16fc0*/  FFMA.FTZ R180, R159, c[0x0][0x2d0], -R176.reuse ;  /* 0x0000b4009fb47a23 */ /* 0x100fe400000108b0 */
[--C-:B------:R-:W-:Y:S01]  /*16fd0*/  FFMA.FTZ R159, R5, c[0x0][0x2d0], -R176.reuse ;  /* 0x0000b400059f7a23 */ /* 0x100fe200000108b0 */
[----:B------:R-:W-:Y:S01]  /*16fe0*/  FSEL R5, R3, RZ, P1 ;  /* 0x000000ff03057208 */ /* 0x000fe20000800000 */
[--C-:B------:R-:W-:Y:S01]  /*16ff0*/  FFMA.FTZ R181, R161, c[0x0][0x2d0], -R176.reuse ;  /* 0x0000b400a1b57a23 */ /* 0x100fe200000108b0 */
[----:B------:R-:W-:Y:S01]  /*17000*/  FSEL R187, R187, RZ, P1 ;  /* 0x000000ffbbbb7208 */ /* 0x000fe20000800000 */
[----:B------:R-:W-:Y:S01]  /*17010*/  FFMA.FTZ R158, R11, c[0x0][0x2d0], -R176 ;  /* 0x0000b4000b9e7a23 */ /* 0x000fe200000108b0 */
[----:B------:R-:W-:Y:S01]  /*17020*/  MUFU.EX2 R180, R180 ;  /* 0x000000b400b47308 */ /* 0x000fe20000000800 */
[----:B------:R-:W-:Y:S01]  /*17030*/  FADD.FTZ R4, -R5, R2 ;  /* 0x0000000205047221 */ /* 0x000fe20000010100 */
[----:B------:R-:W-:Y:S01]  /*17040*/  FSEL R5, R156, RZ, P0 ;  /* 0x000000ff9c057208 */ /* 0x000fe20000000000 */
[--C-:B------:R-:W-:Y:S01]  /*17050*/  FFMA.FTZ R185, R7, c[0x0][0x2d0], -R187.reuse ;  /* 0x0000b40007b97a23 */ /* 0x100fe200000108bb */
[----:B------:R-:W-:Y:S01]  /*17060*/  ISETP.LT.AND P0, PT, R228, UR13, PT ;  /* 0x0000000de4007c0c */ /* 0x000fe2000bf01270 */
[--C-:B------:R-:W-:Y:S01]  /*17070*/  FFMA.FTZ R184, R160, c[0x0][0x2d0], -R187.reuse ;  /* 0x0000b400a0b87a23 */ /* 0x100fe200000108bb */
[----:B------:R-:W-:Y:S01]  /*17080*/  UIADD3 UR13, UR13, -0x1, URZ ;  /* 0xffffffff0d0d7890 */ /* 0x000fe2000fffe03f */
[----:B------:R-:W-:Y:S02]  /*17090*/  FADD.FTZ R5, -R5, R0 ;  /* 0x0000000005057221 */ /* 0x000fe40000010100 */
[--C-:B------:R-:W-:Y:S01]  /*170a0*/  FFMA.FTZ R183, R10, c[0x0][0x2d0], -R187.reuse ;  /* 0x0000b4000ab77a23 */ /* 0x100fe200000108bb */
[----:B------:R-:W1:Y:S01]  /*170b0*/  MUFU.EX2 R181, R181 ;  /* 0x000000b500b57308 */ /* 0x000e620000000800 */
[--C-:B------:R-:W-:Y:S02]  /*170c0*/  FFMA.FTZ R182, R8, c[0x0][0x2d0], -R187.reuse ;  /* 0x0000b40008b67a23 */ /* 0x100fe400000108bb */
[----:B------:R-:W-:Y:S02]  /*170d0*/  FMUL.FTZ R2, R4, c[0x0][0x2d0] ;  /* 0x0000b40004027a20 */ /* 0x000fe40000410000 */
[----:B------:R-:W-:Y:S02]  /*170e0*/  FMUL.FTZ R0, R5, c[0x0][0x2d0] ;  /* 0x0000b40005007a20 */ /* 0x000fe40000410000 */
[--C-:B------:R-:W-:Y:S02]  /*170f0*/  FFMA.FTZ R231, R170, c[0x0][0x2d0], -R187.reuse ;  /* 0x0000b400aae77a23 */ /* 0x100fe400000108bb */
[--C-:B------:R-:W-:Y:S01]  /*17100*/  FFMA.FTZ R234, R168, c[0x0][0x2d0], -R187.reuse ;  /* 0x0000b400a8ea7a23 */ /* 0x100fe200000108bb */
[----:B------:R-:W-:Y:S01]  /*17110*/  MUFU.EX2 R159, R159 ;  /* 0x0000009f009f7308 */ /* 0x000fe20000000800 */
[--C-:B------:R-:W-:Y:S02]  /*17120*/  FFMA.FTZ R233, R171, c[0x0][0x2d0], -R176.reuse ;  /* 0x0000b400abe97a23 */ /* 0x100fe400000108b0 */
[--C-:B------:R-:W-:Y:S02]  /*17130*/  FFMA.FTZ R236, R169, c[0x0][0x2d0], -R176.reuse ;  /* 0x0000b400a9ec7a23 */ /* 0x100fe400000108b0 */
[----:B------:R-:W-:Y:S01]  /*17140*/  LDSM.16.MT88.4 R168, [R204+0x6080] ;  /* 0x00608000cca8783b */ /* 0x000fe20000004200 */
[--C-:B------:R-:W-:Y:S02]  /*17150*/  FFMA.FTZ R238, R166, c[0x0][0x2d0], -R187.reuse ;  /* 0x0000b400a6ee7a23 */ /* 0x100fe400000108bb */
[--C-:B------:R-:W-:Y:S02]  /*17160*/  FFMA.FTZ R235, R164, c[0x0][0x2d0], -R187.reuse ;  /* 0x0000b400a4eb7a23 */ /* 0x100fe400000108bb */
[----:B------:R-:W2:Y:S01]  /*17170*/  MUFU.EX2 R158, R158 ;  /* 0x0000009e009e7308 */ /* 0x000ea20000000800 */
[--C-:B------:R-:W-:Y:S02]  /*17180*/  FFMA.FTZ R237, R167, c[0x0][0x2d0], -R176.reuse ;  /* 0x0000b400a7ed7a23 */ /* 0x100fe400000108b0 */
[--C-:B------:R-:W-:Y:S01]  /*17190*/  FFMA.FTZ R240, R165, c[0x0][0x2d0], -R176.reuse ;  /* 0x0000b400a5f07a23 */ /* 0x100fe200000108b0 */
[----:B-1----:R-:W-:Y:S01]  /*171a0*/  F2FP.BF16.PACK_AB R161, R180, R181 ;  /* 0x000000b5b4a1723e */ /* 0x002fe200000010ff */
[----:B------:R-:W-:Y:S01]  /*171b0*/  LDSM.16.MT88.4 R164, [R205+0x6080] ;  /* 0x00608000cda4783b */ /* 0x000fe20000004200 */
[--C-:B------:R-:W-:Y:S02]  /*171c0*/  FFMA.FTZ R241, R177, c[0x0][0x2d0], -R176.reuse ;  /* 0x0000b400b1f17a23 */ /* 0x100fe400000108b0 */
[--C-:B------:R-:W-:Y:S02]  /*171d0*/  FFMA.FTZ R232, R232, c[0x0][0x2d0], -R187.reuse ;  /* 0x0000b400e8e87a23 */ /* 0x100fe400000108bb */
[----:B------:R-:W-:Y:S01]  /*171e0*/  MUFU.EX2 R185, R185 ;  /* 0x000000b900b97308 */ /* 0x000fe20000000800 */
[--C-:B------:R-:W-:Y:S02]  /*171f0*/  FFMA.FTZ R239, R230, c[0x0][0x2d0], -R187.reuse ;  /* 0x0000b400e6ef7a23 */ /* 0x100fe400000108bb */
[--C-:B------:R-:W-:Y:S02]  /*17200*/  FFMA.FTZ R230, R179, c[0x0][0x2d0], -R176.reuse ;  /* 0x0000b400b3e67a23 */ /* 0x100fe400000108b0 */
[--C-:B------:R-:W-:Y:S02]  /*17210*/  FFMA.FTZ R229, R229, c[0x0][0x2d0], -R176.reuse ;  /* 0x0000b400e5e57a23 */ /* 0x100fe400000108b0 */
[----:B------:R-:W-:Y:S01]  /*17220*/  FFMA.FTZ R176, R157, c[0x0][0x2d0], -R176 ;  /* 0x0000b4009db07a23 */ /* 0x000fe200000108b0 */
[----:B------:R-:W-:Y:S01]  /*17230*/  MOV R157, R156 ;  /* 0x0000009c009d7202 */ /* 0x000fe20000000f00 */
[--C-:B------:R-:W-:Y:S01]  /*17240*/  FFMA.FTZ R186, R186, c[0x0][0x2d0], -R187.reuse ;  /* 0x0000b400baba7a23 */ /* 0x100fe200000108bb */
[----:B------:R-:W1:Y:S01]  /*17250*/  MUFU.EX2 R184, R184 ;  /* 0x000000b800b87308 */ /* 0x000e620000000800 */
[----:B------:R-:W-:Y:S01]  /*17260*/  FFMA.FTZ R187, R178, c[0x0][0x2d0], -R187 ;  /* 0x0000b400b2bb7a23 */ /* 0x000fe200000108bb */
[----:B--2---:R-:W-:Y:S08]  /*17270*/  F2FP.BF16.PACK_AB R163, R158, R159 ;  /* 0x0000009f9ea3723e */ /* 0x004ff000000010ff */
[----:B------:R-:W-:Y:S10]  /*17280*/  MUFU.EX2 R183, R183 ;  /* 0x000000b700b77308 */ /* 0x000ff40000000800 */
[----:B------:R-:W2:Y:S01]  /*17290*/  MUFU.EX2 R182, R182 ;  /* 0x000000b600b67308 */ /* 0x000ea20000000800 */
[----:B-1----:R-:W-:Y:S09]  /*172a0*/  F2FP.BF16.PACK_AB R160, R184, R185 ;  /* 0x000000b9b8a0723e */ /* 0x002ff200000010ff */
[----:B------:R-:W1:Y:S10]  /*172b0*/  MUFU.EX2 R2, R2 ;  /* 0x0000000200027308 */ /* 0x000e740000000800 */
[----:B------:R-:W3:Y:S01]  /*172c0*/  MUFU.EX2 R0, R0 ;  /* 0x0000000000007308 */ /* 0x000ee20000000800 */
[----:B--2---:R-:W-:Y:S09]  /*172d0*/  F2FP.BF16.PACK_AB R162, R182, R183 ;  /* 0x000000b7b6a2723e */ /* 0x004ff200000010ff */
[----:B------:R2:W-:Y:S01]  /*172e0*/  MUFU.EX2 R242, R176 ;  /* 0x000000b000f27308 */ /* 0x0005e20000000800 */
[C---:B-1----:R-:W-:Y:S02]  /*172f0*/  FMUL.FTZ R4, R2.reuse, R152 ;  /* 0x0000009802047220 */ /* 0x042fe40000410000 */
[C---:B------:R-:W-:Y:S02]  /*17300*/  FMUL.FTZ R5, R2.reuse, R153 ;  /* 0x0000009902057220 */ /* 0x040fe40000410000 */
[C---:B------:R-:W-:Y:S02]  /*17310*/  FMUL.FTZ R8, R2.reuse, R132 ;  /* 0x0000008402087220 */ /* 0x040fe40000410000 */
[C---:B------:R-:W-:Y:S03]  /*17320*/  FMUL.FTZ R9, R2.reuse, R133 ;  /* 0x0000008502097220 */ /* 0x040fe60000410000 */
[----:B------:R-:W-:Y:S01]  /*17330*/  MUFU.EX2 R231, R231 ;  /* 0x000000e700e77308 */ /* 0x000fe20000000800 */
[----:B------:R-:W-:Y:S02]  /*17340*/  FMUL.FTZ R16, R2, R140 ;  /* 0x0000008c02107220 */ /* 0x000fe40000410000 */
[C---:B---3--:R-:W-:Y:S02]  /*17350*/  FMUL.FTZ R6, R0.reuse, R154 ;  /* 0x0000009a00067220 */ /* 0x048fe40000410000 */
[C---:B------:R-:W-:Y:S02]  /*17360*/  FMUL.FTZ R7, R0.reuse, R155 ;  /* 0x0000009b00077220 */ /* 0x040fe40000410000 */
[----:B------:R-:W1:Y:S01]  /*17370*/  LDSM.16.MT88.4 R152, [R205+0x4080] ;  /* 0x00408000cd98783b */ /* 0x000e620000004200 */
[C---:B------:R-:W-:Y:S02]  /*17380*/  FMUL.FTZ R10, R0.reuse, R134 ;  /* 0x00000086000a7220 */ /* 0x040fe40000410000 */
[----:B------:R-:W-:Y:S01]  /*17390*/  FMUL.FTZ R11, R0, R135 ;  /* 0x00000087000b7220 */ /* 0x000fe20000410000 */
[----:B------:R-:W3:Y:S01]  /*173a0*/  MUFU.EX2 R234, R234 ;  /* 0x000000ea00ea7308 */ /* 0x000ee20000000800 */
[C---:B------:R-:W-:Y:S03]  /*173b0*/  HMMA.16816.F32.BF16 R4, R160.reuse, R12, R4 ;  /* 0x0000000ca004723c */ /* 0x040fe60000041804 */
[----:B------:R-:W4:Y:S02]  /*173c0*/  LDSM.16.MT88.4 R132, [R204+0x4080] ;  /* 0x00408000cc84783b */ /* 0x000f240000004200 */
[C---:B------:R-:W-:Y:S02]  /*173d0*/  FMUL.FTZ R17, R2.reuse, R141 ;  /* 0x0000008d02117220 */ /* 0x040fe40000410000 */
[C---:B------:R-:W-:Y:S01]  /*173e0*/  FMUL.FTZ R12, R2.reuse, R136 ;  /* 0x00000088020c7220 */ /* 0x040fe20000410000 */
[C---:B------:R-:W-:Y:S01]  /*173f0*/  HMMA.16816.F32.BF16 R8, R160.reuse, R14, R8 ;  /* 0x0000000ea008723c */ /* 0x040fe20000041808 */
[----:B------:R-:W-:Y:S02]  /*17400*/  MUFU.EX2 R233, R233 ;  /* 0x000000e900e97308 */ /* 0x000fe40000000800 */
[----:B--2---:R-:W-:Y:S01]  /*17410*/  LDSM.16.MT88.4 R176, [R208+0x6880] ;  /* 0x00688000d0b0783b */ /* 0x004fe20000004200 */
[----:B------:R-:W-:Y:S02]  /*17420*/  FMUL.FTZ R13, R2, R137 ;  /* 0x00000089020d7220 */ /* 0x000fe40000410000 */
[C---:B------:R-:W-:Y:S02]  /*17430*/  FMUL.FTZ R18, R0.reuse, R142 ;  /* 0x0000008e00127220 */ /* 0x040fe40000410000 */
[C---:B------:R-:W-:Y:S03]  /*17440*/  FMUL.FTZ R14, R0.reuse, R138 ;  /* 0x0000008a000e7220 */ /* 0x040fe60000410000 */
[----:B------:R-:W2:Y:S01]  /*17450*/  MUFU.EX2 R236, R236 ;  /* 0x000000ec00ec7308 */ /* 0x000ea20000000800 */
[C---:B------:R-:W-:Y:S02]  /*17460*/  FMUL.FTZ R15, R0.reuse, R139 ;  /* 0x0000008b000f7220 */ /* 0x040fe40000410000 */
[----:B------:R-:W5:Y:S01]  /*17470*/  LDSM.16.MT88.4 R136, [R208+0x5880] ;  /* 0x00588000d088783b */ /* 0x000f620000004200 */
[----:B------:R-:W-:Y:S02]  /*17480*/  FMUL.FTZ R19, R0, R143 ;  /* 0x0000008f00137220 */ /* 0x000fe40000410000 */
[C---:B------:R-:W-:Y:S02]  /*17490*/  FMUL.FTZ R24, R2.reuse, R148 ;  /* 0x0000009402187220 */ /* 0x040fe40000410000 */
[C---:B------:R-:W-:Y:S02]  /*174a0*/  HMMA.16816.F32.BF16 R12, R160.reuse, R20, R12 ;  /* 0x00000014a00c723c */ /* 0x040fe4000004180c */
[----:B------:R-:W-:Y:S01]  /*174b0*/  MUFU.EX2 R238, R238 ;  /* 0x000000ee00ee7308 */ /* 0x000fe20000000800 */
[----:B------:R-:W2:Y:S01]  /*174c0*/  LDSM.16.MT88.4 R140, [R206+0x5880] ;  /* 0x00588000ce8c783b */ /* 0x000ea20000004200 */
[----:B------:R-:W-:Y:S02]  /*174d0*/  FMUL.FTZ R25, R2, R149 ;  /* 0x0000009502197220 */ /* 0x000fe40000410000 */
[----:B------:R-:W-:Y:S02]  /*174e0*/  FMUL.FTZ R26, R0, R150 ;  /* 0x00000096001a7220 */ /* 0x000fe40000410000 */
[C---:B------:R-:W-:Y:S04]  /*174f0*/  HMMA.16816.F32.BF16 R16, R160.reuse, R22, R16 ;  /* 0x00000016a010723c */ /* 0x040fe80000041810 */
[C---:B------:R-:W-:Y:S01]  /*17500*/  FMUL.FTZ R20, R2.reuse, R144 ;  /* 0x0000009002147220 */ /* 0x040fe20000410000 */
[----:B------:R-:W2:Y:S01]  /*17510*/  MUFU.EX2 R235, R235 ;  /* 0x000000eb00eb7308 */ /* 0x000ea20000000800 */
[----:B------:R-:W-:Y:S02]  /*17520*/  FMUL.FTZ R21, R2, R145 ;  /* 0x0000009102157220 */ /* 0x000fe40000410000 */
[C---:B------:R-:W-:Y:S04]  /*17530*/  FMUL.FTZ R22, R0.reuse, R146 ;  /* 0x0000009200167220 */ /* 0x040fe80000410000 */
[C---:B------:R-:W-:Y:S02]  /*17540*/  FMUL.FTZ R23, R0.reuse, R147 ;  /* 0x0000009300177220 */ /* 0x040fe40000410000 */
[----:B------:R-:W-:Y:S01]  /*17550*/  LDSM.16.MT88.4 R144, [R205+0x4880] ;  /* 0x00488000cd90783b */ /* 0x000fe20000004200 */
[----:B------:R-:W-:Y:S01]  /*17560*/  FMUL.FTZ R27, R0, R151 ;  /* 0x00000097001b7220 */ /* 0x000fe20000410000 */
[----:B------:R-:W-:Y:S01]  /*17570*/  MUFU.EX2 R237, R237 ;  /* 0x000000ed00ed7308 */ /* 0x000fe20000000800 */
[C---:B------:R-:W-:Y:S02]  /*17580*/  FMUL.FTZ R28, R2.reuse, R28 ;  /* 0x0000001c021c7220 */ /* 0x040fe40000410000 */
[C---:B-1----:R-:W-:Y:S03]  /*17590*/  HMMA.16816.F32.BF16 R20, R160.reuse, R152, R20 ;  /* 0x00000098a014723c */ /* 0x042fe60000041814 */
[----:B------:R-:W-:Y:S01]  /*175a0*/  LDSM.16.MT88.4 R148, [R204+0x4880] ;  /* 0x00488000cc94783b */ /* 0x000fe20000004200 */
[----:B------:R-:W-:Y:S02]  /*175b0*/  FMUL.FTZ R29, R2, R29 ;  /* 0x0000001d021d7220 */ /* 0x000fe40000410000 */
[C---:B------:R-:W-:Y:S01]  /*175c0*/  FMUL.FTZ R30, R0.reuse, R30 ;  /* 0x0000001e001e7220 */ /* 0x040fe20000410000 */
[----:B------:R-:W1:Y:S01]  /*175d0*/  MUFU.EX2 R240, R240 ;  /* 0x000000f000f07308 */ /* 0x000e620000000800 */
[C---:B------:R-:W-:Y:S03]  /*175e0*/  HMMA.16816.F32.BF16 R24, R160.reuse, R154, R24 ;  /* 0x0000009aa018723c */ /* 0x040fe60000041818 */
[----:B------:R-:W-:Y:S01]  /*175f0*/  LDSM.16.MT88.4 R152, [R208+0x6080] ;  /* 0x00608000d098783b */ /* 0x000fe20000004200 */
[----:B------:R-:W-:Y:S02]  /*17600*/  FMUL.FTZ R31, R0, R31 ;  /* 0x0000001f001f7220 */ /* 0x000fe40000410000 */
[C---:B------:R-:W-:Y:S02]  /*17610*/  FMUL.FTZ R32, R2.reuse, R32 ;  /* 0x0000002002207220 */ /* 0x040fe40000410000 */
[----:B------:R-:W-:Y:S01]  /*17620*/  FMUL.FTZ R33, R2, R33 ;  /* 0x0000002102217220 */ /* 0x000fe20000410000 */
[----:B------:R-:W-:Y:S02]  /*17630*/  MUFU.EX2 R232, R232 ;  /* 0x000000e800e87308 */ /* 0x000fe40000000800 */
[C---:B----4-:R-:W-:Y:S03]  /*17640*/  HMMA.16816.F32.BF16 R28, R160.reuse, R132, R28 ;  /* 0x00000084a01c723c */ /* 0x050fe6000004181c */
[C---:B------:R-:W-:Y:S02]  /*17650*/  FMUL.FTZ R34, R0.reuse, R34 ;  /* 0x0000002200227220 */ /* 0x040fe40000410000 */
[----:B------:R-:W-:Y:S02]  /*17660*/  FMUL.FTZ R35, R0, R35 ;  /* 0x0000002300237220 */ /* 0x000fe40000410000 */
[C---:B------:R-:W-:Y:S01]  /*17670*/  FMUL.FTZ R36, R2.reuse, R36 ;  /* 0x0000002402247220 */ /* 0x040fe20000410000 */
[----:B------:R-:W4:Y:S01]  /*17680*/  MUFU.EX2 R239, R239 ;  /* 0x000000ef00ef7308 */ /* 0x000f220000000800 */
[----:B------:R-:W-:Y:S03]  /*17690*/  FMUL.FTZ R37, R2, R37 ;  /* 0x0000002502257220 */ /* 0x000fe60000410000 */
[C---:B------:R-:W-:Y:S01]  /*176a0*/  HMMA.16816.F32.BF16 R32, R160.reuse, R134, R32 ;  /* 0x00000086a020723c */ /* 0x040fe20000041820 */
[----:B------:R-:W1:Y:S02]  /*176b0*/  LDSM.16.MT88.4 R132, [R205+0x5880] ;  /* 0x00588000cd84783b */ /* 0x000e640000004200 */
[C---:B------:R-:W-:Y:S02]  /*176c0*/  FMUL.FTZ R38, R0.reuse, R38 ;  /* 0x0000002600267220 */ /* 0x040fe40000410000 */
[----:B------:R-:W-:Y:S01]  /*176d0*/  FMUL.FTZ R39, R0, R39 ;  /* 0x0000002700277220 */ /* 0x000fe20000410000 */
[----:B------:R-:W-:Y:S01]  /*176e0*/  MUFU.EX2 R229, R229 ;  /* 0x000000e500e57308 */ /* 0x000fe20000000800 */
[C---:B------:R-:W-:Y:S02]  /*176f0*/  FMUL.FTZ R40, R2.reuse, R40 ;  /* 0x0000002802287220 */ /* 0x040fe40000410000 */
[----:B------:R-:W-:Y:S03]  /*17700*/  FMUL.FTZ R41, R2, R41 ;  /* 0x0000002902297220 */ /* 0x000fe60000410000 */
[C---:B-----5:R-:W-:Y:S03]  /*17710*/  HMMA.16816.F32.BF16 R36, R160.reuse, R136, R36 ;  /* 0x00000088a024723c */ /* 0x060fe60000041824 */
[C---:B------:R-:W-:Y:S01]  /*17720*/  FMUL.FTZ R42, R0.reuse, R42 ;  /* 0x0000002a002a7220 */ /* 0x040fe20000410000 */
[----:B------:R-:W5:Y:S01]  /*17730*/  MUFU.EX2 R230, R230 ;  /* 0x000000e600e67308 */ /* 0x000f620000000800 */
[----:B------:R-:W-:Y:S02]  /*17740*/  FMUL.FTZ R43, R0, R43 ;  /* 0x0000002b002b7220 */ /* 0x000fe40000410000 */
[C---:B------:R-:W-:Y:S02]  /*17750*/  FMUL.FTZ R44, R2.reuse, R44 ;  /* 0x0000002c022c7220 */ /* 0x040fe40000410000 */
[----:B------:R-:W-:Y:S03]  /*17760*/  FMUL.FTZ R45, R2, R45 ;  /* 0x0000002d022d7220 */ /* 0x000fe60000410000 */
[C---:B------:R-:W-:Y:S01]  /*17770*/  HMMA.16816.F32.BF16 R40, R160.reuse, R138, R40 ;  /* 0x0000008aa028723c */ /* 0x040fe20000041828 */
[----:B------:R-:W3:Y:S01]  /*17780*/  LDSM.16.MT88.4 R136, [R204+0x5880] ;  /* 0x00588000cc88783b */ /* 0x000ee20000004200 */
[----:B------:R-:W-:Y:S01]  /*17790*/  MUFU.EX2 R186, R186 ;  /* 0x000000ba00ba7308 */ /* 0x000fe20000000800 */
[C---:B------:R-:W-:Y:S02]  /*177a0*/  FMUL.FTZ R46, R0.reuse, R46 ;  /* 0x0000002e002e7220 */ /* 0x040fe40000410000 */
[----:B------:R-:W-:Y:S02]  /*177b0*/  FMUL.FTZ R47, R0, R47 ;  /* 0x0000002f002f7220 */ /* 0x000fe40000410000 */
[C---:B------:R-:W-:Y:S02]  /*177c0*/  FMUL.FTZ R48, R2.reuse, R48 ;  /* 0x0000003002307220 */ /* 0x040fe40000410000 */
[----:B------:R-:W-:Y:S03]  /*177d0*/  FMUL.FTZ R49, R2, R49 ;  /* 0x0000003102317220 */ /* 0x000fe60000410000 */
[C---:B--2---:R-:W-:Y:S01]  /*177e0*/  HMMA.16816.F32.BF16 R44, R160.reuse, R140, R44 ;  /* 0x0000008ca02c723c */ /* 0x044fe2000004182c */
[----:B------:R-:W2:Y:S02]  /*177f0*/  MUFU.EX2 R187, R187 ;  /* 0x000000bb00bb7308 */ /* 0x000ea40000000800 */
[C---:B------:R-:W-:Y:S02]  /*17800*/  FMUL.FTZ R50, R0.reuse, R50 ;  /* 0x0000003200327220 */ /* 0x040fe40000410000 */
[----:B------:R-:W-:Y:S02]  /*17810*/  FMUL.FTZ R51, R0, R51 ;  /* 0x0000003300337220 */ /* 0x000fe40000410000 */
[C---:B------:R-:W-:Y:S02]  /*17820*/  FMUL.FTZ R52, R2.reuse, R52 ;  /* 0x0000003402347220 */ /* 0x040fe40000410000 */
[----:B------:R-:W-:Y:S02]  /*17830*/  FMUL.FTZ R53, R2, R53 ;  /* 0x0000003502357220 */ /* 0x000fe40000410000 */
[----:B------:R-:W2:Y:S01]  /*17840*/  MUFU.EX2 R241, R241 ;  /* 0x000000f100f17308 */ /* 0x000ea20000000800 */
        /* <DEDUP_REMOVED lines=108> */
[----:B------:R-:W-:Y:S01]  /*17f10*/  F2FP.BF16.PACK_AB R132, R234, R231 ;  /* 0x000000e7ea84723e */ /* 0x000fe200000010ff */
[----:B------:R-:W-:Y:S01]  /*17f20*/  FFMA.FTZ R181, R0, R219, R181 ;  /* 0x000000db00b57223 */ /* 0x000fe200000100b5 */
[----:B------:R-:W-:Y:S03]  /*17f30*/  F2FP.BF16.PACK_AB R133, R236, R233 ;  /* 0x000000e9ec85723e */ /* 0x000fe600000010ff */
[----:B------:R-:W-:Y:S01]  /*17f40*/  HMMA.16816.F32.BF16 R128, R160, R134, R128 ;  /* 0x00000086a080723c */ /* 0x000fe20000041880 */
[----:B------:R-:W1:Y:S02]  /*17f50*/  LDSM.16.MT88.4 R160, [R206+0x6080] ;  /* 0x00608000cea0783b */ /* 0x000e640000004200 */
[----:B------:R-:W-:Y:S01]  /*17f60*/  MOV R0, R156 ;  /* 0x0000009c00007202 */ /* 0x000fe20000000f00 */
[----:B------:R-:W-:Y:S01]  /*17f70*/  FFMA.FTZ R185, R2, R227, R185 ;  /* 0x000000e302b97223 */ /* 0x000fe200000100b9 */
[----:B------:R-:W-:Y:S01]  /*17f80*/  MOV R2, R3 ;  /* 0x0000000300027202 */ /* 0x000fe20000000f00 */
[----:B------:R-:W-:Y:S01]  /*17f90*/  FADD.FTZ R180, R180, R181 ;  /* 0x000000b5b4b47221 */ /* 0x000fe20000010000 */
[----:B------:R-:W-:Y:S01]  /*17fa0*/  F2FP.BF16.PACK_AB R134, R235, R238 ;  /* 0x000000eeeb86723e */ /* 0x000fe200000010ff */
[----:B------:R-:W-:Y:S01]  /*17fb0*/  FADD.FTZ R184, R184, R185 ;  /* 0x000000b9b8b87221 */ /* 0x000fe20000010000 */
[----:B------:R-:W-:Y:S03]  /*17fc0*/  F2FP.BF16.PACK_AB R135, R240, R237 ;  /* 0x000000edf087723e */ /* 0x000fe600000010ff */
[----:B------:R-:W-:Y:S02]  /*17fd0*/  FADD.FTZ R159, R159, R180 ;  /* 0x000000b49f9f7221 */ /* 0x000fe40000010000 */
[----:B------:R-:W-:Y:S02]  /*17fe0*/  FADD.FTZ R183, R183, R184 ;  /* 0x000000b8b7b77221 */ /* 0x000fe40000010000 */
[C---:B---3--:R-:W-:Y:S05]  /*17ff0*/  HMMA.16816.F32.BF16 R4, R132.reuse, R136, R4 ;  /* 0x000000888404723c */ /* 0x048fea0000041804 */
[----:B------:R-:W-:Y:S02]  /*18000*/  FADD.FTZ R158, R158, R159 ;  /* 0x0000009f9e9e7221 */ /* 0x000fe40000010000 */
[----:B------:R-:W-:Y:S01]  /*18010*/  FADD.FTZ R182, R182, R183 ;  /* 0x000000b7b6b67221 */ /* 0x000fe20000010000 */
[C---:B------:R-:W-:Y:S01]  /*18020*/  HMMA.16816.F32.BF16 R8, R132.reuse, R138, R8 ;  /* 0x0000008a8408723c */ /* 0x040fe20000041808 */
[----:B------:R-:W3:Y:S03]  /*18030*/  LDSM.16.MT88.4 R136, [R206+0x7880] ;  /* 0x00788000ce88783b */ /* 0x000ee60000004200 */
        /* <DEDUP_REMOVED lines=9> */
[----:B------:R-:W2:Y:S07]  /*180d0*/  LDSM.16.MT88.4 R144, [R204+0x7880] ;  /* 0x00788000cc90783b */ /* 0x000eae0000004200 */
[C---:B------:R-:W-:Y:S08]  /*180e0*/  HMMA.16816.F32.BF16 R28, R132.reuse, R148, R28 ;  /* 0x00000094841c723c */ /* 0x040ff0000004181c */
[C---:B------:R-:W-:Y:S01]  /*180f0*/  HMMA.16816.F32.BF16 R32, R132.reuse, R150, R32 ;  /* 0x000000968420723c */ /* 0x040fe20000041820 */
[----:B------:R-:W2:Y:S07]  /*18100*/  LDSM.16.MT88.4 R148, [R208+0x9080] ;  /* 0x00908000d094783b */ /* 0x000eae0000004200 */
[C---:B------:R-:W-:Y:S08]  /*18110*/  HMMA.16816.F32.BF16 R36, R132.reuse, R152, R36 ;  /* 0x000000988424723c */ /* 0x040ff00000041824 */
[C---:B------:R-:W-:Y:S08]  /*18120*/  HMMA.16816.F32.BF16 R40, R132.reuse, R154, R40 ;  /* 0x0000009a8428723c */ /* 0x040ff00000041828 */
[C---:B-1----:R-:W-:Y:S07]  /*18130*/  HMMA.16816.F32.BF16 R44, R132.reuse, R160, R44 ;  /* 0x000000a0842c723c */ /* 0x042fee000004182c */
[----:B----4-:R-:W-:Y:S01]  /*18140*/  F2FP.BF16.PACK_AB R160, R239, R232 ;  /* 0x000000e8efa0723e */ /* 0x010fe200000010ff */
[C---:B------:R-:W-:Y:S04]  /*18150*/  HMMA.16816.F32.BF16 R48, R132.reuse, R162, R48 ;  /* 0x000000a28430723c */ /* 0x040fe80000041830 */
[----:B-----5:R-:W-:Y:S01]  /*18160*/  F2FP.BF16.PACK_AB R161, R230, R229 ;  /* 0x000000e5e6a1723e */ /* 0x020fe200000010ff */
[----:B------:R-:W-:Y:S02]  /*18170*/  FADD.FTZ R229, R229, R240 ;  /* 0x000000f0e5e57221 */ /* 0x000fe40000010000 */
[----:B------:R-:W-:Y:S01]  /*18180*/  F2FP.BF16.PACK_AB R162, R187, R186 ;  /* 0x000000babba2723e */ /* 0x000fe200000010ff */
[C---:B------:R-:W-:Y:S04]  /*18190*/  HMMA.16816.F32.BF16 R52, R132.reuse, R164, R52 ;  /* 0x000000a48434723c */ /* 0x040fe80000041834 */
[----:B------:R-:W-:Y:S01]  /*181a0*/  F2FP.BF16.PACK_AB R163, R242, R241 ;  /* 0x000000f1f2a3723e */ /* 0x000fe200000010ff */
[----:B------:R-:W-:Y:S03]  /*181b0*/  FADD.FTZ R230, R230, R229 ;  /* 0x000000e5e6e67221 */ /* 0x000fe60000010000 */
[C---:B------:R-:W-:Y:S01]  /*181c0*/  HMMA.16816.F32.BF16 R56, R132.reuse, R166, R56 ;  /* 0x000000a68438723c */ /* 0x040fe20000041838 */
[----:B------:R-:W-:Y:S03]  /*181d0*/  LDSM.16.MT88.4 R164, [R206+0x5080] ;  /* 0x00508000cea4783b */ /* 0x000fe60000004200 */
[----:B------:R-:W-:Y:S04]  /*181e0*/  FADD.FTZ R219, R241, R230 ;  /* 0x000000e6f1db7221 */ /* 0x000fe80000010000 */
[C---:B------:R-:W-:Y:S04]  /*181f0*/  HMMA.16816.F32.BF16 R60, R132.reuse, R168, R60 ;  /* 0x000000a8843c723c */ /* 0x040fe8000004183c */
[----:B------:R-:W-:Y:S04]  /*18200*/  FADD.FTZ R219, R242, R219 ;  /* 0x000000dbf2db7221 */ /* 0x000fe80000010000 */
[C---:B------:R-:W-:Y:S01]  /*18210*/  HMMA.16816.F32.BF16 R64, R132.reuse, R170, R64 ;  /* 0x000000aa8440723c */ /* 0x040fe20000041840 */
[----:B------:R-:W-:Y:S07]  /*18220*/  LDSM.16.MT88.4 R168, [R205+0x5080] ;  /* 0x00508000cda8783b */ /* 0x000fee0000004200 */
[C---:B------:R-:W-:Y:S08]  /*18230*/  HMMA.16816.F32.BF16 R68, R132.reuse, R172, R68 ;  /* 0x000000ac8444723c */ /* 0x040ff00000041844 */
[C---:B------:R-:W-:Y:S01]  /*18240*/  HMMA.16816.F32.BF16 R72, R132.reuse, R174, R72 ;  /* 0x000000ae8448723c */ /* 0x040fe20000041848 */
[----:B------:R-:W-:Y:S07]  /*18250*/  LDSM.16.MT88.4 R172, [R204+0x5080] ;  /* 0x00508000ccac783b */ /* 0x000fee0000004200 */
[C---:B---3--:R-:W-:Y:S08]  /*18260*/  HMMA.16816.F32.BF16 R76, R132.reuse, R136, R76 ;  /* 0x00000088844c723c */ /* 0x048ff0000004184c */
        /* <DEDUP_REMOVED lines=11> */
[C---:B-1----:R-:W-:Y:S08]  /*18320*/  HMMA.16816.F32.BF16 R108, R132.reuse, R136, R108 ;  /* 0x00000088846c723c */ /* 0x042ff0000004186c */
[C---:B------:R-:W-:Y:S08]  /*18330*/  HMMA.16816.F32.BF16 R112, R132.reuse, R138, R112 ;  /* 0x0000008a8470723c */ /* 0x040ff00000041870 */
[C---:B--2---:R-:W-:Y:S08]  /*18340*/  HMMA.16816.F32.BF16 R116, R132.reuse, R140, R116 ;  /* 0x0000008c8474723c */ /* 0x044ff00000041874 */
        /* <DEDUP_REMOVED lines=55> */
.L_x_3030:
        /* <DEDUP_REMOVED lines=25> */
.L_x_3037:
        /* <DEDUP_REMOVED lines=23> */
[----:B------:R-:W-:Y:S02]  /*189c0*/  @P1 LEA R164, P0, R160, c[0x0][0x1c8], 0x1 ;  /* 0x00007200a0a41a11 */ /* 0x000fe400078008ff */
        /* <DEDUP_REMOVED lines=41> */
.L_x_3035:
        /* <DEDUP_REMOVED lines=9> */
[----:B------:R-:W-:Y:S02]  /*18cf0*/  IADD3 R7, P1, R233, UR10, RZ ;  /* 0x0000000ae9077c10 */ /* 0x000fe4000ff3e0ff */
[----:B------:R-:W-:Y:S02]  /*18d00*/  LEA R184, P2, R5, c[0x0][0x1f8], 0x1 ;  /* 0x00007e0005b87a11 */ /* 0x000fe400078408ff */
[----:B------:R-:W-:Y:S02]  /*18d10*/  IADD3.X R0, R223, UR4, RZ, P0, !PT ;  /* 0x00000004df007c10 */ /* 0x000fe400087fe4ff */
[----:B------:R-:W-:Y:S02]  /*18d20*/  IADD3.X R2, R230, UR4, RZ, P1, !PT ;  /* 0x00000004e6027c10 */ /* 0x000fe40008ffe4ff */
[----:B------:R-:W-:Y:S01]  /*18d30*/  LEA.HI.X R185, R5, c[0x0][0x1fc], R0, 0x1, P2 ;  /* 0x00007f0005b97a11 */ /* 0x000fe200010f0c00 */
[----:B------:R-:W-:Y:S01]  /*18d40*/  LDSM.16.M88.4 R24, [R214] ;  /* 0x00000000d618783b */ /* 0x000fe20000000200 */
[----:B------:R-:W-:Y:S02]  /*18d50*/  IADD3 R5, P0, R232, UR10, RZ ;  /* 0x0000000ae8057c10 */ /* 0x000fe4000ff1e0ff */
[----:B------:R-:W-:Y:S01]  /*18d60*/  LEA R190, P1, R7, c[0x0][0x1f8], 0x1 ;  /* 0x00007e0007be7a11 */ /* 0x000fe200078208ff */
[----:B------:R-:W1:Y:S01]  /*18d70*/  LDSM.16.M88.4 R8, [R213+0xa080] ;  /* 0x00a08000d508783b */ /* 0x000e620000000200 */
[----:B------:R-:W-:Y:S02]  /*18d80*/  IADD3.X R0, R229, UR4, RZ, P0, !PT ;  /* 0x00000004e5007c10 */ /* 0x000fe400087fe4ff */
[----:B------:R-:W-:Y:S01]  /*18d90*/  LEA R188, P0, R5, c[0x0][0x1f8], 0x1 ;  /* 0x00007e0005bc7a11 */ /* 0x000fe200078008ff */
[----:B------:R-:W2:Y:S01]  /*18da0*/  LDSM.16.M88.4 R16, [R213+0xa880] ;  /* 0x00a88000d510783b */ /* 0x000ea20000000200 */
[----:B------:R-:W-:Y:S02]  /*18db0*/  LEA.HI.X R191, R7, c[0x0][0x1fc], R2, 0x1, P1 ;  /* 0x00007f0007bf7a11 */ /* 0x000fe400008f0c02 */
[----:B------:R-:W-:Y:S01]  /*18dc0*/  LEA.HI.X R189, R5, c[0x0][0x1fc], R0, 0x1, P0 ;  /* 0x00007f0005bd7a11 */ /* 0x000fe200000f0c00 */
[----:B------:R-:W3:Y:S01]  /*18dd0*/  LDSM.16.M88.4 R160, [R213+0xb080] ;  /* 0x00b08000d5a0783b */ /* 0x000ee20000000200 */
[----:B------:R-:W-:Y:S02]  /*18de0*/  @!P3 LEA R21, P0, R235, UR10, 0x5 ;  /* 0x0000000aeb15bc11 */ /* 0x000fe4000f8028ff */
[----:B------:R-:W-:Y:S01]  /*18df0*/  IADD3 R7, P1, R231, UR10, RZ ;  /* 0x0000000ae7077c10 */ /* 0x000fe2000ff3e0ff */
[----:B------:R-:W-:Y:S01]  /*18e00*/  LDSM.16.M88.4 R164, [R212] ;  /* 0x00000000d4a4783b */ /* 0x000fe20000000200 */
[----:B------:R-:W-:Y:S02]  /*18e10*/  @!P3 LEA.HI.X R13, R235, UR4, R234, 0x5, P0 ;  /* 0x00000004eb0dbc11 */ /* 0x000fe400080f2cea */
[----:B------:R-:W-:Y:S01]  /*18e20*/  @!P3 IADD3 R5, P0, R21, R216, RZ ;  /* 0x000000d81505b210 */ /* 0x000fe20007f1e0ff */
[----:B------:R-:W4:Y:S01]  /*18e30*/  LDSM.16.M88.4 R168, [R211] ;  /* 0x00000000d3a8783b */ /* 0x000f220000000200 */
[----:B------:R-:W-:Y:S02]  /*18e40*/  IADD3.X R0, R228, UR4, RZ, P1, !PT ;  /* 0x00000004e4007c10 */ /* 0x000fe40008ffe4ff */
[----:B------:R-:W-:Y:S01]  /*18e50*/  LEA R246, P1, R7, c[0x0][0x1f8], 0x1 ;  /* 0x00007e0007f67a11 */ /* 0x000fe200078208ff */
[----:B------:R-:W-:Y:S01]  /*18e60*/  @!P3 IMAD.X R2, R13, 0x1, R223, P0 ;  /* 0x000000010d02b824 */ /* 0x000fe200000e06df */
[----:B------:R-:W5:Y:S02]  /*18e70*/  LDSM.16.M88.4 R172, [R203] ;  /* 0x00000000cbac783b */ /* 0x000f640000000200 */
[----:B------:R-:W-:Y:S02]  /*18e80*/  LEA.HI.X R247, R7, c[0x0][0x1fc], R0, 0x1, P1 ;  /* 0x00007f0007f77a11 */ /* 0x000fe400008f0c00 */
[----:B------:R-:W-:Y:S01]  /*18e90*/  @!P3 LEA R244, P1, R5, c[0x0][0x1f8], 0x1 ;  /* 0x00007e0005f4ba11 */ /* 0x000fe200078208ff */
[----:B------:R-:W3:Y:S01]  /*18ea0*/  LDSM.16.M88.4 R176, [R202] ;  /* 0x00000000cab0783b */ /* 0x000ee20000000200 */
[----:B------:R-:W-:Y:S02]  /*18eb0*/  @!P3 IADD3 R0, P0, R21, R233, RZ ;  /* 0x000000e91500b210 */ /* 0x000fe40007f1e0ff */
[----:B------:R-:W-:Y:S02]  /*18ec0*/  @!P3 LEA.HI.X R245, R5, c[0x0][0x1fc], R2, 0x1, P1 ;  /* 0x00007f0005f5ba11 */ /* 0x000fe400008f0c02 */
[C---:B------:R-:W-:Y:S01]  /*18ed0*/  @!P3 LEA R158, P1, R0.reuse, c[0x0][0x1f8], 0x1 ;  /* 0x00007e00009eba11 */ /* 0x040fe200078208ff */
[C---:B-1----:R-:W-:Y:S07]  /*18ee0*/  HMMA.16816.F32.BF16 R4, R24.reuse, R8, RZ ;  /* 0x000000081804723c */ /* 0x042fee00000418ff */
[----:B------:R-:W-:Y:S01]  /*18ef0*/  @!P3 IMAD.X R9, R13, 0x1, R230, P0 ;  /* 0x000000010d09b824 */ /* 0x000fe200000e06e6 */
[----:B------:R-:W-:Y:S04]  /*18f00*/  @!P3 IADD3 R15, P0, R21, R232, RZ ;  /* 0x000000e8150fb210 */ /* 0x000fe80007f1e0ff */
[----:B------:R-:W-:Y:S01]  /*18f10*/  @!P3 LEA.HI.X R159, R0, c[0x0][0x1fc], R9, 0x1, P1 ;  /* 0x00007f00009fba11 */ /* 0x000fe200008f0c09 */
[----:B------:R-:W-:Y:S01]  /*18f20*/  @!P3 IMAD.X R0, R13, 0x1, R229, P0 ;  /* 0x000000010d00b824 */ /* 0x000fe200000e06e5 */
[C---:B------:R-:W-:Y:S01]  /*18f30*/  HMMA.16816.F32.BF16 R8, R24.reuse, R10, RZ ;  /* 0x0000000a1808723c */ /* 0x040fe200000418ff */
[----:B------:R-:W-:Y:S02]  /*18f40*/  @!P3 LEA R240, P2, R15, c[0x0][0x1f8], 0x1 ;  /* 0x00007e000ff0ba11 */ /* 0x000fe400078408ff */
[----:B------:R-:W-:Y:S02]  /*18f50*/  @!P3 IADD3 R21, P1, R21, R231, RZ ;  /* 0x000000e71515b210 */ /* 0x000fe40007f3e0ff */
[----:B------:R-:W-:Y:S02]  /*18f60*/  @!P3 LEA.HI.X R241, R15, c[0x0][0x1fc], R0, 0x1, P2 ;  /* 0x00007f000ff1ba11 */ /* 0x000fe400010f0c00 */
[----:B------:R-:W-:Y:S01]  /*18f70*/  LOP3.LUT P2, RZ, R215, 0x1, RZ, 0xc0, !PT ;  /* 0x00000001d7ff7812 */ /* 0x000fe2000784c0ff */
[----:B------:R-:W-:Y:S01]  /*18f80*/  @!P3 IMAD.X R0, R13, 0x1, R228, P1 ;  /* 0x000000010d00b824 */ /* 0x000fe200008e06e4 */
[C---:B------:R-:W-:Y:S01]  /*18f90*/  @!P3 LEA R242, P0, R21.reuse, c[0x0][0x1f8], 0x1 ;  /* 0x00007e0015f2ba11 */ /* 0x040fe200078008ff */
[C---:B--2---:R-:W-:Y:S03]  /*18fa0*/  HMMA.16816.F32.BF16 R12, R24.reuse, R16, RZ ;  /* 0x00000010180c723c */ /* 0x044fe600000418ff */
[----:B------:R-:W-:Y:S01]  /*18fb0*/  @!P3 LEA.HI.X R243, R21, c[0x0][0x1fc], R0, 0x1, P0 ;  /* 0x00007f0015f3ba11 */ /* 0x000fe200000f0c00 */
[----:B------:R-:W-:Y:S01]  /*18fc0*/  IMAD.MOV.U32 R0, RZ, RZ, R3 ;  /* 0x000000ffff007224 */ /* 0x000fe200078e0003 */
[----:B------:R-:W-:Y:S03]  /*18fd0*/  PLOP3.LUT P0, PT, PT, PT, UP1, 0x80, 0x0 ;  /* 0x000000000000781c */ /* 0x000fe60003f0f018 */
[C---:B------:R-:W-:Y:S02]  /*18fe0*/  HMMA.16816.F32.BF16 R16, R24.reuse, R18, RZ ;  /* 0x000000121810723c */ /* 0x040fe400000418ff */
[----:B------:R-:W-:Y:S01]  /*18ff0*/  @!PT LDS RZ, [RZ] ;  /* 0x00000000fffff984 */ /* 0x000fe20000000800 */
[----:B------:R-:W-:Y:S01]  /*19000*/  @!PT LDS RZ, [RZ] ;  /* 0x00000000fffff984 */ /* 0x000fe20000000800 */
[----:B------:R-:W-:Y:S01]  /*19010*/  @!PT LDS RZ, [RZ] ;  /* 0x00000000fffff984 */ /* 0x000fe20000000800 */
[----:B------:R1:W-:Y:S04]  /*19020*/  LDGSTS.E.BYPASS.LTC128B.128 [R218+0x4080], [R184.64], !P2 ;  /* 0x04080000b8da7fae */ /* 0x0003e8000d101d5a */
[----:B------:R2:W-:Y:S02]  /*19030*/  LDGSTS.E.BYPASS.LTC128B.128 [R218+0x5880], [R190.64], !P6 ;  /* 0x05880000beda7fae */ /* 0x0005e4000f101d5a */
[C---:B---3--:R-:W-:Y:S02]  /*19040*/  HMMA.16816.F32.BF16 R20, R24.reuse, R160, RZ ;  /* 0x000000a01814723c */ /* 0x048fe400000418ff */
[----:B------:R2:W-:Y:S04]  /*19050*/  LDGSTS.E.BYPASS.LTC128B.128 [R218+0x7080], [R188.64], !P5 ;  /* 0x07080000bcda7fae */ /* 0x0005e8000e901d5a */
[----:B------:R3:W-:Y:S02]  /*19060*/  LDGSTS.E.BYPASS.LTC128B.128 [R218+0x8880], [R246.64], !P4 ;  /* 0x08880000f6da7fae */ /* 0x0007e4000e101d5a */
[----:B------:R-:W-:Y:S02]  /*19070*/  HMMA.16816.F32.BF16 R24, R24, R162, RZ ;  /* 0x000000a21818723c */ /* 0x000fe400000418ff */
[----:B------:R3:W-:Y:S04]  /*19080*/  @!P3 LDGSTS.E.BYPASS.LTC128B.128 [R218+0x5080], [R244.64], !P2 ;  /* 0x05080000f4dabfae */ /* 0x0007e8000d101d5a */
[----:B------:R3:W-:Y:S02]  /*19090*/  @!P3 LDGSTS.E.BYPASS.LTC128B.128 [R218+0x6880], [R158.64], !P6 ;  /* 0x068800009edabfae */ /* 0x0007e4000f101d5a */
[C---:B----4-:R-:W-:Y:S02]  /*190a0*/  HMMA.16816.F32.BF16 R4, R164.reuse, R168, R4 ;  /* 0x000000a8a404723c */ /* 0x050fe40000041804 */
[----:B------:R3:W-:Y:S04]  /*190b0*/  @!P3 LDGSTS.E.BYPASS.LTC128B.128 [R218+0x8080], [R240.64], !P5 ;  /* 0x08080000f0dabfae */ /* 0x0007e8000e901d5a */
[----:B------:R3:W-:Y:S02]  /*190c0*/  @!P3 LDGSTS.E.BYPASS.LTC128B.128 [R218+0x9880], [R242.64], !P4 ;  /* 0x09880000f2dabfae */ /* 0x0007e4000e101d5a */
[C---:B------:R-:W-:Y:S02]  /*190d0*/  HMMA.16816.F32.BF16 R8, R164.reuse, R170, R8 ;  /* 0x000000aaa408723c */ /* 0x040fe40000041808 */
[----:B------:R-:W-:Y:S04]  /*190e0*/  LDSM.16.M88.4 R180, [R210] ;  /* 0x00000000d2b4783b */ /* 0x000fe80000000200 */
[----:B-1----:R-:W1:Y:S02]  /*190f0*/  LDSM.16.M88.4 R184, [R207+0xa080] ;  /* 0x00a08000cfb8783b */ /* 0x002e640000000200 */
[C---:B-----5:R-:W-:Y:S02]  /*19100*/  HMMA.16816.F32.BF16 R12, R164.reuse, R172, R12 ;  /* 0x000000aca40c723c */ /* 0x060fe4000004180c */
[----:B------:R-:W0:Y:S04]  /*19110*/  LDGDEPBAR ;  /* 0x00000000000079af */ /* 0x000e280000000000 */
[----:B------:R-:W4:Y:S02]  /*19120*/  LDSM.16.M88.4 R160, [R207+0xa880] ;  /* 0x00a88000cfa0783b */ /* 0x000f240000000200 */
[C---:B------:R-:W-:Y:S02]  /*19130*/  HMMA.16816.F32.BF16 R16, R164.reuse, R174, R16 ;  /* 0x000000aea410723c */ /* 0x040fe40000041810 */
[----:B--2---:R-:W2:Y:S04]  /*19140*/  LDSM.16.M88.4 R188, [R207+0xb080] ;  /* 0x00b08000cfbc783b */ /* 0x004ea80000000200 */
[----:B------:R-:W-:Y:S02]  /*19150*/  LDSM.16.M88.4 R168, [R209] ;  /* 0x00000000d1a8783b */ /* 0x000fe40000000200 */
[C---:B------:R-:W-:Y:S02]  /*19160*/  HMMA.16816.F32.BF16 R20, R164.reuse, R176, R20 ;  /* 0x000000b0a414723c */ /* 0x040fe40000041814 */
[----:B------:R-:W5:Y:S06]  /*19170*/  LDSM.16.M88.4 R172, [R201] ;  /* 0x00000000c9ac783b */ /* 0x000f6c0000000200 */
[----:B------:R-:W-:Y:S01]  /*19180*/  HMMA.16816.F32.BF16 R24, R164, R178, R24 ;  /* 0x000000b2a418723c */ /* 0x000fe20000041818 */
[----:B------:R-:W2:Y:S04]  /*19190*/  LDSM.16.M88.4 R164, [R201+0x800] ;  /* 0x00080000c9a4783b */ /* 0x000ea80000000200 */
[----:B------:R-:W2:Y:S03]  /*191a0*/  LDSM.16.M88.4 R176, [R201+0x1000] ;  /* 0x00100000c9b0783b */ /* 0x000ea60000000200 */
[C---:B-1----:R-:W-:Y:S08]  /*191b0*/  HMMA.16816.F32.BF16 R4, R180.reuse, R184, R4 ;  /* 0x000000b8b404723c */ /* 0x042ff00000041804 */
[C---:B------:R-:W-:Y:S01]  /*191c0*/  HMMA.16816.F32.BF16 R8, R180.reuse, R186, R8 ;  /* 0x000000bab408723c */ /* 0x040fe20000041808 */
[----:B------:R-:W-:Y:S07]  /*191d0*/  LDSM.16.M88.4 R184, [R213+0xb880] ;  /* 0x00b88000d5b8783b */ /* 0x000fee0000000200 */
[C---:B----4-:R-:W-:Y:S08]  /*191e0*/  HMMA.16816.F32.BF16 R12, R180.reuse, R160, R12 ;  /* 0x000000a0b40c723c */ /* 0x050ff0000004180c */
[C---:B------:R-:W-:Y:S01]  /*191f0*/  HMMA.16816.F32.BF16 R16, R180.reuse, R162, R16 ;  /* 0x000000a2b410723c */ /* 0x040fe20000041810 */
[----:B------:R-:W1:Y:S07]  /*19200*/  LDSM.16.M88.4 R160, [R214+0x4000] ;  /* 0x00400000d6a0783b */ /* 0x000e6e0000000200 */
[C---:B--2---:R-:W-:Y:S08]  /*19210*/  HMMA.16816.F32.BF16 R20, R180.reuse, R188, R20 ;  /* 0x000000bcb414723c */ /* 0x044ff00000041814 */
[----:B------:R-:W-:Y:S01]  /*19220*/  HMMA.16816.F32.BF16 R24, R180, R190, R24 ;  /* 0x000000beb418723c */ /* 0x000fe20000041818 */
[----:B------:R-:W2:Y:S04]  /*19230*/  LDSM.16.M88.4 R180, [R213+0xc080] ;  /* 0x00c08000d5b4783b */ /* 0x000ea80000000200 */
[----:B------:R-:W4:Y:S03]  /*19240*/  LDSM.16.M88.4 R188, [R213+0xc880] ;  /* 0x00c88000d5bc783b */ /* 0x000f260000000200 */
[C---:B-----5:R-:W-:Y:S08]  /*19250*/  HMMA.16816.F32.BF16 R4, R168.reuse, R172, R4 ;  /* 0x000000aca804723c */ /* 0x060ff00000041804 */
[C---:B------:R-:W-:Y:S01]  /*19260*/  HMMA.16816.F32.BF16 R8, R168.reuse, R174, R8 ;  /* 0x000000aea808723c */ /* 0x040fe20000041808 */
[----:B------:R-:W-:Y:S07]  /*19270*/  LDSM.16.M88.4 R172, [R200] ;  /* 0x00000000c8ac783b */ /* 0x000fee0000000200 */
[C---:B------:R-:W-:Y:S08]  /*19280*/  HMMA.16816.F32.BF16 R12, R168.reuse, R164, R12 ;  /* 0x000000a4a80c723c */ /* 0x040ff0000004180c */
[C---:B------:R-:W-:Y:S01]  /*19290*/  HMMA.16816.F32.BF16 R16, R168.reuse, R166, R16 ;  /* 0x000000a6a810723c */ /* 0x040fe20000041810 */
[----:B------:R-:W5:Y:S07]  /*192a0*/  LDSM.16.M88.4 R164, [R212+0x4000] ;  /* 0x00400000d4a4783b */ /* 0x000f6e0000000200 */
[C---:B------:R-:W-:Y:S08]  /*192b0*/  HMMA.16816.F32.BF16 R20, R168.reuse, R176, R20 ;  /* 0x000000b0a814723c */ /* 0x040ff00000041814 */
[----:B------:R-:W-:Y:S01]  /*192c0*/  HMMA.16816.F32.BF16 R24, R168, R178, R24 ;  /* 0x000000b2a818723c */ /* 0x000fe20000041818 */
[----:B------:R-:W3:Y:S04]  /*192d0*/  LDSM.16.M88.4 R168, [R199] ;  /* 0x00000000c7a8783b */ /* 0x000ee80000000200 */
[----:B------:R-:W3:Y:S03]  /*192e0*/  LDSM.16.M88.4 R176, [R198] ;  /* 0x00000000c6b0783b */ /* 0x000ee60000000200 */
[C---:B-1----:R-:W-:Y:S08]  /*192f0*/  HMMA.16816.F32.BF16 R4, R160.reuse, R184, R4 ;  /* 0x000000b8a004723c */ /* 0x042ff00000041804 */
[C---:B------:R-:W-:Y:S01]  /*19300*/  HMMA.16816.F32.BF16 R8, R160.reuse, R186, R8 ;  /* 0x000000baa008723c */ /* 0x040fe20000041808 */
[----:B------:R-:W-:Y:S07]  /*19310*/  LDSM.16.M88.4 R184, [R207+0xb880] ;  /* 0x00b88000cfb8783b */ /* 0x000fee0000000200 */
[C---:B--2---:R-:W-:Y:S08]  /*19320*/  HMMA.16816.F32.BF16 R12, R160.reuse, R180, R12 ;  /* 0x000000b4a00c723c */ /* 0x044ff0000004180c */
[C---:B------:R-:W-:Y:S01]  /*19330*/  HMMA.16816.F32.BF16 R16, R160.reuse, R182, R16 ;  /* 0x000000b6a010723c */ /* 0x040fe20000041810 */
[----:B------:R-:W1:Y:S07]  /*19340*/  LDSM.16.M88.4 R180, [R210+0x4000] ;  /* 0x00400000d2b4783b */ /* 0x000e6e0000000200 */
[C---:B----4-:R-:W-:Y:S08]  /*19350*/  HMMA.16816.F32.BF16 R20, R160.reuse, R188, R20 ;  /* 0x000000bca014723c */ /* 0x050ff00000041814 */
[----:B------:R-:W-:Y:S01]  /*19360*/  HMMA.16816.F32.BF16 R24, R160, R190, R24 ;  /* 0x000000bea018723c */ /* 0x000fe20000041818 */
[----:B------:R-:W2:Y:S04]  /*19370*/  LDSM.16.M88.4 R160, [R207+0xc080] ;  /* 0x00c08000cfa0783b */ /* 0x000ea80000000200 */
[----:B------:R-:W4:Y:S03]  /*19380*/  LDSM.16.M88.4 R188, [R207+0xc880] ;  /* 0x00c88000cfbc783b */ /* 0x000f260000000200 */
[C---:B-----5:R-:W-:Y:S08]  /*19390*/  HMMA.16816.F32.BF16 R4, R164.reuse, R172, R4 ;  /* 0x000000aca404723c */ /* 0x060ff00000041804 */
[C---:B------:R-:W-:Y:S01]  /*193a0*/  HMMA.16816.F32.BF16 R8, R164.reuse, R174, R8 ;  /* 0x000000aea408723c */ /* 0x040fe20000041808 */
[----:B------:R-:W-:Y:S07]  /*193b0*/  LDSM.16.M88.4 R172, [R201+0x1800] ;  /* 0x00180000c9ac783b */ /* 0x000fee0000000200 */
[C---:B---3--:R-:W-:Y:S08]  /*193c0*/  HMMA.16816.F32.BF16 R12, R164.reuse, R168, R12 ;  /* 0x000000a8a40c723c */ /* 0x048ff0000004180c */
[C---:B------:R-:W-:Y:S01]  /*193d0*/  HMMA.16816.F32.BF16 R16, R164.reuse, R170, R16 ;  /* 0x000000aaa410723c */ /* 0x040fe20000041810 */
[----:B------:R-:W3:Y:S07]  /*193e0*/  LDSM.16.M88.4 R168, [R209+0x4000] ;  /* 0x00400000d1a8783b */ /* 0x000eee0000000200 */
[C---:B------:R-:W-:Y:S08]  /*193f0*/  HMMA.16816.F32.BF16 R20, R164.reuse, R176, R20 ;  /* 0x000000b0a414723c */ /* 0x040ff00000041814 */
[----:B------:R-:W-:Y:S01]  /*19400*/  HMMA.16816.F32.BF16 R24, R164, R178, R24 ;  /* 0x000000b2a418723c */ /* 0x000fe20000041818 */
[----:B------:R-:W5:Y:S04]  /*19410*/  LDSM.16.M88.4 R164, [R201+0x2000] ;  /* 0x00200000c9a4783b */ /* 0x000f680000000200 */
[----:B------:R-:W3:Y:S03]  /*19420*/  LDSM.16.M88.4 R176, [R201+0x2800] ;  /* 0x00280000c9b0783b */ /* 0x000ee60000000200 */
        /* <DEDUP_REMOVED lines=18> */
[----:B------:R-:W5:Y:S04]  /*19550*/  LDSM.16.M88.4 R168, [R196] ;  /* 0x00000000c4a8783b */ /* 0x000f680000000200 */
        /* <DEDUP_REMOVED lines=61> */
[C---:B-1----:R-:W-:Y:S01]  /*19930*/  HMMA.16816.F32.BF16 R4, R180.reuse, R184, R4 ;  /* 0x000000b8b404723c */ /* 0x042fe20000041804 */
[----:B------:R-:W-:Y:S04]  /*19940*/  DEPBAR.LE SB0, 0x0 ;  /* 0x000080000000791a */ /* 0x000fe80000000000 */
[----:B------:R-:W-:Y:S03]  /*19950*/  BAR.SYNC.DEFER_BLOCKING 0x0 ;  /* 0x0000000000007b1d */ /* 0x000fe60000010000 */
[C---:B------:R-:W-:Y:S08]  /*19960*/  HMMA.16816.F32.BF16 R8, R180.reuse, R186, R8 ;  /* 0x000000bab408723c */ /* 0x040ff00000041808 */
[C---:B--2---:R-:W-:Y:S08]  /*19970*/  HMMA.16816.F32.BF16 R12, R180.reuse, R160, R12 ;  /* 0x000000a0b40c723c */ /* 0x044ff0000004180c */
[C---:B------:R-:W-:Y:S08]  /*19980*/  HMMA.16816.F32.BF16 R16, R180.reuse, R162, R16 ;  /* 0x000000a2b410723c */ /* 0x040ff00000041810 */
[C---:B----4-:R-:W-:Y:S08]  /*19990*/  HMMA.16816.F32.BF16 R20, R180.reuse, R188, R20 ;  /* 0x000000bcb414723c */ /* 0x050ff00000041814 */
[----:B------:R-:W-:Y:S08]  /*199a0*/  HMMA.16816.F32.BF16 R24, R180, R190, R24 ;  /* 0x000000beb418723c */ /* 0x000ff00000041818 */
[C---:B---3--:R-:W-:Y:S08]  /*199b0*/  HMMA.16816.F32.BF16 R4, R168.reuse, R172, R4 ;  /* 0x000000aca804723c */ /* 0x048ff00000041804 */
[C---:B------:R-:W-:Y:S08]  /*199c0*/  HMMA.16816.F32.BF16 R8, R168.reuse, R174, R8 ;  /* 0x000000aea808723c */ /* 0x040ff00000041808 */
[C---:B-----5:R-:W-:Y:S08]  /*199d0*/  HMMA.16816.F32.BF16 R12, R168.reuse, R164, R12 ;  /* 0x000000a4a80c723c */ /* 0x060ff0000004180c */
[C---:B------:R-:W-:Y:S08]  /*199e0*/  HMMA.16816.F32.BF16 R16, R168.reuse, R166, R16 ;  /* 0x000000a6a810723c */ /* 0x040ff00000041810 */
[C---:B------:R-:W-:Y:S08]  /*199f0*/  HMMA.16816.F32.BF16 R20, R168.reuse, R176, R20 ;  /* 0x000000b0a814723c */ /* 0x040ff00000041814 */
[----:B------:R-:W-:Y:S01]  /*19a00*/  HMMA.16816.F32.BF16 R24, R168, R178, R24 ;  /* 0x000000b2a818723c */ /* 0x000fe20000041818 */
[----:B------:R-:W-:-:S07]  /*19a10*/  @P0 BRA `(.L_x_3037) ;  /* 0xffffee3000000947 */ /* 0x000fce000383ffff */
.L_x_3036:
        /* <DEDUP_REMOVED lines=28> */
[----:B------:R-:W-:Y:S02]  /*19be0*/  PLOP3.LUT P0, PT, PT, PT, UP1, 0x80, 0x0 ;  /* 0x000000000000781c */ /* 0x000fe40003f0f018 */
        /* <DEDUP_REMOVED lines=24> */
[----:B------:R-:W-:Y:S01]  /*19d70*/  MUFU.EX2 R7, R7 ;  /* 0x0000000700077308 */ /* 0x000fe20000000800 */
[--C-:B------:R-:W-:Y:S02]  /*19d80*/  FFMA.FTZ R159, R8, c[0x0][0x2d0], -R191.reuse ;  /* 0x0000b400089f7a23 */ /* 0x100fe400000108bf */
[----:B------:R-:W-:Y:S02]  /*19d90*/  FFMA.FTZ R188, R9, c[0x0][0x2d0], -R191 ;  /* 0x0000b40009bc7a23 */ /* 0x000fe400000108bf */
[----:B------:R-:W-:Y:S02]  /*19da0*/  FFMA.FTZ R190, R11, c[0x0][0x2d0], -R189 ;  /* 0x0000b4000bbe7a23 */ /* 0x000fe400000108bd */
[--C-:B------:R-:W-:Y:S02]  /*19db0*/  FFMA.FTZ R239, R12, c[0x0][0x2d0], -R191.reuse ;  /* 0x0000b4000cef7a23 */ /* 0x100fe400000108bf */
[----:B------:R-:W-:Y:S01]  /*19dc0*/  FFMA.FTZ R240, R13, c[0x0][0x2d0], -R191 ;  /* 0x0000b4000df07a23 */ /* 0x000fe200000108bf */
[----:B------:R2:W3:Y:S01]  /*19dd0*/  MUFU.EX2 R0, R157 ;  /* 0x0000009d00007308 */ /* 0x0004e20000000800 */
[--C-:B------:R-:W-:Y:S02]  /*19de0*/  FFMA.FTZ R241, R14, c[0x0][0x2d0], -R189.reuse ;  /* 0x0000b4000ef17a23 */ /* 0x100fe400000108bd */
[----:B------:R-:W-:Y:S02]  /*19df0*/  FFMA.FTZ R242, R15, c[0x0][0x2d0], -R189 ;  /* 0x0000b4000ff27a23 */ /* 0x000fe400000108bd */
[----:B------:R-:W-:Y:S01]  /*19e00*/  LDSM.16.MT88.4 R12, [R204+0x8880] ;  /* 0x00888000cc0c783b */ /* 0x000fe20000004200 */
[--C-:B------:R-:W-:Y:S02]  /*19e10*/  FFMA.FTZ R243, R16, c[0x0][0x2d0], -R191.reuse ;  /* 0x0000b40010f37a23 */ /* 0x100fe400000108bf */
[----:B------:R-:W-:Y:S02]  /*19e20*/  FFMA.FTZ R244, R17, c[0x0][0x2d0], -R191 ;  /* 0x0000b40011f47a23 */ /* 0x000fe400000108bf */
[----:B------:R-:W-:Y:S01]  /*19e30*/  MUFU.EX2 R158, R158 ;  /* 0x0000009e009e7308 */ /* 0x000fe20000000800 */
[--C-:B------:R-:W-:Y:S02]  /*19e40*/  FFMA.FTZ R245, R18, c[0x0][0x2d0], -R189.reuse ;  /* 0x0000b40012f57a23 */ /* 0x100fe400000108bd */
[----:B------:R-:W-:Y:S02]  /*19e50*/  FFMA.FTZ R246, R19, c[0x0][0x2d0], -R189 ;  /* 0x0000b40013f67a23 */ /* 0x000fe400000108bd */
[----:B------:R-:W-:Y:S01]  /*19e60*/  LDSM.16.MT88.4 R16, [R206+0x4880] ;  /* 0x00488000ce10783b */ /* 0x000fe20000004200 */
[----:B------:R-:W-:Y:S02]  /*19e70*/  FFMA.FTZ R247, R24, c[0x0][0x2d0], -R191 ;  /* 0x0000b40018f77a23 */ /* 0x000fe400000108bf */
[--C-:B------:R-:W-:Y:S02]  /*19e80*/  FFMA.FTZ R249, R26, c[0x0][0x2d0], -R189.reuse ;  /* 0x0000b4001af97a23 */ /* 0x100fe400000108bd */
[----:B------:R-:W-:Y:S01]  /*19e90*/  MUFU.EX2 R5, R5 ;  /* 0x0000000500057308 */ /* 0x000fe20000000800 */
[----:B--2---:R-:W-:Y:S02]  /*19ea0*/  FFMA.FTZ R157, R10, c[0x0][0x2d0], -R189 ;  /* 0x0000b4000a9d7a23 */ /* 0x004fe400000108bd */
[C---:B---3--:R-:W-:Y:S02]  /*19eb0*/  FMUL.FTZ R10, R0.reuse, R154 ;  /* 0x0000009a000a7220 */ /* 0x048fe40000410000 */
        /* <DEDUP_REMOVED lines=41> */
[----:B------:R-:W-:Y:S02]  /*1a150*/  FMUL.FTZ R71, R0, R71 ;  /* 0x0000004700477220 */ /* 0x000fe40000410000 */
[C---:B--2---:R-:W-:Y:S01]  /*1a160*/  FMUL.FTZ R8, R2.reuse, R152 ;  /* 0x0000009802087220 */ /* 0x044fe20000410000 */
[----:B------:R-:W-:Y:S01]  /*1a170*/  F2FP.BF16.PACK_AB R152, R5, R158 ;  /* 0x0000009e0598723e */ /* 0x000fe200000010ff */
[C---:B------:R-:W-:Y:S01]  /*1a180*/  FMUL.FTZ R9, R2.reuse, R153 ;  /* 0x0000009902097220 */ /* 0x040fe20000410000 */
        /* <DEDUP_REMOVED lines=14> */
[----:B------:R-:W-:Y:S03]  /*1a270*/  MUFU.EX2 R243, R243 ;  /* 0x000000f300f37308 */ /* 0x000fe60000000800 */
[C---:B------:R-:W-:Y:S02]  /*1a280*/  FMUL.FTZ R145, R2.reuse, R145 ;  /* 0x0000009102917220 */ /* 0x040fe40000410000 */
[C---:B------:R-:W-:Y:S02]  /*1a290*/  FMUL.FTZ R148, R2.reuse, R148 ;  /* 0x0000009402947220 */ /* 0x040fe40000410000 */
[C---:B------:R-:W-:Y:S01]  /*1a2a0*/  HMMA.16816.F32.BF16 R140, R152.reuse, R166, R140 ;  /* 0x000000a6988c723c */ /* 0x040fe2000004188c */
[----:B------:R-:W4:Y:S02]  /*1a2b0*/  LDSM.16.MT88.4 R164, [R208+0x5880] ;  /* 0x00588000d0a4783b */ /* 0x000f240000004200 */
[----:B------:R-:W5:Y:S01]  /*1a2c0*/  MUFU.EX2 R244, R244 ;  /* 0x000000f400f47308 */ /* 0x000f620000000800 */
        /* <DEDUP_REMOVED lines=12> */
[C---:B--2---:R-:W-:Y:S03]  /*1a390*/  HMMA.16816.F32.BF16 R28, R152.reuse, R160, R28 ;  /* 0x000000a0981c723c */ /* 0x044fe6000004181c */
[C---:B------:R-:W-:Y:S02]  /*1a3a0*/  FMUL.FTZ R40, R2.reuse, R40 ;  /* 0x0000002802287220 */ /* 0x040fe40000410000 */
[C---:B------:R-:W-:Y:S02]  /*1a3b0*/  FMUL.FTZ R41, R2.reuse, R41 ;  /* 0x0000002902297220 */ /* 0x040fe40000410000 */
[C---:B------:R-:W-:Y:S01]  /*1a3c0*/  FMUL.FTZ R44, R2.reuse, R44 ;  /* 0x0000002c022c7220 */ /* 0x040fe20000410000 */
[C---:B------:R-:W-:Y:S01]  /*1a3d0*/  HMMA.16816.F32.BF16 R32, R152.reuse, R162, R32 ;  /* 0x000000a29820723c */ /* 0x040fe20000041820 */
[----:B------:R-:W2:Y:S01]  /*1a3e0*/  LDSM.16.MT88.4 R160, [R205+0x5880] ;  /* 0x00588000cda0783b */ /* 0x000ea20000004200 */
[----:B------:R-:W-:Y:S02]  /*1a3f0*/  MUFU.EX2 R247, R247 ;  /* 0x000000f700f77308 */ /* 0x000fe40000000800 */
[C---:B------:R-:W-:Y:S02]  /*1a400*/  FMUL.FTZ R45, R2.reuse, R45 ;  /* 0x0000002d022d7220 */ /* 0x040fe40000410000 */
[C---:B------:R-:W-:Y:S02]  /*1a410*/  FMUL.FTZ R48, R2.reuse, R48 ;  /* 0x0000003002307220 */ /* 0x040fe40000410000 */
[C---:B----4-:R-:W-:Y:S04]  /*1a420*/  HMMA.16816.F32.BF16 R36, R152.reuse, R164, R36 ;  /* 0x000000a49824723c */ /* 0x050fe80000041824 */
[C---:B------:R-:W-:Y:S01]  /*1a430*/  FMUL.FTZ R49, R2.reuse, R49 ;  /* 0x0000003102317220 */ /* 0x040fe20000410000 */
[----:B------:R-:W-:Y:S01]  /*1a440*/  MUFU.EX2 R249, R249 ;  /* 0x000000f900f97308 */ /* 0x000fe20000000800 */
[C---:B------:R-:W-:Y:S02]  /*1a450*/  FMUL.FTZ R52, R2.reuse, R52 ;  /* 0x0000003402347220 */ /* 0x040fe40000410000 */
        /* <DEDUP_REMOVED lines=99> */
[C---:B------:R-:W-:Y:S03]  /*1aa90*/  HMMA.16816.F32.BF16 R124, R152.reuse, R12, R124 ;  /* 0x0000000c987c723c */ /* 0x040fe6000004187c */
[C---:B------:R-:W-:Y:S02]  /*1aaa0*/  FMUL.FTZ R130, R0.reuse, R130 ;  /* 0x0000008200827220 */ /* 0x040fe40000410000 */
[----:B------:R-:W-:Y:S02]  /*1aab0*/  FMUL.FTZ R131, R0, R131 ;  /* 0x0000008300837220 */ /* 0x000fe40000410000 */
[----:B---3--:R-:W-:Y:S01]  /*1aac0*/  F2FP.BF16.PACK_AB R12, R240, R239 ;  /* 0x000000eff00c723e */ /* 0x008fe200000010ff */
[----:B------:R-:W-:Y:S01]  /*1aad0*/  FFMA.FTZ R158, R2, R227, R158 ;  /* 0x000000e3029e7223 */ /* 0x000fe2000001009e */
[----:B------:R-:W-:Y:S03]  /*1aae0*/  F2FP.BF16.PACK_AB R13, R242, R241 ;  /* 0x000000f1f20d723e */ /* 0x000fe600000010ff */
[----:B------:R-:W-:Y:S01]  /*1aaf0*/  HMMA.16816.F32.BF16 R128, R152, R14, R128 ;  /* 0x0000000e9880723c */ /* 0x000fe20000041880 */
[----:B------:R-:W3:Y:S02]  /*1ab00*/  LDSM.16.MT88.4 R152, [R206+0x6080] ;  /* 0x00608000ce98783b */ /* 0x000ee40000004200 */
[----:B------:R-:W-:Y:S02]  /*1ab10*/  FFMA.FTZ R6, R0, R219, R6 ;  /* 0x000000db00067223 */ /* 0x000fe40000010006 */
[----:B------:R-:W-:Y:S02]  /*1ab20*/  FADD.FTZ R158, R5, R158 ;  /* 0x0000009e059e7221 */ /* 0x000fe40000010000 */
[----:B-----5:R-:W-:Y:S01]  /*1ab30*/  F2FP.BF16.PACK_AB R14, R244, R243 ;  /* 0x000000f3f40e723e */ /* 0x020fe200000010ff */
[----:B------:R-:W-:Y:S01]  /*1ab40*/  FADD.FTZ R6, R7, R6 ;  /* 0x0000000607067221 */ /* 0x000fe20000010000 */
[----:B------:R-:W-:Y:S03]  /*1ab50*/  F2FP.BF16.PACK_AB R15, R246, R245 ;  /* 0x000000f5f60f723e */ /* 0x000fe600000010ff */
[----:B------:R-:W-:Y:S02]  /*1ab60*/  FADD.FTZ R159, R159, R158 ;  /* 0x0000009e9f9f7221 */ /* 0x000fe40000010000 */
[----:B------:R-:W-:Y:S02]  /*1ab70*/  FADD.FTZ R157, R157, R6 ;  /* 0x000000069d9d7221 */ /* 0x000fe40000010000 */
[C---:B--2---:R-:W-:Y:S05]  /*1ab80*/  HMMA.16816.F32.BF16 R8, R12.reuse, R160, R8 ;  /* 0x000000a00c08723c */ /* 0x044fea0000041808 */
[----:B------:R-:W-:Y:S02]  /*1ab90*/  FADD.FTZ R188, R188, R159 ;  /* 0x0000009fbcbc7221 */ /* 0x000fe40000010000 */
[----:B------:R-:W-:Y:S01]  /*1aba0*/  FADD.FTZ R190, R190, R157 ;  /* 0x0000009dbebe7221 */ /* 0x000fe20000010000 */
[C---:B------:R-:W-:Y:S01]  /*1abb0*/  HMMA.16816.F32.BF16 R132, R12.reuse, R162, R132 ;  /* 0x000000a20c84723c */ /* 0x040fe20000041884 */
[----:B------:R-:W2:Y:S03]  /*1abc0*/  LDSM.16.MT88.4 R160, [R206+0x7880] ;  /* 0x00788000cea0783b */ /* 0x000ea60000004200 */
[----:B------:R-:W-:Y:S01]  /*1abd0*/  MOV R157, R156 ;  /* 0x0000009c009d7202 */ /* 0x000fe20000000f00 */
[----:B------:R-:W-:Y:S02]  /*1abe0*/  FADD.FTZ R239, R239, R188 ;  /* 0x000000bcefef7221 */ /* 0x000fe40000010000 */
[----:B------:R-:W-:Y:S01]  /*1abf0*/  FADD.FTZ R241, R241, R190 ;  /* 0x000000bef1f17221 */ /* 0x000fe20000010000 */
[C---:B------:R-:W-:Y:S04]  /*1ac00*/  HMMA.16816.F32.BF16 R136, R12.reuse, R16, R136 ;  /* 0x000000100c88723c */ /* 0x040fe80000041888 */
[----:B------:R-:W-:Y:S02]  /*1ac10*/  FADD.FTZ R240, R240, R239 ;  /* 0x000000eff0f07221 */ /* 0x000fe40000010000 */
[----:B------:R-:W-:Y:S02]  /*1ac20*/  FADD.FTZ R242, R242, R241 ;  /* 0x000000f1f2f27221 */ /* 0x000fe40000010000 */
        /* <DEDUP_REMOVED lines=8> */
[----:B------:R-:W-:Y:S07]  /*1acb0*/  LDSM.16.MT88.4 R164, [R208+0x9080] ;  /* 0x00908000d0a4783b */ /* 0x000fee0000004200 */
[C---:B-1----:R-:W-:Y:S08]  /*1acc0*/  HMMA.16816.F32.BF16 R28, R12.reuse, R168, R28 ;  /* 0x000000a80c1c723c */ /* 0x042ff0000004181c */
        /* <DEDUP_REMOVED lines=20> */
[C---:B--2---:R-:W-:Y:S04]  /*1ae10*/  HMMA.16816.F32.BF16 R76, R12.reuse, R160, R76 ;  /* 0x000000a00c4c723c */ /* 0x044fe8000004184c */
[--C-:B------:R-:W-:Y:S02]  /*1ae20*/  FFMA.FTZ R186, R22, c[0x0][0x2d0], -R189.reuse ;  /* 0x0000b40016ba7a23 */ /* 0x100fe400000108bd */
[--C-:B------:R-:W-:Y:S01]  /*1ae30*/  FFMA.FTZ R187, R23, c[0x0][0x2d0], -R189.reuse ;  /* 0x0000b40017bb7a23 */ /* 0x100fe200000108bd */
[----:B------:R-:W2:Y:S01]  /*1ae40*/  MUFU.EX2 R185, R185 ;  /* 0x000000b900b97308 */ /* 0x000ea20000000800 */
[C---:B------:R-:W-:Y:S01]  /*1ae50*/  HMMA.16816.F32.BF16 R80, R12.reuse, R162, R80 ;  /* 0x000000a20c50723c */ /* 0x040fe20000041850 */
[----:B------:R-:W3:Y:S03]  /*1ae60*/  LDSM.16.MT88.4 R160, [R206+0x9080] ;  /* 0x00908000cea0783b */ /* 0x000ee60000004200 */
[----:B------:R-:W-:Y:S04]  /*1ae70*/  FFMA.FTZ R189, R27, c[0x0][0x2d0], -R189 ;  /* 0x0000b4001bbd7a23 */ /* 0x000fe800000108bd */
[C---:B-----5:R-:W-:Y:S01]  /*1ae80*/  HMMA.16816.F32.BF16 R84, R12.reuse, R16, R84 ;  /* 0x000000100c54723c */ /* 0x060fe20000041854 */
[----:B------:R-:W-:Y:S01]  /*1ae90*/  LDSM.16.MT88.4 R20, [R204+0x9080] ;  /* 0x00908000cc14783b */ /* 0x000fe20000004200 */
[----:B------:R-:W-:Y:S06]  /*1aea0*/  MUFU.EX2 R186, R186 ;  /* 0x000000ba00ba7308 */ /* 0x000fec0000000800 */
[C---:B------:R-:W-:Y:S01]  /*1aeb0*/  HMMA.16816.F32.BF16 R88, R12.reuse, R18, R88 ;  /* 0x000000120c58723c */ /* 0x040fe20000041858 */
[----:B------:R-:W4:Y:S03]  /*1aec0*/  LDSM.16.MT88.4 R16, [R205+0x9080] ;  /* 0x00908000cd10783b */ /* 0x000f260000004200 */
[----:B------:R-:W5:Y:S04]  /*1aed0*/  MUFU.EX2 R187, R187 ;  /* 0x000000bb00bb7308 */ /* 0x000f680000000800 */
[C---:B-1----:R-:W-:Y:S01]  /*1aee0*/  HMMA.16816.F32.BF16 R92, R12.reuse, R152, R92 ;  /* 0x000000980c5c723c */ /* 0x042fe2000004185c */
[----:B------:R-:W-:Y:S05]  /*1aef0*/  LDSM.16.MT88.4 R24, [R205+0x5080] ;  /* 0x00508000cd18783b */ /* 0x000fea0000004200 */
[----:B------:R-:W1:Y:S02]  /*1af00*/  MUFU.EX2 R248, R191 ;  /* 0x000000bf00f87308 */ /* 0x000e640000000800 */
[C---:B------:R-:W-:Y:S08]  /*1af10*/  HMMA.16816.F32.BF16 R96, R12.reuse, R154, R96 ;  /* 0x0000009a0c60723c */ /* 0x040ff00000041860 */
[C---:B------:R-:W-:Y:S01]  /*1af20*/  HMMA.16816.F32.BF16 R100, R12.reuse, R164, R100 ;  /* 0x000000a40c64723c */ /* 0x040fe20000041864 */
[----:B------:R-:W1:Y:S07]  /*1af30*/  MUFU.EX2 R250, R189 ;  /* 0x000000bd00fa7308 */ /* 0x000e6e0000000800 */
[C---:B------:R-:W-:Y:S01]  /*1af40*/  HMMA.16816.F32.BF16 R104, R12.reuse, R166, R104 ;  /* 0x000000a60c68723c */ /* 0x040fe20000041868 */
[----:B------:R-:W1:Y:S07]  /*1af50*/  LDSM.16.MT88.4 R164, [R208+0x5080] ;  /* 0x00508000d0a4783b */ /* 0x000e6e0000004200 */
[C---:B---3--:R-:W-:Y:S08]  /*1af60*/  HMMA.16816.F32.BF16 R108, R12.reuse, R160, R108 ;  /* 0x000000a00c6c723c */ /* 0x048ff0000004186c */
[C---:B------:R-:W-:Y:S01]  /*1af70*/  HMMA.16816.F32.BF16 R112, R12.reuse, R162, R112 ;  /* 0x000000a20c70723c */ /* 0x040fe20000041870 */
[----:B------:R-:W-:Y:S07]  /*1af80*/  LDSM.16.MT88.4 R160, [R204+0x6880] ;  /* 0x00688000cca0783b */ /* 0x000fee0000004200 */
[C---:B----4-:R-:W-:Y:S08]  /*1af90*/  HMMA.16816.F32.BF16 R116, R12.reuse, R16, R116 ;  /* 0x000000100c74723c */ /* 0x050ff00000041874 */
[C---:B------:R-:W-:Y:S01]  /*1afa0*/  HMMA.16816.F32.BF16 R120, R12.reuse, R18, R120 ;  /* 0x000000120c78723c */ /* 0x040fe20000041878 */
[----:B------:R-:W3:Y:S07]  /*1afb0*/  LDSM.16.MT88.4 R16, [R204+0x5080] ;  /* 0x00508000cc10783b */ /* 0x000eee0000004200 */
[C---:B------:R-:W-:Y:S08]  /*1afc0*/  HMMA.16816.F32.BF16 R124, R12.reuse, R20, R124 ;  /* 0x000000140c7c723c */ /* 0x040ff0000004187c */
[----:B------:R-:W-:Y:S01]  /*1afd0*/  HMMA.16816.F32.BF16 R128, R12, R22, R128 ;  /* 0x000000160c80723c */ /* 0x000fe20000041880 */
[----:B------:R-:W4:Y:S06]  /*1afe0*/  LDSM.16.MT88.4 R20, [R208+0x6880] ;  /* 0x00688000d014783b */ /* 0x000f2c0000004200 */
[----:B--2---:R-:W-:Y:S01]  /*1aff0*/  F2FP.BF16.PACK_AB R12, R185, R184 ;  /* 0x000000b8b90c723e */ /* 0x004fe200000010ff */
[----:B------:R-:W-:Y:S01]  /*1b000*/  FADD.FTZ R184, R184, R5 ;  /* 0x00000005b8b87221 */ /* 0x000fe20000010000 */
[----:B-----5:R-:W-:Y:S03]  /*1b010*/  F2FP.BF16.PACK_AB R13, R187, R186 ;  /* 0x000000babb0d723e */ /* 0x020fe600000010ff */
[----:B-1----:R-:W-:Y:S01]  /*1b020*/  F2FP.BF16.PACK_AB R14, R248, R247 ;  /* 0x000000f7f80e723e */ /* 0x002fe200000010ff */
[----:B------:R-:W-:Y:S01]  /*1b030*/  FADD.FTZ R186, R186, R7 ;  /* 0x00000007baba7221 */ /* 0x000fe20000010000 */
[----:B------:R-:W-:Y:S01]  /*1b040*/  F2FP.BF16.PACK_AB R15, R250, R249 ;  /* 0x000000f9fa0f723e */ /* 0x000fe200000010ff */
[----:B------:R-:W-:Y:S02]  /*1b050*/  FADD.FTZ R184, R185, R184 ;  /* 0x000000b8b9b87221 */ /* 0x000fe40000010000 */
        /* <DEDUP_REMOVED lines=8> */
[----:B------:R-:W-:Y:S07]  /*1b0e0*/  LDSM.16.MT88.4 R164, [R208+0x8080] ;  /* 0x00808000d0a4783b */ /* 0x000fee0000004200 */
        /* <DEDUP_REMOVED lines=33> */
[C---:B-1----:R-:W-:Y:S08]  /*1b300*/  HMMA.16816.F32.BF16 R124, R12.reuse, R8, R124 ;  /* 0x000000080c7c723c */ /* 0x042ff0000004187c */
[----:B------:R-:W-:Y:S01]  /*1b310*/  HMMA.16816.F32.BF16 R128, R12, R10, R128 ;  /* 0x0000000a0c80723c */ /* 0x000fe20000041880 */
[----:B------:R-:W-:-:S07]  /*1b320*/  @P0 BRA `(.L_x_3035) ;  /* 0xffffd93000000947 */ /* 0x000fce000383ffff */
.L_x_3034:
[----:B------:R-:W1:Y:S01]  /*1b330*/  SHFL.BFLY PT, R6, R227, 0x2, 0x1f ;  /* 0x0c401f00e3067f89 */ /* 0x000e6200000e0000 */
[----:B------:R-:W-:-:S02]  /*1b340*/  MOV R4, RZ ;  /* 0x000000ff00047202 */ /* 0x000fc40000000f00 */
[----:B------:R-:W-:Y:S01]  /*1b350*/  MOV R2, RZ ;  /* 0x000000ff00027202 */ /* 0x000fe20000000f00 */
[----:B------:R-:W2:Y:S01]  /*1b360*/  SHFL.BFLY PT, R0, R219, 0x2, 0x1f ;  /* 0x0c401f00db007f89 */ /* 0x000ea200000e0000 */
[----:B------:R-:W-:Y:S02]  /*1b370*/  MOV R8, 0xff800000 ;  /* 0xff80000000087802 */ /* 0x000fe40000000f00 */
[----:B------:R-:W-:Y:S01]  /*1b380*/  PLOP3.LUT P2, PT, PT, PT, PT, 0x8, 0x0 ;  /* 0x000000000000781c */ /* 0x000fe20003f4e170 */
[----:B-1----:R-:W-:Y:S02]  /*1b390*/  FADD.FTZ R6, R6, R227 ;  /* 0x000000e306067221 */ /* 0x002fe40000010000 */
        /* <DEDUP_REMOVED lines=148> */
.L_x_2958:
        /* <DEDUP_REMOVED lines=64> */
[----:B------:R-:W-:Y:S01]  /*1c0e0*/  SEL R12, R12, 0xffffffc0, !P2 ;  /* 0xffffffc00c0c7807 */ /* 0x000fe20005000000 */
[----:B------:R-:W-:Y:S01]  /*1c0f0*/  IMAD.U32 R10, RZ, RZ, UR6 ;  /* 0x00000006ff0a7e24 */ /* 0x000fe2000f8e00ff */
        /* <DEDUP_REMOVED lines=128> */
.L_x_3039:
[----:B---3--:R-:W-:Y:S01]  /*1c900*/  SHF.R.S32.HI R7, RZ, 0x1f, R2 ;  /* 0x0000001fff077819 */ /* 0x008fe20000011402 */
[----:B------:R-:W-:Y:S01]  /*1c910*/  IMAD.MOV.U32 R10, RZ, RZ, c[0x0][0x4e8] ;  /* 0x00013a00ff0a7624 */ /* 0x000fe200078e00ff */
[----:B------:R-:W-:Y:S01]  /*1c920*/  LOP3.LUT R5, R5, 0xffffffe0, RZ, 0xc0, !PT ;  /* 0xffffffe005057812 */ /* 0x000fe200078ec0ff */
[----:B------:R-:W1:Y:S01]  /*1c930*/  S2R R75, SR_CTAID.X ;  /* 0x00000000004b7919 */ /* 0x000e620000002500 */
[----:B------:R-:W-:Y:S01]  /*1c940*/  LEA.HI R7, R7, R2, RZ, 0x3 ;  /* 0x0000000207077211 */ /* 0x000fe200078f18ff */
[----:B------:R-:W2:Y:S01]  /*1c950*/  R2UR UR12, R12 ;  /* 0x000000000c0c73c2 */ /* 0x000ea200000e0000 */
[----:B------:R-:W-:Y:S01]  /*1c960*/  ISETP.NE.AND P1, PT, R10, 0x1, PT ;  /* 0x000000010a00780c */ /* 0x000fe20003f25270 */
[----:B------:R-:W-:Y:S01]  /*1c970*/  IMAD.IADD R5, R0, 0x1, -R5 ;  /* 0x0000000100057824 */ /* 0x000fe200078e0a05 */
[----:B------:R-:W-:Y:S01]  /*1c980*/  LOP3.LUT R7, R7, 0xffffff8, RZ, 0xc0, !PT ;  /* 0x0ffffff807077812 */ /* 0x000fe200078ec0ff */
[----:B------:R-:W-:Y:S01]  /*1c990*/  ULDC.64 UR4, c[0x0][0x490] ;  /* 0x0001240000047ab9 */ /* 0x000fe20000000a00 */
[----:B------:R-:W-:Y:S01]  /*1c9a0*/  LEA.HI R10, R9, R9, RZ, 0x1 ;  /* 0x00000009090a7211 */ /* 0x000fe200078f08ff */
[----:B------:R-:W-:Y:S01]  /*1c9b0*/  USHF.R.S32.HI UR9, URZ, 0x1f, UR24 ;  /* 0x0000001f3f097899 */ /* 0x000fe20008011418 */
[----:B------:R-:W-:Y:S01]  /*1c9c0*/  SHF.R.S32.HI R14, RZ, 0x1f, R5 ;  /* 0x0000001fff0e7819 */ /* 0x000fe20000011405 */
[----:B------:R-:W-:Y:S01]  /*1c9d0*/  IMAD.IADD R2, R2, 0x1, -R7 ;  /* 0x0000000102027824 */ /* 0x000fe200078e0a07 */
[----:B------:R-:W3:Y:S01]  /*1c9e0*/  R2UR UR7, R13 ;  /* 0x000000000d0773c2 */ /* 0x000ee200000e0000 */
[----:B------:R-:W-:Y:S01]  /*1c9f0*/  LOP3.LUT R10, R10, 0x1ffffffe, RZ, 0xc0, !PT ;  /* 0x1ffffffe0a0a7812 */ /* 0x000fe200078ec0ff */
[----:B------:R-:W-:Y:S01]  /*1ca00*/  ULDC UR14, c[0x0][0x3a0] ;  /* 0x0000e800000e7ab9 */ /* 0x000fe20000000800 */
[----:B------:R-:W-:Y:S01]  /*1ca10*/  LEA.HI R7, R14, R5, RZ, 0x2 ;  /* 0x000000050e077211 */ /* 0x000fe200078f10ff */
[----:B------:R-:W-:Y:S01]  /*1ca20*/  USEL UR9, UR9, URZ, !UP1 ;  /* 0x0000003f09097287 */ /* 0x000fe2000c800000 */
[----:B------:R-:W-:Y:S01]  /*1ca30*/  LOP3.LUT P2, RZ, R5, 0x3, RZ, 0xc0, !PT ;  /* 0x0000000305ff7812 */ /* 0x000fe2000784c0ff */
[----:B------:R-:W-:Y:S01]  /*1ca40*/  IMAD.IADD R9, R9, 0x1, -R10 ;  /* 0x0000000109097824 */ /* 0x000fe200078e0a0a */
[----:B------:R-:W-:Y:S01]  /*1ca50*/  SHF.R.S32.HI R7, RZ, 0x2, R7 ;  /* 0x00000002ff077819 */ /* 0x000fe20000011407 */
[----:B------:R-:W4:Y:S01]  /*1ca60*/  R2UR UR18, R12 ;  /* 0x000000000c1273c2 */ /* 0x000f2200000e0000 */
[----:B------:R-:W-:Y:S01]  /*1ca70*/  USEL UR24, UR24, URZ, !UP1 ;  /* 0x0000003f18187287 */ /* 0x000fe2000c800000 */
[CC--:B------:R-:W-:Y:S01]  /*1ca80*/  LEA.HI R16, R3.reuse, R0.reuse, RZ, 0x3 ;  /* 0x0000000003107211 */ /* 0x0c0fe200078f18ff */
[----:B------:R-:W-:Y:S01]  /*1ca90*/  BSSY B0, `(.L_x_3040) ;  /* 0x000008c000007945 */ /* 0x000fe20003800000 */
[----:B------:R-:W-:Y:S01]  /*1caa0*/  IMAD R2, R2, 0x10, R7 ;  /* 0x0000001002027824 */ /* 0x000fe200078e0207 */
[----:B------:R-:W-:-:S03]  /*1cab0*/  LEA.HI R3, R3, R0, RZ, 0x6 ;  /* 0x0000000003037211 */ /* 0x000fc600078f30ff */
[----:B------:R-:W4:Y:S01]  /*1cac0*/  R2UR UR11, R13 ;  /* 0x000000000d0b73c2 */ /* 0x000f2200000e0000 */
[----:B------:R-:W-:-:S05]  /*1cad0*/  IMAD R10, R9, 0x8, R2 ;  /* 0x00000008090a7824 */ /* 0x000fca00078e0202 */
[----:B-1----:R-:W-:Y:S02]  /*1cae0*/  LEA R7, R75, R10, 0x7 ;  /* 0x0000000a4b077211 */ /* 0x002fe400078e38ff */
        /* <DEDUP_REMOVED lines=134> */
.L_x_3041:
[----:B--234-:R-:W-:Y:S05]  /*1d350*/  BSYNC B0 ;  /* 0x0000000000007941 */ /* 0x01cfea0003800000 */
.L_x_3040:
        /* <DEDUP_REMOVED lines=30> */
.L_x_3043:
[----:B------:R-:W-:Y:S05]  /*1d540*/  BSYNC B0 ;  /* 0x0000000000007941 */ /* 0x000fea0003800000 */
.L_x_3042:
        /* <DEDUP_REMOVED lines=30> */
.L_x_3045:
[----:B------:R-:W-:Y:S05]  /*1d730*/  BSYNC B0 ;  /* 0x0000000000007941 */ /* 0x000fea0003800000 */
.L_x_3044:
        /* <DEDUP_REMOVED lines=31> */
.L_x_3038:
        /* <DEDUP_REMOVED lines=28> */
.L_x_3046:
        /* <DEDUP_REMOVED lines=47> */
.L_x_3048:
[----:B------:R-:W-:Y:S05]  /*1dde0*/  BSYNC B0 ;  /* 0x0000000000007941 */ /* 0x000fea0003800000 */
.L_x_3047:
        /* <DEDUP_REMOVED lines=82> */
.L_x_3050:
[----:B------:R-:W-:Y:S05]  /*1e310*/  BSYNC B0 ;  /* 0x0000000000007941 */ /* 0x000fea0003800000 */
.L_x_3049:
        /* <DEDUP_REMOVED lines=27> */
.L_x_3052:
[----:B------:R-:W-:Y:S05]  /*1e4d0*/  BSYNC B0 ;  /* 0x0000000000007941 */ /* 0x000fea0003800000 */
.L_x_3051:
        /* <DEDUP_REMOVED lines=27> */
.L_x_3054:
[----:B------:R-:W-:Y:S05]  /*1e690*/  BSYNC B0 ;  /* 0x0000000000007941 */ /* 0x000fea0003800000 */
.L_x_3053:
        /* <DEDUP_REMOVED lines=28> */
.L_x_3055:
        /* <DEDUP_REMOVED lines=10> */
.L_x_3105:


//--------------------- .nv.shared._ZN7cutlass13device_kernelIN5flash19enable_sm80_to_sm89INS1_16FlashAttnFwdSm80INS1_25CollectiveMainloopFwdSm80ILi8ELi1ELb1EN4cute5tupleIJNS5_1CILi128EEENS7_ILi64EEENS7_ILi256EEEEEELi256ENS_10bfloat16_tEfNS_4arch4Sm80ELb0ELb0ELb1ELb0ELb0ELb0ELb1ELb0EEENS1_21CollectiveEpilogueFwdINS6_IJS8_SA_S9_EEENS6_IJNS7_ILi1EEESI_SI_EEESC_SE_Li256ELb0ELb1ELb0ELb0EEENS1_19SingleTileSchedulerILb0ELb0ELb1ELi128EEEEEEEEEvNT_6ParamsE --------------------------
	.section	.nv.shared._ZN7cutlass13device_kernelIN5flash19enable_sm80_to_sm89INS1_16FlashAttnFwdSm80INS1_25CollectiveMainloopFwdSm80ILi8ELi1ELb1EN4cute5tupleIJNS5_1CILi128EEENS7_ILi64EEENS7_ILi256EEEEEELi256ENS_10bfloat16_tEfNS_4arch4Sm80ELb0ELb0ELb1ELb0ELb0ELb0ELb1ELb0EEENS1_21CollectiveEpilogueFwdINS6_IJS8_SA_S9_EEENS6_IJNS7_ILi1EEESI_SI_EEESC_SE_Li256ELb0ELb1ELb0ELb0EEENS1_19SingleTileSchedulerILb0ELb0ELb1ELi128EEEEEEEEEvNT_6ParamsE,"aw",@nobits
	.sectionflags	@""
	.align	16


//--------------------- .nv.global                --------------------------
	.section	.nv.global,"aw",@nobits
.nv.global:
	.type		_ZN77_INTERNAL_6e8fd411_41_flash_fwd_hdim256_bf16_softcapall_sm80_cu_9afb97bd_37174cute1_E,@object
	.size		_ZN77_INTERNAL_6e8fd411_41_flash_fwd_hdim256_bf16_softcapall_sm80_cu_9afb97bd_37174cute1_E,(_ZN77_INTERNAL_6e8fd411_41_flash_fwd_hdim256_bf16_softcapall_sm80_cu_9afb97bd_37174cuda3std3__45__cpo6cbeginE - _ZN77_INTERNAL_6e8fd411_41_flash_fwd_hdim256_bf16_softcapall_sm80_cu_9afb97bd_37174cute1_E)
_ZN77_INTERNAL_6e8fd411_41_flash_fwd_hdim256_bf16_softcapall_sm80_cu_9afb97bd_37174cute1_E:
	.zero		1
	.type		_ZN77_INTERNAL_6e8fd411_41_flash_fwd_hdim256_bf16_softcapall_sm80_cu_9afb97bd_37174cuda3std3__45__cpo6cbeginE,@object
	.size		_ZN77_INTERNAL_6e8fd411_41_flash_fwd_hdim256_bf16_softcapall_sm80_cu_9afb97bd_37174cuda3std3__45__cpo6cbeginE,(_ZN77_INTERNAL_6e8fd411_41_flash_fwd_hdim256_bf16_softcapall_sm80_cu_9afb97bd_37174cuda3std3__48in_placeE - _ZN77_INTERNAL_6e8fd411_41_flash_fwd_hdim256_bf16_softcapall_sm80_cu_9afb97bd_37174cuda3std3__45__cpo6cbeginE)
_ZN77_INTERNAL_6e8fd411_41_flash_fwd_hdim256_bf16_softcapall_sm80_cu_9afb97bd_37174cuda3std3__45__cpo6cbeginE:
	.zero		1
	.type		_ZN77_INTERNAL_6e8fd411_41_flash_fwd_hdim256_bf16_softcapall_sm80_cu_9afb97bd_37174cuda3std3__48in_placeE,@object
	.size		_ZN77_INTERNAL_6e8fd411_41_flash_fwd_hdim256_bf16_softcapall_sm80_cu_9afb97bd_37174cuda3std3__48in_placeE,(_ZN77_INTERNAL_6e8fd411_41_flash_fwd_hdim256_bf16_softcapall_sm80_cu_9afb97bd_37174cuda3std6ranges3__45__cpo9iter_moveE - _ZN77_INTERNAL_6e8fd411_41_flash_fwd_hdim256_bf16_softcapall_sm80_cu_9afb97bd_37174cuda3std3__48in_placeE)
_ZN77_INTERNAL_6e8fd411_41_flash_fwd_hdim256_bf16_softcapall_sm80_cu_9afb97bd_37174cuda3std3__48in_placeE:
	.zero		1
	.type		_ZN77_INTERNAL_6e8fd411_41_flash_fwd_hdim256_bf16_softcapall_sm80_cu_9afb97bd_37174cuda3std6ranges3__45__cpo9iter_moveE,@object
	.size		_ZN77_INTERNAL_6e8fd411_41_flash_fwd_hdim256_bf16_softcapall_sm80_cu_9afb97bd_37174cuda3std6ranges3__45__cpo9iter_moveE,(_ZN77_INTERNAL_6e8fd411_41_flash_fwd_hdim256_bf16_softcapall_sm80_cu_9afb97bd_37174cuda3std3__45__cpo5beginE - _ZN77_INTERNAL_6e8fd411_41_flash_fwd_hdim256_bf16_softcapall_sm80_cu_9afb97bd_37174cuda3std6ranges3__45__cpo9iter_moveE)
_ZN77_INTERNAL_6e8fd411_41_flash_fwd_hdim256_bf16_softcapall_sm80_cu_9afb97bd_37174cuda3std6ranges3__45__cpo9iter_moveE:
	.zero		1
	.type		_ZN77_INTERNAL_6e8fd411_41_flash_fwd_hdim256_bf16_softcapall_sm80_cu_9afb97bd_37174cuda3std3__45__cpo5beginE,@object
	.size		_ZN77_INTERNAL_6e8fd411_41_flash_fwd_hdim256_bf16_softcapall_sm80_cu_9afb97bd_37174cuda3std3__45__cpo5beginE,(_ZN77_INTERNAL_6e8fd411_41_flash_fwd_hdim256_bf16_softcapall_sm80_cu_9afb97bd_37174cuda3std3__479_GLOBAL__N__6e8fd411_41_flash_fwd_hdim256_bf16_softcapall_sm80_cu_9afb97bd_37176ignoreE - _ZN77_INTERNAL_6e8fd411_41_flash_fwd_hdim256_bf16_softcapall_sm80_cu_9afb97bd_37174cuda3std3__45__cpo5beginE)
_ZN77_INTERNAL_6e8fd411_41_flash_fwd_hdim256_bf16_softcapall_sm80_cu_9afb97bd_37174cuda3std3__45__cpo5beginE:
	.zero		1
	.type		_ZN77_INTERNAL_6e8fd411_41_flash_fwd_hdim256_bf16_softcapall_sm80_cu_9afb97bd_37174cuda3std3__479_GLOBAL__N__6e8fd411_41_flash_fwd_hdim256_bf16_softcapall_sm80_cu_9afb97bd_37176ignoreE,@object
	.size		_ZN77_INTERNAL_6e8fd411_41_flash_fwd_hdim256_bf16_softcapall_sm80_cu_9afb97bd_37174cuda3std3__479_GLOBAL__N__6e8fd411_41_flash_fwd_hdim256_bf16_softcapall_sm80_cu_9afb97bd_37176ignoreE,(_ZN77_INTERNAL_6e8fd411_41_flash_fwd_hdim256_bf16_softcapall_sm80_cu_9afb97bd_37174cute7productE - _ZN77_INTERNAL_6e8fd411_41_flash_fwd_hdim256_bf16_softcapall_sm80_cu_9afb97bd_37174cuda3std3__479_GLOBAL__N__6e8fd411_41_flash_fwd_hdim256_bf16_softcapall_sm80_cu_9afb97bd_37176ignoreE)
_ZN77_INTERNAL_6e8fd411_41_flash_fwd_hdim256_bf16_softcapall_sm80_cu_9afb97bd_37174cuda3std3__479_GLOBAL__N__6e8fd411_41_flash_fwd_hdim256_bf16_softcapall_sm80_cu_9afb97bd_37176ignoreE:
	.zero		1
	.type		_ZN77_INTERNAL_6e8fd411_41_flash_fwd_hdim256_bf16_softcapall_sm80_cu_9afb97bd_37174cute7productE,@object
	.size		_ZN77_INTERNAL_6e8fd411_41_flash_fwd_hdim256_bf16_softcapall_sm80_cu_9afb97bd_37174cute7productE,(_ZN77_INTERNAL_6e8fd411_41_flash_fwd_hdim256_bf16_softcapall_sm80_cu_9afb97bd_37174cuda3std3__45__cpo3endE - _ZN77_INTERNAL_6e8fd411_41_flash_fwd_hdim256_bf16_softcapall_sm80_cu_9afb97bd_37174cute7productE)
_ZN77_INTERNAL_6e8fd411_41_flash_fwd_hdim256_bf16_softcapall_sm80_cu_9afb97bd_37174cute7productE:
	.zero		1
	.type		_ZN77_INTERNAL_6e8fd411_41_flash_fwd_hdim256_bf16_softcapall_sm80_cu_9afb97bd_37174cuda3std3__45__cpo3endE,@object
	.size		_ZN77_INTERNAL_6e8fd411_41_flash_fwd_hdim256_bf16_softcapall_sm80_cu_9afb97bd_37174cuda3std3__45__cpo3endE,(_ZN77_INTERNAL_6e8fd411_41_flash_fwd_hdim256_bf16_softcapall_sm80_cu_9afb97bd_37174cuda3std3__419piecewise_constructE - _ZN77_INTERNAL_6e8fd411_41_flash_fwd_hdim256_bf16_softcapall_sm80_cu_9afb97bd_37174cuda3std3__45__cpo3endE)
_ZN77_INTERNAL_6e8fd411_41_flash_fwd_hdim256_bf16_softcapall_sm80_cu_9afb97bd_37174cuda3std3__45__cpo3endE:
	.zero		1
	.type		_ZN77_INTERNAL_6e8fd411_41_flash_fwd_hdim256_bf16_softcapall_sm80_cu_9afb97bd_37174cuda3std3__419piecewise_constructE,@object
	.size		_ZN77_INTERNAL_6e8fd411_41_flash_fwd_hdim256_bf16_softcapall_sm80_cu_9afb97bd_37174cuda3std3__419piecewise_constructE,(_ZN77_INTERNAL_6e8fd411_41_flash_fwd_hdim256_bf16_softcapall_sm80_cu_9afb97bd_37174cuda3std3__45__cpo4cendE - _ZN77_INTERNAL_6e8fd411_41_flash_fwd_hdim256_bf16_softcapall_sm80_cu_9afb97bd_37174cuda3std3__419piecewise_constructE)
_ZN77_INTERNAL_6e8fd411_41_flash_fwd_hdim256_bf16_softcapall_sm80_cu_9afb97bd_37174cuda3std3__419piecewise_constructE:
	.zero		1
	.type		_ZN77_INTERNAL_6e8fd411_41_flash_fwd_hdim256_bf16_softcapall_sm80_cu_9afb97bd_37174cuda3std3__45__cpo4cendE,@object
	.size		_ZN77_INTERNAL_6e8fd411_41_flash_fwd_hdim256_bf16_softcapall_sm80_cu_9afb97bd_37174cuda3std3__45__cpo4cendE,(_ZN77_INTERNAL_6e8fd411_41_flash_fwd_hdim256_bf16_softcapall_sm80_cu_9afb97bd_37174cuda3std6ranges3__45__cpo4swapE - _ZN77_INTERNAL_6e8fd411_41_flash_fwd_hdim256_bf16_softcapall_sm80_cu_9afb97bd_37174cuda3std3__45__cpo4cendE)
_ZN77_INTERNAL_6e8fd411_41_flash_fwd_hdim256_bf16_softcapall_sm80_cu_9afb97bd_37174cuda3std3__45__cpo4cendE:
	.zero		1
	.type		_ZN77_INTERNAL_6e8fd411_41_flash_fwd_hdim256_bf16_softcapall_sm80_cu_9afb97bd_37174cuda3std6ranges3__45__cpo4swapE,@object
	.size		_ZN77_INTERNAL_6e8fd411_41_flash_fwd_hdim256_bf16_softcapall_sm80_cu_9afb97bd_37174cuda3std6ranges3__45__cpo4swapE,(.L_7 - _ZN77_INTERNAL_6e8fd411_41_flash_fwd_hdim256_bf16_softcapall_sm80_cu_9afb97bd_37174cuda3std6ranges3__45__cpo4swapE)
_ZN77_INTERNAL_6e8fd411_41_flash_fwd_hdim256_bf16_softcapall_sm80_cu_9afb97bd_37174cuda3std6ranges3__45__cpo4swapE:
	.zero		1
.L_7:


//--------------------- .nv.shared._ZN7cutlass13device_kernelIN5flash19enable_sm80_to_sm89INS1_16FlashAttnFwdSm80INS1_25CollectiveMainloopFwdSm80ILi8ELi1ELb1EN4cute5tupleIJNS5_1CILi128EEENS7_ILi64EEENS7_ILi256EEEEEELi256ENS_10bfloat16_tEfNS_4arch4Sm80ELb0ELb0ELb1ELb1ELb0ELb0ELb1ELb0EEENS1_21CollectiveEpilogueFwdINS6_IJS8_SA_S9_EEENS6_IJNS7_ILi1EEESI_SI_EEESC_SE_Li256ELb1ELb1ELb0ELb0EEENS1_19SingleTileSchedulerILb1ELb0ELb1ELi128EEEEEEEEEvNT_6ParamsE --------------------------
	.section	.nv.shared._ZN7cutlass13device_kernelIN5flash19enable_sm80_to_sm89INS1_16FlashAttnFwdSm80INS1_25CollectiveMainloopFwdSm80ILi8ELi1ELb1EN4cute5tupleIJNS5_1CILi128EEENS7_ILi64EEENS7_ILi256EEEEEELi256ENS_10bfloat16_tEfNS_4arch4Sm80ELb0ELb0ELb1ELb1ELb0ELb0ELb1ELb0EEENS1_21CollectiveEpilogueFwdINS6_IJS8_SA_S9_EEENS6_IJNS7_ILi1EEESI_SI_EEESC_SE_Li256ELb1ELb1ELb0ELb0EEENS1_19SingleTileSchedulerILb1ELb0ELb1ELi128EEEEEEEEEvNT_6ParamsE,"aw",@nobits
	.sectionflags	@""
	.align	16


//--------------------- .nv.shared._ZN7cutlass13device_kernelIN5flash19enable_sm80_to_sm89INS1_16FlashAttnFwdSm80INS1_25CollectiveMainloopFwdSm80ILi8ELi1ELb0EN4cute5tupleIJNS5_1CILi128EEENS7_ILi32EEENS7_ILi256EEEEEELi256ENS_10bfloat16_tEfNS_4arch4Sm80ELb0ELb0ELb1ELb1ELb0ELb1ELb1ELb0EEENS1_21CollectiveEpilogueFwdINS6_IJS8_SA_S9_EEENS6_IJNS7_ILi1EEESI_SI_EEESC_SE_Li256ELb1ELb1ELb0ELb0EEENS1_19SingleTileSchedulerILb1ELb0ELb1ELi128EEEEEEEEEvNT_6ParamsE --------------------------
	.section	.nv.shared._ZN7cutlass13device_kernelIN5flash19enable_sm80_to_sm89INS1_16FlashAttnFwdSm80INS1_25CollectiveMainloopFwdSm80ILi8ELi1ELb0EN4cute5tupleIJNS5_1CILi128EEENS7_ILi32EEENS7_ILi256EEEEEELi256ENS_10bfloat16_tEfNS_4arch4Sm80ELb0ELb0ELb1ELb1ELb0ELb1ELb1ELb0EEENS1_21CollectiveEpilogueFwdINS6_IJS8_SA_S9_EEENS6_IJNS7_ILi1EEESI_SI_EEESC_SE_Li256ELb1ELb1ELb0ELb0EEENS1_19SingleTileSchedulerILb1ELb0ELb1ELi128EEEEEEEEEvNT_6ParamsE,"aw",@nobits
	.sectionflags	@""
	.align	16


//--------------------- .nv.shared._ZN7cutlass13device_kernelIN5flash19enable_sm80_to_sm89INS1_16FlashAttnFwdSm80INS1_25CollectiveMainloopFwdSm80ILi8ELi1ELb1EN4cute5tupleIJNS5_1CILi128EEENS7_ILi48EEENS7_ILi256EEEEEELi256ENS_10bfloat16_tEfNS_4arch4Sm80ELb0ELb1ELb1ELb0ELb0ELb0ELb1ELb0EEENS1_21CollectiveEpilogueFwdINS6_IJS8_SA_S9_EEENS6_IJNS7_ILi1EEESI_SI_EEESC_SE_Li256ELb0ELb1ELb0ELb0EEENS1_19SingleTileSchedulerILb0ELb0ELb1ELi128EEEEEEEEEvNT_6ParamsE --------------------------
	.section	.nv.shared._ZN7cutlass13device_kernelIN5flash19enable_sm80_to_sm89INS1_16FlashAttnFwdSm80INS1_25CollectiveMainloopFwdSm80ILi8ELi1ELb1EN4cute5tupleIJNS5_1CILi128EEENS7_ILi48EEENS7_ILi256EEEEEELi256ENS_10bfloat16_tEfNS_4arch4Sm80ELb0ELb1ELb1ELb0ELb0ELb0ELb1ELb0EEENS1_21CollectiveEpilogueFwdINS6_IJS8_SA_S9_EEENS6_IJNS7_ILi1EEESI_SI_EEESC_SE_Li256ELb0ELb1ELb0ELb0EEENS1_19SingleTileSchedulerILb0ELb0ELb1ELi128EEEEEEEEEvNT_6ParamsE,"aw",@nobits
	.sectionflags	@""
	.align	16


//--------------------- .nv.shared._ZN7cutlass13device_kernelIN5flash19enable_sm80_to_sm89INS1_16FlashAttnFwdSm80INS1_25CollectiveMainloopFwdSm80ILi8ELi1ELb1EN4cute5tupleIJNS5_1CILi128EEENS7_ILi48EEENS7_ILi256EEEEEELi256ENS_10bfloat16_tEfNS_4arch4Sm80ELb0ELb1ELb1ELb1ELb0ELb0ELb1ELb0EEENS1_21CollectiveEpilogueFwdINS6_IJS8_SA_S9_EEENS6_IJNS7_ILi1EEESI_SI_EEESC_SE_Li256ELb1ELb1ELb0ELb0EEENS1_19SingleTileSchedulerILb1ELb0ELb1ELi128EEEEEEEEEvNT_6ParamsE --------------------------
	.section	.nv.shared._ZN7cutlass13device_kernelIN5flash19enable_sm80_to_sm89INS1_16FlashAttnFwdSm80INS1_25CollectiveMainloopFwdSm80ILi8ELi1ELb1EN4cute5tupleIJNS5_1CILi128EEENS7_ILi48EEENS7_ILi256EEEEEELi256ENS_10bfloat16_tEfNS_4arch4Sm80ELb0ELb1ELb1ELb1ELb0ELb0ELb1ELb0EEENS1_21CollectiveEpilogueFwdINS6_IJS8_SA_S9_EEENS6_IJNS7_ILi1EEESI_SI_EEESC_SE_Li256ELb1ELb1ELb0ELb0EEENS1_19SingleTileSchedulerILb1ELb0ELb1ELi128EEEEEEEEEvNT_6ParamsE,"aw",@nobits
	.sectionflags	@""
	.align	16


//--------------------- .nv.shared._ZN7cutlass13device_kernelIN5flash19enable_sm80_to_sm89INS1_16FlashAttnFwdSm80INS1_25CollectiveMainloopFwdSm80ILi8ELi1ELb0EN4cute5tupleIJNS5_1CILi128EEENS7_ILi32EEENS7_ILi256EEEEEELi256ENS_10bfloat16_tEfNS_4arch4Sm80ELb0ELb1ELb1ELb1ELb0ELb1ELb1ELb0EEENS1_21CollectiveEpilogueFwdINS6_IJS8_SA_S9_EEENS6_IJNS7_ILi1EEESI_SI_EEESC_SE_Li256ELb1ELb1ELb0ELb0EEENS1_19SingleTileSchedulerILb1ELb0ELb1ELi128EEEEEEEEEvNT_6ParamsE --------------------------
	.section	.nv.shared._ZN7cutlass13device_kernelIN5flash19enable_sm80_to_sm89INS1_16FlashAttnFwdSm80INS1_25CollectiveMainloopFwdSm80ILi8ELi1ELb0EN4cute5tupleIJNS5_1CILi128EEENS7_ILi32EEENS7_ILi256EEEEEELi256ENS_10bfloat16_tEfNS_4arch4Sm80ELb0ELb1ELb1ELb1ELb0ELb1ELb1ELb0EEENS1_21CollectiveEpilogueFwdINS6_IJS8_SA_S9_EEENS6_IJNS7_ILi1EEESI_SI_EEESC_SE_Li256ELb1ELb1ELb0ELb0EEENS1_19SingleTileSchedulerILb1ELb0ELb1ELi128EEEEEEEEEvNT_6ParamsE,"aw",@nobits
	.sectionflags	@""
	.align	16


//--------------------- .nv.shared._ZN7cutlass13device_kernelIN5flash19enable_sm80_to_sm89INS1_16FlashAttnFwdSm80INS1_25CollectiveMainloopFwdSm80ILi8ELi1ELb1EN4cute5tupleIJNS5_1CILi128EEENS7_ILi64EEENS7_ILi256EEEEEELi256ENS_10bfloat16_tEfNS_4arch4Sm80ELb1ELb0ELb1ELb0ELb0ELb0ELb1ELb0EEENS1_21CollectiveEpilogueFwdINS6_IJS8_SA_S9_EEENS6_IJNS7_ILi1EEESI_SI_EEESC_SE_Li256ELb0ELb1ELb0ELb0EEENS1_30DynamicPersistentTileSchedulerILi256ELi256ELb0ELb1ELb0EEEEEEEEEvNT_6ParamsE --------------------------
	.section	.nv.shared._ZN7cutlass13device_kernelIN5flash19enable_sm80_to_sm89INS1_16FlashAttnFwdSm80INS1_25CollectiveMainloopFwdSm80ILi8ELi1ELb1EN4cute5tupleIJNS5_1CILi128EEENS7_ILi64EEENS7_ILi256EEEEEELi256ENS_10bfloat16_tEfNS_4arch4Sm80ELb1ELb0ELb1ELb0ELb0ELb0ELb1ELb0EEENS1_21CollectiveEpilogueFwdINS6_IJS8_SA_S9_EEENS6_IJNS7_ILi1EEESI_SI_EEESC_SE_Li256ELb0ELb1ELb0ELb0EEENS1_30DynamicPersistentTileSchedulerILi256ELi256ELb0ELb1ELb0EEEEEEEEEvNT_6ParamsE,"aw",@nobits
	.sectionflags	@""
	.align	16


//--------------------- .nv.shared._ZN7cutlass13device_kernelIN5flash19enable_sm80_to_sm89INS1_16FlashAttnFwdSm80INS1_25CollectiveMainloopFwdSm80ILi8ELi1ELb1EN4cute5tupleIJNS5_1CILi128EEENS7_ILi64EEENS7_ILi256EEEEEELi256ENS_10bfloat16_tEfNS_4arch4Sm80ELb1ELb0ELb1ELb1ELb0ELb0ELb1ELb0EEENS1_21CollectiveEpilogueFwdINS6_IJS8_SA_S9_EEENS6_IJNS7_ILi1EEESI_SI_EEESC_SE_Li256ELb1ELb1ELb0ELb0EEENS1_19SingleTileSchedulerILb1ELb0ELb1ELi128EEEEEEEEEvNT_6ParamsE --------------------------
	.section	.nv.shared._ZN7cutlass13device_kernelIN5flash19enable_sm80_to_sm89INS1_16FlashAttnFwdSm80INS1_25CollectiveMainloopFwdSm80ILi8ELi1ELb1EN4cute5tupleIJNS5_1CILi128EEENS7_ILi64EEENS7_ILi256EEEEEELi256ENS_10bfloat16_tEfNS_4arch4Sm80ELb1ELb0ELb1ELb1ELb0ELb0ELb1ELb0EEENS1_21CollectiveEpilogueFwdINS6_IJS8_SA_S9_EEENS6_IJNS7_ILi1EEESI_SI_EEESC_SE_Li256ELb1ELb1ELb0ELb0EEENS1_19SingleTileSchedulerILb1ELb0ELb1ELi128EEEEEEEEEvNT_6ParamsE,"aw",@nobits
	.sectionflags	@""
	.align	16


//--------------------- .nv.shared._ZN7cutlass13device_kernelIN5flash19enable_sm80_to_sm89INS1_16FlashAttnFwdSm80INS1_25CollectiveMainloopFwdSm80ILi8ELi1ELb0EN4cute5tupleIJNS5_1CILi128EEENS7_ILi32EEENS7_ILi256EEEEEELi256ENS_10bfloat16_tEfNS_4arch4Sm80ELb1ELb0ELb1ELb1ELb0ELb1ELb1ELb0EEENS1_21CollectiveEpilogueFwdINS6_IJS8_SA_S9_EEENS6_IJNS7_ILi1EEESI_SI_EEESC_SE_Li256ELb1ELb1ELb0ELb0EEENS1_19SingleTileSchedulerILb1ELb0ELb1ELi128EEEEEEEEEvNT_6ParamsE --------------------------
	.section	.nv.shared._ZN7cutlass13device_kernelIN5flash19enable_sm80_to_sm89INS1_16FlashAttnFwdSm80INS1_25CollectiveMainloopFwdSm80ILi8ELi1ELb0EN4cute5tupleIJNS5_1CILi128EEENS7_ILi32EEENS7_ILi256EEEEEELi256ENS_10bfloat16_tEfNS_4arch4Sm80ELb1ELb0ELb1ELb1ELb0ELb1ELb1ELb0EEENS1_21CollectiveEpilogueFwdINS6_IJS8_SA_S9_EEENS6_IJNS7_ILi1EEESI_SI_EEESC_SE_Li256ELb1ELb1ELb0ELb0EEENS1_19SingleTileSchedulerILb1ELb0ELb1ELi128EEEEEEEEEvNT_6ParamsE,"aw",@nobits
	.sectionflags	@""
	.align	16


//--------------------- .nv.shared._ZN7cutlass13device_kernelIN5flash19enable_sm80_to_sm89INS1_16FlashAttnFwdSm80INS1_25CollectiveMainloopFwdSm80ILi8ELi1ELb0EN4cute5tupleIJNS5_1CILi128EEENS7_ILi96EEENS7_ILi256EEEEEELi256ENS_10bfloat16_tEfNS_4arch4Sm80ELb0ELb0ELb1ELb0ELb0ELb0ELb1ELb0EEENS1_21CollectiveEpilogueFwdINS6_IJS8_SA_S9_EEENS6_IJNS7_ILi1EEESI_SI_EEESC_SE_Li256ELb0ELb1ELb0ELb0EEENS1_19SingleTileSchedulerILb0ELb0ELb1ELi128EEEEEEEEEvNT_6ParamsE --------------------------
	.section	.nv.shared._ZN7cutlass13device_kernelIN5flash19enable_sm80_to_sm89INS1_16FlashAttnFwdSm80INS1_25CollectiveMainloopFwdSm80ILi8ELi1ELb0EN4cute5tupleIJNS5_1CILi128EEENS7_ILi96EEENS7_ILi256EEEEEELi256ENS_10bfloat16_tEfNS_4arch4Sm80ELb0ELb0ELb1ELb0ELb0ELb0ELb1ELb0EEENS1_21CollectiveEpilogueFwdINS6_IJS8_SA_S9_EEENS6_IJNS7_ILi1EEESI_SI_EEESC_SE_Li256ELb0ELb1ELb0ELb0EEENS1_19SingleTileSchedulerILb0ELb0ELb1ELi128EEEEEEEEEvNT_6ParamsE,"aw",@nobits
	.sectionflags	@""
	.align	16


//--------------------- .nv.shared._ZN7cutlass13device_kernelIN5flash19enable_sm80_to_sm89INS1_16FlashAttnFwdSm80INS1_25CollectiveMainloopFwdSm80ILi8ELi1ELb0EN4cute5tupleIJNS5_1CILi128EEENS7_ILi96EEENS7_ILi256EEEEEELi256ENS_10bfloat16_tEfNS_4arch4Sm80ELb0ELb0ELb1ELb1ELb0ELb0ELb1ELb0EEENS1_21CollectiveEpilogueFwdINS6_IJS8_SA_S9_EEENS6_IJNS7_ILi1EEESI_SI_EEESC_SE_Li256ELb1ELb1ELb0ELb0EEENS1_19SingleTileSchedulerILb1ELb0ELb1ELi128EEEEEEEEEvNT_6ParamsE --------------------------
	.section	.nv.shared._ZN7cutlass13device_kernelIN5flash19enable_sm80_to_sm89INS1_16FlashAttnFwdSm80INS1_25CollectiveMainloopFwdSm80ILi8ELi1ELb0EN4cute5tupleIJNS5_1CILi128EEENS7_ILi96EEENS7_ILi256EEEEEELi256ENS_10bfloat16_tEfNS_4arch4Sm80ELb0ELb0ELb1ELb1ELb0ELb0ELb1ELb0EEENS1_21CollectiveEpilogueFwdINS6_IJS8_SA_S9_EEENS6_IJNS7_ILi1EEESI_SI_EEESC_SE_Li256ELb1ELb1ELb0ELb0EEENS1_19SingleTileSchedulerILb1ELb0ELb1ELi128EEEEEEEEEvNT_6ParamsE,"aw",@nobits
	.sectionflags	@""
	.align	16


//--------------------- .nv.shared._ZN7cutlass13device_kernelIN5flash19enable_sm80_to_sm89INS1_16FlashAttnFwdSm80INS1_25CollectiveMainloopFwdSm80ILi8ELi1ELb0EN4cute5tupleIJNS5_1CILi128EEENS7_ILi48EEENS7_ILi256EEEEEELi256ENS_10bfloat16_tEfNS_4arch4Sm80ELb0ELb0ELb1ELb1ELb0ELb1ELb1ELb0EEENS1_21CollectiveEpilogueFwdINS6_IJS8_SA_S9_EEENS6_IJNS7_ILi1EEESI_SI_EEESC_SE_Li256ELb1ELb1ELb0ELb0EEENS1_19SingleTileSchedulerILb1ELb0ELb1ELi128EEEEEEEEEvNT_6ParamsE --------------------------
	.section	.nv.shared._ZN7cutlass13device_kernelIN5flash19enable_sm80_to_sm89INS1_16FlashAttnFwdSm80INS1_25CollectiveMainloopFwdSm80ILi8ELi1ELb0EN4cute5tupleIJNS5_1CILi128EEENS7_ILi48EEENS7_ILi256EEEEEELi256ENS_10bfloat16_tEfNS_4arch4Sm80ELb0ELb0ELb1ELb1ELb0ELb1ELb1ELb0EEENS1_21CollectiveEpilogueFwdINS6_IJS8_SA_S9_EEENS6_IJNS7_ILi1EEESI_SI_EEESC_SE_Li256ELb1ELb1ELb0ELb0EEENS1_19SingleTileSchedulerILb1ELb0ELb1ELi128EEEEEEEEEvNT_6ParamsE,"aw",@nobits
	.sectionflags	@""
	.align	16


//--------------------- .nv.shared._ZN7cutlass13device_kernelIN5flash19enable_sm80_to_sm89INS1_16FlashAttnFwdSm80INS1_25CollectiveMainloopFwdSm80ILi8ELi1ELb0EN4cute5tupleIJNS5_1CILi128EEENS7_ILi64EEENS7_ILi256EEEEEELi256ENS_10bfloat16_tEfNS_4arch4Sm80ELb0ELb1ELb1ELb0ELb0ELb0ELb1ELb0EEENS1_21CollectiveEpilogueFwdINS6_IJS8_SA_S9_EEENS6_IJNS7_ILi1EEESI_SI_EEESC_SE_Li256ELb0ELb1ELb0ELb0EEENS1_19SingleTileSchedulerILb0ELb0ELb1ELi128EEEEEEEEEvNT_6ParamsE --------------------------
	.section	.nv.shared._ZN7cutlass13device_kernelIN5flash19enable_sm80_to_sm89INS1_16FlashAttnFwdSm80INS1_25CollectiveMainloopFwdSm80ILi8ELi1ELb0EN4cute5tupleIJNS5_1CILi128EEENS7_ILi64EEENS7_ILi256EEEEEELi256ENS_10bfloat16_tEfNS_4arch4Sm80ELb0ELb1ELb1ELb0ELb0ELb0ELb1ELb0EEENS1_21CollectiveEpilogueFwdINS6_IJS8_SA_S9_EEENS6_IJNS7_ILi1EEESI_SI_EEESC_SE_Li256ELb0ELb1ELb0ELb0EEENS1_19SingleTileSchedulerILb0ELb0ELb1ELi128EEEEEEEEEvNT_6ParamsE,"aw",@nobits
	.sectionflags	@""
	.align	16


//--------------------- .nv.shared._ZN7cutlass13device_kernelIN5flash19enable_sm80_to_sm89INS1_16FlashAttnFwdSm80INS1_25CollectiveMainloopFwdSm80ILi8ELi1ELb0EN4cute5tupleIJNS5_1CILi128EEENS7_ILi64EEENS7_ILi256EEEEEELi256ENS_10bfloat16_tEfNS_4arch4Sm80ELb0ELb1ELb1ELb1ELb0ELb0ELb1ELb0EEENS1_21CollectiveEpilogueFwdINS6_IJS8_SA_S9_EEENS6_IJNS7_ILi1EEESI_SI_EEESC_SE_Li256ELb1ELb1ELb0ELb0EEENS1_19SingleTileSchedulerILb1ELb0ELb1ELi128EEEEEEEEEvNT_6ParamsE --------------------------
	.section	.nv.shared._ZN7cutlass13device_kernelIN5flash19enable_sm80_to_sm89INS1_16FlashAttnFwdSm80INS1_25CollectiveMainloopFwdSm80ILi8ELi1ELb0EN4cute5tupleIJNS5_1CILi128EEENS7_ILi64EEENS7_ILi256EEEEEELi256ENS_10bfloat16_tEfNS_4arch4Sm80ELb0ELb1ELb1ELb1ELb0ELb0ELb1ELb0EEENS1_21CollectiveEpilogueFwdINS6_IJS8_SA_S9_EEENS6_IJNS7_ILi1EEESI_SI_EEESC_SE_Li256ELb1ELb1ELb0ELb0EEENS1_19SingleTileSchedulerILb1ELb0ELb1ELi128EEEEEEEEEvNT_6ParamsE,"aw",@nobits
	.sectionflags	@""
	.align	16


//--------------------- .nv.shared._ZN7cutlass13device_kernelIN5flash19enable_sm80_to_sm89INS1_16FlashAttnFwdSm80INS1_25CollectiveMainloopFwdSm80ILi8ELi1ELb0EN4cute5tupleIJNS5_1CILi128EEENS7_ILi48EEENS7_ILi256EEEEEELi256ENS_10bfloat16_tEfNS_4arch4Sm80ELb0ELb1ELb1ELb1ELb0ELb1ELb1ELb0EEENS1_21CollectiveEpilogueFwdINS6_IJS8_SA_S9_EEENS6_IJNS7_ILi1EEESI_SI_EEESC_SE_Li256ELb1ELb1ELb0ELb0EEENS1_19SingleTileSchedulerILb1ELb0ELb1ELi128EEEEEEEEEvNT_6ParamsE --------------------------
	.section	.nv.shared._ZN7cutlass13device_kernelIN5flash19enable_sm80_to_sm89INS1_16FlashAttnFwdSm80INS1_25CollectiveMainloopFwdSm80ILi8ELi1ELb0EN4cute5tupleIJNS5_1CILi128EEENS7_ILi48EEENS7_ILi256EEEEEELi256ENS_10bfloat16_tEfNS_4arch4Sm80ELb0ELb1ELb1ELb1ELb0ELb1ELb1ELb0EEENS1_21CollectiveEpilogueFwdINS6_IJS8_SA_S9_EEENS6_IJNS7_ILi1EEESI_SI_EEESC_SE_Li256ELb1ELb1ELb0ELb0EEENS1_19SingleTileSchedulerILb1ELb0ELb1ELi128EEEEEEEEEvNT_6ParamsE,"aw",@nobits
	.sectionflags	@""
	.align	16


//--------------------- .nv.shared._ZN7cutlass13device_kernelIN5flash19enable_sm80_to_sm89INS1_16FlashAttnFwdSm80INS1_25CollectiveMainloopFwdSm80ILi8ELi1ELb0EN4cute5tupleIJNS5_1CILi128EEENS7_ILi96EEENS7_ILi256EEEEEELi256ENS_10bfloat16_tEfNS_4arch4Sm80ELb1ELb0ELb1ELb0ELb0ELb0ELb1ELb0EEENS1_21CollectiveEpilogueFwdINS6_IJS8_SA_S9_EEENS6_IJNS7_ILi1EEESI_SI_EEESC_SE_Li256ELb0ELb1ELb0ELb0EEENS1_30DynamicPersistentTileSchedulerILi256ELi256ELb0ELb1ELb0EEEEEEEEEvNT_6ParamsE --------------------------
	.section	.nv.shared._ZN7cutlass13device_kernelIN5flash19enable_sm80_to_sm89INS1_16FlashAttnFwdSm80INS1_25CollectiveMainloopFwdSm80ILi8ELi1ELb0EN4cute5tupleIJNS5_1CILi128EEENS7_ILi96EEENS7_ILi256EEEEEELi256ENS_10bfloat16_tEfNS_4arch4Sm80ELb1ELb0ELb1ELb0ELb0ELb0ELb1ELb0EEENS1_21CollectiveEpilogueFwdINS6_IJS8_SA_S9_EEENS6_IJNS7_ILi1EEESI_SI_EEESC_SE_Li256ELb0ELb1ELb0ELb0EEENS1_30DynamicPersistentTileSchedulerILi256ELi256ELb0ELb1ELb0EEEEEEEEEvNT_6ParamsE,"aw",@nobits
	.sectionflags	@""
	.align	16


//--------------------- .nv.shared._ZN7cutlass13device_kernelIN5flash19enable_sm80_to_sm89INS1_16FlashAttnFwdSm80INS1_25CollectiveMainloopFwdSm80ILi8ELi1ELb0EN4cute5tupleIJNS5_1CILi128EEENS7_ILi96EEENS7_ILi256EEEEEELi256ENS_10bfloat16_tEfNS_4arch4Sm80ELb1ELb0ELb1ELb1ELb0ELb0ELb1ELb0EEENS1_21CollectiveEpilogueFwdINS6_IJS8_SA_S9_EEENS6_IJNS7_ILi1EEESI_SI_EEESC_SE_Li256ELb1ELb1ELb0ELb0EEENS1_19SingleTileSchedulerILb1ELb0ELb1ELi128EEEEEEEEEvNT_6ParamsE --------------------------
	.section	.nv.shared._ZN7cutlass13device_kernelIN5flash19enable_sm80_to_sm89INS1_16FlashAttnFwdSm80INS1_25CollectiveMainloopFwdSm80ILi8ELi1ELb0EN4cute5tupleIJNS5_1CILi128EEENS7_ILi96EEENS7_ILi256EEEEEELi256ENS_10bfloat16_tEfNS_4arch4Sm80ELb1ELb0ELb1ELb1ELb0ELb0ELb1ELb0EEENS1_21CollectiveEpilogueFwdINS6_IJS8_SA_S9_EEENS6_IJNS7_ILi1EEESI_SI_EEESC_SE_Li256ELb1ELb1ELb0ELb0EEENS1_19SingleTileSchedulerILb1ELb0ELb1ELi128EEEEEEEEEvNT_6ParamsE,"aw",@nobits
	.sectionflags	@""
	.align	16


//--------------------- .nv.shared._ZN7cutlass13device_kernelIN5flash19enable_sm80_to_sm89INS1_16FlashAttnFwdSm80INS1_25CollectiveMainloopFwdSm80ILi8ELi1ELb0EN4cute5tupleIJNS5_1CILi128EEENS7_ILi48EEENS7_ILi256EEEEEELi256ENS_10bfloat16_tEfNS_4arch4Sm80ELb1ELb0ELb1ELb1ELb0ELb1ELb1ELb0EEENS1_21CollectiveEpilogueFwdINS6_IJS8_SA_S9_EEENS6_IJNS7_ILi1EEESI_SI_EEESC_SE_Li256ELb1ELb1ELb0ELb0EEENS1_19SingleTileSchedulerILb1ELb0ELb1ELi128EEEEEEEEEvNT_6ParamsE --------------------------
	.section	.nv.shared._ZN7cutlass13device_kernelIN5flash19enable_sm80_to_sm89INS1_16FlashAttnFwdSm80INS1_25CollectiveMainloopFwdSm80ILi8ELi1ELb0EN4cute5tupleIJNS5_1CILi128EEENS7_ILi48EEENS7_ILi256EEEEEELi256ENS_10bfloat16_tEfNS_4arch4Sm80ELb1ELb0ELb1ELb1ELb0ELb1ELb1ELb0EEENS1_21CollectiveEpilogueFwdINS6_IJS8_SA_S9_EEENS6_IJNS7_ILi1EEESI_SI_EEESC_SE_Li256ELb1ELb1ELb0ELb0EEENS1_19SingleTileSchedulerILb1ELb0ELb1ELi128EEEEEEEEEvNT_6ParamsE,"aw",@nobits
	.sectionflags	@""
	.align	16


//--------------------- .nv.shared._ZN7cutlass13device_kernelIN5flash19enable_sm80_to_sm89INS1_16FlashAttnFwdSm80INS1_25CollectiveMainloopFwdSm80ILi8ELi1ELb1EN4cute5tupleIJNS5_1CILi128EEENS7_ILi64EEENS7_ILi256EEEEEELi256ENS_10bfloat16_tEfNS_4arch4Sm80ELb0ELb0ELb0ELb0ELb0ELb0ELb1ELb0EEENS1_21CollectiveEpilogueFwdINS6_IJS8_SA_S9_EEENS6_IJNS7_ILi1EEESI_SI_EEESC_SE_Li256ELb0ELb1ELb0ELb0EEENS1_19SingleTileSchedulerILb0ELb0ELb1ELi128EEEEEEEEEvNT_6ParamsE --------------------------
	.section	.nv.shared._ZN7cutlass13device_kernelIN5flash19enable_sm80_to_sm89INS1_16FlashAttnFwdSm80INS1_25CollectiveMainloopFwdSm80ILi8ELi1ELb1EN4cute5tupleIJNS5_1CILi128EEENS7_ILi64EEENS7_ILi256EEEEEELi256ENS_10bfloat16_tEfNS_4arch4Sm80ELb0ELb0ELb0ELb0ELb0ELb0ELb1ELb0EEENS1_21CollectiveEpilogueFwdINS6_IJS8_SA_S9_EEENS6_IJNS7_ILi1EEESI_SI_EEESC_SE_Li256ELb0ELb1ELb0ELb0EEENS1_19SingleTileSchedulerILb0ELb0ELb1ELi128EEEEEEEEEvNT_6ParamsE,"aw",@nobits
	.sectionflags	@""
	.align	16


//--------------------- .nv.shared._ZN7cutlass13device_kernelIN5flash19enable_sm80_to_sm89INS1_16FlashAttnFwdSm80INS1_25CollectiveMainloopFwdSm80ILi8ELi1ELb1EN4cute5tupleIJNS5_1CILi128EEENS7_ILi64EEENS7_ILi256EEEEEELi256ENS_10bfloat16_tEfNS_4arch4Sm80ELb0ELb0ELb0ELb1ELb0ELb0ELb1ELb0EEENS1_21CollectiveEpilogueFwdINS6_IJS8_SA_S9_EEENS6_IJNS7_ILi1EEESI_SI_EEESC_SE_Li256ELb1ELb1ELb0ELb0EEENS1_19SingleTileSchedulerILb1ELb0ELb1ELi128EEEEEEEEEvNT_6ParamsE --------------------------
	.section	.nv.shared._ZN7cutlass13device_kernelIN5flash19enable_sm80_to_sm89INS1_16FlashAttnFwdSm80INS1_25CollectiveMainloopFwdSm80ILi8ELi1ELb1EN4cute5tupleIJNS5_1CILi128EEENS7_ILi64EEENS7_ILi256EEEEEELi256ENS_10bfloat16_tEfNS_4arch4Sm80ELb0ELb0ELb0ELb1ELb0ELb0ELb1ELb0EEENS1_21CollectiveEpilogueFwdINS6_IJS8_SA_S9_EEENS6_IJNS7_ILi1EEESI_SI_EEESC_SE_Li256ELb1ELb1ELb0ELb0EEENS1_19SingleTileSchedulerILb1ELb0ELb1ELi128EEEEEEEEEvNT_6ParamsE,"aw",@nobits
	.sectionflags	@""
	.align	16


//--------------------- .nv.shared._ZN7cutlass13device_kernelIN5flash19enable_sm80_to_sm89INS1_16FlashAttnFwdSm80INS1_25CollectiveMainloopFwdSm80ILi8ELi1ELb0EN4cute5tupleIJNS5_1CILi128EEENS7_ILi32EEENS7_ILi256EEEEEELi256ENS_10bfloat16_tEfNS_4arch4Sm80ELb0ELb0ELb0ELb1ELb0ELb1ELb1ELb0EEENS1_21CollectiveEpilogueFwdINS6_IJS8_SA_S9_EEENS6_IJNS7_ILi1EEESI_SI_EEESC_SE_Li256ELb1ELb1ELb0ELb0EEENS1_19SingleTileSchedulerILb1ELb0ELb1ELi128EEEEEEEEEvNT_6ParamsE --------------------------
	.section	.nv.shared._ZN7cutlass13device_kernelIN5flash19enable_sm80_to_sm89INS1_16FlashAttnFwdSm80INS1_25CollectiveMainloopFwdSm80ILi8ELi1ELb0EN4cute5tupleIJNS5_1CILi128EEENS7_ILi32EEENS7_ILi256EEEEEELi256ENS_10bfloat16_tEfNS_4arch4Sm80ELb0ELb0ELb0ELb1ELb0ELb1ELb1ELb0EEENS1_21CollectiveEpilogueFwdINS6_IJS8_SA_S9_EEENS6_IJNS7_ILi1EEESI_SI_EEESC_SE_Li256ELb1ELb1ELb0ELb0EEENS1_19SingleTileSchedulerILb1ELb0ELb1ELi128EEEEEEEEEvNT_6ParamsE,"aw",@nobits
	.sectionflags	@""
	.align	16


//--------------------- .nv.shared._ZN7cutlass13device_kernelIN5flash19enable_sm80_to_sm89INS1_16FlashAttnFwdSm80INS1_25CollectiveMainloopFwdSm80ILi8ELi1ELb1EN4cute5tupleIJNS5_1CILi128EEENS7_ILi48EEENS7_ILi256EEEEEELi256ENS_10bfloat16_tEfNS_4arch4Sm80ELb0ELb1ELb0ELb0ELb0ELb0ELb1ELb0EEENS1_21CollectiveEpilogueFwdINS6_IJS8_SA_S9_EEENS6_IJNS7_ILi1EEESI_SI_EEESC_SE_Li256ELb0ELb1ELb0ELb0EEENS1_19SingleTileSchedulerILb0ELb0ELb1ELi128EEEEEEEEEvNT_6ParamsE --------------------------
	.section	.nv.shared._ZN7cutlass13device_kernelIN5flash19enable_sm80_to_sm89INS1_16FlashAttnFwdSm80INS1_25CollectiveMainloopFwdSm80ILi8ELi1ELb1EN4cute5tupleIJNS5_1CILi128EEENS7_ILi48EEENS7_ILi256EEEEEELi256ENS_10bfloat16_tEfNS_4arch4Sm80ELb0ELb1ELb0ELb0ELb0ELb0ELb1ELb0EEENS1_21CollectiveEpilogueFwdINS6_IJS8_SA_S9_EEENS6_IJNS7_ILi1EEESI_SI_EEESC_SE_Li256ELb0ELb1ELb0ELb0EEENS1_19SingleTileSchedulerILb0ELb0ELb1ELi128EEEEEEEEEvNT_6ParamsE,"aw",@nobits
	.sectionflags	@""
	.align	16


//--------------------- .nv.shared._ZN7cutlass13device_kernelIN5flash19enable_sm80_to_sm89INS1_16FlashAttnFwdSm80INS1_25CollectiveMainloopFwdSm80ILi8ELi1ELb1EN4cute5tupleIJNS5_1CILi128EEENS7_ILi48EEENS7_ILi256EEEEEELi256ENS_10bfloat16_tEfNS_4arch4Sm80ELb0ELb1ELb0ELb1ELb0ELb0ELb1ELb0EEENS1_21CollectiveEpilogueFwdINS6_IJS8_SA_S9_EEENS6_IJNS7_ILi1EEESI_SI_EEESC_SE_Li256ELb1ELb1ELb0ELb0EEENS1_19SingleTileSchedulerILb1ELb0ELb1ELi128EEEEEEEEEvNT_6ParamsE --------------------------
	.section	.nv.shared._ZN7cutlass13device_kernelIN5flash19enable_sm80_to_sm89INS1_16FlashAttnFwdSm80INS1_25CollectiveMainloopFwdSm80ILi8ELi1ELb1EN4cute5tupleIJNS5_1CILi128EEENS7_ILi48EEENS7_ILi256EEEEEELi256ENS_10bfloat16_tEfNS_4arch4Sm80ELb0ELb1ELb0ELb1ELb0ELb0ELb1ELb0EEENS1_21CollectiveEpilogueFwdINS6_IJS8_SA_S9_EEENS6_IJNS7_ILi1EEESI_SI_EEESC_SE_Li256ELb1ELb1ELb0ELb0EEENS1_19SingleTileSchedulerILb1ELb0ELb1ELi128EEEEEEEEEvNT_6ParamsE,"aw",@nobits
	.sectionflags	@""
	.align	16


//--------------------- .nv.shared._ZN7cutlass13device_kernelIN5flash19enable_sm80_to_sm89INS1_16FlashAttnFwdSm80INS1_25CollectiveMainloopFwdSm80ILi8ELi1ELb0EN4cute5tupleIJNS5_1CILi128EEENS7_ILi32EEENS7_ILi256EEEEEELi256ENS_10bfloat16_tEfNS_4arch4Sm80ELb0ELb1ELb0ELb1ELb0ELb1ELb1ELb0EEENS1_21CollectiveEpilogueFwdINS6_IJS8_SA_S9_EEENS6_IJNS7_ILi1EEESI_SI_EEESC_SE_Li256ELb1ELb1ELb0ELb0EEENS1_19SingleTileSchedulerILb1ELb0ELb1ELi128EEEEEEEEEvNT_6ParamsE --------------------------
	.section	.nv.shared._ZN7cutlass13device_kernelIN5flash19enable_sm80_to_sm89INS1_16FlashAttnFwdSm80INS1_25CollectiveMainloopFwdSm80ILi8ELi1ELb0EN4cute5tupleIJNS5_1CILi128EEENS7_ILi32EEENS7_ILi256EEEEEELi256ENS_10bfloat16_tEfNS_4arch4Sm80ELb0ELb1ELb0ELb1ELb0ELb1ELb1ELb0EEENS1_21CollectiveEpilogueFwdINS6_IJS8_SA_S9_EEENS6_IJNS7_ILi1EEESI_SI_EEESC_SE_Li256ELb1ELb1ELb0ELb0EEENS1_19SingleTileSchedulerILb1ELb0ELb1ELi128EEEEEEEEEvNT_6ParamsE,"aw",@nobits
	.sectionflags	@""
	.align	16


//--------------------- .nv.shared._ZN7cutlass13device_kernelIN5flash19enable_sm80_to_sm89INS1_16FlashAttnFwdSm80INS1_25CollectiveMainloopFwdSm80ILi8ELi1ELb1EN4cute5tupleIJNS5_1CILi128EEENS7_ILi64EEENS7_ILi256EEEEEELi256ENS_10bfloat16_tEfNS_4arch4Sm80ELb1ELb0ELb0ELb0ELb0ELb0ELb1ELb0EEENS1_21CollectiveEpilogueFwdINS6_IJS8_SA_S9_EEENS6_IJNS7_ILi1EEESI_SI_EEESC_SE_Li256ELb0ELb1ELb0ELb0EEENS1_30DynamicPersistentTileSchedulerILi256ELi256ELb0ELb1ELb0EEEEEEEEEvNT_6ParamsE --------------------------
	.section	.nv.shared._ZN7cutlass13device_kernelIN5flash19enable_sm80_to_sm89INS1_16FlashAttnFwdSm80INS1_25CollectiveMainloopFwdSm80ILi8ELi1ELb1EN4cute5tupleIJNS5_1CILi128EEENS7_ILi64EEENS7_ILi256EEEEEELi256ENS_10bfloat16_tEfNS_4arch4Sm80ELb1ELb0ELb0ELb0ELb0ELb0ELb1ELb0EEENS1_21CollectiveEpilogueFwdINS6_IJS8_SA_S9_EEENS6_IJNS7_ILi1EEESI_SI_EEESC_SE_Li256ELb0ELb1ELb0ELb0EEENS1_30DynamicPersistentTileSchedulerILi256ELi256ELb0ELb1ELb0EEEEEEEEEvNT_6ParamsE,"aw",@nobits
	.sectionflags	@""
	.align	16


//--------------------- .nv.shared._ZN7cutlass13device_kernelIN5flash19enable_sm80_to_sm89INS1_16FlashAttnFwdSm80INS1_25CollectiveMainloopFwdSm80ILi8ELi1ELb1EN4cute5tupleIJNS5_1CILi128EEENS7_ILi64EEENS7_ILi256EEEEEELi256ENS_10bfloat16_tEfNS_4arch4Sm80ELb1ELb0ELb0ELb1ELb0ELb0ELb1ELb0EEENS1_21CollectiveEpilogueFwdINS6_IJS8_SA_S9_EEENS6_IJNS7_ILi1EEESI_SI_EEESC_SE_Li256ELb1ELb1ELb0ELb0EEENS1_19SingleTileSchedulerILb1ELb0ELb1ELi128EEEEEEEEEvNT_6ParamsE --------------------------
	.section	.nv.shared._ZN7cutlass13device_kernelIN5flash19enable_sm80_to_sm89INS1_16FlashAttnFwdSm80INS1_25CollectiveMainloopFwdSm80ILi8ELi1ELb1EN4cute5tupleIJNS5_1CILi128EEENS7_ILi64EEENS7_ILi256EEEEEELi256ENS_10bfloat16_tEfNS_4arch4Sm80ELb1ELb0ELb0ELb1ELb0ELb0ELb1ELb0EEENS1_21CollectiveEpilogueFwdINS6_IJS8_SA_S9_EEENS6_IJNS7_ILi1EEESI_SI_EEESC_SE_Li256ELb1ELb1ELb0ELb0EEENS1_19SingleTileSchedulerILb1ELb0ELb1ELi128EEEEEEEEEvNT_6ParamsE,"aw",@nobits
	.sectionflags	@""
	.align	16


//--------------------- .nv.shared._ZN7cutlass13device_kernelIN5flash19enable_sm80_to_sm89INS1_16FlashAttnFwdSm80INS1_25CollectiveMainloopFwdSm80ILi8ELi1ELb0EN4cute5tupleIJNS5_1CILi128EEENS7_ILi32EEENS7_ILi256EEEEEELi256ENS_10bfloat16_tEfNS_4arch4Sm80ELb1ELb0ELb0ELb1ELb0ELb1ELb1ELb0EEENS1_21CollectiveEpilogueFwdINS6_IJS8_SA_S9_EEENS6_IJNS7_ILi1EEESI_SI_EEESC_SE_Li256ELb1ELb1ELb0ELb0EEENS1_19SingleTileSchedulerILb1ELb0ELb1ELi128EEEEEEEEEvNT_6ParamsE --------------------------
	.section	.nv.shared._ZN7cutlass13device_kernelIN5flash19enable_sm80_to_sm89INS1_16FlashAttnFwdSm80INS1_25CollectiveMainloopFwdSm80ILi8ELi1ELb0EN4cute5tupleIJNS5_1CILi128EEENS7_ILi32EEENS7_ILi256EEEEEELi256ENS_10bfloat16_tEfNS_4arch4Sm80ELb1ELb0ELb0ELb1ELb0ELb1ELb1ELb0EEENS1_21CollectiveEpilogueFwdINS6_IJS8_SA_S9_EEENS6_IJNS7_ILi1EEESI_SI_EEESC_SE_Li256ELb1ELb1ELb0ELb0EEENS1_19SingleTileSchedulerILb1ELb0ELb1ELi128EEEEEEEEEvNT_6ParamsE,"aw",@nobits
	.sectionflags	@""
	.align	16


//--------------------- .nv.shared._ZN7cutlass13device_kernelIN5flash19enable_sm80_to_sm89INS1_16FlashAttnFwdSm80INS1_25CollectiveMainloopFwdSm80ILi8ELi1ELb0EN4cute5tupleIJNS5_1CILi128EEENS7_ILi96EEENS7_ILi256EEEEEELi256ENS_10bfloat16_tEfNS_4arch4Sm80ELb0ELb0ELb0ELb0ELb0ELb0ELb1ELb0EEENS1_21CollectiveEpilogueFwdINS6_IJS8_SA_S9_EEENS6_IJNS7_ILi1EEESI_SI_EEESC_SE_Li256ELb0ELb1ELb0ELb0EEENS1_19SingleTileSchedulerILb0ELb0ELb1ELi128EEEEEEEEEvNT_6ParamsE --------------------------
	.section	.nv.shared._ZN7cutlass13device_kernelIN5flash19enable_sm80_to_sm89INS1_16FlashAttnFwdSm80INS1_25CollectiveMainloopFwdSm80ILi8ELi1ELb0EN4cute5tupleIJNS5_1CILi128EEENS7_ILi96EEENS7_ILi256EEEEEELi256ENS_10bfloat16_tEfNS_4arch4Sm80ELb0ELb0ELb0ELb0ELb0ELb0ELb1ELb0EEENS1_21CollectiveEpilogueFwdINS6_IJS8_SA_S9_EEENS6_IJNS7_ILi1EEESI_SI_EEESC_SE_Li256ELb0ELb1ELb0ELb0EEENS1_19SingleTileSchedulerILb0ELb0ELb1ELi128EEEEEEEEEvNT_6ParamsE,"aw",@nobits
	.sectionflags	@""
	.align	16


//--------------------- .nv.shared._ZN7cutlass13device_kernelIN5flash19enable_sm80_to_sm89INS1_16FlashAttnFwdSm80INS1_25CollectiveMainloopFwdSm80ILi8ELi1ELb0EN4cute5tupleIJNS5_1CILi128EEENS7_ILi96EEENS7_ILi256EEEEEELi256ENS_10bfloat16_tEfNS_4arch4Sm80ELb0ELb0ELb0ELb1ELb0ELb0ELb1ELb0EEENS1_21CollectiveEpilogueFwdINS6_IJS8_SA_S9_EEENS6_IJNS7_ILi1EEESI_SI_EEESC_SE_Li256ELb1ELb1ELb0ELb0EEENS1_19SingleTileSchedulerILb1ELb0ELb1ELi128EEEEEEEEEvNT_6ParamsE --------------------------
	.section	.nv.shared._ZN7cutlass13device_kernelIN5flash19enable_sm80_to_sm89INS1_16FlashAttnFwdSm80INS1_25CollectiveMainloopFwdSm80ILi8ELi1ELb0EN4cute5tupleIJNS5_1CILi128EEENS7_ILi96EEENS7_ILi256EEEEEELi256ENS_10bfloat16_tEfNS_4arch4Sm80ELb0ELb0ELb0ELb1ELb0ELb0ELb1ELb0EEENS1_21CollectiveEpilogueFwdINS6_IJS8_SA_S9_EEENS6_IJNS7_ILi1EEESI_SI_EEESC_SE_Li256ELb1ELb1ELb0ELb0EEENS1_19SingleTileSchedulerILb1ELb0ELb1ELi128EEEEEEEEEvNT_6ParamsE,"aw",@nobits
	.sectionflags	@""
	.align	16


//--------------------- .nv.shared._ZN7cutlass13device_kernelIN5flash19enable_sm80_to_sm89INS1_16FlashAttnFwdSm80INS1_25CollectiveMainloopFwdSm80ILi8ELi1ELb0EN4cute5tupleIJNS5_1CILi128EEENS7_ILi48EEENS7_ILi256EEEEEELi256ENS_10bfloat16_tEfNS_4arch4Sm80ELb0ELb0ELb0ELb1ELb0ELb1ELb1ELb0EEENS1_21CollectiveEpilogueFwdINS6_IJS8_SA_S9_EEENS6_IJNS7_ILi1EEESI_SI_EEESC_SE_Li256ELb1ELb1ELb0ELb0EEENS1_19SingleTileSchedulerILb1ELb0ELb1ELi128EEEEEEEEEvNT_6ParamsE --------------------------
	.section	.nv.shared._ZN7cutlass13device_kernelIN5flash19enable_sm80_to_sm89INS1_16FlashAttnFwdSm80INS1_25CollectiveMainloopFwdSm80ILi8ELi1ELb0EN4cute5tupleIJNS5_1CILi128EEENS7_ILi48EEENS7_ILi256EEEEEELi256ENS_10bfloat16_tEfNS_4arch4Sm80ELb0ELb0ELb0ELb1ELb0ELb1ELb1ELb0EEENS1_21CollectiveEpilogueFwdINS6_IJS8_SA_S9_EEENS6_IJNS7_ILi1EEESI_SI_EEESC_SE_Li256ELb1ELb1ELb0ELb0EEENS1_19SingleTileSchedulerILb1ELb0ELb1ELi128EEEEEEEEEvNT_6ParamsE,"aw",@nobits
	.sectionflags	@""
	.align	16


//--------------------- .nv.shared._ZN7cutlass13device_kernelIN5flash19enable_sm80_to_sm89INS1_16FlashAttnFwdSm80INS1_25CollectiveMainloopFwdSm80ILi8ELi1ELb0EN4cute5tupleIJNS5_1CILi128EEENS7_ILi64EEENS7_ILi256EEEEEELi256ENS_10bfloat16_tEfNS_4arch4Sm80ELb0ELb1ELb0ELb0ELb0ELb0ELb1ELb0EEENS1_21CollectiveEpilogueFwdINS6_IJS8_SA_S9_EEENS6_IJNS7_ILi1EEESI_SI_EEESC_SE_Li256ELb0ELb1ELb0ELb0EEENS1_19SingleTileSchedulerILb0ELb0ELb1ELi128EEEEEEEEEvNT_6ParamsE --------------------------
	.section	.nv.shared._ZN7cutlass13device_kernelIN5flash19enable_sm80_to_sm89INS1_16FlashAttnFwdSm80INS1_25CollectiveMainloopFwdSm80ILi8ELi1ELb0EN4cute5tupleIJNS5_1CILi128EEENS7_ILi64EEENS7_ILi256EEEEEELi256ENS_10bfloat16_tEfNS_4arch4Sm80ELb0ELb1ELb0ELb0ELb0ELb0ELb1ELb0EEENS1_21CollectiveEpilogueFwdINS6_IJS8_SA_S9_EEENS6_IJNS7_ILi1EEESI_SI_EEESC_SE_Li256ELb0ELb1ELb0ELb0EEENS1_19SingleTileSchedulerILb0ELb0ELb1ELi128EEEEEEEEEvNT_6ParamsE,"aw",@nobits
	.sectionflags	@""
	.align	16


//--------------------- .nv.shared._ZN7cutlass13device_kernelIN5flash19enable_sm80_to_sm89INS1_16FlashAttnFwdSm80INS1_25CollectiveMainloopFwdSm80ILi8ELi1ELb0EN4cute5tupleIJNS5_1CILi128EEENS7_ILi64EEENS7_ILi256EEEEEELi256ENS_10bfloat16_tEfNS_4arch4Sm80ELb0ELb1ELb0ELb1ELb0ELb0ELb1ELb0EEENS1_21CollectiveEpilogueFwdINS6_IJS8_SA_S9_EEENS6_IJNS7_ILi1EEESI_SI_EEESC_SE_Li256ELb1ELb1ELb0ELb0EEENS1_19SingleTileSchedulerILb1ELb0ELb1ELi128EEEEEEEEEvNT_6ParamsE --------------------------
	.section	.nv.shared._ZN7cutlass13device_kernelIN5flash19enable_sm80_to_sm89INS1_16FlashAttnFwdSm80INS1_25CollectiveMainloopFwdSm80ILi8ELi1ELb0EN4cute5tupleIJNS5_1CILi128EEENS7_ILi64EEENS7_ILi256EEEEEELi256ENS_10bfloat16_tEfNS_4arch4Sm80ELb0ELb1ELb0ELb1ELb0ELb0ELb1ELb0EEENS1_21CollectiveEpilogueFwdINS6_IJS8_SA_S9_EEENS6_IJNS7_ILi1EEESI_SI_EEESC_SE_Li256ELb1ELb1ELb0ELb0EEENS1_19SingleTileSchedulerILb1ELb0ELb1ELi128EEEEEEEEEvNT_6ParamsE,"aw",@nobits
	.sectionflags	@""
	.align	16


//--------------------- .nv.shared._ZN7cutlass13device_kernelIN5flash19enable_sm80_to_sm89INS1_16FlashAttnFwdSm80INS1_25CollectiveMainloopFwdSm80ILi8ELi1ELb0EN4cute5tupleIJNS5_1CILi128EEENS7_ILi48EEENS7_ILi256EEEEEELi256ENS_10bfloat16_tEfNS_4arch4Sm80ELb0ELb1ELb0ELb1ELb0ELb1ELb1ELb0EEENS1_21CollectiveEpilogueFwdINS6_IJS8_SA_S9_EEENS6_IJNS7_ILi1EEESI_SI_EEESC_SE_Li256ELb1ELb1ELb0ELb0EEENS1_19SingleTileSchedulerILb1ELb0ELb1ELi128EEEEEEEEEvNT_6ParamsE --------------------------
	.section	.nv.shared._ZN7cutlass13device_kernelIN5flash19enable_sm80_to_sm89INS1_16FlashAttnFwdSm80INS1_25CollectiveMainloopFwdSm80ILi8ELi1ELb0EN4cute5tupleIJNS5_1CILi128EEENS7_ILi48EEENS7_ILi256EEEEEELi256ENS_10bfloat16_tEfNS_4arch4Sm80ELb0ELb1ELb0ELb1ELb0ELb1ELb1ELb0EEENS1_21CollectiveEpilogueFwdINS6_IJS8_SA_S9_EEENS6_IJNS7_ILi1EEESI_SI_EEESC_SE_Li256ELb1ELb1ELb0ELb0EEENS1_19SingleTileSchedulerILb1ELb0ELb1ELi128EEEEEEEEEvNT_6ParamsE,"aw",@nobits
	.sectionflags	@""
	.align	16


//--------------------- .nv.shared._ZN7cutlass13device_kernelIN5flash19enable_sm80_to_sm89INS1_16FlashAttnFwdSm80INS1_25CollectiveMainloopFwdSm80ILi8ELi1ELb0EN4cute5tupleIJNS5_1CILi128EEENS7_ILi96EEENS7_ILi256EEEEEELi256ENS_10bfloat16_tEfNS_4arch4Sm80ELb1ELb0ELb0ELb0ELb0ELb0ELb1ELb0EEENS1_21CollectiveEpilogueFwdINS6_IJS8_SA_S9_EEENS6_IJNS7_ILi1EEESI_SI_EEESC_SE_Li256ELb0ELb1ELb0ELb0EEENS1_30DynamicPersistentTileSchedulerILi256ELi256ELb0ELb1ELb0EEEEEEEEEvNT_6ParamsE --------------------------
	.section	.nv.shared._ZN7cutlass13device_kernelIN5flash19enable_sm80_to_sm89INS1_16FlashAttnFwdSm80INS1_25CollectiveMainloopFwdSm80ILi8ELi1ELb0EN4cute5tupleIJNS5_1CILi128EEENS7_ILi96EEENS7_ILi256EEEEEELi256ENS_10bfloat16_tEfNS_4arch4Sm80ELb1ELb0ELb0ELb0ELb0ELb0ELb1ELb0EEENS1_21CollectiveEpilogueFwdINS6_IJS8_SA_S9_EEENS6_IJNS7_ILi1EEESI_SI_EEESC_SE_Li256ELb0ELb1ELb0ELb0EEENS1_30DynamicPersistentTileSchedulerILi256ELi256ELb0ELb1ELb0EEEEEEEEEvNT_6ParamsE,"aw",@nobits
	.sectionflags	@""
	.align	16


//--------------------- .nv.shared._ZN7cutlass13device_kernelIN5flash19enable_sm80_to_sm89INS1_16FlashAttnFwdSm80INS1_25CollectiveMainloopFwdSm80ILi8ELi1ELb0EN4cute5tupleIJNS5_1CILi128EEENS7_ILi96EEENS7_ILi256EEEEEELi256ENS_10bfloat16_tEfNS_4arch4Sm80ELb1ELb0ELb0ELb1ELb0ELb0ELb1ELb0EEENS1_21CollectiveEpilogueFwdINS6_IJS8_SA_S9_EEENS6_IJNS7_ILi1EEESI_SI_EEESC_SE_Li256ELb1ELb1ELb0ELb0EEENS1_19SingleTileSchedulerILb1ELb0ELb1ELi128EEEEEEEEEvNT_6ParamsE --------------------------
	.section	.nv.shared._ZN7cutlass13device_kernelIN5flash19enable_sm80_to_sm89INS1_16FlashAttnFwdSm80INS1_25CollectiveMainloopFwdSm80ILi8ELi1ELb0EN4cute5tupleIJNS5_1CILi128EEENS7_ILi96EEENS7_ILi256EEEEEELi256ENS_10bfloat16_tEfNS_4arch4Sm80ELb1ELb0ELb0ELb1ELb0ELb0ELb1ELb0EEENS1_21CollectiveEpilogueFwdINS6_IJS8_SA_S9_EEENS6_IJNS7_ILi1EEESI_SI_EEESC_SE_Li256ELb1ELb1ELb0ELb0EEENS1_19SingleTileSchedulerILb1ELb0ELb1ELi128EEEEEEEEEvNT_6ParamsE,"aw",@nobits
	.sectionflags	@""
	.align	16


//--------------------- .nv.shared._ZN7cutlass13device_kernelIN5flash19enable_sm80_to_sm89INS1_16FlashAttnFwdSm80INS1_25CollectiveMainloopFwdSm80ILi8ELi1ELb0EN4cute5tupleIJNS5_1CILi128EEENS7_ILi48EEENS7_ILi256EEEEEELi256ENS_10bfloat16_tEfNS_4arch4Sm80ELb1ELb0ELb0ELb1ELb0ELb1ELb1ELb0EEENS1_21CollectiveEpilogueFwdINS6_IJS8_SA_S9_EEENS6_IJNS7_ILi1EEESI_SI_EEESC_SE_Li256ELb1ELb1ELb0ELb0EEENS1_19SingleTileSchedulerILb1ELb0ELb1ELi128EEEEEEEEEvNT_6ParamsE --------------------------
	.section	.nv.shared._ZN7cutlass13device_kernelIN5flash19enable_sm80_to_sm89INS1_16FlashAttnFwdSm80INS1_25CollectiveMainloopFwdSm80ILi8ELi1ELb0EN4cute5tupleIJNS5_1CILi128EEENS7_ILi48EEENS7_ILi256EEEEEELi256ENS_10bfloat16_tEfNS_4arch4Sm80ELb1ELb0ELb0ELb1ELb0ELb1ELb1ELb0EEENS1_21CollectiveEpilogueFwdINS6_IJS8_SA_S9_EEENS6_IJNS7_ILi1EEESI_SI_EEESC_SE_Li256ELb1ELb1ELb0ELb0EEENS1_19SingleTileSchedulerILb1ELb0ELb1ELi128EEEEEEEEEvNT_6ParamsE,"aw",@nobits
	.sectionflags	@""
	.align	16
